	.target	sm_90a

	.elftype	@"ET_EXEC"


//--------------------- .note.nv.tkinfo           --------------------------
	.section	.note.nv.tkinfo,"",@"SHT_NOTE"
	.sectionflags	@"SHF_NOTE_NV_TKINFO"
	.tkinfo
        /*0018*/ 	.word	0x00000002
        /*0030*/ 	.string	""
        /*0030*/ 	.string	"ptxas"
        /*0030*/ 	.string	"Cuda compilation tools, release 13.0, V13.0.88"
        /*0030*/ 	.string	"Build cuda_13.0.r13.0/compiler.36424714_0"
        /*0030*/ 	.string	"-arch sm_90a -m 64 "



//--------------------- .note.nv.cuinfo           --------------------------
	.section	.note.nv.cuinfo,"",@"SHT_NOTE"
	.sectionflags	@"SHF_NOTE_NV_CUINFO"
        /*0018*/ 	.short	0x0002
        /*001a*/ 	.short	0x005a
        /*001c*/ 	.short	0x0082
	.zero		2


//--------------------- .nv.info                  --------------------------
	.section	.nv.info,"",@"SHT_CUDA_INFO"
	.align	4


	//----- nvinfo : EIATTR_REGCOUNT
	.align		4
        /*0000*/ 	.byte	0x04, 0x2f
        /*0002*/ 	.short	(.L_12 - .L_11)
	.align		4
.L_11:
        /*0004*/ 	.word	index@(_ZN5flash16flash_fwd_kernelI23Flash_fwd_kernel_traitsILi128ELi128ELi32ELi4ELb0ELb0EN7cutlass6half_tE19Flash_kernel_traitsILi128ELi128ELi32ELi4ES3_EELb0ELb1ELb0ELb1ELb0ELb0ELb1ELb0EEEvNS_16Flash_fwd_paramsE)
        /*0008*/ 	.word	0x000000ff


	//----- nvinfo : EIATTR_FRAME_SIZE
	.align		4
.L_12:
        /*000c*/ 	.byte	0x04, 0x11
        /*000e*/ 	.short	(.L_14 - .L_13)
	.align		4
.L_13:
        /*0010*/ 	.word	index@(_ZN5flash16flash_fwd_kernelI23Flash_fwd_kernel_traitsILi128ELi128ELi32ELi4ELb0ELb0EN7cutlass6half_tE19Flash_kernel_traitsILi128ELi128ELi32ELi4ES3_EELb0ELb1ELb0ELb1ELb0ELb0ELb1ELb0EEEvNS_16Flash_fwd_paramsE)
        /*0014*/ 	.word	0x00000000


	//----- nvinfo : EIATTR_REGCOUNT
	.align		4
.L_14:
        /*0018*/ 	.byte	0x04, 0x2f
        /*001a*/ 	.short	(.L_16 - .L_15)
	.align		4
.L_15:
        /*001c*/ 	.word	index@(_ZN5flash16flash_fwd_kernelI23Flash_fwd_kernel_traitsILi128ELi128ELi32ELi4ELb0ELb0EN7cutlass6half_tE19Flash_kernel_traitsILi128ELi128ELi32ELi4ES3_EELb1ELb1ELb0ELb1ELb0ELb0ELb0ELb1EEEvNS_16Flash_fwd_paramsE)
        /*0020*/ 	.word	0x000000ff


	//----- nvinfo : EIATTR_FRAME_SIZE
	.align		4
.L_16:
        /*0024*/ 	.byte	0x04, 0x11
        /*0026*/ 	.short	(.L_18 - .L_17)
	.align		4
.L_17:
        /*0028*/ 	.word	index@(_ZN5flash16flash_fwd_kernelI23Flash_fwd_kernel_traitsILi128ELi128ELi32ELi4ELb0ELb0EN7cutlass6half_tE19Flash_kernel_traitsILi128ELi128ELi32ELi4ES3_EELb1ELb1ELb0ELb1ELb0ELb0ELb0ELb1EEEvNS_16Flash_fwd_paramsE)
        /*002c*/ 	.word	0x00000128


	//----- nvinfo : EIATTR_REGCOUNT
	.align		4
.L_18:
        /*0030*/ 	.byte	0x04, 0x2f
        /*0032*/ 	.short	(.L_20 - .L_19)
	.align		4
.L_19:
        /*0034*/ 	.word	index@(_ZN5flash16flash_fwd_kernelI23Flash_fwd_kernel_traitsILi128ELi128ELi32ELi4ELb0ELb0EN7cutlass6half_tE19Flash_kernel_traitsILi128ELi128ELi32ELi4ES3_EELb0ELb1ELb0ELb0ELb0ELb0ELb1ELb0EEEvNS_16Flash_fwd_paramsE)
        /*0038*/ 	.word	0x000000ff


	//----- nvinfo : EIATTR_FRAME_SIZE
	.align		4
.L_20:
        /*003c*/ 	.byte	0x04, 0x11
        /*003e*/ 	.short	(.L_22 - .L_21)
	.align		4
.L_21:
        /*0040*/ 	.word	index@(_ZN5flash16flash_fwd_kernelI23Flash_fwd_kernel_traitsILi128ELi128ELi32ELi4ELb0ELb0EN7cutlass6half_tE19Flash_kernel_traitsILi128ELi128ELi32ELi4ES3_EELb0ELb1ELb0ELb0ELb0ELb0ELb1ELb0EEEvNS_16Flash_fwd_paramsE)
        /*0044*/ 	.word	0x00000000


	//----- nvinfo : EIATTR_REGCOUNT
	.align		4
.L_22:
        /*0048*/ 	.byte	0x04, 0x2f
        /*004a*/ 	.short	(.L_24 - .L_23)
	.align		4
.L_23:
        /*004c*/ 	.word	index@(_ZN5flash16flash_fwd_kernelI23Flash_fwd_kernel_traitsILi128ELi128ELi32ELi4ELb0ELb0EN7cutlass6half_tE19Flash_kernel_traitsILi128ELi128ELi32ELi4ES3_EELb1ELb1ELb0ELb0ELb0ELb0ELb0ELb1EEEvNS_16Flash_fwd_paramsE)
        /*0050*/ 	.word	0x000000ff


	//----- nvinfo : EIATTR_FRAME_SIZE
	.align		4
.L_24:
        /*0054*/ 	.byte	0x04, 0x11
        /*0056*/ 	.short	(.L_26 - .L_25)
	.align		4
.L_25:
        /*0058*/ 	.word	index@(_ZN5flash16flash_fwd_kernelI23Flash_fwd_kernel_traitsILi128ELi128ELi32ELi4ELb0ELb0EN7cutlass6half_tE19Flash_kernel_traitsILi128ELi128ELi32ELi4ES3_EELb1ELb1ELb0ELb0ELb0ELb0ELb0ELb1EEEvNS_16Flash_fwd_paramsE)
        /*005c*/ 	.word	0x00000140


	//----- nvinfo : EIATTR_REGCOUNT
	.align		4
.L_26:
        /*0060*/ 	.byte	0x04, 0x2f
        /*0062*/ 	.short	(.L_28 - .L_27)
	.align		4
.L_27:
        /*0064*/ 	.word	index@(_ZN5flash16flash_fwd_kernelI23Flash_fwd_kernel_traitsILi128ELi128ELi32ELi4ELb0ELb0EN7cutlass6half_tE19Flash_kernel_traitsILi128ELi128ELi32ELi4ES3_EELb1ELb1ELb0ELb1ELb0ELb0ELb0ELb0EEEvNS_16Flash_fwd_paramsE)
        /*0068*/ 	.word	0x000000ff


	//----- nvinfo : EIATTR_FRAME_SIZE
	.align		4
.L_28:
        /*006c*/ 	.byte	0x04, 0x11
        /*006e*/ 	.short	(.L_30 - .L_29)
	.align		4
.L_29:
        /*0070*/ 	.word	index@(_ZN5flash16flash_fwd_kernelI23Flash_fwd_kernel_traitsILi128ELi128ELi32ELi4ELb0ELb0EN7cutlass6half_tE19Flash_kernel_traitsILi128ELi128ELi32ELi4ES3_EELb1ELb1ELb0ELb1ELb0ELb0ELb0ELb0EEEvNS_16Flash_fwd_paramsE)
        /*0074*/ 	.word	0x00000048


	//----- nvinfo : EIATTR_REGCOUNT
	.align		4
.L_30:
        /*0078*/ 	.byte	0x04, 0x2f
        /*007a*/ 	.short	(.L_32 - .L_31)
	.align		4
.L_31:
        /*007c*/ 	.word	index@(_ZN5flash16flash_fwd_kernelI23Flash_fwd_kernel_traitsILi128ELi128ELi32ELi4ELb0ELb0EN7cutlass6half_tE19Flash_kernel_traitsILi128ELi128ELi32ELi4ES3_EELb0ELb1ELb0ELb0ELb0ELb1ELb1ELb0EEEvNS_16Flash_fwd_paramsE)
        /*0080*/ 	.word	0x000000ff


	//----- nvinfo : EIATTR_FRAME_SIZE
	.align		4
.L_32:
        /*0084*/ 	.byte	0x04, 0x11
        /*0086*/ 	.short	(.L_34 - .L_33)
	.align		4
.L_33:
        /*0088*/ 	.word	index@(_ZN5flash16flash_fwd_kernelI23Flash_fwd_kernel_traitsILi128ELi128ELi32ELi4ELb0ELb0EN7cutlass6half_tE19Flash_kernel_traitsILi128ELi128ELi32ELi4ES3_EELb0ELb1ELb0ELb0ELb0ELb1ELb1ELb0EEEvNS_16Flash_fwd_paramsE)
        /*008c*/ 	.word	0x00000000


	//----- nvinfo : EIATTR_REGCOUNT
	.align		4
.L_34:
        /*0090*/ 	.byte	0x04, 0x2f
        /*0092*/ 	.short	(.L_36 - .L_35)
	.align		4
.L_35:
        /*0094*/ 	.word	index@(_ZN5flash16flash_fwd_kernelI23Flash_fwd_kernel_traitsILi128ELi128ELi32ELi4ELb0ELb0EN7cutlass6half_tE19Flash_kernel_traitsILi128ELi128ELi32ELi4ES3_EELb1ELb1ELb0ELb0ELb0ELb1ELb0ELb0EEEvNS_16Flash_fwd_paramsE)
        /*0098*/ 	.word	0x000000ff


	//----- nvinfo : EIATTR_FRAME_SIZE
	.align		4
.L_36:
        /*009c*/ 	.byte	0x04, 0x11
        /*009e*/ 	.short	(.L_38 - .L_37)
	.align		4
.L_37:
        /*00a0*/ 	.word	index@(_ZN5flash16flash_fwd_kernelI23Flash_fwd_kernel_traitsILi128ELi128ELi32ELi4ELb0ELb0EN7cutlass6half_tE19Flash_kernel_traitsILi128ELi128ELi32ELi4ES3_EELb1ELb1ELb0ELb0ELb0ELb1ELb0ELb0EEEvNS_16Flash_fwd_paramsE)
        /*00a4*/ 	.word	0x00000070


	//----- nvinfo : EIATTR_REGCOUNT
	.align		4
.L_38:
        /*00a8*/ 	.byte	0x04, 0x2f
        /*00aa*/ 	.short	(.L_40 - .L_39)
	.align		4
.L_39:
        /*00ac*/ 	.word	index@(_ZN5flash16flash_fwd_kernelI23Flash_fwd_kernel_traitsILi128ELi128ELi32ELi4ELb0ELb0EN7cutlass6half_tE19Flash_kernel_traitsILi128ELi128ELi32ELi4ES3_EELb0ELb1ELb0ELb0ELb1ELb1ELb1ELb0EEEvNS_16Flash_fwd_paramsE)
        /*00b0*/ 	.word	0x000000ff


	//----- nvinfo : EIATTR_FRAME_SIZE
	.align		4
.L_40:
        /*00b4*/ 	.byte	0x04, 0x11
        /*00b6*/ 	.short	(.L_42 - .L_41)
	.align		4
.L_41:
        /*00b8*/ 	.word	index@(_ZN5flash16flash_fwd_kernelI23Flash_fwd_kernel_traitsILi128ELi128ELi32ELi4ELb0ELb0EN7cutlass6half_tE19Flash_kernel_traitsILi128ELi128ELi32ELi4ES3_EELb0ELb1ELb0ELb0ELb1ELb1ELb1ELb0EEEvNS_16Flash_fwd_paramsE)
        /*00bc*/ 	.word	0x00000018


	//----- nvinfo : EIATTR_REGCOUNT
	.align		4
.L_42:
        /*00c0*/ 	.byte	0x04, 0x2f
        /*00c2*/ 	.short	(.L_44 - .L_43)
	.align		4
.L_43:
        /*00c4*/ 	.word	index@(_ZN5flash16flash_fwd_kernelI23Flash_fwd_kernel_traitsILi128ELi128ELi32ELi4ELb0ELb0EN7cutlass6half_tE19Flash_kernel_traitsILi128ELi128ELi32ELi4ES3_EELb1ELb1ELb0ELb0ELb1ELb1ELb0ELb0EEEvNS_16Flash_fwd_paramsE)
        /*00c8*/ 	.word	0x000000ff


	//----- nvinfo : EIATTR_FRAME_SIZE
	.align		4
.L_44:
        /*00cc*/ 	.byte	0x04, 0x11
        /*00ce*/ 	.short	(.L_46 - .L_45)
	.align		4
.L_45:
        /*00d0*/ 	.word	index@(_ZN5flash16flash_fwd_kernelI23Flash_fwd_kernel_traitsILi128ELi128ELi32ELi4ELb0ELb0EN7cutlass6half_tE19Flash_kernel_traitsILi128ELi128ELi32ELi4ES3_EELb1ELb1ELb0ELb0ELb1ELb1ELb0ELb0EEEvNS_16Flash_fwd_paramsE)
        /*00d4*/ 	.word	0x00000058


	//----- nvinfo : EIATTR_REGCOUNT
	.align		4
.L_46:
        /*00d8*/ 	.byte	0x04, 0x2f
        /*00da*/ 	.short	(.L_48 - .L_47)
	.align		4
.L_47:
        /*00dc*/ 	.word	index@(_ZN5flash16flash_fwd_kernelI23Flash_fwd_kernel_traitsILi128ELi128ELi32ELi4ELb0ELb0EN7cutlass6half_tE19Flash_kernel_traitsILi128ELi128ELi32ELi4ES3_EELb1ELb1ELb0ELb0ELb0ELb0ELb0ELb0EEEvNS_16Flash_fwd_paramsE)
        /*00e0*/ 	.word	0x000000ff


	//----- nvinfo : EIATTR_FRAME_SIZE
	.align		4
.L_48:
        /*00e4*/ 	.byte	0x04, 0x11
        /*00e6*/ 	.short	(.L_50 - .L_49)
	.align		4
.L_49:
        /*00e8*/ 	.word	index@(_ZN5flash16flash_fwd_kernelI23Flash_fwd_kernel_traitsILi128ELi128ELi32ELi4ELb0ELb0EN7cutlass6half_tE19Flash_kernel_traitsILi128ELi128ELi32ELi4ES3_EELb1ELb1ELb0ELb0ELb0ELb0ELb0ELb0EEEvNS_16Flash_fwd_paramsE)
        /*00ec*/ 	.word	0x00000060


	//----- nvinfo : EIATTR_REGCOUNT
	.align		4
.L_50:
        /*00f0*/ 	.byte	0x04, 0x2f
        /*00f2*/ 	.short	(.L_52 - .L_51)
	.align		4
.L_51:
        /*00f4*/ 	.word	index@(_ZN5flash16flash_fwd_kernelI23Flash_fwd_kernel_traitsILi128ELi64ELi64ELi4ELb0ELb0EN7cutlass6half_tE19Flash_kernel_traitsILi128ELi64ELi64ELi4ES3_EELb0ELb1ELb0ELb1ELb0ELb0ELb1ELb0EEEvNS_16Flash_fwd_paramsE)
        /*00f8*/ 	.word	0x000000cc


	//----- nvinfo : EIATTR_FRAME_SIZE
	.align		4
.L_52:
        /*00fc*/ 	.byte	0x04, 0x11
        /*00fe*/ 	.short	(.L_54 - .L_53)
	.align		4
.L_53:
        /*0100*/ 	.word	index@(_ZN5flash16flash_fwd_kernelI23Flash_fwd_kernel_traitsILi128ELi64ELi64ELi4ELb0ELb0EN7cutlass6half_tE19Flash_kernel_traitsILi128ELi64ELi64ELi4ES3_EELb0ELb1ELb0ELb1ELb0ELb0ELb1ELb0EEEvNS_16Flash_fwd_paramsE)
        /*0104*/ 	.word	0x00000000


	//----- nvinfo : EIATTR_REGCOUNT
	.align		4
.L_54:
        /*0108*/ 	.byte	0x04, 0x2f
        /*010a*/ 	.short	(.L_56 - .L_55)
	.align		4
.L_55:
        /*010c*/ 	.word	index@(_ZN5flash16flash_fwd_kernelI23Flash_fwd_kernel_traitsILi128ELi64ELi64ELi4ELb0ELb0EN7cutlass6half_tE19Flash_kernel_traitsILi128ELi64ELi64ELi4ES3_EELb0ELb1ELb0ELb1ELb0ELb0ELb0ELb0EEEvNS_16Flash_fwd_paramsE)
        /*0110*/ 	.word	0x000000ca


	//----- nvinfo : EIATTR_FRAME_SIZE
	.align		4
.L_56:
        /*0114*/ 	.byte	0x04, 0x11
        /*0116*/ 	.short	(.L_58 - .L_57)
	.align		4
.L_57:
        /*0118*/ 	.word	index@(_ZN5flash16flash_fwd_kernelI23Flash_fwd_kernel_traitsILi128ELi64ELi64ELi4ELb0ELb0EN7cutlass6half_tE19Flash_kernel_traitsILi128ELi64ELi64ELi4ES3_EELb0ELb1ELb0ELb1ELb0ELb0ELb0ELb0EEEvNS_16Flash_fwd_paramsE)
        /*011c*/ 	.word	0x00000000


	//----- nvinfo : EIATTR_REGCOUNT
	.align		4
.L_58:
        /*0120*/ 	.byte	0x04, 0x2f
        /*0122*/ 	.short	(.L_60 - .L_59)
	.align		4
.L_59:
        /*0124*/ 	.word	index@(_ZN5flash16flash_fwd_kernelI23Flash_fwd_kernel_traitsILi128ELi64ELi64ELi4ELb0ELb0EN7cutlass6half_tE19Flash_kernel_traitsILi128ELi64ELi64ELi4ES3_EELb0ELb1ELb0ELb0ELb0ELb0ELb1ELb0EEEvNS_16Flash_fwd_paramsE)
        /*0128*/ 	.word	0x000000d2


	//----- nvinfo : EIATTR_FRAME_SIZE
	.align		4
.L_60:
        /*012c*/ 	.byte	0x04, 0x11
        /*012e*/ 	.short	(.L_62 - .L_61)
	.align		4
.L_61:
        /*0130*/ 	.word	index@(_ZN5flash16flash_fwd_kernelI23Flash_fwd_kernel_traitsILi128ELi64ELi64ELi4ELb0ELb0EN7cutlass6half_tE19Flash_kernel_traitsILi128ELi64ELi64ELi4ES3_EELb0ELb1ELb0ELb0ELb0ELb0ELb1ELb0EEEvNS_16Flash_fwd_paramsE)
        /*0134*/ 	.word	0x00000000


	//----- nvinfo : EIATTR_REGCOUNT
	.align		4
.L_62:
        /*0138*/ 	.byte	0x04, 0x2f
        /*013a*/ 	.short	(.L_64 - .L_63)
	.align		4
.L_63:
        /*013c*/ 	.word	index@(_ZN5flash16flash_fwd_kernelI23Flash_fwd_kernel_traitsILi128ELi64ELi64ELi4ELb0ELb0EN7cutlass6half_tE19Flash_kernel_traitsILi128ELi64ELi64ELi4ES3_EELb0ELb1ELb0ELb0ELb0ELb0ELb0ELb0EEEvNS_16Flash_fwd_paramsE)
        /*0140*/ 	.word	0x000000c8


	//----- nvinfo : EIATTR_FRAME_SIZE
	.align		4
.L_64:
        /*0144*/ 	.byte	0x04, 0x11
        /*0146*/ 	.short	(.L_66 - .L_65)
	.align		4
.L_65:
        /*0148*/ 	.word	index@(_ZN5flash16flash_fwd_kernelI23Flash_fwd_kernel_traitsILi128ELi64ELi64ELi4ELb0ELb0EN7cutlass6half_tE19Flash_kernel_traitsILi128ELi64ELi64ELi4ES3_EELb0ELb1ELb0ELb0ELb0ELb0ELb0ELb0EEEvNS_16Flash_fwd_paramsE)
        /*014c*/ 	.word	0x00000000


	//----- nvinfo : EIATTR_REGCOUNT
	.align		4
.L_66:
        /*0150*/ 	.byte	0x04, 0x2f
        /*0152*/ 	.short	(.L_68 - .L_67)
	.align		4
.L_67:
        /*0154*/ 	.word	index@(_ZN5flash16flash_fwd_kernelI23Flash_fwd_kernel_traitsILi128ELi64ELi64ELi4ELb0ELb0EN7cutlass6half_tE19Flash_kernel_traitsILi128ELi64ELi64ELi4ES3_EELb0ELb1ELb0ELb0ELb0ELb1ELb1ELb0EEEvNS_16Flash_fwd_paramsE)
        /*0158*/ 	.word	0x000000cd


	//----- nvinfo : EIATTR_FRAME_SIZE
	.align		4
.L_68:
        /*015c*/ 	.byte	0x04, 0x11
        /*015e*/ 	.short	(.L_70 - .L_69)
	.align		4
.L_69:
        /*0160*/ 	.word	index@(_ZN5flash16flash_fwd_kernelI23Flash_fwd_kernel_traitsILi128ELi64ELi64ELi4ELb0ELb0EN7cutlass6half_tE19Flash_kernel_traitsILi128ELi64ELi64ELi4ES3_EELb0ELb1ELb0ELb0ELb0ELb1ELb1ELb0EEEvNS_16Flash_fwd_paramsE)
        /*0164*/ 	.word	0x00000000


	//----- nvinfo : EIATTR_REGCOUNT
	.align		4
.L_70:
        /*0168*/ 	.byte	0x04, 0x2f
        /*016a*/ 	.short	(.L_72 - .L_71)
	.align		4
.L_71:
        /*016c*/ 	.word	index@(_ZN5flash16flash_fwd_kernelI23Flash_fwd_kernel_traitsILi128ELi64ELi64ELi4ELb0ELb0EN7cutlass6half_tE19Flash_kernel_traitsILi128ELi64ELi64ELi4ES3_EELb0ELb1ELb0ELb0ELb0ELb1ELb0ELb0EEEvNS_16Flash_fwd_paramsE)
        /*0170*/ 	.word	0x000000bf


	//----- nvinfo : EIATTR_FRAME_SIZE
	.align		4
.L_72:
        /*0174*/ 	.byte	0x04, 0x11
        /*0176*/ 	.short	(.L_74 - .L_73)
	.align		4
.L_73:
        /*0178*/ 	.word	index@(_ZN5flash16flash_fwd_kernelI23Flash_fwd_kernel_traitsILi128ELi64ELi64ELi4ELb0ELb0EN7cutlass6half_tE19Flash_kernel_traitsILi128ELi64ELi64ELi4ES3_EELb0ELb1ELb0ELb0ELb0ELb1ELb0ELb0EEEvNS_16Flash_fwd_paramsE)
        /*017c*/ 	.word	0x00000000


	//----- nvinfo : EIATTR_REGCOUNT
	.align		4
.L_74:
        /*0180*/ 	.byte	0x04, 0x2f
        /*0182*/ 	.short	(.L_76 - .L_75)
	.align		4
.L_75:
        /*0184*/ 	.word	index@(_ZN5flash16flash_fwd_kernelI23Flash_fwd_kernel_traitsILi128ELi64ELi64ELi4ELb0ELb0EN7cutlass6half_tE19Flash_kernel_traitsILi128ELi64ELi64ELi4ES3_EELb0ELb1ELb0ELb0ELb1ELb1ELb1ELb0EEEvNS_16Flash_fwd_paramsE)
        /*0188*/ 	.word	0x000000ca


	//----- nvinfo : EIATTR_FRAME_SIZE
	.align		4
.L_76:
        /*018c*/ 	.byte	0x04, 0x11
        /*018e*/ 	.short	(.L_78 - .L_77)
	.align		4
.L_77:
        /*0190*/ 	.word	index@(_ZN5flash16flash_fwd_kernelI23Flash_fwd_kernel_traitsILi128ELi64ELi64ELi4ELb0ELb0EN7cutlass6half_tE19Flash_kernel_traitsILi128ELi64ELi64ELi4ES3_EELb0ELb1ELb0ELb0ELb1ELb1ELb1ELb0EEEvNS_16Flash_fwd_paramsE)
        /*0194*/ 	.word	0x00000000


	//----- nvinfo : EIATTR_REGCOUNT
	.align		4
.L_78:
        /*0198*/ 	.byte	0x04, 0x2f
        /*019a*/ 	.short	(.L_80 - .L_79)
	.align		4
.L_79:
        /*019c*/ 	.word	index@(_ZN5flash16flash_fwd_kernelI23Flash_fwd_kernel_traitsILi128ELi64ELi64ELi4ELb0ELb0EN7cutlass6half_tE19Flash_kernel_traitsILi128ELi64ELi64ELi4ES3_EELb0ELb1ELb0ELb0ELb1ELb1ELb0ELb0EEEvNS_16Flash_fwd_paramsE)
        /*01a0*/ 	.word	0x000000ba


	//----- nvinfo : EIATTR_FRAME_SIZE
	.align		4
.L_80:
        /*01a4*/ 	.byte	0x04, 0x11
        /*01a6*/ 	.short	(.L_82 - .L_81)
	.align		4
.L_81:
        /*01a8*/ 	.word	index@(_ZN5flash16flash_fwd_kernelI23Flash_fwd_kernel_traitsILi128ELi64ELi64ELi4ELb0ELb0EN7cutlass6half_tE19Flash_kernel_traitsILi128ELi64ELi64ELi4ES3_EELb0ELb1ELb0ELb0ELb1ELb1ELb0ELb0EEEvNS_16Flash_fwd_paramsE)
        /*01ac*/ 	.word	0x00000000


	//----- nvinfo : EIATTR_REGCOUNT
	.align		4
.L_82:
        /*01b0*/ 	.byte	0x04, 0x2f
        /*01b2*/ 	.short	(.L_84 - .L_83)
	.align		4
.L_83:
        /*01b4*/ 	.word	index@(_ZN5flash16flash_fwd_kernelI23Flash_fwd_kernel_traitsILi128ELi128ELi64ELi4ELb0ELb0EN7cutlass6half_tE19Flash_kernel_traitsILi128ELi128ELi64ELi4ES3_EELb0ELb1ELb0ELb1ELb0ELb0ELb1ELb0EEEvNS_16Flash_fwd_paramsE)
        /*01b8*/ 	.word	0x000000ff


	//----- nvinfo : EIATTR_FRAME_SIZE
	.align		4
.L_84:
        /*01bc*/ 	.byte	0x04, 0x11
        /*01be*/ 	.short	(.L_86 - .L_85)
	.align		4
.L_85:
        /*01c0*/ 	.word	index@(_ZN5flash16flash_fwd_kernelI23Flash_fwd_kernel_traitsILi128ELi128ELi64ELi4ELb0ELb0EN7cutlass6half_tE19Flash_kernel_traitsILi128ELi128ELi64ELi4ES3_EELb0ELb1ELb0ELb1ELb0ELb0ELb1ELb0EEEvNS_16Flash_fwd_paramsE)
        /*01c4*/ 	.word	0x000000e8


	//----- nvinfo : EIATTR_REGCOUNT
	.align		4
.L_86:
        /*01c8*/ 	.byte	0x04, 0x2f
        /*01ca*/ 	.short	(.L_88 - .L_87)
	.align		4
.L_87:
        /*01cc*/ 	.word	index@(_ZN5flash16flash_fwd_kernelI23Flash_fwd_kernel_traitsILi128ELi128ELi64ELi4ELb0ELb0EN7cutlass6half_tE19Flash_kernel_traitsILi128ELi128ELi64ELi4ES3_EELb0ELb1ELb0ELb1ELb0ELb0ELb0ELb0EEEvNS_16Flash_fwd_paramsE)
        /*01d0*/ 	.word	0x000000ff


	//----- nvinfo : EIATTR_FRAME_SIZE
	.align		4
.L_88:
        /*01d4*/ 	.byte	0x04, 0x11
        /*01d6*/ 	.short	(.L_90 - .L_89)
	.align		4
.L_89:
        /*01d8*/ 	.word	index@(_ZN5flash16flash_fwd_kernelI23Flash_fwd_kernel_traitsILi128ELi128ELi64ELi4ELb0ELb0EN7cutlass6half_tE19Flash_kernel_traitsILi128ELi128ELi64ELi4ES3_EELb0ELb1ELb0ELb1ELb0ELb0ELb0ELb0EEEvNS_16Flash_fwd_paramsE)
        /*01dc*/ 	.word	0x000000b0


	//----- nvinfo : EIATTR_REGCOUNT
	.align		4
.L_90:
        /*01e0*/ 	.byte	0x04, 0x2f
        /*01e2*/ 	.short	(.L_92 - .L_91)
	.align		4
.L_91:
        /*01e4*/ 	.word	index@(_ZN5flash16flash_fwd_kernelI23Flash_fwd_kernel_traitsILi128ELi128ELi64ELi4ELb0ELb0EN7cutlass6half_tE19Flash_kernel_traitsILi128ELi128ELi64ELi4ES3_EELb0ELb1ELb0ELb0ELb0ELb0ELb1ELb0EEEvNS_16Flash_fwd_paramsE)
        /*01e8*/ 	.word	0x000000ff


	//----- nvinfo : EIATTR_FRAME_SIZE
	.align		4
.L_92:
        /*01ec*/ 	.byte	0x04, 0x11
        /*01ee*/ 	.short	(.L_94 - .L_93)
	.align		4
.L_93:
        /*01f0*/ 	.word	index@(_ZN5flash16flash_fwd_kernelI23Flash_fwd_kernel_traitsILi128ELi128ELi64ELi4ELb0ELb0EN7cutlass6half_tE19Flash_kernel_traitsILi128ELi128ELi64ELi4ES3_EELb0ELb1ELb0ELb0ELb0ELb0ELb1ELb0EEEvNS_16Flash_fwd_paramsE)
        /*01f4*/ 	.word	0x000000c8


	//----- nvinfo : EIATTR_REGCOUNT
	.align		4
.L_94:
        /*01f8*/ 	.byte	0x04, 0x2f
        /*01fa*/ 	.short	(.L_96 - .L_95)
	.align		4
.L_95:
        /*01fc*/ 	.word	index@(_ZN5flash16flash_fwd_kernelI23Flash_fwd_kernel_traitsILi128ELi128ELi64ELi4ELb0ELb0EN7cutlass6half_tE19Flash_kernel_traitsILi128ELi128ELi64ELi4ES3_EELb0ELb1ELb0ELb0ELb0ELb0ELb0ELb0EEEvNS_16Flash_fwd_paramsE)
        /*0200*/ 	.word	0x000000ff


	//----- nvinfo : EIATTR_FRAME_SIZE
	.align		4
.L_96:
        /*0204*/ 	.byte	0x04, 0x11
        /*0206*/ 	.short	(.L_98 - .L_97)
	.align		4
.L_97:
        /*0208*/ 	.word	index@(_ZN5flash16flash_fwd_kernelI23Flash_fwd_kernel_traitsILi128ELi128ELi64ELi4ELb0ELb0EN7cutlass6half_tE19Flash_kernel_traitsILi128ELi128ELi64ELi4ES3_EELb0ELb1ELb0ELb0ELb0ELb0ELb0ELb0EEEvNS_16Flash_fwd_paramsE)
        /*020c*/ 	.word	0x000000b0


	//----- nvinfo : EIATTR_REGCOUNT
	.align		4
.L_98:
        /*0210*/ 	.byte	0x04, 0x2f
        /*0212*/ 	.short	(.L_100 - .L_99)
	.align		4
.L_99:
        /*0214*/ 	.word	index@(_ZN5flash16flash_fwd_kernelI23Flash_fwd_kernel_traitsILi128ELi128ELi64ELi4ELb0ELb0EN7cutlass6half_tE19Flash_kernel_traitsILi128ELi128ELi64ELi4ES3_EELb0ELb1ELb0ELb0ELb0ELb1ELb1ELb0EEEvNS_16Flash_fwd_paramsE)
        /*0218*/ 	.word	0x000000ff


	//----- nvinfo : EIATTR_FRAME_SIZE
	.align		4
.L_100:
        /*021c*/ 	.byte	0x04, 0x11
        /*021e*/ 	.short	(.L_102 - .L_101)
	.align		4
.L_101:
        /*0220*/ 	.word	index@(_ZN5flash16flash_fwd_kernelI23Flash_fwd_kernel_traitsILi128ELi128ELi64ELi4ELb0ELb0EN7cutlass6half_tE19Flash_kernel_traitsILi128ELi128ELi64ELi4ES3_EELb0ELb1ELb0ELb0ELb0ELb1ELb1ELb0EEEvNS_16Flash_fwd_paramsE)
        /*0224*/ 	.word	0x00000190


	//----- nvinfo : EIATTR_REGCOUNT
	.align		4
.L_102:
        /*0228*/ 	.byte	0x04, 0x2f
        /*022a*/ 	.short	(.L_104 - .L_103)
	.align		4
.L_103:
        /*022c*/ 	.word	index@(_ZN5flash16flash_fwd_kernelI23Flash_fwd_kernel_traitsILi128ELi128ELi64ELi4ELb0ELb0EN7cutlass6half_tE19Flash_kernel_traitsILi128ELi128ELi64ELi4ES3_EELb0ELb1ELb0ELb0ELb0ELb1ELb0ELb0EEEvNS_16Flash_fwd_paramsE)
        /*0230*/ 	.word	0x000000ff


	//----- nvinfo : EIATTR_FRAME_SIZE
	.align		4
.L_104:
        /*0234*/ 	.byte	0x04, 0x11
        /*0236*/ 	.short	(.L_106 - .L_105)
	.align		4
.L_105:
        /*0238*/ 	.word	index@(_ZN5flash16flash_fwd_kernelI23Flash_fwd_kernel_traitsILi128ELi128ELi64ELi4ELb0ELb0EN7cutlass6half_tE19Flash_kernel_traitsILi128ELi128ELi64ELi4ES3_EELb0ELb1ELb0ELb0ELb0ELb1ELb0ELb0EEEvNS_16Flash_fwd_paramsE)
        /*023c*/ 	.word	0x00000140


	//----- nvinfo : EIATTR_REGCOUNT
	.align		4
.L_106:
        /*0240*/ 	.byte	0x04, 0x2f
        /*0242*/ 	.short	(.L_108 - .L_107)
	.align		4
.L_107:
        /*0244*/ 	.word	index@(_ZN5flash16flash_fwd_kernelI23Flash_fwd_kernel_traitsILi128ELi128ELi64ELi4ELb0ELb0EN7cutlass6half_tE19Flash_kernel_traitsILi128ELi128ELi64ELi4ES3_EELb0ELb1ELb0ELb0ELb1ELb1ELb1ELb0EEEvNS_16Flash_fwd_paramsE)
        /*0248*/ 	.word	0x000000ff


	//----- nvinfo : EIATTR_FRAME_SIZE
	.align		4
.L_108:
        /*024c*/ 	.byte	0x04, 0x11
        /*024e*/ 	.short	(.L_110 - .L_109)
	.align		4
.L_109:
        /*0250*/ 	.word	index@(_ZN5flash16flash_fwd_kernelI23Flash_fwd_kernel_traitsILi128ELi128ELi64ELi4ELb0ELb0EN7cutlass6half_tE19Flash_kernel_traitsILi128ELi128ELi64ELi4ES3_EELb0ELb1ELb0ELb0ELb1ELb1ELb1ELb0EEEvNS_16Flash_fwd_paramsE)
        /*0254*/ 	.word	0x00000088


	//----- nvinfo : EIATTR_REGCOUNT
	.align		4
.L_110:
        /*0258*/ 	.byte	0x04, 0x2f
        /*025a*/ 	.short	(.L_112 - .L_111)
	.align		4
.L_111:
        /*025c*/ 	.word	index@(_ZN5flash16flash_fwd_kernelI23Flash_fwd_kernel_traitsILi128ELi128ELi64ELi4ELb0ELb0EN7cutlass6half_tE19Flash_kernel_traitsILi128ELi128ELi64ELi4ES3_EELb0ELb1ELb0ELb0ELb1ELb1ELb0ELb0EEEvNS_16Flash_fwd_paramsE)
        /*0260*/ 	.word	0x000000ff


	//----- nvinfo : EIATTR_FRAME_SIZE
	.align		4
.L_112:
        /*0264*/ 	.byte	0x04, 0x11
        /*0266*/ 	.short	(.L_114 - .L_113)
	.align		4
.L_113:
        /*0268*/ 	.word	index@(_ZN5flash16flash_fwd_kernelI23Flash_fwd_kernel_traitsILi128ELi128ELi64ELi4ELb0ELb0EN7cutlass6half_tE19Flash_kernel_traitsILi128ELi128ELi64ELi4ES3_EELb0ELb1ELb0ELb0ELb1ELb1ELb0ELb0EEEvNS_16Flash_fwd_paramsE)
        /*026c*/ 	.word	0x00000080


	//----- nvinfo : EIATTR_MIN_STACK_SIZE
	.align		4
.L_114:
        /*0270*/ 	.byte	0x04, 0x12
        /*0272*/ 	.short	(.L_116 - .L_115)
	.align		4
.L_115:
        /*0274*/ 	.word	index@(_ZN5flash16flash_fwd_kernelI23Flash_fwd_kernel_traitsILi128ELi128ELi64ELi4ELb0ELb0EN7cutlass6half_tE19Flash_kernel_traitsILi128ELi128ELi64ELi4ES3_EELb0ELb1ELb0ELb0ELb1ELb1ELb0ELb0EEEvNS_16Flash_fwd_paramsE)
        /*0278*/ 	.word	0x00000080


	//----- nvinfo : EIATTR_MIN_STACK_SIZE
	.align		4
.L_116:
        /*027c*/ 	.byte	0x04, 0x12
        /*027e*/ 	.short	(.L_118 - .L_117)
	.align		4
.L_117:
        /*0280*/ 	.word	index@(_ZN5flash16flash_fwd_kernelI23Flash_fwd_kernel_traitsILi128ELi128ELi64ELi4ELb0ELb0EN7cutlass6half_tE19Flash_kernel_traitsILi128ELi128ELi64ELi4ES3_EELb0ELb1ELb0ELb0ELb1ELb1ELb1ELb0EEEvNS_16Flash_fwd_paramsE)
        /*0284*/ 	.word	0x00000088


	//----- nvinfo : EIATTR_MIN_STACK_SIZE
	.align		4
.L_118:
        /*0288*/ 	.byte	0x04, 0x12
        /*028a*/ 	.short	(.L_120 - .L_119)
	.align		4
.L_119:
        /*028c*/ 	.word	index@(_ZN5flash16flash_fwd_kernelI23Flash_fwd_kernel_traitsILi128ELi128ELi64ELi4ELb0ELb0EN7cutlass6half_tE19Flash_kernel_traitsILi128ELi128ELi64ELi4ES3_EELb0ELb1ELb0ELb0ELb0ELb1ELb0ELb0EEEvNS_16Flash_fwd_paramsE)
        /*0290*/ 	.word	0x00000140


	//----- nvinfo : EIATTR_MIN_STACK_SIZE
	.align		4
.L_120:
        /*0294*/ 	.byte	0x04, 0x12
        /*0296*/ 	.short	(.L_122 - .L_121)
	.align		4
.L_121:
        /*0298*/ 	.word	index@(_ZN5flash16flash_fwd_kernelI23Flash_fwd_kernel_traitsILi128ELi128ELi64ELi4ELb0ELb0EN7cutlass6half_tE19Flash_kernel_traitsILi128ELi128ELi64ELi4ES3_EELb0ELb1ELb0ELb0ELb0ELb1ELb1ELb0EEEvNS_16Flash_fwd_paramsE)
        /*029c*/ 	.word	0x00000190


	//----- nvinfo : EIATTR_MIN_STACK_SIZE
	.align		4
.L_122:
        /*02a0*/ 	.byte	0x04, 0x12
        /*02a2*/ 	.short	(.L_124 - .L_123)
	.align		4
.L_123:
        /*02a4*/ 	.word	index@(_ZN5flash16flash_fwd_kernelI23Flash_fwd_kernel_traitsILi128ELi128ELi64ELi4ELb0ELb0EN7cutlass6half_tE19Flash_kernel_traitsILi128ELi128ELi64ELi4ES3_EELb0ELb1ELb0ELb0ELb0ELb0ELb0ELb0EEEvNS_16Flash_fwd_paramsE)
        /*02a8*/ 	.word	0x000000b0


	//----- nvinfo : EIATTR_MIN_STACK_SIZE
	.align		4
.L_124:
        /*02ac*/ 	.byte	0x04, 0x12
        /*02ae*/ 	.short	(.L_126 - .L_125)
	.align		4
.L_125:
        /*02b0*/ 	.word	index@(_ZN5flash16flash_fwd_kernelI23Flash_fwd_kernel_traitsILi128ELi128ELi64ELi4ELb0ELb0EN7cutlass6half_tE19Flash_kernel_traitsILi128ELi128ELi64ELi4ES3_EELb0ELb1ELb0ELb0ELb0ELb0ELb1ELb0EEEvNS_16Flash_fwd_paramsE)
        /*02b4*/ 	.word	0x000000c8


	//----- nvinfo : EIATTR_MIN_STACK_SIZE
	.align		4
.L_126:
        /*02b8*/ 	.byte	0x04, 0x12
        /*02ba*/ 	.short	(.L_128 - .L_127)
	.align		4
.L_127:
        /*02bc*/ 	.word	index@(_ZN5flash16flash_fwd_kernelI23Flash_fwd_kernel_traitsILi128ELi128ELi64ELi4ELb0ELb0EN7cutlass6half_tE19Flash_kernel_traitsILi128ELi128ELi64ELi4ES3_EELb0ELb1ELb0ELb1ELb0ELb0ELb0ELb0EEEvNS_16Flash_fwd_paramsE)
        /*02c0*/ 	.word	0x000000b0


	//----- nvinfo : EIATTR_MIN_STACK_SIZE
	.align		4
.L_128:
        /*02c4*/ 	.byte	0x04, 0x12
        /*02c6*/ 	.short	(.L_130 - .L_129)
	.align		4
.L_129:
        /*02c8*/ 	.word	index@(_ZN5flash16flash_fwd_kernelI23Flash_fwd_kernel_traitsILi128ELi128ELi64ELi4ELb0ELb0EN7cutlass6half_tE19Flash_kernel_traitsILi128ELi128ELi64ELi4ES3_EELb0ELb1ELb0ELb1ELb0ELb0ELb1ELb0EEEvNS_16Flash_fwd_paramsE)
        /*02cc*/ 	.word	0x000000e8


	//----- nvinfo : EIATTR_MIN_STACK_SIZE
	.align		4
.L_130:
        /*02d0*/ 	.byte	0x04, 0x12
        /*02d2*/ 	.short	(.L_132 - .L_131)
	.align		4
.L_131:
        /*02d4*/ 	.word	index@(_ZN5flash16flash_fwd_kernelI23Flash_fwd_kernel_traitsILi128ELi64ELi64ELi4ELb0ELb0EN7cutlass6half_tE19Flash_kernel_traitsILi128ELi64ELi64ELi4ES3_EELb0ELb1ELb0ELb0ELb1ELb1ELb0ELb0EEEvNS_16Flash_fwd_paramsE)
        /*02d8*/ 	.word	0x00000000


	//----- nvinfo : EIATTR_MIN_STACK_SIZE
	.align		4
.L_132:
        /*02dc*/ 	.byte	0x04, 0x12
        /*02de*/ 	.short	(.L_134 - .L_133)
	.align		4
.L_133:
        /*02e0*/ 	.word	index@(_ZN5flash16flash_fwd_kernelI23Flash_fwd_kernel_traitsILi128ELi64ELi64ELi4ELb0ELb0EN7cutlass6half_tE19Flash_kernel_traitsILi128ELi64ELi64ELi4ES3_EELb0ELb1ELb0ELb0ELb1ELb1ELb1ELb0EEEvNS_16Flash_fwd_paramsE)
        /*02e4*/ 	.word	0x00000000


	//----- nvinfo : EIATTR_MIN_STACK_SIZE
	.align		4
.L_134:
        /*02e8*/ 	.byte	0x04, 0x12
        /*02ea*/ 	.short	(.L_136 - .L_135)
	.align		4
.L_135:
        /*02ec*/ 	.word	index@(_ZN5flash16flash_fwd_kernelI23Flash_fwd_kernel_traitsILi128ELi64ELi64ELi4ELb0ELb0EN7cutlass6half_tE19Flash_kernel_traitsILi128ELi64ELi64ELi4ES3_EELb0ELb1ELb0ELb0ELb0ELb1ELb0ELb0EEEvNS_16Flash_fwd_paramsE)
        /*02f0*/ 	.word	0x00000000


	//----- nvinfo : EIATTR_MIN_STACK_SIZE
	.align		4
.L_136:
        /*02f4*/ 	.byte	0x04, 0x12
        /*02f6*/ 	.short	(.L_138 - .L_137)
	.align		4
.L_137:
        /*02f8*/ 	.word	index@(_ZN5flash16flash_fwd_kernelI23Flash_fwd_kernel_traitsILi128ELi64ELi64ELi4ELb0ELb0EN7cutlass6half_tE19Flash_kernel_traitsILi128ELi64ELi64ELi4ES3_EELb0ELb1ELb0ELb0ELb0ELb1ELb1ELb0EEEvNS_16Flash_fwd_paramsE)
        /*02fc*/ 	.word	0x00000000


	//----- nvinfo : EIATTR_MIN_STACK_SIZE
	.align		4
.L_138:
        /*0300*/ 	.byte	0x04, 0x12
        /*0302*/ 	.short	(.L_140 - .L_139)
	.align		4
.L_139:
        /*0304*/ 	.word	index@(_ZN5flash16flash_fwd_kernelI23Flash_fwd_kernel_traitsILi128ELi64ELi64ELi4ELb0ELb0EN7cutlass6half_tE19Flash_kernel_traitsILi128ELi64ELi64ELi4ES3_EELb0ELb1ELb0ELb0ELb0ELb0ELb0ELb0EEEvNS_16Flash_fwd_paramsE)
        /*0308*/ 	.word	0x00000000


	//----- nvinfo : EIATTR_MIN_STACK_SIZE
	.align		4
.L_140:
        /*030c*/ 	.byte	0x04, 0x12
        /*030e*/ 	.short	(.L_142 - .L_141)
	.align		4
.L_141:
        /*0310*/ 	.word	index@(_ZN5flash16flash_fwd_kernelI23Flash_fwd_kernel_traitsILi128ELi64ELi64ELi4ELb0ELb0EN7cutlass6half_tE19Flash_kernel_traitsILi128ELi64ELi64ELi4ES3_EELb0ELb1ELb0ELb0ELb0ELb0ELb1ELb0EEEvNS_16Flash_fwd_paramsE)
        /*0314*/ 	.word	0x00000000


	//----- nvinfo : EIATTR_MIN_STACK_SIZE
	.align		4
.L_142:
        /*0318*/ 	.byte	0x04, 0x12
        /*031a*/ 	.short	(.L_144 - .L_143)
	.align		4
.L_143:
        /*031c*/ 	.word	index@(_ZN5flash16flash_fwd_kernelI23Flash_fwd_kernel_traitsILi128ELi64ELi64ELi4ELb0ELb0EN7cutlass6half_tE19Flash_kernel_traitsILi128ELi64ELi64ELi4ES3_EELb0ELb1ELb0ELb1ELb0ELb0ELb0ELb0EEEvNS_16Flash_fwd_paramsE)
        /*0320*/ 	.word	0x00000000


	//----- nvinfo : EIATTR_MIN_STACK_SIZE
	.align		4
.L_144:
        /*0324*/ 	.byte	0x04, 0x12
        /*0326*/ 	.short	(.L_146 - .L_145)
	.align		4
.L_145:
        /*0328*/ 	.word	index@(_ZN5flash16flash_fwd_kernelI23Flash_fwd_kernel_traitsILi128ELi64ELi64ELi4ELb0ELb0EN7cutlass6half_tE19Flash_kernel_traitsILi128ELi64ELi64ELi4ES3_EELb0ELb1ELb0ELb1ELb0ELb0ELb1ELb0EEEvNS_16Flash_fwd_paramsE)
        /*032c*/ 	.word	0x00000000


	//----- nvinfo : EIATTR_MIN_STACK_SIZE
	.align		4
.L_146:
        /*0330*/ 	.byte	0x04, 0x12
        /*0332*/ 	.short	(.L_148 - .L_147)
	.align		4
.L_147:
        /*0334*/ 	.word	index@(_ZN5flash16flash_fwd_kernelI23Flash_fwd_kernel_traitsILi128ELi128ELi32ELi4ELb0ELb0EN7cutlass6half_tE19Flash_kernel_traitsILi128ELi128ELi32ELi4ES3_EELb1ELb1ELb0ELb0ELb0ELb0ELb0ELb0EEEvNS_16Flash_fwd_paramsE)
        /*0338*/ 	.word	0x00000060


	//----- nvinfo : EIATTR_MIN_STACK_SIZE
	.align		4
.L_148:
        /*033c*/ 	.byte	0x04, 0x12
        /*033e*/ 	.short	(.L_150 - .L_149)
	.align		4
.L_149:
        /*0340*/ 	.word	index@(_ZN5flash16flash_fwd_kernelI23Flash_fwd_kernel_traitsILi128ELi128ELi32ELi4ELb0ELb0EN7cutlass6half_tE19Flash_kernel_traitsILi128ELi128ELi32ELi4ES3_EELb1ELb1ELb0ELb0ELb1ELb1ELb0ELb0EEEvNS_16Flash_fwd_paramsE)
        /*0344*/ 	.word	0x00000058


	//----- nvinfo : EIATTR_MIN_STACK_SIZE
	.align		4
.L_150:
        /*0348*/ 	.byte	0x04, 0x12
        /*034a*/ 	.short	(.L_152 - .L_151)
	.align		4
.L_151:
        /*034c*/ 	.word	index@(_ZN5flash16flash_fwd_kernelI23Flash_fwd_kernel_traitsILi128ELi128ELi32ELi4ELb0ELb0EN7cutlass6half_tE19Flash_kernel_traitsILi128ELi128ELi32ELi4ES3_EELb0ELb1ELb0ELb0ELb1ELb1ELb1ELb0EEEvNS_16Flash_fwd_paramsE)
        /*0350*/ 	.word	0x00000018


	//----- nvinfo : EIATTR_MIN_STACK_SIZE
	.align		4
.L_152:
        /*0354*/ 	.byte	0x04, 0x12
        /*0356*/ 	.short	(.L_154 - .L_153)
	.align		4
.L_153:
        /*0358*/ 	.word	index@(_ZN5flash16flash_fwd_kernelI23Flash_fwd_kernel_traitsILi128ELi128ELi32ELi4ELb0ELb0EN7cutlass6half_tE19Flash_kernel_traitsILi128ELi128ELi32ELi4ES3_EELb1ELb1ELb0ELb0ELb0ELb1ELb0ELb0EEEvNS_16Flash_fwd_paramsE)
        /*035c*/ 	.word	0x00000070


	//----- nvinfo : EIATTR_MIN_STACK_SIZE
	.align		4
.L_154:
        /*0360*/ 	.byte	0x04, 0x12
        /*0362*/ 	.short	(.L_156 - .L_155)
	.align		4
.L_155:
        /*0364*/ 	.word	index@(_ZN5flash16flash_fwd_kernelI23Flash_fwd_kernel_traitsILi128ELi128ELi32ELi4ELb0ELb0EN7cutlass6half_tE19Flash_kernel_traitsILi128ELi128ELi32ELi4ES3_EELb0ELb1ELb0ELb0ELb0ELb1ELb1ELb0EEEvNS_16Flash_fwd_paramsE)
        /*0368*/ 	.word	0x00000000


	//----- nvinfo : EIATTR_MIN_STACK_SIZE
	.align		4
.L_156:
        /*036c*/ 	.byte	0x04, 0x12
        /*036e*/ 	.short	(.L_158 - .L_157)
	.align		4
.L_157:
        /*0370*/ 	.word	index@(_ZN5flash16flash_fwd_kernelI23Flash_fwd_kernel_traitsILi128ELi128ELi32ELi4ELb0ELb0EN7cutlass6half_tE19Flash_kernel_traitsILi128ELi128ELi32ELi4ES3_EELb1ELb1ELb0ELb1ELb0ELb0ELb0ELb0EEEvNS_16Flash_fwd_paramsE)
        /*0374*/ 	.word	0x00000048


	//----- nvinfo : EIATTR_MIN_STACK_SIZE
	.align		4
.L_158:
        /*0378*/ 	.byte	0x04, 0x12
        /*037a*/ 	.short	(.L_160 - .L_159)
	.align		4
.L_159:
        /*037c*/ 	.word	index@(_ZN5flash16flash_fwd_kernelI23Flash_fwd_kernel_traitsILi128ELi128ELi32ELi4ELb0ELb0EN7cutlass6half_tE19Flash_kernel_traitsILi128ELi128ELi32ELi4ES3_EELb1ELb1ELb0ELb0ELb0ELb0ELb0ELb1EEEvNS_16Flash_fwd_paramsE)
        /*0380*/ 	.word	0x00000140


	//----- nvinfo : EIATTR_MIN_STACK_SIZE
	.align		4
.L_160:
        /*0384*/ 	.byte	0x04, 0x12
        /*0386*/ 	.short	(.L_162 - .L_161)
	.align		4
.L_161:
        /*0388*/ 	.word	index@(_ZN5flash16flash_fwd_kernelI23Flash_fwd_kernel_traitsILi128ELi128ELi32ELi4ELb0ELb0EN7cutlass6half_tE19Flash_kernel_traitsILi128ELi128ELi32ELi4ES3_EELb0ELb1ELb0ELb0ELb0ELb0ELb1ELb0EEEvNS_16Flash_fwd_paramsE)
        /*038c*/ 	.word	0x00000000


	//----- nvinfo : EIATTR_MIN_STACK_SIZE
	.align		4
.L_162:
        /*0390*/ 	.byte	0x04, 0x12
        /*0392*/ 	.short	(.L_164 - .L_163)
	.align		4
.L_163:
        /*0394*/ 	.word	index@(_ZN5flash16flash_fwd_kernelI23Flash_fwd_kernel_traitsILi128ELi128ELi32ELi4ELb0ELb0EN7cutlass6half_tE19Flash_kernel_traitsILi128ELi128ELi32ELi4ES3_EELb1ELb1ELb0ELb1ELb0ELb0ELb0ELb1EEEvNS_16Flash_fwd_paramsE)
        /*0398*/ 	.word	0x00000128


	//----- nvinfo : EIATTR_MIN_STACK_SIZE
	.align		4
.L_164:
        /*039c*/ 	.byte	0x04, 0x12
        /*039e*/ 	.short	(.L_166 - .L_165)
	.align		4
.L_165:
        /*03a0*/ 	.word	index@(_ZN5flash16flash_fwd_kernelI23Flash_fwd_kernel_traitsILi128ELi128ELi32ELi4ELb0ELb0EN7cutlass6half_tE19Flash_kernel_traitsILi128ELi128ELi32ELi4ES3_EELb0ELb1ELb0ELb1ELb0ELb0ELb1ELb0EEEvNS_16Flash_fwd_paramsE)
        /*03a4*/ 	.word	0x00000000
.L_166:


//--------------------- .nv.compat                --------------------------
	.section	.nv.compat,"",@"SHT_CUDA_COMPAT_INFO"
	.align	4
        /*0000*/ 	.byte	0x02, 0x09, 0x01, 0x00, 0x02, 0x02, 0x01, 0x00, 0x02, 0x05, 0x05, 0x00, 0x03, 0x07, 0x01, 0x01
        /*0010*/ 	.byte	0x02, 0x03, 0x00, 0x00, 0x02, 0x06, 0x01, 0x00, 0x04, 0x0b, 0x08, 0x00, 0x00, 0x00, 0x00, 0x00
        /*0020*/ 	.byte	0x00, 0x00, 0x00, 0x00


//--------------------- .nv.info._ZN5flash16flash_fwd_kernelI23Flash_fwd_kernel_traitsILi128ELi128ELi64ELi4ELb0ELb0EN7cutlass6half_tE19Flash_kernel_traitsILi128ELi128ELi64ELi4ES3_EELb0ELb1ELb0ELb0ELb1ELb1ELb0ELb0EEEvNS_16Flash_fwd_paramsE --------------------------
	.section	.nv.info._ZN5flash16flash_fwd_kernelI23Flash_fwd_kernel_traitsILi128ELi128ELi64ELi4ELb0ELb0EN7cutlass6half_tE19Flash_kernel_traitsILi128ELi128ELi64ELi4ES3_EELb0ELb1ELb0ELb0ELb1ELb1ELb0ELb0EEEvNS_16Flash_fwd_paramsE,"",@"SHT_CUDA_INFO"
	.sectionflags	@""
	.align	4


	//----- nvinfo : EIATTR_CUDA_API_VERSION
	.align		4
        /*0000*/ 	.byte	0x04, 0x37
        /*0002*/ 	.short	(.L_168 - .L_167)
.L_167:
        /*0004*/ 	.word	0x00000082


	//----- nvinfo : EIATTR_KPARAM_INFO
	.align		4
.L_168:
        /*0008*/ 	.byte	0x04, 0x17
        /*000a*/ 	.short	(.L_170 - .L_169)
.L_169:
        /*000c*/ 	.word	0x00000000
        /*0010*/ 	.short	0x0000
        /*0012*/ 	.short	0x0000
        /*0014*/ 	.byte	0x00, 0xf0, 0x41, 0x07


	//----- nvinfo : EIATTR_SPARSE_MMA_MASK
	.align		4
.L_170:
        /*0018*/ 	.byte	0x03, 0x50
        /*001a*/ 	.short	0x0000


	//----- nvinfo : EIATTR_MAXREG_COUNT
	.align		4
        /*001c*/ 	.byte	0x03, 0x1b
        /*001e*/ 	.short	0x00ff


	//----- nvinfo : EIATTR_NUM_BARRIERS
	.align		4
        /*0020*/ 	.byte	0x02, 0x4c
        /*0022*/ 	.byte	0x01
	.zero		1


	//----- nvinfo : EIATTR_ANNOTATIONS
	.align		4
        /*0024*/ 	.byte	0x04, 0x55
        /*0026*/ 	.short	(.L_172 - .L_171)


	//   ....[0]....
.L_171:
        /*0028*/ 	.word	0x00000001
        /*002c*/ 	.byte	0xc0, 0x02, 0x00, 0x00, 0x01, 0x00, 0x00, 0x00, 0x30, 0x0c, 0x00, 0x00, 0x01, 0x00, 0x00, 0x00
        /* <DEDUP_REMOVED lines=43> */
        /*02ec*/ 	.byte	0x70, 0xe4, 0x00, 0x00, 0x01, 0x00, 0x00, 0x00, 0x80, 0xe4, 0x00, 0x00


	//----- nvinfo : EIATTR_MERCURY_ISA_VERSION
	.align		4
.L_172:
        /*02f8*/ 	.byte	0x03, 0x5f
        /*02fa*/ 	.short	0x0101


	//----- nvinfo : EIATTR_COOP_GROUP_MASK_REGIDS
	.align		4
        /*02fc*/ 	.byte	0x04, 0x29
        /*02fe*/ 	.short	(.L_174 - .L_173)


	//   ....[0]....
.L_173:
        /*0300*/ 	.word	0xffffffff


	//   ....[1]....
        /*0304*/ 	.word	0xffffffff


	//   ....[2]....
        /*0308*/ 	.word	0xffffffff


	//   ....[3]....
        /*030c*/ 	.word	0xffffffff


	//   ....[4]....
        /*0310*/ 	.word	0xffffffff


	//   ....[5]....
        /*0314*/ 	.word	0xffffffff


	//   ....[6]....
        /*0318*/ 	.word	0xffffffff


	//   ....[7]....
        /*031c*/ 	.word	0xffffffff


	//   ....[8]....
        /*0320*/ 	.word	0xffffffff


	//   ....[9]....
        /*0324*/ 	.word	0xffffffff


	//   ....[10]....
        /*0328*/ 	.word	0xffffffff


	//   ....[11]....
        /*032c*/ 	.word	0xffffffff


	//   ....[12]....
        /*0330*/ 	.word	0xffffffff


	//   ....[13]....
        /*0334*/ 	.word	0xffffffff


	//   ....[14]....
        /*0338*/ 	.word	0xffffffff


	//   ....[15]....
        /*033c*/ 	.word	0xffffffff


	//   ....[16]....
        /*0340*/ 	.word	0xffffffff


	//   ....[17]....
        /*0344*/ 	.word	0xffffffff


	//   ....[18]....
        /*0348*/ 	.word	0xffffffff


	//   ....[19]....
        /*034c*/ 	.word	0xffffffff


	//   ....[20]....
        /*0350*/ 	.word	0xffffffff


	//   ....[21]....
        /*0354*/ 	.word	0xffffffff


	//   ....[22]....
        /*0358*/ 	.word	0xffffffff


	//   ....[23]....
        /*035c*/ 	.word	0xffffffff


	//   ....[24]....
        /*0360*/ 	.word	0xffffffff


	//   ....[25]....
        /*0364*/ 	.word	0xffffffff


	//   ....[26]....
        /*0368*/ 	.word	0xffffffff


	//   ....[27]....
        /*036c*/ 	.word	0xffffffff


	//   ....[28]....
        /*0370*/ 	.word	0xffffffff


	//   ....[29]....
        /*0374*/ 	.word	0xffffffff


	//   ....[30]....
        /*0378*/ 	.word	0xffffffff


	//   ....[31]....
        /*037c*/ 	.word	0xffffffff


	//----- nvinfo : EIATTR_COOP_GROUP_INSTR_OFFSETS
	.align		4
.L_174:
        /*0380*/ 	.byte	0x04, 0x28
        /*0382*/ 	.short	(.L_176 - .L_175)


	//   ....[0]....
.L_175:
        /*0384*/ 	.word	0x00002710


	//   ....[1]....
        /*0388*/ 	.word	0x000028e0


	//   ....[2]....
        /*038c*/ 	.word	0x00002a60


	//   ....[3]....
        /*0390*/ 	.word	0x00002c20


	//   ....[4]....
        /*0394*/ 	.word	0x00002e40


	//   ....[5]....
        /*0398*/ 	.word	0x00003070


	//   ....[6]....
        /*039c*/ 	.word	0x000030a0


	//   ....[7]....
        /*03a0*/ 	.word	0x00003100


	//   ....[8]....
        /*03a4*/ 	.word	0x00007ca0


	//   ....[9]....
        /*03a8*/ 	.word	0x00007dd0


	//   ....[10]....
        /*03ac*/ 	.word	0x00007e80


	//   ....[11]....
        /*03b0*/ 	.word	0x00007ef0


	//   ....[12]....
        /*03b4*/ 	.word	0x00007f60


	//   ....[13]....
        /*03b8*/ 	.word	0x00008020


	//   ....[14]....
        /*03bc*/ 	.word	0x00008060


	//   ....[15]....
        /*03c0*/ 	.word	0x00008110


	//   ....[16]....
        /*03c4*/ 	.word	0x0000bc40


	//   ....[17]....
        /*03c8*/ 	.word	0x0000bc80


	//   ....[18]....
        /*03cc*/ 	.word	0x0000bce0


	//   ....[19]....
        /*03d0*/ 	.word	0x0000bd00


	//   ....[20]....
        /*03d4*/ 	.word	0x0000bd50


	//   ....[21]....
        /*03d8*/ 	.word	0x0000bd60


	//   ....[22]....
        /*03dc*/ 	.word	0x0000bd70


	//   ....[23]....
        /*03e0*/ 	.word	0x0000bd80


	//   ....[24]....
        /*03e4*/ 	.word	0x0000e580


	//   ....[25]....
        /*03e8*/ 	.word	0x0000e590


	//   ....[26]....
        /*03ec*/ 	.word	0x0000e5a0


	//   ....[27]....
        /*03f0*/ 	.word	0x0000e5c0


	//   ....[28]....
        /*03f4*/ 	.word	0x0000e5e0


	//   ....[29]....
        /*03f8*/ 	.word	0x0000e600


	//   ....[30]....
        /*03fc*/ 	.word	0x0000e620


	//   ....[31]....
        /*0400*/ 	.word	0x0000e650


	//----- nvinfo : EIATTR_EXIT_INSTR_OFFSETS
	.align		4
.L_176:
        /*0404*/ 	.byte	0x04, 0x1c
        /*0406*/ 	.short	(.L_178 - .L_177)


	//   ....[0]....
.L_177:
        /*0408*/ 	.word	0x000001b0


	//   ....[1]....
        /*040c*/ 	.word	0x00010450


	//   ....[2]....
        /*0410*/ 	.word	0x00010fd0


	//   ....[3]....
        /*0414*/ 	.word	0x00011060


	//----- nvinfo : EIATTR_CRS_STACK_SIZE
	.align		4
.L_178:
        /*0418*/ 	.byte	0x04, 0x1e
        /*041a*/ 	.short	(.L_180 - .L_179)
.L_179:
        /*041c*/ 	.word	0x00000000


	//----- nvinfo : EIATTR_CBANK_PARAM_SIZE
	.align		4
.L_180:
        /*0420*/ 	.byte	0x03, 0x19
        /*0422*/ 	.short	0x01d0


	//----- nvinfo : EIATTR_PARAM_CBANK
	.align		4
        /*0424*/ 	.byte	0x04, 0x0a
        /*0426*/ 	.short	(.L_182 - .L_181)
	.align		4
.L_181:
        /*0428*/ 	.word	index@(.nv.constant0._ZN5flash16flash_fwd_kernelI23Flash_fwd_kernel_traitsILi128ELi128ELi64ELi4ELb0ELb0EN7cutlass6half_tE19Flash_kernel_traitsILi128ELi128ELi64ELi4ES3_EELb0ELb1ELb0ELb0ELb1ELb1ELb0ELb0EEEvNS_16Flash_fwd_paramsE)
        /*042c*/ 	.short	0x0210
        /*042e*/ 	.short	0x01d0


	//----- nvinfo : EIATTR_SW_WAR
	.align		4
.L_182:
        /*0430*/ 	.byte	0x04, 0x36
        /*0432*/ 	.short	(.L_184 - .L_183)
.L_183:
        /*0434*/ 	.word	0x00000008
.L_184:


//--------------------- .nv.info._ZN5flash16flash_fwd_kernelI23Flash_fwd_kernel_traitsILi128ELi128ELi64ELi4ELb0ELb0EN7cutlass6half_tE19Flash_kernel_traitsILi128ELi128ELi64ELi4ES3_EELb0ELb1ELb0ELb0ELb1ELb1ELb1ELb0EEEvNS_16Flash_fwd_paramsE --------------------------
	.section	.nv.info._ZN5flash16flash_fwd_kernelI23Flash_fwd_kernel_traitsILi128ELi128ELi64ELi4ELb0ELb0EN7cutlass6half_tE19Flash_kernel_traitsILi128ELi128ELi64ELi4ES3_EELb0ELb1ELb0ELb0ELb1ELb1ELb1ELb0EEEvNS_16Flash_fwd_paramsE,"",@"SHT_CUDA_INFO"
	.sectionflags	@""
	.align	4


	//----- nvinfo : EIATTR_CUDA_API_VERSION
	.align		4
        /*0000*/ 	.byte	0x04, 0x37
        /*0002*/ 	.short	(.L_186 - .L_185)
.L_185:
        /*0004*/ 	.word	0x00000082


	//----- nvinfo : EIATTR_KPARAM_INFO
	.align		4
.L_186:
        /*0008*/ 	.byte	0x04, 0x17
        /*000a*/ 	.short	(.L_188 - .L_187)
.L_187:
        /*000c*/ 	.word	0x00000000
        /*0010*/ 	.short	0x0000
        /*0012*/ 	.short	0x0000
        /*0014*/ 	.byte	0x00, 0xf0, 0x41, 0x07


	//----- nvinfo : EIATTR_SPARSE_MMA_MASK
	.align		4
.L_188:
        /*0018*/ 	.byte	0x03, 0x50
        /*001a*/ 	.short	0x0000


	//----- nvinfo : EIATTR_MAXREG_COUNT
	.align		4
        /*001c*/ 	.byte	0x03, 0x1b
        /*001e*/ 	.short	0x00ff


	//----- nvinfo : EIATTR_NUM_BARRIERS
	.align		4
        /*0020*/ 	.byte	0x02, 0x4c
        /*0022*/ 	.byte	0x01
	.zero		1


	//----- nvinfo : EIATTR_ANNOTATIONS
	.align		4
        /*0024*/ 	.byte	0x04, 0x55
        /*0026*/ 	.short	(.L_190 - .L_189)


	//   ....[0]....
.L_189:
        /* <DEDUP_REMOVED lines=63> */


	//----- nvinfo : EIATTR_MERCURY_ISA_VERSION
	.align		4
.L_190:
        /*0408*/ 	.byte	0x03, 0x5f
        /*040a*/ 	.short	0x0101


	//----- nvinfo : EIATTR_COOP_GROUP_MASK_REGIDS
	.align		4
        /*040c*/ 	.byte	0x04, 0x29
        /*040e*/ 	.short	(.L_192 - .L_191)


	//   ....[0]....
.L_191:
        /*0410*/ 	.word	0xffffffff


	//   ....[1]....
        /*0414*/ 	.word	0xffffffff


	//   ....[2]....
        /*0418*/ 	.word	0xffffffff


	//   ....[3]....
        /*041c*/ 	.word	0xffffffff


	//   ....[4]....
        /*0420*/ 	.word	0xffffffff


	//   ....[5]....
        /*0424*/ 	.word	0xffffffff


	//   ....[6]....
        /*0428*/ 	.word	0xffffffff


	//   ....[7]....
        /*042c*/ 	.word	0xffffffff


	//   ....[8]....
        /*0430*/ 	.word	0xffffffff


	//   ....[9]....
        /*0434*/ 	.word	0xffffffff


	//   ....[10]....
        /*0438*/ 	.word	0xffffffff


	//   ....[11]....
        /*043c*/ 	.word	0xffffffff


	//   ....[12]....
        /*0440*/ 	.word	0xffffffff


	//   ....[13]....
        /*0444*/ 	.word	0xffffffff


	//   ....[14]....
        /*0448*/ 	.word	0xffffffff


	//   ....[15]....
        /*044c*/ 	.word	0xffffffff


	//   ....[16]....
        /*0450*/ 	.word	0xffffffff


	//   ....[17]....
        /*0454*/ 	.word	0xffffffff


	//   ....[18]....
        /*0458*/ 	.word	0xffffffff


	//   ....[19]....
        /*045c*/ 	.word	0xffffffff


	//   ....[20]....
        /*0460*/ 	.word	0xffffffff


	//   ....[21]....
        /*0464*/ 	.word	0xffffffff


	//   ....[22]....
        /*0468*/ 	.word	0xffffffff


	//   ....[23]....
        /*046c*/ 	.word	0xffffffff


	//   ....[24]....
        /*0470*/ 	.word	0xffffffff


	//   ....[25]....
        /*0474*/ 	.word	0xffffffff


	//   ....[26]....
        /*0478*/ 	.word	0xffffffff


	//   ....[27]....
        /*047c*/ 	.word	0xffffffff


	//   ....[28]....
        /*0480*/ 	.word	0xffffffff


	//   ....[29]....
        /*0484*/ 	.word	0xffffffff


	//   ....[30]....
        /*0488*/ 	.word	0xffffffff


	//   ....[31]....
        /*048c*/ 	.word	0xffffffff


	//----- nvinfo : EIATTR_COOP_GROUP_INSTR_OFFSETS
	.align		4
.L_192:
        /*0490*/ 	.byte	0x04, 0x28
        /*0492*/ 	.short	(.L_194 - .L_193)


	//   ....[0]....
.L_193:
        /*0494*/ 	.word	0x00002ec0


	//   ....[1]....
        /*0498*/ 	.word	0x00003160


	//   ....[2]....
        /*049c*/ 	.word	0x00003320


	//   ....[3]....
        /*04a0*/ 	.word	0x00003480


	//   ....[4]....
        /*04a4*/ 	.word	0x00003590


	//   ....[5]....
        /*04a8*/ 	.word	0x00003850


	//   ....[6]....
        /*04ac*/ 	.word	0x00003870


	//   ....[7]....
        /*04b0*/ 	.word	0x000038d0


	//   ....[8]....
        /*04b4*/ 	.word	0x00008b40


	//   ....[9]....
        /*04b8*/ 	.word	0x00008c90


	//   ....[10]....
        /*04bc*/ 	.word	0x00008d00


	//   ....[11]....
        /*04c0*/ 	.word	0x00008f50


	//   ....[12]....
        /*04c4*/ 	.word	0x00009090


	//   ....[13]....
        /*04c8*/ 	.word	0x00009140


	//   ....[14]....
        /*04cc*/ 	.word	0x00009150


	//   ....[15]....
        /*04d0*/ 	.word	0x00009240


	//   ....[16]....
        /*04d4*/ 	.word	0x0000d7d0


	//   ....[17]....
        /*04d8*/ 	.word	0x0000d7f0


	//   ....[18]....
        /*04dc*/ 	.word	0x0000d810


	//   ....[19]....
        /*04e0*/ 	.word	0x0000d8e0


	//   ....[20]....
        /*04e4*/ 	.word	0x0000d920


	//   ....[21]....
        /*04e8*/ 	.word	0x0000d930


	//   ....[22]....
        /*04ec*/ 	.word	0x0000d940


	//   ....[23]....
        /*04f0*/ 	.word	0x0000d960


	//   ....[24]....
        /*04f4*/ 	.word	0x00010b50


	//   ....[25]....
        /*04f8*/ 	.word	0x00010b60


	//   ....[26]....
        /*04fc*/ 	.word	0x00010b70


	//   ....[27]....
        /*0500*/ 	.word	0x00010b90


	//   ....[28]....
        /*0504*/ 	.word	0x00010bb0


	//   ....[29]....
        /*0508*/ 	.word	0x00010bd0


	//   ....[30]....
        /*050c*/ 	.word	0x00010bf0


	//   ....[31]....
        /*0510*/ 	.word	0x00010c20


	//----- nvinfo : EIATTR_EXIT_INSTR_OFFSETS
	.align		4
.L_194:
        /*0514*/ 	.byte	0x04, 0x1c
        /*0516*/ 	.short	(.L_196 - .L_195)


	//   ....[0]....
.L_195:
        /*0518*/ 	.word	0x000001b0


	//   ....[1]....
        /*051c*/ 	.word	0x00012a20


	//   ....[2]....
        /*0520*/ 	.word	0x000135a0


	//   ....[3]....
        /*0524*/ 	.word	0x00013630


	//----- nvinfo : EIATTR_CRS_STACK_SIZE
	.align		4
.L_196:
        /*0528*/ 	.byte	0x04, 0x1e
        /*052a*/ 	.short	(.L_198 - .L_197)
.L_197:
        /*052c*/ 	.word	0x00000000


	//----- nvinfo : EIATTR_CBANK_PARAM_SIZE
	.align		4
.L_198:
        /*0530*/ 	.byte	0x03, 0x19
        /*0532*/ 	.short	0x01d0


	//----- nvinfo : EIATTR_PARAM_CBANK
	.align		4
        /*0534*/ 	.byte	0x04, 0x0a
        /*0536*/ 	.short	(.L_200 - .L_199)
	.align		4
.L_199:
        /*0538*/ 	.word	index@(.nv.constant0._ZN5flash16flash_fwd_kernelI23Flash_fwd_kernel_traitsILi128ELi128ELi64ELi4ELb0ELb0EN7cutlass6half_tE19Flash_kernel_traitsILi128ELi128ELi64ELi4ES3_EELb0ELb1ELb0ELb0ELb1ELb1ELb1ELb0EEEvNS_16Flash_fwd_paramsE)
        /*053c*/ 	.short	0x0210
        /*053e*/ 	.short	0x01d0


	//----- nvinfo : EIATTR_SW_WAR
	.align		4
.L_200:
        /*0540*/ 	.byte	0x04, 0x36
        /*0542*/ 	.short	(.L_202 - .L_201)
.L_201:
        /*0544*/ 	.word	0x00000008
.L_202:


//--------------------- .nv.info._ZN5flash16flash_fwd_kernelI23Flash_fwd_kernel_traitsILi128ELi128ELi64ELi4ELb0ELb0EN7cutlass6half_tE19Flash_kernel_traitsILi128ELi128ELi64ELi4ES3_EELb0ELb1ELb0ELb0ELb0ELb1ELb0ELb0EEEvNS_16Flash_fwd_paramsE --------------------------
	.section	.nv.info._ZN5flash16flash_fwd_kernelI23Flash_fwd_kernel_traitsILi128ELi128ELi64ELi4ELb0ELb0EN7cutlass6half_tE19Flash_kernel_traitsILi128ELi128ELi64ELi4ES3_EELb0ELb1ELb0ELb0ELb0ELb1ELb0ELb0EEEvNS_16Flash_fwd_paramsE,"",@"SHT_CUDA_INFO"
	.sectionflags	@""
	.align	4


	//----- nvinfo : EIATTR_CUDA_API_VERSION
	.align		4
        /*0000*/ 	.byte	0x04, 0x37
        /*0002*/ 	.short	(.L_204 - .L_203)
.L_203:
        /*0004*/ 	.word	0x00000082


	//----- nvinfo : EIATTR_KPARAM_INFO
	.align		4
.L_204:
        /*0008*/ 	.byte	0x04, 0x17
        /*000a*/ 	.short	(.L_206 - .L_205)
.L_205:
        /*000c*/ 	.word	0x00000000
        /*0010*/ 	.short	0x0000
        /*0012*/ 	.short	0x0000
        /*0014*/ 	.byte	0x00, 0xf0, 0x41, 0x07


	//----- nvinfo : EIATTR_SPARSE_MMA_MASK
	.align		4
.L_206:
        /*0018*/ 	.byte	0x03, 0x50
        /*001a*/ 	.short	0x0000


	//----- nvinfo : EIATTR_MAXREG_COUNT
	.align		4
        /*001c*/ 	.byte	0x03, 0x1b
        /*001e*/ 	.short	0x00ff


	//----- nvinfo : EIATTR_NUM_BARRIERS
	.align		4
        /*0020*/ 	.byte	0x02, 0x4c
        /*0022*/ 	.byte	0x01
	.zero		1


	//----- nvinfo : EIATTR_ANNOTATIONS
	.align		4
        /*0024*/ 	.byte	0x04, 0x55
        /*0026*/ 	.short	(.L_208 - .L_207)


	//   ....[0]....
.L_207:
        /* <DEDUP_REMOVED lines=143> */
        /*090c*/ 	.byte	0x70, 0x7c, 0x01, 0x00


	//----- nvinfo : EIATTR_MERCURY_ISA_VERSION
	.align		4
.L_208:
        /*0910*/ 	.byte	0x03, 0x5f
        /*0912*/ 	.short	0x0101


	//----- nvinfo : EIATTR_INT_WARP_WIDE_INSTR_OFFSETS
	.align		4
        /*0914*/ 	.byte	0x04, 0x31
        /*0916*/ 	.short	(.L_210 - .L_209)


	//   ....[0]....
.L_209:
        /*0918*/ 	.word	0x00001800


	//   ....[1]....
        /*091c*/ 	.word	0x000019c0


	//----- nvinfo : EIATTR_COOP_GROUP_MASK_REGIDS
	.align		4
.L_210:
        /*0920*/ 	.byte	0x04, 0x29
        /*0922*/ 	.short	(.L_212 - .L_211)


	//   ....[0]....
.L_211:
        /*0924*/ 	.word	0xffffffff


	//   ....[1]....
        /*0928*/ 	.word	0xffffffff


	//   ....[2]....
        /*092c*/ 	.word	0xffffffff


	//   ....[3]....
        /*0930*/ 	.word	0xffffffff


	//   ....[4]....
        /*0934*/ 	.word	0xffffffff


	//   ....[5]....
        /*0938*/ 	.word	0xffffffff


	//   ....[6]....
        /*093c*/ 	.word	0xffffffff


	//   ....[7]....
        /*0940*/ 	.word	0xffffffff


	//   ....[8]....
        /*0944*/ 	.word	0xffffffff


	//   ....[9]....
        /*0948*/ 	.word	0xffffffff


	//   ....[10]....
        /*094c*/ 	.word	0xffffffff


	//   ....[11]....
        /*0950*/ 	.word	0xffffffff


	//   ....[12]....
        /*0954*/ 	.word	0xffffffff


	//   ....[13]....
        /*0958*/ 	.word	0xffffffff


	//   ....[14]....
        /*095c*/ 	.word	0xffffffff


	//   ....[15]....
        /*0960*/ 	.word	0xffffffff


	//   ....[16]....
        /*0964*/ 	.word	0xffffffff


	//   ....[17]....
        /*0968*/ 	.word	0xffffffff


	//   ....[18]....
        /*096c*/ 	.word	0xffffffff


	//   ....[19]....
        /*0970*/ 	.word	0xffffffff


	//   ....[20]....
        /*0974*/ 	.word	0xffffffff


	//   ....[21]....
        /*0978*/ 	.word	0xffffffff


	//   ....[22]....
        /*097c*/ 	.word	0xffffffff


	//   ....[23]....
        /*0980*/ 	.word	0xffffffff


	//   ....[24]....
        /*0984*/ 	.word	0xffffffff


	//   ....[25]....
        /*0988*/ 	.word	0xffffffff


	//   ....[26]....
        /*098c*/ 	.word	0xffffffff


	//   ....[27]....
        /*0990*/ 	.word	0xffffffff


	//   ....[28]....
        /*0994*/ 	.word	0xffffffff


	//   ....[29]....
        /*0998*/ 	.word	0xffffffff


	//   ....[30]....
        /*099c*/ 	.word	0xffffffff


	//   ....[31]....
        /*09a0*/ 	.word	0xffffffff


	//   ....[32]....
        /*09a4*/ 	.word	0xffffffff


	//   ....[33]....
        /*09a8*/ 	.word	0xffffffff


	//   ....[34]....
        /*09ac*/ 	.word	0xffffffff


	//   ....[35]....
        /*09b0*/ 	.word	0xffffffff


	//   ....[36]....
        /*09b4*/ 	.word	0xffffffff


	//   ....[37]....
        /*09b8*/ 	.word	0xffffffff


	//   ....[38]....
        /*09bc*/ 	.word	0xffffffff


	//   ....[39]....
        /*09c0*/ 	.word	0xffffffff


	//----- nvinfo : EIATTR_COOP_GROUP_INSTR_OFFSETS
	.align		4
.L_212:
        /*09c4*/ 	.byte	0x04, 0x28
        /*09c6*/ 	.short	(.L_214 - .L_213)


	//   ....[0]....
.L_213:
        /*09c8*/ 	.word	0x000037f0


	//   ....[1]....
        /*09cc*/ 	.word	0x00003a10


	//   ....[2]....
        /*09d0*/ 	.word	0x00003a50


	//   ....[3]....
        /*09d4*/ 	.word	0x00003b30


	//   ....[4]....
        /*09d8*/ 	.word	0x00004130


	//   ....[5]....
        /*09dc*/ 	.word	0x000042b0


	//   ....[6]....
        /*09e0*/ 	.word	0x00004440


	//   ....[7]....
        /*09e4*/ 	.word	0x00004680


	//   ....[8]....
        /*09e8*/ 	.word	0x000092d0


	//   ....[9]....
        /*09ec*/ 	.word	0x00009300


	//   ....[10]....
        /*09f0*/ 	.word	0x000093f0


	//   ....[11]....
        /*09f4*/ 	.word	0x000094e0


	//   ....[12]....
        /*09f8*/ 	.word	0x00009520


	//   ....[13]....
        /*09fc*/ 	.word	0x000095a0


	//   ....[14]....
        /*0a00*/ 	.word	0x000096b0


	//   ....[15]....
        /*0a04*/ 	.word	0x000096d0


	//   ....[16]....
        /*0a08*/ 	.word	0x0000eb60


	//   ....[17]....
        /*0a0c*/ 	.word	0x0000ecc0


	//   ....[18]....
        /*0a10*/ 	.word	0x0000ed10


	//   ....[19]....
        /*0a14*/ 	.word	0x0000eec0


	//   ....[20]....
        /*0a18*/ 	.word	0x0000ef10


	//   ....[21]....
        /*0a1c*/ 	.word	0x0000ef30


	//   ....[22]....
        /*0a20*/ 	.word	0x0000ef40


	//   ....[23]....
        /*0a24*/ 	.word	0x0000ef60


	//   ....[24]....
        /*0a28*/ 	.word	0x00013a00


	//   ....[25]....
        /*0a2c*/ 	.word	0x00013a50


	//   ....[26]....
        /*0a30*/ 	.word	0x00013aa0


	//   ....[27]....
        /*0a34*/ 	.word	0x00013ac0


	//   ....[28]....
        /*0a38*/ 	.word	0x00013b10


	//   ....[29]....
        /*0a3c*/ 	.word	0x00013b20


	//   ....[30]....
        /*0a40*/ 	.word	0x00013b30


	//   ....[31]....
        /*0a44*/ 	.word	0x00013b40


	//   ....[32]....
        /*0a48*/ 	.word	0x000162c0


	//   ....[33]....
        /*0a4c*/ 	.word	0x000162d0


	//   ....[34]....
        /*0a50*/ 	.word	0x000162e0


	//   ....[35]....
        /*0a54*/ 	.word	0x00016300


	//   ....[36]....
        /*0a58*/ 	.word	0x00016320


	//   ....[37]....
        /*0a5c*/ 	.word	0x00016340


	//   ....[38]....
        /*0a60*/ 	.word	0x00016360


	//   ....[39]....
        /*0a64*/ 	.word	0x00016390


	//----- nvinfo : EIATTR_EXIT_INSTR_OFFSETS
	.align		4
.L_214:
        /*0a68*/ 	.byte	0x04, 0x1c
        /*0a6a*/ 	.short	(.L_216 - .L_215)


	//   ....[0]....
.L_215:
        /*0a6c*/ 	.word	0x000004c0


	//   ....[1]....
        /*0a70*/ 	.word	0x000188b0


	//   ....[2]....
        /*0a74*/ 	.word	0x000189a0


	//   ....[3]....
        /*0a78*/ 	.word	0x00019c20


	//   ....[4]....
        /*0a7c*/ 	.word	0x00019cb0


	//----- nvinfo : EIATTR_CRS_STACK_SIZE
	.align		4
.L_216:
        /*0a80*/ 	.byte	0x04, 0x1e
        /*0a82*/ 	.short	(.L_218 - .L_217)
.L_217:
        /*0a84*/ 	.word	0x00000000


	//----- nvinfo : EIATTR_CBANK_PARAM_SIZE
	.align		4
.L_218:
        /*0a88*/ 	.byte	0x03, 0x19
        /*0a8a*/ 	.short	0x01d0


	//----- nvinfo : EIATTR_PARAM_CBANK
	.align		4
        /*0a8c*/ 	.byte	0x04, 0x0a
        /*0a8e*/ 	.short	(.L_220 - .L_219)
	.align		4
.L_219:
        /*0a90*/ 	.word	index@(.nv.constant0._ZN5flash16flash_fwd_kernelI23Flash_fwd_kernel_traitsILi128ELi128ELi64ELi4ELb0ELb0EN7cutlass6half_tE19Flash_kernel_traitsILi128ELi128ELi64ELi4ES3_EELb0ELb1ELb0ELb0ELb0ELb1ELb0ELb0EEEvNS_16Flash_fwd_paramsE)
        /*0a94*/ 	.short	0x0210
        /*0a96*/ 	.short	0x01d0


	//----- nvinfo : EIATTR_SW_WAR
	.align		4
.L_220:
        /*0a98*/ 	.byte	0x04, 0x36
        /*0a9a*/ 	.short	(.L_222 - .L_221)
.L_221:
        /*0a9c*/ 	.word	0x00000008
.L_222:


//--------------------- .nv.info._ZN5flash16flash_fwd_kernelI23Flash_fwd_kernel_traitsILi128ELi128ELi64ELi4ELb0ELb0EN7cutlass6half_tE19Flash_kernel_traitsILi128ELi128ELi64ELi4ES3_EELb0ELb1ELb0ELb0ELb0ELb1ELb1ELb0EEEvNS_16Flash_fwd_paramsE --------------------------
	.section	.nv.info._ZN5flash16flash_fwd_kernelI23Flash_fwd_kernel_traitsILi128ELi128ELi64ELi4ELb0ELb0EN7cutlass6half_tE19Flash_kernel_traitsILi128ELi128ELi64ELi4ES3_EELb0ELb1ELb0ELb0ELb0ELb1ELb1ELb0EEEvNS_16Flash_fwd_paramsE,"",@"SHT_CUDA_INFO"
	.sectionflags	@""
	.align	4


	//----- nvinfo : EIATTR_CUDA_API_VERSION
	.align		4
        /*0000*/ 	.byte	0x04, 0x37
        /*0002*/ 	.short	(.L_224 - .L_223)
.L_223:
        /*0004*/ 	.word	0x00000082


	//----- nvinfo : EIATTR_KPARAM_INFO
	.align		4
.L_224:
        /*0008*/ 	.byte	0x04, 0x17
        /*000a*/ 	.short	(.L_226 - .L_225)
.L_225:
        /*000c*/ 	.word	0x00000000
        /*0010*/ 	.short	0x0000
        /*0012*/ 	.short	0x0000
        /*0014*/ 	.byte	0x00, 0xf0, 0x41, 0x07


	//----- nvinfo : EIATTR_SPARSE_MMA_MASK
	.align		4
.L_226:
        /*0018*/ 	.byte	0x03, 0x50
        /*001a*/ 	.short	0x0000


	//----- nvinfo : EIATTR_MAXREG_COUNT
	.align		4
        /*001c*/ 	.byte	0x03, 0x1b
        /*001e*/ 	.short	0x00ff


	//----- nvinfo : EIATTR_NUM_BARRIERS
	.align		4
        /*0020*/ 	.byte	0x02, 0x4c
        /*0022*/ 	.byte	0x01
	.zero		1


	//----- nvinfo : EIATTR_ANNOTATIONS
	.align		4
        /*0024*/ 	.byte	0x04, 0x55
        /*0026*/ 	.short	(.L_228 - .L_227)


	//   ....[0]....
.L_227:
        /* <DEDUP_REMOVED lines=178> */


	//----- nvinfo : EIATTR_MERCURY_ISA_VERSION
	.align		4
.L_228:
        /*0b30*/ 	.byte	0x03, 0x5f
        /*0b32*/ 	.short	0x0101


	//----- nvinfo : EIATTR_INT_WARP_WIDE_INSTR_OFFSETS
	.align		4
        /*0b34*/ 	.byte	0x04, 0x31
        /*0b36*/ 	.short	(.L_230 - .L_229)


	//   ....[0]....
.L_229:
        /*0b38*/ 	.word	0x000017e0


	//   ....[1]....
        /*0b3c*/ 	.word	0x00001be0


	//----- nvinfo : EIATTR_COOP_GROUP_MASK_REGIDS
	.align		4
.L_230:
        /*0b40*/ 	.byte	0x04, 0x29
        /*0b42*/ 	.short	(.L_232 - .L_231)


	//   ....[0]....
.L_231:
        /*0b44*/ 	.word	0xffffffff


	//   ....[1]....
        /*0b48*/ 	.word	0xffffffff


	//   ....[2]....
        /*0b4c*/ 	.word	0xffffffff


	//   ....[3]....
        /*0b50*/ 	.word	0xffffffff


	//   ....[4]....
        /*0b54*/ 	.word	0xffffffff


	//   ....[5]....
        /*0b58*/ 	.word	0xffffffff


	//   ....[6]....
        /*0b5c*/ 	.word	0xffffffff


	//   ....[7]....
        /*0b60*/ 	.word	0xffffffff


	//   ....[8]....
        /*0b64*/ 	.word	0xffffffff


	//   ....[9]....
        /*0b68*/ 	.word	0xffffffff


	//   ....[10]....
        /*0b6c*/ 	.word	0xffffffff


	//   ....[11]....
        /*0b70*/ 	.word	0xffffffff


	//   ....[12]....
        /*0b74*/ 	.word	0xffffffff


	//   ....[13]....
        /*0b78*/ 	.word	0xffffffff


	//   ....[14]....
        /*0b7c*/ 	.word	0xffffffff


	//   ....[15]....
        /*0b80*/ 	.word	0xffffffff


	//   ....[16]....
        /*0b84*/ 	.word	0xffffffff


	//   ....[17]....
        /*0b88*/ 	.word	0xffffffff


	//   ....[18]....
        /*0b8c*/ 	.word	0xffffffff


	//   ....[19]....
        /*0b90*/ 	.word	0xffffffff


	//   ....[20]....
        /*0b94*/ 	.word	0xffffffff


	//   ....[21]....
        /*0b98*/ 	.word	0xffffffff


	//   ....[22]....
        /*0b9c*/ 	.word	0xffffffff


	//   ....[23]....
        /*0ba0*/ 	.word	0xffffffff


	//   ....[24]....
        /*0ba4*/ 	.word	0xffffffff


	//   ....[25]....
        /*0ba8*/ 	.word	0xffffffff


	//   ....[26]....
        /*0bac*/ 	.word	0xffffffff


	//   ....[27]....
        /*0bb0*/ 	.word	0xffffffff


	//   ....[28]....
        /*0bb4*/ 	.word	0xffffffff


	//   ....[29]....
        /*0bb8*/ 	.word	0xffffffff


	//   ....[30]....
        /*0bbc*/ 	.word	0xffffffff


	//   ....[31]....
        /*0bc0*/ 	.word	0xffffffff


	//   ....[32]....
        /*0bc4*/ 	.word	0xffffffff


	//   ....[33]....
        /*0bc8*/ 	.word	0xffffffff


	//   ....[34]....
        /*0bcc*/ 	.word	0xffffffff


	//   ....[35]....
        /*0bd0*/ 	.word	0xffffffff


	//   ....[36]....
        /*0bd4*/ 	.word	0xffffffff


	//   ....[37]....
        /*0bd8*/ 	.word	0xffffffff


	//   ....[38]....
        /*0bdc*/ 	.word	0xffffffff


	//   ....[39]....
        /*0be0*/ 	.word	0xffffffff


	//----- nvinfo : EIATTR_COOP_GROUP_INSTR_OFFSETS
	.align		4
.L_232:
        /*0be4*/ 	.byte	0x04, 0x28
        /*0be6*/ 	.short	(.L_234 - .L_233)


	//   ....[0]....
.L_233:
        /*0be8*/ 	.word	0x00003f70


	//   ....[1]....
        /*0bec*/ 	.word	0x00004120


	//   ....[2]....
        /*0bf0*/ 	.word	0x00004150


	//   ....[3]....
        /*0bf4*/ 	.word	0x000042a0


	//   ....[4]....
        /*0bf8*/ 	.word	0x00004af0


	//   ....[5]....
        /*0bfc*/ 	.word	0x00004bf0


	//   ....[6]....
        /*0c00*/ 	.word	0x00004de0


	//   ....[7]....
        /*0c04*/ 	.word	0x00004e90


	//   ....[8]....
        /*0c08*/ 	.word	0x0000a200


	//   ....[9]....
        /*0c0c*/ 	.word	0x0000a250


	//   ....[10]....
        /*0c10*/ 	.word	0x0000a280


	//   ....[11]....
        /*0c14*/ 	.word	0x0000a5f0


	//   ....[12]....
        /*0c18*/ 	.word	0x0000a630


	//   ....[13]....
        /*0c1c*/ 	.word	0x0000a670


	//   ....[14]....
        /*0c20*/ 	.word	0x0000a690


	//   ....[15]....
        /*0c24*/ 	.word	0x0000a730


	//   ....[16]....
        /*0c28*/ 	.word	0x00010c80


	//   ....[17]....
        /*0c2c*/ 	.word	0x00010d40


	//   ....[18]....
        /*0c30*/ 	.word	0x00010d90


	//   ....[19]....
        /*0c34*/ 	.word	0x00010e70


	//   ....[20]....
        /*0c38*/ 	.word	0x00010e80


	//   ....[21]....
        /*0c3c*/ 	.word	0x00010ed0


	//   ....[22]....
        /*0c40*/ 	.word	0x00010ee0


	//   ....[23]....
        /*0c44*/ 	.word	0x00010f20


	//   ....[24]....
        /*0c48*/ 	.word	0x00016630


	//   ....[25]....
        /*0c4c*/ 	.word	0x00016650


	//   ....[26]....
        /*0c50*/ 	.word	0x00016660


	//   ....[27]....
        /*0c54*/ 	.word	0x00016710


	//   ....[28]....
        /*0c58*/ 	.word	0x00016750


	//   ....[29]....
        /*0c5c*/ 	.word	0x00016760


	//   ....[30]....
        /*0c60*/ 	.word	0x00016770


	//   ....[31]....
        /*0c64*/ 	.word	0x00016790


	//   ....[32]....
        /*0c68*/ 	.word	0x00019510


	//   ....[33]....
        /*0c6c*/ 	.word	0x00019520


	//   ....[34]....
        /*0c70*/ 	.word	0x00019530


	//   ....[35]....
        /*0c74*/ 	.word	0x00019550


	//   ....[36]....
        /*0c78*/ 	.word	0x00019570


	//   ....[37]....
        /*0c7c*/ 	.word	0x000195a0


	//   ....[38]....
        /*0c80*/ 	.word	0x000195d0


	//   ....[39]....
        /*0c84*/ 	.word	0x00019600


	//----- nvinfo : EIATTR_EXIT_INSTR_OFFSETS
	.align		4
.L_234:
        /*0c88*/ 	.byte	0x04, 0x1c
        /*0c8a*/ 	.short	(.L_236 - .L_235)


	//   ....[0]....
.L_235:
        /*0c8c*/ 	.word	0x000004c0


	//   ....[1]....
        /*0c90*/ 	.word	0x0001bb80


	//   ....[2]....
        /*0c94*/ 	.word	0x0001bc70


	//   ....[3]....
        /*0c98*/ 	.word	0x0001cef0


	//   ....[4]....
        /*0c9c*/ 	.word	0x0001cf80


	//----- nvinfo : EIATTR_CRS_STACK_SIZE
	.align		4
.L_236:
        /*0ca0*/ 	.byte	0x04, 0x1e
        /*0ca2*/ 	.short	(.L_238 - .L_237)
.L_237:
        /*0ca4*/ 	.word	0x00000000


	//----- nvinfo : EIATTR_CBANK_PARAM_SIZE
	.align		4
.L_238:
        /*0ca8*/ 	.byte	0x03, 0x19
        /*0caa*/ 	.short	0x01d0


	//----- nvinfo : EIATTR_PARAM_CBANK
	.align		4
        /*0cac*/ 	.byte	0x04, 0x0a
        /*0cae*/ 	.short	(.L_240 - .L_239)
	.align		4
.L_239:
        /*0cb0*/ 	.word	index@(.nv.constant0._ZN5flash16flash_fwd_kernelI23Flash_fwd_kernel_traitsILi128ELi128ELi64ELi4ELb0ELb0EN7cutlass6half_tE19Flash_kernel_traitsILi128ELi128ELi64ELi4ES3_EELb0ELb1ELb0ELb0ELb0ELb1ELb1ELb0EEEvNS_16Flash_fwd_paramsE)
        /*0cb4*/ 	.short	0x0210
        /*0cb6*/ 	.short	0x01d0


	//----- nvinfo : EIATTR_SW_WAR
	.align		4
.L_240:
        /*0cb8*/ 	.byte	0x04, 0x36
        /*0cba*/ 	.short	(.L_242 - .L_241)
.L_241:
        /*0cbc*/ 	.word	0x00000008
.L_242:


//--------------------- .nv.info._ZN5flash16flash_fwd_kernelI23Flash_fwd_kernel_traitsILi128ELi128ELi64ELi4ELb0ELb0EN7cutlass6half_tE19Flash_kernel_traitsILi128ELi128ELi64ELi4ES3_EELb0ELb1ELb0ELb0ELb0ELb0ELb0ELb0EEEvNS_16Flash_fwd_paramsE --------------------------
	.section	.nv.info._ZN5flash16flash_fwd_kernelI23Flash_fwd_kernel_traitsILi128ELi128ELi64ELi4ELb0ELb0EN7cutlass6half_tE19Flash_kernel_traitsILi128ELi128ELi64ELi4ES3_EELb0ELb1ELb0ELb0ELb0ELb0ELb0ELb0EEEvNS_16Flash_fwd_paramsE,"",@"SHT_CUDA_INFO"
	.sectionflags	@""
	.align	4


	//----- nvinfo : EIATTR_CUDA_API_VERSION
	.align		4
        /*0000*/ 	.byte	0x04, 0x37
        /*0002*/ 	.short	(.L_244 - .L_243)
.L_243:
        /*0004*/ 	.word	0x00000082


	//----- nvinfo : EIATTR_KPARAM_INFO
	.align		4
.L_244:
        /*0008*/ 	.byte	0x04, 0x17
        /*000a*/ 	.short	(.L_246 - .L_245)
.L_245:
        /*000c*/ 	.word	0x00000000
        /*0010*/ 	.short	0x0000
        /*0012*/ 	.short	0x0000
        /*0014*/ 	.byte	0x00, 0xf0, 0x41, 0x07


	//----- nvinfo : EIATTR_SPARSE_MMA_MASK
	.align		4
.L_246:
        /*0018*/ 	.byte	0x03, 0x50
        /*001a*/ 	.short	0x0000


	//----- nvinfo : EIATTR_MAXREG_COUNT
	.align		4
        /*001c*/ 	.byte	0x03, 0x1b
        /*001e*/ 	.short	0x00ff


	//----- nvinfo : EIATTR_NUM_BARRIERS
	.align		4
        /*0020*/ 	.byte	0x02, 0x4c
        /*0022*/ 	.byte	0x01
	.zero		1


	//----- nvinfo : EIATTR_ANNOTATIONS
	.align		4
        /*0024*/ 	.byte	0x04, 0x55
        /*0026*/ 	.short	(.L_248 - .L_247)


	//   ....[0]....
.L_247:
        /* <DEDUP_REMOVED lines=64> */


	//----- nvinfo : EIATTR_MERCURY_ISA_VERSION
	.align		4
.L_248:
        /*0418*/ 	.byte	0x03, 0x5f
        /*041a*/ 	.short	0x0101


	//----- nvinfo : EIATTR_COOP_GROUP_MASK_REGIDS
	.align		4
        /*041c*/ 	.byte	0x04, 0x29
        /*041e*/ 	.short	(.L_250 - .L_249)


	//   ....[0]....
.L_249:
        /*0420*/ 	.word	0xffffffff


	//   ....[1]....
        /*0424*/ 	.word	0xffffffff


	//   ....[2]....
        /*0428*/ 	.word	0xffffffff


	//   ....[3]....
        /*042c*/ 	.word	0xffffffff


	//   ....[4]....
        /*0430*/ 	.word	0xffffffff


	//   ....[5]....
        /*0434*/ 	.word	0xffffffff


	//   ....[6]....
        /*0438*/ 	.word	0xffffffff


	//   ....[7]....
        /*043c*/ 	.word	0xffffffff


	//   ....[8]....
        /*0440*/ 	.word	0xffffffff


	//   ....[9]....
        /*0444*/ 	.word	0xffffffff


	//   ....[10]....
        /*0448*/ 	.word	0xffffffff


	//   ....[11]....
        /*044c*/ 	.word	0xffffffff


	//   ....[12]....
        /*0450*/ 	.word	0xffffffff


	//   ....[13]....
        /*0454*/ 	.word	0xffffffff


	//   ....[14]....
        /*0458*/ 	.word	0xffffffff


	//   ....[15]....
        /*045c*/ 	.word	0xffffffff


	//   ....[16]....
        /*0460*/ 	.word	0xffffffff


	//   ....[17]....
        /*0464*/ 	.word	0xffffffff


	//   ....[18]....
        /*0468*/ 	.word	0xffffffff


	//   ....[19]....
        /*046c*/ 	.word	0xffffffff


	//   ....[20]....
        /*0470*/ 	.word	0xffffffff


	//   ....[21]....
        /*0474*/ 	.word	0xffffffff


	//   ....[22]....
        /*0478*/ 	.word	0xffffffff


	//   ....[23]....
        /*047c*/ 	.word	0xffffffff


	//   ....[24]....
        /*0480*/ 	.word	0xffffffff


	//   ....[25]....
        /*0484*/ 	.word	0xffffffff


	//   ....[26]....
        /*0488*/ 	.word	0xffffffff


	//   ....[27]....
        /*048c*/ 	.word	0xffffffff


	//   ....[28]....
        /*0490*/ 	.word	0xffffffff


	//   ....[29]....
        /*0494*/ 	.word	0xffffffff


	//   ....[30]....
        /*0498*/ 	.word	0xffffffff


	//   ....[31]....
        /*049c*/ 	.word	0xffffffff


	//   ....[32]....
        /*04a0*/ 	.word	0xffffffff


	//   ....[33]....
        /*04a4*/ 	.word	0xffffffff


	//   ....[34]....
        /*04a8*/ 	.word	0xffffffff


	//   ....[35]....
        /*04ac*/ 	.word	0xffffffff


	//   ....[36]....
        /*04b0*/ 	.word	0xffffffff


	//   ....[37]....
        /*04b4*/ 	.word	0xffffffff


	//   ....[38]....
        /*04b8*/ 	.word	0xffffffff


	//   ....[39]....
        /*04bc*/ 	.word	0xffffffff


	//----- nvinfo : EIATTR_COOP_GROUP_INSTR_OFFSETS
	.align		4
.L_250:
        /*04c0*/ 	.byte	0x04, 0x28
        /*04c2*/ 	.short	(.L_252 - .L_251)


	//   ....[0]....
.L_251:
        /*04c4*/ 	.word	0x00004e30


	//   ....[1]....
        /*04c8*/ 	.word	0x00004e50


	//   ....[2]....
        /*04cc*/ 	.word	0x00004f20


	//   ....[3]....
        /*04d0*/ 	.word	0x00004f40


	//   ....[4]....
        /*04d4*/ 	.word	0x00005360


	//   ....[5]....
        /*04d8*/ 	.word	0x00005450


	//   ....[6]....
        /*04dc*/ 	.word	0x00005530


	//   ....[7]....
        /*04e0*/ 	.word	0x00005700


	//   ....[8]....
        /*04e4*/ 	.word	0x00008ed0


	//   ....[9]....
        /*04e8*/ 	.word	0x00009040


	//   ....[10]....
        /*04ec*/ 	.word	0x000091f0


	//   ....[11]....
        /*04f0*/ 	.word	0x00009200


	//   ....[12]....
        /*04f4*/ 	.word	0x00009220


	//   ....[13]....
        /*04f8*/ 	.word	0x00009250


	//   ....[14]....
        /*04fc*/ 	.word	0x00009270


	//   ....[15]....
        /*0500*/ 	.word	0x00009280


	//   ....[16]....
        /*0504*/ 	.word	0x0000df30


	//   ....[17]....
        /*0508*/ 	.word	0x0000e040


	//   ....[18]....
        /*050c*/ 	.word	0x0000e0f0


	//   ....[19]....
        /*0510*/ 	.word	0x0000e110


	//   ....[20]....
        /*0514*/ 	.word	0x0000e180


	//   ....[21]....
        /*0518*/ 	.word	0x0000e220


	//   ....[22]....
        /*051c*/ 	.word	0x0000e270


	//   ....[23]....
        /*0520*/ 	.word	0x0000e2e0


	//   ....[24]....
        /*0524*/ 	.word	0x00013210


	//   ....[25]....
        /*0528*/ 	.word	0x00013290


	//   ....[26]....
        /*052c*/ 	.word	0x000132b0


	//   ....[27]....
        /*0530*/ 	.word	0x000132c0


	//   ....[28]....
        /*0534*/ 	.word	0x00013300


	//   ....[29]....
        /*0538*/ 	.word	0x00013320


	//   ....[30]....
        /*053c*/ 	.word	0x00013330


	//   ....[31]....
        /*0540*/ 	.word	0x00013340


	//   ....[32]....
        /*0544*/ 	.word	0x000157a0


	//   ....[33]....
        /*0548*/ 	.word	0x000157b0


	//   ....[34]....
        /*054c*/ 	.word	0x000157c0


	//   ....[35]....
        /*0550*/ 	.word	0x000157d0


	//   ....[36]....
        /*0554*/ 	.word	0x00015810


	//   ....[37]....
        /*0558*/ 	.word	0x00015850


	//   ....[38]....
        /*055c*/ 	.word	0x00015860


	//   ....[39]....
        /*0560*/ 	.word	0x00015870


	//----- nvinfo : EIATTR_EXIT_INSTR_OFFSETS
	.align		4
.L_252:
        /*0564*/ 	.byte	0x04, 0x1c
        /*0566*/ 	.short	(.L_254 - .L_253)


	//   ....[0]....
.L_253:
        /*0568*/ 	.word	0x000004c0


	//   ....[1]....
        /*056c*/ 	.word	0x00017f40


	//   ....[2]....
        /*0570*/ 	.word	0x00018050


	//   ....[3]....
        /*0574*/ 	.word	0x00018070


	//   ....[4]....
        /*0578*/ 	.word	0x00019470


	//   ....[5]....
        /*057c*/ 	.word	0x00019500


	//----- nvinfo : EIATTR_CRS_STACK_SIZE
	.align		4
.L_254:
        /*0580*/ 	.byte	0x04, 0x1e
        /*0582*/ 	.short	(.L_256 - .L_255)
.L_255:
        /*0584*/ 	.word	0x00000000


	//----- nvinfo : EIATTR_CBANK_PARAM_SIZE
	.align		4
.L_256:
        /*0588*/ 	.byte	0x03, 0x19
        /*058a*/ 	.short	0x01d0


	//----- nvinfo : EIATTR_PARAM_CBANK
	.align		4
        /*058c*/ 	.byte	0x04, 0x0a
        /*058e*/ 	.short	(.L_258 - .L_257)
	.align		4
.L_257:
        /*0590*/ 	.word	index@(.nv.constant0._ZN5flash16flash_fwd_kernelI23Flash_fwd_kernel_traitsILi128ELi128ELi64ELi4ELb0ELb0EN7cutlass6half_tE19Flash_kernel_traitsILi128ELi128ELi64ELi4ES3_EELb0ELb1ELb0ELb0ELb0ELb0ELb0ELb0EEEvNS_16Flash_fwd_paramsE)
        /*0594*/ 	.short	0x0210
        /*0596*/ 	.short	0x01d0


	//----- nvinfo : EIATTR_SW_WAR
	.align		4
.L_258:
        /*0598*/ 	.byte	0x04, 0x36
        /*059a*/ 	.short	(.L_260 - .L_259)
.L_259:
        /*059c*/ 	.word	0x00000008
.L_260:


//--------------------- .nv.info._ZN5flash16flash_fwd_kernelI23Flash_fwd_kernel_traitsILi128ELi128ELi64ELi4ELb0ELb0EN7cutlass6half_tE19Flash_kernel_traitsILi128ELi128ELi64ELi4ES3_EELb0ELb1ELb0ELb0ELb0ELb0ELb1ELb0EEEvNS_16Flash_fwd_paramsE --------------------------
	.section	.nv.info._ZN5flash16flash_fwd_kernelI23Flash_fwd_kernel_traitsILi128ELi128ELi64ELi4ELb0ELb0EN7cutlass6half_tE19Flash_kernel_traitsILi128ELi128ELi64ELi4ES3_EELb0ELb1ELb0ELb0ELb0ELb0ELb1ELb0EEEvNS_16Flash_fwd_paramsE,"",@"SHT_CUDA_INFO"
	.sectionflags	@""
	.align	4


	//----- nvinfo : EIATTR_CUDA_API_VERSION
	.align		4
        /*0000*/ 	.byte	0x04, 0x37
        /*0002*/ 	.short	(.L_262 - .L_261)
.L_261:
        /*0004*/ 	.word	0x00000082


	//----- nvinfo : EIATTR_KPARAM_INFO
	.align		4
.L_262:
        /*0008*/ 	.byte	0x04, 0x17
        /*000a*/ 	.short	(.L_264 - .L_263)
.L_263:
        /*000c*/ 	.word	0x00000000
        /*0010*/ 	.short	0x0000
        /*0012*/ 	.short	0x0000
        /*0014*/ 	.byte	0x00, 0xf0, 0x41, 0x07


	//----- nvinfo : EIATTR_SPARSE_MMA_MASK
	.align		4
.L_264:
        /*0018*/ 	.byte	0x03, 0x50
        /*001a*/ 	.short	0x0000


	//----- nvinfo : EIATTR_MAXREG_COUNT
	.align		4
        /*001c*/ 	.byte	0x03, 0x1b
        /*001e*/ 	.short	0x00ff


	//----- nvinfo : EIATTR_NUM_BARRIERS
	.align		4
        /*0020*/ 	.byte	0x02, 0x4c
        /*0022*/ 	.byte	0x01
	.zero		1


	//----- nvinfo : EIATTR_ANNOTATIONS
	.align		4
        /*0024*/ 	.byte	0x04, 0x55
        /*0026*/ 	.short	(.L_266 - .L_265)


	//   ....[0]....
.L_265:
        /* <DEDUP_REMOVED lines=80> */


	//----- nvinfo : EIATTR_MERCURY_ISA_VERSION
	.align		4
.L_266:
        /*0510*/ 	.byte	0x03, 0x5f
        /*0512*/ 	.short	0x0101


	//----- nvinfo : EIATTR_COOP_GROUP_MASK_REGIDS
	.align		4
        /*0514*/ 	.byte	0x04, 0x29
        /*0516*/ 	.short	(.L_268 - .L_267)


	//   ....[0]....
.L_267:
        /*0518*/ 	.word	0xffffffff


	//   ....[1]....
        /*051c*/ 	.word	0xffffffff


	//   ....[2]....
        /*0520*/ 	.word	0xffffffff


	//   ....[3]....
        /*0524*/ 	.word	0xffffffff


	//   ....[4]....
        /*0528*/ 	.word	0xffffffff


	//   ....[5]....
        /*052c*/ 	.word	0xffffffff


	//   ....[6]....
        /*0530*/ 	.word	0xffffffff


	//   ....[7]....
        /*0534*/ 	.word	0xffffffff


	//   ....[8]....
        /*0538*/ 	.word	0xffffffff


	//   ....[9]....
        /*053c*/ 	.word	0xffffffff


	//   ....[10]....
        /*0540*/ 	.word	0xffffffff


	//   ....[11]....
        /*0544*/ 	.word	0xffffffff


	//   ....[12]....
        /*0548*/ 	.word	0xffffffff


	//   ....[13]....
        /*054c*/ 	.word	0xffffffff


	//   ....[14]....
        /*0550*/ 	.word	0xffffffff


	//   ....[15]....
        /*0554*/ 	.word	0xffffffff


	//   ....[16]....
        /*0558*/ 	.word	0xffffffff


	//   ....[17]....
        /*055c*/ 	.word	0xffffffff


	//   ....[18]....
        /*0560*/ 	.word	0xffffffff


	//   ....[19]....
        /*0564*/ 	.word	0xffffffff


	//   ....[20]....
        /*0568*/ 	.word	0xffffffff


	//   ....[21]....
        /*056c*/ 	.word	0xffffffff


	//   ....[22]....
        /*0570*/ 	.word	0xffffffff


	//   ....[23]....
        /*0574*/ 	.word	0xffffffff


	//   ....[24]....
        /*0578*/ 	.word	0xffffffff


	//   ....[25]....
        /*057c*/ 	.word	0xffffffff


	//   ....[26]....
        /*0580*/ 	.word	0xffffffff


	//   ....[27]....
        /*0584*/ 	.word	0xffffffff


	//   ....[28]....
        /*0588*/ 	.word	0xffffffff


	//   ....[29]....
        /*058c*/ 	.word	0xffffffff


	//   ....[30]....
        /*0590*/ 	.word	0xffffffff


	//   ....[31]....
        /*0594*/ 	.word	0xffffffff


	//   ....[32]....
        /*0598*/ 	.word	0xffffffff


	//   ....[33]....
        /*059c*/ 	.word	0xffffffff


	//   ....[34]....
        /*05a0*/ 	.word	0xffffffff


	//   ....[35]....
        /*05a4*/ 	.word	0xffffffff


	//   ....[36]....
        /*05a8*/ 	.word	0xffffffff


	//   ....[37]....
        /*05ac*/ 	.word	0xffffffff


	//   ....[38]....
        /*05b0*/ 	.word	0xffffffff


	//   ....[39]....
        /*05b4*/ 	.word	0xffffffff


	//----- nvinfo : EIATTR_COOP_GROUP_INSTR_OFFSETS
	.align		4
.L_268:
        /*05b8*/ 	.byte	0x04, 0x28
        /*05ba*/ 	.short	(.L_270 - .L_269)


	//   ....[0]....
.L_269:
        /*05bc*/ 	.word	0x00005740


	//   ....[1]....
        /*05c0*/ 	.word	0x00005810


	//   ....[2]....
        /*05c4*/ 	.word	0x00005820


	//   ....[3]....
        /*05c8*/ 	.word	0x000058a0


	//   ....[4]....
        /*05cc*/ 	.word	0x00005c10


	//   ....[5]....
        /*05d0*/ 	.word	0x00005d20


	//   ....[6]....
        /*05d4*/ 	.word	0x00005ed0


	//   ....[7]....
        /*05d8*/ 	.word	0x00006000


	//   ....[8]....
        /*05dc*/ 	.word	0x0000b570


	//   ....[9]....
        /*05e0*/ 	.word	0x0000b6d0


	//   ....[10]....
        /*05e4*/ 	.word	0x0000b700


	//   ....[11]....
        /*05e8*/ 	.word	0x0000b750


	//   ....[12]....
        /*05ec*/ 	.word	0x0000b790


	//   ....[13]....
        /*05f0*/ 	.word	0x0000b7b0


	//   ....[14]....
        /*05f4*/ 	.word	0x0000b940


	//   ....[15]....
        /*05f8*/ 	.word	0x0000ba80


	//   ....[16]....
        /*05fc*/ 	.word	0x00010fe0


	//   ....[17]....
        /*0600*/ 	.word	0x00011150


	//   ....[18]....
        /*0604*/ 	.word	0x000111a0


	//   ....[19]....
        /*0608*/ 	.word	0x00011200


	//   ....[20]....
        /*060c*/ 	.word	0x00011240


	//   ....[21]....
        /*0610*/ 	.word	0x000112a0


	//   ....[22]....
        /*0614*/ 	.word	0x000112e0


	//   ....[23]....
        /*0618*/ 	.word	0x00011380


	//   ....[24]....
        /*061c*/ 	.word	0x00016250


	//   ....[25]....
        /*0620*/ 	.word	0x000162c0


	//   ....[26]....
        /*0624*/ 	.word	0x00016310


	//   ....[27]....
        /*0628*/ 	.word	0x00016340


	//   ....[28]....
        /*062c*/ 	.word	0x00016400


	//   ....[29]....
        /*0630*/ 	.word	0x00016410


	//   ....[30]....
        /*0634*/ 	.word	0x00016420


	//   ....[31]....
        /*0638*/ 	.word	0x00016430


	//   ....[32]....
        /*063c*/ 	.word	0x00018e90


	//   ....[33]....
        /*0640*/ 	.word	0x00018ea0


	//   ....[34]....
        /*0644*/ 	.word	0x00018eb0


	//   ....[35]....
        /*0648*/ 	.word	0x00018ec0


	//   ....[36]....
        /*064c*/ 	.word	0x00018ef0


	//   ....[37]....
        /*0650*/ 	.word	0x00018f10


	//   ....[38]....
        /*0654*/ 	.word	0x00018f30


	//   ....[39]....
        /*0658*/ 	.word	0x00018f40


	//----- nvinfo : EIATTR_EXIT_INSTR_OFFSETS
	.align		4
.L_270:
        /*065c*/ 	.byte	0x04, 0x1c
        /*065e*/ 	.short	(.L_272 - .L_271)


	//   ....[0]....
.L_271:
        /*0660*/ 	.word	0x000004c0


	//   ....[1]....
        /*0664*/ 	.word	0x0001b5f0


	//   ....[2]....
        /*0668*/ 	.word	0x0001b700


	//   ....[3]....
        /*066c*/ 	.word	0x0001b720


	//   ....[4]....
        /*0670*/ 	.word	0x0001cb30


	//   ....[5]....
        /*0674*/ 	.word	0x0001cbc0


	//----- nvinfo : EIATTR_CRS_STACK_SIZE
	.align		4
.L_272:
        /*0678*/ 	.byte	0x04, 0x1e
        /*067a*/ 	.short	(.L_274 - .L_273)
.L_273:
        /*067c*/ 	.word	0x00000000


	//----- nvinfo : EIATTR_CBANK_PARAM_SIZE
	.align		4
.L_274:
        /*0680*/ 	.byte	0x03, 0x19
        /*0682*/ 	.short	0x01d0


	//----- nvinfo : EIATTR_PARAM_CBANK
	.align		4
        /*0684*/ 	.byte	0x04, 0x0a
        /*0686*/ 	.short	(.L_276 - .L_275)
	.align		4
.L_275:
        /*0688*/ 	.word	index@(.nv.constant0._ZN5flash16flash_fwd_kernelI23Flash_fwd_kernel_traitsILi128ELi128ELi64ELi4ELb0ELb0EN7cutlass6half_tE19Flash_kernel_traitsILi128ELi128ELi64ELi4ES3_EELb0ELb1ELb0ELb0ELb0ELb0ELb1ELb0EEEvNS_16Flash_fwd_paramsE)
        /*068c*/ 	.short	0x0210
        /*068e*/ 	.short	0x01d0


	//----- nvinfo : EIATTR_SW_WAR
	.align		4
.L_276:
        /*0690*/ 	.byte	0x04, 0x36
        /*0692*/ 	.short	(.L_278 - .L_277)
.L_277:
        /*0694*/ 	.word	0x00000008
.L_278:


//--------------------- .nv.info._ZN5flash16flash_fwd_kernelI23Flash_fwd_kernel_traitsILi128ELi128ELi64ELi4ELb0ELb0EN7cutlass6half_tE19Flash_kernel_traitsILi128ELi128ELi64ELi4ES3_EELb0ELb1ELb0ELb1ELb0ELb0ELb0ELb0EEEvNS_16Flash_fwd_paramsE --------------------------
	.section	.nv.info._ZN5flash16flash_fwd_kernelI23Flash_fwd_kernel_traitsILi128ELi128ELi64ELi4ELb0ELb0EN7cutlass6half_tE19Flash_kernel_traitsILi128ELi128ELi64ELi4ES3_EELb0ELb1ELb0ELb1ELb0ELb0ELb0ELb0EEEvNS_16Flash_fwd_paramsE,"",@"SHT_CUDA_INFO"
	.sectionflags	@""
	.align	4


	//----- nvinfo : EIATTR_CUDA_API_VERSION
	.align		4
        /*0000*/ 	.byte	0x04, 0x37
        /*0002*/ 	.short	(.L_280 - .L_279)
.L_279:
        /*0004*/ 	.word	0x00000082


	//----- nvinfo : EIATTR_KPARAM_INFO
	.align		4
.L_280:
        /*0008*/ 	.byte	0x04, 0x17
        /*000a*/ 	.short	(.L_282 - .L_281)
.L_281:
        /*000c*/ 	.word	0x00000000
        /*0010*/ 	.short	0x0000
        /*0012*/ 	.short	0x0000
        /*0014*/ 	.byte	0x00, 0xf0, 0x41, 0x07


	//----- nvinfo : EIATTR_SPARSE_MMA_MASK
	.align		4
.L_282:
        /*0018*/ 	.byte	0x03, 0x50
        /*001a*/ 	.short	0x0000


	//----- nvinfo : EIATTR_MAXREG_COUNT
	.align		4
        /*001c*/ 	.byte	0x03, 0x1b
        /*001e*/ 	.short	0x00ff


	//----- nvinfo : EIATTR_NUM_BARRIERS
	.align		4
        /*0020*/ 	.byte	0x02, 0x4c
        /*0022*/ 	.byte	0x01
	.zero		1


	//----- nvinfo : EIATTR_ANNOTATIONS
	.align		4
        /*0024*/ 	.byte	0x04, 0x55
        /*0026*/ 	.short	(.L_284 - .L_283)


	//   ....[0]....
.L_283:
        /* <DEDUP_REMOVED lines=64> */


	//----- nvinfo : EIATTR_MERCURY_ISA_VERSION
	.align		4
.L_284:
        /*0418*/ 	.byte	0x03, 0x5f
        /*041a*/ 	.short	0x0101


	//----- nvinfo : EIATTR_COOP_GROUP_MASK_REGIDS
	.align		4
        /*041c*/ 	.byte	0x04, 0x29
        /*041e*/ 	.short	(.L_286 - .L_285)


	//   ....[0]....
.L_285:
        /*0420*/ 	.word	0xffffffff


	//   ....[1]....
        /*0424*/ 	.word	0xffffffff


	//   ....[2]....
        /*0428*/ 	.word	0xffffffff


	//   ....[3]....
        /*042c*/ 	.word	0xffffffff


	//   ....[4]....
        /*0430*/ 	.word	0xffffffff


	//   ....[5]....
        /*0434*/ 	.word	0xffffffff


	//   ....[6]....
        /*0438*/ 	.word	0xffffffff


	//   ....[7]....
        /*043c*/ 	.word	0xffffffff


	//   ....[8]....
        /*0440*/ 	.word	0xffffffff


	//   ....[9]....
        /*0444*/ 	.word	0xffffffff


	//   ....[10]....
        /*0448*/ 	.word	0xffffffff


	//   ....[11]....
        /*044c*/ 	.word	0xffffffff


	//   ....[12]....
        /*0450*/ 	.word	0xffffffff


	//   ....[13]....
        /*0454*/ 	.word	0xffffffff


	//   ....[14]....
        /*0458*/ 	.word	0xffffffff


	//   ....[15]....
        /*045c*/ 	.word	0xffffffff


	//   ....[16]....
        /*0460*/ 	.word	0xffffffff


	//   ....[17]....
        /*0464*/ 	.word	0xffffffff


	//   ....[18]....
        /*0468*/ 	.word	0xffffffff


	//   ....[19]....
        /*046c*/ 	.word	0xffffffff


	//   ....[20]....
        /*0470*/ 	.word	0xffffffff


	//   ....[21]....
        /*0474*/ 	.word	0xffffffff


	//   ....[22]....
        /*0478*/ 	.word	0xffffffff


	//   ....[23]....
        /*047c*/ 	.word	0xffffffff


	//   ....[24]....
        /*0480*/ 	.word	0xffffffff


	//   ....[25]....
        /*0484*/ 	.word	0xffffffff


	//   ....[26]....
        /*0488*/ 	.word	0xffffffff


	//   ....[27]....
        /*048c*/ 	.word	0xffffffff


	//   ....[28]....
        /*0490*/ 	.word	0xffffffff


	//   ....[29]....
        /*0494*/ 	.word	0xffffffff


	//   ....[30]....
        /*0498*/ 	.word	0xffffffff


	//   ....[31]....
        /*049c*/ 	.word	0xffffffff


	//   ....[32]....
        /*04a0*/ 	.word	0xffffffff


	//   ....[33]....
        /*04a4*/ 	.word	0xffffffff


	//   ....[34]....
        /*04a8*/ 	.word	0xffffffff


	//   ....[35]....
        /*04ac*/ 	.word	0xffffffff


	//   ....[36]....
        /*04b0*/ 	.word	0xffffffff


	//   ....[37]....
        /*04b4*/ 	.word	0xffffffff


	//   ....[38]....
        /*04b8*/ 	.word	0xffffffff


	//   ....[39]....
        /*04bc*/ 	.word	0xffffffff


	//----- nvinfo : EIATTR_COOP_GROUP_INSTR_OFFSETS
	.align		4
.L_286:
        /*04c0*/ 	.byte	0x04, 0x28
        /*04c2*/ 	.short	(.L_288 - .L_287)


	//   ....[0]....
.L_287:
        /*04c4*/ 	.word	0x000054b0


	//   ....[1]....
        /*04c8*/ 	.word	0x00005550


	//   ....[2]....
        /*04cc*/ 	.word	0x00005630


	//   ....[3]....
        /*04d0*/ 	.word	0x000057a0


	//   ....[4]....
        /*04d4*/ 	.word	0x00005820


	//   ....[5]....
        /*04d8*/ 	.word	0x00005940


	//   ....[6]....
        /*04dc*/ 	.word	0x00005a20


	//   ....[7]....
        /*04e0*/ 	.word	0x00005b60


	//   ....[8]....
        /*04e4*/ 	.word	0x00009ab0


	//   ....[9]....
        /*04e8*/ 	.word	0x00009bd0


	//   ....[10]....
        /*04ec*/ 	.word	0x00009d20


	//   ....[11]....
        /*04f0*/ 	.word	0x00009d70


	//   ....[12]....
        /*04f4*/ 	.word	0x00009e10


	//   ....[13]....
        /*04f8*/ 	.word	0x00009e20


	//   ....[14]....
        /*04fc*/ 	.word	0x00009e50


	//   ....[15]....
        /*0500*/ 	.word	0x00009eb0


	//   ....[16]....
        /*0504*/ 	.word	0x0000f150


	//   ....[17]....
        /*0508*/ 	.word	0x0000f1d0


	//   ....[18]....
        /*050c*/ 	.word	0x0000f250


	//   ....[19]....
        /*0510*/ 	.word	0x0000f270


	//   ....[20]....
        /*0514*/ 	.word	0x0000f2d0


	//   ....[21]....
        /*0518*/ 	.word	0x0000f300


	//   ....[22]....
        /*051c*/ 	.word	0x0000f310


	//   ....[23]....
        /*0520*/ 	.word	0x0000f340


	//   ....[24]....
        /*0524*/ 	.word	0x000149b0


	//   ....[25]....
        /*0528*/ 	.word	0x00014a10


	//   ....[26]....
        /*052c*/ 	.word	0x00014a30


	//   ....[27]....
        /*0530*/ 	.word	0x00014a40


	//   ....[28]....
        /*0534*/ 	.word	0x00014a60


	//   ....[29]....
        /*0538*/ 	.word	0x00014a90


	//   ....[30]....
        /*053c*/ 	.word	0x00014ab0


	//   ....[31]....
        /*0540*/ 	.word	0x00014ac0


	//   ....[32]....
        /*0544*/ 	.word	0x00016f00


	//   ....[33]....
        /*0548*/ 	.word	0x00016f10


	//   ....[34]....
        /*054c*/ 	.word	0x00016f20


	//   ....[35]....
        /*0550*/ 	.word	0x00016f30


	//   ....[36]....
        /*0554*/ 	.word	0x00016f70


	//   ....[37]....
        /*0558*/ 	.word	0x00016f90


	//   ....[38]....
        /*055c*/ 	.word	0x00016fb0


	//   ....[39]....
        /*0560*/ 	.word	0x00016fc0


	//----- nvinfo : EIATTR_EXIT_INSTR_OFFSETS
	.align		4
.L_288:
        /*0564*/ 	.byte	0x04, 0x1c
        /*0566*/ 	.short	(.L_290 - .L_289)


	//   ....[0]....
.L_289:
        /*0568*/ 	.word	0x000004c0


	//   ....[1]....
        /*056c*/ 	.word	0x00019680


	//   ....[2]....
        /*0570*/ 	.word	0x00019790


	//   ....[3]....
        /*0574*/ 	.word	0x000197b0


	//   ....[4]....
        /*0578*/ 	.word	0x0001abb0


	//   ....[5]....
        /*057c*/ 	.word	0x0001ac40


	//----- nvinfo : EIATTR_CRS_STACK_SIZE
	.align		4
.L_290:
        /*0580*/ 	.byte	0x04, 0x1e
        /*0582*/ 	.short	(.L_292 - .L_291)
.L_291:
        /*0584*/ 	.word	0x00000000


	//----- nvinfo : EIATTR_CBANK_PARAM_SIZE
	.align		4
.L_292:
        /*0588*/ 	.byte	0x03, 0x19
        /*058a*/ 	.short	0x01d0


	//----- nvinfo : EIATTR_PARAM_CBANK
	.align		4
        /*058c*/ 	.byte	0x04, 0x0a
        /*058e*/ 	.short	(.L_294 - .L_293)
	.align		4
.L_293:
        /*0590*/ 	.word	index@(.nv.constant0._ZN5flash16flash_fwd_kernelI23Flash_fwd_kernel_traitsILi128ELi128ELi64ELi4ELb0ELb0EN7cutlass6half_tE19Flash_kernel_traitsILi128ELi128ELi64ELi4ES3_EELb0ELb1ELb0ELb1ELb0ELb0ELb0ELb0EEEvNS_16Flash_fwd_paramsE)
        /*0594*/ 	.short	0x0210
        /*0596*/ 	.short	0x01d0


	//----- nvinfo : EIATTR_SW_WAR
	.align		4
.L_294:
        /*0598*/ 	.byte	0x04, 0x36
        /*059a*/ 	.short	(.L_296 - .L_295)
.L_295:
        /*059c*/ 	.word	0x00000008
.L_296:


//--------------------- .nv.info._ZN5flash16flash_fwd_kernelI23Flash_fwd_kernel_traitsILi128ELi128ELi64ELi4ELb0ELb0EN7cutlass6half_tE19Flash_kernel_traitsILi128ELi128ELi64ELi4ES3_EELb0ELb1ELb0ELb1ELb0ELb0ELb1ELb0EEEvNS_16Flash_fwd_paramsE --------------------------
	.section	.nv.info._ZN5flash16flash_fwd_kernelI23Flash_fwd_kernel_traitsILi128ELi128ELi64ELi4ELb0ELb0EN7cutlass6half_tE19Flash_kernel_traitsILi128ELi128ELi64ELi4ES3_EELb0ELb1ELb0ELb1ELb0ELb0ELb1ELb0EEEvNS_16Flash_fwd_paramsE,"",@"SHT_CUDA_INFO"
	.sectionflags	@""
	.align	4


	//----- nvinfo : EIATTR_CUDA_API_VERSION
	.align		4
        /*0000*/ 	.byte	0x04, 0x37
        /*0002*/ 	.short	(.L_298 - .L_297)
.L_297:
        /*0004*/ 	.word	0x00000082


	//----- nvinfo : EIATTR_KPARAM_INFO
	.align		4
.L_298:
        /*0008*/ 	.byte	0x04, 0x17
        /*000a*/ 	.short	(.L_300 - .L_299)
.L_299:
        /*000c*/ 	.word	0x00000000
        /*0010*/ 	.short	0x0000
        /*0012*/ 	.short	0x0000
        /*0014*/ 	.byte	0x00, 0xf0, 0x41, 0x07


	//----- nvinfo : EIATTR_SPARSE_MMA_MASK
	.align		4
.L_300:
        /*0018*/ 	.byte	0x03, 0x50
        /*001a*/ 	.short	0x0000


	//----- nvinfo : EIATTR_MAXREG_COUNT
	.align		4
        /*001c*/ 	.byte	0x03, 0x1b
        /*001e*/ 	.short	0x00ff


	//----- nvinfo : EIATTR_NUM_BARRIERS
	.align		4
        /*0020*/ 	.byte	0x02, 0x4c
        /*0022*/ 	.byte	0x01
	.zero		1


	//----- nvinfo : EIATTR_ANNOTATIONS
	.align		4
        /*0024*/ 	.byte	0x04, 0x55
        /*0026*/ 	.short	(.L_302 - .L_301)


	//   ....[0]....
.L_301:
        /* <DEDUP_REMOVED lines=98> */


	//----- nvinfo : EIATTR_MERCURY_ISA_VERSION
	.align		4
.L_302:
        /*0630*/ 	.byte	0x03, 0x5f
        /*0632*/ 	.short	0x0101


	//----- nvinfo : EIATTR_COOP_GROUP_MASK_REGIDS
	.align		4
        /*0634*/ 	.byte	0x04, 0x29
        /*0636*/ 	.short	(.L_304 - .L_303)


	//   ....[0]....
.L_303:
        /*0638*/ 	.word	0xffffffff


	//   ....[1]....
        /*063c*/ 	.word	0xffffffff


	//   ....[2]....
        /*0640*/ 	.word	0xffffffff


	//   ....[3]....
        /*0644*/ 	.word	0xffffffff


	//   ....[4]....
        /*0648*/ 	.word	0xffffffff


	//   ....[5]....
        /*064c*/ 	.word	0xffffffff


	//   ....[6]....
        /*0650*/ 	.word	0xffffffff


	//   ....[7]....
        /*0654*/ 	.word	0xffffffff


	//   ....[8]....
        /*0658*/ 	.word	0xffffffff


	//   ....[9]....
        /*065c*/ 	.word	0xffffffff


	//   ....[10]....
        /*0660*/ 	.word	0xffffffff


	//   ....[11]....
        /*0664*/ 	.word	0xffffffff


	//   ....[12]....
        /*0668*/ 	.word	0xffffffff


	//   ....[13]....
        /*066c*/ 	.word	0xffffffff


	//   ....[14]....
        /*0670*/ 	.word	0xffffffff


	//   ....[15]....
        /*0674*/ 	.word	0xffffffff


	//   ....[16]....
        /*0678*/ 	.word	0xffffffff


	//   ....[17]....
        /*067c*/ 	.word	0xffffffff


	//   ....[18]....
        /*0680*/ 	.word	0xffffffff


	//   ....[19]....
        /*0684*/ 	.word	0xffffffff


	//   ....[20]....
        /*0688*/ 	.word	0xffffffff


	//   ....[21]....
        /*068c*/ 	.word	0xffffffff


	//   ....[22]....
        /*0690*/ 	.word	0xffffffff


	//   ....[23]....
        /*0694*/ 	.word	0xffffffff


	//   ....[24]....
        /*0698*/ 	.word	0xffffffff


	//   ....[25]....
        /*069c*/ 	.word	0xffffffff


	//   ....[26]....
        /*06a0*/ 	.word	0xffffffff


	//   ....[27]....
        /*06a4*/ 	.word	0xffffffff


	//   ....[28]....
        /*06a8*/ 	.word	0xffffffff


	//   ....[29]....
        /*06ac*/ 	.word	0xffffffff


	//   ....[30]....
        /*06b0*/ 	.word	0xffffffff


	//   ....[31]....
        /*06b4*/ 	.word	0xffffffff


	//   ....[32]....
        /*06b8*/ 	.word	0xffffffff


	//   ....[33]....
        /*06bc*/ 	.word	0xffffffff


	//   ....[34]....
        /*06c0*/ 	.word	0xffffffff


	//   ....[35]....
        /*06c4*/ 	.word	0xffffffff


	//   ....[36]....
        /*06c8*/ 	.word	0xffffffff


	//   ....[37]....
        /*06cc*/ 	.word	0xffffffff


	//   ....[38]....
        /*06d0*/ 	.word	0xffffffff


	//   ....[39]....
        /*06d4*/ 	.word	0xffffffff


	//----- nvinfo : EIATTR_COOP_GROUP_INSTR_OFFSETS
	.align		4
.L_304:
        /*06d8*/ 	.byte	0x04, 0x28
        /*06da*/ 	.short	(.L_306 - .L_305)


	//   ....[0]....
.L_305:
        /*06dc*/ 	.word	0x00005d60


	//   ....[1]....
        /*06e0*/ 	.word	0x00005e50


	//   ....[2]....
        /*06e4*/ 	.word	0x00005f00


	//   ....[3]....
        /*06e8*/ 	.word	0x00006050


	//   ....[4]....
        /*06ec*/ 	.word	0x000060e0


	//   ....[5]....
        /*06f0*/ 	.word	0x00006270


	//   ....[6]....
        /*06f4*/ 	.word	0x000062a0


	//   ....[7]....
        /*06f8*/ 	.word	0x00006360


	//   ....[8]....
        /*06fc*/ 	.word	0x0000c260


	//   ....[9]....
        /*0700*/ 	.word	0x0000c3c0


	//   ....[10]....
        /*0704*/ 	.word	0x0000c3f0


	//   ....[11]....
        /*0708*/ 	.word	0x0000c430


	//   ....[12]....
        /*070c*/ 	.word	0x0000c470


	//   ....[13]....
        /*0710*/ 	.word	0x0000c490


	//   ....[14]....
        /*0714*/ 	.word	0x0000c630


	//   ....[15]....
        /*0718*/ 	.word	0x0000c870


	//   ....[16]....
        /*071c*/ 	.word	0x000121b0


	//   ....[17]....
        /*0720*/ 	.word	0x00012280


	//   ....[18]....
        /*0724*/ 	.word	0x00012300


	//   ....[19]....
        /*0728*/ 	.word	0x00012340


	//   ....[20]....
        /*072c*/ 	.word	0x00012380


	//   ....[21]....
        /*0730*/ 	.word	0x000123c0


	//   ....[22]....
        /*0734*/ 	.word	0x00012410


	//   ....[23]....
        /*0738*/ 	.word	0x000124b0


	//   ....[24]....
        /*073c*/ 	.word	0x000175c0


	//   ....[25]....
        /*0740*/ 	.word	0x00017630


	//   ....[26]....
        /*0744*/ 	.word	0x00017670


	//   ....[27]....
        /*0748*/ 	.word	0x00017680


	//   ....[28]....
        /*074c*/ 	.word	0x00017740


	//   ....[29]....
        /*0750*/ 	.word	0x00017750


	//   ....[30]....
        /*0754*/ 	.word	0x00017760


	//   ....[31]....
        /*0758*/ 	.word	0x00017780


	//   ....[32]....
        /*075c*/ 	.word	0x0001a150


	//   ....[33]....
        /*0760*/ 	.word	0x0001a160


	//   ....[34]....
        /*0764*/ 	.word	0x0001a170


	//   ....[35]....
        /*0768*/ 	.word	0x0001a180


	//   ....[36]....
        /*076c*/ 	.word	0x0001a1b0


	//   ....[37]....
        /*0770*/ 	.word	0x0001a1d0


	//   ....[38]....
        /*0774*/ 	.word	0x0001a1f0


	//   ....[39]....
        /*0778*/ 	.word	0x0001a200


	//----- nvinfo : EIATTR_EXIT_INSTR_OFFSETS
	.align		4
.L_306:
        /*077c*/ 	.byte	0x04, 0x1c
        /*077e*/ 	.short	(.L_308 - .L_307)


	//   ....[0]....
.L_307:
        /*0780*/ 	.word	0x000004c0


	//   ....[1]....
        /*0784*/ 	.word	0x0001c8a0


	//   ....[2]....
        /*0788*/ 	.word	0x0001c9b0


	//   ....[3]....
        /*078c*/ 	.word	0x0001c9d0


	//   ....[4]....
        /*0790*/ 	.word	0x0001dde0


	//   ....[5]....
        /*0794*/ 	.word	0x0001de70


	//----- nvinfo : EIATTR_CRS_STACK_SIZE
	.align		4
.L_308:
        /*0798*/ 	.byte	0x04, 0x1e
        /*079a*/ 	.short	(.L_310 - .L_309)
.L_309:
        /*079c*/ 	.word	0x00000000


	//----- nvinfo : EIATTR_CBANK_PARAM_SIZE
	.align		4
.L_310:
        /*07a0*/ 	.byte	0x03, 0x19
        /*07a2*/ 	.short	0x01d0


	//----- nvinfo : EIATTR_PARAM_CBANK
	.align		4
        /*07a4*/ 	.byte	0x04, 0x0a
        /*07a6*/ 	.short	(.L_312 - .L_311)
	.align		4
.L_311:
        /*07a8*/ 	.word	index@(.nv.constant0._ZN5flash16flash_fwd_kernelI23Flash_fwd_kernel_traitsILi128ELi128ELi64ELi4ELb0ELb0EN7cutlass6half_tE19Flash_kernel_traitsILi128ELi128ELi64ELi4ES3_EELb0ELb1ELb0ELb1ELb0ELb0ELb1ELb0EEEvNS_16Flash_fwd_paramsE)
        /*07ac*/ 	.short	0x0210
        /*07ae*/ 	.short	0x01d0


	//----- nvinfo : EIATTR_SW_WAR
	.align		4
.L_312:
        /*07b0*/ 	.byte	0x04, 0x36
        /*07b2*/ 	.short	(.L_314 - .L_313)
.L_313:
        /*07b4*/ 	.word	0x00000008
.L_314:


//--------------------- .nv.info._ZN5flash16flash_fwd_kernelI23Flash_fwd_kernel_traitsILi128ELi64ELi64ELi4ELb0ELb0EN7cutlass6half_tE19Flash_kernel_traitsILi128ELi64ELi64ELi4ES3_EELb0ELb1ELb0ELb0ELb1ELb1ELb0ELb0EEEvNS_16Flash_fwd_paramsE --------------------------
	.section	.nv.info._ZN5flash16flash_fwd_kernelI23Flash_fwd_kernel_traitsILi128ELi64ELi64ELi4ELb0ELb0EN7cutlass6half_tE19Flash_kernel_traitsILi128ELi64ELi64ELi4ES3_EELb0ELb1ELb0ELb0ELb1ELb1ELb0ELb0EEEvNS_16Flash_fwd_paramsE,"",@"SHT_CUDA_INFO"
	.sectionflags	@""
	.align	4


	//----- nvinfo : EIATTR_CUDA_API_VERSION
	.align		4
        /*0000*/ 	.byte	0x04, 0x37
        /*0002*/ 	.short	(.L_316 - .L_315)
.L_315:
        /*0004*/ 	.word	0x00000082


	//----- nvinfo : EIATTR_KPARAM_INFO
	.align		4
.L_316:
        /*0008*/ 	.byte	0x04, 0x17
        /*000a*/ 	.short	(.L_318 - .L_317)
.L_317:
        /*000c*/ 	.word	0x00000000
        /*0010*/ 	.short	0x0000
        /*0012*/ 	.short	0x0000
        /*0014*/ 	.byte	0x00, 0xf0, 0x41, 0x07


	//----- nvinfo : EIATTR_SPARSE_MMA_MASK
	.align		4
.L_318:
        /*0018*/ 	.byte	0x03, 0x50
        /*001a*/ 	.short	0x0000


	//----- nvinfo : EIATTR_MAXREG_COUNT
	.align		4
        /*001c*/ 	.byte	0x03, 0x1b
        /*001e*/ 	.short	0x00ff


	//----- nvinfo : EIATTR_NUM_BARRIERS
	.align		4
        /*0020*/ 	.byte	0x02, 0x4c
        /*0022*/ 	.byte	0x01
	.zero		1


	//----- nvinfo : EIATTR_MERCURY_ISA_VERSION
	.align		4
        /*0024*/ 	.byte	0x03, 0x5f
        /*0026*/ 	.short	0x0101


	//----- nvinfo : EIATTR_COOP_GROUP_MASK_REGIDS
	.align		4
        /*0028*/ 	.byte	0x04, 0x29
        /*002a*/ 	.short	(.L_320 - .L_319)


	//   ....[0]....
.L_319:
        /*002c*/ 	.word	0xffffffff


	//   ....[1]....
        /*0030*/ 	.word	0xffffffff


	//   ....[2]....
        /*0034*/ 	.word	0xffffffff


	//   ....[3]....
        /*0038*/ 	.word	0xffffffff


	//   ....[4]....
        /*003c*/ 	.word	0xffffffff


	//   ....[5]....
        /*0040*/ 	.word	0xffffffff


	//   ....[6]....
        /*0044*/ 	.word	0xffffffff


	//   ....[7]....
        /*0048*/ 	.word	0xffffffff


	//   ....[8]....
        /*004c*/ 	.word	0xffffffff


	//   ....[9]....
        /*0050*/ 	.word	0xffffffff


	//   ....[10]....
        /*0054*/ 	.word	0xffffffff


	//   ....[11]....
        /*0058*/ 	.word	0xffffffff


	//----- nvinfo : EIATTR_COOP_GROUP_INSTR_OFFSETS
	.align		4
.L_320:
        /*005c*/ 	.byte	0x04, 0x28
        /*005e*/ 	.short	(.L_322 - .L_321)


	//   ....[0]....
.L_321:
        /*0060*/ 	.word	0x00002050


	//   ....[1]....
        /*0064*/ 	.word	0x00002160


	//   ....[2]....
        /*0068*/ 	.word	0x00002190


	//   ....[3]....
        /*006c*/ 	.word	0x000022e0


	//   ....[4]....
        /*0070*/ 	.word	0x00003cf0


	//   ....[5]....
        /*0074*/ 	.word	0x00003d10


	//   ....[6]....
        /*0078*/ 	.word	0x00003d70


	//   ....[7]....
        /*007c*/ 	.word	0x00003d80


	//   ....[8]....
        /*0080*/ 	.word	0x00004f70


	//   ....[9]....
        /*0084*/ 	.word	0x00004fb0


	//   ....[10]....
        /*0088*/ 	.word	0x00005090


	//   ....[11]....
        /*008c*/ 	.word	0x000050b0


	//----- nvinfo : EIATTR_EXIT_INSTR_OFFSETS
	.align		4
.L_322:
        /*0090*/ 	.byte	0x04, 0x1c
        /*0092*/ 	.short	(.L_324 - .L_323)


	//   ....[0]....
.L_323:
        /*0094*/ 	.word	0x000001a0


	//   ....[1]....
        /*0098*/ 	.word	0x000061c0


	//   ....[2]....
        /*009c*/ 	.word	0x000068f0


	//   ....[3]....
        /*00a0*/ 	.word	0x00006980


	//----- nvinfo : EIATTR_CRS_STACK_SIZE
	.align		4
.L_324:
        /*00a4*/ 	.byte	0x04, 0x1e
        /*00a6*/ 	.short	(.L_326 - .L_325)
.L_325:
        /*00a8*/ 	.word	0x00000000


	//----- nvinfo : EIATTR_CBANK_PARAM_SIZE
	.align		4
.L_326:
        /*00ac*/ 	.byte	0x03, 0x19
        /*00ae*/ 	.short	0x01d0


	//----- nvinfo : EIATTR_PARAM_CBANK
	.align		4
        /*00b0*/ 	.byte	0x04, 0x0a
        /*00b2*/ 	.short	(.L_328 - .L_327)
	.align		4
.L_327:
        /*00b4*/ 	.word	index@(.nv.constant0._ZN5flash16flash_fwd_kernelI23Flash_fwd_kernel_traitsILi128ELi64ELi64ELi4ELb0ELb0EN7cutlass6half_tE19Flash_kernel_traitsILi128ELi64ELi64ELi4ES3_EELb0ELb1ELb0ELb0ELb1ELb1ELb0ELb0EEEvNS_16Flash_fwd_paramsE)
        /*00b8*/ 	.short	0x0210
        /*00ba*/ 	.short	0x01d0


	//----- nvinfo : EIATTR_SW_WAR
	.align		4
.L_328:
        /*00bc*/ 	.byte	0x04, 0x36
        /*00be*/ 	.short	(.L_330 - .L_329)
.L_329:
        /*00c0*/ 	.word	0x00000008
.L_330:


//--------------------- .nv.info._ZN5flash16flash_fwd_kernelI23Flash_fwd_kernel_traitsILi128ELi64ELi64ELi4ELb0ELb0EN7cutlass6half_tE19Flash_kernel_traitsILi128ELi64ELi64ELi4ES3_EELb0ELb1ELb0ELb0ELb1ELb1ELb1ELb0EEEvNS_16Flash_fwd_paramsE --------------------------
	.section	.nv.info._ZN5flash16flash_fwd_kernelI23Flash_fwd_kernel_traitsILi128ELi64ELi64ELi4ELb0ELb0EN7cutlass6half_tE19Flash_kernel_traitsILi128ELi64ELi64ELi4ES3_EELb0ELb1ELb0ELb0ELb1ELb1ELb1ELb0EEEvNS_16Flash_fwd_paramsE,"",@"SHT_CUDA_INFO"
	.sectionflags	@""
	.align	4


	//----- nvinfo : EIATTR_CUDA_API_VERSION
	.align		4
        /*0000*/ 	.byte	0x04, 0x37
        /*0002*/ 	.short	(.L_332 - .L_331)
.L_331:
        /*0004*/ 	.word	0x00000082


	//----- nvinfo : EIATTR_KPARAM_INFO
	.align		4
.L_332:
        /*0008*/ 	.byte	0x04, 0x17
        /*000a*/ 	.short	(.L_334 - .L_333)
.L_333:
        /*000c*/ 	.word	0x00000000
        /*0010*/ 	.short	0x0000
        /*0012*/ 	.short	0x0000
        /*0014*/ 	.byte	0x00, 0xf0, 0x41, 0x07


	//----- nvinfo : EIATTR_SPARSE_MMA_MASK
	.align		4
.L_334:
        /*0018*/ 	.byte	0x03, 0x50
        /*001a*/ 	.short	0x0000


	//----- nvinfo : EIATTR_MAXREG_COUNT
	.align		4
        /*001c*/ 	.byte	0x03, 0x1b
        /*001e*/ 	.short	0x00ff


	//----- nvinfo : EIATTR_NUM_BARRIERS
	.align		4
        /*0020*/ 	.byte	0x02, 0x4c
        /*0022*/ 	.byte	0x01
	.zero		1


	//----- nvinfo : EIATTR_MERCURY_ISA_VERSION
	.align		4
        /*0024*/ 	.byte	0x03, 0x5f
        /*0026*/ 	.short	0x0101


	//----- nvinfo : EIATTR_COOP_GROUP_MASK_REGIDS
	.align		4
        /*0028*/ 	.byte	0x04, 0x29
        /*002a*/ 	.short	(.L_336 - .L_335)


	//   ....[0]....
.L_335:
        /*002c*/ 	.word	0xffffffff


	//   ....[1]....
        /*0030*/ 	.word	0xffffffff


	//   ....[2]....
        /*0034*/ 	.word	0xffffffff


	//   ....[3]....
        /*0038*/ 	.word	0xffffffff


	//   ....[4]....
        /*003c*/ 	.word	0xffffffff


	//   ....[5]....
        /*0040*/ 	.word	0xffffffff


	//   ....[6]....
        /*0044*/ 	.word	0xffffffff


	//   ....[7]....
        /*0048*/ 	.word	0xffffffff


	//   ....[8]....
        /*004c*/ 	.word	0xffffffff


	//   ....[9]....
        /*0050*/ 	.word	0xffffffff


	//   ....[10]....
        /*0054*/ 	.word	0xffffffff


	//   ....[11]....
        /*0058*/ 	.word	0xffffffff


	//----- nvinfo : EIATTR_COOP_GROUP_INSTR_OFFSETS
	.align		4
.L_336:
        /*005c*/ 	.byte	0x04, 0x28
        /*005e*/ 	.short	(.L_338 - .L_337)


	//   ....[0]....
.L_337:
        /*0060*/ 	.word	0x00002450


	//   ....[1]....
        /*0064*/ 	.word	0x00002560


	//   ....[2]....
        /*0068*/ 	.word	0x00002590


	//   ....[3]....
        /*006c*/ 	.word	0x00002700


	//   ....[4]....
        /*0070*/ 	.word	0x00004520


	//   ....[5]....
        /*0074*/ 	.word	0x00004540


	//   ....[6]....
        /*0078*/ 	.word	0x000045d0


	//   ....[7]....
        /*007c*/ 	.word	0x000045e0


	//   ....[8]....
        /*0080*/ 	.word	0x000057b0


	//   ....[9]....
        /*0084*/ 	.word	0x000057f0


	//   ....[10]....
        /*0088*/ 	.word	0x000058d0


	//   ....[11]....
        /*008c*/ 	.word	0x000058f0


	//----- nvinfo : EIATTR_EXIT_INSTR_OFFSETS
	.align		4
.L_338:
        /*0090*/ 	.byte	0x04, 0x1c
        /*0092*/ 	.short	(.L_340 - .L_339)


	//   ....[0]....
.L_339:
        /*0094*/ 	.word	0x000001a0


	//   ....[1]....
        /*0098*/ 	.word	0x00006a00


	//   ....[2]....
        /*009c*/ 	.word	0x00007130


	//   ....[3]....
        /*00a0*/ 	.word	0x000071c0


	//----- nvinfo : EIATTR_CRS_STACK_SIZE
	.align		4
.L_340:
        /*00a4*/ 	.byte	0x04, 0x1e
        /*00a6*/ 	.short	(.L_342 - .L_341)
.L_341:
        /*00a8*/ 	.word	0x00000000


	//----- nvinfo : EIATTR_CBANK_PARAM_SIZE
	.align		4
.L_342:
        /*00ac*/ 	.byte	0x03, 0x19
        /*00ae*/ 	.short	0x01d0


	//----- nvinfo : EIATTR_PARAM_CBANK
	.align		4
        /*00b0*/ 	.byte	0x04, 0x0a
        /*00b2*/ 	.short	(.L_344 - .L_343)
	.align		4
.L_343:
        /*00b4*/ 	.word	index@(.nv.constant0._ZN5flash16flash_fwd_kernelI23Flash_fwd_kernel_traitsILi128ELi64ELi64ELi4ELb0ELb0EN7cutlass6half_tE19Flash_kernel_traitsILi128ELi64ELi64ELi4ES3_EELb0ELb1ELb0ELb0ELb1ELb1ELb1ELb0EEEvNS_16Flash_fwd_paramsE)
        /*00b8*/ 	.short	0x0210
        /*00ba*/ 	.short	0x01d0


	//----- nvinfo : EIATTR_SW_WAR
	.align		4
.L_344:
        /*00bc*/ 	.byte	0x04, 0x36
        /*00be*/ 	.short	(.L_346 - .L_345)
.L_345:
        /*00c0*/ 	.word	0x00000008
.L_346:


//--------------------- .nv.info._ZN5flash16flash_fwd_kernelI23Flash_fwd_kernel_traitsILi128ELi64ELi64ELi4ELb0ELb0EN7cutlass6half_tE19Flash_kernel_traitsILi128ELi64ELi64ELi4ES3_EELb0ELb1ELb0ELb0ELb0ELb1ELb0ELb0EEEvNS_16Flash_fwd_paramsE --------------------------
	.section	.nv.info._ZN5flash16flash_fwd_kernelI23Flash_fwd_kernel_traitsILi128ELi64ELi64ELi4ELb0ELb0EN7cutlass6half_tE19Flash_kernel_traitsILi128ELi64ELi64ELi4ES3_EELb0ELb1ELb0ELb0ELb0ELb1ELb0ELb0EEEvNS_16Flash_fwd_paramsE,"",@"SHT_CUDA_INFO"
	.sectionflags	@""
	.align	4


	//----- nvinfo : EIATTR_CUDA_API_VERSION
	.align		4
        /*0000*/ 	.byte	0x04, 0x37
        /*0002*/ 	.short	(.L_348 - .L_347)
.L_347:
        /*0004*/ 	.word	0x00000082


	//----- nvinfo : EIATTR_KPARAM_INFO
	.align		4
.L_348:
        /*0008*/ 	.byte	0x04, 0x17
        /*000a*/ 	.short	(.L_350 - .L_349)
.L_349:
        /*000c*/ 	.word	0x00000000
        /*0010*/ 	.short	0x0000
        /*0012*/ 	.short	0x0000
        /*0014*/ 	.byte	0x00, 0xf0, 0x41, 0x07


	//----- nvinfo : EIATTR_SPARSE_MMA_MASK
	.align		4
.L_350:
        /*0018*/ 	.byte	0x03, 0x50
        /*001a*/ 	.short	0x0000


	//----- nvinfo : EIATTR_MAXREG_COUNT
	.align		4
        /*001c*/ 	.byte	0x03, 0x1b
        /*001e*/ 	.short	0x00ff


	//----- nvinfo : EIATTR_NUM_BARRIERS
	.align		4
        /*0020*/ 	.byte	0x02, 0x4c
        /*0022*/ 	.byte	0x01
	.zero		1


	//----- nvinfo : EIATTR_MERCURY_ISA_VERSION
	.align		4
        /*0024*/ 	.byte	0x03, 0x5f
        /*0026*/ 	.short	0x0101


	//----- nvinfo : EIATTR_COOP_GROUP_MASK_REGIDS
	.align		4
        /*0028*/ 	.byte	0x04, 0x29
        /*002a*/ 	.short	(.L_352 - .L_351)


	//   ....[0]....
.L_351:
        /*002c*/ 	.word	0xffffffff


	//   ....[1]....
        /*0030*/ 	.word	0xffffffff


	//   ....[2]....
        /*0034*/ 	.word	0xffffffff


	//   ....[3]....
        /*0038*/ 	.word	0xffffffff


	//   ....[4]....
        /*003c*/ 	.word	0xffffffff


	//   ....[5]....
        /*0040*/ 	.word	0xffffffff


	//   ....[6]....
        /*0044*/ 	.word	0xffffffff


	//   ....[7]....
        /*0048*/ 	.word	0xffffffff


	//   ....[8]....
        /*004c*/ 	.word	0xffffffff


	//   ....[9]....
        /*0050*/ 	.word	0xffffffff


	//   ....[10]....
        /*0054*/ 	.word	0xffffffff


	//   ....[11]....
        /*0058*/ 	.word	0xffffffff


	//   ....[12]....
        /*005c*/ 	.word	0xffffffff


	//   ....[13]....
        /*0060*/ 	.word	0xffffffff


	//   ....[14]....
        /*0064*/ 	.word	0xffffffff


	//   ....[15]....
        /*0068*/ 	.word	0xffffffff


	//----- nvinfo : EIATTR_COOP_GROUP_INSTR_OFFSETS
	.align		4
.L_352:
        /*006c*/ 	.byte	0x04, 0x28
        /*006e*/ 	.short	(.L_354 - .L_353)


	//   ....[0]....
.L_353:
        /*0070*/ 	.word	0x00002a30


	//   ....[1]....
        /*0074*/ 	.word	0x00002bf0


	//   ....[2]....
        /*0078*/ 	.word	0x00002c10


	//   ....[3]....
        /*007c*/ 	.word	0x00002d00


	//   ....[4]....
        /*0080*/ 	.word	0x00004bb0


	//   ....[5]....
        /*0084*/ 	.word	0x00004ca0


	//   ....[6]....
        /*0088*/ 	.word	0x00004cb0


	//   ....[7]....
        /*008c*/ 	.word	0x00004d00


	//   ....[8]....
        /*0090*/ 	.word	0x00006c70


	//   ....[9]....
        /*0094*/ 	.word	0x00006c90


	//   ....[10]....
        /*0098*/ 	.word	0x00006ce0


	//   ....[11]....
        /*009c*/ 	.word	0x00006cf0


	//   ....[12]....
        /*00a0*/ 	.word	0x00007f10


	//   ....[13]....
        /*00a4*/ 	.word	0x00007f50


	//   ....[14]....
        /*00a8*/ 	.word	0x00007fe0


	//   ....[15]....
        /*00ac*/ 	.word	0x00007ff0


	//----- nvinfo : EIATTR_EXIT_INSTR_OFFSETS
	.align		4
.L_354:
        /*00b0*/ 	.byte	0x04, 0x1c
        /*00b2*/ 	.short	(.L_356 - .L_355)


	//   ....[0]....
.L_355:
        /*00b4*/ 	.word	0x00000320


	//   ....[1]....
        /*00b8*/ 	.word	0x000094b0


	//   ....[2]....
        /*00bc*/ 	.word	0x000095a0


	//   ....[3]....
        /*00c0*/ 	.word	0x0000a020


	//   ....[4]....
        /*00c4*/ 	.word	0x0000a0b0


	//----- nvinfo : EIATTR_CRS_STACK_SIZE
	.align		4
.L_356:
        /*00c8*/ 	.byte	0x04, 0x1e
        /*00ca*/ 	.short	(.L_358 - .L_357)
.L_357:
        /*00cc*/ 	.word	0x00000000


	//----- nvinfo : EIATTR_CBANK_PARAM_SIZE
	.align		4
.L_358:
        /*00d0*/ 	.byte	0x03, 0x19
        /*00d2*/ 	.short	0x01d0


	//----- nvinfo : EIATTR_PARAM_CBANK
	.align		4
        /*00d4*/ 	.byte	0x04, 0x0a
        /*00d6*/ 	.short	(.L_360 - .L_359)
	.align		4
.L_359:
        /*00d8*/ 	.word	index@(.nv.constant0._ZN5flash16flash_fwd_kernelI23Flash_fwd_kernel_traitsILi128ELi64ELi64ELi4ELb0ELb0EN7cutlass6half_tE19Flash_kernel_traitsILi128ELi64ELi64ELi4ES3_EELb0ELb1ELb0ELb0ELb0ELb1ELb0ELb0EEEvNS_16Flash_fwd_paramsE)
        /*00dc*/ 	.short	0x0210
        /*00de*/ 	.short	0x01d0


	//----- nvinfo : EIATTR_SW_WAR
	.align		4
.L_360:
        /*00e0*/ 	.byte	0x04, 0x36
        /*00e2*/ 	.short	(.L_362 - .L_361)
.L_361:
        /*00e4*/ 	.word	0x00000008
.L_362:


//--------------------- .nv.info._ZN5flash16flash_fwd_kernelI23Flash_fwd_kernel_traitsILi128ELi64ELi64ELi4ELb0ELb0EN7cutlass6half_tE19Flash_kernel_traitsILi128ELi64ELi64ELi4ES3_EELb0ELb1ELb0ELb0ELb0ELb1ELb1ELb0EEEvNS_16Flash_fwd_paramsE --------------------------
	.section	.nv.info._ZN5flash16flash_fwd_kernelI23Flash_fwd_kernel_traitsILi128ELi64ELi64ELi4ELb0ELb0EN7cutlass6half_tE19Flash_kernel_traitsILi128ELi64ELi64ELi4ES3_EELb0ELb1ELb0ELb0ELb0ELb1ELb1ELb0EEEvNS_16Flash_fwd_paramsE,"",@"SHT_CUDA_INFO"
	.sectionflags	@""
	.align	4


	//----- nvinfo : EIATTR_CUDA_API_VERSION
	.align		4
        /*0000*/ 	.byte	0x04, 0x37
        /*0002*/ 	.short	(.L_364 - .L_363)
.L_363:
        /*0004*/ 	.word	0x00000082


	//----- nvinfo : EIATTR_KPARAM_INFO
	.align		4
.L_364:
        /*0008*/ 	.byte	0x04, 0x17
        /*000a*/ 	.short	(.L_366 - .L_365)
.L_365:
        /*000c*/ 	.word	0x00000000
        /*0010*/ 	.short	0x0000
        /*0012*/ 	.short	0x0000
        /*0014*/ 	.byte	0x00, 0xf0, 0x41, 0x07


	//----- nvinfo : EIATTR_SPARSE_MMA_MASK
	.align		4
.L_366:
        /*0018*/ 	.byte	0x03, 0x50
        /*001a*/ 	.short	0x0000


	//----- nvinfo : EIATTR_MAXREG_COUNT
	.align		4
        /*001c*/ 	.byte	0x03, 0x1b
        /*001e*/ 	.short	0x00ff


	//----- nvinfo : EIATTR_NUM_BARRIERS
	.align		4
        /*0020*/ 	.byte	0x02, 0x4c
        /*0022*/ 	.byte	0x01
	.zero		1


	//----- nvinfo : EIATTR_MERCURY_ISA_VERSION
	.align		4
        /*0024*/ 	.byte	0x03, 0x5f
        /*0026*/ 	.short	0x0101


	//----- nvinfo : EIATTR_COOP_GROUP_MASK_REGIDS
	.align		4
        /*0028*/ 	.byte	0x04, 0x29
        /*002a*/ 	.short	(.L_368 - .L_367)


	//   ....[0]....
.L_367:
        /*002c*/ 	.word	0xffffffff


	//   ....[1]....
        /*0030*/ 	.word	0xffffffff


	//   ....[2]....
        /*0034*/ 	.word	0xffffffff


	//   ....[3]....
        /*0038*/ 	.word	0xffffffff


	//   ....[4]....
        /*003c*/ 	.word	0xffffffff


	//   ....[5]....
        /*0040*/ 	.word	0xffffffff


	//   ....[6]....
        /*0044*/ 	.word	0xffffffff


	//   ....[7]....
        /*0048*/ 	.word	0xffffffff


	//   ....[8]....
        /*004c*/ 	.word	0xffffffff


	//   ....[9]....
        /*0050*/ 	.word	0xffffffff


	//   ....[10]....
        /*0054*/ 	.word	0xffffffff


	//   ....[11]....
        /*0058*/ 	.word	0xffffffff


	//   ....[12]....
        /*005c*/ 	.word	0xffffffff


	//   ....[13]....
        /*0060*/ 	.word	0xffffffff


	//   ....[14]....
        /*0064*/ 	.word	0xffffffff


	//   ....[15]....
        /*0068*/ 	.word	0xffffffff


	//----- nvinfo : EIATTR_COOP_GROUP_INSTR_OFFSETS
	.align		4
.L_368:
        /*006c*/ 	.byte	0x04, 0x28
        /*006e*/ 	.short	(.L_370 - .L_369)


	//   ....[0]....
.L_369:
        /*0070*/ 	.word	0x00002e60


	//   ....[1]....
        /*0074*/ 	.word	0x00003010


	//   ....[2]....
        /*0078*/ 	.word	0x00003030


	//   ....[3]....
        /*007c*/ 	.word	0x00003120


	//   ....[4]....
        /*0080*/ 	.word	0x000053d0


	//   ....[5]....
        /*0084*/ 	.word	0x000054e0


	//   ....[6]....
        /*0088*/ 	.word	0x000054f0


	//   ....[7]....
        /*008c*/ 	.word	0x00005540


	//   ....[8]....
        /*0090*/ 	.word	0x000078c0


	//   ....[9]....
        /*0094*/ 	.word	0x000078e0


	//   ....[10]....
        /*0098*/ 	.word	0x00007940


	//   ....[11]....
        /*009c*/ 	.word	0x00007950


	//   ....[12]....
        /*00a0*/ 	.word	0x00008b50


	//   ....[13]....
        /*00a4*/ 	.word	0x00008b90


	//   ....[14]....
        /*00a8*/ 	.word	0x00008c10


	//   ....[15]....
        /*00ac*/ 	.word	0x00008c30


	//----- nvinfo : EIATTR_EXIT_INSTR_OFFSETS
	.align		4
.L_370:
        /*00b0*/ 	.byte	0x04, 0x1c
        /*00b2*/ 	.short	(.L_372 - .L_371)


	//   ....[0]....
.L_371:
        /*00b4*/ 	.word	0x00000320


	//   ....[1]....
        /*00b8*/ 	.word	0x0000a0f0


	//   ....[2]....
        /*00bc*/ 	.word	0x0000a1e0


	//   ....[3]....
        /*00c0*/ 	.word	0x0000ac60


	//   ....[4]....
        /*00c4*/ 	.word	0x0000acf0


	//----- nvinfo : EIATTR_CRS_STACK_SIZE
	.align		4
.L_372:
        /*00c8*/ 	.byte	0x04, 0x1e
        /*00ca*/ 	.short	(.L_374 - .L_373)
.L_373:
        /*00cc*/ 	.word	0x00000000


	//----- nvinfo : EIATTR_CBANK_PARAM_SIZE
	.align		4
.L_374:
        /*00d0*/ 	.byte	0x03, 0x19
        /*00d2*/ 	.short	0x01d0


	//----- nvinfo : EIATTR_PARAM_CBANK
	.align		4
        /*00d4*/ 	.byte	0x04, 0x0a
        /*00d6*/ 	.short	(.L_376 - .L_375)
	.align		4
.L_375:
        /*00d8*/ 	.word	index@(.nv.constant0._ZN5flash16flash_fwd_kernelI23Flash_fwd_kernel_traitsILi128ELi64ELi64ELi4ELb0ELb0EN7cutlass6half_tE19Flash_kernel_traitsILi128ELi64ELi64ELi4ES3_EELb0ELb1ELb0ELb0ELb0ELb1ELb1ELb0EEEvNS_16Flash_fwd_paramsE)
        /*00dc*/ 	.short	0x0210
        /*00de*/ 	.short	0x01d0


	//----- nvinfo : EIATTR_SW_WAR
	.align		4
.L_376:
        /*00e0*/ 	.byte	0x04, 0x36
        /*00e2*/ 	.short	(.L_378 - .L_377)
.L_377:
        /*00e4*/ 	.word	0x00000008
.L_378:


//--------------------- .nv.info._ZN5flash16flash_fwd_kernelI23Flash_fwd_kernel_traitsILi128ELi64ELi64ELi4ELb0ELb0EN7cutlass6half_tE19Flash_kernel_traitsILi128ELi64ELi64ELi4ES3_EELb0ELb1ELb0ELb0ELb0ELb0ELb0ELb0EEEvNS_16Flash_fwd_paramsE --------------------------
	.section	.nv.info._ZN5flash16flash_fwd_kernelI23Flash_fwd_kernel_traitsILi128ELi64ELi64ELi4ELb0ELb0EN7cutlass6half_tE19Flash_kernel_traitsILi128ELi64ELi64ELi4ES3_EELb0ELb1ELb0ELb0ELb0ELb0ELb0ELb0EEEvNS_16Flash_fwd_paramsE,"",@"SHT_CUDA_INFO"
	.sectionflags	@""
	.align	4


	//----- nvinfo : EIATTR_CUDA_API_VERSION
	.align		4
        /*0000*/ 	.byte	0x04, 0x37
        /*0002*/ 	.short	(.L_380 - .L_379)
.L_379:
        /*0004*/ 	.word	0x00000082


	//----- nvinfo : EIATTR_KPARAM_INFO
	.align		4
.L_380:
        /*0008*/ 	.byte	0x04, 0x17
        /*000a*/ 	.short	(.L_382 - .L_381)
.L_381:
        /*000c*/ 	.word	0x00000000
        /*0010*/ 	.short	0x0000
        /*0012*/ 	.short	0x0000
        /*0014*/ 	.byte	0x00, 0xf0, 0x41, 0x07


	//----- nvinfo : EIATTR_SPARSE_MMA_MASK
	.align		4
.L_382:
        /*0018*/ 	.byte	0x03, 0x50
        /*001a*/ 	.short	0x0000


	//----- nvinfo : EIATTR_MAXREG_COUNT
	.align		4
        /*001c*/ 	.byte	0x03, 0x1b
        /*001e*/ 	.short	0x00ff


	//----- nvinfo : EIATTR_NUM_BARRIERS
	.align		4
        /*0020*/ 	.byte	0x02, 0x4c
        /*0022*/ 	.byte	0x01
	.zero		1


	//----- nvinfo : EIATTR_MERCURY_ISA_VERSION
	.align		4
        /*0024*/ 	.byte	0x03, 0x5f
        /*0026*/ 	.short	0x0101


	//----- nvinfo : EIATTR_COOP_GROUP_MASK_REGIDS
	.align		4
        /*0028*/ 	.byte	0x04, 0x29
        /*002a*/ 	.short	(.L_384 - .L_383)


	//   ....[0]....
.L_383:
        /*002c*/ 	.word	0xffffffff


	//   ....[1]....
        /*0030*/ 	.word	0xffffffff


	//   ....[2]....
        /*0034*/ 	.word	0xffffffff


	//   ....[3]....
        /*0038*/ 	.word	0xffffffff


	//   ....[4]....
        /*003c*/ 	.word	0xffffffff


	//   ....[5]....
        /*0040*/ 	.word	0xffffffff


	//   ....[6]....
        /*0044*/ 	.word	0xffffffff


	//   ....[7]....
        /*0048*/ 	.word	0xffffffff


	//   ....[8]....
        /*004c*/ 	.word	0xffffffff


	//   ....[9]....
        /*0050*/ 	.word	0xffffffff


	//   ....[10]....
        /*0054*/ 	.word	0xffffffff


	//   ....[11]....
        /*0058*/ 	.word	0xffffffff


	//   ....[12]....
        /*005c*/ 	.word	0xffffffff


	//   ....[13]....
        /*0060*/ 	.word	0xffffffff


	//   ....[14]....
        /*0064*/ 	.word	0xffffffff


	//   ....[15]....
        /*0068*/ 	.word	0xffffffff


	//----- nvinfo : EIATTR_COOP_GROUP_INSTR_OFFSETS
	.align		4
.L_384:
        /*006c*/ 	.byte	0x04, 0x28
        /*006e*/ 	.short	(.L_386 - .L_385)


	//   ....[0]....
.L_385:
        /*0070*/ 	.word	0x00003ae0


	//   ....[1]....
        /*0074*/ 	.word	0x00003b90


	//   ....[2]....
        /*0078*/ 	.word	0x00003ba0


	//   ....[3]....
        /*007c*/ 	.word	0x00003be0


	//   ....[4]....
        /*0080*/ 	.word	0x00006180


	//   ....[5]....
        /*0084*/ 	.word	0x000061a0


	//   ....[6]....
        /*0088*/ 	.word	0x000061c0


	//   ....[7]....
        /*008c*/ 	.word	0x000061e0


	//   ....[8]....
        /*0090*/ 	.word	0x000087b0


	//   ....[9]....
        /*0094*/ 	.word	0x000087d0


	//   ....[10]....
        /*0098*/ 	.word	0x00008820


	//   ....[11]....
        /*009c*/ 	.word	0x00008830


	//   ....[12]....
        /*00a0*/ 	.word	0x00009a30


	//   ....[13]....
        /*00a4*/ 	.word	0x00009a70


	//   ....[14]....
        /*00a8*/ 	.word	0x00009af0


	//   ....[15]....
        /*00ac*/ 	.word	0x00009b00


	//----- nvinfo : EIATTR_EXIT_INSTR_OFFSETS
	.align		4
.L_386:
        /*00b0*/ 	.byte	0x04, 0x1c
        /*00b2*/ 	.short	(.L_388 - .L_387)


	//   ....[0]....
.L_387:
        /*00b4*/ 	.word	0x00000310


	//   ....[1]....
        /*00b8*/ 	.word	0x0000b020


	//   ....[2]....
        /*00bc*/ 	.word	0x0000b130


	//   ....[3]....
        /*00c0*/ 	.word	0x0000b150


	//   ....[4]....
        /*00c4*/ 	.word	0x0000bcb0


	//   ....[5]....
        /*00c8*/ 	.word	0x0000bd40


	//----- nvinfo : EIATTR_CRS_STACK_SIZE
	.align		4
.L_388:
        /*00cc*/ 	.byte	0x04, 0x1e
        /*00ce*/ 	.short	(.L_390 - .L_389)
.L_389:
        /*00d0*/ 	.word	0x00000000


	//----- nvinfo : EIATTR_CBANK_PARAM_SIZE
	.align		4
.L_390:
        /*00d4*/ 	.byte	0x03, 0x19
        /*00d6*/ 	.short	0x01d0


	//----- nvinfo : EIATTR_PARAM_CBANK
	.align		4
        /*00d8*/ 	.byte	0x04, 0x0a
        /*00da*/ 	.short	(.L_392 - .L_391)
	.align		4
.L_391:
        /*00dc*/ 	.word	index@(.nv.constant0._ZN5flash16flash_fwd_kernelI23Flash_fwd_kernel_traitsILi128ELi64ELi64ELi4ELb0ELb0EN7cutlass6half_tE19Flash_kernel_traitsILi128ELi64ELi64ELi4ES3_EELb0ELb1ELb0ELb0ELb0ELb0ELb0ELb0EEEvNS_16Flash_fwd_paramsE)
        /*00e0*/ 	.short	0x0210
        /*00e2*/ 	.short	0x01d0


	//----- nvinfo : EIATTR_SW_WAR
	.align		4
.L_392:
        /*00e4*/ 	.byte	0x04, 0x36
        /*00e6*/ 	.short	(.L_394 - .L_393)
.L_393:
        /*00e8*/ 	.word	0x00000008
.L_394:


//--------------------- .nv.info._ZN5flash16flash_fwd_kernelI23Flash_fwd_kernel_traitsILi128ELi64ELi64ELi4ELb0ELb0EN7cutlass6half_tE19Flash_kernel_traitsILi128ELi64ELi64ELi4ES3_EELb0ELb1ELb0ELb0ELb0ELb0ELb1ELb0EEEvNS_16Flash_fwd_paramsE --------------------------
	.section	.nv.info._ZN5flash16flash_fwd_kernelI23Flash_fwd_kernel_traitsILi128ELi64ELi64ELi4ELb0ELb0EN7cutlass6half_tE19Flash_kernel_traitsILi128ELi64ELi64ELi4ES3_EELb0ELb1ELb0ELb0ELb0ELb0ELb1ELb0EEEvNS_16Flash_fwd_paramsE,"",@"SHT_CUDA_INFO"
	.sectionflags	@""
	.align	4


	//----- nvinfo : EIATTR_CUDA_API_VERSION
	.align		4
        /*0000*/ 	.byte	0x04, 0x37
        /*0002*/ 	.short	(.L_396 - .L_395)
.L_395:
        /*0004*/ 	.word	0x00000082


	//----- nvinfo : EIATTR_KPARAM_INFO
	.align		4
.L_396:
        /*0008*/ 	.byte	0x04, 0x17
        /*000a*/ 	.short	(.L_398 - .L_397)
.L_397:
        /*000c*/ 	.word	0x00000000
        /*0010*/ 	.short	0x0000
        /*0012*/ 	.short	0x0000
        /*0014*/ 	.byte	0x00, 0xf0, 0x41, 0x07


	//----- nvinfo : EIATTR_SPARSE_MMA_MASK
	.align		4
.L_398:
        /*0018*/ 	.byte	0x03, 0x50
        /*001a*/ 	.short	0x0000


	//----- nvinfo : EIATTR_MAXREG_COUNT
	.align		4
        /*001c*/ 	.byte	0x03, 0x1b
        /*001e*/ 	.short	0x00ff


	//----- nvinfo : EIATTR_NUM_BARRIERS
	.align		4
        /*0020*/ 	.byte	0x02, 0x4c
        /*0022*/ 	.byte	0x01
	.zero		1


	//----- nvinfo : EIATTR_MERCURY_ISA_VERSION
	.align		4
        /*0024*/ 	.byte	0x03, 0x5f
        /*0026*/ 	.short	0x0101


	//----- nvinfo : EIATTR_COOP_GROUP_MASK_REGIDS
	.align		4
        /*0028*/ 	.byte	0x04, 0x29
        /*002a*/ 	.short	(.L_400 - .L_399)


	//   ....[0]....
.L_399:
        /*002c*/ 	.word	0xffffffff


	//   ....[1]....
        /*0030*/ 	.word	0xffffffff


	//   ....[2]....
        /*0034*/ 	.word	0xffffffff


	//   ....[3]....
        /*0038*/ 	.word	0xffffffff


	//   ....[4]....
        /*003c*/ 	.word	0xffffffff


	//   ....[5]....
        /*0040*/ 	.word	0xffffffff


	//   ....[6]....
        /*0044*/ 	.word	0xffffffff


	//   ....[7]....
        /*0048*/ 	.word	0xffffffff


	//   ....[8]....
        /*004c*/ 	.word	0xffffffff


	//   ....[9]....
        /*0050*/ 	.word	0xffffffff


	//   ....[10]....
        /*0054*/ 	.word	0xffffffff


	//   ....[11]....
        /*0058*/ 	.word	0xffffffff


	//   ....[12]....
        /*005c*/ 	.word	0xffffffff


	//   ....[13]....
        /*0060*/ 	.word	0xffffffff


	//   ....[14]....
        /*0064*/ 	.word	0xffffffff


	//   ....[15]....
        /*0068*/ 	.word	0xffffffff


	//----- nvinfo : EIATTR_COOP_GROUP_INSTR_OFFSETS
	.align		4
.L_400:
        /*006c*/ 	.byte	0x04, 0x28
        /*006e*/ 	.short	(.L_402 - .L_401)


	//   ....[0]....
.L_401:
        /*0070*/ 	.word	0x00003ef0


	//   ....[1]....
        /*0074*/ 	.word	0x00003f10


	//   ....[2]....
        /*0078*/ 	.word	0x00003fb0


	//   ....[3]....
        /*007c*/ 	.word	0x00004020


	//   ....[4]....
        /*0080*/ 	.word	0x00006990


	//   ....[5]....
        /*0084*/ 	.word	0x000069a0


	//   ....[6]....
        /*0088*/ 	.word	0x000069d0


	//   ....[7]....
        /*008c*/ 	.word	0x000069e0


	//   ....[8]....
        /*0090*/ 	.word	0x000093c0


	//   ....[9]....
        /*0094*/ 	.word	0x00009400


	//   ....[10]....
        /*0098*/ 	.word	0x00009440


	//   ....[11]....
        /*009c*/ 	.word	0x00009460


	//   ....[12]....
        /*00a0*/ 	.word	0x0000a650


	//   ....[13]....
        /*00a4*/ 	.word	0x0000a690


	//   ....[14]....
        /*00a8*/ 	.word	0x0000a710


	//   ....[15]....
        /*00ac*/ 	.word	0x0000a720


	//----- nvinfo : EIATTR_EXIT_INSTR_OFFSETS
	.align		4
.L_402:
        /*00b0*/ 	.byte	0x04, 0x1c
        /*00b2*/ 	.short	(.L_404 - .L_403)


	//   ....[0]....
.L_403:
        /*00b4*/ 	.word	0x00000310


	//   ....[1]....
        /*00b8*/ 	.word	0x0000bc40


	//   ....[2]....
        /*00bc*/ 	.word	0x0000bd50


	//   ....[3]....
        /*00c0*/ 	.word	0x0000bd70


	//   ....[4]....
        /*00c4*/ 	.word	0x0000c8d0


	//   ....[5]....
        /*00c8*/ 	.word	0x0000c960


	//----- nvinfo : EIATTR_CRS_STACK_SIZE
	.align		4
.L_404:
        /*00cc*/ 	.byte	0x04, 0x1e
        /*00ce*/ 	.short	(.L_406 - .L_405)
.L_405:
        /*00d0*/ 	.word	0x00000000


	//----- nvinfo : EIATTR_CBANK_PARAM_SIZE
	.align		4
.L_406:
        /*00d4*/ 	.byte	0x03, 0x19
        /*00d6*/ 	.short	0x01d0


	//----- nvinfo : EIATTR_PARAM_CBANK
	.align		4
        /*00d8*/ 	.byte	0x04, 0x0a
        /*00da*/ 	.short	(.L_408 - .L_407)
	.align		4
.L_407:
        /*00dc*/ 	.word	index@(.nv.constant0._ZN5flash16flash_fwd_kernelI23Flash_fwd_kernel_traitsILi128ELi64ELi64ELi4ELb0ELb0EN7cutlass6half_tE19Flash_kernel_traitsILi128ELi64ELi64ELi4ES3_EELb0ELb1ELb0ELb0ELb0ELb0ELb1ELb0EEEvNS_16Flash_fwd_paramsE)
        /*00e0*/ 	.short	0x0210
        /*00e2*/ 	.short	0x01d0


	//----- nvinfo : EIATTR_SW_WAR
	.align		4
.L_408:
        /*00e4*/ 	.byte	0x04, 0x36
        /*00e6*/ 	.short	(.L_410 - .L_409)
.L_409:
        /*00e8*/ 	.word	0x00000008
.L_410:


//--------------------- .nv.info._ZN5flash16flash_fwd_kernelI23Flash_fwd_kernel_traitsILi128ELi64ELi64ELi4ELb0ELb0EN7cutlass6half_tE19Flash_kernel_traitsILi128ELi64ELi64ELi4ES3_EELb0ELb1ELb0ELb1ELb0ELb0ELb0ELb0EEEvNS_16Flash_fwd_paramsE --------------------------
	.section	.nv.info._ZN5flash16flash_fwd_kernelI23Flash_fwd_kernel_traitsILi128ELi64ELi64ELi4ELb0ELb0EN7cutlass6half_tE19Flash_kernel_traitsILi128ELi64ELi64ELi4ES3_EELb0ELb1ELb0ELb1ELb0ELb0ELb0ELb0EEEvNS_16Flash_fwd_paramsE,"",@"SHT_CUDA_INFO"
	.sectionflags	@""
	.align	4


	//----- nvinfo : EIATTR_CUDA_API_VERSION
	.align		4
        /*0000*/ 	.byte	0x04, 0x37
        /*0002*/ 	.short	(.L_412 - .L_411)
.L_411:
        /*0004*/ 	.word	0x00000082


	//----- nvinfo : EIATTR_KPARAM_INFO
	.align		4
.L_412:
        /*0008*/ 	.byte	0x04, 0x17
        /*000a*/ 	.short	(.L_414 - .L_413)
.L_413:
        /*000c*/ 	.word	0x00000000
        /*0010*/ 	.short	0x0000
        /*0012*/ 	.short	0x0000
        /*0014*/ 	.byte	0x00, 0xf0, 0x41, 0x07


	//----- nvinfo : EIATTR_SPARSE_MMA_MASK
	.align		4
.L_414:
        /*0018*/ 	.byte	0x03, 0x50
        /*001a*/ 	.short	0x0000


	//----- nvinfo : EIATTR_MAXREG_COUNT
	.align		4
        /*001c*/ 	.byte	0x03, 0x1b
        /*001e*/ 	.short	0x00ff


	//----- nvinfo : EIATTR_NUM_BARRIERS
	.align		4
        /*0020*/ 	.byte	0x02, 0x4c
        /*0022*/ 	.byte	0x01
	.zero		1


	//----- nvinfo : EIATTR_MERCURY_ISA_VERSION
	.align		4
        /*0024*/ 	.byte	0x03, 0x5f
        /*0026*/ 	.short	0x0101


	//----- nvinfo : EIATTR_COOP_GROUP_MASK_REGIDS
	.align		4
        /*0028*/ 	.byte	0x04, 0x29
        /*002a*/ 	.short	(.L_416 - .L_415)


	//   ....[0]....
.L_415:
        /*002c*/ 	.word	0xffffffff


	//   ....[1]....
        /*0030*/ 	.word	0xffffffff


	//   ....[2]....
        /*0034*/ 	.word	0xffffffff


	//   ....[3]....
        /*0038*/ 	.word	0xffffffff


	//   ....[4]....
        /*003c*/ 	.word	0xffffffff


	//   ....[5]....
        /*0040*/ 	.word	0xffffffff


	//   ....[6]....
        /*0044*/ 	.word	0xffffffff


	//   ....[7]....
        /*0048*/ 	.word	0xffffffff


	//   ....[8]....
        /*004c*/ 	.word	0xffffffff


	//   ....[9]....
        /*0050*/ 	.word	0xffffffff


	//   ....[10]....
        /*0054*/ 	.word	0xffffffff


	//   ....[11]....
        /*0058*/ 	.word	0xffffffff


	//   ....[12]....
        /*005c*/ 	.word	0xffffffff


	//   ....[13]....
        /*0060*/ 	.word	0xffffffff


	//   ....[14]....
        /*0064*/ 	.word	0xffffffff


	//   ....[15]....
        /*0068*/ 	.word	0xffffffff


	//----- nvinfo : EIATTR_COOP_GROUP_INSTR_OFFSETS
	.align		4
.L_416:
        /*006c*/ 	.byte	0x04, 0x28
        /*006e*/ 	.short	(.L_418 - .L_417)


	//   ....[0]....
.L_417:
        /*0070*/ 	.word	0x00003f10


	//   ....[1]....
        /*0074*/ 	.word	0x00003f60


	//   ....[2]....
        /*0078*/ 	.word	0x00003fc0


	//   ....[3]....
        /*007c*/ 	.word	0x00003fe0


	//   ....[4]....
        /*0080*/ 	.word	0x00006820


	//   ....[5]....
        /*0084*/ 	.word	0x00006830


	//   ....[6]....
        /*0088*/ 	.word	0x00006860


	//   ....[7]....
        /*008c*/ 	.word	0x00006870


	//   ....[8]....
        /*0090*/ 	.word	0x00009280


	//   ....[9]....
        /*0094*/ 	.word	0x00009290


	//   ....[10]....
        /*0098*/ 	.word	0x000092c0


	//   ....[11]....
        /*009c*/ 	.word	0x000092d0


	//   ....[12]....
        /*00a0*/ 	.word	0x0000a4f0


	//   ....[13]....
        /*00a4*/ 	.word	0x0000a530


	//   ....[14]....
        /*00a8*/ 	.word	0x0000a5b0


	//   ....[15]....
        /*00ac*/ 	.word	0x0000a5c0


	//----- nvinfo : EIATTR_EXIT_INSTR_OFFSETS
	.align		4
.L_418:
        /*00b0*/ 	.byte	0x04, 0x1c
        /*00b2*/ 	.short	(.L_420 - .L_419)


	//   ....[0]....
.L_419:
        /*00b4*/ 	.word	0x00000310


	//   ....[1]....
        /*00b8*/ 	.word	0x0000bb10


	//   ....[2]....
        /*00bc*/ 	.word	0x0000bc20


	//   ....[3]....
        /*00c0*/ 	.word	0x0000bc40


	//   ....[4]....
        /*00c4*/ 	.word	0x0000c7b0


	//   ....[5]....
        /*00c8*/ 	.word	0x0000c840


	//----- nvinfo : EIATTR_CRS_STACK_SIZE
	.align		4
.L_420:
        /*00cc*/ 	.byte	0x04, 0x1e
        /*00ce*/ 	.short	(.L_422 - .L_421)
.L_421:
        /*00d0*/ 	.word	0x00000000


	//----- nvinfo : EIATTR_CBANK_PARAM_SIZE
	.align		4
.L_422:
        /*00d4*/ 	.byte	0x03, 0x19
        /*00d6*/ 	.short	0x01d0


	//----- nvinfo : EIATTR_PARAM_CBANK
	.align		4
        /*00d8*/ 	.byte	0x04, 0x0a
        /*00da*/ 	.short	(.L_424 - .L_423)
	.align		4
.L_423:
        /*00dc*/ 	.word	index@(.nv.constant0._ZN5flash16flash_fwd_kernelI23Flash_fwd_kernel_traitsILi128ELi64ELi64ELi4ELb0ELb0EN7cutlass6half_tE19Flash_kernel_traitsILi128ELi64ELi64ELi4ES3_EELb0ELb1ELb0ELb1ELb0ELb0ELb0ELb0EEEvNS_16Flash_fwd_paramsE)
        /*00e0*/ 	.short	0x0210
        /*00e2*/ 	.short	0x01d0


	//----- nvinfo : EIATTR_SW_WAR
	.align		4
.L_424:
        /*00e4*/ 	.byte	0x04, 0x36
        /*00e6*/ 	.short	(.L_426 - .L_425)
.L_425:
        /*00e8*/ 	.word	0x00000008
.L_426:


//--------------------- .nv.info._ZN5flash16flash_fwd_kernelI23Flash_fwd_kernel_traitsILi128ELi64ELi64ELi4ELb0ELb0EN7cutlass6half_tE19Flash_kernel_traitsILi128ELi64ELi64ELi4ES3_EELb0ELb1ELb0ELb1ELb0ELb0ELb1ELb0EEEvNS_16Flash_fwd_paramsE --------------------------
	.section	.nv.info._ZN5flash16flash_fwd_kernelI23Flash_fwd_kernel_traitsILi128ELi64ELi64ELi4ELb0ELb0EN7cutlass6half_tE19Flash_kernel_traitsILi128ELi64ELi64ELi4ES3_EELb0ELb1ELb0ELb1ELb0ELb0ELb1ELb0EEEvNS_16Flash_fwd_paramsE,"",@"SHT_CUDA_INFO"
	.sectionflags	@""
	.align	4


	//----- nvinfo : EIATTR_CUDA_API_VERSION
	.align		4
        /*0000*/ 	.byte	0x04, 0x37
        /*0002*/ 	.short	(.L_428 - .L_427)
.L_427:
        /*0004*/ 	.word	0x00000082


	//----- nvinfo : EIATTR_KPARAM_INFO
	.align		4
.L_428:
        /*0008*/ 	.byte	0x04, 0x17
        /*000a*/ 	.short	(.L_430 - .L_429)
.L_429:
        /*000c*/ 	.word	0x00000000
        /*0010*/ 	.short	0x0000
        /*0012*/ 	.short	0x0000
        /*0014*/ 	.byte	0x00, 0xf0, 0x41, 0x07


	//----- nvinfo : EIATTR_SPARSE_MMA_MASK
	.align		4
.L_430:
        /*0018*/ 	.byte	0x03, 0x50
        /*001a*/ 	.short	0x0000


	//----- nvinfo : EIATTR_MAXREG_COUNT
	.align		4
        /*001c*/ 	.byte	0x03, 0x1b
        /*001e*/ 	.short	0x00ff


	//----- nvinfo : EIATTR_NUM_BARRIERS
	.align		4
        /*0020*/ 	.byte	0x02, 0x4c
        /*0022*/ 	.byte	0x01
	.zero		1


	//----- nvinfo : EIATTR_MERCURY_ISA_VERSION
	.align		4
        /*0024*/ 	.byte	0x03, 0x5f
        /*0026*/ 	.short	0x0101


	//----- nvinfo : EIATTR_COOP_GROUP_MASK_REGIDS
	.align		4
        /*0028*/ 	.byte	0x04, 0x29
        /*002a*/ 	.short	(.L_432 - .L_431)


	//   ....[0]....
.L_431:
        /*002c*/ 	.word	0xffffffff


	//   ....[1]....
        /*0030*/ 	.word	0xffffffff


	//   ....[2]....
        /*0034*/ 	.word	0xffffffff


	//   ....[3]....
        /*0038*/ 	.word	0xffffffff


	//   ....[4]....
        /*003c*/ 	.word	0xffffffff


	//   ....[5]....
        /*0040*/ 	.word	0xffffffff


	//   ....[6]....
        /*0044*/ 	.word	0xffffffff


	//   ....[7]....
        /*0048*/ 	.word	0xffffffff


	//   ....[8]....
        /*004c*/ 	.word	0xffffffff


	//   ....[9]....
        /*0050*/ 	.word	0xffffffff


	//   ....[10]....
        /*0054*/ 	.word	0xffffffff


	//   ....[11]....
        /*0058*/ 	.word	0xffffffff


	//   ....[12]....
        /*005c*/ 	.word	0xffffffff


	//   ....[13]....
        /*0060*/ 	.word	0xffffffff


	//   ....[14]....
        /*0064*/ 	.word	0xffffffff


	//   ....[15]....
        /*0068*/ 	.word	0xffffffff


	//----- nvinfo : EIATTR_COOP_GROUP_INSTR_OFFSETS
	.align		4
.L_432:
        /*006c*/ 	.byte	0x04, 0x28
        /*006e*/ 	.short	(.L_434 - .L_433)


	//   ....[0]....
.L_433:
        /*0070*/ 	.word	0x000042c0


	//   ....[1]....
        /*0074*/ 	.word	0x00004380


	//   ....[2]....
        /*0078*/ 	.word	0x00004390


	//   ....[3]....
        /*007c*/ 	.word	0x00004410


	//   ....[4]....
        /*0080*/ 	.word	0x00007040


	//   ....[5]....
        /*0084*/ 	.word	0x00007050


	//   ....[6]....
        /*0088*/ 	.word	0x00007080


	//   ....[7]....
        /*008c*/ 	.word	0x00007090


	//   ....[8]....
        /*0090*/ 	.word	0x00009ec0


	//   ....[9]....
        /*0094*/ 	.word	0x00009ed0


	//   ....[10]....
        /*0098*/ 	.word	0x00009f00


	//   ....[11]....
        /*009c*/ 	.word	0x00009f10


	//   ....[12]....
        /*00a0*/ 	.word	0x0000b100


	//   ....[13]....
        /*00a4*/ 	.word	0x0000b140


	//   ....[14]....
        /*00a8*/ 	.word	0x0000b1c0


	//   ....[15]....
        /*00ac*/ 	.word	0x0000b1d0


	//----- nvinfo : EIATTR_EXIT_INSTR_OFFSETS
	.align		4
.L_434:
        /*00b0*/ 	.byte	0x04, 0x1c
        /*00b2*/ 	.short	(.L_436 - .L_435)


	//   ....[0]....
.L_435:
        /*00b4*/ 	.word	0x00000310


	//   ....[1]....
        /*00b8*/ 	.word	0x0000c720


	//   ....[2]....
        /*00bc*/ 	.word	0x0000c830


	//   ....[3]....
        /*00c0*/ 	.word	0x0000c850


	//   ....[4]....
        /*00c4*/ 	.word	0x0000d3c0


	//   ....[5]....
        /*00c8*/ 	.word	0x0000d450


	//----- nvinfo : EIATTR_CRS_STACK_SIZE
	.align		4
.L_436:
        /*00cc*/ 	.byte	0x04, 0x1e
        /*00ce*/ 	.short	(.L_438 - .L_437)
.L_437:
        /*00d0*/ 	.word	0x00000000


	//----- nvinfo : EIATTR_CBANK_PARAM_SIZE
	.align		4
.L_438:
        /*00d4*/ 	.byte	0x03, 0x19
        /*00d6*/ 	.short	0x01d0


	//----- nvinfo : EIATTR_PARAM_CBANK
	.align		4
        /*00d8*/ 	.byte	0x04, 0x0a
        /*00da*/ 	.short	(.L_440 - .L_439)
	.align		4
.L_439:
        /*00dc*/ 	.word	index@(.nv.constant0._ZN5flash16flash_fwd_kernelI23Flash_fwd_kernel_traitsILi128ELi64ELi64ELi4ELb0ELb0EN7cutlass6half_tE19Flash_kernel_traitsILi128ELi64ELi64ELi4ES3_EELb0ELb1ELb0ELb1ELb0ELb0ELb1ELb0EEEvNS_16Flash_fwd_paramsE)
        /*00e0*/ 	.short	0x0210
        /*00e2*/ 	.short	0x01d0


	//----- nvinfo : EIATTR_SW_WAR
	.align		4
.L_440:
        /*00e4*/ 	.byte	0x04, 0x36
        /*00e6*/ 	.short	(.L_442 - .L_441)
.L_441:
        /*00e8*/ 	.word	0x00000008
.L_442:


//--------------------- .nv.info._ZN5flash16flash_fwd_kernelI23Flash_fwd_kernel_traitsILi128ELi128ELi32ELi4ELb0ELb0EN7cutlass6half_tE19Flash_kernel_traitsILi128ELi128ELi32ELi4ES3_EELb1ELb1ELb0ELb0ELb0ELb0ELb0ELb0EEEvNS_16Flash_fwd_paramsE --------------------------
	.section	.nv.info._ZN5flash16flash_fwd_kernelI23Flash_fwd_kernel_traitsILi128ELi128ELi32ELi4ELb0ELb0EN7cutlass6half_tE19Flash_kernel_traitsILi128ELi128ELi32ELi4ES3_EELb1ELb1ELb0ELb0ELb0ELb0ELb0ELb0EEEvNS_16Flash_fwd_paramsE,"",@"SHT_CUDA_INFO"
	.sectionflags	@""
	.align	4


	//----- nvinfo : EIATTR_CUDA_API_VERSION
	.align		4
        /*0000*/ 	.byte	0x04, 0x37
        /*0002*/ 	.short	(.L_444 - .L_443)
.L_443:
        /*0004*/ 	.word	0x00000082


	//----- nvinfo : EIATTR_KPARAM_INFO
	.align		4
.L_444:
        /*0008*/ 	.byte	0x04, 0x17
        /*000a*/ 	.short	(.L_446 - .L_445)
.L_445:
        /*000c*/ 	.word	0x00000000
        /*0010*/ 	.short	0x0000
        /*0012*/ 	.short	0x0000
        /*0014*/ 	.byte	0x00, 0xf0, 0x41, 0x07


	//----- nvinfo : EIATTR_SPARSE_MMA_MASK
	.align		4
.L_446:
        /*0018*/ 	.byte	0x03, 0x50
        /*001a*/ 	.short	0x0000


	//----- nvinfo : EIATTR_MAXREG_COUNT
	.align		4
        /*001c*/ 	.byte	0x03, 0x1b
        /*001e*/ 	.short	0x00ff


	//----- nvinfo : EIATTR_NUM_BARRIERS
	.align		4
        /*0020*/ 	.byte	0x02, 0x4c
        /*0022*/ 	.byte	0x01
	.zero		1


	//----- nvinfo : EIATTR_ANNOTATIONS
	.align		4
        /*0024*/ 	.byte	0x04, 0x55
        /*0026*/ 	.short	(.L_448 - .L_447)


	//   ....[0]....
.L_447:
        /* <DEDUP_REMOVED lines=30> */


	//----- nvinfo : EIATTR_MERCURY_ISA_VERSION
	.align		4
.L_448:
        /*01f8*/ 	.byte	0x03, 0x5f
        /*01fa*/ 	.short	0x0101


	//----- nvinfo : EIATTR_COOP_GROUP_MASK_REGIDS
	.align		4
        /*01fc*/ 	.byte	0x04, 0x29
        /*01fe*/ 	.short	(.L_450 - .L_449)


	//   ....[0]....
.L_449:
        /*0200*/ 	.word	0xffffffff


	//   ....[1]....
        /*0204*/ 	.word	0xffffffff


	//   ....[2]....
        /*0208*/ 	.word	0xffffffff


	//   ....[3]....
        /*020c*/ 	.word	0xffffffff


	//   ....[4]....
        /*0210*/ 	.word	0xffffffff


	//   ....[5]....
        /*0214*/ 	.word	0xffffffff


	//   ....[6]....
        /*0218*/ 	.word	0xffffffff


	//   ....[7]....
        /*021c*/ 	.word	0xffffffff


	//   ....[8]....
        /*0220*/ 	.word	0xffffffff


	//   ....[9]....
        /*0224*/ 	.word	0xffffffff


	//   ....[10]....
        /*0228*/ 	.word	0xffffffff


	//   ....[11]....
        /*022c*/ 	.word	0xffffffff


	//   ....[12]....
        /*0230*/ 	.word	0xffffffff


	//   ....[13]....
        /*0234*/ 	.word	0xffffffff


	//   ....[14]....
        /*0238*/ 	.word	0xffffffff


	//   ....[15]....
        /*023c*/ 	.word	0xffffffff


	//   ....[16]....
        /*0240*/ 	.word	0xffffffff


	//   ....[17]....
        /*0244*/ 	.word	0xffffffff


	//   ....[18]....
        /*0248*/ 	.word	0xffffffff


	//   ....[19]....
        /*024c*/ 	.word	0xffffffff


	//   ....[20]....
        /*0250*/ 	.word	0xffffffff


	//   ....[21]....
        /*0254*/ 	.word	0xffffffff


	//   ....[22]....
        /*0258*/ 	.word	0xffffffff


	//   ....[23]....
        /*025c*/ 	.word	0xffffffff


	//   ....[24]....
        /*0260*/ 	.word	0xffffffff


	//   ....[25]....
        /*0264*/ 	.word	0xffffffff


	//   ....[26]....
        /*0268*/ 	.word	0xffffffff


	//   ....[27]....
        /*026c*/ 	.word	0xffffffff


	//   ....[28]....
        /*0270*/ 	.word	0xffffffff


	//   ....[29]....
        /*0274*/ 	.word	0xffffffff


	//   ....[30]....
        /*0278*/ 	.word	0xffffffff


	//   ....[31]....
        /*027c*/ 	.word	0xffffffff


	//   ....[32]....
        /*0280*/ 	.word	0xffffffff


	//   ....[33]....
        /*0284*/ 	.word	0xffffffff


	//   ....[34]....
        /*0288*/ 	.word	0xffffffff


	//   ....[35]....
        /*028c*/ 	.word	0xffffffff


	//   ....[36]....
        /*0290*/ 	.word	0xffffffff


	//   ....[37]....
        /*0294*/ 	.word	0xffffffff


	//   ....[38]....
        /*0298*/ 	.word	0xffffffff


	//   ....[39]....
        /*029c*/ 	.word	0xffffffff


	//   ....[40]....
        /*02a0*/ 	.word	0xffffffff


	//   ....[41]....
        /*02a4*/ 	.word	0xffffffff


	//   ....[42]....
        /*02a8*/ 	.word	0xffffffff


	//   ....[43]....
        /*02ac*/ 	.word	0xffffffff


	//   ....[44]....
        /*02b0*/ 	.word	0xffffffff


	//   ....[45]....
        /*02b4*/ 	.word	0xffffffff


	//   ....[46]....
        /*02b8*/ 	.word	0xffffffff


	//   ....[47]....
        /*02bc*/ 	.word	0xffffffff


	//   ....[48]....
        /*02c0*/ 	.word	0xffffffff


	//   ....[49]....
        /*02c4*/ 	.word	0xffffffff


	//   ....[50]....
        /*02c8*/ 	.word	0xffffffff


	//   ....[51]....
        /*02cc*/ 	.word	0xffffffff


	//   ....[52]....
        /*02d0*/ 	.word	0xffffffff


	//   ....[53]....
        /*02d4*/ 	.word	0xffffffff


	//   ....[54]....
        /*02d8*/ 	.word	0xffffffff


	//   ....[55]....
        /*02dc*/ 	.word	0xffffffff


	//----- nvinfo : EIATTR_COOP_GROUP_INSTR_OFFSETS
	.align		4
.L_450:
        /*02e0*/ 	.byte	0x04, 0x28
        /*02e2*/ 	.short	(.L_452 - .L_451)


	//   ....[0]....
.L_451:
        /*02e4*/ 	.word	0x00003dd0


	//   ....[1]....
        /*02e8*/ 	.word	0x00003e00


	//   ....[2]....
        /*02ec*/ 	.word	0x00003f00


	//   ....[3]....
        /*02f0*/ 	.word	0x00004010


	//   ....[4]....
        /*02f4*/ 	.word	0x00004450


	//   ....[5]....
        /*02f8*/ 	.word	0x00004570


	//   ....[6]....
        /*02fc*/ 	.word	0x000045b0


	//   ....[7]....
        /*0300*/ 	.word	0x00004870


	//   ....[8]....
        /*0304*/ 	.word	0x000069a0


	//   ....[9]....
        /*0308*/ 	.word	0x000069d0


	//   ....[10]....
        /*030c*/ 	.word	0x00006a20


	//   ....[11]....
        /*0310*/ 	.word	0x00006a40


	//   ....[12]....
        /*0314*/ 	.word	0x00006b20


	//   ....[13]....
        /*0318*/ 	.word	0x00006d50


	//   ....[14]....
        /*031c*/ 	.word	0x00006d90


	//   ....[15]....
        /*0320*/ 	.word	0x00006f80


	//   ....[16]....
        /*0324*/ 	.word	0x00009e50


	//   ....[17]....
        /*0328*/ 	.word	0x0000a010


	//   ....[18]....
        /*032c*/ 	.word	0x0000a040


	//   ....[19]....
        /*0330*/ 	.word	0x0000a1f0


	//   ....[20]....
        /*0334*/ 	.word	0x0000a360


	//   ....[21]....
        /*0338*/ 	.word	0x0000a380


	//   ....[22]....
        /*033c*/ 	.word	0x0000a410


	//   ....[23]....
        /*0340*/ 	.word	0x0000a4c0


	//   ....[24]....
        /*0344*/ 	.word	0x0000d700


	//   ....[25]....
        /*0348*/ 	.word	0x0000d8a0


	//   ....[26]....
        /*034c*/ 	.word	0x0000d8d0


	//   ....[27]....
        /*0350*/ 	.word	0x0000da90


	//   ....[28]....
        /*0354*/ 	.word	0x0000dae0


	//   ....[29]....
        /*0358*/ 	.word	0x0000dc40


	//   ....[30]....
        /*035c*/ 	.word	0x0000dc60


	//   ....[31]....
        /*0360*/ 	.word	0x0000dd40


	//   ....[32]....
        /*0364*/ 	.word	0x00011070


	//   ....[33]....
        /*0368*/ 	.word	0x00011090


	//   ....[34]....
        /*036c*/ 	.word	0x00011120


	//   ....[35]....
        /*0370*/ 	.word	0x00011150


	//   ....[36]....
        /*0374*/ 	.word	0x00011180


	//   ....[37]....
        /*0378*/ 	.word	0x000112b0


	//   ....[38]....
        /*037c*/ 	.word	0x000113b0


	//   ....[39]....
        /*0380*/ 	.word	0x00011520


	//   ....[40]....
        /*0384*/ 	.word	0x00014350


	//   ....[41]....
        /*0388*/ 	.word	0x000143e0


	//   ....[42]....
        /*038c*/ 	.word	0x00014430


	//   ....[43]....
        /*0390*/ 	.word	0x00014460


	//   ....[44]....
        /*0394*/ 	.word	0x00014480


	//   ....[45]....
        /*0398*/ 	.word	0x00014740


	//   ....[46]....
        /*039c*/ 	.word	0x00014790


	//   ....[47]....
        /*03a0*/ 	.word	0x000148f0


	//   ....[48]....
        /*03a4*/ 	.word	0x00016480


	//   ....[49]....
        /*03a8*/ 	.word	0x000164c0


	//   ....[50]....
        /*03ac*/ 	.word	0x000164d0


	//   ....[51]....
        /*03b0*/ 	.word	0x000164e0


	//   ....[52]....
        /*03b4*/ 	.word	0x00016520


	//   ....[53]....
        /*03b8*/ 	.word	0x00016540


	//   ....[54]....
        /*03bc*/ 	.word	0x00016550


	//   ....[55]....
        /*03c0*/ 	.word	0x000165d0


	//----- nvinfo : EIATTR_EXIT_INSTR_OFFSETS
	.align		4
.L_452:
        /*03c4*/ 	.byte	0x04, 0x1c
        /*03c6*/ 	.short	(.L_454 - .L_453)


	//   ....[0]....
.L_453:
        /*03c8*/ 	.word	0x00000720


	//   ....[1]....
        /*03cc*/ 	.word	0x00018cd0


	//   ....[2]....
        /*03d0*/ 	.word	0x00018de0


	//   ....[3]....
        /*03d4*/ 	.word	0x00018e00


	//   ....[4]....
        /*03d8*/ 	.word	0x0001a1f0


	//   ....[5]....
        /*03dc*/ 	.word	0x0001a280


	//----- nvinfo : EIATTR_CRS_STACK_SIZE
	.align		4
.L_454:
        /*03e0*/ 	.byte	0x04, 0x1e
        /*03e2*/ 	.short	(.L_456 - .L_455)
.L_455:
        /*03e4*/ 	.word	0x00000000


	//----- nvinfo : EIATTR_CBANK_PARAM_SIZE
	.align		4
.L_456:
        /*03e8*/ 	.byte	0x03, 0x19
        /*03ea*/ 	.short	0x01d0


	//----- nvinfo : EIATTR_PARAM_CBANK
	.align		4
        /*03ec*/ 	.byte	0x04, 0x0a
        /*03ee*/ 	.short	(.L_458 - .L_457)
	.align		4
.L_457:
        /*03f0*/ 	.word	index@(.nv.constant0._ZN5flash16flash_fwd_kernelI23Flash_fwd_kernel_traitsILi128ELi128ELi32ELi4ELb0ELb0EN7cutlass6half_tE19Flash_kernel_traitsILi128ELi128ELi32ELi4ES3_EELb1ELb1ELb0ELb0ELb0ELb0ELb0ELb0EEEvNS_16Flash_fwd_paramsE)
        /*03f4*/ 	.short	0x0210
        /*03f6*/ 	.short	0x01d0


	//----- nvinfo : EIATTR_SW_WAR
	.align		4
.L_458:
        /*03f8*/ 	.byte	0x04, 0x36
        /*03fa*/ 	.short	(.L_460 - .L_459)
.L_459:
        /*03fc*/ 	.word	0x00000008
.L_460:


//--------------------- .nv.info._ZN5flash16flash_fwd_kernelI23Flash_fwd_kernel_traitsILi128ELi128ELi32ELi4ELb0ELb0EN7cutlass6half_tE19Flash_kernel_traitsILi128ELi128ELi32ELi4ES3_EELb1ELb1ELb0ELb0ELb1ELb1ELb0ELb0EEEvNS_16Flash_fwd_paramsE --------------------------
	.section	.nv.info._ZN5flash16flash_fwd_kernelI23Flash_fwd_kernel_traitsILi128ELi128ELi32ELi4ELb0ELb0EN7cutlass6half_tE19Flash_kernel_traitsILi128ELi128ELi32ELi4ES3_EELb1ELb1ELb0ELb0ELb1ELb1ELb0ELb0EEEvNS_16Flash_fwd_paramsE,"",@"SHT_CUDA_INFO"
	.sectionflags	@""
	.align	4


	//----- nvinfo : EIATTR_CUDA_API_VERSION
	.align		4
        /*0000*/ 	.byte	0x04, 0x37
        /*0002*/ 	.short	(.L_462 - .L_461)
.L_461:
        /*0004*/ 	.word	0x00000082


	//----- nvinfo : EIATTR_KPARAM_INFO
	.align		4
.L_462:
        /*0008*/ 	.byte	0x04, 0x17
        /*000a*/ 	.short	(.L_464 - .L_463)
.L_463:
        /*000c*/ 	.word	0x00000000
        /*0010*/ 	.short	0x0000
        /*0012*/ 	.short	0x0000
        /*0014*/ 	.byte	0x00, 0xf0, 0x41, 0x07


	//----- nvinfo : EIATTR_SPARSE_MMA_MASK
	.align		4
.L_464:
        /*0018*/ 	.byte	0x03, 0x50
        /*001a*/ 	.short	0x0000


	//----- nvinfo : EIATTR_MAXREG_COUNT
	.align		4
        /*001c*/ 	.byte	0x03, 0x1b
        /*001e*/ 	.short	0x00ff


	//----- nvinfo : EIATTR_NUM_BARRIERS
	.align		4
        /*0020*/ 	.byte	0x02, 0x4c
        /*0022*/ 	.byte	0x01
	.zero		1


	//----- nvinfo : EIATTR_ANNOTATIONS
	.align		4
        /*0024*/ 	.byte	0x04, 0x55
        /*0026*/ 	.short	(.L_466 - .L_465)


	//   ....[0]....
.L_465:
        /* <DEDUP_REMOVED lines=22> */


	//----- nvinfo : EIATTR_MERCURY_ISA_VERSION
	.align		4
.L_466:
        /*0178*/ 	.byte	0x03, 0x5f
        /*017a*/ 	.short	0x0101


	//----- nvinfo : EIATTR_COOP_GROUP_MASK_REGIDS
	.align		4
        /*017c*/ 	.byte	0x04, 0x29
        /*017e*/ 	.short	(.L_468 - .L_467)


	//   ....[0]....
.L_467:
        /*0180*/ 	.word	0xffffffff


	//   ....[1]....
        /*0184*/ 	.word	0xffffffff


	//   ....[2]....
        /*0188*/ 	.word	0xffffffff


	//   ....[3]....
        /*018c*/ 	.word	0xffffffff


	//   ....[4]....
        /*0190*/ 	.word	0xffffffff


	//   ....[5]....
        /*0194*/ 	.word	0xffffffff


	//   ....[6]....
        /*0198*/ 	.word	0xffffffff


	//   ....[7]....
        /*019c*/ 	.word	0xffffffff


	//   ....[8]....
        /*01a0*/ 	.word	0xffffffff


	//   ....[9]....
        /*01a4*/ 	.word	0xffffffff


	//   ....[10]....
        /*01a8*/ 	.word	0xffffffff


	//   ....[11]....
        /*01ac*/ 	.word	0xffffffff


	//   ....[12]....
        /*01b0*/ 	.word	0xffffffff


	//   ....[13]....
        /*01b4*/ 	.word	0xffffffff


	//   ....[14]....
        /*01b8*/ 	.word	0xffffffff


	//   ....[15]....
        /*01bc*/ 	.word	0xffffffff


	//   ....[16]....
        /*01c0*/ 	.word	0xffffffff


	//   ....[17]....
        /*01c4*/ 	.word	0xffffffff


	//   ....[18]....
        /*01c8*/ 	.word	0xffffffff


	//   ....[19]....
        /*01cc*/ 	.word	0xffffffff


	//   ....[20]....
        /*01d0*/ 	.word	0xffffffff


	//   ....[21]....
        /*01d4*/ 	.word	0xffffffff


	//   ....[22]....
        /*01d8*/ 	.word	0xffffffff


	//   ....[23]....
        /*01dc*/ 	.word	0xffffffff


	//   ....[24]....
        /*01e0*/ 	.word	0xffffffff


	//   ....[25]....
        /*01e4*/ 	.word	0xffffffff


	//   ....[26]....
        /*01e8*/ 	.word	0xffffffff


	//   ....[27]....
        /*01ec*/ 	.word	0xffffffff


	//   ....[28]....
        /*01f0*/ 	.word	0xffffffff


	//   ....[29]....
        /*01f4*/ 	.word	0xffffffff


	//   ....[30]....
        /*01f8*/ 	.word	0xffffffff


	//   ....[31]....
        /*01fc*/ 	.word	0xffffffff


	//   ....[32]....
        /*0200*/ 	.word	0xffffffff


	//   ....[33]....
        /*0204*/ 	.word	0xffffffff


	//   ....[34]....
        /*0208*/ 	.word	0xffffffff


	//   ....[35]....
        /*020c*/ 	.word	0xffffffff


	//   ....[36]....
        /*0210*/ 	.word	0xffffffff


	//   ....[37]....
        /*0214*/ 	.word	0xffffffff


	//   ....[38]....
        /*0218*/ 	.word	0xffffffff


	//   ....[39]....
        /*021c*/ 	.word	0xffffffff


	//   ....[40]....
        /*0220*/ 	.word	0xffffffff


	//   ....[41]....
        /*0224*/ 	.word	0xffffffff


	//   ....[42]....
        /*0228*/ 	.word	0xffffffff


	//   ....[43]....
        /*022c*/ 	.word	0xffffffff


	//   ....[44]....
        /*0230*/ 	.word	0xffffffff


	//   ....[45]....
        /*0234*/ 	.word	0xffffffff


	//   ....[46]....
        /*0238*/ 	.word	0xffffffff


	//   ....[47]....
        /*023c*/ 	.word	0xffffffff


	//----- nvinfo : EIATTR_COOP_GROUP_INSTR_OFFSETS
	.align		4
.L_468:
        /*0240*/ 	.byte	0x04, 0x28
        /*0242*/ 	.short	(.L_470 - .L_469)


	//   ....[0]....
.L_469:
        /*0244*/ 	.word	0x00002130


	//   ....[1]....
        /*0248*/ 	.word	0x00002250


	//   ....[2]....
        /*024c*/ 	.word	0x000023f0


	//   ....[3]....
        /*0250*/ 	.word	0x000024b0


	//   ....[4]....
        /*0254*/ 	.word	0x00002cd0


	//   ....[5]....
        /*0258*/ 	.word	0x00002e30


	//   ....[6]....
        /*025c*/ 	.word	0x00002ed0


	//   ....[7]....
        /*0260*/ 	.word	0x000030d0


	//   ....[8]....
        /*0264*/ 	.word	0x00004920


	//   ....[9]....
        /*0268*/ 	.word	0x00004a40


	//   ....[10]....
        /*026c*/ 	.word	0x00004b00


	//   ....[11]....
        /*0270*/ 	.word	0x00004d10


	//   ....[12]....
        /*0274*/ 	.word	0x00004d40


	//   ....[13]....
        /*0278*/ 	.word	0x00004f10


	//   ....[14]....
        /*027c*/ 	.word	0x00004f60


	//   ....[15]....
        /*0280*/ 	.word	0x00005180


	//   ....[16]....
        /*0284*/ 	.word	0x00007ee0


	//   ....[17]....
        /*0288*/ 	.word	0x000080f0


	//   ....[18]....
        /*028c*/ 	.word	0x00008160


	//   ....[19]....
        /*0290*/ 	.word	0x000082e0


	//   ....[20]....
        /*0294*/ 	.word	0x00008380


	//   ....[21]....
        /*0298*/ 	.word	0x000084b0


	//   ....[22]....
        /*029c*/ 	.word	0x00008560


	//   ....[23]....
        /*02a0*/ 	.word	0x000085f0


	//   ....[24]....
        /*02a4*/ 	.word	0x0000b490


	//   ....[25]....
        /*02a8*/ 	.word	0x0000b650


	//   ....[26]....
        /*02ac*/ 	.word	0x0000b6e0


	//   ....[27]....
        /*02b0*/ 	.word	0x0000b8e0


	//   ....[28]....
        /*02b4*/ 	.word	0x0000b940


	//   ....[29]....
        /*02b8*/ 	.word	0x0000b9e0


	//   ....[30]....
        /*02bc*/ 	.word	0x0000bac0


	//   ....[31]....
        /*02c0*/ 	.word	0x0000bcf0


	//   ....[32]....
        /*02c4*/ 	.word	0x0000e860


	//   ....[33]....
        /*02c8*/ 	.word	0x0000e880


	//   ....[34]....
        /*02cc*/ 	.word	0x0000e8d0


	//   ....[35]....
        /*02d0*/ 	.word	0x0000e8f0


	//   ....[36]....
        /*02d4*/ 	.word	0x0000ea10


	//   ....[37]....
        /*02d8*/ 	.word	0x0000ec60


	//   ....[38]....
        /*02dc*/ 	.word	0x0000ee20


	//   ....[39]....
        /*02e0*/ 	.word	0x0000efe0


	//   ....[40]....
        /*02e4*/ 	.word	0x00010920


	//   ....[41]....
        /*02e8*/ 	.word	0x00010960


	//   ....[42]....
        /*02ec*/ 	.word	0x000109a0


	//   ....[43]....
        /*02f0*/ 	.word	0x000109c0


	//   ....[44]....
        /*02f4*/ 	.word	0x00010a20


	//   ....[45]....
        /*02f8*/ 	.word	0x00010a40


	//   ....[46]....
        /*02fc*/ 	.word	0x00010a60


	//   ....[47]....
        /*0300*/ 	.word	0x00010a80


	//----- nvinfo : EIATTR_EXIT_INSTR_OFFSETS
	.align		4
.L_470:
        /*0304*/ 	.byte	0x04, 0x1c
        /*0306*/ 	.short	(.L_472 - .L_471)


	//   ....[0]....
.L_471:
        /*0308*/ 	.word	0x00000400


	//   ....[1]....
        /*030c*/ 	.word	0x00012930


	//   ....[2]....
        /*0310*/ 	.word	0x000134b0


	//   ....[3]....
        /*0314*/ 	.word	0x00013540


	//----- nvinfo : EIATTR_CRS_STACK_SIZE
	.align		4
.L_472:
        /*0318*/ 	.byte	0x04, 0x1e
        /*031a*/ 	.short	(.L_474 - .L_473)
.L_473:
        /*031c*/ 	.word	0x00000000


	//----- nvinfo : EIATTR_CBANK_PARAM_SIZE
	.align		4
.L_474:
        /*0320*/ 	.byte	0x03, 0x19
        /*0322*/ 	.short	0x01d0


	//----- nvinfo : EIATTR_PARAM_CBANK
	.align		4
        /*0324*/ 	.byte	0x04, 0x0a
        /*0326*/ 	.short	(.L_476 - .L_475)
	.align		4
.L_475:
        /*0328*/ 	.word	index@(.nv.constant0._ZN5flash16flash_fwd_kernelI23Flash_fwd_kernel_traitsILi128ELi128ELi32ELi4ELb0ELb0EN7cutlass6half_tE19Flash_kernel_traitsILi128ELi128ELi32ELi4ES3_EELb1ELb1ELb0ELb0ELb1ELb1ELb0ELb0EEEvNS_16Flash_fwd_paramsE)
        /*032c*/ 	.short	0x0210
        /*032e*/ 	.short	0x01d0


	//----- nvinfo : EIATTR_SW_WAR
	.align		4
.L_476:
        /*0330*/ 	.byte	0x04, 0x36
        /*0332*/ 	.short	(.L_478 - .L_477)
.L_477:
        /*0334*/ 	.word	0x00000008
.L_478:


//--------------------- .nv.info._ZN5flash16flash_fwd_kernelI23Flash_fwd_kernel_traitsILi128ELi128ELi32ELi4ELb0ELb0EN7cutlass6half_tE19Flash_kernel_traitsILi128ELi128ELi32ELi4ES3_EELb0ELb1ELb0ELb0ELb1ELb1ELb1ELb0EEEvNS_16Flash_fwd_paramsE --------------------------
	.section	.nv.info._ZN5flash16flash_fwd_kernelI23Flash_fwd_kernel_traitsILi128ELi128ELi32ELi4ELb0ELb0EN7cutlass6half_tE19Flash_kernel_traitsILi128ELi128ELi32ELi4ES3_EELb0ELb1ELb0ELb0ELb1ELb1ELb1ELb0EEEvNS_16Flash_fwd_paramsE,"",@"SHT_CUDA_INFO"
	.sectionflags	@""
	.align	4


	//----- nvinfo : EIATTR_CUDA_API_VERSION
	.align		4
        /*0000*/ 	.byte	0x04, 0x37
        /*0002*/ 	.short	(.L_480 - .L_479)
.L_479:
        /*0004*/ 	.word	0x00000082


	//----- nvinfo : EIATTR_KPARAM_INFO
	.align		4
.L_480:
        /*0008*/ 	.byte	0x04, 0x17
        /*000a*/ 	.short	(.L_482 - .L_481)
.L_481:
        /*000c*/ 	.word	0x00000000
        /*0010*/ 	.short	0x0000
        /*0012*/ 	.short	0x0000
        /*0014*/ 	.byte	0x00, 0xf0, 0x41, 0x07


	//----- nvinfo : EIATTR_SPARSE_MMA_MASK
	.align		4
.L_482:
        /*0018*/ 	.byte	0x03, 0x50
        /*001a*/ 	.short	0x0000


	//----- nvinfo : EIATTR_MAXREG_COUNT
	.align		4
        /*001c*/ 	.byte	0x03, 0x1b
        /*001e*/ 	.short	0x00ff


	//----- nvinfo : EIATTR_NUM_BARRIERS
	.align		4
        /*0020*/ 	.byte	0x02, 0x4c
        /*0022*/ 	.byte	0x01
	.zero		1


	//----- nvinfo : EIATTR_ANNOTATIONS
	.align		4
        /*0024*/ 	.byte	0x04, 0x55
        /*0026*/ 	.short	(.L_484 - .L_483)


	//   ....[0]....
.L_483:
        /*0028*/ 	.word	0x00000001
        /*002c*/ 	.byte	0x30, 0x0d, 0x00, 0x00, 0x01, 0x00, 0x00, 0x00, 0x20, 0x87, 0x00, 0x00, 0x01, 0x00, 0x00, 0x00
        /*003c*/ 	.byte	0x40, 0x87, 0x00, 0x00, 0x01, 0x00, 0x00, 0x00, 0x30, 0x8c, 0x00, 0x00, 0x01, 0x00, 0x00, 0x00
        /*004c*/ 	.byte	0x60, 0x8c, 0x00, 0x00, 0x01, 0x00, 0x00, 0x00, 0x90, 0xb2, 0x00, 0x00


	//----- nvinfo : EIATTR_MERCURY_ISA_VERSION
	.align		4
.L_484:
        /*0058*/ 	.byte	0x03, 0x5f
        /*005a*/ 	.short	0x0101


	//----- nvinfo : EIATTR_COOP_GROUP_MASK_REGIDS
	.align		4
        /*005c*/ 	.byte	0x04, 0x29
        /*005e*/ 	.short	(.L_486 - .L_485)


	//   ....[0]....
.L_485:
        /*0060*/ 	.word	0xffffffff


	//   ....[1]....
        /*0064*/ 	.word	0xffffffff


	//   ....[2]....
        /*0068*/ 	.word	0xffffffff


	//   ....[3]....
        /*006c*/ 	.word	0xffffffff


	//   ....[4]....
        /*0070*/ 	.word	0xffffffff


	//   ....[5]....
        /*0074*/ 	.word	0xffffffff


	//   ....[6]....
        /*0078*/ 	.word	0xffffffff


	//   ....[7]....
        /*007c*/ 	.word	0xffffffff


	//   ....[8]....
        /*0080*/ 	.word	0xffffffff


	//   ....[9]....
        /*0084*/ 	.word	0xffffffff


	//   ....[10]....
        /*0088*/ 	.word	0xffffffff


	//   ....[11]....
        /*008c*/ 	.word	0xffffffff


	//   ....[12]....
        /*0090*/ 	.word	0xffffffff


	//   ....[13]....
        /*0094*/ 	.word	0xffffffff


	//   ....[14]....
        /*0098*/ 	.word	0xffffffff


	//   ....[15]....
        /*009c*/ 	.word	0xffffffff


	//   ....[16]....
        /*00a0*/ 	.word	0xffffffff


	//   ....[17]....
        /*00a4*/ 	.word	0xffffffff


	//   ....[18]....
        /*00a8*/ 	.word	0xffffffff


	//   ....[19]....
        /*00ac*/ 	.word	0xffffffff


	//   ....[20]....
        /*00b0*/ 	.word	0xffffffff


	//   ....[21]....
        /*00b4*/ 	.word	0xffffffff


	//   ....[22]....
        /*00b8*/ 	.word	0xffffffff


	//   ....[23]....
        /*00bc*/ 	.word	0xffffffff


	//   ....[24]....
        /*00c0*/ 	.word	0xffffffff


	//   ....[25]....
        /*00c4*/ 	.word	0xffffffff


	//   ....[26]....
        /*00c8*/ 	.word	0xffffffff


	//   ....[27]....
        /*00cc*/ 	.word	0xffffffff


	//   ....[28]....
        /*00d0*/ 	.word	0xffffffff


	//   ....[29]....
        /*00d4*/ 	.word	0xffffffff


	//   ....[30]....
        /*00d8*/ 	.word	0xffffffff


	//   ....[31]....
        /*00dc*/ 	.word	0xffffffff


	//   ....[32]....
        /*00e0*/ 	.word	0xffffffff


	//   ....[33]....
        /*00e4*/ 	.word	0xffffffff


	//   ....[34]....
        /*00e8*/ 	.word	0xffffffff


	//   ....[35]....
        /*00ec*/ 	.word	0xffffffff


	//   ....[36]....
        /*00f0*/ 	.word	0xffffffff


	//   ....[37]....
        /*00f4*/ 	.word	0xffffffff


	//   ....[38]....
        /*00f8*/ 	.word	0xffffffff


	//   ....[39]....
        /*00fc*/ 	.word	0xffffffff


	//   ....[40]....
        /*0100*/ 	.word	0xffffffff


	//   ....[41]....
        /*0104*/ 	.word	0xffffffff


	//   ....[42]....
        /*0108*/ 	.word	0xffffffff


	//   ....[43]....
        /*010c*/ 	.word	0xffffffff


	//   ....[44]....
        /*0110*/ 	.word	0xffffffff


	//   ....[45]....
        /*0114*/ 	.word	0xffffffff


	//   ....[46]....
        /*0118*/ 	.word	0xffffffff


	//   ....[47]....
        /*011c*/ 	.word	0xffffffff


	//----- nvinfo : EIATTR_COOP_GROUP_INSTR_OFFSETS
	.align		4
.L_486:
        /*0120*/ 	.byte	0x04, 0x28
        /*0122*/ 	.short	(.L_488 - .L_487)


	//   ....[0]....
.L_487:
        /*0124*/ 	.word	0x00001f30


	//   ....[1]....
        /*0128*/ 	.word	0x000020d0


	//   ....[2]....
        /*012c*/ 	.word	0x00002130


	//   ....[3]....
        /*0130*/ 	.word	0x00002280


	//   ....[4]....
        /*0134*/ 	.word	0x00002400


	//   ....[5]....
        /*0138*/ 	.word	0x000025c0


	//   ....[6]....
        /*013c*/ 	.word	0x00002830


	//   ....[7]....
        /*0140*/ 	.word	0x00002a00


	//   ....[8]....
        /*0144*/ 	.word	0x00004070


	//   ....[9]....
        /*0148*/ 	.word	0x00004240


	//   ....[10]....
        /*014c*/ 	.word	0x00004490


	//   ....[11]....
        /*0150*/ 	.word	0x00004560


	//   ....[12]....
        /*0154*/ 	.word	0x000045a0


	//   ....[13]....
        /*0158*/ 	.word	0x000045c0


	//   ....[14]....
        /*015c*/ 	.word	0x00004690


	//   ....[15]....
        /*0160*/ 	.word	0x00004700


	//   ....[16]....
        /*0164*/ 	.word	0x00006b80


	//   ....[17]....
        /*0168*/ 	.word	0x00006db0


	//   ....[18]....
        /*016c*/ 	.word	0x00007040


	//   ....[19]....
        /*0170*/ 	.word	0x00007090


	//   ....[20]....
        /*0174*/ 	.word	0x000070b0


	//   ....[21]....
        /*0178*/ 	.word	0x00007130


	//   ....[22]....
        /*017c*/ 	.word	0x00007170


	//   ....[23]....
        /*0180*/ 	.word	0x00007190


	//   ....[24]....
        /*0184*/ 	.word	0x00009770


	//   ....[25]....
        /*0188*/ 	.word	0x000098d0


	//   ....[26]....
        /*018c*/ 	.word	0x00009940


	//   ....[27]....
        /*0190*/ 	.word	0x00009b30


	//   ....[28]....
        /*0194*/ 	.word	0x00009b50


	//   ....[29]....
        /*0198*/ 	.word	0x00009b80


	//   ....[30]....
        /*019c*/ 	.word	0x00009cc0


	//   ....[31]....
        /*01a0*/ 	.word	0x00009cf0


	//   ....[32]....
        /*01a4*/ 	.word	0x0000c1e0


	//   ....[33]....
        /*01a8*/ 	.word	0x0000c260


	//   ....[34]....
        /*01ac*/ 	.word	0x0000c290


	//   ....[35]....
        /*01b0*/ 	.word	0x0000c2a0


	//   ....[36]....
        /*01b4*/ 	.word	0x0000c330


	//   ....[37]....
        /*01b8*/ 	.word	0x0000c340


	//   ....[38]....
        /*01bc*/ 	.word	0x0000c350


	//   ....[39]....
        /*01c0*/ 	.word	0x0000c360


	//   ....[40]....
        /*01c4*/ 	.word	0x0000d9d0


	//   ....[41]....
        /*01c8*/ 	.word	0x0000da10


	//   ....[42]....
        /*01cc*/ 	.word	0x0000da50


	//   ....[43]....
        /*01d0*/ 	.word	0x0000da70


	//   ....[44]....
        /*01d4*/ 	.word	0x0000db00


	//   ....[45]....
        /*01d8*/ 	.word	0x0000db30


	//   ....[46]....
        /*01dc*/ 	.word	0x0000db50


	//   ....[47]....
        /*01e0*/ 	.word	0x0000db60


	//----- nvinfo : EIATTR_EXIT_INSTR_OFFSETS
	.align		4
.L_488:
        /*01e4*/ 	.byte	0x04, 0x1c
        /*01e6*/ 	.short	(.L_490 - .L_489)


	//   ....[0]....
.L_489:
        /*01e8*/ 	.word	0x000001b0


	//   ....[1]....
        /*01ec*/ 	.word	0x0000f990


	//   ....[2]....
        /*01f0*/ 	.word	0x00010500


	//   ....[3]....
        /*01f4*/ 	.word	0x00010590


	//----- nvinfo : EIATTR_CRS_STACK_SIZE
	.align		4
.L_490:
        /*01f8*/ 	.byte	0x04, 0x1e
        /*01fa*/ 	.short	(.L_492 - .L_491)
.L_491:
        /*01fc*/ 	.word	0x00000000


	//----- nvinfo : EIATTR_CBANK_PARAM_SIZE
	.align		4
.L_492:
        /*0200*/ 	.byte	0x03, 0x19
        /*0202*/ 	.short	0x01d0


	//----- nvinfo : EIATTR_PARAM_CBANK
	.align		4
        /*0204*/ 	.byte	0x04, 0x0a
        /*0206*/ 	.short	(.L_494 - .L_493)
	.align		4
.L_493:
        /*0208*/ 	.word	index@(.nv.constant0._ZN5flash16flash_fwd_kernelI23Flash_fwd_kernel_traitsILi128ELi128ELi32ELi4ELb0ELb0EN7cutlass6half_tE19Flash_kernel_traitsILi128ELi128ELi32ELi4ES3_EELb0ELb1ELb0ELb0ELb1ELb1ELb1ELb0EEEvNS_16Flash_fwd_paramsE)
        /*020c*/ 	.short	0x0210
        /*020e*/ 	.short	0x01d0


	//----- nvinfo : EIATTR_SW_WAR
	.align		4
.L_494:
        /*0210*/ 	.byte	0x04, 0x36
        /*0212*/ 	.short	(.L_496 - .L_495)
.L_495:
        /*0214*/ 	.word	0x00000008
.L_496:


//--------------------- .nv.info._ZN5flash16flash_fwd_kernelI23Flash_fwd_kernel_traitsILi128ELi128ELi32ELi4ELb0ELb0EN7cutlass6half_tE19Flash_kernel_traitsILi128ELi128ELi32ELi4ES3_EELb1ELb1ELb0ELb0ELb0ELb1ELb0ELb0EEEvNS_16Flash_fwd_paramsE --------------------------
	.section	.nv.info._ZN5flash16flash_fwd_kernelI23Flash_fwd_kernel_traitsILi128ELi128ELi32ELi4ELb0ELb0EN7cutlass6half_tE19Flash_kernel_traitsILi128ELi128ELi32ELi4ES3_EELb1ELb1ELb0ELb0ELb0ELb1ELb0ELb0EEEvNS_16Flash_fwd_paramsE,"",@"SHT_CUDA_INFO"
	.sectionflags	@""
	.align	4


	//----- nvinfo : EIATTR_CUDA_API_VERSION
	.align		4
        /*0000*/ 	.byte	0x04, 0x37
        /*0002*/ 	.short	(.L_498 - .L_497)
.L_497:
        /*0004*/ 	.word	0x00000082


	//----- nvinfo : EIATTR_KPARAM_INFO
	.align		4
.L_498:
        /*0008*/ 	.byte	0x04, 0x17
        /*000a*/ 	.short	(.L_500 - .L_499)
.L_499:
        /*000c*/ 	.word	0x00000000
        /*0010*/ 	.short	0x0000
        /*0012*/ 	.short	0x0000
        /*0014*/ 	.byte	0x00, 0xf0, 0x41, 0x07


	//----- nvinfo : EIATTR_SPARSE_MMA_MASK
	.align		4
.L_500:
        /*0018*/ 	.byte	0x03, 0x50
        /*001a*/ 	.short	0x0000


	//----- nvinfo : EIATTR_MAXREG_COUNT
	.align		4
        /*001c*/ 	.byte	0x03, 0x1b
        /*001e*/ 	.short	0x00ff


	//----- nvinfo : EIATTR_NUM_BARRIERS
	.align		4
        /*0020*/ 	.byte	0x02, 0x4c
        /*0022*/ 	.byte	0x01
	.zero		1


	//----- nvinfo : EIATTR_ANNOTATIONS
	.align		4
        /*0024*/ 	.byte	0x04, 0x55
        /*0026*/ 	.short	(.L_502 - .L_501)


	//   ....[0]....
.L_501:
        /* <DEDUP_REMOVED lines=31> */


	//----- nvinfo : EIATTR_MERCURY_ISA_VERSION
	.align		4
.L_502:
        /*0200*/ 	.byte	0x03, 0x5f
        /*0202*/ 	.short	0x0101


	//----- nvinfo : EIATTR_COOP_GROUP_MASK_REGIDS
	.align		4
        /*0204*/ 	.byte	0x04, 0x29
        /*0206*/ 	.short	(.L_504 - .L_503)


	//   ....[0]....
.L_503:
        /*0208*/ 	.word	0xffffffff


	//   ....[1]....
        /*020c*/ 	.word	0xffffffff


	//   ....[2]....
        /*0210*/ 	.word	0xffffffff


	//   ....[3]....
        /*0214*/ 	.word	0xffffffff


	//   ....[4]....
        /*0218*/ 	.word	0xffffffff


	//   ....[5]....
        /*021c*/ 	.word	0xffffffff


	//   ....[6]....
        /*0220*/ 	.word	0xffffffff


	//   ....[7]....
        /*0224*/ 	.word	0xffffffff


	//   ....[8]....
        /*0228*/ 	.word	0xffffffff


	//   ....[9]....
        /*022c*/ 	.word	0xffffffff


	//   ....[10]....
        /*0230*/ 	.word	0xffffffff


	//   ....[11]....
        /*0234*/ 	.word	0xffffffff


	//   ....[12]....
        /*0238*/ 	.word	0xffffffff


	//   ....[13]....
        /*023c*/ 	.word	0xffffffff


	//   ....[14]....
        /*0240*/ 	.word	0xffffffff


	//   ....[15]....
        /*0244*/ 	.word	0xffffffff


	//   ....[16]....
        /*0248*/ 	.word	0xffffffff


	//   ....[17]....
        /*024c*/ 	.word	0xffffffff


	//   ....[18]....
        /*0250*/ 	.word	0xffffffff


	//   ....[19]....
        /*0254*/ 	.word	0xffffffff


	//   ....[20]....
        /*0258*/ 	.word	0xffffffff


	//   ....[21]....
        /*025c*/ 	.word	0xffffffff


	//   ....[22]....
        /*0260*/ 	.word	0xffffffff


	//   ....[23]....
        /*0264*/ 	.word	0xffffffff


	//   ....[24]....
        /*0268*/ 	.word	0xffffffff


	//   ....[25]....
        /*026c*/ 	.word	0xffffffff


	//   ....[26]....
        /*0270*/ 	.word	0xffffffff


	//   ....[27]....
        /*0274*/ 	.word	0xffffffff


	//   ....[28]....
        /*0278*/ 	.word	0xffffffff


	//   ....[29]....
        /*027c*/ 	.word	0xffffffff


	//   ....[30]....
        /*0280*/ 	.word	0xffffffff


	//   ....[31]....
        /*0284*/ 	.word	0xffffffff


	//   ....[32]....
        /*0288*/ 	.word	0xffffffff


	//   ....[33]....
        /*028c*/ 	.word	0xffffffff


	//   ....[34]....
        /*0290*/ 	.word	0xffffffff


	//   ....[35]....
        /*0294*/ 	.word	0xffffffff


	//   ....[36]....
        /*0298*/ 	.word	0xffffffff


	//   ....[37]....
        /*029c*/ 	.word	0xffffffff


	//   ....[38]....
        /*02a0*/ 	.word	0xffffffff


	//   ....[39]....
        /*02a4*/ 	.word	0xffffffff


	//   ....[40]....
        /*02a8*/ 	.word	0xffffffff


	//   ....[41]....
        /*02ac*/ 	.word	0xffffffff


	//   ....[42]....
        /*02b0*/ 	.word	0xffffffff


	//   ....[43]....
        /*02b4*/ 	.word	0xffffffff


	//   ....[44]....
        /*02b8*/ 	.word	0xffffffff


	//   ....[45]....
        /*02bc*/ 	.word	0xffffffff


	//   ....[46]....
        /*02c0*/ 	.word	0xffffffff


	//   ....[47]....
        /*02c4*/ 	.word	0xffffffff


	//   ....[48]....
        /*02c8*/ 	.word	0xffffffff


	//   ....[49]....
        /*02cc*/ 	.word	0xffffffff


	//   ....[50]....
        /*02d0*/ 	.word	0xffffffff


	//   ....[51]....
        /*02d4*/ 	.word	0xffffffff


	//   ....[52]....
        /*02d8*/ 	.word	0xffffffff


	//   ....[53]....
        /*02dc*/ 	.word	0xffffffff


	//   ....[54]....
        /*02e0*/ 	.word	0xffffffff


	//   ....[55]....
        /*02e4*/ 	.word	0xffffffff


	//----- nvinfo : EIATTR_COOP_GROUP_INSTR_OFFSETS
	.align		4
.L_504:
        /*02e8*/ 	.byte	0x04, 0x28
        /*02ea*/ 	.short	(.L_506 - .L_505)


	//   ....[0]....
.L_505:
        /*02ec*/ 	.word	0x00002d60


	//   ....[1]....
        /*02f0*/ 	.word	0x00002f60


	//   ....[2]....
        /*02f4*/ 	.word	0x00002fa0


	//   ....[3]....
        /*02f8*/ 	.word	0x00003140


	//   ....[4]....
        /*02fc*/ 	.word	0x00003880


	//   ....[5]....
        /*0300*/ 	.word	0x00003b20


	//   ....[6]....
        /*0304*/ 	.word	0x00003b50


	//   ....[7]....
        /*0308*/ 	.word	0x00003db0


	//   ....[8]....
        /*030c*/ 	.word	0x00005a50


	//   ....[9]....
        /*0310*/ 	.word	0x00005bb0


	//   ....[10]....
        /*0314*/ 	.word	0x00005bf0


	//   ....[11]....
        /*0318*/ 	.word	0x00005da0


	//   ....[12]....
        /*031c*/ 	.word	0x00005df0


	//   ....[13]....
        /*0320*/ 	.word	0x00005ed0


	//   ....[14]....
        /*0324*/ 	.word	0x00005f60


	//   ....[15]....
        /*0328*/ 	.word	0x00006050


	//   ....[16]....
        /*032c*/ 	.word	0x00008fd0


	//   ....[17]....
        /*0330*/ 	.word	0x000091c0


	//   ....[18]....
        /*0334*/ 	.word	0x00009220


	//   ....[19]....
        /*0338*/ 	.word	0x00009320


	//   ....[20]....
        /*033c*/ 	.word	0x00009360


	//   ....[21]....
        /*0340*/ 	.word	0x00009430


	//   ....[22]....
        /*0344*/ 	.word	0x00009470


	//   ....[23]....
        /*0348*/ 	.word	0x00009560


	//   ....[24]....
        /*034c*/ 	.word	0x0000c3e0


	//   ....[25]....
        /*0350*/ 	.word	0x0000c5f0


	//   ....[26]....
        /*0354*/ 	.word	0x0000c620


	//   ....[27]....
        /*0358*/ 	.word	0x0000c740


	//   ....[28]....
        /*035c*/ 	.word	0x0000c7a0


	//   ....[29]....
        /*0360*/ 	.word	0x0000c890


	//   ....[30]....
        /*0364*/ 	.word	0x0000c8f0


	//   ....[31]....
        /*0368*/ 	.word	0x0000ca10


	//   ....[32]....
        /*036c*/ 	.word	0x0000f3d0


	//   ....[33]....
        /*0370*/ 	.word	0x0000f670


	//   ....[34]....
        /*0374*/ 	.word	0x0000f6d0


	//   ....[35]....
        /*0378*/ 	.word	0x0000f7b0


	//   ....[36]....
        /*037c*/ 	.word	0x0000f860


	//   ....[37]....
        /*0380*/ 	.word	0x0000f960


	//   ....[38]....
        /*0384*/ 	.word	0x0000f990


	//   ....[39]....
        /*0388*/ 	.word	0x0000fb20


	//   ....[40]....
        /*038c*/ 	.word	0x00012610


	//   ....[41]....
        /*0390*/ 	.word	0x00012630


	//   ....[42]....
        /*0394*/ 	.word	0x00012670


	//   ....[43]....
        /*0398*/ 	.word	0x00012690


	//   ....[44]....
        /*039c*/ 	.word	0x00012810


	//   ....[45]....
        /*03a0*/ 	.word	0x00012a00


	//   ....[46]....
        /*03a4*/ 	.word	0x00012bc0


	//   ....[47]....
        /*03a8*/ 	.word	0x00012d90


	//   ....[48]....
        /*03ac*/ 	.word	0x000146d0


	//   ....[49]....
        /*03b0*/ 	.word	0x00014710


	//   ....[50]....
        /*03b4*/ 	.word	0x00014730


	//   ....[51]....
        /*03b8*/ 	.word	0x00014740


	//   ....[52]....
        /*03bc*/ 	.word	0x00014780


	//   ....[53]....
        /*03c0*/ 	.word	0x000147a0


	//   ....[54]....
        /*03c4*/ 	.word	0x00014820


	//   ....[55]....
        /*03c8*/ 	.word	0x00014850


	//----- nvinfo : EIATTR_EXIT_INSTR_OFFSETS
	.align		4
.L_506:
        /*03cc*/ 	.byte	0x04, 0x1c
        /*03ce*/ 	.short	(.L_508 - .L_507)


	//   ....[0]....
.L_507:
        /*03d0*/ 	.word	0x00000720


	//   ....[1]....
        /*03d4*/ 	.word	0x00016d90


	//   ....[2]....
        /*03d8*/ 	.word	0x00016e80


	//   ....[3]....
        /*03dc*/ 	.word	0x000180e0


	//   ....[4]....
        /*03e0*/ 	.word	0x00018170


	//----- nvinfo : EIATTR_CRS_STACK_SIZE
	.align		4
.L_508:
        /*03e4*/ 	.byte	0x04, 0x1e
        /*03e6*/ 	.short	(.L_510 - .L_509)
.L_509:
        /*03e8*/ 	.word	0x00000000


	//----- nvinfo : EIATTR_CBANK_PARAM_SIZE
	.align		4
.L_510:
        /*03ec*/ 	.byte	0x03, 0x19
        /*03ee*/ 	.short	0x01d0


	//----- nvinfo : EIATTR_PARAM_CBANK
	.align		4
        /*03f0*/ 	.byte	0x04, 0x0a
        /*03f2*/ 	.short	(.L_512 - .L_511)
	.align		4
.L_511:
        /*03f4*/ 	.word	index@(.nv.constant0._ZN5flash16flash_fwd_kernelI23Flash_fwd_kernel_traitsILi128ELi128ELi32ELi4ELb0ELb0EN7cutlass6half_tE19Flash_kernel_traitsILi128ELi128ELi32ELi4ES3_EELb1ELb1ELb0ELb0ELb0ELb1ELb0ELb0EEEvNS_16Flash_fwd_paramsE)
        /*03f8*/ 	.short	0x0210
        /*03fa*/ 	.short	0x01d0


	//----- nvinfo : EIATTR_SW_WAR
	.align		4
.L_512:
        /*03fc*/ 	.byte	0x04, 0x36
        /*03fe*/ 	.short	(.L_514 - .L_513)
.L_513:
        /*0400*/ 	.word	0x00000008
.L_514:


//--------------------- .nv.info._ZN5flash16flash_fwd_kernelI23Flash_fwd_kernel_traitsILi128ELi128ELi32ELi4ELb0ELb0EN7cutlass6half_tE19Flash_kernel_traitsILi128ELi128ELi32ELi4ES3_EELb0ELb1ELb0ELb0ELb0ELb1ELb1ELb0EEEvNS_16Flash_fwd_paramsE --------------------------
	.section	.nv.info._ZN5flash16flash_fwd_kernelI23Flash_fwd_kernel_traitsILi128ELi128ELi32ELi4ELb0ELb0EN7cutlass6half_tE19Flash_kernel_traitsILi128ELi128ELi32ELi4ES3_EELb0ELb1ELb0ELb0ELb0ELb1ELb1ELb0EEEvNS_16Flash_fwd_paramsE,"",@"SHT_CUDA_INFO"
	.sectionflags	@""
	.align	4


	//----- nvinfo : EIATTR_CUDA_API_VERSION
	.align		4
        /*0000*/ 	.byte	0x04, 0x37
        /*0002*/ 	.short	(.L_516 - .L_515)
.L_515:
        /*0004*/ 	.word	0x00000082


	//----- nvinfo : EIATTR_KPARAM_INFO
	.align		4
.L_516:
        /*0008*/ 	.byte	0x04, 0x17
        /*000a*/ 	.short	(.L_518 - .L_517)
.L_517:
        /*000c*/ 	.word	0x00000000
        /*0010*/ 	.short	0x0000
        /*0012*/ 	.short	0x0000
        /*0014*/ 	.byte	0x00, 0xf0, 0x41, 0x07


	//----- nvinfo : EIATTR_SPARSE_MMA_MASK
	.align		4
.L_518:
        /*0018*/ 	.byte	0x03, 0x50
        /*001a*/ 	.short	0x0000


	//----- nvinfo : EIATTR_MAXREG_COUNT
	.align		4
        /*001c*/ 	.byte	0x03, 0x1b
        /*001e*/ 	.short	0x00ff


	//----- nvinfo : EIATTR_NUM_BARRIERS
	.align		4
        /*0020*/ 	.byte	0x02, 0x4c
        /*0022*/ 	.byte	0x01
	.zero		1


	//----- nvinfo : EIATTR_MERCURY_ISA_VERSION
	.align		4
        /*0024*/ 	.byte	0x03, 0x5f
        /*0026*/ 	.short	0x0101


	//----- nvinfo : EIATTR_COOP_GROUP_MASK_REGIDS
	.align		4
        /*0028*/ 	.byte	0x04, 0x29
        /*002a*/ 	.short	(.L_520 - .L_519)


	//   ....[0]....
.L_519:
        /*002c*/ 	.word	0xffffffff


	//   ....[1]....
        /*0030*/ 	.word	0xffffffff


	//   ....[2]....
        /*0034*/ 	.word	0xffffffff


	//   ....[3]....
        /*0038*/ 	.word	0xffffffff


	//   ....[4]....
        /*003c*/ 	.word	0xffffffff


	//   ....[5]....
        /*0040*/ 	.word	0xffffffff


	//   ....[6]....
        /*0044*/ 	.word	0xffffffff


	//   ....[7]....
        /*0048*/ 	.word	0xffffffff


	//   ....[8]....
        /*004c*/ 	.word	0xffffffff


	//   ....[9]....
        /*0050*/ 	.word	0xffffffff


	//   ....[10]....
        /*0054*/ 	.word	0xffffffff


	//   ....[11]....
        /*0058*/ 	.word	0xffffffff


	//   ....[12]....
        /*005c*/ 	.word	0xffffffff


	//   ....[13]....
        /*0060*/ 	.word	0xffffffff


	//   ....[14]....
        /*0064*/ 	.word	0xffffffff


	//   ....[15]....
        /*0068*/ 	.word	0xffffffff


	//   ....[16]....
        /*006c*/ 	.word	0xffffffff


	//   ....[17]....
        /*0070*/ 	.word	0xffffffff


	//   ....[18]....
        /*0074*/ 	.word	0xffffffff


	//   ....[19]....
        /*0078*/ 	.word	0xffffffff


	//   ....[20]....
        /*007c*/ 	.word	0xffffffff


	//   ....[21]....
        /*0080*/ 	.word	0xffffffff


	//   ....[22]....
        /*0084*/ 	.word	0xffffffff


	//   ....[23]....
        /*0088*/ 	.word	0xffffffff


	//   ....[24]....
        /*008c*/ 	.word	0xffffffff


	//   ....[25]....
        /*0090*/ 	.word	0xffffffff


	//   ....[26]....
        /*0094*/ 	.word	0xffffffff


	//   ....[27]....
        /*0098*/ 	.word	0xffffffff


	//   ....[28]....
        /*009c*/ 	.word	0xffffffff


	//   ....[29]....
        /*00a0*/ 	.word	0xffffffff


	//   ....[30]....
        /*00a4*/ 	.word	0xffffffff


	//   ....[31]....
        /*00a8*/ 	.word	0xffffffff


	//   ....[32]....
        /*00ac*/ 	.word	0xffffffff


	//   ....[33]....
        /*00b0*/ 	.word	0xffffffff


	//   ....[34]....
        /*00b4*/ 	.word	0xffffffff


	//   ....[35]....
        /*00b8*/ 	.word	0xffffffff


	//   ....[36]....
        /*00bc*/ 	.word	0xffffffff


	//   ....[37]....
        /*00c0*/ 	.word	0xffffffff


	//   ....[38]....
        /*00c4*/ 	.word	0xffffffff


	//   ....[39]....
        /*00c8*/ 	.word	0xffffffff


	//   ....[40]....
        /*00cc*/ 	.word	0xffffffff


	//   ....[41]....
        /*00d0*/ 	.word	0xffffffff


	//   ....[42]....
        /*00d4*/ 	.word	0xffffffff


	//   ....[43]....
        /*00d8*/ 	.word	0xffffffff


	//   ....[44]....
        /*00dc*/ 	.word	0xffffffff


	//   ....[45]....
        /*00e0*/ 	.word	0xffffffff


	//   ....[46]....
        /*00e4*/ 	.word	0xffffffff


	//   ....[47]....
        /*00e8*/ 	.word	0xffffffff


	//   ....[48]....
        /*00ec*/ 	.word	0xffffffff


	//   ....[49]....
        /*00f0*/ 	.word	0xffffffff


	//   ....[50]....
        /*00f4*/ 	.word	0xffffffff


	//   ....[51]....
        /*00f8*/ 	.word	0xffffffff


	//   ....[52]....
        /*00fc*/ 	.word	0xffffffff


	//   ....[53]....
        /*0100*/ 	.word	0xffffffff


	//   ....[54]....
        /*0104*/ 	.word	0xffffffff


	//   ....[55]....
        /*0108*/ 	.word	0xffffffff


	//----- nvinfo : EIATTR_COOP_GROUP_INSTR_OFFSETS
	.align		4
.L_520:
        /*010c*/ 	.byte	0x04, 0x28
        /*010e*/ 	.short	(.L_522 - .L_521)


	//   ....[0]....
.L_521:
        /*0110*/ 	.word	0x00002ee0


	//   ....[1]....
        /*0114*/ 	.word	0x00002f80


	//   ....[2]....
        /*0118*/ 	.word	0x00003210


	//   ....[3]....
        /*011c*/ 	.word	0x00003250


	//   ....[4]....
        /*0120*/ 	.word	0x00003270


	//   ....[5]....
        /*0124*/ 	.word	0x00003290


	//   ....[6]....
        /*0128*/ 	.word	0x00003300


	//   ....[7]....
        /*012c*/ 	.word	0x00003360


	//   ....[8]....
        /*0130*/ 	.word	0x00004f50


	//   ....[9]....
        /*0134*/ 	.word	0x00005220


	//   ....[10]....
        /*0138*/ 	.word	0x00005420


	//   ....[11]....
        /*013c*/ 	.word	0x00005450


	//   ....[12]....
        /*0140*/ 	.word	0x00005490


	//   ....[13]....
        /*0144*/ 	.word	0x00005560


	//   ....[14]....
        /*0148*/ 	.word	0x00005570


	//   ....[15]....
        /*014c*/ 	.word	0x000055a0


	//   ....[16]....
        /*0150*/ 	.word	0x00007ac0


	//   ....[17]....
        /*0154*/ 	.word	0x00007c60


	//   ....[18]....
        /*0158*/ 	.word	0x00007d20


	//   ....[19]....
        /*015c*/ 	.word	0x00007f10


	//   ....[20]....
        /*0160*/ 	.word	0x00007fb0


	//   ....[21]....
        /*0164*/ 	.word	0x00007ff0


	//   ....[22]....
        /*0168*/ 	.word	0x00008040


	//   ....[23]....
        /*016c*/ 	.word	0x00008090


	//   ....[24]....
        /*0170*/ 	.word	0x0000a620


	//   ....[25]....
        /*0174*/ 	.word	0x0000a780


	//   ....[26]....
        /*0178*/ 	.word	0x0000a860


	//   ....[27]....
        /*017c*/ 	.word	0x0000a990


	//   ....[28]....
        /*0180*/ 	.word	0x0000aa20


	//   ....[29]....
        /*0184*/ 	.word	0x0000aa40


	//   ....[30]....
        /*0188*/ 	.word	0x0000aac0


	//   ....[31]....
        /*018c*/ 	.word	0x0000ab10


	//   ....[32]....
        /*0190*/ 	.word	0x0000d340


	//   ....[33]....
        /*0194*/ 	.word	0x0000d460


	//   ....[34]....
        /*0198*/ 	.word	0x0000d490


	//   ....[35]....
        /*019c*/ 	.word	0x0000d4b0


	//   ....[36]....
        /*01a0*/ 	.word	0x0000d4c0


	//   ....[37]....
        /*01a4*/ 	.word	0x0000d4f0


	//   ....[38]....
        /*01a8*/ 	.word	0x0000d510


	//   ....[39]....
        /*01ac*/ 	.word	0x0000d550


	//   ....[40]....
        /*01b0*/ 	.word	0x0000fb00


	//   ....[41]....
        /*01b4*/ 	.word	0x0000fb90


	//   ....[42]....
        /*01b8*/ 	.word	0x0000fbb0


	//   ....[43]....
        /*01bc*/ 	.word	0x0000fbc0


	//   ....[44]....
        /*01c0*/ 	.word	0x0000fc50


	//   ....[45]....
        /*01c4*/ 	.word	0x0000fc60


	//   ....[46]....
        /*01c8*/ 	.word	0x0000fc70


	//   ....[47]....
        /*01cc*/ 	.word	0x0000fc80


	//   ....[48]....
        /*01d0*/ 	.word	0x000112d0


	//   ....[49]....
        /*01d4*/ 	.word	0x00011310


	//   ....[50]....
        /*01d8*/ 	.word	0x00011320


	//   ....[51]....
        /*01dc*/ 	.word	0x00011340


	//   ....[52]....
        /*01e0*/ 	.word	0x000113d0


	//   ....[53]....
        /*01e4*/ 	.word	0x000113f0


	//   ....[54]....
        /*01e8*/ 	.word	0x00011410


	//   ....[55]....
        /*01ec*/ 	.word	0x00011420


	//----- nvinfo : EIATTR_EXIT_INSTR_OFFSETS
	.align		4
.L_522:
        /*01f0*/ 	.byte	0x04, 0x1c
        /*01f2*/ 	.short	(.L_524 - .L_523)


	//   ....[0]....
.L_523:
        /*01f4*/ 	.word	0x000004b0


	//   ....[1]....
        /*01f8*/ 	.word	0x000139f0


	//   ....[2]....
        /*01fc*/ 	.word	0x00013ae0


	//   ....[3]....
        /*0200*/ 	.word	0x00014d60


	//   ....[4]....
        /*0204*/ 	.word	0x00014df0


	//----- nvinfo : EIATTR_CRS_STACK_SIZE
	.align		4
.L_524:
        /*0208*/ 	.byte	0x04, 0x1e
        /*020a*/ 	.short	(.L_526 - .L_525)
.L_525:
        /*020c*/ 	.word	0x00000000


	//----- nvinfo : EIATTR_CBANK_PARAM_SIZE
	.align		4
.L_526:
        /*0210*/ 	.byte	0x03, 0x19
        /*0212*/ 	.short	0x01d0


	//----- nvinfo : EIATTR_PARAM_CBANK
	.align		4
        /*0214*/ 	.byte	0x04, 0x0a
        /*0216*/ 	.short	(.L_528 - .L_527)
	.align		4
.L_527:
        /*0218*/ 	.word	index@(.nv.constant0._ZN5flash16flash_fwd_kernelI23Flash_fwd_kernel_traitsILi128ELi128ELi32ELi4ELb0ELb0EN7cutlass6half_tE19Flash_kernel_traitsILi128ELi128ELi32ELi4ES3_EELb0ELb1ELb0ELb0ELb0ELb1ELb1ELb0EEEvNS_16Flash_fwd_paramsE)
        /*021c*/ 	.short	0x0210
        /*021e*/ 	.short	0x01d0


	//----- nvinfo : EIATTR_SW_WAR
	.align		4
.L_528:
        /*0220*/ 	.byte	0x04, 0x36
        /*0222*/ 	.short	(.L_530 - .L_529)
.L_529:
        /*0224*/ 	.word	0x00000008
.L_530:


//--------------------- .nv.info._ZN5flash16flash_fwd_kernelI23Flash_fwd_kernel_traitsILi128ELi128ELi32ELi4ELb0ELb0EN7cutlass6half_tE19Flash_kernel_traitsILi128ELi128ELi32ELi4ES3_EELb1ELb1ELb0ELb1ELb0ELb0ELb0ELb0EEEvNS_16Flash_fwd_paramsE --------------------------
	.section	.nv.info._ZN5flash16flash_fwd_kernelI23Flash_fwd_kernel_traitsILi128ELi128ELi32ELi4ELb0ELb0EN7cutlass6half_tE19Flash_kernel_traitsILi128ELi128ELi32ELi4ES3_EELb1ELb1ELb0ELb1ELb0ELb0ELb0ELb0EEEvNS_16Flash_fwd_paramsE,"",@"SHT_CUDA_INFO"
	.sectionflags	@""
	.align	4


	//----- nvinfo : EIATTR_CUDA_API_VERSION
	.align		4
        /*0000*/ 	.byte	0x04, 0x37
        /*0002*/ 	.short	(.L_532 - .L_531)
.L_531:
        /*0004*/ 	.word	0x00000082


	//----- nvinfo : EIATTR_KPARAM_INFO
	.align		4
.L_532:
        /*0008*/ 	.byte	0x04, 0x17
        /*000a*/ 	.short	(.L_534 - .L_533)
.L_533:
        /*000c*/ 	.word	0x00000000
        /*0010*/ 	.short	0x0000
        /*0012*/ 	.short	0x0000
        /*0014*/ 	.byte	0x00, 0xf0, 0x41, 0x07


	//----- nvinfo : EIATTR_SPARSE_MMA_MASK
	.align		4
.L_534:
        /*0018*/ 	.byte	0x03, 0x50
        /*001a*/ 	.short	0x0000


	//----- nvinfo : EIATTR_MAXREG_COUNT
	.align		4
        /*001c*/ 	.byte	0x03, 0x1b
        /*001e*/ 	.short	0x00ff


	//----- nvinfo : EIATTR_NUM_BARRIERS
	.align		4
        /*0020*/ 	.byte	0x02, 0x4c
        /*0022*/ 	.byte	0x01
	.zero		1


	//----- nvinfo : EIATTR_ANNOTATIONS
	.align		4
        /*0024*/ 	.byte	0x04, 0x55
        /*0026*/ 	.short	(.L_536 - .L_535)


	//   ....[0]....
.L_535:
        /* <DEDUP_REMOVED lines=35> */


	//----- nvinfo : EIATTR_MERCURY_ISA_VERSION
	.align		4
.L_536:
        /*0248*/ 	.byte	0x03, 0x5f
        /*024a*/ 	.short	0x0101


	//----- nvinfo : EIATTR_COOP_GROUP_MASK_REGIDS
	.align		4
        /*024c*/ 	.byte	0x04, 0x29
        /*024e*/ 	.short	(.L_538 - .L_537)


	//   ....[0]....
.L_537:
        /*0250*/ 	.word	0xffffffff


	//   ....[1]....
        /*0254*/ 	.word	0xffffffff


	//   ....[2]....
        /*0258*/ 	.word	0xffffffff


	//   ....[3]....
        /*025c*/ 	.word	0xffffffff


	//   ....[4]....
        /*0260*/ 	.word	0xffffffff


	//   ....[5]....
        /*0264*/ 	.word	0xffffffff


	//   ....[6]....
        /*0268*/ 	.word	0xffffffff


	//   ....[7]....
        /*026c*/ 	.word	0xffffffff


	//   ....[8]....
        /*0270*/ 	.word	0xffffffff


	//   ....[9]....
        /*0274*/ 	.word	0xffffffff


	//   ....[10]....
        /*0278*/ 	.word	0xffffffff


	//   ....[11]....
        /*027c*/ 	.word	0xffffffff


	//   ....[12]....
        /*0280*/ 	.word	0xffffffff


	//   ....[13]....
        /*0284*/ 	.word	0xffffffff


	//   ....[14]....
        /*0288*/ 	.word	0xffffffff


	//   ....[15]....
        /*028c*/ 	.word	0xffffffff


	//   ....[16]....
        /*0290*/ 	.word	0xffffffff


	//   ....[17]....
        /*0294*/ 	.word	0xffffffff


	//   ....[18]....
        /*0298*/ 	.word	0xffffffff


	//   ....[19]....
        /*029c*/ 	.word	0xffffffff


	//   ....[20]....
        /*02a0*/ 	.word	0xffffffff


	//   ....[21]....
        /*02a4*/ 	.word	0xffffffff


	//   ....[22]....
        /*02a8*/ 	.word	0xffffffff


	//   ....[23]....
        /*02ac*/ 	.word	0xffffffff


	//   ....[24]....
        /*02b0*/ 	.word	0xffffffff


	//   ....[25]....
        /*02b4*/ 	.word	0xffffffff


	//   ....[26]....
        /*02b8*/ 	.word	0xffffffff


	//   ....[27]....
        /*02bc*/ 	.word	0xffffffff


	//   ....[28]....
        /*02c0*/ 	.word	0xffffffff


	//   ....[29]....
        /*02c4*/ 	.word	0xffffffff


	//   ....[30]....
        /*02c8*/ 	.word	0xffffffff


	//   ....[31]....
        /*02cc*/ 	.word	0xffffffff


	//   ....[32]....
        /*02d0*/ 	.word	0xffffffff


	//   ....[33]....
        /*02d4*/ 	.word	0xffffffff


	//   ....[34]....
        /*02d8*/ 	.word	0xffffffff


	//   ....[35]....
        /*02dc*/ 	.word	0xffffffff


	//   ....[36]....
        /*02e0*/ 	.word	0xffffffff


	//   ....[37]....
        /*02e4*/ 	.word	0xffffffff


	//   ....[38]....
        /*02e8*/ 	.word	0xffffffff


	//   ....[39]....
        /*02ec*/ 	.word	0xffffffff


	//   ....[40]....
        /*02f0*/ 	.word	0xffffffff


	//   ....[41]....
        /*02f4*/ 	.word	0xffffffff


	//   ....[42]....
        /*02f8*/ 	.word	0xffffffff


	//   ....[43]....
        /*02fc*/ 	.word	0xffffffff


	//   ....[44]....
        /*0300*/ 	.word	0xffffffff


	//   ....[45]....
        /*0304*/ 	.word	0xffffffff


	//   ....[46]....
        /*0308*/ 	.word	0xffffffff


	//   ....[47]....
        /*030c*/ 	.word	0xffffffff


	//   ....[48]....
        /*0310*/ 	.word	0xffffffff


	//   ....[49]....
        /*0314*/ 	.word	0xffffffff


	//   ....[50]....
        /*0318*/ 	.word	0xffffffff


	//   ....[51]....
        /*031c*/ 	.word	0xffffffff


	//   ....[52]....
        /*0320*/ 	.word	0xffffffff


	//   ....[53]....
        /*0324*/ 	.word	0xffffffff


	//   ....[54]....
        /*0328*/ 	.word	0xffffffff


	//   ....[55]....
        /*032c*/ 	.word	0xffffffff


	//----- nvinfo : EIATTR_COOP_GROUP_INSTR_OFFSETS
	.align		4
.L_538:
        /*0330*/ 	.byte	0x04, 0x28
        /*0332*/ 	.short	(.L_540 - .L_539)


	//   ....[0]....
.L_539:
        /*0334*/ 	.word	0x000041c0


	//   ....[1]....
        /*0338*/ 	.word	0x00004200


	//   ....[2]....
        /*033c*/ 	.word	0x000042d0


	//   ....[3]....
        /*0340*/ 	.word	0x000042f0


	//   ....[4]....
        /*0344*/ 	.word	0x00004850


	//   ....[5]....
        /*0348*/ 	.word	0x00004940


	//   ....[6]....
        /*034c*/ 	.word	0x00004970


	//   ....[7]....
        /*0350*/ 	.word	0x00004b90


	//   ....[8]....
        /*0354*/ 	.word	0x00006e80


	//   ....[9]....
        /*0358*/ 	.word	0x00006f30


	//   ....[10]....
        /*035c*/ 	.word	0x00006f50


	//   ....[11]....
        /*0360*/ 	.word	0x00007030


	//   ....[12]....
        /*0364*/ 	.word	0x00007090


	//   ....[13]....
        /*0368*/ 	.word	0x00007140


	//   ....[14]....
        /*036c*/ 	.word	0x00007210


	//   ....[15]....
        /*0370*/ 	.word	0x00007330


	//   ....[16]....
        /*0374*/ 	.word	0x0000a8d0


	//   ....[17]....
        /*0378*/ 	.word	0x0000a910


	//   ....[18]....
        /*037c*/ 	.word	0x0000a970


	//   ....[19]....
        /*0380*/ 	.word	0x0000a980


	//   ....[20]....
        /*0384*/ 	.word	0x0000a9b0


	//   ....[21]....
        /*0388*/ 	.word	0x0000a9e0


	//   ....[22]....
        /*038c*/ 	.word	0x0000abe0


	//   ....[23]....
        /*0390*/ 	.word	0x0000acf0


	//   ....[24]....
        /*0394*/ 	.word	0x0000e390


	//   ....[25]....
        /*0398*/ 	.word	0x0000e3d0


	//   ....[26]....
        /*039c*/ 	.word	0x0000e430


	//   ....[27]....
        /*03a0*/ 	.word	0x0000e440


	//   ....[28]....
        /*03a4*/ 	.word	0x0000e470


	//   ....[29]....
        /*03a8*/ 	.word	0x0000e5f0


	//   ....[30]....
        /*03ac*/ 	.word	0x0000e6b0


	//   ....[31]....
        /*03b0*/ 	.word	0x0000e850


	//   ....[32]....
        /*03b4*/ 	.word	0x00011ec0


	//   ....[33]....
        /*03b8*/ 	.word	0x00011f10


	//   ....[34]....
        /*03bc*/ 	.word	0x00011f80


	//   ....[35]....
        /*03c0*/ 	.word	0x00011f90


	//   ....[36]....
        /*03c4*/ 	.word	0x00011fb0


	//   ....[37]....
        /*03c8*/ 	.word	0x00012020


	//   ....[38]....
        /*03cc*/ 	.word	0x00012120


	//   ....[39]....
        /*03d0*/ 	.word	0x00012300


	//   ....[40]....
        /*03d4*/ 	.word	0x000153c0


	//   ....[41]....
        /*03d8*/ 	.word	0x00015400


	//   ....[42]....
        /*03dc*/ 	.word	0x000155a0


	//   ....[43]....
        /*03e0*/ 	.word	0x000155b0


	//   ....[44]....
        /*03e4*/ 	.word	0x00015760


	//   ....[45]....
        /*03e8*/ 	.word	0x00015810


	//   ....[46]....
        /*03ec*/ 	.word	0x00015980


	//   ....[47]....
        /*03f0*/ 	.word	0x000159d0


	//   ....[48]....
        /*03f4*/ 	.word	0x00017670


	//   ....[49]....
        /*03f8*/ 	.word	0x00017680


	//   ....[50]....
        /*03fc*/ 	.word	0x000176c0


	//   ....[51]....
        /*0400*/ 	.word	0x000176d0


	//   ....[52]....
        /*0404*/ 	.word	0x000179f0


	//   ....[53]....
        /*0408*/ 	.word	0x00017a00


	//   ....[54]....
        /*040c*/ 	.word	0x00017a40


	//   ....[55]....
        /*0410*/ 	.word	0x00017a70


	//----- nvinfo : EIATTR_EXIT_INSTR_OFFSETS
	.align		4
.L_540:
        /*0414*/ 	.byte	0x04, 0x1c
        /*0416*/ 	.short	(.L_542 - .L_541)


	//   ....[0]....
.L_541:
        /*0418*/ 	.word	0x00000720


	//   ....[1]....
        /*041c*/ 	.word	0x00019ea0


	//   ....[2]....
        /*0420*/ 	.word	0x00019fb0


	//   ....[3]....
        /*0424*/ 	.word	0x00019fd0


	//   ....[4]....
        /*0428*/ 	.word	0x0001b3c0


	//   ....[5]....
        /*042c*/ 	.word	0x0001b450


	//----- nvinfo : EIATTR_CRS_STACK_SIZE
	.align		4
.L_542:
        /*0430*/ 	.byte	0x04, 0x1e
        /*0432*/ 	.short	(.L_544 - .L_543)
.L_543:
        /*0434*/ 	.word	0x00000000


	//----- nvinfo : EIATTR_CBANK_PARAM_SIZE
	.align		4
.L_544:
        /*0438*/ 	.byte	0x03, 0x19
        /*043a*/ 	.short	0x01d0


	//----- nvinfo : EIATTR_PARAM_CBANK
	.align		4
        /*043c*/ 	.byte	0x04, 0x0a
        /*043e*/ 	.short	(.L_546 - .L_545)
	.align		4
.L_545:
        /*0440*/ 	.word	index@(.nv.constant0._ZN5flash16flash_fwd_kernelI23Flash_fwd_kernel_traitsILi128ELi128ELi32ELi4ELb0ELb0EN7cutlass6half_tE19Flash_kernel_traitsILi128ELi128ELi32ELi4ES3_EELb1ELb1ELb0ELb1ELb0ELb0ELb0ELb0EEEvNS_16Flash_fwd_paramsE)
        /*0444*/ 	.short	0x0210
        /*0446*/ 	.short	0x01d0


	//----- nvinfo : EIATTR_SW_WAR
	.align		4
.L_546:
        /*0448*/ 	.byte	0x04, 0x36
        /*044a*/ 	.short	(.L_548 - .L_547)
.L_547:
        /*044c*/ 	.word	0x00000008
.L_548:


//--------------------- .nv.info._ZN5flash16flash_fwd_kernelI23Flash_fwd_kernel_traitsILi128ELi128ELi32ELi4ELb0ELb0EN7cutlass6half_tE19Flash_kernel_traitsILi128ELi128ELi32ELi4ES3_EELb1ELb1ELb0ELb0ELb0ELb0ELb0ELb1EEEvNS_16Flash_fwd_paramsE --------------------------
	.section	.nv.info._ZN5flash16flash_fwd_kernelI23Flash_fwd_kernel_traitsILi128ELi128ELi32ELi4ELb0ELb0EN7cutlass6half_tE19Flash_kernel_traitsILi128ELi128ELi32ELi4ES3_EELb1ELb1ELb0ELb0ELb0ELb0ELb0ELb1EEEvNS_16Flash_fwd_paramsE,"",@"SHT_CUDA_INFO"
	.sectionflags	@""
	.align	4


	//----- nvinfo : EIATTR_CUDA_API_VERSION
	.align		4
        /*0000*/ 	.byte	0x04, 0x37
        /*0002*/ 	.short	(.L_550 - .L_549)
.L_549:
        /*0004*/ 	.word	0x00000082


	//----- nvinfo : EIATTR_KPARAM_INFO
	.align		4
.L_550:
        /*0008*/ 	.byte	0x04, 0x17
        /*000a*/ 	.short	(.L_552 - .L_551)
.L_551:
        /*000c*/ 	.word	0x00000000
        /*0010*/ 	.short	0x0000
        /*0012*/ 	.short	0x0000
        /*0014*/ 	.byte	0x00, 0xf0, 0x41, 0x07


	//----- nvinfo : EIATTR_SPARSE_MMA_MASK
	.align		4
.L_552:
        /*0018*/ 	.byte	0x03, 0x50
        /*001a*/ 	.short	0x0000


	//----- nvinfo : EIATTR_MAXREG_COUNT
	.align		4
        /*001c*/ 	.byte	0x03, 0x1b
        /*001e*/ 	.short	0x00ff


	//----- nvinfo : EIATTR_NUM_BARRIERS
	.align		4
        /*0020*/ 	.byte	0x02, 0x4c
        /*0022*/ 	.byte	0x01
	.zero		1


	//----- nvinfo : EIATTR_ANNOTATIONS
	.align		4
        /*0024*/ 	.byte	0x04, 0x55
        /*0026*/ 	.short	(.L_554 - .L_553)


	//   ....[0]....
.L_553:
        /* <DEDUP_REMOVED lines=159> */


	//----- nvinfo : EIATTR_MERCURY_ISA_VERSION
	.align		4
.L_554:
        /*0a00*/ 	.byte	0x03, 0x5f
        /*0a02*/ 	.short	0x0101


	//----- nvinfo : EIATTR_COOP_GROUP_MASK_REGIDS
	.align		4
        /*0a04*/ 	.byte	0x04, 0x29
        /*0a06*/ 	.short	(.L_556 - .L_555)


	//   ....[0]....
.L_555:
        /*0a08*/ 	.word	0xffffffff


	//   ....[1]....
        /*0a0c*/ 	.word	0xffffffff


	//   ....[2]....
        /*0a10*/ 	.word	0xffffffff


	//   ....[3]....
        /*0a14*/ 	.word	0xffffffff


	//   ....[4]....
        /*0a18*/ 	.word	0xffffffff


	//   ....[5]....
        /*0a1c*/ 	.word	0xffffffff


	//   ....[6]....
        /*0a20*/ 	.word	0xffffffff


	//   ....[7]....
        /*0a24*/ 	.word	0xffffffff


	//   ....[8]....
        /*0a28*/ 	.word	0xffffffff


	//   ....[9]....
        /*0a2c*/ 	.word	0xffffffff


	//   ....[10]....
        /*0a30*/ 	.word	0xffffffff


	//   ....[11]....
        /*0a34*/ 	.word	0xffffffff


	//   ....[12]....
        /*0a38*/ 	.word	0xffffffff


	//   ....[13]....
        /*0a3c*/ 	.word	0xffffffff


	//   ....[14]....
        /*0a40*/ 	.word	0xffffffff


	//   ....[15]....
        /*0a44*/ 	.word	0xffffffff


	//   ....[16]....
        /*0a48*/ 	.word	0xffffffff


	//   ....[17]....
        /*0a4c*/ 	.word	0xffffffff


	//   ....[18]....
        /*0a50*/ 	.word	0xffffffff


	//   ....[19]....
        /*0a54*/ 	.word	0xffffffff


	//   ....[20]....
        /*0a58*/ 	.word	0xffffffff


	//   ....[21]....
        /*0a5c*/ 	.word	0xffffffff


	//   ....[22]....
        /*0a60*/ 	.word	0xffffffff


	//   ....[23]....
        /*0a64*/ 	.word	0xffffffff


	//   ....[24]....
        /*0a68*/ 	.word	0xffffffff


	//   ....[25]....
        /*0a6c*/ 	.word	0xffffffff


	//   ....[26]....
        /*0a70*/ 	.word	0xffffffff


	//   ....[27]....
        /*0a74*/ 	.word	0xffffffff


	//   ....[28]....
        /*0a78*/ 	.word	0xffffffff


	//   ....[29]....
        /*0a7c*/ 	.word	0xffffffff


	//   ....[30]....
        /*0a80*/ 	.word	0xffffffff


	//   ....[31]....
        /*0a84*/ 	.word	0xffffffff


	//   ....[32]....
        /*0a88*/ 	.word	0xffffffff


	//   ....[33]....
        /*0a8c*/ 	.word	0xffffffff


	//   ....[34]....
        /*0a90*/ 	.word	0xffffffff


	//   ....[35]....
        /*0a94*/ 	.word	0xffffffff


	//   ....[36]....
        /*0a98*/ 	.word	0xffffffff


	//   ....[37]....
        /*0a9c*/ 	.word	0xffffffff


	//   ....[38]....
        /*0aa0*/ 	.word	0xffffffff


	//   ....[39]....
        /*0aa4*/ 	.word	0xffffffff


	//   ....[40]....
        /*0aa8*/ 	.word	0xffffffff


	//   ....[41]....
        /*0aac*/ 	.word	0xffffffff


	//   ....[42]....
        /*0ab0*/ 	.word	0xffffffff


	//   ....[43]....
        /*0ab4*/ 	.word	0xffffffff


	//   ....[44]....
        /*0ab8*/ 	.word	0xffffffff


	//   ....[45]....
        /*0abc*/ 	.word	0xffffffff


	//   ....[46]....
        /*0ac0*/ 	.word	0xffffffff


	//   ....[47]....
        /*0ac4*/ 	.word	0xffffffff


	//   ....[48]....
        /*0ac8*/ 	.word	0xffffffff


	//   ....[49]....
        /*0acc*/ 	.word	0xffffffff


	//   ....[50]....
        /*0ad0*/ 	.word	0xffffffff


	//   ....[51]....
        /*0ad4*/ 	.word	0xffffffff


	//   ....[52]....
        /*0ad8*/ 	.word	0xffffffff


	//   ....[53]....
        /*0adc*/ 	.word	0xffffffff


	//   ....[54]....
        /*0ae0*/ 	.word	0xffffffff


	//   ....[55]....
        /*0ae4*/ 	.word	0xffffffff


	//----- nvinfo : EIATTR_COOP_GROUP_INSTR_OFFSETS
	.align		4
.L_556:
        /*0ae8*/ 	.byte	0x04, 0x28
        /*0aea*/ 	.short	(.L_558 - .L_557)


	//   ....[0]....
.L_557:
        /*0aec*/ 	.word	0x00003f80


	//   ....[1]....
        /*0af0*/ 	.word	0x00004120


	//   ....[2]....
        /*0af4*/ 	.word	0x00004470


	//   ....[3]....
        /*0af8*/ 	.word	0x000044f0


	//   ....[4]....
        /*0afc*/ 	.word	0x00004530


	//   ....[5]....
        /*0b00*/ 	.word	0x00004600


	//   ....[6]....
        /*0b04*/ 	.word	0x00004680


	//   ....[7]....
        /*0b08*/ 	.word	0x000046d0


	//   ....[8]....
        /*0b0c*/ 	.word	0x00007970


	//   ....[9]....
        /*0b10*/ 	.word	0x00007990


	//   ....[10]....
        /*0b14*/ 	.word	0x00008050


	//   ....[11]....
        /*0b18*/ 	.word	0x00008190


	//   ....[12]....
        /*0b1c*/ 	.word	0x000081a0


	//   ....[13]....
        /*0b20*/ 	.word	0x000081b0


	//   ....[14]....
        /*0b24*/ 	.word	0x000081e0


	//   ....[15]....
        /*0b28*/ 	.word	0x00008200


	//   ....[16]....
        /*0b2c*/ 	.word	0x0000caa0


	//   ....[17]....
        /*0b30*/ 	.word	0x0000cb60


	//   ....[18]....
        /*0b34*/ 	.word	0x0000d270


	//   ....[19]....
        /*0b38*/ 	.word	0x0000d290


	//   ....[20]....
        /*0b3c*/ 	.word	0x0000d2b0


	//   ....[21]....
        /*0b40*/ 	.word	0x0000d2e0


	//   ....[22]....
        /*0b44*/ 	.word	0x0000d2f0


	//   ....[23]....
        /*0b48*/ 	.word	0x0000d310


	//   ....[24]....
        /*0b4c*/ 	.word	0x00011c00


	//   ....[25]....
        /*0b50*/ 	.word	0x00011c40


	//   ....[26]....
        /*0b54*/ 	.word	0x00012410


	//   ....[27]....
        /*0b58*/ 	.word	0x00012420


	//   ....[28]....
        /*0b5c*/ 	.word	0x00012430


	//   ....[29]....
        /*0b60*/ 	.word	0x00012470


	//   ....[30]....
        /*0b64*/ 	.word	0x00012480


	//   ....[31]....
        /*0b68*/ 	.word	0x00012490


	//   ....[32]....
        /*0b6c*/ 	.word	0x00016e00


	//   ....[33]....
        /*0b70*/ 	.word	0x00016ed0


	//   ....[34]....
        /*0b74*/ 	.word	0x00017220


	//   ....[35]....
        /*0b78*/ 	.word	0x00017300


	//   ....[36]....
        /*0b7c*/ 	.word	0x00017350


	//   ....[37]....
        /*0b80*/ 	.word	0x00017440


	//   ....[38]....
        /*0b84*/ 	.word	0x00017510


	//   ....[39]....
        /*0b88*/ 	.word	0x00017720


	//   ....[40]....
        /*0b8c*/ 	.word	0x0001c3e0


	//   ....[41]....
        /*0b90*/ 	.word	0x0001c410


	//   ....[42]....
        /*0b94*/ 	.word	0x0001c430


	//   ....[43]....
        /*0b98*/ 	.word	0x0001c460


	//   ....[44]....
        /*0b9c*/ 	.word	0x0001c4f0


	//   ....[45]....
        /*0ba0*/ 	.word	0x0001c530


	//   ....[46]....
        /*0ba4*/ 	.word	0x0001c580


	//   ....[47]....
        /*0ba8*/ 	.word	0x0001c5b0


	//   ....[48]....
        /*0bac*/ 	.word	0x0001f8b0


	//   ....[49]....
        /*0bb0*/ 	.word	0x0001f8f0


	//   ....[50]....
        /*0bb4*/ 	.word	0x0001f910


	//   ....[51]....
        /*0bb8*/ 	.word	0x0001f920


	//   ....[52]....
        /*0bbc*/ 	.word	0x0001f9c0


	//   ....[53]....
        /*0bc0*/ 	.word	0x0001f9e0


	//   ....[54]....
        /*0bc4*/ 	.word	0x0001fa00


	//   ....[55]....
        /*0bc8*/ 	.word	0x0001fa20


	//----- nvinfo : EIATTR_EXIT_INSTR_OFFSETS
	.align		4
.L_558:
        /*0bcc*/ 	.byte	0x04, 0x1c
        /*0bce*/ 	.short	(.L_560 - .L_559)


	//   ....[0]....
.L_559:
        /*0bd0*/ 	.word	0x000006b0


	//   ....[1]....
        /*0bd4*/ 	.word	0x000221c0


	//   ....[2]....
        /*0bd8*/ 	.word	0x000222d0


	//   ....[3]....
        /*0bdc*/ 	.word	0x000222f0


	//   ....[4]....
        /*0be0*/ 	.word	0x00023710


	//   ....[5]....
        /*0be4*/ 	.word	0x000237a0


	//----- nvinfo : EIATTR_CRS_STACK_SIZE
	.align		4
.L_560:
        /*0be8*/ 	.byte	0x04, 0x1e
        /*0bea*/ 	.short	(.L_562 - .L_561)
.L_561:
        /*0bec*/ 	.word	0x00000000


	//----- nvinfo : EIATTR_CBANK_PARAM_SIZE
	.align		4
.L_562:
        /*0bf0*/ 	.byte	0x03, 0x19
        /*0bf2*/ 	.short	0x01d0


	//----- nvinfo : EIATTR_PARAM_CBANK
	.align		4
        /*0bf4*/ 	.byte	0x04, 0x0a
        /*0bf6*/ 	.short	(.L_564 - .L_563)
	.align		4
.L_563:
        /*0bf8*/ 	.word	index@(.nv.constant0._ZN5flash16flash_fwd_kernelI23Flash_fwd_kernel_traitsILi128ELi128ELi32ELi4ELb0ELb0EN7cutlass6half_tE19Flash_kernel_traitsILi128ELi128ELi32ELi4ES3_EELb1ELb1ELb0ELb0ELb0ELb0ELb0ELb1EEEvNS_16Flash_fwd_paramsE)
        /*0bfc*/ 	.short	0x0210
        /*0bfe*/ 	.short	0x01d0


	//----- nvinfo : EIATTR_SW_WAR
	.align		4
.L_564:
        /*0c00*/ 	.byte	0x04, 0x36
        /*0c02*/ 	.short	(.L_566 - .L_565)
.L_565:
        /*0c04*/ 	.word	0x00000008
.L_566:


//--------------------- .nv.info._ZN5flash16flash_fwd_kernelI23Flash_fwd_kernel_traitsILi128ELi128ELi32ELi4ELb0ELb0EN7cutlass6half_tE19Flash_kernel_traitsILi128ELi128ELi32ELi4ES3_EELb0ELb1ELb0ELb0ELb0ELb0ELb1ELb0EEEvNS_16Flash_fwd_paramsE --------------------------
	.section	.nv.info._ZN5flash16flash_fwd_kernelI23Flash_fwd_kernel_traitsILi128ELi128ELi32ELi4ELb0ELb0EN7cutlass6half_tE19Flash_kernel_traitsILi128ELi128ELi32ELi4ES3_EELb0ELb1ELb0ELb0ELb0ELb0ELb1ELb0EEEvNS_16Flash_fwd_paramsE,"",@"SHT_CUDA_INFO"
	.sectionflags	@""
	.align	4


	//----- nvinfo : EIATTR_CUDA_API_VERSION
	.align		4
        /*0000*/ 	.byte	0x04, 0x37
        /*0002*/ 	.short	(.L_568 - .L_567)
.L_567:
        /*0004*/ 	.word	0x00000082


	//----- nvinfo : EIATTR_KPARAM_INFO
	.align		4
.L_568:
        /*0008*/ 	.byte	0x04, 0x17
        /*000a*/ 	.short	(.L_570 - .L_569)
.L_569:
        /*000c*/ 	.word	0x00000000
        /*0010*/ 	.short	0x0000
        /*0012*/ 	.short	0x0000
        /*0014*/ 	.byte	0x00, 0xf0, 0x41, 0x07


	//----- nvinfo : EIATTR_SPARSE_MMA_MASK
	.align		4
.L_570:
        /*0018*/ 	.byte	0x03, 0x50
        /*001a*/ 	.short	0x0000


	//----- nvinfo : EIATTR_MAXREG_COUNT
	.align		4
        /*001c*/ 	.byte	0x03, 0x1b
        /*001e*/ 	.short	0x00ff


	//----- nvinfo : EIATTR_NUM_BARRIERS
	.align		4
        /*0020*/ 	.byte	0x02, 0x4c
        /*0022*/ 	.byte	0x01
	.zero		1


	//----- nvinfo : EIATTR_MERCURY_ISA_VERSION
	.align		4
        /*0024*/ 	.byte	0x03, 0x5f
        /*0026*/ 	.short	0x0101


	//----- nvinfo : EIATTR_COOP_GROUP_MASK_REGIDS
	.align		4
        /*0028*/ 	.byte	0x04, 0x29
        /*002a*/ 	.short	(.L_572 - .L_571)


	//   ....[0]....
.L_571:
        /*002c*/ 	.word	0xffffffff


	//   ....[1]....
        /*0030*/ 	.word	0xffffffff


	//   ....[2]....
        /*0034*/ 	.word	0xffffffff


	//   ....[3]....
        /*0038*/ 	.word	0xffffffff


	//   ....[4]....
        /*003c*/ 	.word	0xffffffff


	//   ....[5]....
        /*0040*/ 	.word	0xffffffff


	//   ....[6]....
        /*0044*/ 	.word	0xffffffff


	//   ....[7]....
        /*0048*/ 	.word	0xffffffff


	//   ....[8]....
        /*004c*/ 	.word	0xffffffff


	//   ....[9]....
        /*0050*/ 	.word	0xffffffff


	//   ....[10]....
        /*0054*/ 	.word	0xffffffff


	//   ....[11]....
        /*0058*/ 	.word	0xffffffff


	//   ....[12]....
        /*005c*/ 	.word	0xffffffff


	//   ....[13]....
        /*0060*/ 	.word	0xffffffff


	//   ....[14]....
        /*0064*/ 	.word	0xffffffff


	//   ....[15]....
        /*0068*/ 	.word	0xffffffff


	//   ....[16]....
        /*006c*/ 	.word	0xffffffff


	//   ....[17]....
        /*0070*/ 	.word	0xffffffff


	//   ....[18]....
        /*0074*/ 	.word	0xffffffff


	//   ....[19]....
        /*0078*/ 	.word	0xffffffff


	//   ....[20]....
        /*007c*/ 	.word	0xffffffff


	//   ....[21]....
        /*0080*/ 	.word	0xffffffff


	//   ....[22]....
        /*0084*/ 	.word	0xffffffff


	//   ....[23]....
        /*0088*/ 	.word	0xffffffff


	//   ....[24]....
        /*008c*/ 	.word	0xffffffff


	//   ....[25]....
        /*0090*/ 	.word	0xffffffff


	//   ....[26]....
        /*0094*/ 	.word	0xffffffff


	//   ....[27]....
        /*0098*/ 	.word	0xffffffff


	//   ....[28]....
        /*009c*/ 	.word	0xffffffff


	//   ....[29]....
        /*00a0*/ 	.word	0xffffffff


	//   ....[30]....
        /*00a4*/ 	.word	0xffffffff


	//   ....[31]....
        /*00a8*/ 	.word	0xffffffff


	//   ....[32]....
        /*00ac*/ 	.word	0xffffffff


	//   ....[33]....
        /*00b0*/ 	.word	0xffffffff


	//   ....[34]....
        /*00b4*/ 	.word	0xffffffff


	//   ....[35]....
        /*00b8*/ 	.word	0xffffffff


	//   ....[36]....
        /*00bc*/ 	.word	0xffffffff


	//   ....[37]....
        /*00c0*/ 	.word	0xffffffff


	//   ....[38]....
        /*00c4*/ 	.word	0xffffffff


	//   ....[39]....
        /*00c8*/ 	.word	0xffffffff


	//   ....[40]....
        /*00cc*/ 	.word	0xffffffff


	//   ....[41]....
        /*00d0*/ 	.word	0xffffffff


	//   ....[42]....
        /*00d4*/ 	.word	0xffffffff


	//   ....[43]....
        /*00d8*/ 	.word	0xffffffff


	//   ....[44]....
        /*00dc*/ 	.word	0xffffffff


	//   ....[45]....
        /*00e0*/ 	.word	0xffffffff


	//   ....[46]....
        /*00e4*/ 	.word	0xffffffff


	//   ....[47]....
        /*00e8*/ 	.word	0xffffffff


	//   ....[48]....
        /*00ec*/ 	.word	0xffffffff


	//   ....[49]....
        /*00f0*/ 	.word	0xffffffff


	//   ....[50]....
        /*00f4*/ 	.word	0xffffffff


	//   ....[51]....
        /*00f8*/ 	.word	0xffffffff


	//   ....[52]....
        /*00fc*/ 	.word	0xffffffff


	//   ....[53]....
        /*0100*/ 	.word	0xffffffff


	//   ....[54]....
        /*0104*/ 	.word	0xffffffff


	//   ....[55]....
        /*0108*/ 	.word	0xffffffff


	//----- nvinfo : EIATTR_COOP_GROUP_INSTR_OFFSETS
	.align		4
.L_572:
        /*010c*/ 	.byte	0x04, 0x28
        /*010e*/ 	.short	(.L_574 - .L_573)


	//   ....[0]....
.L_573:
        /*0110*/ 	.word	0x00003db0


	//   ....[1]....
        /*0114*/ 	.word	0x00003e20


	//   ....[2]....
        /*0118*/ 	.word	0x00003e80


	//   ....[3]....
        /*011c*/ 	.word	0x00003ec0


	//   ....[4]....
        /*0120*/ 	.word	0x00003f30


	//   ....[5]....
        /*0124*/ 	.word	0x00003f80


	//   ....[6]....
        /*0128*/ 	.word	0x00003fd0


	//   ....[7]....
        /*012c*/ 	.word	0x00004150


	//   ....[8]....
        /*0130*/ 	.word	0x000062b0


	//   ....[9]....
        /*0134*/ 	.word	0x00006350


	//   ....[10]....
        /*0138*/ 	.word	0x00006370


	//   ....[11]....
        /*013c*/ 	.word	0x00006390


	//   ....[12]....
        /*0140*/ 	.word	0x000063a0


	//   ....[13]....
        /*0144*/ 	.word	0x000063d0


	//   ....[14]....
        /*0148*/ 	.word	0x000063f0


	//   ....[15]....
        /*014c*/ 	.word	0x00006410


	//   ....[16]....
        /*0150*/ 	.word	0x00008e00


	//   ....[17]....
        /*0154*/ 	.word	0x00009000


	//   ....[18]....
        /*0158*/ 	.word	0x00009030


	//   ....[19]....
        /*015c*/ 	.word	0x000091c0


	//   ....[20]....
        /*0160*/ 	.word	0x000091e0


	//   ....[21]....
        /*0164*/ 	.word	0x00009210


	//   ....[22]....
        /*0168*/ 	.word	0x00009310


	//   ....[23]....
        /*016c*/ 	.word	0x00009330


	//   ....[24]....
        /*0170*/ 	.word	0x0000bc60


	//   ....[25]....
        /*0174*/ 	.word	0x0000bf50


	//   ....[26]....
        /*0178*/ 	.word	0x0000bf80


	//   ....[27]....
        /*017c*/ 	.word	0x0000bfb0


	//   ....[28]....
        /*0180*/ 	.word	0x0000bfc0


	//   ....[29]....
        /*0184*/ 	.word	0x0000c010


	//   ....[30]....
        /*0188*/ 	.word	0x0000c050


	//   ....[31]....
        /*018c*/ 	.word	0x0000c090


	//   ....[32]....
        /*0190*/ 	.word	0x0000ecd0


	//   ....[33]....
        /*0194*/ 	.word	0x0000edd0


	//   ....[34]....
        /*0198*/ 	.word	0x0000edf0


	//   ....[35]....
        /*019c*/ 	.word	0x0000ee00


	//   ....[36]....
        /*01a0*/ 	.word	0x0000ee10


	//   ....[37]....
        /*01a4*/ 	.word	0x0000ee40


	//   ....[38]....
        /*01a8*/ 	.word	0x0000ee60


	//   ....[39]....
        /*01ac*/ 	.word	0x0000ee80


	//   ....[40]....
        /*01b0*/ 	.word	0x00011770


	//   ....[41]....
        /*01b4*/ 	.word	0x00011800


	//   ....[42]....
        /*01b8*/ 	.word	0x00011820


	//   ....[43]....
        /*01bc*/ 	.word	0x00011830


	//   ....[44]....
        /*01c0*/ 	.word	0x000118b0


	//   ....[45]....
        /*01c4*/ 	.word	0x000118c0


	//   ....[46]....
        /*01c8*/ 	.word	0x000118d0


	//   ....[47]....
        /*01cc*/ 	.word	0x000118e0


	//   ....[48]....
        /*01d0*/ 	.word	0x00012f60


	//   ....[49]....
        /*01d4*/ 	.word	0x00012fa0


	//   ....[50]....
        /*01d8*/ 	.word	0x00012fb0


	//   ....[51]....
        /*01dc*/ 	.word	0x00012fc0


	//   ....[52]....
        /*01e0*/ 	.word	0x00013060


	//   ....[53]....
        /*01e4*/ 	.word	0x00013080


	//   ....[54]....
        /*01e8*/ 	.word	0x000130a0


	//   ....[55]....
        /*01ec*/ 	.word	0x000130b0


	//----- nvinfo : EIATTR_EXIT_INSTR_OFFSETS
	.align		4
.L_574:
        /*01f0*/ 	.byte	0x04, 0x1c
        /*01f2*/ 	.short	(.L_576 - .L_575)


	//   ....[0]....
.L_575:
        /*01f4*/ 	.word	0x000004b0


	//   ....[1]....
        /*01f8*/ 	.word	0x00015790


	//   ....[2]....
        /*01fc*/ 	.word	0x000158a0


	//   ....[3]....
        /*0200*/ 	.word	0x000158c0


	//   ....[4]....
        /*0204*/ 	.word	0x00016cc0


	//   ....[5]....
        /*0208*/ 	.word	0x00016d50


	//----- nvinfo : EIATTR_CRS_STACK_SIZE
	.align		4
.L_576:
        /*020c*/ 	.byte	0x04, 0x1e
        /*020e*/ 	.short	(.L_578 - .L_577)
.L_577:
        /*0210*/ 	.word	0x00000000


	//----- nvinfo : EIATTR_CBANK_PARAM_SIZE
	.align		4
.L_578:
        /*0214*/ 	.byte	0x03, 0x19
        /*0216*/ 	.short	0x01d0


	//----- nvinfo : EIATTR_PARAM_CBANK
	.align		4
        /*0218*/ 	.byte	0x04, 0x0a
        /*021a*/ 	.short	(.L_580 - .L_579)
	.align		4
.L_579:
        /*021c*/ 	.word	index@(.nv.constant0._ZN5flash16flash_fwd_kernelI23Flash_fwd_kernel_traitsILi128ELi128ELi32ELi4ELb0ELb0EN7cutlass6half_tE19Flash_kernel_traitsILi128ELi128ELi32ELi4ES3_EELb0ELb1ELb0ELb0ELb0ELb0ELb1ELb0EEEvNS_16Flash_fwd_paramsE)
        /*0220*/ 	.short	0x0210
        /*0222*/ 	.short	0x01d0


	//----- nvinfo : EIATTR_SW_WAR
	.align		4
.L_580:
        /*0224*/ 	.byte	0x04, 0x36
        /*0226*/ 	.short	(.L_582 - .L_581)
.L_581:
        /*0228*/ 	.word	0x00000008
.L_582:


//--------------------- .nv.info._ZN5flash16flash_fwd_kernelI23Flash_fwd_kernel_traitsILi128ELi128ELi32ELi4ELb0ELb0EN7cutlass6half_tE19Flash_kernel_traitsILi128ELi128ELi32ELi4ES3_EELb1ELb1ELb0ELb1ELb0ELb0ELb0ELb1EEEvNS_16Flash_fwd_paramsE --------------------------
	.section	.nv.info._ZN5flash16flash_fwd_kernelI23Flash_fwd_kernel_traitsILi128ELi128ELi32ELi4ELb0ELb0EN7cutlass6half_tE19Flash_kernel_traitsILi128ELi128ELi32ELi4ES3_EELb1ELb1ELb0ELb1ELb0ELb0ELb0ELb1EEEvNS_16Flash_fwd_paramsE,"",@"SHT_CUDA_INFO"
	.sectionflags	@""
	.align	4


	//----- nvinfo : EIATTR_CUDA_API_VERSION
	.align		4
        /*0000*/ 	.byte	0x04, 0x37
        /*0002*/ 	.short	(.L_584 - .L_583)
.L_583:
        /*0004*/ 	.word	0x00000082


	//----- nvinfo : EIATTR_KPARAM_INFO
	.align		4
.L_584:
        /*0008*/ 	.byte	0x04, 0x17
        /*000a*/ 	.short	(.L_586 - .L_585)
.L_585:
        /*000c*/ 	.word	0x00000000
        /*0010*/ 	.short	0x0000
        /*0012*/ 	.short	0x0000
        /*0014*/ 	.byte	0x00, 0xf0, 0x41, 0x07


	//----- nvinfo : EIATTR_SPARSE_MMA_MASK
	.align		4
.L_586:
        /*0018*/ 	.byte	0x03, 0x50
        /*001a*/ 	.short	0x0000


	//----- nvinfo : EIATTR_MAXREG_COUNT
	.align		4
        /*001c*/ 	.byte	0x03, 0x1b
        /*001e*/ 	.short	0x00ff


	//----- nvinfo : EIATTR_NUM_BARRIERS
	.align		4
        /*0020*/ 	.byte	0x02, 0x4c
        /*0022*/ 	.byte	0x01
	.zero		1


	//----- nvinfo : EIATTR_ANNOTATIONS
	.align		4
        /*0024*/ 	.byte	0x04, 0x55
        /*0026*/ 	.short	(.L_588 - .L_587)


	//   ....[0]....
.L_587:
        /* <DEDUP_REMOVED lines=127> */


	//----- nvinfo : EIATTR_MERCURY_ISA_VERSION
	.align		4
.L_588:
        /*0808*/ 	.byte	0x03, 0x5f
        /*080a*/ 	.short	0x0101


	//----- nvinfo : EIATTR_COOP_GROUP_MASK_REGIDS
	.align		4
        /*080c*/ 	.byte	0x04, 0x29
        /*080e*/ 	.short	(.L_590 - .L_589)


	//   ....[0]....
.L_589:
        /*0810*/ 	.word	0xffffffff


	//   ....[1]....
        /*0814*/ 	.word	0xffffffff


	//   ....[2]....
        /*0818*/ 	.word	0xffffffff


	//   ....[3]....
        /*081c*/ 	.word	0xffffffff


	//   ....[4]....
        /*0820*/ 	.word	0xffffffff


	//   ....[5]....
        /*0824*/ 	.word	0xffffffff


	//   ....[6]....
        /*0828*/ 	.word	0xffffffff


	//   ....[7]....
        /*082c*/ 	.word	0xffffffff


	//   ....[8]....
        /*0830*/ 	.word	0xffffffff


	//   ....[9]....
        /*0834*/ 	.word	0xffffffff


	//   ....[10]....
        /*0838*/ 	.word	0xffffffff


	//   ....[11]....
        /*083c*/ 	.word	0xffffffff


	//   ....[12]....
        /*0840*/ 	.word	0xffffffff


	//   ....[13]....
        /*0844*/ 	.word	0xffffffff


	//   ....[14]....
        /*0848*/ 	.word	0xffffffff


	//   ....[15]....
        /*084c*/ 	.word	0xffffffff


	//   ....[16]....
        /*0850*/ 	.word	0xffffffff


	//   ....[17]....
        /*0854*/ 	.word	0xffffffff


	//   ....[18]....
        /*0858*/ 	.word	0xffffffff


	//   ....[19]....
        /*085c*/ 	.word	0xffffffff


	//   ....[20]....
        /*0860*/ 	.word	0xffffffff


	//   ....[21]....
        /*0864*/ 	.word	0xffffffff


	//   ....[22]....
        /*0868*/ 	.word	0xffffffff


	//   ....[23]....
        /*086c*/ 	.word	0xffffffff


	//   ....[24]....
        /*0870*/ 	.word	0xffffffff


	//   ....[25]....
        /*0874*/ 	.word	0xffffffff


	//   ....[26]....
        /*0878*/ 	.word	0xffffffff


	//   ....[27]....
        /*087c*/ 	.word	0xffffffff


	//   ....[28]....
        /*0880*/ 	.word	0xffffffff


	//   ....[29]....
        /*0884*/ 	.word	0xffffffff


	//   ....[30]....
        /*0888*/ 	.word	0xffffffff


	//   ....[31]....
        /*088c*/ 	.word	0xffffffff


	//   ....[32]....
        /*0890*/ 	.word	0xffffffff


	//   ....[33]....
        /*0894*/ 	.word	0xffffffff


	//   ....[34]....
        /*0898*/ 	.word	0xffffffff


	//   ....[35]....
        /*089c*/ 	.word	0xffffffff


	//   ....[36]....
        /*08a0*/ 	.word	0xffffffff


	//   ....[37]....
        /*08a4*/ 	.word	0xffffffff


	//   ....[38]....
        /*08a8*/ 	.word	0xffffffff


	//   ....[39]....
        /*08ac*/ 	.word	0xffffffff


	//   ....[40]....
        /*08b0*/ 	.word	0xffffffff


	//   ....[41]....
        /*08b4*/ 	.word	0xffffffff


	//   ....[42]....
        /*08b8*/ 	.word	0xffffffff


	//   ....[43]....
        /*08bc*/ 	.word	0xffffffff


	//   ....[44]....
        /*08c0*/ 	.word	0xffffffff


	//   ....[45]....
        /*08c4*/ 	.word	0xffffffff


	//   ....[46]....
        /*08c8*/ 	.word	0xffffffff


	//   ....[47]....
        /*08cc*/ 	.word	0xffffffff


	//   ....[48]....
        /*08d0*/ 	.word	0xffffffff


	//   ....[49]....
        /*08d4*/ 	.word	0xffffffff


	//   ....[50]....
        /*08d8*/ 	.word	0xffffffff


	//   ....[51]....
        /*08dc*/ 	.word	0xffffffff


	//   ....[52]....
        /*08e0*/ 	.word	0xffffffff


	//   ....[53]....
        /*08e4*/ 	.word	0xffffffff


	//   ....[54]....
        /*08e8*/ 	.word	0xffffffff


	//   ....[55]....
        /*08ec*/ 	.word	0xffffffff


	//----- nvinfo : EIATTR_COOP_GROUP_INSTR_OFFSETS
	.align		4
.L_590:
        /*08f0*/ 	.byte	0x04, 0x28
        /*08f2*/ 	.short	(.L_592 - .L_591)


	//   ....[0]....
.L_591:
        /*08f4*/ 	.word	0x000041a0


	//   ....[1]....
        /*08f8*/ 	.word	0x000041e0


	//   ....[2]....
        /*08fc*/ 	.word	0x000042f0


	//   ....[3]....
        /*0900*/ 	.word	0x00004300


	//   ....[4]....
        /*0904*/ 	.word	0x00004570


	//   ....[5]....
        /*0908*/ 	.word	0x000045b0


	//   ....[6]....
        /*090c*/ 	.word	0x00004700


	//   ....[7]....
        /*0910*/ 	.word	0x000047b0


	//   ....[8]....
        /*0914*/ 	.word	0x00008510


	//   ....[9]....
        /*0918*/ 	.word	0x00008590


	//   ....[10]....
        /*091c*/ 	.word	0x000085b0


	//   ....[11]....
        /*0920*/ 	.word	0x000085c0


	//   ....[12]....
        /*0924*/ 	.word	0x00008610


	//   ....[13]....
        /*0928*/ 	.word	0x00008660


	//   ....[14]....
        /*092c*/ 	.word	0x000087e0


	//   ....[15]....
        /*0930*/ 	.word	0x00008960


	//   ....[16]....
        /*0934*/ 	.word	0x0000d650


	//   ....[17]....
        /*0938*/ 	.word	0x0000d750


	//   ....[18]....
        /*093c*/ 	.word	0x0000d790


	//   ....[19]....
        /*0940*/ 	.word	0x0000d7a0


	//   ....[20]....
        /*0944*/ 	.word	0x0000d7b0


	//   ....[21]....
        /*0948*/ 	.word	0x0000d7d0


	//   ....[22]....
        /*094c*/ 	.word	0x0000d800


	//   ....[23]....
        /*0950*/ 	.word	0x0000d810


	//   ....[24]....
        /*0954*/ 	.word	0x00012970


	//   ....[25]....
        /*0958*/ 	.word	0x00012a90


	//   ....[26]....
        /*095c*/ 	.word	0x00012ab0


	//   ....[27]....
        /*0960*/ 	.word	0x00012ad0


	//   ....[28]....
        /*0964*/ 	.word	0x00012ae0


	//   ....[29]....
        /*0968*/ 	.word	0x00012b20


	//   ....[30]....
        /*096c*/ 	.word	0x00012b30


	//   ....[31]....
        /*0970*/ 	.word	0x00012b50


	//   ....[32]....
        /*0974*/ 	.word	0x00017ed0


	//   ....[33]....
        /*0978*/ 	.word	0x00017f10


	//   ....[34]....
        /*097c*/ 	.word	0x000180e0


	//   ....[35]....
        /*0980*/ 	.word	0x00018120


	//   ....[36]....
        /*0984*/ 	.word	0x00018220


	//   ....[37]....
        /*0988*/ 	.word	0x00018260


	//   ....[38]....
        /*098c*/ 	.word	0x00018280


	//   ....[39]....
        /*0990*/ 	.word	0x000182f0


	//   ....[40]....
        /*0994*/ 	.word	0x0001d560


	//   ....[41]....
        /*0998*/ 	.word	0x0001d5a0


	//   ....[42]....
        /*099c*/ 	.word	0x0001d5d0


	//   ....[43]....
        /*09a0*/ 	.word	0x0001d610


	//   ....[44]....
        /*09a4*/ 	.word	0x0001d680


	//   ....[45]....
        /*09a8*/ 	.word	0x0001d6b0


	//   ....[46]....
        /*09ac*/ 	.word	0x0001d6f0


	//   ....[47]....
        /*09b0*/ 	.word	0x0001d730


	//   ....[48]....
        /*09b4*/ 	.word	0x00020a20


	//   ....[49]....
        /*09b8*/ 	.word	0x00020a60


	//   ....[50]....
        /*09bc*/ 	.word	0x00020a80


	//   ....[51]....
        /*09c0*/ 	.word	0x00020a90


	//   ....[52]....
        /*09c4*/ 	.word	0x00020b30


	//   ....[53]....
        /*09c8*/ 	.word	0x00020b50


	//   ....[54]....
        /*09cc*/ 	.word	0x00020b70


	//   ....[55]....
        /*09d0*/ 	.word	0x00020b90


	//----- nvinfo : EIATTR_EXIT_INSTR_OFFSETS
	.align		4
.L_592:
        /*09d4*/ 	.byte	0x04, 0x1c
        /*09d6*/ 	.short	(.L_594 - .L_593)


	//   ....[0]....
.L_593:
        /*09d8*/ 	.word	0x000006b0


	//   ....[1]....
        /*09dc*/ 	.word	0x00023330


	//   ....[2]....
        /*09e0*/ 	.word	0x00023440


	//   ....[3]....
        /*09e4*/ 	.word	0x00023460


	//   ....[4]....
        /*09e8*/ 	.word	0x00024880


	//   ....[5]....
        /*09ec*/ 	.word	0x00024910


	//----- nvinfo : EIATTR_CRS_STACK_SIZE
	.align		4
.L_594:
        /*09f0*/ 	.byte	0x04, 0x1e
        /*09f2*/ 	.short	(.L_596 - .L_595)
.L_595:
        /*09f4*/ 	.word	0x00000000


	//----- nvinfo : EIATTR_CBANK_PARAM_SIZE
	.align		4
.L_596:
        /*09f8*/ 	.byte	0x03, 0x19
        /*09fa*/ 	.short	0x01d0


	//----- nvinfo : EIATTR_PARAM_CBANK
	.align		4
        /*09fc*/ 	.byte	0x04, 0x0a
        /*09fe*/ 	.short	(.L_598 - .L_597)
	.align		4
.L_597:
        /*0a00*/ 	.word	index@(.nv.constant0._ZN5flash16flash_fwd_kernelI23Flash_fwd_kernel_traitsILi128ELi128ELi32ELi4ELb0ELb0EN7cutlass6half_tE19Flash_kernel_traitsILi128ELi128ELi32ELi4ES3_EELb1ELb1ELb0ELb1ELb0ELb0ELb0ELb1EEEvNS_16Flash_fwd_paramsE)
        /*0a04*/ 	.short	0x0210
        /*0a06*/ 	.short	0x01d0


	//----- nvinfo : EIATTR_SW_WAR
	.align		4
.L_598:
        /*0a08*/ 	.byte	0x04, 0x36
        /*0a0a*/ 	.short	(.L_600 - .L_599)
.L_599:
        /*0a0c*/ 	.word	0x00000008
.L_600:


//--------------------- .nv.info._ZN5flash16flash_fwd_kernelI23Flash_fwd_kernel_traitsILi128ELi128ELi32ELi4ELb0ELb0EN7cutlass6half_tE19Flash_kernel_traitsILi128ELi128ELi32ELi4ES3_EELb0ELb1ELb0ELb1ELb0ELb0ELb1ELb0EEEvNS_16Flash_fwd_paramsE --------------------------
	.section	.nv.info._ZN5flash16flash_fwd_kernelI23Flash_fwd_kernel_traitsILi128ELi128ELi32ELi4ELb0ELb0EN7cutlass6half_tE19Flash_kernel_traitsILi128ELi128ELi32ELi4ES3_EELb0ELb1ELb0ELb1ELb0ELb0ELb1ELb0EEEvNS_16Flash_fwd_paramsE,"",@"SHT_CUDA_INFO"
	.sectionflags	@""
	.align	4


	//----- nvinfo : EIATTR_CUDA_API_VERSION
	.align		4
        /*0000*/ 	.byte	0x04, 0x37
        /*0002*/ 	.short	(.L_602 - .L_601)
.L_601:
        /*0004*/ 	.word	0x00000082


	//----- nvinfo : EIATTR_KPARAM_INFO
	.align		4
.L_602:
        /*0008*/ 	.byte	0x04, 0x17
        /*000a*/ 	.short	(.L_604 - .L_603)
.L_603:
        /*000c*/ 	.word	0x00000000
        /*0010*/ 	.short	0x0000
        /*0012*/ 	.short	0x0000
        /*0014*/ 	.byte	0x00, 0xf0, 0x41, 0x07


	//----- nvinfo : EIATTR_SPARSE_MMA_MASK
	.align		4
.L_604:
        /*0018*/ 	.byte	0x03, 0x50
        /*001a*/ 	.short	0x0000


	//----- nvinfo : EIATTR_MAXREG_COUNT
	.align		4
        /*001c*/ 	.byte	0x03, 0x1b
        /*001e*/ 	.short	0x00ff


	//----- nvinfo : EIATTR_NUM_BARRIERS
	.align		4
        /*0020*/ 	.byte	0x02, 0x4c
        /*0022*/ 	.byte	0x01
	.zero		1


	//----- nvinfo : EIATTR_MERCURY_ISA_VERSION
	.align		4
        /*0024*/ 	.byte	0x03, 0x5f
        /*0026*/ 	.short	0x0101


	//----- nvinfo : EIATTR_COOP_GROUP_MASK_REGIDS
	.align		4
        /*0028*/ 	.byte	0x04, 0x29
        /*002a*/ 	.short	(.L_606 - .L_605)


	//   ....[0]....
.L_605:
        /*002c*/ 	.word	0xffffffff


	//   ....[1]....
        /*0030*/ 	.word	0xffffffff


	//   ....[2]....
        /*0034*/ 	.word	0xffffffff


	//   ....[3]....
        /*0038*/ 	.word	0xffffffff


	//   ....[4]....
        /*003c*/ 	.word	0xffffffff


	//   ....[5]....
        /*0040*/ 	.word	0xffffffff


	//   ....[6]....
        /*0044*/ 	.word	0xffffffff


	//   ....[7]....
        /*0048*/ 	.word	0xffffffff


	//   ....[8]....
        /*004c*/ 	.word	0xffffffff


	//   ....[9]....
        /*0050*/ 	.word	0xffffffff


	//   ....[10]....
        /*0054*/ 	.word	0xffffffff


	//   ....[11]....
        /*0058*/ 	.word	0xffffffff


	//   ....[12]....
        /*005c*/ 	.word	0xffffffff


	//   ....[13]....
        /*0060*/ 	.word	0xffffffff


	//   ....[14]....
        /*0064*/ 	.word	0xffffffff


	//   ....[15]....
        /*0068*/ 	.word	0xffffffff


	//   ....[16]....
        /*006c*/ 	.word	0xffffffff


	//   ....[17]....
        /*0070*/ 	.word	0xffffffff


	//   ....[18]....
        /*0074*/ 	.word	0xffffffff


	//   ....[19]....
        /*0078*/ 	.word	0xffffffff


	//   ....[20]....
        /*007c*/ 	.word	0xffffffff


	//   ....[21]....
        /*0080*/ 	.word	0xffffffff


	//   ....[22]....
        /*0084*/ 	.word	0xffffffff


	//   ....[23]....
        /*0088*/ 	.word	0xffffffff


	//   ....[24]....
        /*008c*/ 	.word	0xffffffff


	//   ....[25]....
        /*0090*/ 	.word	0xffffffff


	//   ....[26]....
        /*0094*/ 	.word	0xffffffff


	//   ....[27]....
        /*0098*/ 	.word	0xffffffff


	//   ....[28]....
        /*009c*/ 	.word	0xffffffff


	//   ....[29]....
        /*00a0*/ 	.word	0xffffffff


	//   ....[30]....
        /*00a4*/ 	.word	0xffffffff


	//   ....[31]....
        /*00a8*/ 	.word	0xffffffff


	//   ....[32]....
        /*00ac*/ 	.word	0xffffffff


	//   ....[33]....
        /*00b0*/ 	.word	0xffffffff


	//   ....[34]....
        /*00b4*/ 	.word	0xffffffff


	//   ....[35]....
        /*00b8*/ 	.word	0xffffffff


	//   ....[36]....
        /*00bc*/ 	.word	0xffffffff


	//   ....[37]....
        /*00c0*/ 	.word	0xffffffff


	//   ....[38]....
        /*00c4*/ 	.word	0xffffffff


	//   ....[39]....
        /*00c8*/ 	.word	0xffffffff


	//   ....[40]....
        /*00cc*/ 	.word	0xffffffff


	//   ....[41]....
        /*00d0*/ 	.word	0xffffffff


	//   ....[42]....
        /*00d4*/ 	.word	0xffffffff


	//   ....[43]....
        /*00d8*/ 	.word	0xffffffff


	//   ....[44]....
        /*00dc*/ 	.word	0xffffffff


	//   ....[45]....
        /*00e0*/ 	.word	0xffffffff


	//   ....[46]....
        /*00e4*/ 	.word	0xffffffff


	//   ....[47]....
        /*00e8*/ 	.word	0xffffffff


	//   ....[48]....
        /*00ec*/ 	.word	0xffffffff


	//   ....[49]....
        /*00f0*/ 	.word	0xffffffff


	//   ....[50]....
        /*00f4*/ 	.word	0xffffffff


	//   ....[51]....
        /*00f8*/ 	.word	0xffffffff


	//   ....[52]....
        /*00fc*/ 	.word	0xffffffff


	//   ....[53]....
        /*0100*/ 	.word	0xffffffff


	//   ....[54]....
        /*0104*/ 	.word	0xffffffff


	//   ....[55]....
        /*0108*/ 	.word	0xffffffff


	//----- nvinfo : EIATTR_COOP_GROUP_INSTR_OFFSETS
	.align		4
.L_606:
        /*010c*/ 	.byte	0x04, 0x28
        /*010e*/ 	.short	(.L_608 - .L_607)


	//   ....[0]....
.L_607:
        /*0110*/ 	.word	0x00004190


	//   ....[1]....
        /*0114*/ 	.word	0x00004210


	//   ....[2]....
        /*0118*/ 	.word	0x00004280


	//   ....[3]....
        /*011c*/ 	.word	0x000042b0


	//   ....[4]....
        /*0120*/ 	.word	0x000042d0


	//   ....[5]....
        /*0124*/ 	.word	0x00004330


	//   ....[6]....
        /*0128*/ 	.word	0x00004370


	//   ....[7]....
        /*012c*/ 	.word	0x000043d0


	//   ....[8]....
        /*0130*/ 	.word	0x000068d0


	//   ....[9]....
        /*0134*/ 	.word	0x000069d0


	//   ....[10]....
        /*0138*/ 	.word	0x000069f0


	//   ....[11]....
        /*013c*/ 	.word	0x00006a00


	//   ....[12]....
        /*0140*/ 	.word	0x00006a10


	//   ....[13]....
        /*0144*/ 	.word	0x00006a40


	//   ....[14]....
        /*0148*/ 	.word	0x00006a60


	//   ....[15]....
        /*014c*/ 	.word	0x00006a80


	//   ....[16]....
        /*0150*/ 	.word	0x00009930


	//   ....[17]....
        /*0154*/ 	.word	0x000099c0


	//   ....[18]....
        /*0158*/ 	.word	0x00009a00


	//   ....[19]....
        /*015c*/ 	.word	0x00009a20


	//   ....[20]....
        /*0160*/ 	.word	0x00009a70


	//   ....[21]....
        /*0164*/ 	.word	0x00009ab0


	//   ....[22]....
        /*0168*/ 	.word	0x00009ad0


	//   ....[23]....
        /*016c*/ 	.word	0x00009c30


	//   ....[24]....
        /*0170*/ 	.word	0x0000c9a0


	//   ....[25]....
        /*0174*/ 	.word	0x0000caa0


	//   ....[26]....
        /*0178*/ 	.word	0x0000cac0


	//   ....[27]....
        /*017c*/ 	.word	0x0000cad0


	//   ....[28]....
        /*0180*/ 	.word	0x0000cae0


	//   ....[29]....
        /*0184*/ 	.word	0x0000cb10


	//   ....[30]....
        /*0188*/ 	.word	0x0000cb30


	//   ....[31]....
        /*018c*/ 	.word	0x0000cb50


	//   ....[32]....
        /*0190*/ 	.word	0x0000fa10


	//   ....[33]....
        /*0194*/ 	.word	0x0000fb20


	//   ....[34]....
        /*0198*/ 	.word	0x0000fb30


	//   ....[35]....
        /*019c*/ 	.word	0x0000fb40


	//   ....[36]....
        /*01a0*/ 	.word	0x0000fb50


	//   ....[37]....
        /*01a4*/ 	.word	0x0000fb80


	//   ....[38]....
        /*01a8*/ 	.word	0x0000fba0


	//   ....[39]....
        /*01ac*/ 	.word	0x0000fbc0


	//   ....[40]....
        /*01b0*/ 	.word	0x000127f0


	//   ....[41]....
        /*01b4*/ 	.word	0x00012830


	//   ....[42]....
        /*01b8*/ 	.word	0x00012880


	//   ....[43]....
        /*01bc*/ 	.word	0x00012890


	//   ....[44]....
        /*01c0*/ 	.word	0x00012910


	//   ....[45]....
        /*01c4*/ 	.word	0x00012920


	//   ....[46]....
        /*01c8*/ 	.word	0x00012930


	//   ....[47]....
        /*01cc*/ 	.word	0x00012940


	//   ....[48]....
        /*01d0*/ 	.word	0x00013fd0


	//   ....[49]....
        /*01d4*/ 	.word	0x00014010


	//   ....[50]....
        /*01d8*/ 	.word	0x00014020


	//   ....[51]....
        /*01dc*/ 	.word	0x00014030


	//   ....[52]....
        /*01e0*/ 	.word	0x000140d0


	//   ....[53]....
        /*01e4*/ 	.word	0x000140f0


	//   ....[54]....
        /*01e8*/ 	.word	0x00014110


	//   ....[55]....
        /*01ec*/ 	.word	0x00014120


	//----- nvinfo : EIATTR_EXIT_INSTR_OFFSETS
	.align		4
.L_608:
        /*01f0*/ 	.byte	0x04, 0x1c
        /*01f2*/ 	.short	(.L_610 - .L_609)


	//   ....[0]....
.L_609:
        /*01f4*/ 	.word	0x000004b0


	//   ....[1]....
        /*01f8*/ 	.word	0x000167f0


	//   ....[2]....
        /*01fc*/ 	.word	0x00016900


	//   ....[3]....
        /*0200*/ 	.word	0x00016920


	//   ....[4]....
        /*0204*/ 	.word	0x00017d20


	//   ....[5]....
        /*0208*/ 	.word	0x00017db0


	//----- nvinfo : EIATTR_CRS_STACK_SIZE
	.align		4
.L_610:
        /*020c*/ 	.byte	0x04, 0x1e
        /*020e*/ 	.short	(.L_612 - .L_611)
.L_611:
        /*0210*/ 	.word	0x00000000


	//----- nvinfo : EIATTR_CBANK_PARAM_SIZE
	.align		4
.L_612:
        /*0214*/ 	.byte	0x03, 0x19
        /*0216*/ 	.short	0x01d0


	//----- nvinfo : EIATTR_PARAM_CBANK
	.align		4
        /*0218*/ 	.byte	0x04, 0x0a
        /*021a*/ 	.short	(.L_614 - .L_613)
	.align		4
.L_613:
        /*021c*/ 	.word	index@(.nv.constant0._ZN5flash16flash_fwd_kernelI23Flash_fwd_kernel_traitsILi128ELi128ELi32ELi4ELb0ELb0EN7cutlass6half_tE19Flash_kernel_traitsILi128ELi128ELi32ELi4ES3_EELb0ELb1ELb0ELb1ELb0ELb0ELb1ELb0EEEvNS_16Flash_fwd_paramsE)
        /*0220*/ 	.short	0x0210
        /*0222*/ 	.short	0x01d0


	//----- nvinfo : EIATTR_SW_WAR
	.align		4
.L_614:
        /*0224*/ 	.byte	0x04, 0x36
        /*0226*/ 	.short	(.L_616 - .L_615)
.L_615:
        /*0228*/ 	.word	0x00000008
.L_616:


//--------------------- .nv.callgraph             --------------------------
	.section	.nv.callgraph,"",@"SHT_CUDA_CALLGRAPH"
	.align	4
	.sectionentsize	8
	.align		4
        /*0000*/ 	.word	0x00000000
	.align		4
        /*0004*/ 	.word	0xffffffff
	.align		4
        /*0008*/ 	.word	0x00000000
	.align		4
        /*000c*/ 	.word	0xfffffffe
	.align		4
        /*0010*/ 	.word	0x00000000
	.align		4
        /*0014*/ 	.word	0xfffffffd
	.align		4
        /*0018*/ 	.word	0x00000000
	.align		4
        /*001c*/ 	.word	0xfffffffc


//--------------------- .nv.constant4             --------------------------
	.section	.nv.constant4,"a",@progbits
	.align	8
	.align		8
.nv.constant4:
        /*0000*/ 	.dword	_ZN73_INTERNAL_4b58f01e_37_flash_fwd_hdim128_fp16_causal_sm80_cu_9949e2e8_41834cuda3std3__45__cpo5beginE
	.align		8
        /*0008*/ 	.dword	_ZN73_INTERNAL_4b58f01e_37_flash_fwd_hdim128_fp16_causal_sm80_cu_9949e2e8_41834cuda3std3__45__cpo3endE
	.align		8
        /*0010*/ 	.dword	_ZN73_INTERNAL_4b58f01e_37_flash_fwd_hdim128_fp16_causal_sm80_cu_9949e2e8_41834cuda3std3__45__cpo6cbeginE
	.align		8
        /*0018*/ 	.dword	_ZN73_INTERNAL_4b58f01e_37_flash_fwd_hdim128_fp16_causal_sm80_cu_9949e2e8_41834cuda3std3__45__cpo4cendE
	.align		8
        /*0020*/ 	.dword	_ZN73_INTERNAL_4b58f01e_37_flash_fwd_hdim128_fp16_causal_sm80_cu_9949e2e8_41834cuda3std3__475_GLOBAL__N__4b58f01e_37_flash_fwd_hdim128_fp16_causal_sm80_cu_9949e2e8_41836ignoreE
	.align		8
        /*0028*/ 	.dword	_ZN73_INTERNAL_4b58f01e_37_flash_fwd_hdim128_fp16_causal_sm80_cu_9949e2e8_41834cuda3std3__419piecewise_constructE
	.align		8
        /*0030*/ 	.dword	_ZN73_INTERNAL_4b58f01e_37_flash_fwd_hdim128_fp16_causal_sm80_cu_9949e2e8_41834cuda3std3__48in_placeE
	.align		8
        /*0038*/ 	.dword	_ZN73_INTERNAL_4b58f01e_37_flash_fwd_hdim128_fp16_causal_sm80_cu_9949e2e8_41834cuda3std6ranges3__45__cpo4swapE
	.align		8
        /*0040*/ 	.dword	_ZN73_INTERNAL_4b58f01e_37_flash_fwd_hdim128_fp16_causal_sm80_cu_9949e2e8_41834cuda3std6ranges3__45__cpo9iter_moveE
	.align		8
        /*0048*/ 	.dword	_ZN73_INTERNAL_4b58f01e_37_flash_fwd_hdim128_fp16_causal_sm80_cu_9949e2e8_41834cute7productE
	.align		8
        /*0050*/ 	.dword	_ZN73_INTERNAL_4b58f01e_37_flash_fwd_hdim128_fp16_causal_sm80_cu_9949e2e8_41834cute1_E


//--------------------- .text._ZN5flash16flash_fwd_kernelI23Flash_fwd_kernel_traitsILi128ELi128ELi64ELi4ELb0ELb0EN7cutlass6half_tE19Flash_kernel_traitsILi128ELi128ELi64ELi4ES3_EELb0ELb1ELb0ELb0ELb1ELb1ELb0ELb0EEEvNS_16Flash_fwd_paramsE --------------------------
	.section	.text._ZN5flash16flash_fwd_kernelI23Flash_fwd_kernel_traitsILi128ELi128ELi64ELi4ELb0ELb0EN7cutlass6half_tE19Flash_kernel_traitsILi128ELi128ELi64ELi4ES3_EELb0ELb1ELb0ELb0ELb1ELb1ELb0ELb0EEEvNS_16Flash_fwd_paramsE,"ax",@progbits
	.align	128
        .global         _ZN5flash16flash_fwd_kernelI23Flash_fwd_kernel_traitsILi128ELi128ELi64ELi4ELb0ELb0EN7cutlass6half_tE19Flash_kernel_traitsILi128ELi128ELi64ELi4ES3_EELb0ELb1ELb0ELb0ELb1ELb1ELb0ELb0EEEvNS_16Flash_fwd_paramsE
        .type           _ZN5flash16flash_fwd_kernelI23Flash_fwd_kernel_traitsILi128ELi128ELi64ELi4ELb0ELb0EN7cutlass6half_tE19Flash_kernel_traitsILi128ELi128ELi64ELi4ES3_EELb0ELb1ELb0ELb0ELb1ELb1ELb0ELb0EEEvNS_16Flash_fwd_paramsE,@function
        .size           _ZN5flash16flash_fwd_kernelI23Flash_fwd_kernel_traitsILi128ELi128ELi64ELi4ELb0ELb0EN7cutlass6half_tE19Flash_kernel_traitsILi128ELi128ELi64ELi4ES3_EELb0ELb1ELb0ELb0ELb1ELb1ELb0ELb0EEEvNS_16Flash_fwd_paramsE,(.L_x_1737 - _ZN5flash16flash_fwd_kernelI23Flash_fwd_kernel_traitsILi128ELi128ELi64ELi4ELb0ELb0EN7cutlass6half_tE19Flash_kernel_traitsILi128ELi128ELi64ELi4ES3_EELb0ELb1ELb0ELb0ELb1ELb1ELb0ELb0EEEvNS_16Flash_fwd_paramsE)
        .other          _ZN5flash16flash_fwd_kernelI23Flash_fwd_kernel_traitsILi128ELi128ELi64ELi4ELb0ELb0EN7cutlass6half_tE19Flash_kernel_traitsILi128ELi128ELi64ELi4ES3_EELb0ELb1ELb0ELb0ELb1ELb1ELb0ELb0EEEvNS_16Flash_fwd_paramsE,@"STO_CUDA_ENTRY STV_DEFAULT"
_ZN5flash16flash_fwd_kernelI23Flash_fwd_kernel_traitsILi128ELi128ELi64ELi4ELb0ELb0EN7cutlass6half_tE19Flash_kernel_traitsILi128ELi128ELi64ELi4ES3_EELb0ELb1ELb0ELb0ELb1ELb1ELb0ELb0EEEvNS_16Flash_fwd_paramsE:
.text._ZN5flash16flash_fwd_kernelI23Flash_fwd_kernel_traitsILi128ELi128ELi64ELi4ELb0ELb0EN7cutlass6half_tE19Flash_kernel_traitsILi128ELi128ELi64ELi4ES3_EELb0ELb1ELb0ELb0ELb1ELb1ELb0ELb0EEEvNS_16Flash_fwd_paramsE:
[----:B------:R-:W1:Y:S08]  /*0000*/  LDC R1, c[0x0][0x28] ;  /* 0x00000a00ff017b82 */ /* 0x000e700000000800 */
[----:B------:R-:W2:Y:S01]  /*0010*/  LDC.64 R4, c[0x0][0x300] ;  /* 0x0000c000ff047b82 */ /* 0x000ea20000000a00 */
[----:B------:R-:W3:Y:S01]  /*0020*/  S2R R28, SR_CTAID.Y ;  /* 0x00000000001c7919 */ /* 0x000ee20000002600 */
[----:B------:R-:W-:Y:S01]  /*0030*/  IMAD.MOV.U32 R9, RZ, RZ, RZ ;  /* 0x000000ffff097224 */ /* 0x000fe200078e00ff */
[----:B------:R-:W-:Y:S01]  /*0040*/  ULDC.64 UR20, c[0x0][0x208] ;  /* 0x0000820000147ab9 */ /* 0x000fe20000000a00 */
[----:B------:R-:W-:Y:S01]  /*0050*/  ULDC UR17, c[0x0][0x2c4] ;  /* 0x0000b10000117ab9 */ /* 0x000fe20000000800 */
[----:B-1----:R-:W-:-:S03]  /*0060*/  VIADD R1, R1, 0xffffff80 ;  /* 0xffffff8001017836 */ /* 0x002fc60000000000 */
[----:B------:R-:W1:Y:S01]  /*0070*/  LDC.64 R2, c[0x0][0x308] ;  /* 0x0000c200ff027b82 */ /* 0x000e620000000a00 */
[----:B--2---:R-:W-:-:S04]  /*0080*/  ISETP.NE.U32.AND P0, PT, R4, RZ, PT ;  /* 0x000000ff0400720c */ /* 0x004fc80003f05070 */
[----:B------:R-:W-:Y:S02]  /*0090*/  ISETP.NE.AND.EX P0, PT, R5, RZ, PT, P0 ;  /* 0x000000ff0500720c */ /* 0x000fe40003f05300 */
[----:B-1----:R-:W-:-:S04]  /*00a0*/  ISETP.NE.U32.AND P2, PT, R2, RZ, PT ;  /* 0x000000ff0200720c */ /* 0x002fc80003f45070 */
[----:B------:R-:W-:-:S07]  /*00b0*/  ISETP.NE.AND.EX P2, PT, R3, RZ, PT, P2 ;  /* 0x000000ff0300720c */ /* 0x000fce0003f45320 */
[----:B------:R-:W3:Y:S08]  /*00c0*/  @P0 LDC.64 R2, c[0x0][0x300] ;  /* 0x0000c000ff020b82 */ /* 0x000ef00000000a00 */
[----:B------:R-:W1:Y:S01]  /*00d0*/  @P2 LDC.64 R6, c[0x0][0x308] ;  /* 0x0000c200ff062b82 */ /* 0x000e620000000a00 */
[----:B---3--:R-:W-:-:S05]  /*00e0*/  @P0 IMAD.WIDE R4, R28, 0x4, R2 ;  /* 0x000000041c040825 */ /* 0x008fca00078e0202 */
[----:B------:R2:W3:Y:S01]  /*00f0*/  @P0 LDG.E R9, desc[UR20][R4.64] ;  /* 0x0000001404090981 */ /* 0x0004e2000c1e1900 */
[----:B-1----:R-:W-:-:S05]  /*0100*/  @P2 IMAD.WIDE R2, R28, 0x4, R6 ;  /* 0x000000041c022825 */ /* 0x002fca00078e0206 */
[----:B------:R-:W3:Y:S01]  /*0110*/  @P2 LDG.E R0, desc[UR20][R2.64] ;  /* 0x0000001402002981 */ /* 0x000ee2000c1e1900 */
[----:B------:R-:W1:Y:S01]  /*0120*/  S2R R31, SR_CTAID.X ;  /* 0x00000000001f7919 */ /* 0x000e620000002500 */
[----:B--2---:R-:W2:Y:S08]  /*0130*/  @!P2 LDC.64 R4, c[0x0][0x2c8] ;  /* 0x0000b200ff04ab82 */ /* 0x004eb00000000a00 */
[----:B------:R-:W4:Y:S01]  /*0140*/  @!P2 LDC.64 R2, c[0x0][0x318] ;  /* 0x0000c600ff02ab82 */ /* 0x000f220000000a00 */
[----:B-1----:R-:W-:-:S05]  /*0150*/  IMAD.SHL.U32 R159, R31, 0x80, RZ ;  /* 0x000000801f9f7824 */ /* 0x002fca00078e00ff */
[----:B------:R-:W-:Y:S02]  /*0160*/  ISETP.GE.AND P1, PT, R159, UR17, PT ;  /* 0x000000119f007c0c */ /* 0x000fe4000bf26270 */
[----:B----4-:R-:W-:-:S04]  /*0170*/  @!P2 ISETP.NE.U32.AND P0, PT, R2, RZ, PT ;  /* 0x000000ff0200a20c */ /* 0x010fc80003f05070 */
[----:B------:R-:W-:Y:S01]  /*0180*/  @!P2 ISETP.NE.AND.EX P0, PT, R3, RZ, PT, P0 ;  /* 0x000000ff0300a20c */ /* 0x000fe20003f05300 */
[----:B---3--:R-:W-:-:S03]  /*0190*/  @P2 IMAD.IADD R116, R0, 0x1, -R9 ;  /* 0x0000000100742824 */ /* 0x008fc600078e0a09 */
[----:B--2---:R-:W-:-:S03]  /*01a0*/  @!P2 SEL R0, R5, RZ, P0 ;  /* 0x000000ff0500a207 */ /* 0x004fc60000000000 */
[----:B------:R-:W-:Y:S06]  /*01b0*/  @P1 EXIT ;  /* 0x000000000000194d */ /* 0x000fec0003800000 */
[----:B------:R-:W-:Y:S01]  /*01c0*/  VIADD R2, R159, 0xbf ;  /* 0x000000bf9f027836 */ /* 0x000fe20000000000 */
[----:B------:R-:W-:Y:S01]  /*01d0*/  @!P2 IADD3 R116, R0, R4, -R9 ;  /* 0x000000040074a210 */ /* 0x000fe20007ffe809 */
[----:B------:R-:W-:Y:S01]  /*01e0*/  ULDC UR16, c[0x0][0x398] ;  /* 0x0000e60000107ab9 */ /* 0x000fe20000000800 */
[----:B------:R-:W1:Y:S02]  /*01f0*/  S2R R29, SR_CTAID.Z ;  /* 0x00000000001d7919 */ /* 0x000e640000002700 */
[C---:B------:R-:W-:Y:S01]  /*0200*/  IADD3 R0, R116.reuse, -UR17, R2 ;  /* 0x8000001174007c10 */ /* 0x040fe2000fffe002 */
[----:B------:R-:W-:Y:S01]  /*0210*/  VIADD R2, R116, 0x3f ;  /* 0x0000003f74027836 */ /* 0x000fe20000000000 */
[----:B------:R-:W2:Y:S03]  /*0220*/  S2R R157, SR_TID.X ;  /* 0x00000000009d7919 */ /* 0x000ea60000002100 */
[----:B------:R-:W-:Y:S01]  /*0230*/  VIADD R3, R0, UR16 ;  /* 0x0000001000037c36 */ /* 0x000fe20008000000 */
[----:B------:R-:W-:-:S04]  /*0240*/  SHF.R.S32.HI R0, RZ, 0x1f, R2 ;  /* 0x0000001fff007819 */ /* 0x000fc80000011402 */
[----:B------:R-:W-:Y:S02]  /*0250*/  SHF.R.S32.HI R4, RZ, 0x1f, R3 ;  /* 0x0000001fff047819 */ /* 0x000fe40000011403 */
[----:B------:R-:W-:Y:S02]  /*0260*/  LEA.HI R0, R0, R2, RZ, 0x6 ;  /* 0x0000000200007211 */ /* 0x000fe400078f30ff */
[----:B------:R-:W-:Y:S02]  /*0270*/  LEA.HI R2, R4, R3, RZ, 0x6 ;  /* 0x0000000304027211 */ /* 0x000fe400078f30ff */
[----:B------:R-:W-:Y:S02]  /*0280*/  SHF.R.S32.HI R0, RZ, 0x6, R0 ;  /* 0x00000006ff007819 */ /* 0x000fe40000011400 */
[----:B------:R-:W-:-:S04]  /*0290*/  SHF.R.S32.HI R2, RZ, 0x6, R2 ;  /* 0x00000006ff027819 */ /* 0x000fc80000011402 */
[----:B------:R-:W-:-:S04]  /*02a0*/  VIMNMX R162, R0, R2, PT ;  /* 0x0000000200a27248 */ /* 0x000fc80003fe0100 */
[----:B------:R-:W-:Y:S01]  /*02b0*/  ISETP.GE.AND P0, PT, R162, 0x1, PT ;  /* 0x00000001a200780c */ /* 0x000fe20003f06270 */
[----:B------:R3:W-:-:S12]  /*02c0*/  STL [R1+0xc], R162 ;  /* 0x00000ca201007387 */ /* 0x0007d80000100800 */
[----:B-12---:R-:W-:Y:S05]  /*02d0*/  @!P0 BRA `(.L_x_0) ;  /* 0x0000010000608947 */ /* 0x006fea0003800000 */
[----:B------:R-:W1:Y:S01]  /*02e0*/  LDC R30, c[0x0][0x278] ;  /* 0x00009e00ff1e7b82 */ /* 0x000e620000000800 */
[----:B------:R-:W-:Y:S01]  /*02f0*/  SHF.R.S32.HI R24, RZ, 0x1f, R157 ;  /* 0x0000001fff187819 */ /* 0x000fe2000001149d */
[----:B------:R-:W-:Y:S01]  /*0300*/  ULDC.64 UR10, c[0x0][0x248] ;  /* 0x00009200000a7ab9 */ /* 0x000fe20000000a00 */
[----:B------:R-:W-:Y:S01]  /*0310*/  VIADD R119, R162, 0xffffffff ;  /* 0xffffffffa2777836 */ /* 0x000fe20000000000 */
[----:B------:R-:W-:Y:S01]  /*0320*/  USHF.L.U64.HI UR18, UR10, 0x6, UR11 ;  /* 0x000000060a127899 */ /* 0x000fe2000801020b */
[CC--:B------:R-:W-:Y:S01]  /*0330*/  LEA.HI R22, R24.reuse, R157.reuse, RZ, 0x3 ;  /* 0x0000009d18167211 */ /* 0x0c0fe200078f18ff */
[----:B------:R-:W-:Y:S01]  /*0340*/  USHF.L.U32 UR19, UR10, 0x6, URZ ;  /* 0x000000060a137899 */ /* 0x000fe2000800063f */
[-C--:B------:R-:W-:Y:S01]  /*0350*/  LEA.HI R12, R24, R157.reuse, RZ, 0x4 ;  /* 0x0000009d180c7211 */ /* 0x080fe200078f20ff */
[----:B------:R-:W-:Y:S01]  /*0360*/  ULDC.64 UR12, c[0x0][0x250] ;  /* 0x00009400000c7ab9 */ /* 0x000fe20000000a00 */
[----:B------:R-:W-:Y:S01]  /*0370*/  SHF.R.S32.HI R4, RZ, 0x3, R22 ;  /* 0x00000003ff047819 */ /* 0x000fe20000011416 */
[----:B------:R-:W-:Y:S01]  /*0380*/  IMAD R5, R119, UR18, RZ ;  /* 0x0000001277057c24 */ /* 0x000fe2000f8e02ff */
[----:B------:R-:W-:Y:S01]  /*0390*/  LOP3.LUT R2, R22, 0xfffffff8, RZ, 0xc0, !PT ;  /* 0xfffffff816027812 */ /* 0x000fe200078ec0ff */
[----:B------:R-:W-:Y:S01]  /*03a0*/  USHF.L.U64.HI UR14, UR12, 0x6, UR13 ;  /* 0x000000060c0e7899 */ /* 0x000fe2000801020d */
[----:B------:R-:W-:Y:S01]  /*03b0*/  SHF.R.S32.HI R8, RZ, 0x1f, R119 ;  /* 0x0000001fff087819 */ /* 0x000fe20000011477 */
[----:B------:R-:W-:Y:S01]  /*03c0*/  USHF.L.U32 UR15, UR12, 0x6, URZ ;  /* 0x000000060c0f7899 */ /* 0x000fe2000800063f */
[----:B------:R-:W-:Y:S01]  /*03d0*/  SHF.R.S32.HI R10, RZ, 0x4, R12 ;  /* 0x00000004ff0a7819 */ /* 0x000fe2000001140c */
[----:B------:R-:W-:Y:S01]  /*03e0*/  IMAD.IADD R25, R157, 0x1, -R2 ;  /* 0x000000019d197824 */ /* 0x000fe200078e0a02 */
[----:B------:R-:W-:Y:S01]  /*03f0*/  SHF.R.S32.HI R17, RZ, 0x1f, R28 ;  /* 0x0000001fff117819 */ /* 0x000fe2000001141c */
[----:B------:R-:W-:Y:S01]  /*0400*/  IMAD R21, R8, UR19, R5 ;  /* 0x0000001308157c24 */ /* 0x000fe2000f8e0205 */
[----:B------:R-:W-:Y:S01]  /*0410*/  LEA.HI R5, R24, R157, RZ, 0x6 ;  /* 0x0000009d18057211 */ /* 0x000fe200078f30ff */
[----:B------:R-:W-:Y:S01]  /*0420*/  IMAD.SHL.U32 R2, R25, 0x8, RZ ;  /* 0x0000000819027824 */ /* 0x000fe200078e00ff */
[C---:B------:R-:W-:Y:S01]  /*0430*/  LEA.HI R11, R12.reuse, R10, RZ, 0x1 ;  /* 0x0000000a0c0b7211 */ /* 0x040fe200078f08ff */
[----:B------:R-:W-:Y:S01]  /*0440*/  IMAD R3, R119, UR14, RZ ;  /* 0x0000000e77037c24 */ /* 0x000fe2000f8e02ff */
[----:B------:R-:W-:Y:S01]  /*0450*/  LOP3.LUT R12, R12, 0xfffffff0, RZ, 0xc0, !PT ;  /* 0xfffffff00c0c7812 */ /* 0x000fe200078ec0ff */
[----:B------:R-:W-:Y:S01]  /*0460*/  IMAD.SHL.U32 R5, R5, 0x8, RZ ;  /* 0x0000000805057824 */ /* 0x000fe200078e00ff */
[----:B-1----:R-:W-:Y:S01]  /*0470*/  IABS R0, R30 ;  /* 0x0000001e00007213 */ /* 0x002fe20000000000 */
[----:B------:R-:W-:Y:S01]  /*0480*/  IMAD R23, R8, UR15, R3 ;  /* 0x0000000f08177c24 */ /* 0x000fe2000f8e0203 */
[----:B------:R-:W-:Y:S01]  /*0490*/  LOP3.LUT R3, R11, 0xfffffffe, RZ, 0xc0, !PT ;  /* 0xfffffffe0b037812 */ /* 0x000fe200078ec0ff */
[----:B------:R-:W-:Y:S01]  /*04a0*/  IMAD.IADD R12, R157, 0x1, -R12 ;  /* 0x000000019d0c7824 */ /* 0x000fe200078e0a0c */
[----:B------:R-:W-:Y:S01]  /*04b0*/  IADD3 R8, P0, R4, R9, RZ ;  /* 0x0000000904087210 */ /* 0x000fe20007f1e0ff */
[----:B------:R-:W-:Y:S01]  /*04c0*/  IMAD.MOV.U32 R27, RZ, RZ, R0 ;  /* 0x000000ffff1b7224 */ /* 0x000fe200078e0000 */
[----:B------:R-:W-:Y:S01]  /*04d0*/  ULDC.64 UR4, c[0x0][0x228] ;  /* 0x00008a0000047ab9 */ /* 0x000fe20000000a00 */
[----:B------:R-:W-:Y:S01]  /*04e0*/  IMAD.IADD R20, R10, 0x1, -R3 ;  /* 0x000000010a147824 */ /* 0x000fe200078e0a03 */
[----:B------:R-:W-:Y:S01]  /*04f0*/  SHF.R.S32.HI R3, RZ, 0x1f, R2 ;  /* 0x0000001fff037819 */ /* 0x000fe20000011402 */
[----:B------:R-:W1:Y:S01]  /*0500*/  I2F.RP R0, R27 ;  /* 0x0000001b00007306 */ /* 0x000e620000209400 */
[----:B------:R-:W-:Y:S01]  /*0510*/  IMAD R15, R17, UR4, RZ ;  /* 0x00000004110f7c24 */ /* 0x000fe2000f8e02ff */
[----:B------:R-:W-:Y:S01]  /*0520*/  SHF.R.S32.HI R10, RZ, 0x1f, R12 ;  /* 0x0000001fff0a7819 */ /* 0x000fe2000001140c */
[----:B------:R-:W-:Y:S01]  /*0530*/  ULDC.64 UR8, c[0x0][0x258] ;  /* 0x0000960000087ab9 */ /* 0x000fe20000000a00 */
[----:B------:R-:W-:Y:S01]  /*0540*/  IABS R18, R29 ;  /* 0x0000001d00127213 */ /* 0x000fe20000000000 */
[----:B------:R-:W-:Y:S01]  /*0550*/  IMAD R15, R28, UR5, R15 ;  /* 0x000000051c0f7c24 */ /* 0x000fe2000f8e020f */
[----:B------:R-:W-:Y:S01]  /*0560*/  LEA.HI R19, R10, R12, RZ, 0x3 ;  /* 0x0000000c0a137211 */ /* 0x000fe200078f18ff */
[----:B------:R-:W-:Y:S01]  /*0570*/  IMAD.WIDE.U32 R10, R8, UR10, R2 ;  /* 0x0000000a080a7c25 */ /* 0x000fe2000f8e0002 */
[----:B------:R-:W-:Y:S01]  /*0580*/  ULDC.64 UR6, c[0x0][0x230] ;  /* 0x00008c0000067ab9 */ /* 0x000fe20000000a00 */
[----:B------:R-:W-:Y:S01]  /*0590*/  ISETP.NE.AND P2, PT, R30, RZ, PT ;  /* 0x000000ff1e00720c */ /* 0x000fe20003f45270 */
[----:B------:R-:W-:Y:S01]  /*05a0*/  USHF.L.U32 UR23, UR10, 0x5, URZ ;  /* 0x000000050a177899 */ /* 0x000fe2000800063f */
[----:B------:R-:W-:Y:S01]  /*05b0*/  LEA.HI R158, R24, R157, RZ, 0x5 ;  /* 0x0000009d189e7211 */ /* 0x000fe200078f28ff */
[----:B------:R-:W-:Y:S01]  /*05c0*/  USHF.L.U32 UR24, UR12, 0x5, URZ ;  /* 0x000000050c187899 */ /* 0x000fe2000800063f */
[----:B------:R-:W-:Y:S01]  /*05d0*/  IMAD.MOV.U32 R163, RZ, RZ, R119 ;  /* 0x000000ffffa37224 */ /* 0x000fe200078e0077 */
[----:B-1----:R-:W1:Y:S01]  /*05e0*/  MUFU.RCP R0, R0 ;  /* 0x0000000000007308 */ /* 0x002e620000001000 */
[----:B------:R-:W-:Y:S01]  /*05f0*/  SHF.R.S32.HI R156, RZ, 0x5, R158 ;  /* 0x00000005ff9c7819 */ /* 0x000fe2000001149e */
[----:B-1----:R-:W-:-:S02]  /*0600*/  VIADD R6, R0, 0xffffffe ;  /* 0x0ffffffe00067836 */ /* 0x002fc40000000000 */
[----:B------:R-:W-:-:S04]  /*0610*/  IMAD.SHL.U32 R0, R4, 0x40, RZ ;  /* 0x0000004004007824 */ /* 0x000fc800078e00ff */
[----:B------:R1:W2:Y:S01]  /*0620*/  F2I.FTZ.U32.TRUNC.NTZ R7, R6 ;  /* 0x0000000600077305 */ /* 0x0002a2000021f000 */
[----:B------:R-:W-:-:S04]  /*0630*/  LOP3.LUT R0, R0, 0x1c0, RZ, 0xc0, !PT ;  /* 0x000001c000007812 */ /* 0x000fc800078ec0ff */
[----:B-1----:R-:W-:Y:S02]  /*0640*/  SHF.R.U32.HI R6, RZ, 0x3, R0 ;  /* 0x00000003ff067819 */ /* 0x002fe40000011600 */
[----:B------:R-:W-:-:S04]  /*0650*/  LOP3.LUT R0, R0, 0x38, R2, 0xf8, !PT ;  /* 0x0000003800007812 */ /* 0x000fc800078ef802 */
[----:B------:R-:W-:Y:S01]  /*0660*/  LOP3.LUT R6, R0, R6, RZ, 0x3c, !PT ;  /* 0x0000000600067212 */ /* 0x000fe200078e3cff */
[----:B--2---:R-:W-:-:S03]  /*0670*/  IMAD.MOV R0, RZ, RZ, -R7 ;  /* 0x000000ffff007224 */ /* 0x004fc600078e0a07 */
[----:B------:R-:W-:Y:S01]  /*0680*/  LOP3.LUT R247, R6, 0x7ffffe00, R5, 0xf8, !PT ;  /* 0x7ffffe0006f77812 */ /* 0x000fe200078ef805 */
[----:B------:R-:W-:Y:S01]  /*0690*/  IMAD R0, R0, R27, RZ ;  /* 0x0000001b00007224 */ /* 0x000fe200078e02ff */
[----:B------:R-:W-:Y:S01]  /*06a0*/  SHF.R.S32.HI R5, RZ, 0x1f, R4 ;  /* 0x0000001fff057819 */ /* 0x000fe20000011404 */
[----:B------:R-:W-:-:S04]  /*06b0*/  IMAD.MOV.U32 R6, RZ, RZ, RZ ;  /* 0x000000ffff067224 */ /* 0x000fc800078e00ff */
[----:B------:R-:W-:Y:S01]  /*06c0*/  IMAD.HI.U32 R16, R7, R0, R6 ;  /* 0x0000000007107227 */ /* 0x000fe200078e0006 */
[----:B------:R-:W-:-:S03]  /*06d0*/  LEA.HI.X.SX32 R0, R9, R5, 0x1, P0 ;  /* 0x0000000509007211 */ /* 0x000fc600000f0eff */
[----:B------:R-:W-:Y:S01]  /*06e0*/  IMAD.WIDE.U32 R6, R28, UR4, R2 ;  /* 0x000000041c067c25 */ /* 0x000fe2000f8e0002 */
[----:B------:R-:W-:-:S03]  /*06f0*/  ULDC.64 UR4, c[0x0][0x238] ;  /* 0x00008e0000047ab9 */ /* 0x000fc60000000a00 */
[C---:B------:R-:W-:Y:S02]  /*0700*/  IMAD R9, R0.reuse, UR10, RZ ;  /* 0x0000000a00097c24 */ /* 0x040fe4000f8e02ff */
[----:B------:R-:W-:Y:S02]  /*0710*/  IMAD R0, R0, UR12, RZ ;  /* 0x0000000c00007c24 */ /* 0x000fe4000f8e02ff */
[C---:B------:R-:W-:Y:S02]  /*0720*/  IMAD R13, R8.reuse, UR11, R9 ;  /* 0x0000000b080d7c24 */ /* 0x040fe4000f8e0209 */
[C---:B------:R-:W-:Y:S01]  /*0730*/  IMAD R14, R8.reuse, UR13, R0 ;  /* 0x0000000d080e7c24 */ /* 0x040fe2000f8e0200 */
[----:B------:R-:W-:Y:S01]  /*0740*/  LOP3.LUT R0, R19, 0xfffffff8, RZ, 0xc0, !PT ;  /* 0xfffffff813007812 */ /* 0x000fe200078ec0ff */
[----:B------:R-:W-:Y:S01]  /*0750*/  IMAD.WIDE.U32 R8, R8, UR12, R2 ;  /* 0x0000000c08087c25 */ /* 0x000fe2000f8e0002 */
[----:B------:R-:W-:-:S03]  /*0760*/  USHF.L.U64.HI UR12, UR12, 0x5, UR13 ;  /* 0x000000050c0c7899 */ /* 0x000fc6000801020d */
[----:B------:R-:W-:Y:S02]  /*0770*/  IMAD.IADD R7, R7, 0x1, R15 ;  /* 0x0000000107077824 */ /* 0x000fe400078e020f */
[----:B------:R-:W-:Y:S01]  /*0780*/  IMAD.HI.U32 R15, R16, R18, RZ ;  /* 0x00000012100f7227 */ /* 0x000fe200078e00ff */
[----:B------:R-:W-:-:S03]  /*0790*/  SHF.R.S32.HI R16, RZ, 0x1f, R29 ;  /* 0x0000001fff107819 */ /* 0x000fc6000001141d */
[----:B------:R-:W-:Y:S02]  /*07a0*/  IMAD.IADD R9, R9, 0x1, R14 ;  /* 0x0000000109097824 */ /* 0x000fe400078e020e */
[----:B------:R-:W-:Y:S02]  /*07b0*/  IMAD.MOV R14, RZ, RZ, -R15 ;  /* 0x000000ffff0e7224 */ /* 0x000fe400078e0a0f */
[----:B------:R-:W-:Y:S02]  /*07c0*/  IMAD.IADD R26, R12, 0x1, -R0 ;  /* 0x000000010c1a7824 */ /* 0x000fe400078e0a00 */
[----:B------:R-:W-:Y:S02]  /*07d0*/  IMAD R14, R27, R14, R18 ;  /* 0x0000000e1b0e7224 */ /* 0x000fe400078e0212 */
[----:B------:R-:W-:Y:S02]  /*07e0*/  IMAD.SHL.U32 R0, R25, 0x40, RZ ;  /* 0x0000004019007824 */ /* 0x000fe400078e00ff */
[----:B------:R-:W-:Y:S01]  /*07f0*/  IMAD.IADD R3, R11, 0x1, R13 ;  /* 0x000000010b037824 */ /* 0x000fe200078e020d */
[----:B------:R-:W-:Y:S01]  /*0800*/  ISETP.GT.U32.AND P0, PT, R27, R14, PT ;  /* 0x0000000e1b00720c */ /* 0x000fe20003f04070 */
[----:B------:R-:W-:Y:S01]  /*0810*/  IMAD.MOV.U32 R2, RZ, RZ, R10 ;  /* 0x000000ffff027224 */ /* 0x000fe200078e000a */
[----:B------:R-:W-:Y:S01]  /*0820*/  LOP3.LUT R0, R0, 0x1c0, RZ, 0xc0, !PT ;  /* 0x000001c000007812 */ /* 0x000fe200078ec0ff */
[----:B------:R-:W-:-:S02]  /*0830*/  IMAD R16, R16, UR8, RZ ;  /* 0x0000000810107c24 */ /* 0x000fc4000f8e02ff */
[----:B------:R-:W-:Y:S02]  /*0840*/  IMAD R18, R17, UR6, RZ ;  /* 0x0000000611127c24 */ /* 0x000fe4000f8e02ff */
[----:B------:R-:W-:Y:S01]  /*0850*/  IMAD.WIDE.U32 R12, R28, UR6, R2 ;  /* 0x000000061c0c7c25 */ /* 0x000fe2000f8e0002 */
[----:B------:R-:W-:Y:S02]  /*0860*/  LOP3.LUT R2, R0, 0x8, R22, 0xf8, !PT ;  /* 0x0000000800027812 */ /* 0x000fe400078ef816 */
[----:B------:R-:W-:Y:S01]  /*0870*/  SHF.R.U32.HI R0, RZ, 0x3, R0 ;  /* 0x00000003ff007819 */ /* 0x000fe20000011600 */
[C---:B------:R-:W-:Y:S01]  /*0880*/  IMAD R16, R29.reuse, UR9, R16 ;  /* 0x000000091d107c24 */ /* 0x040fe2000f8e0210 */
[----:B------:R-:W-:Y:S01]  /*0890*/  UMOV UR9, 0x400 ;  /* 0x0000040000097882 */ /* 0x000fe20000000000 */
[----:B------:R-:W-:Y:S01]  /*08a0*/  IMAD.WIDE.U32 R10, R29, UR8, R6 ;  /* 0x000000081d0a7c25 */ /* 0x000fe2000f8e0006 */
[----:B------:R-:W1:Y:S03]  /*08b0*/  S2UR UR8, SR_CgaCtaId ;  /* 0x00000000000879c3 */ /* 0x000e660000008800 */
[----:B------:R-:W-:-:S04]  /*08c0*/  IMAD.WIDE R4, R31, 0x80, R4 ;  /* 0x000000801f047825 */ /* 0x000fc800078e0204 */
[----:B------:R-:W-:Y:S01]  /*08d0*/  IMAD R18, R28, UR7, R18 ;  /* 0x000000071c127c24 */ /* 0x000fe2000f8e0212 */
[----:B------:R-:W-:Y:S01]  /*08e0*/  ULDC.64 UR6, c[0x0][0x240] ;  /* 0x0000900000067ab9 */ /* 0x000fe20000000a00 */
[----:B------:R-:W-:Y:S01]  /*08f0*/  IMAD.IADD R3, R11, 0x1, R16 ;  /* 0x000000010b037824 */ /* 0x000fe200078e0210 */
[----:B------:R-:W-:Y:S01]  /*0900*/  LOP3.LUT R16, R2, R0, RZ, 0x3c, !PT ;  /* 0x0000000002107212 */ /* 0x000fe200078e3cff */
[----:B------:R-:W-:Y:S01]  /*0910*/  IMAD R0, R5, UR6, RZ ;  /* 0x0000000605007c24 */ /* 0x000fe2000f8e02ff */
[----:B------:R-:W-:Y:S01]  /*0920*/  USHF.L.U64.HI UR22, UR6, 0x5, UR7 ;  /* 0x0000000506167899 */ /* 0x000fe20008010207 */
[----:B------:R-:W-:Y:S02]  /*0930*/  IMAD.MOV.U32 R2, RZ, RZ, R10 ;  /* 0x000000ffff027224 */ /* 0x000fe400078e000a */
[----:B------:R-:W-:Y:S02]  /*0940*/  @!P0 IMAD.IADD R14, R14, 0x1, -R27 ;  /* 0x000000010e0e8824 */ /* 0x000fe400078e0a1b */
[----:B------:R-:W-:-:S02]  /*0950*/  IMAD R17, R17, UR4, RZ ;  /* 0x0000000411117c24 */ /* 0x000fc4000f8e02ff */
[----:B------:R-:W-:Y:S01]  /*0960*/  IMAD.WIDE.U32 R6, R28, UR4, R8 ;  /* 0x000000041c067c25 */ /* 0x000fe2000f8e0008 */
[----:B------:R-:W-:-:S03]  /*0970*/  ISETP.GE.U32.AND P3, PT, R14, R27, PT ;  /* 0x0000001b0e00720c */ /* 0x000fc60003f66070 */
[C---:B------:R-:W-:Y:S02]  /*0980*/  IMAD R0, R4.reuse, UR7, R0 ;  /* 0x0000000704007c24 */ /* 0x040fe4000f8e0200 */
[----:B------:R-:W-:-:S04]  /*0990*/  IMAD.WIDE.U32 R2, R4, UR6, R2 ;  /* 0x0000000604027c25 */ /* 0x000fc8000f8e0002 */
[----:B------:R-:W-:Y:S01]  /*09a0*/  IMAD R17, R28, UR5, R17 ;  /* 0x000000051c117c24 */ /* 0x000fe2000f8e0211 */
[----:B------:R-:W-:Y:S01]  /*09b0*/  ULDC.64 UR4, c[0x0][0x210] ;  /* 0x0000840000047ab9 */ /* 0x000fe20000000a00 */
[----:B------:R-:W-:Y:S01]  /*09c0*/  IMAD.MOV.U32 R10, RZ, RZ, R6 ;  /* 0x000000ffff0a7224 */ /* 0x000fe200078e0006 */
[C---:B------:R-:W-:Y:S01]  /*09d0*/  LEA R6, P1, R2.reuse, UR4, 0x1 ;  /* 0x0000000402067c11 */ /* 0x040fe2000f8208ff */
[----:B------:R-:W-:Y:S01]  /*09e0*/  IMAD.IADD R0, R3, 0x1, R0 ;  /* 0x0000000103007824 */ /* 0x000fe200078e0200 */
[----:B------:R-:W-:Y:S01]  /*09f0*/  LOP3.LUT R3, R29, R30, RZ, 0x3c, !PT ;  /* 0x0000001e1d037212 */ /* 0x000fe200078e3cff */
[----:B------:R-:W-:Y:S01]  /*0a00*/  USHF.L.U32 UR4, UR6, 0x5, URZ ;  /* 0x0000000506047899 */ /* 0x000fe2000800063f */
[----:B------:R-:W-:Y:S02]  /*0a10*/  IMAD.IADD R11, R7, 0x1, R17 ;  /* 0x00000001070b7824 */ /* 0x000fe400078e0211 */
[----:B------:R-:W-:Y:S01]  /*0a20*/  LEA.HI.X R7, R2, UR5, R0, 0x1, P1 ;  /* 0x0000000502077c11 */ /* 0x000fe200088f0c00 */
[----:B------:R-:W-:Y:S01]  /*0a30*/  @!P0 VIADD R15, R15, 0x1 ;  /* 0x000000010f0f8836 */ /* 0x000fe20000000000 */
[----:B------:R-:W-:Y:S01]  /*0a40*/  ISETP.GE.AND P1, PT, R3, RZ, PT ;  /* 0x000000ff0300720c */ /* 0x000fe20003f26270 */
[----:B-1----:R-:W-:Y:S01]  /*0a50*/  ULEA UR5, UR8, UR9, 0x18 ;  /* 0x0000000908057291 */ /* 0x002fe2000f8ec03f */
[----:B------:R-:W-:Y:S01]  /*0a60*/  IADD3 R4, P0, R6, UR4, RZ ;  /* 0x0000000406047c10 */ /* 0x000fe2000ff1e0ff */
[----:B------:R-:W-:Y:S01]  /*0a70*/  @P3 VIADD R15, R15, 0x1 ;  /* 0x000000010f0f3836 */ /* 0x000fe20000000000 */
[----:B------:R-:W-:Y:S01]  /*0a80*/  ULDC.64 UR6, c[0x0][0x260] ;  /* 0x0000980000067ab9 */ /* 0x000fe20000000a00 */
[----:B------:R-:W-:Y:S01]  /*0a90*/  IMAD.IADD R13, R13, 0x1, R18 ;  /* 0x000000010d0d7824 */ /* 0x000fe200078e0212 */
[----:B------:R-:W-:Y:S01]  /*0aa0*/  IADD3.X R5, R7, UR22, RZ, P0, !PT ;  /* 0x0000001607057c10 */ /* 0x000fe200087fe4ff */
[----:B------:R-:W-:Y:S01]  /*0ab0*/  IMAD.MOV.U32 R0, RZ, RZ, R15 ;  /* 0x000000ffff007224 */ /* 0x000fe200078e000f */
[----:B------:R-:W-:Y:S01]  /*0ac0*/  IADD3 R2, P0, R4, UR4, RZ ;  /* 0x0000000404027c10 */ /* 0x000fe2000ff1e0ff */
[----:B------:R-:W-:Y:S01]  /*0ad0*/  ULDC.64 UR8, c[0x0][0x218] ;  /* 0x0000860000087ab9 */ /* 0x000fe20000000a00 */
[----:B------:R-:W-:-:S02]  /*0ae0*/  LEA R247, R247, UR5, 0x1 ;  /* 0x00000005f7f77c11 */ /* 0x000fc4000f8e08ff */
[----:B------:R-:W-:Y:S01]  /*0af0*/  IADD3.X R3, R5, UR22, RZ, P0, !PT ;  /* 0x0000001605037c10 */ /* 0x000fe200087fe4ff */
[----:B------:R-:W-:Y:S01]  /*0b00*/  @!P1 IMAD.MOV R0, RZ, RZ, -R0 ;  /* 0x000000ffff009224 */ /* 0x000fe200078e0a00 */
[----:B------:R-:W-:Y:S01]  /*0b10*/  IADD3 R8, P0, R2, UR4, RZ ;  /* 0x0000000402087c10 */ /* 0x000fe2000ff1e0ff */
[----:B------:R-:W-:Y:S01]  /*0b20*/  @!PT LDS RZ, [RZ] ;  /* 0x00000000fffff984 */ /* 0x000fe20000000800 */
[----:B------:R-:W-:Y:S01]  /*0b30*/  @!PT LDS RZ, [RZ] ;  /* 0x00000000fffff984 */ /* 0x000fe20000000800 */
[----:B------:R-:W-:Y:S01]  /*0b40*/  @!PT LDS RZ, [RZ] ;  /* 0x00000000fffff984 */ /* 0x000fe20000000800 */
[----:B------:R-:W-:Y:S01]  /*0b50*/  LDGSTS.E.BYPASS.LTC128B.128 [R247], desc[UR20][R6.64] ;  /* 0x0000000006f77fae */ /* 0x000fe2000b901d54 */
[----:B------:R-:W-:Y:S02]  /*0b60*/  @!P2 LOP3.LUT R0, RZ, R30, RZ, 0x33, !PT ;  /* 0x0000001eff00a212 */ /* 0x000fe400078e33ff */
[----:B------:R-:W-:Y:S01]  /*0b70*/  IADD3.X R9, R3, UR22, RZ, P0, !PT ;  /* 0x0000001603097c10 */ /* 0x000fe200087fe4ff */
[----:B------:R1:W-:Y:S01]  /*0b80*/  LDGSTS.E.BYPASS.LTC128B.128 [R247+0x4000], desc[UR20][R6.64+0x80] ;  /* 0x0400008006f77fae */ /* 0x0003e2000b901d54 */
[----:B------:R-:W-:Y:S01]  /*0b90*/  SHF.R.S32.HI R14, RZ, 0x1f, R0 ;  /* 0x0000001fff0e7819 */ /* 0x000fe20000011400 */
[----:B------:R-:W-:Y:S02]  /*0ba0*/  IMAD.WIDE.U32 R32, R0, UR6, R12 ;  /* 0x0000000600207c25 */ /* 0x000fe4000f8e000c */
[----:B------:R-:W-:Y:S02]  /*0bb0*/  LDGSTS.E.BYPASS.LTC128B.128 [R247+0x800], desc[UR20][R4.64] ;  /* 0x0080000004f77fae */ /* 0x000fe4000b901d54 */
[----:B------:R-:W-:-:S02]  /*0bc0*/  IMAD.MOV.U32 R160, RZ, RZ, R32 ;  /* 0x000000ffffa07224 */ /* 0x000fc400078e0020 */
[----:B------:R2:W-:Y:S04]  /*0bd0*/  LDGSTS.E.BYPASS.LTC128B.128 [R247+0x4800], desc[UR20][R4.64+0x80] ;  /* 0x0480008004f77fae */ /* 0x0005e8000b901d54 */
[----:B------:R-:W-:Y:S04]  /*0be0*/  LDGSTS.E.BYPASS.LTC128B.128 [R247+0x1000], desc[UR20][R2.64] ;  /* 0x0100000002f77fae */ /* 0x000fe8000b901d54 */
[----:B------:R4:W-:Y:S04]  /*0bf0*/  LDGSTS.E.BYPASS.LTC128B.128 [R247+0x5000], desc[UR20][R2.64+0x80] ;  /* 0x0500008002f77fae */ /* 0x0009e8000b901d54 */
[----:B------:R-:W-:Y:S04]  /*0c00*/  LDGSTS.E.BYPASS.LTC128B.128 [R247+0x1800], desc[UR20][R8.64] ;  /* 0x0180000008f77fae */ /* 0x000fe8000b901d54 */
[----:B------:R5:W-:Y:S01]  /*0c10*/  LDGSTS.E.BYPASS.LTC128B.128 [R247+0x5800], desc[UR20][R8.64+0x80] ;  /* 0x0580008008f77fae */ /* 0x000be2000b901d54 */
[----:B-1----:R-:W-:-:S03]  /*0c20*/  IADD3 R6, P0, R8, UR4, RZ ;  /* 0x0000000408067c10 */ /* 0x002fc6000ff1e0ff */
[----:B------:R-:W-:Y:S01]  /*0c30*/  STL.64 [R1+0x28], R32 ;  /* 0x0000282001007387 */ /* 0x000fe20000100a00 */
[----:B------:R-:W-:Y:S02]  /*0c40*/  IADD3.X R7, R9, UR22, RZ, P0, !PT ;  /* 0x0000001609077c10 */ /* 0x000fe400087fe4ff */
[----:B--2---:R-:W-:-:S03]  /*0c50*/  IADD3 R4, P0, R6, UR4, RZ ;  /* 0x0000000406047c10 */ /* 0x004fc6000ff1e0ff */
[----:B------:R-:W-:Y:S01]  /*0c60*/  LDGSTS.E.BYPASS.LTC128B.128 [R247+0x2000], desc[UR20][R6.64] ;  /* 0x0200000006f77fae */ /* 0x000fe2000b901d54 */
[----:B------:R-:W-:-:S03]  /*0c70*/  IADD3.X R5, R7, UR22, RZ, P0, !PT ;  /* 0x0000001607057c10 */ /* 0x000fc600087fe4ff */
[----:B------:R1:W-:Y:S01]  /*0c80*/  LDGSTS.E.BYPASS.LTC128B.128 [R247+0x6000], desc[UR20][R6.64+0x80] ;  /* 0x0600008006f77fae */ /* 0x0003e2000b901d54 */
[----:B----4-:R-:W-:-:S03]  /*0c90*/  IMAD R2, R14, UR6, RZ ;  /* 0x000000060e027c24 */ /* 0x010fc6000f8e02ff */
[----:B------:R-:W-:Y:S04]  /*0ca0*/  LDGSTS.E.BYPASS.LTC128B.128 [R247+0x2800], desc[UR20][R4.64] ;  /* 0x0280000004f77fae */ /* 0x000fe8000b901d54 */
[----:B------:R2:W-:Y:S01]  /*0cb0*/  LDGSTS.E.BYPASS.LTC128B.128 [R247+0x6800], desc[UR20][R4.64+0x80] ;  /* 0x0680008004f77fae */ /* 0x0005e2000b901d54 */
[----:B-----5:R-:W-:Y:S01]  /*0cc0*/  IMAD R8, R0, UR7, R2 ;  /* 0x0000000700087c24 */ /* 0x020fe2000f8e0202 */
[----:B------:R-:W-:Y:S01]  /*0cd0*/  IADD3 R2, P0, R4, UR4, RZ ;  /* 0x0000000404027c10 */ /* 0x000fe2000ff1e0ff */
[----:B------:R-:W-:Y:S02]  /*0ce0*/  ULDC.64 UR6, c[0x0][0x268] ;  /* 0x00009a0000067ab9 */ /* 0x000fe40000000a00 */
[----:B------:R-:W-:Y:S01]  /*0cf0*/  IMAD.IADD R161, R33, 0x1, R8 ;  /* 0x0000000121a17824 */ /* 0x000fe200078e0208 */
[----:B------:R-:W-:Y:S01]  /*0d00*/  IADD3.X R3, R5, UR22, RZ, P0, !PT ;  /* 0x0000001605037c10 */ /* 0x000fe200087fe4ff */
[----:B------:R-:W-:-:S03]  /*0d10*/  IMAD.WIDE.U32 R10, R0, UR6, R10 ;  /* 0x00000006000a7c25 */ /* 0x000fc6000f8e000a */
[----:B------:R-:W-:Y:S01]  /*0d20*/  STL.64 [R1+0x20], R160 ;  /* 0x000020a001007387 */ /* 0x000fe20000100a00 */
[----:B------:R-:W-:-:S03]  /*0d30*/  IMAD.MOV.U32 R8, RZ, RZ, R10 ;  /* 0x000000ffff087224 */ /* 0x000fc600078e000a */
[----:B------:R-:W-:Y:S01]  /*0d40*/  LDGSTS.E.BYPASS.LTC128B.128 [R247+0x3000], desc[UR20][R2.64] ;  /* 0x0300000002f77fae */ /* 0x000fe2000b901d54 */
[----:B-1----:R-:W-:-:S03]  /*0d50*/  IMAD.WIDE.U32 R6, R119, UR19, R160 ;  /* 0x0000001377067c25 */ /* 0x002fc6000f8e00a0 */
[----:B------:R1:W-:Y:S04]  /*0d60*/  LDGSTS.E.BYPASS.LTC128B.128 [R247+0x7000], desc[UR20][R2.64+0x80] ;  /* 0x0700008002f77fae */ /* 0x0003e8000b901d54 */
[----:B------:R-:W-:Y:S01]  /*0d70*/  STL.64 [R1+0x40], R10 ;  /* 0x0000400a01007387 */ /* 0x000fe20000100a00 */
[----:B--2---:R-:W-:Y:S01]  /*0d80*/  IMAD.IADD R5, R7, 0x1, R21 ;  /* 0x0000000107057824 */ /* 0x004fe200078e0215 */
[----:B------:R-:W-:Y:S01]  /*0d90*/  LEA R4, P0, R6, UR8, 0x1 ;  /* 0x0000000806047c11 */ /* 0x000fe2000f8008ff */
[----:B------:R-:W-:-:S03]  /*0da0*/  IMAD R7, R14, UR6, RZ ;  /* 0x000000060e077c24 */ /* 0x000fc6000f8e02ff */
[----:B------:R-:W-:Y:S01]  /*0db0*/  LEA.HI.X R5, R6, UR9, R5, 0x1, P0 ;  /* 0x0000000906057c11 */ /* 0x000fe200080f0c05 */
[----:B------:R-:W-:Y:S01]  /*0dc0*/  IMAD R0, R0, UR7, R7 ;  /* 0x0000000700007c24 */ /* 0x000fe2000f8e0207 */
[----:B------:R-:W-:Y:S01]  /*0dd0*/  IADD3 R6, P0, R4, UR23, RZ ;  /* 0x0000001704067c10 */ /* 0x000fe2000ff1e0ff */
[----:B------:R-:W-:Y:S02]  /*0de0*/  ULDC.64 UR6, c[0x0][0x220] ;  /* 0x0000880000067ab9 */ /* 0x000fe40000000a00 */
[----:B------:R-:W-:Y:S02]  /*0df0*/  IMAD.IADD R9, R11, 0x1, R0 ;  /* 0x000000010b097824 */ /* 0x000fe400078e0200 */
[----:B------:R-:W-:-:S03]  /*0e00*/  IMAD.SHL.U32 R0, R26, 0x40, RZ ;  /* 0x000000401a007824 */ /* 0x000fc600078e00ff */
[----:B------:R-:W-:Y:S04]  /*0e10*/  STL.64 [R1+0x38], R8 ;  /* 0x0000380801007387 */ /* 0x000fe80000100a00 */
[----:B------:R-:W-:Y:S01]  /*0e20*/  STL [R1+0x30], R163 ;  /* 0x000030a301007387 */ /* 0x000fe20000100800 */
[----:B-1----:R-:W-:Y:S01]  /*0e30*/  IADD3 R2, P1, R2, UR4, RZ ;  /* 0x0000000402027c10 */ /* 0x002fe2000ff3e0ff */
[----:B------:R-:W-:-:S03]  /*0e40*/  UIADD3 UR4, UR5, 0x8000, URZ ;  /* 0x0000800005047890 */ /* 0x000fc6000fffe03f */
[----:B------:R-:W-:Y:S01]  /*0e50*/  IADD3.X R3, R3, UR22, RZ, P1, !PT ;  /* 0x0000001603037c10 */ /* 0x000fe20008ffe4ff */
[----:B------:R-:W-:Y:S01]  /*0e60*/  USHF.L.U64.HI UR22, UR10, 0x5, UR11 ;  /* 0x000000050a167899 */ /* 0x000fe2000801020b */
[----:B------:R-:W-:-:S03]  /*0e70*/  LOP3.LUT P1, RZ, R26, 0x2, RZ, 0xc0, !PT ;  /* 0x000000021aff7812 */ /* 0x000fc6000782c0ff */
[----:B------:R-:W-:Y:S02]  /*0e80*/  LDGSTS.E.BYPASS.LTC128B.128 [R247+0x3800], desc[UR20][R2.64] ;  /* 0x0380000002f77fae */ /* 0x000fe4000b901d54 */
[----:B------:R-:W-:Y:S02]  /*0e90*/  IADD3.X R7, R5, UR22, RZ, P0, !PT ;  /* 0x0000001605077c10 */ /* 0x000fe400087fe4ff */
[----:B------:R1:W-:Y:S04]  /*0ea0*/  LDGSTS.E.BYPASS.LTC128B.128 [R247+0x7800], desc[UR20][R2.64+0x80] ;  /* 0x0780008002f77fae */ /* 0x0003e8000b901d54 */
[----:B------:R-:W-:Y:S04]  /*0eb0*/  LDGSTS.E.BYPASS.LTC128B.128 [R247+0x8000], desc[UR20][R4.64] ;  /* 0x0800000004f77fae */ /* 0x000fe8000b901d54 */
[----:B------:R2:W-:Y:S04]  /*0ec0*/  LDGSTS.E.BYPASS.LTC128B.128 [R247+0xa000], desc[UR20][R4.64+0x80] ;  /* 0x0a00008004f77fae */ /* 0x0005e8000b901d54 */
[----:B------:R-:W-:Y:S04]  /*0ed0*/  LDGSTS.E.BYPASS.LTC128B.128 [R247+0x8800], desc[UR20][R6.64] ;  /* 0x0880000006f77fae */ /* 0x000fe8000b901d54 */
[----:B------:R4:W-:Y:S01]  /*0ee0*/  LDGSTS.E.BYPASS.LTC128B.128 [R247+0xa800], desc[UR20][R6.64+0x80] ;  /* 0x0a80008006f77fae */ /* 0x0009e2000b901d54 */
[----:B-1----:R-:W-:-:S04]  /*0ef0*/  IADD3 R2, P0, R6, UR23, RZ ;  /* 0x0000001706027c10 */ /* 0x002fc8000ff1e0ff */
[----:B------:R-:W-:Y:S02]  /*0f00*/  IADD3.X R3, R7, UR22, RZ, P0, !PT ;  /* 0x0000001607037c10 */ /* 0x000fe400087fe4ff */
[----:B--2---:R-:W-:-:S03]  /*0f10*/  IADD3 R4, P0, R2, UR23, RZ ;  /* 0x0000001702047c10 */ /* 0x004fc6000ff1e0ff */
[----:B------:R-:W-:Y:S01]  /*0f20*/  LDGSTS.E.BYPASS.LTC128B.128 [R247+0x9000], desc[UR20][R2.64] ;  /* 0x0900000002f77fae */ /* 0x000fe2000b901d54 */
[----:B------:R-:W-:-:S03]  /*0f30*/  IADD3.X R5, R3, UR22, RZ, P0, !PT ;  /* 0x0000001603057c10 */ /* 0x000fc600087fe4ff */
[----:B------:R1:W-:Y:S01]  /*0f40*/  LDGSTS.E.BYPASS.LTC128B.128 [R247+0xb000], desc[UR20][R2.64+0x80] ;  /* 0x0b00008002f77fae */ /* 0x0003e2000b901d54 */
[----:B----4-:R-:W-:-:S03]  /*0f50*/  IMAD.SHL.U32 R6, R20, 0x8, RZ ;  /* 0x0000000814067824 */ /* 0x010fc600078e00ff */
[----:B------:R-:W-:Y:S04]  /*0f60*/  LDGSTS.E.BYPASS.LTC128B.128 [R247+0x9800], desc[UR20][R4.64] ;  /* 0x0980000004f77fae */ /* 0x000fe8000b901d54 */
[----:B------:R2:W-:Y:S04]  /*0f70*/  LDGSTS.E.BYPASS.LTC128B.128 [R247+0xb800], desc[UR20][R4.64+0x80] ;  /* 0x0b80008004f77fae */ /* 0x0005e8000b901d54 */
[----:B------:R-:W0:Y:S01]  /*0f80*/  LDGDEPBAR ;  /* 0x00000000000079af */ /* 0x000e220000000000 */
[----:B-1----:R-:W-:-:S04]  /*0f90*/  IMAD.WIDE.U32 R2, R119, UR15, R8 ;  /* 0x0000000f77027c25 */ /* 0x002fc8000f8e0008 */
[----:B--2---:R-:W-:Y:S01]  /*0fa0*/  IMAD.IADD R5, R3, 0x1, R23 ;  /* 0x0000000103057824 */ /* 0x004fe200078e0217 */
[----:B------:R-:W-:-:S04]  /*0fb0*/  DEPBAR.LE SB0, 0x0 ;  /* 0x000080000000791a */ /* 0x000fc80000000000 */
[----:B------:R-:W-:Y:S01]  /*0fc0*/  BAR.SYNC.DEFER_BLOCKING 0x0 ;  /* 0x0000000000007b1d */ /* 0x000fe20000010000 */
[----:B------:R-:W-:Y:S02]  /*0fd0*/  LEA R4, P0, R2, UR6, 0x1 ;  /* 0x0000000602047c11 */ /* 0x000fe4000f8008ff */
[----:B------:R-:W-:Y:S01]  /*0fe0*/  LOP3.LUT R3, R0, 0x1c0, RZ, 0xc0, !PT ;  /* 0x000001c000037812 */ /* 0x000fe200078ec0ff */
[----:B------:R-:W-:Y:S01]  /*0ff0*/  IMAD R0, R20, 0x200, R16 ;  /* 0x0000020014007824 */ /* 0x000fe200078e0210 */
[----:B------:R-:W-:Y:S02]  /*1000*/  LEA.HI.X R5, R2, UR7, R5, 0x1, P0 ;  /* 0x0000000702057c11 */ /* 0x000fe400080f0c05 */
[----:B------:R-:W-:Y:S02]  /*1010*/  LOP3.LUT R6, R3, 0x8, R6, 0xf8, !PT ;  /* 0x0000000803067812 */ /* 0x000fe400078ef806 */
[----:B------:R-:W-:Y:S01]  /*1020*/  SHF.R.U32.HI R2, RZ, 0x3, R3 ;  /* 0x00000003ff027819 */ /* 0x000fe20000011603 */
[----:B------:R-:W-:Y:S01]  /*1030*/  IMAD.SHL.U32 R3, R19, 0x40, RZ ;  /* 0x0000004013037824 */ /* 0x000fe200078e00ff */
[----:B------:R-:W-:-:S02]  /*1040*/  LEA R24, R0, UR5, 0x1 ;  /* 0x0000000500187c11 */ /* 0x000fc4000f8e08ff */
[----:B------:R-:W-:Y:S02]  /*1050*/  LOP3.LUT R118, R6, R2, RZ, 0x3c, !PT ;  /* 0x0000000206767212 */ /* 0x000fe400078e3cff */
[----:B------:R-:W-:Y:S02]  /*1060*/  IADD3 R2, P0, R4, UR24, RZ ;  /* 0x0000001804027c10 */ /* 0x000fe4000ff1e0ff */
[----:B------:R-:W-:Y:S02]  /*1070*/  LOP3.LUT R117, R3, 0xfffffe00, RZ, 0xc0, !PT ;  /* 0xfffffe0003757812 */ /* 0x000fe400078ec0ff */
[----:B------:R-:W-:Y:S02]  /*1080*/  IADD3.X R3, R5, UR12, RZ, P0, !PT ;  /* 0x0000000c05037c10 */ /* 0x000fe400087fe4ff */
[----:B------:R-:W-:Y:S02]  /*1090*/  IADD3 R6, P0, R2, UR24, RZ ;  /* 0x0000001802067c10 */ /* 0x000fe4000ff1e0ff */
[----:B------:R-:W-:Y:S01]  /*10a0*/  LEA R233, R0, UR4, 0x1 ;  /* 0x0000000400e97c11 */ /* 0x000fe2000f8e08ff */
[----:B------:R-:W-:Y:S01]  /*10b0*/  @!PT LDS RZ, [RZ] ;  /* 0x00000000fffff984 */ /* 0x000fe20000000800 */
[----:B------:R-:W-:Y:S01]  /*10c0*/  @!PT LDS RZ, [RZ] ;  /* 0x00000000fffff984 */ /* 0x000fe20000000800 */
[----:B------:R-:W-:Y:S01]  /*10d0*/  @!PT LDS RZ, [RZ] ;  /* 0x00000000fffff984 */ /* 0x000fe20000000800 */
[----:B------:R-:W-:Y:S01]  /*10e0*/  LDGSTS.E.BYPASS.LTC128B.128 [R247+0xc000], desc[UR20][R4.64] ;  /* 0x0c00000004f77fae */ /* 0x000fe2000b901d54 */
[----:B------:R-:W-:Y:S01]  /*10f0*/  IADD3.X R7, R3, UR12, RZ, P0, !PT ;  /* 0x0000000c03077c10 */ /* 0x000fe200087fe4ff */
[----:B------:R-:W-:-:S02]  /*1100*/  IMAD.MOV.U32 R0, RZ, RZ, 0x40 ;  /* 0x00000040ff007424 */ /* 0x000fc400078e00ff */
[----:B------:R1:W-:Y:S01]  /*1110*/  LDGSTS.E.BYPASS.LTC128B.128 [R247+0xe000], desc[UR20][R4.64+0x80] ;  /* 0x0e00008004f77fae */ /* 0x0003e2000b901d54 */
[----:B------:R-:W-:-:S03]  /*1120*/  VIADD R238, R233, 0x20 ;  /* 0x00000020e9ee7836 */ /* 0x000fc60000000000 */
[----:B------:R-:W-:Y:S04]  /*1130*/  LDGSTS.E.BYPASS.LTC128B.128 [R247+0xc800], desc[UR20][R2.64] ;  /* 0x0c80000002f77fae */ /* 0x000fe8000b901d54 */
[----:B------:R2:W-:Y:S04]  /*1140*/  LDGSTS.E.BYPASS.LTC128B.128 [R247+0xe800], desc[UR20][R2.64+0x80] ;  /* 0x0e80008002f77fae */ /* 0x0005e8000b901d54 */
[----:B------:R-:W-:Y:S04]  /*1150*/  LDGSTS.E.BYPASS.LTC128B.128 [R247+0xd000], desc[UR20][R6.64] ;  /* 0x0d00000006f77fae */ /* 0x000fe8000b901d54 */
[----:B------:R-:W-:Y:S01]  /*1160*/  LDGSTS.E.BYPASS.LTC128B.128 [R247+0xf000], desc[UR20][R6.64+0x80] ;  /* 0x0f00008006f77fae */ /* 0x000fe2000b901d54 */
[----:B-1----:R-:W-:Y:S01]  /*1170*/  IMAD R5, R156, 0x400, R117 ;  /* 0x000004009c057824 */ /* 0x002fe200078e0275 */
[----:B------:R-:W-:-:S03]  /*1180*/  IADD3 R4, P0, R6, UR24, RZ ;  /* 0x0000001806047c10 */ /* 0x000fc6000ff1e0ff */
[----:B--2---:R-:W-:Y:S01]  /*1190*/  IMAD.IADD R2, R5, 0x1, R118 ;  /* 0x0000000105027824 */ /* 0x004fe200078e0276 */
[----:B------:R-:W-:Y:S01]  /*11a0*/  IADD3.X R5, R7, UR12, RZ, P0, !PT ;  /* 0x0000000c07057c10 */ /* 0x000fe200087fe4ff */
[----:B------:R-:W-:Y:S01]  /*11b0*/  IMAD.MOV.U32 R3, RZ, RZ, 0x20 ;  /* 0x00000020ff037424 */ /* 0x000fe200078e00ff */
[----:B------:R-:W-:Y:S02]  /*11c0*/  LOP3.LUT P0, RZ, R25, 0x2, RZ, 0xc0, !PT ;  /* 0x0000000219ff7812 */ /* 0x000fe4000780c0ff */
[----:B------:R-:W-:Y:S01]  /*11d0*/  LEA R234, R2, UR5, 0x1 ;  /* 0x0000000502ea7c11 */ /* 0x000fe2000f8e08ff */
[----:B------:R-:W-:Y:S01]  /*11e0*/  LDGSTS.E.BYPASS.LTC128B.128 [R247+0xd800], desc[UR20][R4.64] ;  /* 0x0d80000004f77fae */ /* 0x000fe2000b901d54 */
[----:B------:R-:W-:Y:S02]  /*11f0*/  SEL R3, R3, 0xffffffe0, !P1 ;  /* 0xffffffe003037807 */ /* 0x000fe40004800000 */
[----:B------:R-:W-:Y:S01]  /*1200*/  LOP3.LUT P1, RZ, R26, 0x4, RZ, 0xc0, !PT ;  /* 0x000000041aff7812 */ /* 0x000fe2000782c0ff */
[----:B------:R1:W-:Y:S02]  /*1210*/  LDGSTS.E.BYPASS.LTC128B.128 [R247+0xf800], desc[UR20][R4.64+0x80] ;  /* 0x0f80008004f77fae */ /* 0x0003e4000b901d54 */
[----:B------:R-:W-:Y:S01]  /*1220*/  IMAD.IADD R235, R234, 0x1, R3 ;  /* 0x00000001eaeb7824 */ /* 0x000fe200078e0203 */
[----:B------:R-:W-:Y:S01]  /*1230*/  SEL R2, R0, 0xffffffc0, !P1 ;  /* 0xffffffc000027807 */ /* 0x000fe20004800000 */
[----:B------:R-:W-:Y:S02]  /*1240*/  LDSM.16.M88.4 R12, [R234] ;  /* 0x00000000ea0c783b */ /* 0x000fe40000000200 */
[----:B------:R-:W-:Y:S01]  /*1250*/  @P0 VIADD R238, R233, 0xffffffe0 ;  /* 0xffffffe0e9ee0836 */ /* 0x000fe20000000000 */
[----:B------:R-:W-:Y:S01]  /*1260*/  LOP3.LUT P0, RZ, R25, 0x4, RZ, 0xc0, !PT ;  /* 0x0000000419ff7812 */ /* 0x000fe2000780c0ff */
[----:B------:R-:W2:Y:S01]  /*1270*/  LDSM.16.M88.4 R8, [R24+0x8000] ;  /* 0x008000001808783b */ /* 0x000ea20000000200 */
[----:B------:R-:W-:-:S02]  /*1280*/  IMAD.IADD R237, R234, 0x1, R2 ;  /* 0x00000001eaed7824 */ /* 0x000fc400078e0202 */
[----:B------:R-:W-:Y:S01]  /*1290*/  SEL R0, R0, 0xffffffc0, !P0 ;  /* 0xffffffc000007807 */ /* 0x000fe20004000000 */
[----:B------:R-:W4:Y:S01]  /*12a0*/  LDSM.16.M88.4 R16, [R24+0x8800] ;  /* 0x008800001810783b */ /* 0x000f220000000200 */
[----:B------:R-:W-:-:S03]  /*12b0*/  IMAD.IADD R236, R235, 0x1, R2 ;  /* 0x00000001ebec7824 */ /* 0x000fc600078e0202 */
[----:B------:R-:W-:Y:S01]  /*12c0*/  LDSM.16.M88.4 R20, [R24+0x9000] ;  /* 0x009000001814783b */ /* 0x000fe20000000200 */
[----:B------:R-:W-:Y:S02]  /*12d0*/  IMAD.IADD R232, R233, 0x1, R0 ;  /* 0x00000001e9e87824 */ /* 0x000fe400078e0200 */
[----:B------:R-:W-:Y:S01]  /*12e0*/  IMAD.IADD R231, R0, 0x1, R238 ;  /* 0x0000000100e77824 */ /* 0x000fe200078e02ee */
[----:B------:R-:W-:Y:S01]  /*12f0*/  LDSM.16.M88.4 R44, [R24+0x9800] ;  /* 0x00980000182c783b */ /* 0x000fe20000000200 */
[----:B------:R-:W-:-:S03]  /*1300*/  LOP3.LUT R0, R158, 0xffffffe0, RZ, 0xc0, !PT ;  /* 0xffffffe09e007812 */ /* 0x000fc600078ec0ff */
[----:B------:R-:W-:Y:S02]  /*1310*/  LDSM.16.M88.4 R40, [R238] ;  /* 0x00000000ee28783b */ /* 0x000fe40000000200 */
[----:B------:R-:W-:Y:S02]  /*1320*/  IMAD.IADD R0, R157, 0x1, -R0 ;  /* 0x000000019d007824 */ /* 0x000fe400078e0a00 */
[----:B-1----:R-:W1:Y:S04]  /*1330*/  LDSM.16.M88.4 R4, [R234+0x2000] ;  /* 0x00200000ea04783b */ /* 0x002e680000000200 */
[----:B------:R-:W-:Y:S04]  /*1340*/  LDSM.16.M88.4 R36, [R238+0x800] ;  /* 0x00080000ee24783b */ /* 0x000fe80000000200 */
[----:B------:R-:W-:Y:S04]  /*1350*/  LDSM.16.M88.4 R28, [R238+0x1000] ;  /* 0x00100000ee1c783b */ /* 0x000fe80000000200 */
[----:B------:R-:W-:Y:S04]  /*1360*/  LDSM.16.M88.4 R32, [R238+0x1800] ;  /* 0x00180000ee20783b */ /* 0x000fe80000000200 */
[----:B------:R-:W-:Y:S01]  /*1370*/  LDSM.16.M88.4 R88, [R232] ;  /* 0x00000000e858783b */ /* 0x000fe20000000200 */
[C---:B--2---:R-:W-:Y:S03]  /*1380*/  HMMA.16816.F32 R112, R12.reuse, R8, RZ ;  /* 0x000000080c70723c */ /* 0x044fe600000018ff */
[----:B------:R-:W-:Y:S04]  /*1390*/  LDSM.16.M88.4 R72, [R232+0x800] ;  /* 0x00080000e848783b */ /* 0x000fe80000000200 */
[----:B------:R-:W-:Y:S01]  /*13a0*/  LDSM.16.M88.4 R108, [R232+0x1000] ;  /* 0x00100000e86c783b */ /* 0x000fe20000000200 */
[C---:B------:R-:W-:Y:S03]  /*13b0*/  HMMA.16816.F32 R96, R12.reuse, R10, RZ ;  /* 0x0000000a0c60723c */ /* 0x040fe600000018ff */
[----:B------:R-:W0:Y:S03]  /*13c0*/  LDGDEPBAR ;  /* 0x00000000000079af */ /* 0x000e260000000000 */
[C---:B----4-:R-:W-:Y:S06]  /*13d0*/  HMMA.16816.F32 R60, R12.reuse, R16, RZ ;  /* 0x000000100c3c723c */ /* 0x050fec00000018ff */
[----:B------:R-:W-:Y:S06]  /*13e0*/  HMMA.16816.F32 R56, R12, R18, RZ ;  /* 0x000000120c38723c */ /* 0x000fec00000018ff */
[C---:B-1----:R-:W-:Y:S06]  /*13f0*/  HMMA.16816.F32 R104, R4.reuse, R8, RZ ;  /* 0x000000080468723c */ /* 0x042fec00000018ff */
[C---:B------:R-:W-:Y:S01]  /*1400*/  HMMA.16816.F32 R100, R4.reuse, R10, RZ ;  /* 0x0000000a0464723c */ /* 0x040fe200000018ff */
[----:B------:R-:W1:Y:S05]  /*1410*/  LDSM.16.M88.4 R8, [R235+0x2000] ;  /* 0x00200000eb08783b */ /* 0x000e6a0000000200 */
[C---:B------:R-:W-:Y:S06]  /*1420*/  HMMA.16816.F32 R92, R4.reuse, R16, RZ ;  /* 0x00000010045c723c */ /* 0x040fec00000018ff */
[C---:B------:R-:W-:Y:S06]  /*1430*/  HMMA.16816.F32 R80, R4.reuse, R20, RZ ;  /* 0x000000140450723c */ /* 0x040fec00000018ff */
[C---:B------:R-:W-:Y:S06]  /*1440*/  HMMA.16816.F32 R68, R4.reuse, R44, RZ ;  /* 0x0000002c0444723c */ /* 0x040fec00000018ff */
[C---:B------:R-:W-:Y:S06]  /*1450*/  HMMA.16816.F32 R84, R4.reuse, R18, RZ ;  /* 0x000000120454723c */ /* 0x040fec00000018ff */
[C---:B------:R-:W-:Y:S06]  /*1460*/  HMMA.16816.F32 R76, R4.reuse, R22, RZ ;  /* 0x00000016044c723c */ /* 0x040fec00000018ff */
[----:B------:R-:W-:Y:S01]  /*1470*/  HMMA.16816.F32 R64, R4, R46, RZ ;  /* 0x0000002e0440723c */ /* 0x000fe200000018ff */
[----:B------:R-:W2:Y:S05]  /*1480*/  LDSM.16.M88.4 R4, [R235] ;  /* 0x00000000eb04783b */ /* 0x000eaa0000000200 */
[C---:B------:R-:W-:Y:S06]  /*1490*/  HMMA.16816.F32 R52, R12.reuse, R20, RZ ;  /* 0x000000140c34723c */ /* 0x040fec00000018ff */
[C---:B------:R-:W-:Y:S01]  /*14a0*/  HMMA.16816.F32 R48, R12.reuse, R22, RZ ;  /* 0x000000160c30723c */ /* 0x040fe200000018ff */
[----:B------:R-:W4:Y:S05]  /*14b0*/  LDSM.16.M88.4 R20, [R237+0x2000] ;  /* 0x00200000ed14783b */ /* 0x000f2a0000000200 */
[C---:B------:R-:W-:Y:S06]  /*14c0*/  HMMA.16816.F32 R16, R12.reuse, R44, RZ ;  /* 0x0000002c0c10723c */ /* 0x040fec00000018ff */
[----:B------:R-:W-:Y:S06]  /*14d0*/  HMMA.16816.F32 R12, R12, R46, RZ ;  /* 0x0000002e0c0c723c */ /* 0x000fec00000018ff */
[C---:B-1----:R-:W-:Y:S01]  /*14e0*/  HMMA.16816.F32 R44, R8.reuse, R40, R104 ;  /* 0x00000028082c723c */ /* 0x042fe20000001868 */
[----:B------:R-:W1:Y:S05]  /*14f0*/  LDSM.16.M88.4 R104, [R232+0x1800] ;  /* 0x00180000e868783b */ /* 0x000e6a0000000200 */
[C---:B------:R-:W-:Y:S06]  /*1500*/  HMMA.16816.F32 R132, R8.reuse, R42, R100 ;  /* 0x0000002a0884723c */ /* 0x040fec0000001864 */
[C---:B------:R-:W-:Y:S06]  /*1510*/  HMMA.16816.F32 R128, R8.reuse, R36, R92 ;  /* 0x000000240880723c */ /* 0x040fec000000185c */
[C---:B------:R-:W-:Y:S06]  /*1520*/  HMMA.16816.F32 R124, R8.reuse, R28, R80 ;  /* 0x0000001c087c723c */ /* 0x040fec0000001850 */
[C---:B------:R-:W-:Y:S06]  /*1530*/  HMMA.16816.F32 R120, R8.reuse, R32, R68 ;  /* 0x000000200878723c */ /* 0x040fec0000001844 */
[C---:B------:R-:W-:Y:S06]  /*1540*/  HMMA.16816.F32 R100, R8.reuse, R38, R84 ;  /* 0x000000260864723c */ /* 0x040fec0000001854 */
[C---:B------:R-:W-:Y:S06]  /*1550*/  HMMA.16816.F32 R144, R8.reuse, R30, R76 ;  /* 0x0000001e0890723c */ /* 0x040fec000000184c */
[----:B------:R-:W-:Y:S01]  /*1560*/  HMMA.16816.F32 R84, R8, R34, R64 ;  /* 0x000000220854723c */ /* 0x000fe20000001840 */
[----:B------:R-:W5:Y:S05]  /*1570*/  LDSM.16.M88.4 R8, [R237] ;  /* 0x00000000ed08783b */ /* 0x000f6a0000000200 */
[C---:B--2---:R-:W-:Y:S06]  /*1580*/  HMMA.16816.F32 R92, R4.reuse, R40, R112 ;  /* 0x00000028045c723c */ /* 0x044fec0000001870 */
[C---:B------:R-:W-:Y:S06]  /*1590*/  HMMA.16816.F32 R112, R4.reuse, R36, R60 ;  /* 0x000000240470723c */ /* 0x040fec000000183c */
[C---:B------:R-:W-:Y:S06]  /*15a0*/  HMMA.16816.F32 R136, R4.reuse, R28, R52 ;  /* 0x0000001c0488723c */ /* 0x040fec0000001834 */
[C---:B------:R-:W-:Y:S01]  /*15b0*/  HMMA.16816.F32 R140, R4.reuse, R32, R16 ;  /* 0x00000020048c723c */ /* 0x040fe20000001810 */
[----:B------:R-:W-:Y:S05]  /*15c0*/  LDSM.16.M88.4 R16, [R236] ;  /* 0x00000000ec10783b */ /* 0x000fea0000000200 */
[C---:B------:R-:W-:Y:S06]  /*15d0*/  HMMA.16816.F32 R96, R4.reuse, R42, R96 ;  /* 0x0000002a0460723c */ /* 0x040fec0000001860 */
[C---:B------:R-:W-:Y:S01]  /*15e0*/  HMMA.16816.F32 R80, R4.reuse, R38, R56 ;  /* 0x000000260450723c */ /* 0x040fe20000001838 */
[----:B------:R-:W-:Y:S04]  /*15f0*/  LDSM.16.M88.4 R36, [R231+0x1000] ;  /* 0x00100000e724783b */ /* 0x000fe80000000200 */
[----:B------:R-:W-:Y:S01]  /*1600*/  LDSM.16.M88.4 R56, [R231+0x1800] ;  /* 0x00180000e738783b */ /* 0x000fe20000000200 */
[C---:B------:R-:W-:Y:S03]  /*1610*/  HMMA.16816.F32 R76, R4.reuse, R30, R48 ;  /* 0x0000001e044c723c */ /* 0x040fe60000001830 */
[----:B------:R-:W-:Y:S03]  /*1620*/  LDSM.16.M88.4 R28, [R231] ;  /* 0x00000000e71c783b */ /* 0x000fe60000000200 */
[----:B------:R-:W-:Y:S01]  /*1630*/  HMMA.16816.F32 R68, R4, R34, R12 ;  /* 0x000000220444723c */ /* 0x000fe2000000180c */
[----:B------:R-:W2:Y:S04]  /*1640*/  LDSM.16.M88.4 R4, [R236+0x2000] ;  /* 0x00200000ec04783b */ /* 0x000ea80000000200 */
[----:B------:R-:W3:Y:S01]  /*1650*/  LDSM.16.M88.4 R32, [R231+0x800] ;  /* 0x00080000e720783b */ /* 0x000ee20000000200 */
[C---:B----4-:R-:W-:Y:S06]  /*1660*/  HMMA.16816.F32 R64, R20.reuse, R88, R44 ;  /* 0x000000581440723c */ /* 0x050fec000000182c */
[C---:B------:R-:W-:Y:S06]  /*1670*/  HMMA.16816.F32 R52, R20.reuse, R72, R128 ;  /* 0x000000481434723c */ /* 0x040fec0000001880 */
[C---:B------:R-:W-:Y:S06]  /*1680*/  HMMA.16816.F32 R44, R20.reuse, R108, R124 ;  /* 0x0000006c142c723c */ /* 0x040fec000000187c */
[C---:B-1----:R-:W-:Y:S06]  /*1690*/  HMMA.16816.F32 R12, R20.reuse, R104, R120 ;  /* 0x00000068140c723c */ /* 0x042fec0000001878 */
[C---:B------:R-:W-:Y:S06]  /*16a0*/  HMMA.16816.F32 R60, R20.reuse, R90, R132 ;  /* 0x0000005a143c723c */ /* 0x040fec0000001884 */
[C---:B------:R-:W-:Y:S06]  /*16b0*/  HMMA.16816.F32 R48, R20.reuse, R74, R100 ;  /* 0x0000004a1430723c */ /* 0x040fec0000001864 */
[C---:B------:R-:W-:Y:S06]  /*16c0*/  HMMA.16816.F32 R40, R20.reuse, R110, R144 ;  /* 0x0000006e1428723c */ /* 0x040fec0000001890 */
[----:B------:R-:W-:Y:S06]  /*16d0*/  HMMA.16816.F32 R20, R20, R106, R84 ;  /* 0x0000006a1414723c */ /* 0x000fec0000001854 */
[C---:B-----5:R-:W-:Y:S06]  /*16e0*/  HMMA.16816.F32 R84, R8.reuse, R74, R80 ;  /* 0x0000004a0854723c */ /* 0x060fec0000001850 */
[C---:B------:R-:W-:Y:S06]  /*16f0*/  HMMA.16816.F32 R92, R8.reuse, R88, R92 ;  /* 0x00000058085c723c */ /* 0x040fec000000185c */
[C---:B------:R-:W-:Y:S06]  /*1700*/  HMMA.16816.F32 R96, R8.reuse, R90, R96 ;  /* 0x0000005a0860723c */ /* 0x040fec0000001860 */
[----:B------:R-:W-:Y:S06]  /*1710*/  HMMA.16816.F32 R80, R8, R108, R136 ;  /* 0x0000006c0850723c */ /* 0x000fec0000001888 */
[----:B--2---:R-:W-:Y:S06]  /*1720*/  HMMA.16816.F32 R128, R4, R28, R64 ;  /* 0x0000001c0480723c */ /* 0x004fec0000001840 */
[----:B------:R-:W-:Y:S06]  /*1730*/  HMMA.16816.F32 R88, R8, R72, R112 ;  /* 0x000000480858723c */ /* 0x000fec0000001870 */
[C---:B---3--:R-:W-:Y:S01]  /*1740*/  HMMA.16816.F32 R64, R4.reuse, R34, R48 ;  /* 0x000000220440723c */ /* 0x048fe20000001830 */
[----:B------:R-:W-:Y:S05]  /*1750*/  LDSM.16.M88.4 R48, [R24+0xa000] ;  /* 0x00a000001830783b */ /* 0x000fea0000000200 */
[C---:B------:R-:W-:Y:S01]  /*1760*/  HMMA.16816.F32 R136, R4.reuse, R38, R40 ;  /* 0x000000260488723c */ /* 0x040fe20000001828 */
[----:B------:R-:W-:Y:S05]  /*1770*/  LDSM.16.M88.4 R40, [R24+0xa800] ;  /* 0x00a800001828783b */ /* 0x000fea0000000200 */
[----:B------:R-:W-:Y:S01]  /*1780*/  HMMA.16816.F32 R120, R4, R58, R20 ;  /* 0x0000003a0478723c */ /* 0x000fe20000001814 */
[----:B------:R-:W-:Y:S04]  /*1790*/  LDSM.16.M88.4 R20, [R24+0xb000] ;  /* 0x00b000001814783b */ /* 0x000fe80000000200 */
[----:B------:R-:W-:Y:S01]  /*17a0*/  LDSM.16.M88.4 R24, [R24+0xb800] ;  /* 0x00b800001818783b */ /* 0x000fe20000000200 */
[C---:B------:R-:W-:Y:S06]  /*17b0*/  HMMA.16816.F32 R72, R8.reuse, R104, R140 ;  /* 0x000000680848723c */ /* 0x040fec000000188c */
[----:B------:R-:W-:Y:S06]  /*17c0*/  HMMA.16816.F32 R68, R8, R106, R68 ;  /* 0x0000006a0844723c */ /* 0x000fec0000001844 */
[----:B------:R-:W-:Y:S01]  /*17d0*/  HMMA.16816.F32 R132, R4, R56, R12 ;  /* 0x000000380484723c */ /* 0x000fe2000000180c */
[----:B------:R-:W1:Y:S05]  /*17e0*/  LDSM.16.M88.4 R12, [R234+0x6000] ;  /* 0x00600000ea0c783b */ /* 0x000e6a0000000200 */
[----:B------:R-:W-:Y:S01]  /*17f0*/  HMMA.16816.F32 R76, R8, R110, R76 ;  /* 0x0000006e084c723c */ /* 0x000fe2000000184c */
[----:B------:R-:W2:Y:S05]  /*1800*/  LDSM.16.M88.4 R8, [R234+0x4000] ;  /* 0x00400000ea08783b */ /* 0x000eaa0000000200 */
[C---:B------:R-:W-:Y:S06]  /*1810*/  HMMA.16816.F32 R124, R4.reuse, R30, R60 ;  /* 0x0000001e047c723c */ /* 0x040fec000000183c */
[C---:B------:R-:W-:Y:S01]  /*1820*/  HMMA.16816.F32 R60, R4.reuse, R32, R52 ;  /* 0x00000020043c723c */ /* 0x040fe20000001834 */
[----:B------:R-:W-:Y:S05]  /*1830*/  LDSM.16.M88.4 R52, [R238+0x3000] ;  /* 0x00300000ee34783b */ /* 0x000fea0000000200 */
[----:B------:R-:W-:Y:S01]  /*1840*/  HMMA.16816.F32 R140, R4, R36, R44 ;  /* 0x00000024048c723c */ /* 0x000fe2000000182c */
[----:B------:R-:W3:Y:S04]  /*1850*/  LDSM.16.M88.4 R4, [R235+0x6000] ;  /* 0x00600000eb04783b */ /* 0x000ee80000000200 */
[----:B------:R-:W-:Y:S01]  /*1860*/  LDSM.16.M88.4 R44, [R238+0x2800] ;  /* 0x00280000ee2c783b */ /* 0x000fe20000000200 */
[C---:B------:R-:W-:Y:S06]  /*1870*/  HMMA.16816.F32 R112, R16.reuse, R28, R92 ;  /* 0x0000001c1070723c */ /* 0x040fec000000185c */
[C---:B------:R-:W-:Y:S06]  /*1880*/  HMMA.16816.F32 R92, R16.reuse, R30, R96 ;  /* 0x0000001e105c723c */ /* 0x040fec0000001860 */
[C---:B------:R-:W-:Y:S06]  /*1890*/  HMMA.16816.F32 R108, R16.reuse, R36, R80 ;  /* 0x00000024106c723c */ /* 0x040fec0000001850 */
[C---:B------:R-:W-:Y:S06]  /*18a0*/  HMMA.16816.F32 R96, R16.reuse, R56, R72 ;  /* 0x000000381060723c */ /* 0x040fec0000001848 */
[C---:B------:R-:W-:Y:S01]  /*18b0*/  HMMA.16816.F32 R80, R16.reuse, R58, R68 ;  /* 0x0000003a1050723c */ /* 0x040fe20000001844 */
[----:B------:R-:W4:Y:S05]  /*18c0*/  LDSM.16.M88.4 R56, [R238+0x3800] ;  /* 0x00380000ee38783b */ /* 0x000f2a0000000200 */
[C---:B------:R-:W-:Y:S06]  /*18d0*/  HMMA.16816.F32 R104, R16.reuse, R32, R88 ;  /* 0x000000201068723c */ /* 0x040fec0000001858 */
[C---:B------:R-:W-:Y:S06]  /*18e0*/  HMMA.16816.F32 R88, R16.reuse, R34, R84 ;  /* 0x000000221058723c */ /* 0x040fec0000001854 */
[----:B------:R-:W-:Y:S01]  /*18f0*/  HMMA.16816.F32 R100, R16, R38, R76 ;  /* 0x000000261064723c */ /* 0x000fe2000000184c */
[----:B------:R-:W5:Y:S04]  /*1900*/  LDSM.16.M88.4 R36, [R238+0x2000] ;  /* 0x00200000ee24783b */ /* 0x000f680000000200 */
[----:B------:R-:W5:Y:S01]  /*1910*/  LDSM.16.M88.4 R16, [R235+0x4000] ;  /* 0x00400000eb10783b */ /* 0x000f620000000200 */
[C---:B-1----:R-:W-:Y:S06]  /*1920*/  HMMA.16816.F32 R32, R12.reuse, R22, R136 ;  /* 0x000000160c20723c */ /* 0x042fec0000001888 */
[C---:B------:R-:W-:Y:S06]  /*1930*/  HMMA.16816.F32 R28, R12.reuse, R24, R132 ;  /* 0x000000180c1c723c */ /* 0x040fec0000001884 */
[C---:B------:R-:W-:Y:S06]  /*1940*/  HMMA.16816.F32 R68, R12.reuse, R40, R60 ;  /* 0x000000280c44723c */ /* 0x040fec000000183c */
[C---:B------:R-:W-:Y:S06]  /*1950*/  HMMA.16816.F32 R76, R12.reuse, R48, R128 ;  /* 0x000000300c4c723c */ /* 0x040fec0000001880 */
[C---:B------:R-:W-:Y:S06]  /*1960*/  HMMA.16816.F32 R72, R12.reuse, R50, R124 ;  /* 0x000000320c48723c */ /* 0x040fec000000187c */
[C---:B------:R-:W-:Y:S06]  /*1970*/  HMMA.16816.F32 R64, R12.reuse, R42, R64 ;  /* 0x0000002a0c40723c */ /* 0x040fec0000001840 */
[C---:B------:R-:W-:Y:S06]  /*1980*/  HMMA.16816.F32 R60, R12.reuse, R20, R140 ;  /* 0x000000140c3c723c */ /* 0x040fec000000188c */
[----:B------:R-:W-:Y:S06]  /*1990*/  HMMA.16816.F32 R12, R12, R26, R120 ;  /* 0x0000001a0c0c723c */ /* 0x000fec0000001878 */
[C---:B--2---:R-:W-:Y:S06]  /*19a0*/  HMMA.16816.F32 R84, R8.reuse, R48, R112 ;  /* 0x000000300854723c */ /* 0x044fec0000001870 */
[C---:B------:R-:W-:Y:S06]  /*19b0*/  HMMA.16816.F32 R92, R8.reuse, R50, R92 ;  /* 0x00000032085c723c */ /* 0x040fec000000185c */
[C---:B------:R-:W-:Y:S06]  /*19c0*/  HMMA.16816.F32 R104, R8.reuse, R40, R104 ;  /* 0x000000280868723c */ /* 0x040fec0000001868 */
[C---:B------:R-:W-:Y:S06]  /*19d0*/  HMMA.16816.F32 R88, R8.reuse, R42, R88 ;  /* 0x0000002a0858723c */ /* 0x040fec0000001858 */
[C---:B------:R-:W-:Y:S06]  /*19e0*/  HMMA.16816.F32 R40, R8.reuse, R20, R108 ;  /* 0x000000140828723c */ /* 0x040fec000000186c */
[C---:B------:R-:W-:Y:S01]  /*19f0*/  HMMA.16816.F32 R48, R8.reuse, R22, R100 ;  /* 0x000000160830723c */ /* 0x040fe20000001864 */
[----:B------:R-:W-:Y:S05]  /*1a00*/  LDSM.16.M88.4 R20, [R232+0x3800] ;  /* 0x00380000e814783b */ /* 0x000fea0000000200 */
[C---:B------:R-:W-:Y:S06]  /*1a10*/  HMMA.16816.F32 R96, R8.reuse, R24, R96 ;  /* 0x000000180860723c */ /* 0x040fec0000001860 */
[----:B------:R-:W-:Y:S01]  /*1a20*/  HMMA.16816.F32 R80, R8, R26, R80 ;  /* 0x0000001a0850723c */ /* 0x000fe20000001850 */
[----:B------:R-:W-:Y:S04]  /*1a30*/  LDSM.16.M88.4 R8, [R237+0x6000] ;  /* 0x00600000ed08783b */ /* 0x000fe80000000200 */
[----:B------:R-:W-:Y:S01]  /*1a40*/  LDSM.16.M88.4 R24, [R232+0x3000] ;  /* 0x00300000e818783b */ /* 0x000fe20000000200 */
[C---:B---3--:R-:W-:Y:S03]  /*1a50*/  HMMA.16816.F32 R152, R4.reuse, R54, R32 ;  /* 0x000000360498723c */ /* 0x048fe60000001820 */
[----:B------:R-:W1:Y:S03]  /*1a60*/  LDSM.16.M88.4 R32, [R232+0x2000] ;  /* 0x00200000e820783b */ /* 0x000e660000000200 */
[C---:B----4-:R-:W-:Y:S01]  /*1a70*/  HMMA.16816.F32 R148, R4.reuse, R56, R28 ;  /* 0x000000380494723c */ /* 0x050fe2000000181c */
[----:B------:R-:W2:Y:S05]  /*1a80*/  LDSM.16.M88.4 R28, [R232+0x2800] ;  /* 0x00280000e81c783b */ /* 0x000eaa0000000200 */
[C---:B------:R-:W-:Y:S01]  /*1a90*/  HMMA.16816.F32 R132, R4.reuse, R58, R12 ;  /* 0x0000003a0484723c */ /* 0x040fe2000000180c */
[----:B------:R-:W3:Y:S05]  /*1aa0*/  LDSM.16.M88.4 R12, [R237+0x4000] ;  /* 0x00400000ed0c783b */ /* 0x000eea0000000200 */
[C---:B-----5:R-:W-:Y:S06]  /*1ab0*/  HMMA.16816.F32 R124, R4.reuse, R36, R76 ;  /* 0x00000024047c723c */ /* 0x060fec000000184c */
[C---:B------:R-:W-:Y:S06]  /*1ac0*/  HMMA.16816.F32 R120, R4.reuse, R38, R72 ;  /* 0x000000260478723c */ /* 0x040fec0000001848 */
[C---:B------:R-:W-:Y:S06]  /*1ad0*/  HMMA.16816.F32 R144, R4.reuse, R44, R68 ;  /* 0x0000002c0490723c */ /* 0x040fec0000001844 */
[C---:B------:R-:W-:Y:S06]  /*1ae0*/  HMMA.16816.F32 R140, R4.reuse, R46, R64 ;  /* 0x0000002e048c723c */ /* 0x040fec0000001840 */
[----:B------:R-:W-:Y:S01]  /*1af0*/  HMMA.16816.F32 R136, R4, R52, R60 ;  /* 0x000000340488723c */ /* 0x000fe2000000183c */
[----:B------:R-:W-:Y:S05]  /*1b00*/  LDSM.16.M88.4 R4, [R236+0x6000] ;  /* 0x00600000ec04783b */ /* 0x000fea0000000200 */
[C---:B------:R-:W-:Y:S06]  /*1b10*/  HMMA.16816.F32 R128, R16.reuse, R36, R84 ;  /* 0x000000241080723c */ /* 0x040fec0000001854 */
[C---:B------:R-:W-:Y:S01]  /*1b20*/  HMMA.16816.F32 R112, R16.reuse, R38, R92 ;  /* 0x000000261070723c */ /* 0x040fe2000000185c */
[----:B------:R-:W4:Y:S05]  /*1b30*/  LDSM.16.M88.4 R36, [R231+0x2000] ;  /* 0x00200000e724783b */ /* 0x000f2a0000000200 */
[C---:B------:R-:W-:Y:S06]  /*1b40*/  HMMA.16816.F32 R108, R16.reuse, R44, R104 ;  /* 0x0000002c106c723c */ /* 0x040fec0000001868 */
[C---:B------:R-:W-:Y:S01]  /*1b50*/  HMMA.16816.F32 R92, R16.reuse, R54, R48 ;  /* 0x00000036105c723c */ /* 0x040fe20000001830 */
[----:B------:R-:W5:Y:S05]  /*1b60*/  LDSM.16.M88.4 R48, [R231+0x3800] ;  /* 0x00380000e730783b */ /* 0x000f6a0000000200 */
[C---:B------:R-:W-:Y:S01]  /*1b70*/  HMMA.16816.F32 R104, R16.reuse, R46, R88 ;  /* 0x0000002e1068723c */ /* 0x040fe20000001858 */
[----:B------:R-:W-:Y:S05]  /*1b80*/  LDSM.16.M88.4 R44, [R231+0x3000] ;  /* 0x00300000e72c783b */ /* 0x000fea0000000200 */
[C---:B------:R-:W-:Y:S01]  /*1b90*/  HMMA.16816.F32 R100, R16.reuse, R52, R40 ;  /* 0x000000341064723c */ /* 0x040fe20000001828 */
[----:B------:R-:W5:Y:S05]  /*1ba0*/  LDSM.16.M88.4 R40, [R231+0x2800] ;  /* 0x00280000e728783b */ /* 0x000f6a0000000200 */
[C---:B------:R-:W-:Y:S06]  /*1bb0*/  HMMA.16816.F32 R88, R16.reuse, R56, R96 ;  /* 0x000000381058723c */ /* 0x040fec0000001860 */
[----:B------:R-:W-:Y:S01]  /*1bc0*/  HMMA.16816.F32 R76, R16, R58, R80 ;  /* 0x0000003a104c723c */ /* 0x000fe20000001850 */
[----:B------:R-:W5:Y:S01]  /*1bd0*/  LDSM.16.M88.4 R16, [R236+0x4000] ;  /* 0x00400000ec10783b */ /* 0x000f620000000200 */
[----:B------:R-:W-:-:S04]  /*1be0*/  DEPBAR.LE SB0, 0x0 ;  /* 0x000080000000791a */ /* 0x000fc80000000000 */
[C---:B-1----:R-:W-:Y:S06]  /*1bf0*/  HMMA.16816.F32 R72, R8.reuse, R32, R124 ;  /* 0x000000200848723c */ /* 0x042fec000000187c */
[C---:B------:R-:W-:Y:S06]  /*1c00*/  HMMA.16816.F32 R68, R8.reuse, R34, R120 ;  /* 0x000000220844723c */ /* 0x040fec0000001878 */
[C---:B--2---:R-:W-:Y:S06]  /*1c10*/  HMMA.16816.F32 R64, R8.reuse, R28, R144 ;  /* 0x0000001c0840723c */ /* 0x044fec0000001890 */
[C---:B------:R-:W-:Y:S06]  /*1c20*/  HMMA.16816.F32 R60, R8.reuse, R30, R140 ;  /* 0x0000001e083c723c */ /* 0x040fec000000188c */
[C---:B------:R-:W-:Y:S06]  /*1c30*/  HMMA.16816.F32 R56, R8.reuse, R24, R136 ;  /* 0x000000180838723c */ /* 0x040fec0000001888 */
[C---:B------:R-:W-:Y:S06]  /*1c40*/  HMMA.16816.F32 R80, R8.reuse, R26, R152 ;  /* 0x0000001a0850723c */ /* 0x040fec0000001898 */
[C---:B------:R-:W-:Y:S06]  /*1c50*/  HMMA.16816.F32 R84, R8.reuse, R20, R148 ;  /* 0x000000140854723c */ /* 0x040fec0000001894 */
[----:B------:R-:W-:Y:S06]  /*1c60*/  HMMA.16816.F32 R8, R8, R22, R132 ;  /* 0x000000160808723c */ /* 0x000fec0000001884 */
[C---:B---3--:R-:W-:Y:S06]  /*1c70*/  HMMA.16816.F32 R52, R12.reuse, R32, R128 ;  /* 0x000000200c34723c */ /* 0x048fec0000001880 */
[C---:B------:R-:W-:Y:S06]  /*1c80*/  HMMA.16816.F32 R32, R12.reuse, R34, R112 ;  /* 0x000000220c20723c */ /* 0x040fec0000001870 */
[C---:B------:R-:W-:Y:S06]  /*1c90*/  HMMA.16816.F32 R96, R12.reuse, R28, R108 ;  /* 0x0000001c0c60723c */ /* 0x040fec000000186c */
[C---:B------:R-:W-:Y:S06]  /*1ca0*/  HMMA.16816.F32 R104, R12.reuse, R30, R104 ;  /* 0x0000001e0c68723c */ /* 0x040fec0000001868 */
[C---:B------:R-:W-:Y:S06]  /*1cb0*/  HMMA.16816.F32 R100, R12.reuse, R24, R100 ;  /* 0x000000180c64723c */ /* 0x040fec0000001864 */
[C---:B------:R-:W-:Y:S06]  /*1cc0*/  HMMA.16816.F32 R92, R12.reuse, R26, R92 ;  /* 0x0000001a0c5c723c */ /* 0x040fec000000185c */
[C---:B------:R-:W-:Y:S06]  /*1cd0*/  HMMA.16816.F32 R88, R12.reuse, R20, R88 ;  /* 0x000000140c58723c */ /* 0x040fec0000001858 */
[----:B------:R-:W-:Y:S06]  /*1ce0*/  HMMA.16816.F32 R76, R12, R22, R76 ;  /* 0x000000160c4c723c */ /* 0x000fec000000184c */
[----:B----4-:R-:W-:Y:S01]  /*1cf0*/  HMMA.16816.F32 R112, R4, R36, R72 ;  /* 0x000000240470723c */ /* 0x010fe20000001848 */
[----:B------:R-:W-:-:S04]  /*1d00*/  SHF.R.S32.HI R12, RZ, 0x1f, R0 ;  /* 0x0000001fff0c7819 */ /* 0x000fc80000011400 */
[----:B------:R-:W-:Y:S01]  /*1d10*/  LEA.HI R0, R12, R0, RZ, 0x2 ;  /* 0x000000000c007211 */ /* 0x000fe200078f10ff */
[----:B-----5:R-:W-:Y:S03]  /*1d20*/  HMMA.16816.F32 R120, R4, R48, R84 ;  /* 0x000000300478723c */ /* 0x020fe60000001854 */
[----:B------:R-:W-:-:S03]  /*1d30*/  SHF.R.S32.HI R0, RZ, 0x2, R0 ;  /* 0x00000002ff007819 */ /* 0x000fc60000011400 */
[C---:B------:R-:W-:Y:S06]  /*1d40*/  HMMA.16816.F32 R68, R4.reuse, R38, R68 ;  /* 0x000000260444723c */ /* 0x040fec0000001844 */
[C---:B------:R-:W-:Y:S06]  /*1d50*/  HMMA.16816.F32 R72, R4.reuse, R40, R64 ;  /* 0x000000280448723c */ /* 0x040fec0000001840 */
[C---:B------:R-:W-:Y:S06]  /*1d60*/  HMMA.16816.F32 R108, R4.reuse, R42, R60 ;  /* 0x0000002a046c723c */ /* 0x040fec000000183c */
[C---:B------:R-:W-:Y:S06]  /*1d70*/  HMMA.16816.F32 R152, R4.reuse, R44, R56 ;  /* 0x0000002c0498723c */ /* 0x040fec0000001838 */
[C---:B------:R-:W-:Y:S06]  /*1d80*/  HMMA.16816.F32 R80, R4.reuse, R46, R80 ;  /* 0x0000002e0450723c */ /* 0x040fec0000001850 */
[----:B------:R-:W-:Y:S06]  /*1d90*/  HMMA.16816.F32 R84, R4, R50, R8 ;  /* 0x000000320454723c */ /* 0x000fec0000001808 */
[----:B------:R-:W-:Y:S01]  /*1da0*/  HMMA.16816.F32 R12, R16, R38, R32 ;  /* 0x00000026100c723c */ /* 0x000fe20000001820 */
[----:B------:R-:W-:-:S02]  /*1db0*/  IMAD R4, R156, 0x10, R159 ;  /* 0x000000109c047824 */ /* 0x000fc400078e029f */
[----:B------:R-:W-:-:S03]  /*1dc0*/  IMAD.SHL.U32 R5, R157, 0x2, RZ ;  /* 0x000000029d057824 */ /* 0x000fc600078e00ff */
[----:B------:R-:W-:Y:S01]  /*1dd0*/  IADD3 R0, R4, 0x1, R0 ;  /* 0x0000000104007810 */ /* 0x000fe20007ffe000 */
[----:B------:R-:W-:Y:S01]  /*1de0*/  HMMA.16816.F32 R8, R16, R40, R96 ;  /* 0x000000281008723c */ /* 0x000fe20000001860 */
[----:B------:R-:W-:Y:S02]  /*1df0*/  LOP3.LUT R5, R5, 0x6, RZ, 0xc0, !PT ;  /* 0x0000000605057812 */ /* 0x000fe400078ec0ff */
[----:B------:R-:W-:-:S03]  /*1e00*/  IADD3 R4, R116, -UR17, R0 ;  /* 0x8000001174047c10 */ /* 0x000fc6000fffe000 */
[----:B------:R-:W-:Y:S01]  /*1e10*/  IMAD R0, R163, 0x40, R5 ;  /* 0x00000040a3007824 */ /* 0x000fe200078e0205 */
[----:B------:R-:W-:Y:S01]  /*1e20*/  HMMA.16816.F32 R28, R16, R36, R52 ;  /* 0x00000024101c723c */ /* 0x000fe20000001834 */
[----:B------:R-:W-:Y:S02]  /*1e30*/  VIADD R5, R4, UR16 ;  /* 0x0000001004057c36 */ /* 0x000fe40008000000 */
[----:B------:R-:W-:-:S03]  /*1e40*/  VIADD R4, R0, 0x1 ;  /* 0x0000000100047836 */ /* 0x000fc60000000000 */
[C---:B------:R-:W-:Y:S01]  /*1e50*/  VIMNMX R23, R5.reuse, R116, PT ;  /* 0x0000007405177248 */ /* 0x040fe20003fe0100 */
[C---:B------:R-:W-:Y:S01]  /*1e60*/  HMMA.16816.F32 R52, R16.reuse, R42, R104 ;  /* 0x0000002a1034723c */ /* 0x040fe20000001868 */
[C-C-:B------:R-:W-:Y:S02]  /*1e70*/  VIADDMNMX R24, R5.reuse, 0x8, R116.reuse, PT ;  /* 0x0000000805187846 */ /* 0x140fe40003800174 */
[C-C-:B------:R-:W-:Y:S02]  /*1e80*/  VIADDMNMX R25, R5.reuse, 0x40, R116.reuse, PT ;  /* 0x0000004005197846 */ /* 0x140fe40003800174 */
[----:B------:R-:W-:Y:S01]  /*1e90*/  VIADDMNMX R26, R5, 0x48, R116, PT ;  /* 0x00000048051a7846 */ /* 0x000fe20003800174 */
[----:B------:R-:W-:Y:S01]  /*1ea0*/  VIADD R5, R0, 0x8 ;  /* 0x0000000800057836 */ /* 0x000fe20000000000 */
[C---:B------:R-:W-:Y:S01]  /*1eb0*/  ISETP.GE.AND P6, PT, R4.reuse, R23, PT ;  /* 0x000000170400720c */ /* 0x040fe20003fc6270 */
[----:B------:R-:W-:Y:S01]  /*1ec0*/  HMMA.16816.F32 R56, R16, R44, R100 ;  /* 0x0000002c1038723c */ /* 0x000fe20000001864 */
[----:B------:R-:W-:-:S02]  /*1ed0*/  ISETP.GE.AND P4, PT, R4, R24, PT ;  /* 0x000000180400720c */ /* 0x000fc40003f86270 */
[C---:B------:R-:W-:Y:S02]  /*1ee0*/  ISETP.GE.AND P2, PT, R4.reuse, R25, PT ;  /* 0x000000190400720c */ /* 0x040fe40003f46270 */
[----:B------:R-:W-:Y:S01]  /*1ef0*/  ISETP.GE.AND P0, PT, R4, R26, PT ;  /* 0x0000001a0400720c */ /* 0x000fe20003f06270 */
[----:B------:R-:W-:Y:S01]  /*1f00*/  VIADD R4, R0, 0x9 ;  /* 0x0000000900047836 */ /* 0x000fe20000000000 */
[----:B------:R-:W-:Y:S01]  /*1f10*/  BAR.SYNC.DEFER_BLOCKING 0x0 ;  /* 0x0000000000007b1d */ /* 0x000fe20000010000 */
[C---:B------:R-:W-:Y:S01]  /*1f20*/  ISETP.GE.AND P1, PT, R5.reuse, R23, PT ;  /* 0x000000170500720c */ /* 0x040fe20003f26270 */
[C---:B------:R-:W-:Y:S01]  /*1f30*/  HMMA.16816.F32 R36, R16.reuse, R48, R88 ;  /* 0x000000301024723c */ /* 0x040fe20000001858 */
[C---:B------:R-:W-:Y:S02]  /*1f40*/  ISETP.GE.AND P3, PT, R5.reuse, R24, PT ;  /* 0x000000180500720c */ /* 0x040fe40003f66270 */
[----:B------:R-:W-:Y:S01]  /*1f50*/  FSEL R35, R12, -INF , !P1 ;  /* 0xff8000000c237808 */ /* 0x000fe20004800000 */
[----:B------:R-:W-:Y:S01]  /*1f60*/  VIADD R12, R0, 0x11 ;  /* 0x00000011000c7836 */ /* 0x000fe20000000000 */
[----:B------:R-:W-:Y:S01]  /*1f70*/  FSEL R62, R14, -INF , !P3 ;  /* 0xff8000000e3e7808 */ /* 0x000fe20005800000 */
[----:B------:R-:W-:Y:S01]  /*1f80*/  HMMA.16816.F32 R44, R16, R46, R92 ;  /* 0x0000002e102c723c */ /* 0x000fe2000000185c */
[----:B------:R-:W-:-:S02]  /*1f90*/  ISETP.GE.AND P5, PT, R5, R25, PT ;  /* 0x000000190500720c */ /* 0x000fc40003fa6270 */
[----:B------:R-:W-:Y:S02]  /*1fa0*/  ISETP.GE.AND P1, PT, R5, R26, PT ;  /* 0x0000001a0500720c */ /* 0x000fe40003f26270 */
[----:B------:R-:W-:Y:S01]  /*1fb0*/  ISETP.GE.AND P3, PT, R4, R23, PT ;  /* 0x000000170400720c */ /* 0x000fe20003f66270 */
[----:B------:R-:W-:Y:S01]  /*1fc0*/  HMMA.16816.F32 R48, R16, R50, R76 ;  /* 0x000000321030723c */ /* 0x000fe2000000184c */
[----:B------:R-:W-:Y:S02]  /*1fd0*/  FSEL R65, R68, -INF , !P5 ;  /* 0xff80000044417808 */ /* 0x000fe40006800000 */
[----:B------:R-:W-:Y:S02]  /*1fe0*/  FSEL R66, R70, -INF , !P1 ;  /* 0xff80000046427808 */ /* 0x000fe40004800000 */
[----:B------:R-:W-:Y:S02]  /*1ff0*/  FSEL R40, R13, -INF , !P3 ;  /* 0xff8000000d287808 */ /* 0x000fe40005800000 */
[----:B------:R-:W-:-:S02]  /*2000*/  ISETP.GE.AND P5, PT, R4, R24, PT ;  /* 0x000000180400720c */ /* 0x000fc40003fa6270 */
[C---:B------:R-:W-:Y:S02]  /*2010*/  ISETP.GE.AND P1, PT, R4.reuse, R25, PT ;  /* 0x000000190400720c */ /* 0x040fe40003f26270 */
[----:B------:R-:W-:Y:S01]  /*2020*/  ISETP.GE.AND P3, PT, R4, R26, PT ;  /* 0x0000001a0400720c */ /* 0x000fe20003f66270 */
[----:B------:R-:W-:Y:S01]  /*2030*/  VIADD R4, R0, 0x10 ;  /* 0x0000001000047836 */ /* 0x000fe20000000000 */
[----:B------:R-:W-:Y:S02]  /*2040*/  FSEL R61, R15, -INF , !P5 ;  /* 0xff8000000f3d7808 */ /* 0x000fe40006800000 */
[----:B------:R-:W-:Y:S02]  /*2050*/  FSEL R60, R31, -INF , !P4 ;  /* 0xff8000001f3c7808 */ /* 0x000fe40006000000 */
[----:B------:R-:W-:Y:S02]  /*2060*/  ISETP.GE.AND P5, PT, R4, R24, PT ;  /* 0x000000180400720c */ /* 0x000fe40003fa6270 */
[----:B------:R-:W-:-:S02]  /*2070*/  FSEL R64, R71, -INF , !P3 ;  /* 0xff80000047407808 */ /* 0x000fc40005800000 */
[----:B------:R-:W-:Y:S02]  /*2080*/  FSEL R43, R10, -INF , !P5 ;  /* 0xff8000000a2b7808 */ /* 0x000fe40006800000 */
[-C--:B------:R-:W-:Y:S02]  /*2090*/  ISETP.GE.AND P5, PT, R12, R23.reuse, PT ;  /* 0x000000170c00720c */ /* 0x080fe40003fa6270 */
[----:B------:R-:W-:Y:S02]  /*20a0*/  ISETP.GE.AND P3, PT, R0, R23, PT ;  /* 0x000000170000720c */ /* 0x000fe40003f66270 */
[----:B------:R-:W-:Y:S02]  /*20b0*/  FSEL R31, R9, -INF , !P5 ;  /* 0xff800000091f7808 */ /* 0x000fe40006800000 */
[----:B------:R-:W-:Y:S02]  /*20c0*/  ISETP.NE.AND P5, PT, R162, 0x1, PT ;  /* 0x00000001a200780c */ /* 0x000fe40003fa5270 */
[----:B------:R-:W-:-:S02]  /*20d0*/  FSEL R21, R29, -INF , !P6 ;  /* 0xff8000001d157808 */ /* 0x000fc40007000000 */
[----:B------:R-:W-:Y:S02]  /*20e0*/  ISETP.GE.AND P6, PT, R4, R23, PT ;  /* 0x000000170400720c */ /* 0x000fe40003fc6270 */
[----:B------:R-:W-:Y:S02]  /*20f0*/  FSEL R14, R28, -INF , !P3 ;  /* 0xff8000001c0e7808 */ /* 0x000fe40005800000 */
[----:B------:R-:W-:Y:S02]  /*2100*/  FSEL R63, R69, -INF , !P1 ;  /* 0xff800000453f7808 */ /* 0x000fe40004800000 */
[C---:B------:R-:W-:Y:S02]  /*2110*/  ISETP.GE.AND P4, PT, R4.reuse, R25, PT ;  /* 0x000000190400720c */ /* 0x040fe40003f86270 */
[----:B------:R-:W-:Y:S02]  /*2120*/  ISETP.GE.AND P1, PT, R4, R26, PT ;  /* 0x0000001a0400720c */ /* 0x000fe40003f26270 */
[----:B------:R-:W-:-:S02]  /*2130*/  FSEL R32, R8, -INF , !P6 ;  /* 0xff80000008207808 */ /* 0x000fc40007000000 */
[-C--:B------:R-:W-:Y:S02]  /*2140*/  ISETP.GE.AND P6, PT, R0, R24.reuse, PT ;  /* 0x000000180000720c */ /* 0x080fe40003fc6270 */
[----:B------:R-:W-:Y:S02]  /*2150*/  ISETP.GE.AND P3, PT, R12, R24, PT ;  /* 0x000000180c00720c */ /* 0x000fe40003f66270 */
[----:B------:R-:W-:Y:S02]  /*2160*/  FMNMX.FTZ R4, R14, R21, !PT ;  /* 0x000000150e047209 */ /* 0x000fe40007810000 */
[----:B------:R-:W-:Y:S02]  /*2170*/  FSEL R41, R30, -INF , !P6 ;  /* 0xff8000001e297808 */ /* 0x000fe40007000000 */
[----:B------:R-:W-:Y:S02]  /*2180*/  FSEL R42, R11, -INF , !P3 ;  /* 0xff8000000b2a7808 */ /* 0x000fe40005800000 */
[----:B------:R-:W-:Y:S01]  /*2190*/  FMNMX.FTZ R13, R35, R4, !PT ;  /* 0x00000004230d7209 */ /* 0x000fe20007810000 */
[----:B------:R-:W-:Y:S06]  /*21a0*/  @!P5 BRA `(.L_x_1) ;  /* 0x000000000068d947 */ /* 0x000fec0003800000 */
[----:B------:R-:W-:-:S04]  /*21b0*/  VIADD R4, R162, 0xfffffffe ;  /* 0xfffffffea2047836 */ /* 0x000fc80000000000 */
[C---:B------:R-:W-:Y:S01]  /*21c0*/  IMAD R6, R4.reuse, UR18, RZ ;  /* 0x0000001204067c24 */ /* 0x040fe2000f8e02ff */
[----:B------:R-:W-:Y:S01]  /*21d0*/  SHF.R.S32.HI R7, RZ, 0x1f, R4 ;  /* 0x0000001fff077819 */ /* 0x000fe20000011404 */
[----:B------:R-:W-:-:S04]  /*21e0*/  IMAD.WIDE.U32 R4, R4, UR19, R160 ;  /* 0x0000001304047c25 */ /* 0x000fc8000f8e00a0 */
[----:B------:R-:W-:Y:S01]  /*21f0*/  IMAD R6, R7, UR19, R6 ;  /* 0x0000001307067c24 */ /* 0x000fe2000f8e0206 */
[----:B------:R-:W-:-:S03]  /*2200*/  LEA R8, P5, R4, UR8, 0x1 ;  /* 0x0000000804087c11 */ /* 0x000fc6000f8a08ff */
[----:B------:R-:W-:Y:S01]  /*2210*/  IMAD.IADD R5, R5, 0x1, R6 ;  /* 0x0000000105057824 */ /* 0x000fe200078e0206 */
[----:B------:R-:W-:-:S04]  /*2220*/  IADD3 R6, P3, R8, UR23, RZ ;  /* 0x0000001708067c10 */ /* 0x000fc8000ff7e0ff */
[----:B------:R-:W-:Y:S02]  /*2230*/  LEA.HI.X R9, R4, UR9, R5, 0x1, P5 ;  /* 0x0000000904097c11 */ /* 0x000fe4000a8f0c05 */
[----:B------:R-:W-:Y:S02]  /*2240*/  IADD3 R4, P5, R6, UR23, RZ ;  /* 0x0000001706047c10 */ /* 0x000fe4000ffbe0ff */
[----:B------:R-:W-:Y:S01]  /*2250*/  IADD3.X R7, R9, UR22, RZ, P3, !PT ;  /* 0x0000001609077c10 */ /* 0x000fe20009ffe4ff */
[----:B------:R-:W-:Y:S01]  /*2260*/  @!PT LDS RZ, [RZ] ;  /* 0x00000000fffff984 */ /* 0x000fe20000000800 */
[----:B------:R-:W-:Y:S01]  /*2270*/  @!PT LDS RZ, [RZ] ;  /* 0x00000000fffff984 */ /* 0x000fe20000000800 */
[----:B------:R-:W-:Y:S01]  /*2280*/  @!PT LDS RZ, [RZ] ;  /* 0x00000000fffff984 */ /* 0x000fe20000000800 */
[----:B------:R1:W-:Y:S01]  /*2290*/  LDGSTS.E.BYPASS.LTC128B.128 [R247+0x8000], desc[UR20][R8.64] ;  /* 0x0800000008f77fae */ /* 0x0003e2000b901d54 */
[----:B------:R-:W-:Y:S02]  /*22a0*/  IADD3 R10, P3, R4, UR23, RZ ;  /* 0x00000017040a7c10 */ /* 0x000fe4000ff7e0ff */
[----:B------:R-:W-:Y:S01]  /*22b0*/  IADD3.X R5, R7, UR22, RZ, P5, !PT ;  /* 0x0000001607057c10 */ /* 0x000fe2000affe4ff */
[----:B------:R1:W-:Y:S03]  /*22c0*/  LDGSTS.E.BYPASS.LTC128B.128 [R247+0xa000], desc[UR20][R8.64+0x80] ;  /* 0x0a00008008f77fae */ /* 0x0003e6000b901d54 */
[----:B------:R-:W-:Y:S01]  /*22d0*/  IADD3.X R11, R5, UR22, RZ, P3, !PT ;  /* 0x00000016050b7c10 */ /* 0x000fe20009ffe4ff */
[----:B------:R1:W-:Y:S04]  /*22e0*/  LDGSTS.E.BYPASS.LTC128B.128 [R247+0x8800], desc[UR20][R6.64] ;  /* 0x0880000006f77fae */ /* 0x0003e8000b901d54 */
[----:B------:R1:W-:Y:S04]  /*22f0*/  LDGSTS.E.BYPASS.LTC128B.128 [R247+0xa800], desc[UR20][R6.64+0x80] ;  /* 0x0a80008006f77fae */ /* 0x0003e8000b901d54 */
[----:B------:R1:W-:Y:S04]  /*2300*/  LDGSTS.E.BYPASS.LTC128B.128 [R247+0x9000], desc[UR20][R4.64] ;  /* 0x0900000004f77fae */ /* 0x0003e8000b901d54 */
[----:B------:R1:W-:Y:S04]  /*2310*/  LDGSTS.E.BYPASS.LTC128B.128 [R247+0xb000], desc[UR20][R4.64+0x80] ;  /* 0x0b00008004f77fae */ /* 0x0003e8000b901d54 */
[----:B------:R1:W-:Y:S04]  /*2320*/  LDGSTS.E.BYPASS.LTC128B.128 [R247+0x9800], desc[UR20][R10.64] ;  /* 0x098000000af77fae */ /* 0x0003e8000b901d54 */
[----:B------:R1:W-:Y:S04]  /*2330*/  LDGSTS.E.BYPASS.LTC128B.128 [R247+0xb800], desc[UR20][R10.64+0x80] ;  /* 0x0b8000800af77fae */ /* 0x0003e8000b901d54 */
[----:B------:R-:W0:Y:S02]  /*2340*/  LDGDEPBAR ;  /* 0x00000000000079af */ /* 0x000e240000000000 */
.L_x_1:
[----:B-1----:R-:W-:Y:S01]  /*2350*/  VIADD R7, R0, 0x18 ;  /* 0x0000001800077836 */ /* 0x002fe20000000000 */
[----:B------:R-:W-:Y:S01]  /*2360*/  FMNMX.FTZ R4, R40, R13, !PT ;  /* 0x0000000d28047209 */ /* 0x000fe20007810000 */
[C---:B------:R-:W-:Y:S01]  /*2370*/  VIADD R8, R0.reuse, 0x19 ;  /* 0x0000001900087836 */ /* 0x040fe20000000000 */
[C---:B------:R-:W-:Y:S01]  /*2380*/  IADD3 R9, R0.reuse, 0x20, RZ ;  /* 0x0000002000097810 */ /* 0x040fe20007ffe0ff */
[C---:B------:R-:W-:Y:S01]  /*2390*/  VIADD R10, R0.reuse, 0x21 ;  /* 0x00000021000a7836 */ /* 0x040fe20000000000 */
[-C--:B------:R-:W-:Y:S01]  /*23a0*/  ISETP.GE.AND P3, PT, R7, R23.reuse, PT ;  /* 0x000000170700720c */ /* 0x080fe20003f66270 */
[----:B------:R-:W-:Y:S01]  /*23b0*/  VIADD R11, R0, 0x28 ;  /* 0x00000028000b7836 */ /* 0x000fe20000000000 */
[----:B------:R-:W-:Y:S01]  /*23c0*/  FMNMX.FTZ R4, R32, R4, !PT ;  /* 0x0000000420047209 */ /* 0x000fe20007810000 */
[----:B------:R-:W-:Y:S01]  /*23d0*/  VIADD R18, R0, 0x30 ;  /* 0x0000003000127836 */ /* 0x000fe20000000000 */
[-C--:B------:R-:W-:Y:S01]  /*23e0*/  ISETP.GE.AND P5, PT, R8, R23.reuse, PT ;  /* 0x000000170800720c */ /* 0x080fe20003fa6270 */
[----:B------:R-:W-:Y:S01]  /*23f0*/  VIADD R20, R0, 0x31 ;  /* 0x0000003100147836 */ /* 0x000fe20000000000 */
[----:B------:R-:W-:Y:S01]  /*2400*/  FSEL R16, R52, -INF , !P3 ;  /* 0xff80000034107808 */ /* 0x000fe20005800000 */
[----:B------:R-:W-:Y:S01]  /*2410*/  VIADD R30, R0, 0x39 ;  /* 0x00000039001e7836 */ /* 0x000fe20000000000 */
[----:B------:R-:W-:Y:S01]  /*2420*/  FMNMX.FTZ R4, R31, R4, !PT ;  /* 0x000000041f047209 */ /* 0x000fe20007810000 */
[----:B------:R-:W-:Y:S01]  /*2430*/  ULDC UR4, c[0x0][0x2ec] ;  /* 0x0000bb0000047ab9 */ /* 0x000fe20000000800 */
[----:B------:R-:W-:Y:S01]  /*2440*/  ISETP.GE.AND P3, PT, R9, R23, PT ;  /* 0x000000170900720c */ /* 0x000fe20003f66270 */
[----:B------:R-:W-:Y:S01]  /*2450*/  STL [R1+0x68], R238 ;  /* 0x000068ee01007387 */ /* 0x000fe20000100800 */
[----:B------:R-:W-:-:S02]  /*2460*/  FSEL R17, R53, -INF , !P5 ;  /* 0xff80000035117808 */ /* 0x000fc40006800000 */
[----:B------:R-:W-:Y:S01]  /*2470*/  FMNMX.FTZ R4, R16, R4, !PT ;  /* 0x0000000410047209 */ /* 0x000fe20007810000 */
[----:B------:R-:W-:Y:S01]  /*2480*/  STL [R1+0x64], R247 ;  /* 0x000064f701007387 */ /* 0x000fe20000100800 */
[-C--:B------:R-:W-:Y:S02]  /*2490*/  ISETP.GE.AND P5, PT, R10, R23.reuse, PT ;  /* 0x000000170a00720c */ /* 0x080fe40003fa6270 */
[----:B------:R-:W-:Y:S01]  /*24a0*/  FSEL R172, R56, -INF , !P3 ;  /* 0xff80000038ac7808 */ /* 0x000fe20005800000 */
[----:B------:R-:W-:Y:S01]  /*24b0*/  STL [R1+0x60], R237 ;  /* 0x000060ed01007387 */ /* 0x000fe20000100800 */
[----:B------:R-:W-:Y:S02]  /*24c0*/  FMNMX.FTZ R4, R17, R4, !PT ;  /* 0x0000000411047209 */ /* 0x000fe40007810000 */
[----:B------:R-:W-:Y:S01]  /*24d0*/  IADD3 R13, R0, 0x29, RZ ;  /* 0x00000029000d7810 */ /* 0x000fe20007ffe0ff */
[----:B------:R-:W-:Y:S01]  /*24e0*/  STL [R1+0x5c], R236 ;  /* 0x00005cec01007387 */ /* 0x000fe20000100800 */
[----:B------:R-:W-:-:S02]  /*24f0*/  ISETP.GE.AND P3, PT, R11, R23, PT ;  /* 0x000000170b00720c */ /* 0x000fc40003f66270 */
[----:B------:R-:W-:Y:S01]  /*2500*/  FSEL R171, R57, -INF , !P5 ;  /* 0xff80000039ab7808 */ /* 0x000fe20006800000 */
[----:B------:R-:W-:Y:S01]  /*2510*/  STL [R1+0x58], R235 ;  /* 0x000058eb01007387 */ /* 0x000fe20000100800 */
[----:B------:R-:W-:Y:S02]  /*2520*/  FMNMX.FTZ R4, R172, R4, !PT ;  /* 0x00000004ac047209 */ /* 0x000fe40007810000 */
[-C--:B------:R-:W-:Y:S01]  /*2530*/  ISETP.GE.AND P5, PT, R13, R23.reuse, PT ;  /* 0x000000170d00720c */ /* 0x080fe20003fa6270 */
[----:B------:R-:W-:Y:S01]  /*2540*/  STL [R1+0x54], R234 ;  /* 0x000054ea01007387 */ /* 0x000fe20000100800 */
[----:B------:R-:W-:Y:S02]  /*2550*/  FSEL R170, R44, -INF , !P3 ;  /* 0xff8000002caa7808 */ /* 0x000fe40005800000 */
[----:B------:R-:W-:Y:S01]  /*2560*/  FMNMX.FTZ R4, R171, R4, !PT ;  /* 0x00000004ab047209 */ /* 0x000fe20007810000 */
[----:B------:R-:W-:Y:S01]  /*2570*/  STL [R1+0x50], R233 ;  /* 0x000050e901007387 */ /* 0x000fe20000100800 */
[----:B------:R-:W-:-:S02]  /*2580*/  ISETP.GE.AND P3, PT, R18, R23, PT ;  /* 0x000000171200720c */ /* 0x000fc40003f66270 */
[----:B------:R-:W-:Y:S01]  /*2590*/  FSEL R169, R45, -INF , !P5 ;  /* 0xff8000002da97808 */ /* 0x000fe20006800000 */
[----:B------:R-:W-:Y:S01]  /*25a0*/  STL [R1+0x4c], R232 ;  /* 0x00004ce801007387 */ /* 0x000fe20000100800 */
[----:B------:R-:W-:Y:S02]  /*25b0*/  FMNMX.FTZ R4, R170, R4, !PT ;  /* 0x00000004aa047209 */ /* 0x000fe40007810000 */
[----:B------:R-:W-:Y:S01]  /*25c0*/  IADD3 R27, R0, 0x38, RZ ;  /* 0x00000038001b7810 */ /* 0x000fe20007ffe0ff */
[----:B------:R-:W-:Y:S01]  /*25d0*/  STL [R1+0x48], R231 ;  /* 0x000048e701007387 */ /* 0x000fe20000100800 */
[----:B------:R-:W-:Y:S02]  /*25e0*/  ISETP.GE.AND P5, PT, R20, R23, PT ;  /* 0x000000171400720c */ /* 0x000fe40003fa6270 */
[----:B------:R-:W-:Y:S01]  /*25f0*/  FSEL R211, R36, -INF , !P3 ;  /* 0xff80000024d37808 */ /* 0x000fe20005800000 */
[----:B------:R-:W-:Y:S01]  /*2600*/  STL [R1+0x6c], R23 ;  /* 0x00006c1701007387 */ /* 0x000fe20000100800 */
[----:B------:R-:W-:-:S02]  /*2610*/  FMNMX.FTZ R4, R169, R4, !PT ;  /* 0x00000004a9047209 */ /* 0x000fc40007810000 */
[-C--:B------:R-:W-:Y:S01]  /*2620*/  ISETP.GE.AND P3, PT, R27, R23.reuse, PT ;  /* 0x000000171b00720c */ /* 0x080fe20003f66270 */
[----:B------:R-:W-:Y:S01]  /*2630*/  STL [R1+0x70], R24 ;  /* 0x0000701801007387 */ /* 0x000fe20000100800 */
[----:B------:R-:W-:Y:S02]  /*2640*/  FSEL R220, R37, -INF , !P5 ;  /* 0xff80000025dc7808 */ /* 0x000fe40006800000 */
[----:B------:R-:W-:Y:S02]  /*2650*/  FMNMX.FTZ R5, R211, R4, !PT ;  /* 0x00000004d3057209 */ /* 0x000fe40007810000 */
[----:B------:R-:W-:Y:S02]  /*2660*/  FMNMX.FTZ R4, R41, R60, !PT ;  /* 0x0000003c29047209 */ /* 0x000fe40007810000 */
[----:B------:R-:W-:Y:S02]  /*2670*/  FSEL R48, R48, -INF , !P3 ;  /* 0xff80000030307808 */ /* 0x000fe40005800000 */
[----:B------:R-:W-:-:S02]  /*2680*/  ISETP.GE.AND P6, PT, R30, R23, PT ;  /* 0x000000171e00720c */ /* 0x000fc40003fc6270 */
[----:B------:R-:W-:Y:S02]  /*2690*/  FMNMX.FTZ R5, R220, R5, !PT ;  /* 0x00000005dc057209 */ /* 0x000fe40007810000 */
[----:B------:R-:W-:Y:S02]  /*26a0*/  FMNMX.FTZ R4, R62, R4, !PT ;  /* 0x000000043e047209 */ /* 0x000fe40007810000 */
[----:B------:R-:W-:Y:S02]  /*26b0*/  FSEL R250, R49, -INF , !P6 ;  /* 0xff80000031fa7808 */ /* 0x000fe40007000000 */
[----:B------:R-:W-:Y:S02]  /*26c0*/  FMNMX.FTZ R6, R48, R5, !PT ;  /* 0x0000000530067209 */ /* 0x000fe40007810000 */
[----:B------:R-:W-:Y:S02]  /*26d0*/  FMNMX.FTZ R5, R61, R4, !PT ;  /* 0x000000043d057209 */ /* 0x000fe40007810000 */
[----:B------:R-:W-:-:S02]  /*26e0*/  FMNMX.FTZ R4, R250, R6, !PT ;  /* 0x00000006fa047209 */ /* 0x000fc40007810000 */
[----:B------:R-:W-:Y:S02]  /*26f0*/  FSEL R33, R72, -INF , !P4 ;  /* 0xff80000048217808 */ /* 0x000fe40006000000 */
[-C--:B------:R-:W-:Y:S01]  /*2700*/  ISETP.GE.AND P4, PT, R7, R24.reuse, PT ;  /* 0x000000180700720c */ /* 0x080fe20003f86270 */
[----:B------:R-:W1:Y:S01]  /*2710*/  SHFL.BFLY PT, R6, R4, 0x2, 0x1f ;  /* 0x0c401f0004067f89 */ /* 0x000e6200000e0000 */
[----:B------:R-:W-:Y:S02]  /*2720*/  FMNMX.FTZ R5, R43, R5, !PT ;  /* 0x000000052b057209 */ /* 0x000fe40007810000 */
[----:B------:R-:W-:Y:S02]  /*2730*/  ISETP.GE.AND P5, PT, R12, R25, PT ;  /* 0x000000190c00720c */ /* 0x000fe40003fa6270 */
[----:B------:R-:W-:Y:S02]  /*2740*/  FSEL R37, R74, -INF , !P1 ;  /* 0xff8000004a257808 */ /* 0x000fe40004800000 */
[----:B------:R-:W-:-:S02]  /*2750*/  ISETP.GE.AND P1, PT, R8, R24, PT ;  /* 0x000000180800720c */ /* 0x000fc40003f26270 */
[----:B------:R-:W-:Y:S02]  /*2760*/  FSEL R19, R54, -INF , !P4 ;  /* 0xff80000036137808 */ /* 0x000fe40006000000 */
[----:B------:R-:W-:Y:S02]  /*2770*/  FMNMX.FTZ R5, R42, R5, !PT ;  /* 0x000000052a057209 */ /* 0x000fe40007810000 */
[----:B------:R-:W-:Y:S02]  /*2780*/  ISETP.GE.AND P3, PT, R12, R26, PT ;  /* 0x0000001a0c00720c */ /* 0x000fe40003f66270 */
[----:B------:R-:W-:Y:S02]  /*2790*/  FSEL R34, R73, -INF , !P5 ;  /* 0xff80000049227808 */ /* 0x000fe40006800000 */
[----:B------:R-:W-:Y:S02]  /*27a0*/  FSEL R28, R55, -INF , !P1 ;  /* 0xff800000371c7808 */ /* 0x000fe40004800000 */
[----:B------:R-:W-:-:S02]  /*27b0*/  ISETP.GE.AND P5, PT, R9, R24, PT ;  /* 0x000000180900720c */ /* 0x000fc40003fa6270 */
[----:B------:R-:W-:Y:S02]  /*27c0*/  FMNMX.FTZ R5, R19, R5, !PT ;  /* 0x0000000513057209 */ /* 0x000fe40007810000 */
[----:B------:R-:W-:Y:S02]  /*27d0*/  FSEL R44, R75, -INF , !P3 ;  /* 0xff8000004b2c7808 */ /* 0x000fe40005800000 */
[----:B------:R-:W-:Y:S02]  /*27e0*/  ISETP.GE.AND P3, PT, R10, R24, PT ;  /* 0x000000180a00720c */ /* 0x000fe40003f66270 */
[----:B------:R-:W-:Y:S02]  /*27f0*/  FSEL R168, R58, -INF , !P5 ;  /* 0xff8000003aa87808 */ /* 0x000fe40006800000 */
[----:B------:R-:W-:Y:S02]  /*2800*/  FMNMX.FTZ R5, R28, R5, !PT ;  /* 0x000000051c057209 */ /* 0x000fe40007810000 */
[----:B------:R-:W-:-:S02]  /*2810*/  FSEL R166, R59, -INF , !P3 ;  /* 0xff8000003ba67808 */ /* 0x000fc40005800000 */
[-C--:B------:R-:W-:Y:S02]  /*2820*/  ISETP.GE.AND P3, PT, R11, R24.reuse, PT ;  /* 0x000000180b00720c */ /* 0x080fe40003f66270 */
[----:B------:R-:W-:Y:S02]  /*2830*/  FMNMX.FTZ R5, R168, R5, !PT ;  /* 0x00000005a8057209 */ /* 0x000fe40007810000 */
[----:B------:R-:W-:Y:S02]  /*2840*/  ISETP.GE.AND P6, PT, R13, R24, PT ;  /* 0x000000180d00720c */ /* 0x000fe40003fc6270 */
[----:B------:R-:W-:Y:S02]  /*2850*/  FSEL R165, R46, -INF , !P3 ;  /* 0xff8000002ea57808 */ /* 0x000fe40005800000 */
[----:B------:R-:W-:Y:S02]  /*2860*/  FMNMX.FTZ R5, R166, R5, !PT ;  /* 0x00000005a6057209 */ /* 0x000fe40007810000 */
[----:B-1----:R-:W-:-:S02]  /*2870*/  FMNMX.FTZ R4, R4, R6, !PT ;  /* 0x0000000604047209 */ /* 0x002fc40007810000 */
[----:B------:R-:W-:Y:S02]  /*2880*/  ISETP.GE.AND P5, PT, R18, R24, PT ;  /* 0x000000181200720c */ /* 0x000fe40003fa6270 */
[----:B------:R-:W-:Y:S02]  /*2890*/  FSEL R161, R47, -INF , !P6 ;  /* 0xff8000002fa17808 */ /* 0x000fe40007000000 */
[----:B------:R-:W-:Y:S02]  /*28a0*/  FMNMX.FTZ R5, R165, R5, !PT ;  /* 0x00000005a5057209 */ /* 0x000fe40007810000 */
[C---:B------:R-:W-:Y:S02]  /*28b0*/  ISETP.GE.AND P1, PT, R7.reuse, R25, PT ;  /* 0x000000190700720c */ /* 0x040fe40003f26270 */
[----:B------:R-:W-:Y:S02]  /*28c0*/  ISETP.GE.AND P4, PT, R7, R26, PT ;  /* 0x0000001a0700720c */ /* 0x000fe40003f86270 */
[----:B------:R-:W-:Y:S01]  /*28d0*/  ISETP.GE.AND P3, PT, R20, R24, PT ;  /* 0x000000181400720c */ /* 0x000fe20003f66270 */
[----:B------:R-:W1:Y:S01]  /*28e0*/  SHFL.BFLY PT, R7, R4, 0x1, 0x1f ;  /* 0x0c201f0004077f89 */ /* 0x000e6200000e0000 */
[----:B------:R-:W-:-:S02]  /*28f0*/  FSEL R252, R38, -INF , !P5 ;  /* 0xff80000026fc7808 */ /* 0x000fc40006800000 */
[----:B------:R-:W-:Y:S02]  /*2900*/  FMNMX.FTZ R5, R161, R5, !PT ;  /* 0x00000005a1057209 */ /* 0x000fe40007810000 */
[----:B------:R-:W-:Y:S01]  /*2910*/  FSEL R214, R39, -INF , !P3 ;  /* 0xff80000027d67808 */ /* 0x000fe20005800000 */
[----:B------:R-:W-:Y:S01]  /*2920*/  STL [R1+0x74], R252 ;  /* 0x000074fc01007387 */ /* 0x000fe20000100800 */
[----:B------:R-:W-:Y:S02]  /*2930*/  FSEL R15, R113, -INF , !P2 ;  /* 0xff800000710f7808 */ /* 0x000fe40005000000 */
[----:B------:R-:W-:Y:S02]  /*2940*/  ISETP.GE.AND P3, PT, R27, R24, PT ;  /* 0x000000181b00720c */ /* 0x000fe40003f66270 */
[----:B------:R-:W-:Y:S02]  /*2950*/  FMNMX.FTZ R5, R252, R5, !PT ;  /* 0x00000005fc057209 */ /* 0x000fe40007810000 */
[----:B------:R-:W-:-:S02]  /*2960*/  ISETP.GE.AND P2, PT, R0, R25, PT ;  /* 0x000000190000720c */ /* 0x000fc40003f46270 */
[----:B------:R-:W-:Y:S02]  /*2970*/  ISETP.GE.AND P6, PT, R30, R24, PT ;  /* 0x000000181e00720c */ /* 0x000fe40003fc6270 */
[----:B------:R-:W-:Y:S02]  /*2980*/  FSEL R246, R50, -INF , !P3 ;  /* 0xff80000032f67808 */ /* 0x000fe40005800000 */
[----:B------:R-:W-:Y:S02]  /*2990*/  FMNMX.FTZ R5, R214, R5, !PT ;  /* 0x00000005d6057209 */ /* 0x000fe40007810000 */
[----:B------:R-:W-:Y:S01]  /*29a0*/  FSEL R12, R112, -INF , !P2 ;  /* 0xff800000700c7808 */ /* 0x000fe20005000000 */
[----:B------:R-:W-:Y:S01]  /*29b0*/  STL [R1+0x78], R246 ;  /* 0x000078f601007387 */ /* 0x000fe20000100800 */
[----:B------:R-:W-:Y:S02]  /*29c0*/  FSEL R245, R51, -INF , !P6 ;  /* 0xff80000033f57808 */ /* 0x000fe40007000000 */
[----:B------:R-:W-:-:S02]  /*29d0*/  FMNMX.FTZ R5, R246, R5, !PT ;  /* 0x00000005f6057209 */ /* 0x000fc40007810000 */
[----:B------:R-:W-:Y:S02]  /*29e0*/  FMNMX.FTZ R6, R12, R15, !PT ;  /* 0x0000000f0c067209 */ /* 0x000fe40007810000 */
[----:B------:R-:W-:Y:S02]  /*29f0*/  FMNMX.FTZ R5, R245, R5, !PT ;  /* 0x00000005f5057209 */ /* 0x000fe40007810000 */
[----:B------:R-:W-:Y:S02]  /*2a00*/  FMNMX.FTZ R6, R65, R6, !PT ;  /* 0x0000000641067209 */ /* 0x000fe40007810000 */
[----:B------:R-:W-:Y:S02]  /*2a10*/  FSEL R36, R110, -INF , !P4 ;  /* 0xff8000006e247808 */ /* 0x000fe40006000000 */
[----:B------:R-:W-:Y:S02]  /*2a20*/  ISETP.GE.AND P4, PT, R0, R26, PT ;  /* 0x0000001a0000720c */ /* 0x000fe40003f86270 */
[----:B------:R-:W-:-:S02]  /*2a30*/  ISETP.GE.AND P5, PT, R8, R25, PT ;  /* 0x000000190800720c */ /* 0x000fc40003fa6270 */
[----:B------:R-:W-:Y:S02]  /*2a40*/  ISETP.GE.AND P3, PT, R8, R26, PT ;  /* 0x0000001a0800720c */ /* 0x000fe40003f66270 */
[----:B------:R-:W-:Y:S01]  /*2a50*/  FMNMX.FTZ R0, R63, R6, !PT ;  /* 0x000000063f007209 */ /* 0x000fe20007810000 */
[----:B------:R-:W2:Y:S01]  /*2a60*/  SHFL.BFLY PT, R8, R5, 0x2, 0x1f ;  /* 0x0c401f0005087f89 */ /* 0x000ea200000e0000 */
[----:B-1----:R-:W-:Y:S02]  /*2a70*/  FMNMX.FTZ R164, R4, R7, !PT ;  /* 0x0000000704a47209 */ /* 0x002fe40007810000 */
[----:B------:R-:W-:Y:S02]  /*2a80*/  FMNMX.FTZ R0, R33, R0, !PT ;  /* 0x0000000021007209 */ /* 0x000fe40007810000 */
[----:B------:R-:W-:Y:S02]  /*2a90*/  FSEL R29, R115, -INF , !P0 ;  /* 0xff800000731d7808 */ /* 0x000fe40004000000 */
[----:B------:R-:W-:-:S02]  /*2aa0*/  ISETP.GE.AND P0, PT, R9, R25, PT ;  /* 0x000000190900720c */ /* 0x000fc40003f06270 */
[----:B------:R-:W-:Y:S02]  /*2ab0*/  ISETP.GE.AND P2, PT, R9, R26, PT ;  /* 0x0000001a0900720c */ /* 0x000fe40003f46270 */
[----:B------:R-:W-:Y:S02]  /*2ac0*/  FSEL R9, R108, -INF , !P1 ;  /* 0xff8000006c097808 */ /* 0x000fe40004800000 */
[----:B------:R-:W-:Y:S01]  /*2ad0*/  FMNMX.FTZ R4, R34, R0, !PT ;  /* 0x0000000022047209 */ /* 0x000fe20007810000 */
[----:B------:R-:W-:Y:S01]  /*2ae0*/  FMUL.FTZ R0, R164, UR4 ;  /* 0x00000004a4007c20 */ /* 0x000fe20008410000 */
[----:B------:R-:W-:Y:S02]  /*2af0*/  FSEL R7, R114, -INF , !P4 ;  /* 0xff80000072077808 */ /* 0x000fe40006000000 */
[----:B------:R-:W-:Y:S02]  /*2b00*/  FSETP.NEU.FTZ.AND P4, PT, R164, -INF , PT ;  /* 0xff800000a400780b */ /* 0x000fe40003f9d000 */
[----:B------:R-:W-:-:S02]  /*2b10*/  ISETP.GE.AND P6, PT, R10, R25, PT ;  /* 0x000000190a00720c */ /* 0x000fc40003fc6270 */
[----:B------:R-:W-:Y:S02]  /*2b20*/  ISETP.GE.AND P1, PT, R10, R26, PT ;  /* 0x0000001a0a00720c */ /* 0x000fe40003f26270 */
[----:B------:R-:W-:Y:S02]  /*2b30*/  FSEL R10, R109, -INF , !P5 ;  /* 0xff8000006d0a7808 */ /* 0x000fe40006800000 */
[----:B------:R-:W-:Y:S02]  /*2b40*/  FMNMX.FTZ R4, R9, R4, !PT ;  /* 0x0000000409047209 */ /* 0x000fe40007810000 */
[----:B------:R-:W-:Y:S02]  /*2b50*/  FSEL R22, R0, RZ, P4 ;  /* 0x000000ff00167208 */ /* 0x000fe40002000000 */
[----:B------:R-:W-:Y:S02]  /*2b60*/  FSEL R159, R152, -INF , !P0 ;  /* 0xff800000989f7808 */ /* 0x000fe40004000000 */
[----:B------:R-:W-:Y:S01]  /*2b70*/  FMNMX.FTZ R0, R10, R4, !PT ;  /* 0x000000040a007209 */ /* 0x000fe20007810000 */
[----:B------:R-:W-:Y:S01]  /*2b80*/  FFMA.FTZ R4, R14, UR4, -R22 ;  /* 0x000000040e047c23 */ /* 0x000fe20008010816 */
[----:B------:R-:W-:-:S02]  /*2b90*/  ISETP.GE.AND P5, PT, R11, R25, PT ;  /* 0x000000190b00720c */ /* 0x000fc40003fa6270 */
[----:B------:R-:W-:Y:S01]  /*2ba0*/  FSEL R157, R153, -INF , !P6 ;  /* 0xff800000999d7808 */ /* 0x000fe20007000000 */
[----:B------:R1:W-:Y:S01]  /*2bb0*/  MUFU.EX2 R248, R4 ;  /* 0x0000000400f87308 */ /* 0x0003e20000000800 */
[----:B------:R-:W-:Y:S02]  /*2bc0*/  FMNMX.FTZ R0, R159, R0, !PT ;  /* 0x000000009f007209 */ /* 0x000fe40007810000 */
[----:B------:R-:W-:Y:S02]  /*2bd0*/  FSEL R156, R80, -INF , !P5 ;  /* 0xff800000509c7808 */ /* 0x000fe40006800000 */
[----:B------:R-:W-:Y:S02]  /*2be0*/  ISETP.GE.AND P5, PT, R13, R25, PT ;  /* 0x000000190d00720c */ /* 0x000fe40003fa6270 */
[----:B--2---:R-:W-:Y:S02]  /*2bf0*/  FMNMX.FTZ R6, R5, R8, !PT ;  /* 0x0000000805067209 */ /* 0x004fe40007810000 */
[----:B------:R-:W-:-:S02]  /*2c00*/  FMNMX.FTZ R5, R7, R29, !PT ;  /* 0x0000001d07057209 */ /* 0x000fc40007810000 */
[----:B------:R-:W-:Y:S01]  /*2c10*/  FSEL R158, R81, -INF , !P5 ;  /* 0xff800000519e7808 */ /* 0x000fe20006800000 */
[----:B------:R-:W2:Y:S01]  /*2c20*/  SHFL.BFLY PT, R163, R6, 0x1, 0x1f ;  /* 0x0c201f0006a37f89 */ /* 0x000ea200000e0000 */
[-C--:B------:R-:W-:Y:S02]  /*2c30*/  ISETP.GE.AND P5, PT, R18, R25.reuse, PT ;  /* 0x000000191200720c */ /* 0x080fe40003fa6270 */
[-C--:B------:R-:W-:Y:S02]  /*2c40*/  ISETP.GE.AND P6, PT, R27, R25.reuse, PT ;  /* 0x000000191b00720c */ /* 0x080fe40003fc6270 */
[----:B-1----:R-:W-:Y:S01]  /*2c50*/  FMNMX.FTZ R4, R157, R0, !PT ;  /* 0x000000009d047209 */ /* 0x002fe20007810000 */
[----:B------:R-:W-:Y:S01]  /*2c60*/  FFMA.FTZ R0, R21, UR4, -R22 ;  /* 0x0000000415007c23 */ /* 0x000fe20008010816 */
[----:B------:R-:W-:Y:S02]  /*2c70*/  FSEL R244, R120, -INF , !P5 ;  /* 0xff80000078f47808 */ /* 0x000fe40006800000 */
[----:B------:R-:W-:Y:S01]  /*2c80*/  FMNMX.FTZ R4, R156, R4, !PT ;  /* 0x000000049c047209 */ /* 0x000fe20007810000 */
[----:B------:R1:W-:Y:S01]  /*2c90*/  MUFU.EX2 R249, R0 ;  /* 0x0000000000f97308 */ /* 0x0003e20000000800 */
[----:B------:R-:W-:-:S02]  /*2ca0*/  ISETP.GE.AND P5, PT, R20, R25, PT ;  /* 0x000000191400720c */ /* 0x000fc40003fa6270 */
[----:B------:R-:W-:Y:S02]  /*2cb0*/  FMNMX.FTZ R4, R158, R4, !PT ;  /* 0x000000049e047209 */ /* 0x000fe40007810000 */
[----:B------:R-:W-:Y:S02]  /*2cc0*/  FSEL R239, R121, -INF , !P5 ;  /* 0xff80000079ef7808 */ /* 0x000fe40006800000 */
[----:B------:R-:W-:Y:S02]  /*2cd0*/  FMNMX.FTZ R4, R244, R4, !PT ;  /* 0x00000004f4047209 */ /* 0x000fe40007810000 */
[----:B------:R-:W-:Y:S02]  /*2ce0*/  ISETP.GE.AND P5, PT, R30, R25, PT ;  /* 0x000000191e00720c */ /* 0x000fe40003fa6270 */
[----:B------:R-:W-:Y:S02]  /*2cf0*/  FMNMX.FTZ R162, R239, R4, !PT ;  /* 0x00000004efa27209 */ /* 0x000fe40007810000 */
[----:B------:R-:W-:-:S02]  /*2d00*/  FSEL R222, R84, -INF , !P6 ;  /* 0xff80000054de7808 */ /* 0x000fc40007000000 */
[----:B------:R-:W-:Y:S02]  /*2d10*/  FSEL R8, R111, -INF , !P3 ;  /* 0xff8000006f087808 */ /* 0x000fe40005800000 */
[----:B-1----:R-:W-:Y:S01]  /*2d20*/  FMNMX.FTZ R0, R66, R5, !PT ;  /* 0x0000000542007209 */ /* 0x002fe20007810000 */
[----:B------:R-:W-:Y:S01]  /*2d30*/  FFMA.FTZ R5, R35, UR4, -R22 ;  /* 0x0000000423057c23 */ /* 0x000fe20008010816 */
[----:B------:R-:W-:Y:S02]  /*2d40*/  FSEL R223, R85, -INF , !P5 ;  /* 0xff80000055df7808 */ /* 0x000fe40006800000 */
[----:B------:R-:W-:Y:S01]  /*2d50*/  FMNMX.FTZ R0, R64, R0, !PT ;  /* 0x0000000040007209 */ /* 0x000fe20007810000 */
[----:B------:R1:W-:Y:S01]  /*2d60*/  MUFU.EX2 R207, R5 ;  /* 0x0000000500cf7308 */ /* 0x0003e20000000800 */
[----:B------:R-:W-:Y:S02]  /*2d70*/  FMNMX.FTZ R162, R222, R162, !PT ;  /* 0x000000a2dea27209 */ /* 0x000fe40007810000 */
[----:B------:R-:W-:-:S02]  /*2d80*/  FSEL R154, R154, -INF , !P2 ;  /* 0xff8000009a9a7808 */ /* 0x000fc40005000000 */
[----:B------:R-:W-:Y:S02]  /*2d90*/  FMNMX.FTZ R162, R223, R162, !PT ;  /* 0x000000a2dfa27209 */ /* 0x000fe40007810000 */
[-C--:B------:R-:W-:Y:S02]  /*2da0*/  ISETP.GE.AND P0, PT, R11, R26.reuse, PT ;  /* 0x0000001a0b00720c */ /* 0x080fe40003f06270 */
[----:B------:R-:W-:Y:S02]  /*2db0*/  FSEL R153, R155, -INF , !P1 ;  /* 0xff8000009b997808 */ /* 0x000fe40004800000 */
[-C--:B------:R-:W-:Y:S02]  /*2dc0*/  ISETP.GE.AND P4, PT, R13, R26.reuse, PT ;  /* 0x0000001a0d00720c */ /* 0x080fe40003f86270 */
[----:B------:R-:W-:Y:S02]  /*2dd0*/  FSEL R152, R82, -INF , !P0 ;  /* 0xff80000052987808 */ /* 0x000fe40004000000 */
[----:B------:R-:W-:-:S02]  /*2de0*/  ISETP.GE.AND P1, PT, R27, R26, PT ;  /* 0x0000001a1b00720c */ /* 0x000fc40003f26270 */
[----:B-1----:R-:W-:Y:S01]  /*2df0*/  FMNMX.FTZ R5, R37, R0, !PT ;  /* 0x0000000025057209 */ /* 0x002fe20007810000 */
[----:B------:R-:W-:Y:S01]  /*2e00*/  FFMA.FTZ R0, R40, UR4, -R22 ;  /* 0x0000000428007c23 */ /* 0x000fe20008010816 */
[----:B------:R-:W-:Y:S02]  /*2e10*/  ISETP.GE.AND P3, PT, R18, R26, PT ;  /* 0x0000001a1200720c */ /* 0x000fe40003f66270 */
[----:B------:R-:W-:Y:S01]  /*2e20*/  FMNMX.FTZ R4, R44, R5, !PT ;  /* 0x000000052c047209 */ /* 0x000fe20007810000 */
[----:B------:R1:W3:Y:S01]  /*2e30*/  MUFU.EX2 R213, R0 ;  /* 0x0000000000d57308 */ /* 0x0002e20000000800 */
[----:B------:R-:W4:Y:S01]  /*2e40*/  SHFL.BFLY PT, R5, R162, 0x2, 0x1f ;  /* 0x0c401f00a2057f89 */ /* 0x000f2200000e0000 */
[----:B------:R-:W-:Y:S02]  /*2e50*/  FSEL R27, R83, -INF , !P4 ;  /* 0xff800000531b7808 */ /* 0x000fe40006000000 */
[----:B------:R-:W-:Y:S02]  /*2e60*/  FMNMX.FTZ R4, R36, R4, !PT ;  /* 0x0000000424047209 */ /* 0x000fe40007810000 */
[----:B------:R-:W-:-:S02]  /*2e70*/  ISETP.GE.AND P2, PT, R20, R26, PT ;  /* 0x0000001a1400720c */ /* 0x000fc40003f46270 */
[----:B------:R-:W-:Y:S02]  /*2e80*/  FMNMX.FTZ R4, R8, R4, !PT ;  /* 0x0000000408047209 */ /* 0x000fe40007810000 */
[----:B------:R-:W-:Y:S02]  /*2e90*/  FSEL R221, R122, -INF , !P3 ;  /* 0xff8000007add7808 */ /* 0x000fe40005800000 */
[----:B------:R-:W-:Y:S02]  /*2ea0*/  FMNMX.FTZ R4, R154, R4, !PT ;  /* 0x000000049a047209 */ /* 0x000fe40007810000 */
[----:B--2---:R-:W-:Y:S02]  /*2eb0*/  FMNMX.FTZ R163, R6, R163, !PT ;  /* 0x000000a306a37209 */ /* 0x004fe40007810000 */
[----:B------:R-:W-:Y:S01]  /*2ec0*/  FSEL R203, R123, -INF , !P2 ;  /* 0xff8000007bcb7808 */ /* 0x000fe20005000000 */
[----:B-1----:R-:W-:Y:S01]  /*2ed0*/  FFMA.FTZ R0, R32, UR4, -R22 ;  /* 0x0000000420007c23 */ /* 0x002fe20008010816 */
[----:B------:R-:W-:Y:S01]  /*2ee0*/  ISETP.GE.AND P0, PT, R30, R26, PT ;  /* 0x0000001a1e00720c */ /* 0x000fe20003f06270 */
[C---:B------:R-:W-:Y:S01]  /*2ef0*/  FMUL.FTZ R21, R163.reuse, UR4 ;  /* 0x00000004a3157c20 */ /* 0x040fe20008410000 */
[----:B------:R-:W-:Y:S01]  /*2f00*/  FSEL R201, R86, -INF , !P1 ;  /* 0xff80000056c97808 */ /* 0x000fe20004800000 */
[----:B------:R1:W-:Y:S01]  /*2f10*/  MUFU.EX2 R175, R0 ;  /* 0x0000000000af7308 */ /* 0x0003e20000000800 */
[----:B------:R-:W-:-:S02]  /*2f20*/  FSETP.NEU.FTZ.AND P3, PT, R163, -INF , PT ;  /* 0xff800000a300780b */ /* 0x000fc40003f7d000 */
[----:B------:R-:W-:Y:S02]  /*2f30*/  FSEL R202, R87, -INF , !P0 ;  /* 0xff80000057ca7808 */ /* 0x000fe40004000000 */
[----:B------:R-:W-:Y:S02]  /*2f40*/  FSEL R21, R21, RZ, P3 ;  /* 0x000000ff15157208 */ /* 0x000fe40001800000 */
[----:B----4-:R-:W-:Y:S02]  /*2f50*/  FMNMX.FTZ R162, R162, R5, !PT ;  /* 0x00000005a2a27209 */ /* 0x010fe40007810000 */
[----:B---3--:R-:W-:Y:S01]  /*2f60*/  F2FP.F16.F32.PACK_AB R18, R213, R207 ;  /* 0x000000cfd512723e */ /* 0x008fe200000000ff */
[----:B-1----:R-:W-:-:S04]  /*2f70*/  FFMA.FTZ R0, R31, UR4, -R22 ;  /* 0x000000041f007c23 */ /* 0x002fc80008010816 */
[----:B------:R1:W-:Y:S02]  /*2f80*/  MUFU.EX2 R88, R0 ;  /* 0x0000000000587308 */ /* 0x0003e40000000800 */
[----:B-1----:R-:W-:Y:S01]  /*2f90*/  FMNMX.FTZ R0, R153, R4, !PT ;  /* 0x0000000499007209 */ /* 0x002fe20007810000 */
[----:B------:R-:W-:Y:S01]  /*2fa0*/  FFMA.FTZ R4, R16, UR4, -R22 ;  /* 0x0000000410047c23 */ /* 0x000fe20008010816 */
[----:B------:R-:W-:Y:S02]  /*2fb0*/  F2FP.F16.F32.PACK_AB R16, R249, R248 ;  /* 0x000000f8f910723e */ /* 0x000fe400000000ff */
[----:B------:R-:W-:Y:S02]  /*2fc0*/  FMNMX.FTZ R0, R152, R0, !PT ;  /* 0x0000000098007209 */ /* 0x000fe40007810000 */
[----:B------:R1:W-:Y:S02]  /*2fd0*/  MUFU.EX2 R24, R4 ;  /* 0x0000000400187308 */ /* 0x0003e40000000800 */
[----:B------:R-:W-:-:S04]  /*2fe0*/  FMNMX.FTZ R0, R27, R0, !PT ;  /* 0x000000001b007209 */ /* 0x000fc80007810000 */
[----:B------:R-:W-:-:S04]  /*2ff0*/  FMNMX.FTZ R0, R221, R0, !PT ;  /* 0x00000000dd007209 */ /* 0x000fc80007810000 */
[----:B------:R-:W-:Y:S01]  /*3000*/  FMNMX.FTZ R160, R203, R0, !PT ;  /* 0x00000000cba07209 */ /* 0x000fe20007810000 */
[----:B------:R-:W-:-:S03]  /*3010*/  FFMA.FTZ R0, R41, UR4, -R21 ;  /* 0x0000000429007c23 */ /* 0x000fc60008010815 */
[----:B------:R-:W-:Y:S01]  /*3020*/  FMNMX.FTZ R160, R201, R160, !PT ;  /* 0x000000a0c9a07209 */ /* 0x000fe20007810000 */
[----:B------:R2:W-:Y:S01]  /*3030*/  MUFU.EX2 R233, R0 ;  /* 0x0000000000e97308 */ /* 0x0005e20000000800 */
[----:B-1----:R-:W-:Y:S02]  /*3040*/  FFMA.FTZ R4, R17, UR4, -R22 ;  /* 0x0000000411047c23 */ /* 0x002fe40008010816 */
[----:B------:R-:W-:-:S05]  /*3050*/  FMNMX.FTZ R160, R202, R160, !PT ;  /* 0x000000a0caa07209 */ /* 0x000fca0007810000 */
[----:B------:R1:W-:Y:S01]  /*3060*/  MUFU.EX2 R206, R4 ;  /* 0x0000000400ce7308 */ /* 0x0003e20000000800 */
[----:B------:R-:W3:Y:S01]  /*3070*/  SHFL.BFLY PT, R5, R160, 0x2, 0x1f ;  /* 0x0c401f00a0057f89 */ /* 0x000ee200000e0000 */
[----:B--2---:R-:W-:-:S06]  /*3080*/  FFMA.FTZ R0, R60, UR4, -R21 ;  /* 0x000000043c007c23 */ /* 0x004fcc0008010815 */
[----:B------:R2:W4:Y:S01]  /*3090*/  MUFU.EX2 R232, R0 ;  /* 0x0000000000e87308 */ /* 0x0005220000000800 */
[----:B-1----:R-:W1:Y:S01]  /*30a0*/  SHFL.BFLY PT, R4, R162, 0x1, 0x1f ;  /* 0x0c201f00a2047f89 */ /* 0x002e6200000e0000 */
[----:B---3--:R-:W-:Y:S01]  /*30b0*/  FMNMX.FTZ R160, R160, R5, !PT ;  /* 0x00000005a0a07209 */ /* 0x008fe20007810000 */
[----:B--2---:R-:W-:Y:S01]  /*30c0*/  FFMA.FTZ R0, R62, UR4, -R21 ;  /* 0x000000043e007c23 */ /* 0x004fe20008010815 */
[----:B----4-:R-:W-:-:S04]  /*30d0*/  F2FP.F16.F32.PACK_AB R17, R232, R233 ;  /* 0x000000e9e811723e */ /* 0x010fc800000000ff */
[----:B------:R2:W-:Y:S01]  /*30e0*/  MUFU.EX2 R208, R0 ;  /* 0x0000000000d07308 */ /* 0x0005e20000000800 */
[----:B-1----:R-:W-:Y:S02]  /*30f0*/  FMNMX.FTZ R162, R162, R4, !PT ;  /* 0x00000004a2a27209 */ /* 0x002fe40007810000 */
[----:B------:R-:W1:Y:S02]  /*3100*/  SHFL.BFLY PT, R4, R160, 0x1, 0x1f ;  /* 0x0c201f00a0047f89 */ /* 0x000e6400000e0000 */
[C---:B------:R-:W-:Y:S01]  /*3110*/  FSETP.NEU.FTZ.AND P0, PT, R162.reuse, -INF , PT ;  /* 0xff800000a200780b */ /* 0x040fe20003f1d000 */
[----:B------:R-:W-:Y:S01]  /*3120*/  FMUL.FTZ R20, R162, UR4 ;  /* 0x00000004a2147c20 */ /* 0x000fe20008410000 */
[----:B--2---:R-:W-:-:S04]  /*3130*/  FFMA.FTZ R0, R61, UR4, -R21 ;  /* 0x000000043d007c23 */ /* 0x004fc80008010815 */
[----:B------:R-:W-:Y:S01]  /*3140*/  FSEL R20, R20, RZ, P0 ;  /* 0x000000ff14147208 */ /* 0x000fe20000000000 */
[----:B------:R2:W3:Y:S01]  /*3150*/  MUFU.EX2 R212, R0 ;  /* 0x0000000000d47308 */ /* 0x0004e20000000800 */
[----:B-1----:R-:W-:-:S03]  /*3160*/  FMNMX.FTZ R160, R160, R4, !PT ;  /* 0x00000004a0a07209 */ /* 0x002fc60007810000 */
[--C-:B------:R-:W-:Y:S01]  /*3170*/  FFMA.FTZ R4, R33, UR4, -R20.reuse ;  /* 0x0000000421047c23 */ /* 0x100fe20008010814 */
[C---:B------:R-:W-:Y:S01]  /*3180*/  FSETP.NEU.FTZ.AND P0, PT, R160.reuse, -INF , PT ;  /* 0xff800000a000780b */ /* 0x040fe20003f1d000 */
[----:B--2---:R-:W-:Y:S01]  /*3190*/  FFMA.FTZ R0, R43, UR4, -R21 ;  /* 0x000000042b007c23 */ /* 0x004fe20008010815 */
[----:B------:R-:W-:Y:S01]  /*31a0*/  FMUL.FTZ R5, R160, UR4 ;  /* 0x00000004a0057c20 */ /* 0x000fe20008410000 */
[----:B------:R1:W-:Y:S08]  /*31b0*/  MUFU.EX2 R252, R4 ;  /* 0x0000000400fc7308 */ /* 0x0003f00000000800 */
[----:B------:R2:W-:Y:S01]  /*31c0*/  MUFU.EX2 R246, R0 ;  /* 0x0000000000f67308 */ /* 0x0005e20000000800 */
[----:B-1----:R-:W-:-:S07]  /*31d0*/  FFMA.FTZ R4, R34, UR4, -R20 ;  /* 0x0000000422047c23 */ /* 0x002fce0008010814 */
[----:B------:R-:W-:Y:S01]  /*31e0*/  MUFU.EX2 R204, R4 ;  /* 0x0000000400cc7308 */ /* 0x000fe20000000800 */
[----:B--2---:R-:W-:-:S07]  /*31f0*/  FFMA.FTZ R0, R42, UR4, -R21 ;  /* 0x000000042a007c23 */ /* 0x004fce0008010815 */
[----:B------:R1:W-:Y:S02]  /*3200*/  MUFU.EX2 R209, R0 ;  /* 0x0000000000d17308 */ /* 0x0003e40000000800 */
[----:B-1----:R-:W-:Y:S01]  /*3210*/  FFMA.FTZ R0, R19, UR4, -R21 ;  /* 0x0000000413007c23 */ /* 0x002fe20008010815 */
[----:B---3--:R-:W-:-:S05]  /*3220*/  F2FP.F16.F32.PACK_AB R19, R212, R208 ;  /* 0x000000d0d413723e */ /* 0x008fca00000000ff */
[----:B------:R1:W-:Y:S02]  /*3230*/  MUFU.EX2 R23, R0 ;  /* 0x0000000000177308 */ /* 0x0003e40000000800 */
[----:B-1----:R-:W-:-:S06]  /*3240*/  FFMA.FTZ R0, R28, UR4, -R21 ;  /* 0x000000041c007c23 */ /* 0x002fcc0008010815 */
[----:B------:R1:W2:Y:S02]  /*3250*/  MUFU.EX2 R234, R0 ;  /* 0x0000000000ea7308 */ /* 0x0002a40000000800 */
[----:B-1----:R-:W-:Y:S01]  /*3260*/  FFMA.FTZ R0, R12, UR4, -R20 ;  /* 0x000000040c007c23 */ /* 0x002fe20008010814 */
[----:B--2---:R-:W-:-:S05]  /*3270*/  F2FP.F16.F32.PACK_AB R11, R234, R23 ;  /* 0x00000017ea0b723e */ /* 0x004fca00000000ff */
        /* <DEDUP_REMOVED lines=8> */
[----:B-1----:R-:W-:Y:S02]  /*3300*/  LOP3.LUT R0, R118, R117, RZ, 0xfc, !PT ;  /* 0x0000007576007212 */ /* 0x002fe400078efcff */
[----:B--2---:R-:W-:Y:S02]  /*3310*/  F2FP.F16.F32.PACK_AB R14, R231, R205 ;  /* 0x000000cde70e723e */ /* 0x004fe400000000ff */
[----:B------:R-:W-:Y:S02]  /*3320*/  LEA R167, R0, UR5, 0x1 ;  /* 0x0000000500a77c11 */ /* 0x000fe4000f8e08ff */
[----:B------:R-:W-:Y:S02]  /*3330*/  FSEL R0, R5, RZ, P0 ;  /* 0x000000ff05007208 */ /* 0x000fe40000000000 */
[----:B------:R-:W-:Y:S01]  /*3340*/  IADD3 R230, R2, R167, RZ ;  /* 0x000000a702e67210 */ /* 0x000fe20007ffe0ff */
[----:B------:R-:W-:Y:S01]  /*3350*/  IMAD.IADD R228, R3, 0x1, R167 ;  /* 0x0000000103e47824 */ /* 0x000fe200078e02a7 */
[----:B------:R-:W1:Y:S01]  /*3360*/  LDSM.16.MT88.4 R52, [R167+0xc000] ;  /* 0x00c00000a734783b */ /* 0x000e620000004200 */
[--C-:B------:R-:W-:Y:S01]  /*3370*/  FFMA.FTZ R3, R66, UR4, -R0.reuse ;  /* 0x0000000442037c23 */ /* 0x100fe20008010800 */
[----:B------:R-:W-:Y:S01]  /*3380*/  FFMA.FTZ R4, R7, UR4, -R0 ;  /* 0x0000000407047c23 */ /* 0x000fe20008010800 */
[----:B------:R-:W-:Y:S01]  /*3390*/  IMAD.IADD R229, R2, 0x1, R228 ;  /* 0x0000000102e57824 */ /* 0x000fe200078e02e4 */
[----:B------:R-:W2:Y:S01]  /*33a0*/  LDSM.16.MT88.4 R32, [R228+0xc000] ;  /* 0x00c00000e420783b */ /* 0x000ea20000004200 */
[----:B------:R3:W-:Y:S01]  /*33b0*/  MUFU.EX2 R237, R3 ;  /* 0x0000000300ed7308 */ /* 0x0007e20000000800 */
[----:B------:R-:W-:Y:S01]  /*33c0*/  FFMA.FTZ R2, R9, UR4, -R20 ;  /* 0x0000000409027c23 */ /* 0x000fe20008010814 */
[----:B------:R-:W-:Y:S01]  /*33d0*/  F2FP.F16.F32.PACK_AB R9, R209, R246 ;  /* 0x000000f6d109723e */ /* 0x000fe200000000ff */
[----:B------:R-:W-:Y:S04]  /*33e0*/  LDSM.16.MT88.4 R68, [R167+0xe000] ;  /* 0x00e00000a744783b */ /* 0x000fe80000004200 */
[----:B------:R-:W-:Y:S01]  /*33f0*/  LDSM.16.MT88.4 R84, [R167+0xc800] ;  /* 0x00c80000a754783b */ /* 0x000fe20000004200 */
[----:B------:R4:W-:Y:S03]  /*3400*/  MUFU.EX2 R251, R4 ;  /* 0x0000000400fb7308 */ /* 0x0009e60000000800 */
[----:B------:R-:W-:Y:S04]  /*3410*/  LDSM.16.MT88.4 R80, [R228+0xc800] ;  /* 0x00c80000e450783b */ /* 0x000fe80000004200 */
[----:B------:R-:W-:Y:S01]  /*3420*/  LDSM.16.MT88.4 R76, [R230+0xc000] ;  /* 0x00c00000e64c783b */ /* 0x000fe20000004200 */
[----:B------:R1:W-:Y:S01]  /*3430*/  MUFU.EX2 R238, R2 ;  /* 0x0000000200ee7308 */ /* 0x0003e20000000800 */
[----:B---3--:R-:W-:-:S02]  /*3440*/  FFMA.FTZ R3, R64, UR4, -R0 ;  /* 0x0000000440037c23 */ /* 0x008fc40008010800 */
[----:B------:R-:W3:Y:S04]  /*3450*/  LDSM.16.MT88.4 R64, [R228+0xe000] ;  /* 0x00e00000e440783b */ /* 0x000ee80000004200 */
[----:B------:R-:W3:Y:S01]  /*3460*/  LDSM.16.MT88.4 R72, [R229+0xc000] ;  /* 0x00c00000e548783b */ /* 0x000ee20000004200 */
[----:B------:R2:W2:Y:S01]  /*3470*/  MUFU.EX2 R174, R3 ;  /* 0x0000000300ae7308 */ /* 0x0004a20000000800 */
[----:B----4-:R-:W-:Y:S02]  /*3480*/  FFMA.FTZ R4, R29, UR4, -R0 ;  /* 0x000000041d047c23 */ /* 0x010fe40008010800 */
[----:B------:R-:W4:Y:S04]  /*3490*/  LDSM.16.MT88.4 R56, [R230+0xe000] ;  /* 0x00e00000e638783b */ /* 0x000f280000004200 */
[----:B------:R-:W4:Y:S01]  /*34a0*/  LDSM.16.MT88.4 R60, [R229+0xe000] ;  /* 0x00e00000e53c783b */ /* 0x000f220000004200 */
[----:B------:R-:W2:Y:S01]  /*34b0*/  MUFU.EX2 R247, R4 ;  /* 0x0000000400f77308 */ /* 0x000ea20000000800 */
[----:B-1----:R-:W-:Y:S01]  /*34c0*/  FFMA.FTZ R2, R10, UR4, -R20 ;  /* 0x000000040a027c23 */ /* 0x002fe20008010814 */
[----:B------:R-:W-:Y:S01]  /*34d0*/  F2FP.F16.F32.PACK_AB R10, R206, R24 ;  /* 0x00000018ce0a723e */ /* 0x000fe200000000ff */
[C---:B------:R-:W-:Y:S01]  /*34e0*/  HMMA.16816.F32 R120, R16.reuse, R52, RZ ;  /* 0x000000341078723c */ /* 0x040fe200000018ff */
[----:B------:R-:W-:Y:S04]  /*34f0*/  LDSM.16.MT88.4 R40, [R167+0xe800] ;  /* 0x00e80000a728783b */ /* 0x000fe80000004200 */
[----:B------:R1:W1:Y:S01]  /*3500*/  MUFU.EX2 R173, R2 ;  /* 0x0000000200ad7308 */ /* 0x0002620000000800 */
[----:B--2---:R-:W-:Y:S01]  /*3510*/  FFMA.FTZ R3, R37, UR4, -R0 ;  /* 0x0000000425037c23 */ /* 0x004fe20008010800 */
[----:B------:R-:W-:Y:S01]  /*3520*/  F2FP.F16.F32.PACK_AB R15, R174, R237 ;  /* 0x000000edae0f723e */ /* 0x000fe200000000ff */
[----:B------:R-:W-:Y:S01]  /*3530*/  HMMA.16816.F32 R112, R16, R32, RZ ;  /* 0x000000201070723c */ /* 0x000fe200000018ff */
[----:B------:R-:W-:Y:S04]  /*3540*/  LDSM.16.MT88.4 R28, [R230+0xe800] ;  /* 0x00e80000e61c783b */ /* 0x000fe80000004200 */
[----:B------:R2:W-:Y:S01]  /*3550*/  MUFU.EX2 R235, R3 ;  /* 0x0000000300eb7308 */ /* 0x0005e20000000800 */
[----:B------:R-:W-:-:S02]  /*3560*/  F2FP.F16.F32.PACK_AB R13, R247, R251 ;  /* 0x000000fbf70d723e */ /* 0x000fc400000000ff */
[----:B------:R-:W-:-:S05]  /*3570*/  F2FP.F16.F32.PACK_AB R4, R204, R252 ;  /* 0x000000fccc04723e */ /* 0x000fca00000000ff */
[C---:B------:R-:W-:Y:S01]  /*3580*/  HMMA.16816.F32 R116, R12.reuse, R52, RZ ;  /* 0x000000340c74723c */ /* 0x040fe200000018ff */
[----:B-1----:R-:W-:Y:S01]  /*3590*/  FFMA.FTZ R2, R44, UR4, -R0 ;  /* 0x000000042c027c23 */ /* 0x002fe20008010800 */
[----:B------:R-:W-:Y:S01]  /*35a0*/  F2FP.F16.F32.PACK_AB R6, R173, R238 ;  /* 0x000000eead06723e */ /* 0x000fe200000000ff */
[----:B------:R-:W-:Y:S02]  /*35b0*/  LDSM.16.MT88.4 R44, [R229+0xc800] ;  /* 0x00c80000e52c783b */ /* 0x000fe40000004200 */
[----:B------:R1:W4:Y:S01]  /*35c0*/  MUFU.EX2 R215, R2 ;  /* 0x0000000200d77308 */ /* 0x0003220000000800 */
[C---:B---3--:R-:W-:Y:S01]  /*35d0*/  HMMA.16816.F32 R92, R12.reuse, R64, RZ ;  /* 0x000000400c5c723c */ /* 0x048fe200000018ff */
[----:B------:R-:W-:Y:S01]  /*35e0*/  MOV R53, R88 ;  /* 0x0000005800357202 */ /* 0x000fe20000000f00 */
[----:B--2---:R-:W-:Y:S01]  /*35f0*/  IMAD.MOV.U32 R3, RZ, RZ, R48 ;  /* 0x000000ffff037224 */ /* 0x004fe200078e0030 */
[----:B------:R-:W-:Y:S03]  /*3600*/  LDSM.16.MT88.4 R88, [R229+0xe800] ;  /* 0x00e80000e558783b */ /* 0x000fe60000004200 */
[C---:B------:R-:W-:Y:S01]  /*3610*/  HMMA.16816.F32 R108, R12.reuse, R32, RZ ;  /* 0x000000200c6c723c */ /* 0x040fe200000018ff */
[----:B------:R-:W-:Y:S05]  /*3620*/  LDSM.16.MT88.4 R48, [R230+0xc800] ;  /* 0x00c80000e630783b */ /* 0x000fea0000004200 */
[C---:B------:R-:W-:Y:S01]  /*3630*/  HMMA.16816.F32 R96, R12.reuse, R68, RZ ;  /* 0x000000440c60723c */ /* 0x040fe200000018ff */
[--C-:B-1----:R-:W-:Y:S01]  /*3640*/  FFMA.FTZ R2, R36, UR4, -R0.reuse ;  /* 0x0000000424027c23 */ /* 0x102fe20008010800 */
[----:B----4-:R-:W-:Y:S01]  /*3650*/  F2FP.F16.F32.PACK_AB R5, R215, R235 ;  /* 0x000000ebd705723e */ /* 0x010fe200000000ff */
[----:B------:R-:W1:Y:S03]  /*3660*/  LDSM.16.MT88.4 R36, [R228+0xe800] ;  /* 0x00e80000e424783b */ /* 0x000e660000004200 */
[C---:B------:R-:W-:Y:S01]  /*3670*/  HMMA.16816.F32 R104, R12.reuse, R76, RZ ;  /* 0x0000004c0c68723c */ /* 0x040fe200000018ff */
[----:B------:R2:W-:Y:S05]  /*3680*/  MUFU.EX2 R210, R2 ;  /* 0x0000000200d27308 */ /* 0x0005ea0000000800 */
[C---:B------:R-:W-:Y:S06]  /*3690*/  HMMA.16816.F32 R100, R12.reuse, R72, RZ ;  /* 0x000000480c64723c */ /* 0x040fec00000018ff */
[----:B------:R-:W-:Y:S01]  /*36a0*/  HMMA.16816.F32 R124, R12, R56, RZ ;  /* 0x000000380c7c723c */ /* 0x000fe200000018ff */
[----:B--2---:R-:W-:Y:S01]  /*36b0*/  FFMA.FTZ R2, R8, UR4, -R0 ;  /* 0x0000000408027c23 */ /* 0x004fe20008010800 */
[----:B------:R-:W-:-:S04]  /*36c0*/  F2FP.F16.F32.PACK_AB R8, R53, R175 ;  /* 0x000000af3508723e */ /* 0x000fc800000000ff */
[----:B------:R-:W-:Y:S01]  /*36d0*/  HMMA.16816.F32 R148, R12, R54, RZ ;  /* 0x000000360c94723c */ /* 0x000fe200000018ff */
[----:B------:R-:W2:Y:S05]  /*36e0*/  MUFU.EX2 R236, R2 ;  /* 0x0000000200ec7308 */ /* 0x000eaa0000000800 */
[C---:B------:R-:W-:Y:S06]  /*36f0*/  HMMA.16816.F32 R176, R8.reuse, R84, R120 ;  /* 0x0000005408b0723c */ /* 0x040fec0000001878 */
[----:B------:R-:W-:Y:S06]  /*3700*/  HMMA.16816.F32 R188, R8, R80, R112 ;  /* 0x0000005008bc723c */ /* 0x000fec0000001870 */
[----:B------:R-:W-:Y:S01]  /*3710*/  HMMA.16816.F32 R144, R12, R34, RZ ;  /* 0x000000220c90723c */ /* 0x000fe200000018ff */
[----:B--2---:R-:W-:-:S05]  /*3720*/  F2FP.F16.F32.PACK_AB R7, R236, R210 ;  /* 0x000000d2ec07723e */ /* 0x004fca00000000ff */
[----:B------:R-:W-:Y:S06]  /*3730*/  HMMA.16816.F32 R140, R12, R78, RZ ;  /* 0x0000004e0c8c723c */ /* 0x000fec00000018ff */
[----:B------:R-:W-:Y:S06]  /*3740*/  HMMA.16816.F32 R180, R4, R84, R116 ;  /* 0x0000005404b4723c */ /* 0x000fec0000001874 */
[C---:B------:R-:W-:Y:S06]  /*3750*/  HMMA.16816.F32 R116, R12.reuse, R60, RZ ;  /* 0x0000003c0c74723c */ /* 0x040fec00000018ff */
[C---:B------:R-:W-:Y:S06]  /*3760*/  HMMA.16816.F32 R136, R12.reuse, R74, RZ ;  /* 0x0000004a0c88723c */ /* 0x040fec00000018ff */
[C---:B------:R-:W-:Y:S06]  /*3770*/  HMMA.16816.F32 R132, R12.reuse, R70, RZ ;  /* 0x000000460c84723c */ /* 0x040fec00000018ff */
[C---:B------:R-:W-:Y:S06]  /*3780*/  HMMA.16816.F32 R128, R12.reuse, R66, RZ ;  /* 0x000000420c80723c */ /* 0x040fec00000018ff */
[C---:B------:R-:W-:Y:S06]  /*3790*/  HMMA.16816.F32 R120, R12.reuse, R58, RZ ;  /* 0x0000003a0c78723c */ /* 0x040fec00000018ff */
[----:B------:R-:W-:Y:S06]  /*37a0*/  HMMA.16816.F32 R112, R12, R62, RZ ;  /* 0x0000003e0c70723c */ /* 0x000fec00000018ff */
[C---:B-1----:R-:W-:Y:S06]  /*37b0*/  HMMA.16816.F32 R12, R4.reuse, R36, R92 ;  /* 0x00000024040c723c */ /* 0x042fec000000185c */
[----:B------:R-:W-:Y:S06]  /*37c0*/  HMMA.16816.F32 R184, R4, R80, R108 ;  /* 0x0000005004b8723c */ /* 0x000fec000000186c */
[----:B------:R-:W-:Y:S06]  /*37d0*/  HMMA.16816.F32 R108, R16, R76, RZ ;  /* 0x0000004c106c723c */ /* 0x000fec00000018ff */
[C---:B------:R-:W-:Y:S06]  /*37e0*/  HMMA.16816.F32 R196, R4.reuse, R40, R96 ;  /* 0x0000002804c4723c */ /* 0x040fec0000001860 */
[----:B------:R-:W-:Y:S01]  /*37f0*/  IMAD.MOV.U32 R32, RZ, RZ, R15 ;  /* 0x000000ffff207224 */ /* 0x000fe200078e000f */
[----:B------:R-:W-:Y:S01]  /*3800*/  MOV R2, R12 ;  /* 0x0000000c00027202 */ /* 0x000fe20000000f00 */
[----:B------:R-:W-:Y:S01]  /*3810*/  IMAD.MOV.U32 R85, RZ, RZ, R13 ;  /* 0x000000ffff557224 */ /* 0x000fe200078e000d */
[----:B------:R-:W-:Y:S01]  /*3820*/  HMMA.16816.F32 R192, R4, R48, R104 ;  /* 0x0000003004c0723c */ /* 0x000fe20000001868 */
[----:B------:R-:W-:-:S05]  /*3830*/  IMAD.MOV.U32 R84, RZ, RZ, R14 ;  /* 0x000000ffff547224 */ /* 0x000fca00078e000e */
[C---:B------:R-:W-:Y:S06]  /*3840*/  HMMA.16816.F32 R12, R16.reuse, R60, RZ ;  /* 0x0000003c100c723c */ /* 0x040fec00000018ff */
[----:B------:R-:W-:Y:S01]  /*3850*/  HMMA.16816.F32 R104, R16, R72, RZ ;  /* 0x000000481068723c */ /* 0x000fe200000018ff */
[----:B------:R-:W-:Y:S01]  /*3860*/  MOV R60, R212 ;  /* 0x000000d4003c7202 */ /* 0x000fe20000000f00 */
[----:B------:R-:W-:Y:S01]  /*3870*/  IMAD.MOV.U32 R61, RZ, RZ, R32 ;  /* 0x000000ffff3d7224 */ /* 0x000fe200078e0020 */
[----:B------:R-:W-:Y:S01]  /*3880*/  MOV R33, R197 ;  /* 0x000000c500217202 */ /* 0x000fe20000000f00 */
[----:B------:R-:W-:-:S02]  /*3890*/  IMAD.MOV.U32 R81, RZ, RZ, R198 ;  /* 0x000000ffff517224 */ /* 0x000fc400078e00c6 */
[----:B------:R-:W-:Y:S01]  /*38a0*/  HMMA.16816.F32 R96, R16, R64, RZ ;  /* 0x000000401060723c */ /* 0x000fe200000018ff */
[----:B------:R-:W-:Y:S02]  /*38b0*/  IMAD.MOV.U32 R52, RZ, RZ, R199 ;  /* 0x000000ffff347224 */ /* 0x000fe400078e00c7 */
[----:B------:R-:W-:-:S03]  /*38c0*/  IMAD.MOV.U32 R80, RZ, RZ, R196 ;  /* 0x000000ffff507224 */ /* 0x000fc600078e00c4 */
[----:B------:R-:W-:Y:S01]  /*38d0*/  HMMA.16816.F32 R216, R4, R44, R100 ;  /* 0x0000002c04d8723c */ /* 0x000fe20000001864 */
[----:B------:R-:W-:Y:S01]  /*38e0*/  MOV R65, R2 ;  /* 0x0000000200417202 */ /* 0x000fe20000000f00 */
[----:B------:R-:W-:Y:S01]  /*38f0*/  FFMA.FTZ R2, R172, UR4, -R22 ;  /* 0x00000004ac027c23 */ /* 0x000fe20008010816 */
[----:B------:R-:W-:-:S03]  /*3900*/  MOV R64, R209 ;  /* 0x000000d100407202 */ /* 0x000fc60000000f00 */
[----:B------:R-:W-:Y:S06]  /*3910*/  HMMA.16816.F32 R108, R8, R48, R108 ;  /* 0x00000030086c723c */ /* 0x000fec000000186c */
[----:B------:R-:W-:Y:S01]  /*3920*/  HMMA.16816.F32 R100, R16, R68, RZ ;  /* 0x000000441064723c */ /* 0x000fe200000018ff */
[----:B------:R-:W-:Y:S02]  /*3930*/  IMAD.MOV.U32 R49, RZ, RZ, R213 ;  /* 0x000000ffff317224 */ /* 0x000fe400078e00d5 */
[----:B------:R1:W-:Y:S01]  /*3940*/  MUFU.EX2 R213, R2 ;  /* 0x0000000200d57308 */ /* 0x0003e20000000800 */
[----:B------:R-:W-:-:S02]  /*3950*/  IMAD.MOV.U32 R48, RZ, RZ, R214 ;  /* 0x000000ffff307224 */ /* 0x000fc400078e00d6 */
[C---:B------:R-:W-:Y:S06]  /*3960*/  HMMA.16816.F32 R240, R4.reuse, R28, R124 ;  /* 0x0000001c04f0723c */ /* 0x040fec000000187c */
[C---:B------:R-:W-:Y:S06]  /*3970*/  HMMA.16816.F32 R124, R4.reuse, R42, R132 ;  /* 0x0000002a047c723c */ /* 0x040fec0000001884 */
[----:B------:R-:W-:Y:S01]  /*3980*/  HMMA.16816.F32 R132, R4, R30, R120 ;  /* 0x0000001e0484723c */ /* 0x000fe20000001878 */
[----:B-1----:R-:W-:-:S04]  /*3990*/  FFMA.FTZ R2, R171, UR4, -R22 ;  /* 0x00000004ab027c23 */ /* 0x002fc80008010816 */
[----:B------:R1:W2:Y:S01]  /*39a0*/  MUFU.EX2 R214, R2 ;  /* 0x0000000200d67308 */ /* 0x0002a20000000800 */
[----:B------:R-:W-:Y:S01]  /*39b0*/  HMMA.16816.F32 R92, R16, R56, RZ ;  /* 0x00000038105c723c */ /* 0x000fe200000018ff */
[----:B------:R-:W-:Y:S01]  /*39c0*/  IMAD.MOV.U32 R122, RZ, RZ, R81 ;  /* 0x000000ffff7a7224 */ /* 0x000fe200078e0051 */
[----:B------:R-:W-:Y:S01]  /*39d0*/  MOV R81, R215 ;  /* 0x000000d700517202 */ /* 0x000fe20000000f00 */
[----:B------:R-:W-:Y:S01]  /*39e0*/  IMAD.MOV.U32 R123, RZ, RZ, R52 ;  /* 0x000000ffff7b7224 */ /* 0x000fe200078e0034 */
[----:B------:R-:W-:Y:S01]  /*39f0*/  MOV R121, R33 ;  /* 0x0000002100797202 */ /* 0x000fe20000000f00 */
[----:B------:R-:W-:Y:S01]  /*3a00*/  IMAD.MOV.U32 R120, RZ, RZ, R53 ;  /* 0x000000ffff787224 */ /* 0x000fe200078e0035 */
[----:B------:R-:W-:Y:S01]  /*3a10*/  HMMA.16816.F32 R12, R8, R88, R12 ;  /* 0x00000058080c723c */ /* 0x000fe2000000180c */
[----:B------:R-:W-:Y:S02]  /*3a20*/  IMAD.MOV.U32 R56, RZ, RZ, R207 ;  /* 0x000000ffff387224 */ /* 0x000fe400078e00cf */
[----:B------:R-:W-:-:S03]  /*3a30*/  IMAD.MOV.U32 R57, RZ, RZ, R208 ;  /* 0x000000ffff397224 */ /* 0x000fc600078e00d0 */
[----:B------:R-:W-:Y:S01]  /*3a40*/  HMMA.16816.F32 R104, R8, R44, R104 ;  /* 0x0000002c0868723c */ /* 0x000fe20000001868 */
[----:B-1----:R-:W-:-:S05]  /*3a50*/  FFMA.FTZ R2, R170, UR4, -R22 ;  /* 0x00000004aa027c23 */ /* 0x002fca0008010816 */
[----:B------:R-:W-:Y:S01]  /*3a60*/  HMMA.16816.F32 R224, R4, R88, R116 ;  /* 0x0000005804e0723c */ /* 0x000fe20000001874 */
[----:B------:R-:W-:Y:S01]  /*3a70*/  IMAD.MOV.U32 R45, RZ, RZ, R220 ;  /* 0x000000ffff2d7224 */ /* 0x000fe200078e00dc */
[----:B------:R1:W-:Y:S01]  /*3a80*/  MUFU.EX2 R215, R2 ;  /* 0x0000000200d77308 */ /* 0x0003e20000000800 */
[----:B------:R-:W-:-:S03]  /*3a90*/  IMAD.MOV.U32 R44, RZ, RZ, R211 ;  /* 0x000000ffff2c7224 */ /* 0x000fc600078e00d3 */
[----:B------:R-:W-:Y:S06]  /*3aa0*/  HMMA.16816.F32 R116, R4, R90, R112 ;  /* 0x0000005a0474723c */ /* 0x000fec0000001870 */
[----:B------:R-:W-:Y:S06]  /*3ab0*/  HMMA.16816.F32 R112, R8, R40, R100 ;  /* 0x000000280870723c */ /* 0x000fec0000001864 */
[----:B------:R-:W-:Y:S01]  /*3ac0*/  HMMA.16816.F32 R196, R4, R38, R128 ;  /* 0x0000002604c4723c */ /* 0x000fe20000001880 */
[----:B-1----:R-:W-:Y:S01]  /*3ad0*/  FFMA.FTZ R2, R169, UR4, -R22 ;  /* 0x00000004a9027c23 */ /* 0x002fe20008010816 */
[----:B------:R-:W-:-:S02]  /*3ae0*/  IMAD.MOV.U32 R103, RZ, RZ, R210 ;  /* 0x000000ffff677224 */ /* 0x000fc400078e00d2 */
[----:B------:R-:W-:Y:S01]  /*3af0*/  IMAD.MOV.U32 R102, RZ, RZ, R205 ;  /* 0x000000ffff667224 */ /* 0x000fe200078e00cd */
[----:B------:R1:W-:Y:S01]  /*3b00*/  MUFU.EX2 R220, R2 ;  /* 0x0000000200dc7308 */ /* 0x0003e20000000800 */
[C---:B------:R-:W-:Y:S01]  /*3b10*/  HMMA.16816.F32 R128, R8.reuse, R28, R92 ;  /* 0x0000001c0880723c */ /* 0x040fe2000000185c */
[----:B------:R-:W-:Y:S02]  /*3b20*/  IMAD.MOV.U32 R101, RZ, RZ, R206 ;  /* 0x000000ffff657224 */ /* 0x000fe400078e00ce */
[----:B------:R-:W-:Y:S01]  /*3b30*/  IMAD.MOV.U32 R100, RZ, RZ, R103 ;  /* 0x000000ffff647224 */ /* 0x000fe200078e0067 */
[----:B------:R-:W-:Y:S01]  /*3b40*/  MOV R103, R120 ;  /* 0x0000007800677202 */ /* 0x000fe20000000f00 */
[----:B------:R-:W-:Y:S01]  /*3b50*/  IMAD.MOV.U32 R120, RZ, RZ, R80 ;  /* 0x000000ffff787224 */ /* 0x000fe200078e0050 */
[----:B------:R-:W-:Y:S01]  /*3b60*/  HMMA.16816.F32 R96, R8, R36, R96 ;  /* 0x000000240860723c */ /* 0x000fe20000001860 */
[----:B------:R-:W-:Y:S01]  /*3b70*/  MOV R93, R15 ;  /* 0x0000000f005d7202 */ /* 0x000fe20000000f00 */
[----:B------:R-:W-:Y:S01]  /*3b80*/  IMAD.MOV.U32 R92, RZ, RZ, R12 ;  /* 0x000000ffff5c7224 */ /* 0x000fe200078e000c */
[----:B------:R-:W-:Y:S01]  /*3b90*/  MOV R28, R13 ;  /* 0x0000000d001c7202 */ /* 0x000fe20000000f00 */
[----:B------:R-:W-:-:S02]  /*3ba0*/  IMAD.MOV.U32 R29, RZ, RZ, R14 ;  /* 0x000000ffff1d7224 */ /* 0x000fc400078e000e */
[----:B------:R-:W-:Y:S01]  /*3bb0*/  HMMA.16816.F32 R12, R16, R66, RZ ;  /* 0x00000042100c723c */ /* 0x000fe200000018ff */
[----:B------:R-:W-:Y:S02]  /*3bc0*/  IMAD.MOV.U32 R80, RZ, RZ, R173 ;  /* 0x000000ffff507224 */ /* 0x000fe400078e00ad */
[----:B-1----:R-:W-:-:S03]  /*3bd0*/  FFMA.FTZ R2, R168, UR4, -R21 ;  /* 0x00000004a8027c23 */ /* 0x002fc60008010815 */
[C---:B------:R-:W-:Y:S01]  /*3be0*/  HMMA.16816.F32 R148, R4.reuse, R86, R148 ;  /* 0x000000560494723c */ /* 0x040fe20000001894 */
[----:B------:R1:W-:Y:S05]  /*3bf0*/  MUFU.EX2 R209, R2 ;  /* 0x0000000200d17308 */ /* 0x0003ea0000000800 */
[C---:B------:R-:W-:Y:S06]  /*3c00*/  HMMA.16816.F32 R144, R4.reuse, R82, R144 ;  /* 0x000000520490723c */ /* 0x040fec0000001890 */
[----:B------:R-:W-:Y:S06]  /*3c10*/  HMMA.16816.F32 R140, R4, R50, R140 ;  /* 0x00000032048c723c */ /* 0x000fec000000188c */
[----:B------:R-:W-:Y:S01]  /*3c20*/  HMMA.16816.F32 R36, R8, R38, R12 ;  /* 0x000000260824723c */ /* 0x000fe2000000180c */
[--C-:B-1----:R-:W-:Y:S01]  /*3c30*/  FFMA.FTZ R2, R166, UR4, -R21.reuse ;  /* 0x00000004a6027c23 */ /* 0x102fe20008010815 */
[----:B------:R-:W1:Y:S03]  /*3c40*/  LDSM.16.MT88.4 R12, [R167+0xd000] ;  /* 0x00d00000a70c783b */ /* 0x000e660000004200 */
[----:B------:R3:W4:Y:S01]  /*3c50*/  MUFU.EX2 R210, R2 ;  /* 0x0000000200d27308 */ /* 0x0007220000000800 */
[----:B------:R-:W-:Y:S06]  /*3c60*/  HMMA.16816.F32 R136, R4, R46, R136 ;  /* 0x0000002e0488723c */ /* 0x000fec0000001888 */
[C---:B------:R-:W-:Y:S06]  /*3c70*/  HMMA.16816.F32 R68, R16.reuse, R70, RZ ;  /* 0x000000461044723c */ /* 0x040fec00000018ff */
[----:B------:R-:W-:Y:S01]  /*3c80*/  HMMA.16816.F32 R4, R16, R58, RZ ;  /* 0x0000003a1004723c */ /* 0x000fe200000018ff */
[----:B---3--:R-:W-:-:S05]  /*3c90*/  FFMA.FTZ R2, R165, UR4, -R21 ;  /* 0x00000004a5027c23 */ /* 0x008fca0008010815 */
[C---:B------:R-:W-:Y:S01]  /*3ca0*/  HMMA.16816.F32 R52, R16.reuse, R54, RZ ;  /* 0x000000361034723c */ /* 0x040fe200000018ff */
[----:B------:R3:W-:Y:S05]  /*3cb0*/  MUFU.EX2 R211, R2 ;  /* 0x0000000200d37308 */ /* 0x0007ea0000000800 */
[C---:B------:R-:W-:Y:S06]  /*3cc0*/  HMMA.16816.F32 R32, R16.reuse, R34, RZ ;  /* 0x000000221020723c */ /* 0x040fec00000018ff */
[C---:B------:R-:W-:Y:S06]  /*3cd0*/  HMMA.16816.F32 R76, R16.reuse, R78, RZ ;  /* 0x0000004e104c723c */ /* 0x040fec00000018ff */
[----:B------:R-:W-:Y:S01]  /*3ce0*/  HMMA.16816.F32 R72, R16, R74, RZ ;  /* 0x0000004a1048723c */ /* 0x000fe200000018ff */
[----:B---3--:R-:W-:-:S04]  /*3cf0*/  FFMA.FTZ R2, R161, UR4, -R21 ;  /* 0x00000004a1027c23 */ /* 0x008fc80008010815 */
[----:B------:R3:W1:Y:S01]  /*3d00*/  MUFU.EX2 R212, R2 ;  /* 0x0000000200d47308 */ /* 0x0006620000000800 */
[----:B------:R-:W-:Y:S06]  /*3d10*/  HMMA.16816.F32 R16, R16, R62, RZ ;  /* 0x0000003e1010723c */ /* 0x000fec00000018ff */
[C---:B------:R-:W-:Y:S06]  /*3d20*/  HMMA.16816.F32 R68, R8.reuse, R42, R68 ;  /* 0x0000002a0844723c */ /* 0x040fec0000001844 */
[----:B------:R-:W-:Y:S01]  /*3d30*/  HMMA.16816.F32 R40, R8, R30, R4 ;  /* 0x0000001e0828723c */ /* 0x000fe20000001804 */
[----:B---3--:R-:W-:Y:S01]  /*3d40*/  FFMA.FTZ R2, R159, UR4, -R20 ;  /* 0x000000049f027c23 */ /* 0x008fe20008010814 */
[----:B------:R-:W-:-:S04]  /*3d50*/  MOV R159, R48 ;  /* 0x00000030009f7202 */ /* 0x000fc80000000f00 */
[C---:B------:R-:W-:Y:S01]  /*3d60*/  HMMA.16816.F32 R52, R8.reuse, R86, R52 ;  /* 0x000000560834723c */ /* 0x040fe20000001834 */
[----:B------:R3:W-:Y:S05]  /*3d70*/  MUFU.EX2 R207, R2 ;  /* 0x0000000200cf7308 */ /* 0x0007ea0000000800 */
[C---:B------:R-:W-:Y:S01]  /*3d80*/  HMMA.16816.F32 R88, R8.reuse, R90, R16 ;  /* 0x0000005a0858723c */ /* 0x040fe20000001810 */
[----:B------:R-:W1:Y:S05]  /*3d90*/  LDSM.16.MT88.4 R16, [R230+0xd000] ;  /* 0x00d00000e610783b */ /* 0x000e6a0000004200 */
[C---:B------:R-:W-:Y:S06]  /*3da0*/  HMMA.16816.F32 R32, R8.reuse, R82, R32 ;  /* 0x000000520820723c */ /* 0x040fec0000001820 */
[----:B------:R-:W-:Y:S01]  /*3db0*/  HMMA.16816.F32 R76, R8, R50, R76 ;  /* 0x00000032084c723c */ /* 0x000fe2000000184c */
[----:B---3--:R-:W-:Y:S01]  /*3dc0*/  FFMA.FTZ R2, R157, UR4, -R20 ;  /* 0x000000049d027c23 */ /* 0x008fe20008010814 */
[----:B------:R-:W-:-:S03]  /*3dd0*/  IMAD.MOV.U32 R157, RZ, RZ, R49 ;  /* 0x000000ffff9d7224 */ /* 0x000fc600078e0031 */
[----:B------:R3:W3:Y:S01]  /*3de0*/  MUFU.EX2 R208, R2 ;  /* 0x0000000200d07308 */ /* 0x0006e20000000800 */
[----:B------:R-:W-:Y:S07]  /*3df0*/  HMMA.16816.F32 R72, R8, R46, R72 ;  /* 0x0000002e0848723c */ /* 0x000fee0000001848 */
[----:B--2---:R-:W-:Y:S02]  /*3e00*/  F2FP.F16.F32.PACK_AB R8, R214, R213 ;  /* 0x000000d5d608723e */ /* 0x004fe400000000ff */
[----:B----4-:R-:W-:-:S02]  /*3e10*/  F2FP.F16.F32.PACK_AB R9, R210, R209 ;  /* 0x000000d1d209723e */ /* 0x010fc400000000ff */
[----:B------:R-:W-:Y:S02]  /*3e20*/  F2FP.F16.F32.PACK_AB R10, R220, R215 ;  /* 0x000000d7dc0a723e */ /* 0x000fe400000000ff */
[----:B-1----:R-:W-:Y:S01]  /*3e30*/  F2FP.F16.F32.PACK_AB R11, R212, R211 ;  /* 0x000000d3d40b723e */ /* 0x002fe200000000ff */
[----:B---3--:R-:W-:Y:S01]  /*3e40*/  FFMA.FTZ R2, R156, UR4, -R20 ;  /* 0x000000049c027c23 */ /* 0x008fe20008010814 */
[----:B------:R-:W-:Y:S01]  /*3e50*/  F2FP.F16.F32.PACK_AB R4, R208, R207 ;  /* 0x000000cfd004723e */ /* 0x000fe200000000ff */
[----:B------:R-:W-:Y:S02]  /*3e60*/  IMAD.MOV.U32 R156, RZ, RZ, R60 ;  /* 0x000000ffff9c7224 */ /* 0x000fe400078e003c */
[----:B------:R1:W-:Y:S02]  /*3e70*/  MUFU.EX2 R205, R2 ;  /* 0x0000000200cd7308 */ /* 0x0003e40000000800 */
[----:B------:R-:W-:Y:S01]  /*3e80*/  HMMA.16816.F32 R52, R8, R14, R52 ;  /* 0x0000000e0834723c */ /* 0x000fe20000001834 */
[----:B-1----:R-:W-:Y:S01]  /*3e90*/  FFMA.FTZ R2, R158, UR4, -R20 ;  /* 0x000000049e027c23 */ /* 0x002fe20008010814 */
[----:B------:R-:W-:Y:S01]  /*3ea0*/  MOV R158, R102 ;  /* 0x00000066009e7202 */ /* 0x000fe20000000f00 */
[----:B------:R-:W-:Y:S01]  /*3eb0*/  IMAD.MOV.U32 R102, RZ, RZ, R45 ;  /* 0x000000ffff667224 */ /* 0x000fe200078e002d */
[----:B------:R-:W-:-:S02]  /*3ec0*/  MOV R45, R174 ;  /* 0x000000ae002d7202 */ /* 0x000fc40000000f00 */
[----:B------:R1:W2:Y:S03]  /*3ed0*/  MUFU.EX2 R206, R2 ;  /* 0x0000000200ce7308 */ /* 0x0002a60000000800 */
[----:B------:R-:W-:Y:S02]  /*3ee0*/  IMAD.MOV.U32 R83, RZ, RZ, R45 ;  /* 0x000000ffff537224 */ /* 0x000fe400078e002d */
[----:B-1----:R-:W-:Y:S01]  /*3ef0*/  FFMA.FTZ R2, R154, UR4, -R0 ;  /* 0x000000049a027c23 */ /* 0x002fe20008010800 */
[----:B--2---:R-:W-:-:S03]  /*3f00*/  F2FP.F16.F32.PACK_AB R6, R206, R205 ;  /* 0x000000cdce06723e */ /* 0x004fc600000000ff */
[----:B------:R1:W-:Y:S02]  /*3f10*/  MUFU.EX2 R161, R2 ;  /* 0x0000000200a17308 */ /* 0x0003e40000000800 */
[----:B-1----:R-:W-:-:S06]  /*3f20*/  FFMA.FTZ R2, R153, UR4, -R0 ;  /* 0x0000000499027c23 */ /* 0x002fcc0008010800 */
[----:B------:R1:W2:Y:S02]  /*3f30*/  MUFU.EX2 R165, R2 ;  /* 0x0000000200a57308 */ /* 0x0002a40000000800 */
[----:B-1----:R-:W-:Y:S01]  /*3f40*/  FFMA.FTZ R2, R152, UR4, -R0 ;  /* 0x0000000498027c23 */ /* 0x002fe20008010800 */
[----:B--2---:R-:W-:-:S05]  /*3f50*/  F2FP.F16.F32.PACK_AB R5, R165, R161 ;  /* 0x000000a1a505723e */ /* 0x004fca00000000ff */
[----:B------:R1:W-:Y:S02]  /*3f60*/  MUFU.EX2 R166, R2 ;  /* 0x0000000200a67308 */ /* 0x0003e40000000800 */
[----:B-1----:R-:W-:Y:S01]  /*3f70*/  FFMA.FTZ R2, R27, UR4, -R0 ;  /* 0x000000041b027c23 */ /* 0x002fe20008010800 */
[----:B------:R-:W-:-:S05]  /*3f80*/  MOV R27, R204 ;  /* 0x000000cc001b7202 */ /* 0x000fca0000000f00 */
[----:B------:R-:W1:Y:S02]  /*3f90*/  MUFU.EX2 R204, R2 ;  /* 0x0000000200cc7308 */ /* 0x000e640000000800 */
[----:B-1----:R-:W-:Y:S01]  /*3fa0*/  F2FP.F16.F32.PACK_AB R7, R204, R166 ;  /* 0x000000a6cc07723e */ /* 0x002fe200000000ff */
[----:B------:R-:W-:Y:S02]  /*3fb0*/  IMAD.MOV.U32 R2, RZ, RZ, R44 ;  /* 0x000000ffff027224 */ /* 0x000fe400078e002c */
[----:B------:R-:W-:Y:S02]  /*3fc0*/  IMAD.MOV.U32 R44, RZ, RZ, R175 ;  /* 0x000000ffff2c7224 */ /* 0x000fe400078e00af */
[----:B------:R-:W-:Y:S02]  /*3fd0*/  HMMA.16816.F32 R172, R8, R12, R176 ;  /* 0x0000000c08ac723c */ /* 0x000fe400000018b0 */
[----:B------:R-:W-:-:S04]  /*3fe0*/  IMAD.MOV.U32 R82, RZ, RZ, R44 ;  /* 0x000000ffff527224 */ /* 0x000fc800078e002c */
[C---:B------:R-:W-:Y:S01]  /*3ff0*/  HMMA.16816.F32 R168, R4.reuse, R12, R180 ;  /* 0x0000000c04a8723c */ /* 0x040fe200000018b4 */
[----:B------:R-:W-:Y:S01]  /*4000*/  IMAD.MOV.U32 R176, RZ, RZ, R93 ;  /* 0x000000ffffb07224 */ /* 0x000fe200078e005d */
[----:B------:R-:W-:Y:S01]  /*4010*/  MOV R178, R101 ;  /* 0x0000006500b27202 */ /* 0x000fe20000000f00 */
[----:B------:R-:W-:Y:S02]  /*4020*/  IMAD.MOV.U32 R177, RZ, RZ, R92 ;  /* 0x000000ffffb17224 */ /* 0x000fe400078e005c */
[----:B------:R-:W-:Y:S01]  /*4030*/  IMAD.MOV.U32 R179, RZ, RZ, R100 ;  /* 0x000000ffffb37224 */ /* 0x000fe200078e0064 */
[C---:B------:R-:W-:Y:S01]  /*4040*/  HMMA.16816.F32 R180, R4.reuse, R14, R148 ;  /* 0x0000000e04b4723c */ /* 0x040fe20000001894 */
[----:B------:R-:W1:Y:S05]  /*4050*/  LDSM.16.MT88.4 R12, [R229+0xd000] ;  /* 0x00d00000e50c783b */ /* 0x000e6a0000004200 */
[----:B------:R-:W-:Y:S01]  /*4060*/  HMMA.16816.F32 R92, R4, R18, R140 ;  /* 0x00000012045c723c */ /* 0x000fe2000000188c */
[----:B------:R-:W-:Y:S01]  /*4070*/  MOV R151, R29 ;  /* 0x0000001d00977202 */ /* 0x000fe20000000f00 */
[----:B------:R-:W-:Y:S01]  /*4080*/  IMAD.MOV.U32 R150, RZ, RZ, R28 ;  /* 0x000000ffff967224 */ /* 0x000fe200078e001c */
[----:B------:R-:W-:Y:S01]  /*4090*/  MOV R148, R103 ;  /* 0x0000006700947202 */ /* 0x000fe20000000f00 */
[----:B------:R-:W2:Y:S01]  /*40a0*/  LDSM.16.MT88.4 R28, [R228+0xd000] ;  /* 0x00d00000e41c783b */ /* 0x000ea20000004200 */
[----:B------:R-:W-:-:S02]  /*40b0*/  IMAD.MOV.U32 R149, RZ, RZ, R102 ;  /* 0x000000ffff957224 */ /* 0x000fc400078e0066 */
[----:B------:R-:W-:Y:S01]  /*40c0*/  FFMA.FTZ R2, R2, UR4, -R22 ;  /* 0x0000000402027c23 */ /* 0x000fe20008010816 */
[C---:B------:R-:W-:Y:S06]  /*40d0*/  HMMA.16816.F32 R100, R8.reuse, R18, R76 ;  /* 0x000000120864723c */ /* 0x040fec000000184c */
[C---:B-1----:R-:W-:Y:S06]  /*40e0*/  HMMA.16816.F32 R104, R8.reuse, R12, R104 ;  /* 0x0000000c0868723c */ /* 0x042fec0000001868 */
[-C--:B--2---:R-:W-:Y:S06]  /*40f0*/  HMMA.16816.F32 R44, R8, R28.reuse, R188 ;  /* 0x0000001c082c723c */ /* 0x084fec00000018bc */
[----:B------:R-:W-:Y:S01]  /*4100*/  HMMA.16816.F32 R48, R4, R28, R184 ;  /* 0x0000001c0430723c */ /* 0x000fe200000018b8 */
[----:B------:R-:W-:Y:S01]  /*4110*/  MOV R188, R61 ;  /* 0x0000003d00bc7202 */ /* 0x000fe20000000f00 */
[----:B------:R-:W-:Y:S01]  /*4120*/  IMAD.MOV.U32 R189, RZ, RZ, R56 ;  /* 0x000000ffffbd7224 */ /* 0x000fe200078e0038 */
[----:B------:R-:W-:Y:S01]  /*4130*/  MOV R191, R64 ;  /* 0x0000004000bf7202 */ /* 0x000fe20000000f00 */
[----:B------:R-:W-:-:S02]  /*4140*/  IMAD.MOV.U32 R190, RZ, RZ, R57 ;  /* 0x000000ffffbe7224 */ /* 0x000fc400078e0039 */
[----:B------:R-:W-:Y:S01]  /*4150*/  HMMA.16816.F32 R60, R4, R30, R144 ;  /* 0x0000001e043c723c */ /* 0x000fe20000001890 */
[----:B------:R-:W-:Y:S01]  /*4160*/  IMAD.MOV.U32 R185, RZ, RZ, R65 ;  /* 0x000000ffffb97224 */ /* 0x000fe200078e0041 */
[----:B------:R-:W-:Y:S01]  /*4170*/  MOV R187, R84 ;  /* 0x0000005400bb7202 */ /* 0x000fe20000000f00 */
[----:B------:R-:W-:-:S03]  /*4180*/  IMAD.MOV.U32 R186, RZ, RZ, R85 ;  /* 0x000000ffffba7224 */ /* 0x000fc600078e0055 */
[----:B------:R-:W-:Y:S01]  /*4190*/  MOV R153, R106 ;  /* 0x0000006a00997202 */ /* 0x000fe20000000f00 */
[----:B------:R-:W-:Y:S01]  /*41a0*/  IMAD.MOV.U32 R184, RZ, RZ, R104 ;  /* 0x000000ffffb87224 */ /* 0x000fe200078e0068 */
[-C--:B------:R-:W-:Y:S01]  /*41b0*/  HMMA.16816.F32 R64, R4, R16.reuse, R192 ;  /* 0x000000100440723c */ /* 0x080fe200000018c0 */
[----:B------:R-:W-:Y:S01]  /*41c0*/  IMAD.MOV.U32 R144, RZ, RZ, R185 ;  /* 0x000000ffff907224 */ /* 0x000fe200078e00b9 */
[----:B------:R-:W-:Y:S01]  /*41d0*/  MOV R145, R186 ;  /* 0x000000ba00917202 */ /* 0x000fe20000000f00 */
        /* <DEDUP_REMOVED lines=13> */
[----:B------:R-:W-:Y:S01]  /*42b0*/  HMMA.16816.F32 R84, R8, R16, R108 ;  /* 0x000000100854723c */ /* 0x000fe2000000186c */
[----:B------:R-:W-:Y:S01]  /*42c0*/  IMAD.MOV.U32 R147, RZ, RZ, R148 ;  /* 0x000000ffff937224 */ /* 0x000fe200078e0094 */
[----:B------:R-:W-:Y:S01]  /*42d0*/  MOV R77, R238 ;  /* 0x000000ee004d7202 */ /* 0x000fe20000000f00 */
[----:B------:R-:W-:Y:S01]  /*42e0*/  IMAD.MOV.U32 R144, RZ, RZ, R188 ;  /* 0x000000ffff907224 */ /* 0x000fe200078e00bc */
[----:B------:R-:W1:Y:S01]  /*42f0*/  LDSM.16.MT88.4 R16, [R167+0xf000] ;  /* 0x00f00000a710783b */ /* 0x000e620000004200 */
        /* <DEDUP_REMOVED lines=8> */
[----:B------:R-:W-:-:S02]  /*4380*/  IMAD.MOV.U32 R158, RZ, RZ, R246 ;  /* 0x000000ffff9e7224 */ /* 0x000fc400078e00f6 */
[----:B------:R-:W2:Y:S01]  /*4390*/  LDL.LU R246, [R1+0x78] ;  /* 0x0000780001f67983 */ /* 0x000ea20000300800 */
[----:B------:R-:W-:Y:S01]  /*43a0*/  IMAD.MOV.U32 R146, RZ, RZ, R187 ;  /* 0x000000ffff927224 */ /* 0x000fe200078e00bb */
[----:B------:R-:W-:Y:S01]  /*43b0*/  HMMA.16816.F32 R56, R8, R30, R32 ;  /* 0x0000001e0838723c */ /* 0x000fe20000001820 */
[----:B------:R-:W-:Y:S01]  /*43c0*/  IMAD.MOV.U32 R187, RZ, RZ, R190 ;  /* 0x000000ffffbb7224 */ /* 0x000fe200078e00be */
[----:B------:R-:W3:Y:S01]  /*43d0*/  LDL.LU R252, [R1+0x74] ;  /* 0x0000740001fc7983 */ /* 0x000ee20000300800 */
[----:B------:R-:W-:Y:S01]  /*43e0*/  IMAD.MOV.U32 R189, RZ, RZ, R150 ;  /* 0x000000ffffbd7224 */ /* 0x000fe200078e0096 */
[----:B------:R-:W-:Y:S01]  /*43f0*/  MOV R190, R151 ;  /* 0x0000009700be7202 */ /* 0x000fe20000000f00 */
[----:B------:R-:W-:Y:S01]  /*4400*/  IMAD.MOV.U32 R151, RZ, RZ, R179 ;  /* 0x000000ffff977224 */ /* 0x000fe200078e00b3 */
[----:B------:R-:W-:Y:S01]  /*4410*/  MOV R150, R178 ;  /* 0x000000b200967202 */ /* 0x000fe20000000f00 */
[----:B------:R-:W-:Y:S01]  /*4420*/  IMAD.MOV.U32 R178, RZ, RZ, R3 ;  /* 0x000000ffffb27224 */ /* 0x000fe200078e0003 */
[----:B------:R-:W-:Y:S01]  /*4430*/  LDSM.16.MT88.4 R28, [R230+0xf000] ;  /* 0x00f00000e61c783b */ /* 0x000fe20000004200 */
[----:B------:R-:W-:-:S02]  /*4440*/  IMAD.MOV.U32 R154, RZ, RZ, R105 ;  /* 0x000000ffff9a7224 */ /* 0x000fc400078e0069 */
[----:B------:R-:W-:Y:S01]  /*4450*/  IMAD.MOV.U32 R152, RZ, RZ, R107 ;  /* 0x000000ffff987224 */ /* 0x000fe200078e006b */
[----:B------:R-:W-:Y:S01]  /*4460*/  LDSM.16.MT88.4 R32, [R229+0xf000] ;  /* 0x00f00000e520783b */ /* 0x000fe20000004200 */
[----:B------:R-:W-:Y:S01]  /*4470*/  IMAD.MOV.U32 R179, RZ, RZ, R251 ;  /* 0x000000ffffb37224 */ /* 0x000fe200078e00fb */
[----:B------:R-:W-:Y:S01]  /*4480*/  HMMA.16816.F32 R104, R4, R12, R216 ;  /* 0x0000000c0468723c */ /* 0x000fe200000018d8 */
[----:B------:R-:W-:Y:S02]  /*4490*/  IMAD.MOV.U32 R3, RZ, RZ, R248 ;  /* 0x000000ffff037224 */ /* 0x000fe400078e00f8 */
[----:B------:R-:W-:Y:S02]  /*44a0*/  IMAD.MOV.U32 R193, RZ, RZ, R145 ;  /* 0x000000ffffc17224 */ /* 0x000fe400078e0091 */
[----:B------:R-:W-:Y:S01]  /*44b0*/  IMAD.MOV.U32 R145, RZ, RZ, R189 ;  /* 0x000000ffff917224 */ /* 0x000fe200078e00bd */
[----:B------:R-:W-:Y:S01]  /*44c0*/  HMMA.16816.F32 R248, R8, R14, R72 ;  /* 0x0000000e08f8723c */ /* 0x000fe20000001848 */
[----:B------:R-:W4:Y:S01]  /*44d0*/  LDSM.16.MT88.4 R12, [R228+0xf000] ;  /* 0x00f00000e40c783b */ /* 0x000f220000004200 */
[----:B------:R-:W-:Y:S01]  /*44e0*/  MOV R189, R150 ;  /* 0x0000009600bd7202 */ /* 0x000fe20000000f00 */
[----:B------:R-:W-:Y:S01]  /*44f0*/  IMAD.MOV.U32 R150, RZ, RZ, R178 ;  /* 0x000000ffff967224 */ /* 0x000fe200078e00b2 */
[----:B------:R-:W-:Y:S01]  /*4500*/  MOV R178, R157 ;  /* 0x0000009d00b27202 */ /* 0x000fe20000000f00 */
[----:B------:R-:W-:Y:S01]  /*4510*/  IMAD.MOV.U32 R194, RZ, RZ, R146 ;  /* 0x000000ffffc27224 */ /* 0x000fe200078e0092 */
[----:B------:R-:W-:Y:S01]  /*4520*/  MOV R146, R190 ;  /* 0x000000be00927202 */ /* 0x000fe20000000f00 */
[----:B------:R-:W-:Y:S01]  /*4530*/  IMAD.MOV.U32 R190, RZ, RZ, R151 ;  /* 0x000000ffffbe7224 */ /* 0x000fe200078e0097 */
[----:B-1----:R-:W-:Y:S01]  /*4540*/  HMMA.16816.F32 R120, R4, R16, R120 ;  /* 0x000000100478723c */ /* 0x002fe20000001878 */
[----:B------:R-:W-:-:S02]  /*4550*/  IMAD.MOV.U32 R151, RZ, RZ, R179 ;  /* 0x000000ffff977224 */ /* 0x000fc400078e00b3 */
[----:B------:R-:W-:Y:S02]  /*4560*/  IMAD.MOV.U32 R72, RZ, RZ, R150 ;  /* 0x000000ffff487224 */ /* 0x000fe400078e0096 */
[----:B------:R-:W-:Y:S02]  /*4570*/  IMAD.MOV.U32 R179, RZ, RZ, R159 ;  /* 0x000000ffffb37224 */ /* 0x000fe400078e009f */
[----:B------:R-:W-:Y:S01]  /*4580*/  IMAD.MOV.U32 R73, RZ, RZ, R176 ;  /* 0x000000ffff497224 */ /* 0x000fe200078e00b0 */
[----:B------:R-:W-:Y:S01]  /*4590*/  MOV R75, R178 ;  /* 0x000000b2004b7202 */ /* 0x000fe20000000f00 */
[----:B------:R-:W-:Y:S02]  /*45a0*/  IMAD.MOV.U32 R74, RZ, RZ, R177 ;  /* 0x000000ffff4a7224 */ /* 0x000fe400078e00b1 */
[----:B------:R-:W-:Y:S02]  /*45b0*/  IMAD.MOV.U32 R76, RZ, RZ, R179 ;  /* 0x000000ffff4c7224 */ /* 0x000fe400078e00b3 */
[----:B------:R-:W-:-:S02]  /*45c0*/  IMAD.MOV.U32 R78, RZ, RZ, R190 ;  /* 0x000000ffff4e7224 */ /* 0x000fc400078e00be */
[----:B------:R-:W-:Y:S01]  /*45d0*/  IMAD.MOV.U32 R79, RZ, RZ, R189 ;  /* 0x000000ffff4f7224 */ /* 0x000fe200078e00bd */
[----:B----4-:R-:W-:Y:S07]  /*45e0*/  HMMA.16816.F32 R140, R4, R14, R196 ;  /* 0x0000000e048c723c */ /* 0x010fee00000018c4 */
[----:B------:R-:W-:-:S04]  /*45f0*/  IMAD.MOV.U32 R199, RZ, RZ, R191 ;  /* 0x000000ffffc77224 */ /* 0x000fc800078e00bf */
[----:B------:R-:W-:Y:S01]  /*4600*/  IMAD.MOV.U32 R198, RZ, RZ, R199 ;  /* 0x000000ffffc67224 */ /* 0x000fe200078e00c7 */
[----:B------:R-:W-:Y:S01]  /*4610*/  MOV R199, R72 ;  /* 0x0000004800c77202 */ /* 0x000fe20000000f00 */
[----:B------:R-:W-:Y:S01]  /*4620*/  IMAD.MOV.U32 R72, RZ, RZ, R73 ;  /* 0x000000ffff487224 */ /* 0x000fe200078e0049 */
[----:B------:R-:W-:Y:S01]  /*4630*/  HMMA.16816.F32 R216, R8, R14, R36 ;  /* 0x0000000e08d8723c */ /* 0x000fe20000001824 */
[----:B------:R-:W-:Y:S01]  /*4640*/  IMAD.MOV.U32 R73, RZ, RZ, R74 ;  /* 0x000000ffff497224 */ /* 0x000fe200078e004a */
[----:B------:R-:W-:Y:S01]  /*4650*/  MOV R74, R75 ;  /* 0x0000004b004a7202 */ /* 0x000fe20000000f00 */
[----:B------:R-:W-:Y:S01]  /*4660*/  IMAD.MOV.U32 R75, RZ, RZ, R76 ;  /* 0x000000ffff4b7224 */ /* 0x000fe200078e004c */
[----:B------:R1:W-:Y:S01]  /*4670*/  MUFU.EX2 R36, R2 ;  /* 0x0000000200247308 */ /* 0x0003e20000000800 */
[----:B------:R-:W-:Y:S01]  /*4680*/  IMAD.MOV.U32 R76, RZ, RZ, R77 ;  /* 0x000000ffff4c7224 */ /* 0x000fe200078e004d */
[----:B------:R-:W-:Y:S01]  /*4690*/  MOV R77, R78 ;  /* 0x0000004e004d7202 */ /* 0x000fe20000000f00 */
[----:B------:R-:W-:Y:S01]  /*46a0*/  HMMA.16816.F32 R136, R4, R12, R192 ;  /* 0x0000000c0488723c */ /* 0x000fe200000018c0 */
[----:B------:R-:W-:-:S02]  /*46b0*/  IMAD.MOV.U32 R78, RZ, RZ, R79 ;  /* 0x000000ffff4e7224 */ /* 0x000fc400078e004f */
[----:B------:R-:W-:Y:S01]  /*46c0*/  IMAD.MOV.U32 R79, RZ, RZ, R144 ;  /* 0x000000ffff4f7224 */ /* 0x000fe200078e0090 */
[----:B------:R-:W-:-:S03]  /*46d0*/  MOV R144, R185 ;  /* 0x000000b900907202 */ /* 0x000fc60000000f00 */
[----:B------:R-:W-:Y:S02]  /*46e0*/  MOV R193, R145 ;  /* 0x0000009100c17202 */ /* 0x000fe40000000f00 */
[----:B------:R-:W-:Y:S01]  /*46f0*/  MOV R145, R148 ;  /* 0x0000009400917202 */ /* 0x000fe20000000f00 */
[----:B-1----:R-:W-:Y:S01]  /*4700*/  FFMA.FTZ R2, R198, UR4, -R22 ;  /* 0x00000004c6027c23 */ /* 0x002fe20008010816 */
[----:B------:R-:W-:Y:S01]  /*4710*/  IMAD.MOV.U32 R198, RZ, RZ, R199 ;  /* 0x000000ffffc67224 */ /* 0x000fe200078e00c7 */
[----:B------:R-:W-:Y:S01]  /*4720*/  MOV R199, R72 ;  /* 0x0000004800c77202 */ /* 0x000fe20000000f00 */
[----:B------:R-:W-:Y:S01]  /*4730*/  IMAD.MOV.U32 R72, RZ, RZ, R75 ;  /* 0x000000ffff487224 */ /* 0x000fe200078e004b */
[----:B------:R1:W4:Y:S01]  /*4740*/  MUFU.EX2 R37, R2 ;  /* 0x0000000200257308 */ /* 0x0003220000000800 */
[----:B------:R-:W-:Y:S01]  /*4750*/  IMAD.MOV.U32 R75, RZ, RZ, R76 ;  /* 0x000000ffff4b7224 */ /* 0x000fe200078e004c */
[----:B------:R-:W-:Y:S01]  /*4760*/  MOV R76, R77 ;  /* 0x0000004d004c7202 */ /* 0x000fe20000000f00 */
[----:B------:R-:W-:-:S02]  /*4770*/  IMAD.MOV.U32 R77, RZ, RZ, R78 ;  /* 0x000000ffff4d7224 */ /* 0x000fc400078e004e */
[----:B------:R-:W-:Y:S01]  /*4780*/  IMAD.MOV.U32 R78, RZ, RZ, R79 ;  /* 0x000000ffff4e7224 */ /* 0x000fe200078e004f */
[----:B------:R-:W-:Y:S01]  /*4790*/  MOV R79, R144 ;  /* 0x00000090004f7202 */ /* 0x000fe20000000f00 */
[----:B------:R-:W-:Y:S02]  /*47a0*/  IMAD.MOV.U32 R194, RZ, RZ, R146 ;  /* 0x000000ffffc27224 */ /* 0x000fe400078e0092 */
[----:B------:R-:W-:Y:S02]  /*47b0*/  IMAD.MOV.U32 R144, RZ, RZ, R145 ;  /* 0x000000ffff907224 */ /* 0x000fe400078e0091 */
[----:B------:R-:W-:Y:S02]  /*47c0*/  IMAD.MOV.U32 R146, RZ, RZ, R149 ;  /* 0x000000ffff927224 */ /* 0x000fe400078e0095 */
[----:B-1----:R-:W-:Y:S01]  /*47d0*/  FFMA.FTZ R2, R198, UR4, -R22 ;  /* 0x00000004c6027c23 */ /* 0x002fe20008010816 */
[----:B------:R-:W-:Y:S01]  /*47e0*/  MOV R198, R199 ;  /* 0x000000c700c67202 */ /* 0x000fe20000000f00 */
[----:B------:R-:W-:-:S02]  /*47f0*/  IMAD.MOV.U32 R199, RZ, RZ, R72 ;  /* 0x000000ffffc77224 */ /* 0x000fc400078e0048 */
[----:B------:R-:W-:Y:S01]  /*4800*/  IMAD.MOV.U32 R72, RZ, RZ, R75 ;  /* 0x000000ffff487224 */ /* 0x000fe200078e004b */
[----:B------:R-:W-:Y:S01]  /*4810*/  MOV R75, R76 ;  /* 0x0000004c004b7202 */ /* 0x000fe20000000f00 */
[----:B------:R-:W-:Y:S02]  /*4820*/  IMAD.MOV.U32 R145, RZ, RZ, R237 ;  /* 0x000000ffff917224 */ /* 0x000fe400078e00ed */
[----:B------:R-:W-:Y:S02]  /*4830*/  IMAD.MOV.U32 R76, RZ, RZ, R77 ;  /* 0x000000ffff4c7224 */ /* 0x000fe400078e004d */
[----:B------:R-:W-:Y:S02]  /*4840*/  IMAD.MOV.U32 R157, RZ, RZ, R24 ;  /* 0x000000ffff9d7224 */ /* 0x000fe400078e0018 */
[----:B------:R-:W-:Y:S01]  /*4850*/  IMAD.MOV.U32 R77, RZ, RZ, R78 ;  /* 0x000000ffff4d7224 */ /* 0x000fe200078e004e */
[----:B------:R1:W5:Y:S01]  /*4860*/  LDL.LU R24, [R1+0x70] ;  /* 0x0000700001187983 */ /* 0x0003620000300800 */
[----:B------:R-:W-:Y:S01]  /*4870*/  IMAD.MOV.U32 R159, RZ, RZ, R23 ;  /* 0x000000ffff9f7224 */ /* 0x000fe200078e0017 */
[----:B------:R-:W-:Y:S01]  /*4880*/  MOV R78, R79 ;  /* 0x0000004f004e7202 */ /* 0x000fe20000000f00 */
[----:B------:R-:W-:Y:S01]  /*4890*/  IMAD.MOV.U32 R79, RZ, RZ, R144 ;  /* 0x000000ffff4f7224 */ /* 0x000fe200078e0090 */
[----:B------:R1:W5:Y:S01]  /*48a0*/  LDL.LU R23, [R1+0x6c] ;  /* 0x00006c0001177983 */ /* 0x0003620000300800 */
[----:B------:R-:W-:-:S02]  /*48b0*/  IMAD.MOV.U32 R185, RZ, RZ, R247 ;  /* 0x000000ffffb97224 */ /* 0x000fc400078e00f7 */
[----:B------:R-:W-:Y:S01]  /*48c0*/  IMAD.MOV.U32 R144, RZ, RZ, R145 ;  /* 0x000000ffff907224 */ /* 0x000fe200078e0091 */
[----:B------:R-:W4:Y:S01]  /*48d0*/  LDL.LU R238, [R1+0x68] ;  /* 0x0000680001ee7983 */ /* 0x000f220000300800 */
[----:B------:R-:W-:Y:S01]  /*48e0*/  MOV R145, R146 ;  /* 0x0000009200917202 */ /* 0x000fe20000000f00 */
[----:B------:R-:W-:Y:S02]  /*48f0*/  IMAD.MOV.U32 R146, RZ, RZ, R236 ;  /* 0x000000ffff927224 */ /* 0x000fe400078e00ec */
[----:B------:R1:W5:Y:S01]  /*4900*/  LDL.LU R247, [R1+0x64] ;  /* 0x0000640001f77983 */ /* 0x0003620000300800 */
[----:B------:R-:W-:-:S03]  /*4910*/  MOV R196, R75 ;  /* 0x0000004b00c47202 */ /* 0x000fc60000000f00 */
[----:B------:R1:W5:Y:S04]  /*4920*/  LDL.LU R237, [R1+0x60] ;  /* 0x0000600001ed7983 */ /* 0x0003680000300800 */
[----:B------:R1:W5:Y:S04]  /*4930*/  LDL.LU R236, [R1+0x5c] ;  /* 0x00005c0001ec7983 */ /* 0x0003680000300800 */
[----:B------:R-:W4:Y:S01]  /*4940*/  LDL R75, [R1+0xc] ;  /* 0x00000c00014b7983 */ /* 0x000f220000100800 */
        /* <DEDUP_REMOVED lines=8> */
[----:B------:R1:W-:Y:S01]  /*49d0*/  MUFU.EX2 R38, R2 ;  /* 0x0000000200267308 */ /* 0x0003e20000000800 */
[----:B------:R-:W-:-:S04]  /*49e0*/  IMAD.MOV.U32 R197, RZ, RZ, R79 ;  /* 0x000000ffffc57224 */ /* 0x000fc800078e004f */
[----:B------:R-:W-:Y:S01]  /*49f0*/  HMMA.16816.F32 R156, R4, R32, R224 ;  /* 0x00000020049c723c */ /* 0x000fe200000018e0 */
[----:B------:R-:W-:-:S05]  /*4a00*/  IMAD.MOV.U32 R79, RZ, RZ, R144 ;  /* 0x000000ffff4f7224 */ /* 0x000fca00078e0090 */
[C---:B------:R-:W-:Y:S06]  /*4a10*/  HMMA.16816.F32 R124, R4.reuse, R18, R124 ;  /* 0x00000012047c723c */ /* 0x040fec000000187c */
[----:B------:R-:W-:Y:S01]  /*4a20*/  HMMA.16816.F32 R188, R4, R30, R132 ;  /* 0x0000001e04bc723c */ /* 0x000fe20000001884 */
[----:B-1----:R-:W-:Y:S01]  /*4a30*/  FFMA.FTZ R2, R198, UR4, -R22 ;  /* 0x00000004c6027c23 */ /* 0x002fe20008010816 */
[----:B------:R-:W-:-:S04]  /*4a40*/  MOV R198, R78 ;  /* 0x0000004e00c67202 */ /* 0x000fc80000000f00 */
[----:B------:R-:W-:Y:S01]  /*4a50*/  HMMA.16816.F32 R116, R4, R34, R116 ;  /* 0x000000220474723c */ /* 0x000fe20000001874 */
[----:B------:R-:W-:-:S06]  /*4a60*/  MOV R78, R145 ;  /* 0x00000091004e7202 */ /* 0x000fcc0000000f00 */
[----:B------:R-:W-:Y:S02]  /*4a70*/  IMAD.MOV.U32 R6, RZ, RZ, R199 ;  /* 0x000000ffff067224 */ /* 0x000fe400078e00c7 */
[----:B------:R-:W-:Y:S02]  /*4a80*/  IMAD.MOV.U32 R7, RZ, RZ, R76 ;  /* 0x000000ffff077224 */ /* 0x000fe400078e004c */
[----:B------:R-:W-:Y:S02]  /*4a90*/  IMAD.MOV.U32 R199, RZ, RZ, R77 ;  /* 0x000000ffffc77224 */ /* 0x000fe400078e004d */
[----:B------:R-:W-:Y:S02]  /*4aa0*/  IMAD.MOV.U32 R77, RZ, RZ, R146 ;  /* 0x000000ffff4d7224 */ /* 0x000fe400078e0092 */
[----:B------:R-:W-:Y:S02]  /*4ab0*/  IMAD.MOV.U32 R76, RZ, RZ, R147 ;  /* 0x000000ffff4c7224 */ /* 0x000fe400078e0093 */
[C---:B------:R-:W-:Y:S01]  /*4ac0*/  HMMA.16816.F32 R144, R8.reuse, R28, R128 ;  /* 0x0000001c0890723c */ /* 0x040fe20000001880 */
[----:B------:R3:W-:Y:S05]  /*4ad0*/  MUFU.EX2 R28, R2 ;  /* 0x00000002001c7308 */ /* 0x0007ea0000000800 */
[C---:B------:R-:W-:Y:S06]  /*4ae0*/  HMMA.16816.F32 R224, R8.reuse, R18, R68 ;  /* 0x0000001208e0723c */ /* 0x040fec0000001844 */
[----:B------:R-:W-:Y:S07]  /*4af0*/  HMMA.16816.F32 R240, R8, R16, R112 ;  /* 0x0000001008f0723c */ /* 0x000fee0000001870 */
[----:B------:R-:W-:Y:S01]  /*4b00*/  MOV R114, R27 ;  /* 0x0000001b00727202 */ /* 0x000fe20000000f00 */
[----:B------:R-:W-:-:S02]  /*4b10*/  IMAD.MOV.U32 R115, RZ, RZ, R235 ;  /* 0x000000ffff737224 */ /* 0x000fc400078e00eb */
[----:B------:R-:W-:Y:S01]  /*4b20*/  IMAD.MOV.U32 R4, RZ, RZ, R234 ;  /* 0x000000ffff047224 */ /* 0x000fe200078e00ea */
[C---:B------:R-:W-:Y:S01]  /*4b30*/  HMMA.16816.F32 R192, R8.reuse, R32, R192 ;  /* 0x0000002008c0723c */ /* 0x040fe200000018c0 */
[----:B------:R-:W-:Y:S01]  /*4b40*/  IMAD.MOV.U32 R39, RZ, RZ, R114 ;  /* 0x000000ffff277224 */ /* 0x000fe200078e0072 */
[----:B------:R-:W-:Y:S01]  /*4b50*/  MOV R114, R115 ;  /* 0x0000007300727202 */ /* 0x000fe20000000f00 */
[----:B------:R-:W-:Y:S01]  /*4b60*/  IMAD.MOV.U32 R113, RZ, RZ, R4 ;  /* 0x000000ffff717224 */ /* 0x000fe200078e0004 */
[----:B------:R-:W-:Y:S01]  /*4b70*/  MOV R115, R178 ;  /* 0x000000b200737202 */ /* 0x000fe20000000f00 */
[----:B------:R-:W-:Y:S01]  /*4b80*/  IMAD.MOV.U32 R71, RZ, RZ, R176 ;  /* 0x000000ffff477224 */ /* 0x000fe200078e00b0 */
[----:B------:R-:W-:Y:S01]  /*4b90*/  HMMA.16816.F32 R132, R8, R12, R96 ;  /* 0x0000000c0884723c */ /* 0x000fe20000001860 */
[----:B------:R-:W-:-:S05]  /*4ba0*/  IMAD.MOV.U32 R112, RZ, RZ, R177 ;  /* 0x000000ffff707224 */ /* 0x000fca00078e00b1 */
[C---:B------:R-:W-:Y:S01]  /*4bb0*/  HMMA.16816.F32 R40, R8.reuse, R30, R40 ;  /* 0x0000001e0828723c */ /* 0x040fe20000001828 */
[----:B------:R-:W-:Y:S01]  /*4bc0*/  IMAD.MOV.U32 R4, RZ, RZ, R179 ;  /* 0x000000ffff047224 */ /* 0x000fe200078e00b3 */
[----:B------:R-:W-:Y:S01]  /*4bd0*/  MOV R5, R233 ;  /* 0x000000e900057202 */ /* 0x000fe20000000f00 */
[----:B------:R-:W1:Y:S03]  /*4be0*/  LDSM.16.MT88.4 R176, [R167+0xd800] ;  /* 0x00d80000a7b0783b */ /* 0x000e660000004200 */
[----:B------:R-:W-:Y:S01]  /*4bf0*/  HMMA.16816.F32 R32, R8, R34, R88 ;  /* 0x000000220820723c */ /* 0x000fe20000001858 */
[----:B---3--:R-:W-:Y:S01]  /*4c00*/  FFMA.FTZ R2, R252, UR4, -R21 ;  /* 0x00000004fc027c23 */ /* 0x008fe20008010815 */
[----:B------:R-:W-:Y:S02]  /*4c10*/  IMAD.MOV.U32 R68, RZ, RZ, R7 ;  /* 0x000000ffff447224 */ /* 0x000fe400078e0007 */
[----:B------:R-:W-:Y:S01]  /*4c20*/  IMAD.MOV.U32 R69, RZ, RZ, R196 ;  /* 0x000000ffff457224 */ /* 0x000fe200078e00c4 */
[----:B------:R3:W-:Y:S01]  /*4c30*/  MUFU.EX2 R18, R2 ;  /* 0x0000000200127308 */ /* 0x0007e20000000800 */
[----:B------:R-:W-:Y:S01]  /*4c40*/  MOV R70, R72 ;  /* 0x0000004800467202 */ /* 0x000fe20000000f00 */
[----:B------:R-:W-:Y:S01]  /*4c50*/  FADD.FTZ R3, R3, R39 ;  /* 0x0000002703037221 */ /* 0x000fe20000010000 */
[----:B------:R-:W-:Y:S01]  /*4c60*/  IMAD.MOV.U32 R29, RZ, RZ, R77 ;  /* 0x000000ffff1d7224 */ /* 0x000fe200078e004d */
[----:B------:R-:W-:Y:S04]  /*4c70*/  LDSM.16.MT88.4 R96, [R230+0xd800] ;  /* 0x00d80000e660783b */ /* 0x000fe80000004200 */
[----:B------:R1:W5:Y:S01]  /*4c80*/  LDL.LU R235, [R1+0x58] ;  /* 0x0000580001eb7983 */ /* 0x0003620000300800 */
[----:B---3--:R-:W-:Y:S01]  /*4c90*/  FFMA.FTZ R2, R6, UR4, -R21 ;  /* 0x0000000406027c23 */ /* 0x008fe20008010815 */
[----:B------:R-:W-:-:S02]  /*4ca0*/  IMAD.MOV.U32 R13, RZ, RZ, R5 ;  /* 0x000000ffff0d7224 */ /* 0x000fc400078e0005 */
[----:B------:R-:W-:Y:S01]  /*4cb0*/  IMAD.MOV.U32 R7, RZ, RZ, R80 ;  /* 0x000000ffff077224 */ /* 0x000fe200078e0050 */
[----:B------:R2:W3:Y:S01]  /*4cc0*/  MUFU.EX2 R22, R2 ;  /* 0x0000000200167308 */ /* 0x0004e20000000800 */
[----:B------:R-:W-:Y:S01]  /*4cd0*/  IMAD.MOV.U32 R196, RZ, RZ, R81 ;  /* 0x000000ffffc47224 */ /* 0x000fe200078e0051 */
[----:B------:R-:W-:Y:S01]  /*4ce0*/  MOV R130, R69 ;  /* 0x0000004500827202 */ /* 0x000fe20000000f00 */
[----:B------:R-:W-:Y:S01]  /*4cf0*/  IMAD.MOV.U32 R129, RZ, RZ, R68 ;  /* 0x000000ffff817224 */ /* 0x000fe200078e0044 */
[----:B------:R-:W-:Y:S01]  /*4d00*/  MOV R39, R71 ;  /* 0x0000004700277202 */ /* 0x000fe20000000f00 */
[----:B------:R-:W-:Y:S01]  /*4d10*/  IMAD.MOV.U32 R131, RZ, RZ, R70 ;  /* 0x000000ffff837224 */ /* 0x000fe200078e0046 */
[----:B------:R-:W-:Y:S01]  /*4d20*/  MOV R72, R231 ;  /* 0x000000e700487202 */ /* 0x000fe20000000f00 */
[----:B------:R1:W5:Y:S01]  /*4d30*/  LDL.LU R234, [R1+0x54] ;  /* 0x0000540001ea7983 */ /* 0x0003620000300800 */
[----:B--2---:R-:W-:Y:S01]  /*4d40*/  FFMA.FTZ R2, R246, UR4, -R21 ;  /* 0x00000004f6027c23 */ /* 0x004fe20008010815 */
[----:B------:R-:W-:-:S02]  /*4d50*/  IMAD.MOV.U32 R6, RZ, RZ, R232 ;  /* 0x000000ffff067224 */ /* 0x000fc400078e00e8 */
[----:B------:R-:W-:Y:S01]  /*4d60*/  IMAD.MOV.U32 R5, RZ, RZ, R82 ;  /* 0x000000ffff057224 */ /* 0x000fe200078e0052 */
[----:B------:R2:W-:Y:S01]  /*4d70*/  MUFU.EX2 R27, R2 ;  /* 0x00000002001b7308 */ /* 0x0005e20000000800 */
        /* <DEDUP_REMOVED lines=10> */
[----:B------:R-:W-:Y:S01]  /*4e20*/  MOV R12, R6 ;  /* 0x00000006000c7202 */ /* 0x000fe20000000f00 */
[----:B------:R-:W-:Y:S01]  /*4e30*/  IMAD.MOV.U32 R112, RZ, RZ, R199 ;  /* 0x000000ffff707224 */ /* 0x000fe200078e00c7 */
[----:B----4-:R-:W-:Y:S01]  /*4e40*/  F2FP.F16.F32.PACK_AB R196, R37, R36 ;  /* 0x0000002425c4723e */ /* 0x010fe200000000ff */
[----:B------:R2:W4:Y:S01]  /*4e50*/  MUFU.EX2 R19, R2 ;  /* 0x0000000200137308 */ /* 0x0005220000000800 */
[----:B---3--:R-:W-:Y:S01]  /*4e60*/  F2FP.F16.F32.PACK_AB R197, R22, R18 ;  /* 0x0000001216c5723e */ /* 0x008fe200000000ff */
[----:B------:R-:W-:Y:S01]  /*4e70*/  IMAD.MOV.U32 R246, RZ, RZ, R113 ;  /* 0x000000fffff67224 */ /* 0x000fe200078e0071 */
[----:B------:R-:W-:Y:S01]  /*4e80*/  F2FP.F16.F32.PACK_AB R198, R28, R38 ;  /* 0x000000261cc6723e */ /* 0x000fe200000000ff */
[----:B------:R3:W5:Y:S01]  /*4e90*/  LDL.LU R232, [R1+0x4c] ;  /* 0x00004c0001e87983 */ /* 0x0007620000300800 */
[----:B------:R-:W-:Y:S01]  /*4ea0*/  IMAD.MOV.U32 R128, RZ, RZ, R12 ;  /* 0x000000ffff807224 */ /* 0x000fe200078e000c */
[----:B------:R-:W-:-:S02]  /*4eb0*/  MOV R6, R83 ;  /* 0x0000005300067202 */ /* 0x000fc40000000f00 */
[----:B------:R-:W3:Y:S01]  /*4ec0*/  LDSM.16.MT88.4 R80, [R228+0xd800] ;  /* 0x00d80000e450783b */ /* 0x000ee20000004200 */
[----:B--2---:R-:W-:Y:S01]  /*4ed0*/  FFMA.FTZ R2, R244, UR4, -R20 ;  /* 0x00000004f4027c23 */ /* 0x004fe20008010814 */
[----:B----4-:R-:W-:Y:S01]  /*4ee0*/  F2FP.F16.F32.PACK_AB R199, R19, R27 ;  /* 0x0000001b13c7723e */ /* 0x010fe200000000ff */
[----:B------:R-:W-:Y:S01]  /*4ef0*/  IMAD.MOV.U32 R245, RZ, RZ, R130 ;  /* 0x000000fffff57224 */ /* 0x000fe200078e0082 */
[----:B------:R-:W-:Y:S01]  /*4f00*/  MOV R21, R129 ;  /* 0x0000008100157202 */ /* 0x000fe20000000f00 */
[----:B------:R2:W-:Y:S01]  /*4f10*/  MUFU.EX2 R15, R2 ;  /* 0x00000002000f7308 */ /* 0x0005e20000000800 */
[----:B------:R4:W5:Y:S01]  /*4f20*/  LDL.LU R231, [R1+0x48] ;  /* 0x0000480001e77983 */ /* 0x0009620000300800 */
[----:B--2---:R-:W-:-:S06]  /*4f30*/  FFMA.FTZ R2, R239, UR4, -R20 ;  /* 0x00000004ef027c23 */ /* 0x004fcc0008010814 */
[----:B------:R2:W-:Y:S02]  /*4f40*/  MUFU.EX2 R16, R2 ;  /* 0x0000000200107308 */ /* 0x0005e40000000800 */
[----:B--2---:R-:W-:-:S06]  /*4f50*/  FFMA.FTZ R2, R222, UR4, -R20 ;  /* 0x00000004de027c23 */ /* 0x004fcc0008010814 */
[----:B------:R2:W-:Y:S02]  /*4f60*/  MUFU.EX2 R17, R2 ;  /* 0x0000000200117308 */ /* 0x0005e40000000800 */
[----:B--2---:R-:W-:-:S06]  /*4f70*/  FFMA.FTZ R2, R223, UR4, -R20 ;  /* 0x00000004df027c23 */ /* 0x004fcc0008010814 */
[----:B------:R2:W1:Y:S02]  /*4f80*/  MUFU.EX2 R14, R2 ;  /* 0x00000002000e7308 */ /* 0x0004640000000800 */
[----:B--2---:R-:W-:-:S06]  /*4f90*/  FFMA.FTZ R2, R221, UR4, -R0 ;  /* 0x00000004dd027c23 */ /* 0x004fcc0008010800 */
[----:B------:R2:W-:Y:S02]  /*4fa0*/  MUFU.EX2 R9, R2 ;  /* 0x0000000200097308 */ /* 0x0005e40000000800 */
[----:B--2---:R-:W-:-:S06]  /*4fb0*/  FFMA.FTZ R2, R203, UR4, -R0 ;  /* 0x00000004cb027c23 */ /* 0x004fcc0008010800 */
[----:B------:R2:W3:Y:S02]  /*4fc0*/  MUFU.EX2 R10, R2 ;  /* 0x00000002000a7308 */ /* 0x0004e40000000800 */
[--C-:B--2---:R-:W-:Y:S01]  /*4fd0*/  FFMA.FTZ R2, R201, UR4, -R0.reuse ;  /* 0x00000004c9027c23 */ /* 0x104fe20008010800 */
[----:B------:R-:W-:-:S05]  /*4fe0*/  FFMA.FTZ R0, R202, UR4, -R0 ;  /* 0x00000004ca007c23 */ /* 0x000fca0008010800 */
[----:B------:R-:W-:Y:S08]  /*4ff0*/  MUFU.EX2 R11, R2 ;  /* 0x00000002000b7308 */ /* 0x000ff00000000800 */
[----:B------:R2:W4:Y:S01]  /*5000*/  MUFU.EX2 R12, R0 ;  /* 0x00000000000c7308 */ /* 0x0005220000000800 */
[----:B-1----:R-:W-:Y:S02]  /*5010*/  F2FP.F16.F32.PACK_AB R202, R14, R17 ;  /* 0x000000110eca723e */ /* 0x002fe400000000ff */
[----:B---3--:R-:W-:Y:S01]  /*5020*/  F2FP.F16.F32.PACK_AB R201, R10, R9 ;  /* 0x000000090ac9723e */ /* 0x008fe200000000ff */
[----:B------:R-:W-:Y:S01]  /*5030*/  HMMA.16816.F32 R172, R196, R176, R172 ;  /* 0x000000b0c4ac723c */ /* 0x000fe200000018ac */
[----:B--2---:R-:W-:Y:S01]  /*5040*/  FADD.FTZ R0, R200, R155 ;  /* 0x0000009bc8007221 */ /* 0x004fe20000010000 */
[----:B------:R-:W-:-:S02]  /*5050*/  F2FP.F16.F32.PACK_AB R200, R16, R15 ;  /* 0x0000000f10c8723e */ /* 0x000fc400000000ff */
[----:B----4-:R-:W-:-:S07]  /*5060*/  F2FP.F16.F32.PACK_AB R203, R12, R11 ;  /* 0x0000000b0ccb723e */ /* 0x010fce00000000ff */
[C---:B------:R-:W-:Y:S06]  /*5070*/  HMMA.16816.F32 R168, R200.reuse, R176, R168 ;  /* 0x000000b0c8a8723c */ /* 0x040fec00000018a8 */
[-C--:B------:R-:W-:Y:S06]  /*5080*/  HMMA.16816.F32 R180, R200, R178.reuse, R180 ;  /* 0x000000b2c8b4723c */ /* 0x080fec00000018b4 */
[----:B------:R-:W-:Y:S07]  /*5090*/  HMMA.16816.F32 R176, R196, R178, R52 ;  /* 0x000000b2c4b0723c */ /* 0x000fee0000001834 */
[----:B------:R-:W-:Y:S01]  /*50a0*/  MOV R54, R4 ;  /* 0x0000000400367202 */ /* 0x000fe20000000f00 */
[----:B------:R-:W-:Y:S01]  /*50b0*/  IMAD.MOV.U32 R53, RZ, RZ, R5 ;  /* 0x000000ffff357224 */ /* 0x000fe200078e0005 */
[----:B------:R-:W-:-:S02]  /*50c0*/  MOV R52, R6 ;  /* 0x0000000600347202 */ /* 0x000fc40000000f00 */
[----:B------:R-:W1:Y:S01]  /*50d0*/  LDSM.16.MT88.4 R4, [R229+0xf800] ;  /* 0x00f80000e504783b */ /* 0x000e620000004200 */
[----:B------:R-:W-:Y:S01]  /*50e0*/  MOV R244, R68 ;  /* 0x0000004400f47202 */ /* 0x000fe20000000f00 */
[----:B------:R-:W-:Y:S01]  /*50f0*/  IMAD.MOV.U32 R239, RZ, RZ, R69 ;  /* 0x000000ffffef7224 */ /* 0x000fe200078e0045 */
[----:B------:R-:W-:Y:S01]  /*5100*/  MOV R222, R70 ;  /* 0x0000004600de7202 */ /* 0x000fe20000000f00 */
[----:B------:R-:W-:Y:S02]  /*5110*/  IMAD.MOV.U32 R20, RZ, RZ, R71 ;  /* 0x000000ffff147224 */ /* 0x000fe400078e0047 */
[----:B------:R-:W-:Y:S01]  /*5120*/  HMMA.16816.F32 R68, R196, R80, R44 ;  /* 0x00000050c444723c */ /* 0x000fe2000000182c */
[----:B------:R-:W-:Y:S01]  /*5130*/  IMAD.MOV.U32 R39, RZ, RZ, R75 ;  /* 0x000000ffff277224 */ /* 0x000fe200078e004b */
[----:B------:R-:W-:-:S05]  /*5140*/  MOV R2, R76 ;  /* 0x0000004c00027202 */ /* 0x000fca0000000f00 */
[----:B------:R-:W-:Y:S01]  /*5150*/  MOV R47, R72 ;  /* 0x00000048002f7202 */ /* 0x000fe20000000f00 */
[----:B------:R-:W-:Y:S02]  /*5160*/  IMAD.MOV.U32 R46, RZ, RZ, R73 ;  /* 0x000000ffff2e7224 */ /* 0x000fe400078e0049 */
[C---:B------:R-:W-:Y:S01]  /*5170*/  HMMA.16816.F32 R72, R200.reuse, R80, R48 ;  /* 0x00000050c848723c */ /* 0x040fe20000001830 */
[----:B------:R-:W-:Y:S01]  /*5180*/  FADD.FTZ R13, R13, R128 ;  /* 0x000000800d0d7221 */ /* 0x000fe20000010000 */
[----:B------:R-:W-:Y:S01]  /*5190*/  MOV R44, R78 ;  /* 0x0000004e002c7202 */ /* 0x000fe20000000f00 */
[----:B------:R-:W-:Y:S01]  /*51a0*/  IMAD.MOV.U32 R45, RZ, RZ, R79 ;  /* 0x000000ffff2d7224 */ /* 0x000fe200078e004f */
[----:B------:R-:W-:Y:S01]  /*51b0*/  MOV R221, R114 ;  /* 0x0000007200dd7202 */ /* 0x000fe20000000f00 */
[----:B------:R-:W-:Y:S01]  /*51c0*/  IMAD.MOV.U32 R55, RZ, RZ, R115 ;  /* 0x000000ffff377224 */ /* 0x000fe200078e0073 */
[----:B------:R-:W-:Y:S02]  /*51d0*/  MOV R223, R112 ;  /* 0x0000007000df7202 */ /* 0x000fe40000000f00 */
[----:B------:R-:W-:Y:S01]  /*51e0*/  MOV R49, R185 ;  /* 0x000000b900317202 */ /* 0x000fe20000000f00 */
[----:B------:R-:W-:Y:S01]  /*51f0*/  IMAD.MOV.U32 R50, RZ, RZ, R186 ;  /* 0x000000ffff327224 */ /* 0x000fe200078e00ba */
[----:B------:R-:W-:Y:S01]  /*5200*/  MOV R51, R187 ;  /* 0x000000bb00337202 */ /* 0x000fe20000000f00 */
[----:B------:R-:W-:Y:S01]  /*5210*/  FADD.FTZ R0, R44, R0 ;  /* 0x000000002c007221 */ /* 0x000fe20000010000 */
[-C--:B-1----:R-:W-:Y:S01]  /*5220*/  HMMA.16816.F32 R156, R200, R4.reuse, R156 ;  /* 0x00000004c89c723c */ /* 0x082fe2000000189c */
[----:B------:R-:W-:Y:S01]  /*5230*/  FADD.FTZ R2, R2, R49 ;  /* 0x0000003102027221 */ /* 0x000fe20000010000 */
[----:B------:R-:W-:Y:S01]  /*5240*/  FADD.FTZ R3, R50, R3 ;  /* 0x0000000332037221 */ /* 0x000fe20000010000 */
[----:B------:R-:W-:Y:S01]  /*5250*/  FADD.FTZ R13, R51, R13 ;  /* 0x0000000d330d7221 */ /* 0x000fe20000010000 */
[----:B------:R-:W1:Y:S01]  /*5260*/  LDSM.16.MT88.4 R112, [R229+0xd800] ;  /* 0x00d80000e570783b */ /* 0x000e620000004200 */
[----:B------:R-:W-:Y:S01]  /*5270*/  FADD.FTZ R2, R45, R2 ;  /* 0x000000022d027221 */ /* 0x000fe20000010000 */
[----:B------:R-:W-:Y:S01]  /*5280*/  FADD.FTZ R8, R8, R3 ;  /* 0x0000000308087221 */ /* 0x000fe20000010000 */
[----:B------:R-:W-:Y:S01]  /*5290*/  FADD.FTZ R13, R46, R13 ;  /* 0x0000000d2e0d7221 */ /* 0x000fe20000010000 */
[----:B------:R-:W-:Y:S01]  /*52a0*/  FADD.FTZ R3, R47, R0 ;  /* 0x000000002f037221 */ /* 0x000fe20000010000 */
[----:B------:R-:W-:Y:S01]  /*52b0*/  FADD.FTZ R0, R52, R2 ;  /* 0x0000000234007221 */ /* 0x000fe20000010000 */
[----:B------:R-:W-:Y:S01]  /*52c0*/  FADD.FTZ R2, R53, R8 ;  /* 0x0000000835027221 */ /* 0x000fe20000010000 */
[----:B------:R-:W-:Y:S01]  /*52d0*/  HMMA.16816.F32 R192, R196, R4, R192 ;  /* 0x00000004c4c0723c */ /* 0x000fe200000018c0 */
[----:B------:R-:W-:Y:S01]  /*52e0*/  FADD.FTZ R8, R54, R13 ;  /* 0x0000000d36087221 */ /* 0x000fe20000010000 */
[----:B------:R-:W2:Y:S05]  /*52f0*/  LDSM.16.MT88.4 R128, [R167+0xf800] ;  /* 0x00f80000a780783b */ /* 0x000eaa0000004200 */
[----:B------:R-:W-:Y:S01]  /*5300*/  FADD.FTZ R5, R55, R3 ;  /* 0x0000000337057221 */ /* 0x000fe20000010000 */
        /* <DEDUP_REMOVED lines=22> */
[----:B------:R-:W-:Y:S01]  /*5470*/  FADD.FTZ R4, R215, R4 ;  /* 0x00000004d7047221 */ /* 0x000fe20000010000 */
[----:B------:R-:W-:Y:S01]  /*5480*/  FADD.FTZ R3, R211, R3 ;  /* 0x00000003d3037221 */ /* 0x000fe20000010000 */
[----:B------:R-:W-:-:S03]  /*5490*/  FADD.FTZ R2, R205, R2 ;  /* 0x00000002cd027221 */ /* 0x000fc60000010000 */
[----:B------:R-:W-:Y:S01]  /*54a0*/  IMAD.MOV.U32 R60, RZ, RZ, R184 ;  /* 0x000000ffff3c7224 */ /* 0x000fe200078e00b8 */
[----:B------:R-:W-:Y:S01]  /*54b0*/  MOV R61, R154 ;  /* 0x0000009a003d7202 */ /* 0x000fe20000000f00 */
[----:B------:R-:W-:Y:S01]  /*54c0*/  IMAD.MOV.U32 R62, RZ, RZ, R153 ;  /* 0x000000ffff3e7224 */ /* 0x000fe200078e0099 */
[----:B------:R-:W-:Y:S01]  /*54d0*/  MOV R63, R152 ;  /* 0x00000098003f7202 */ /* 0x000fe20000000f00 */
[----:B------:R-:W3:Y:S01]  /*54e0*/  LDSM.16.MT88.4 R184, [R228+0xf800] ;  /* 0x00f80000e4b8783b */ /* 0x000ee20000004200 */
[----:B------:R-:W-:-:S03]  /*54f0*/  FADD.FTZ R0, R166, R0 ;  /* 0x00000000a6007221 */ /* 0x000fc60000010000 */
[----:B------:R-:W4:Y:S01]  /*5500*/  LDSM.16.MT88.4 R152, [R230+0xf800] ;  /* 0x00f80000e698783b */ /* 0x000f220000004200 */
        /* <DEDUP_REMOVED lines=19> */
[----:B------:R-:W-:-:S02]  /*5640*/  FADD.FTZ R0, R12, R0 ;  /* 0x000000000c007221 */ /* 0x000fc40000010000 */
[----:B------:R1:W-:Y:S01]  /*5650*/  STL [R1+0x8], R4 ;  /* 0x0000080401007387 */ /* 0x0003e20000100800 */
[----:B------:R-:W-:-:S03]  /*5660*/  IMAD.MOV.U32 R246, RZ, RZ, R39 ;  /* 0x000000fffff67224 */ /* 0x000fc600078e0027 */
[----:B------:R1:W-:Y:S04]  /*5670*/  STL [R1+0x4], R3 ;  /* 0x0000040301007387 */ /* 0x0003e80000100800 */
[----:B------:R2:W-:Y:S04]  /*5680*/  STL [R1+0x10], R2 ;  /* 0x0000100201007387 */ /* 0x0005e80000100800 */
[----:B------:R2:W-:Y:S01]  /*5690*/  STL [R1+0x14], R0 ;  /* 0x0000140001007387 */ /* 0x0005e20000100800 */
[----:B------:R-:W-:Y:S01]  /*56a0*/  ISETP.GE.AND P0, PT, R246, 0x2, PT ;  /* 0x00000002f600780c */ /* 0x000fe20003f06270 */
[-C--:B------:R-:W-:Y:S06]  /*56b0*/  HMMA.16816.F32 R84, R196, R96.reuse, R84 ;  /* 0x00000060c454723c */ /* 0x080fec0000001854 */
[C---:B------:R-:W-:Y:S06]  /*56c0*/  HMMA.16816.F32 R88, R200.reuse, R96, R64 ;  /* 0x00000060c858723c */ /* 0x040fec0000001840 */
[C---:B------:R-:W-:Y:S06]  /*56d0*/  HMMA.16816.F32 R92, R200.reuse, R98, R92 ;  /* 0x00000062c85c723c */ /* 0x040fec000000185c */
[C---:B-1----:R-:W-:Y:S06]  /*56e0*/  HMMA.16816.F32 R104, R200.reuse, R112, R104 ;  /* 0x00000070c868723c */ /* 0x042fec0000001868 */
[C---:B------:R-:W-:Y:S06]  /*56f0*/  HMMA.16816.F32 R108, R200.reuse, R114, R108 ;  /* 0x00000072c86c723c */ /* 0x040fec000000186c */
[C---:B--2---:R-:W-:Y:S06]  /*5700*/  HMMA.16816.F32 R120, R200.reuse, R128, R120 ;  /* 0x00000080c878723c */ /* 0x044fec0000001878 */
[C---:B------:R-:W-:Y:S06]  /*5710*/  HMMA.16816.F32 R124, R200.reuse, R130, R124 ;  /* 0x00000082c87c723c */ /* 0x040fec000000187c */
[C---:B---3--:R-:W-:Y:S06]  /*5720*/  HMMA.16816.F32 R136, R200.reuse, R184, R136 ;  /* 0x000000b8c888723c */ /* 0x048fec0000001888 */
[C---:B------:R-:W-:Y:S06]  /*5730*/  HMMA.16816.F32 R140, R200.reuse, R186, R140 ;  /* 0x000000bac88c723c */ /* 0x040fec000000188c */
[C---:B----4-:R-:W-:Y:S06]  /*5740*/  HMMA.16816.F32 R148, R200.reuse, R152, R148 ;  /* 0x00000098c894723c */ /* 0x050fec0000001894 */
[----:B------:R-:W-:Y:S06]  /*5750*/  HMMA.16816.F32 R188, R200, R154, R188 ;  /* 0x0000009ac8bc723c */ /* 0x000fec00000018bc */
[----:B------:R-:W-:Y:S06]  /*5760*/  HMMA.16816.F32 R96, R196, R98, R100 ;  /* 0x00000062c460723c */ /* 0x000fec0000001864 */
[----:B------:R-:W-:Y:S01]  /*5770*/  HMMA.16816.F32 R200, R200, R6, R116 ;  /* 0x00000006c8c8723c */ /* 0x000fe20000001874 */
[----:B------:R-:W-:-:S05]  /*5780*/  IADD3 R245, R238, 0x800, RZ ;  /* 0x00000800eef57810 */ /* 0x000fca0007ffe0ff */
[----:B------:R-:W-:Y:S01]  /*5790*/  HMMA.16816.F32 R100, R196, R112, R60 ;  /* 0x00000070c464723c */ /* 0x000fe2000000183c */
[----:B------:R-:W-:-:S05]  /*57a0*/  VIADD R244, R238, 0x1000 ;  /* 0x00001000eef47836 */ /* 0x000fca0000000000 */
[----:B------:R-:W-:Y:S01]  /*57b0*/  HMMA.16816.F32 R116, R196, R128, R240 ;  /* 0x00000080c474723c */ /* 0x000fe200000018f0 */
[----:B------:R-:W-:-:S05]  /*57c0*/  IADD3 R239, R238, 0x3800, RZ ;  /* 0x00003800eeef7810 */ /* 0x000fca0007ffe0ff */
[----:B------:R-:W-:Y:S01]  /*57d0*/  HMMA.16816.F32 R132, R196, R184, R132 ;  /* 0x000000b8c484723c */ /* 0x000fe20000001884 */
[----:B------:R-:W-:-:S05]  /*57e0*/  IADD3 R243, R238, 0x1800, RZ ;  /* 0x00001800eef37810 */ /* 0x000fca0007ffe0ff */
[----:B------:R-:W-:Y:S01]  /*57f0*/  HMMA.16816.F32 R144, R196, R152, R144 ;  /* 0x00000098c490723c */ /* 0x000fe20000001890 */
[C---:B------:R-:W-:Y:S01]  /*5800*/  VIADD R242, R238.reuse, 0x2000 ;  /* 0x00002000eef27836 */ /* 0x040fe20000000000 */
[----:B------:R-:W-:-:S04]  /*5810*/  IADD3 R241, R238, 0x2800, RZ ;  /* 0x00002800eef17810 */ /* 0x000fc80007ffe0ff */
[----:B------:R-:W-:Y:S01]  /*5820*/  HMMA.16816.F32 R80, R196, R82, R56 ;  /* 0x00000052c450723c */ /* 0x000fe20000001838 */
[----:B------:R-:W-:-:S05]  /*5830*/  VIADD R240, R238, 0x3000 ;  /* 0x00003000eef07836 */ /* 0x000fca0000000000 */
[C---:B------:R-:W-:Y:S06]  /*5840*/  HMMA.16816.F32 R112, R196.reuse, R114, R248 ;  /* 0x00000072c470723c */ /* 0x040fec00000018f8 */
[C---:B------:R-:W-:Y:S06]  /*5850*/  HMMA.16816.F32 R128, R196.reuse, R130, R224 ;  /* 0x00000082c480723c */ /* 0x040fec00000018e0 */
[C---:B------:R-:W-:Y:S06]  /*5860*/  HMMA.16816.F32 R184, R196.reuse, R186, R216 ;  /* 0x000000bac4b8723c */ /* 0x040fec00000018d8 */
[C---:B------:R-:W-:Y:S06]  /*5870*/  HMMA.16816.F32 R152, R196.reuse, R154, R40 ;  /* 0x0000009ac498723c */ /* 0x040fec0000001828 */
[----:B------:R-:W-:Y:S01]  /*5880*/  HMMA.16816.F32 R196, R196, R6, R32 ;  /* 0x00000006c4c4723c */ /* 0x000fe20000001820 */
[----:B------:R-:W-:-:S08]  /*5890*/  NOP ;  /* 0x0000000000007918 */ /* 0x000fd00000000000 */
[----:B------:R-:W-:-:S15]  /*58a0*/  @!P0 BRA `(.L_x_2) ;  /* 0x0000005000048947 */ /* 0x000fde0003800000 */
[----:B------:R-:W2:Y:S01]  /*58b0*/  LDL.64 R30, [R1+0x38] ;  /* 0x00003800011e7983 */ /* 0x000ea20000100a00 */
[----:B------:R-:W-:Y:S01]  /*58c0*/  VIADD R2, R246, 0xfffffffe ;  /* 0xfffffffef6027836 */ /* 0x000fe20000000000 */
[----:B------:R-:W-:-:S04]  /*58d0*/  DEPBAR.LE SB0, 0x0 ;  /* 0x000080000000791a */ /* 0x000fc80000000000 */
[----:B------:R-:W-:Y:S01]  /*58e0*/  SHF.R.S32.HI R0, RZ, 0x1f, R2 ;  /* 0x0000001fff007819 */ /* 0x000fe20000011402 */
[----:B------:R-:W-:Y:S01]  /*58f0*/  IMAD R4, R2, UR14, RZ ;  /* 0x0000000e02047c24 */ /* 0x000fe2000f8e02ff */
[----:B------:R2:W-:Y:S03]  /*5900*/  STL [R1+0x30], R2 ;  /* 0x0000300201007387 */ /* 0x0005e60000100800 */
[----:B------:R-:W-:Y:S01]  /*5910*/  IMAD R0, R0, UR15, R4 ;  /* 0x0000000f00007c24 */ /* 0x000fe2000f8e0204 */
[----:B------:R-:W-:Y:S01]  /*5920*/  BAR.SYNC.DEFER_BLOCKING 0x0 ;  /* 0x0000000000007b1d */ /* 0x000fe20000010000 */
[----:B--2---:R-:W-:-:S04]  /*5930*/  IMAD.WIDE.U32 R2, R2, UR15, R30 ;  /* 0x0000000f02027c25 */ /* 0x004fc8000f8e001e */
[----:B------:R-:W-:Y:S01]  /*5940*/  IMAD.IADD R0, R3, 0x1, R0 ;  /* 0x0000000103007824 */ /* 0x000fe200078e0200 */
[----:B------:R-:W-:-:S04]  /*5950*/  LEA R6, P1, R2, UR6, 0x1 ;  /* 0x0000000602067c11 */ /* 0x000fc8000f8208ff */
[----:B------:R-:W-:Y:S02]  /*5960*/  IADD3 R4, P0, R6, UR24, RZ ;  /* 0x0000001806047c10 */ /* 0x000fe4000ff1e0ff */
[----:B------:R-:W-:Y:S02]  /*5970*/  LEA.HI.X R7, R2, UR7, R0, 0x1, P1 ;  /* 0x0000000702077c11 */ /* 0x000fe400088f0c00 */
[----:B------:R-:W-:Y:S02]  /*5980*/  IADD3 R2, P1, R4, UR24, RZ ;  /* 0x0000001804027c10 */ /* 0x000fe4000ff3e0ff */
[----:B------:R-:W-:Y:S01]  /*5990*/  IADD3.X R5, R7, UR12, RZ, P0, !PT ;  /* 0x0000000c07057c10 */ /* 0x000fe200087fe4ff */
[----:B------:R-:W-:Y:S01]  /*59a0*/  @!PT LDS RZ, [RZ] ;  /* 0x00000000fffff984 */ /* 0x000fe20000000800 */
[----:B------:R-:W-:Y:S01]  /*59b0*/  @!PT LDS RZ, [RZ] ;  /* 0x00000000fffff984 */ /* 0x000fe20000000800 */
[----:B------:R-:W-:Y:S01]  /*59c0*/  @!PT LDS RZ, [RZ] ;  /* 0x00000000fffff984 */ /* 0x000fe20000000800 */
[----:B-----5:R-:W-:Y:S01]  /*59d0*/  LDGSTS.E.BYPASS.LTC128B.128 [R247+0xc000], desc[UR20][R6.64] ;  /* 0x0c00000006f77fae */ /* 0x020fe2000b901d54 */
[----:B------:R-:W-:Y:S02]  /*59e0*/  IADD3 R8, P0, R2, UR24, RZ ;  /* 0x0000001802087c10 */ /* 0x000fe4000ff1e0ff */
[----:B------:R-:W-:Y:S01]  /*59f0*/  IADD3.X R3, R5, UR12, RZ, P1, !PT ;  /* 0x0000000c05037c10 */ /* 0x000fe20008ffe4ff */
[----:B------:R-:W-:Y:S03]  /*5a00*/  LDGSTS.E.BYPASS.LTC128B.128 [R247+0xe000], desc[UR20][R6.64+0x80] ;  /* 0x0e00008006f77fae */ /* 0x000fe6000b901d54 */
[----:B------:R-:W-:Y:S01]  /*5a10*/  IADD3.X R9, R3, UR12, RZ, P0, !PT ;  /* 0x0000000c03097c10 */ /* 0x000fe200087fe4ff */
[----:B------:R-:W-:Y:S04]  /*5a20*/  LDGSTS.E.BYPASS.LTC128B.128 [R247+0xc800], desc[UR20][R4.64] ;  /* 0x0c80000004f77fae */ /* 0x000fe8000b901d54 */
[----:B------:R-:W-:Y:S04]  /*5a30*/  LDGSTS.E.BYPASS.LTC128B.128 [R247+0xe800], desc[UR20][R4.64+0x80] ;  /* 0x0e80008004f77fae */ /* 0x000fe8000b901d54 */
[----:B------:R-:W-:Y:S04]  /*5a40*/  LDGSTS.E.BYPASS.LTC128B.128 [R247+0xd000], desc[UR20][R2.64] ;  /* 0x0d00000002f77fae */ /* 0x000fe8000b901d54 */
[----:B------:R-:W-:Y:S04]  /*5a50*/  LDGSTS.E.BYPASS.LTC128B.128 [R247+0xf000], desc[UR20][R2.64+0x80] ;  /* 0x0f00008002f77fae */ /* 0x000fe8000b901d54 */
[----:B------:R-:W-:Y:S04]  /*5a60*/  LDGSTS.E.BYPASS.LTC128B.128 [R247+0xd800], desc[UR20][R8.64] ;  /* 0x0d80000008f77fae */ /* 0x000fe8000b901d54 */
[----:B------:R1:W-:Y:S04]  /*5a70*/  LDGSTS.E.BYPASS.LTC128B.128 [R247+0xf800], desc[UR20][R8.64+0x80] ;  /* 0x0f80008008f77fae */ /* 0x0003e8000b901d54 */
[----:B------:R-:W-:Y:S04]  /*5a80*/  LDSM.16.M88.4 R16, [R234] ;  /* 0x00000000ea10783b */ /* 0x000fe80000000200 */
[----:B------:R-:W2:Y:S04]  /*5a90*/  LDSM.16.M88.4 R32, [R233] ;  /* 0x00000000e920783b */ /* 0x000ea80000000200 */
[----:B------:R-:W-:Y:S04]  /*5aa0*/  LDSM.16.M88.4 R44, [R238] ;  /* 0x00000000ee2c783b */ /* 0x000fe80000000200 */
[----:B------:R-:W3:Y:S04]  /*5ab0*/  LDSM.16.M88.4 R12, [R234+0x2000] ;  /* 0x00200000ea0c783b */ /* 0x000ee80000000200 */
[----:B------:R-:W4:Y:S04]  /*5ac0*/  LDSM.16.M88.4 R52, [R233+0x1000] ;  /* 0x00100000e934783b */ /* 0x000f280000000200 */
[----:B------:R-:W-:Y:S04]  /*5ad0*/  LDSM.16.M88.4 R48, [R233+0x1800] ;  /* 0x00180000e930783b */ /* 0x000fe80000000200 */
[----:B-1----:R-:W1:Y:S04]  /*5ae0*/  LDSM.16.M88.4 R8, [R235] ;  /* 0x00000000eb08783b */ /* 0x002e680000000200 */
[----:B------:R-:W-:Y:S04]  /*5af0*/  LDSM.16.M88.4 R4, [R235+0x2000] ;  /* 0x00200000eb04783b */ /* 0x000fe80000000200 */
[----:B------:R-:W-:Y:S04]  /*5b00*/  LDSM.16.M88.4 R36, [R244] ;  /* 0x00000000f424783b */ /* 0x000fe80000000200 */
[----:B------:R-:W1:Y:S04]  /*5b10*/  LDSM.16.M88.4 R56, [R233+0x800] ;  /* 0x00080000e938783b */ /* 0x000e680000000200 */
[----:B------:R-:W1:Y:S01]  /*5b20*/  LDSM.16.M88.4 R28, [R243] ;  /* 0x00000000f31c783b */ /* 0x000e620000000200 */
[-C--:B--2---:R-:W-:Y:S03]  /*5b30*/  HMMA.16816.F32 R64, R16, R32.reuse, RZ ;  /* 0x000000201040723c */ /* 0x084fe600000018ff */
[----:B------:R-:W2:Y:S04]  /*5b40*/  LDSM.16.M88.4 R40, [R245] ;  /* 0x00000000f528783b */ /* 0x000ea80000000200 */
[----:B------:R-:W0:Y:S01]  /*5b50*/  LDGDEPBAR ;  /* 0x00000000000079af */ /* 0x000e220000000000 */
[C---:B---3--:R-:W-:Y:S06]  /*5b60*/  HMMA.16816.F32 R60, R12.reuse, R32, RZ ;  /* 0x000000200c3c723c */ /* 0x048fec00000018ff */
[C---:B----4-:R-:W-:Y:S06]  /*5b70*/  HMMA.16816.F32 R212, R12.reuse, R52, RZ ;  /* 0x000000340cd4723c */ /* 0x050fec00000018ff */
[----:B------:R-:W-:Y:S06]  /*5b80*/  HMMA.16816.F32 R224, R12, R34, RZ ;  /* 0x000000220ce0723c */ /* 0x000fec00000018ff */
[----:B-1----:R-:W-:Y:S06]  /*5b90*/  HMMA.16816.F32 R204, R8, R44, R64 ;  /* 0x0000002c08cc723c */ /* 0x002fec0000001840 */
[----:B------:R-:W-:Y:S06]  /*5ba0*/  HMMA.16816.F32 R220, R12, R56, RZ ;  /* 0x000000380cdc723c */ /* 0x000fec00000018ff */
[----:B------:R-:W-:Y:S06]  /*5bb0*/  HMMA.16816.F32 R212, R4, R36, R212 ;  /* 0x0000002404d4723c */ /* 0x000fec00000018d4 */
[C---:B------:R-:W-:Y:S06]  /*5bc0*/  HMMA.16816.F32 R216, R12.reuse, R58, RZ ;  /* 0x0000003a0cd8723c */ /* 0x040fec00000018ff */
[----:B------:R-:W-:Y:S01]  /*5bd0*/  IMAD.MOV.U32 R0, RZ, RZ, R204 ;  /* 0x000000ffff007224 */ /* 0x000fe200078e00cc */
[----:B------:R-:W-:Y:S01]  /*5be0*/  HMMA.16816.F32 R208, R12, R54, RZ ;  /* 0x000000360cd0723c */ /* 0x000fe200000018ff */
[----:B------:R-:W-:-:S02]  /*5bf0*/  IMAD.MOV.U32 R252, RZ, RZ, R205 ;  /* 0x000000fffffc7224 */ /* 0x000fc400078e00cd */
[----:B------:R-:W-:Y:S02]  /*5c00*/  IMAD.MOV.U32 R33, RZ, RZ, R206 ;  /* 0x000000ffff217224 */ /* 0x000fe400078e00ce */
[----:B------:R-:W-:Y:S01]  /*5c10*/  IMAD.MOV.U32 R32, RZ, RZ, R207 ;  /* 0x000000ffff207224 */ /* 0x000fe200078e00cf */
[C---:B------:R-:W-:Y:S05]  /*5c20*/  HMMA.16816.F32 R64, R12.reuse, R50, RZ ;  /* 0x000000320c40723c */ /* 0x040fea00000018ff */
[----:B------:R-:W-:Y:S01]  /*5c30*/  IMAD.MOV.U32 R20, RZ, RZ, R212 ;  /* 0x000000ffff147224 */ /* 0x000fe200078e00d4 */
[----:B------:R-:W-:Y:S01]  /*5c40*/  HMMA.16816.F32 R204, R12, R48, RZ ;  /* 0x000000300ccc723c */ /* 0x000fe200000018ff */
[----:B------:R-:W-:-:S02]  /*5c50*/  IMAD.MOV.U32 R3, RZ, RZ, R213 ;  /* 0x000000ffff037224 */ /* 0x000fc400078e00d5 */
[----:B------:R-:W-:-:S03]  /*5c60*/  IMAD.MOV.U32 R2, RZ, RZ, R214 ;  /* 0x000000ffff027224 */ /* 0x000fc600078e00d6 */
[----:B------:R-:W-:Y:S06]  /*5c70*/  HMMA.16816.F32 R12, R16, R52, RZ ;  /* 0x00000034100c723c */ /* 0x000fec00000018ff */
[----:B------:R-:W-:Y:S06]  /*5c80*/  HMMA.16816.F32 R248, R4, R44, R60 ;  /* 0x0000002c04f8723c */ /* 0x000fec000000183c */
[----:B------:R-:W-:Y:S06]  /*5c90*/  HMMA.16816.F32 R60, R16, R56, RZ ;  /* 0x00000038103c723c */ /* 0x000fec00000018ff */
[----:B------:R-:W-:Y:S01]  /*5ca0*/  HMMA.16816.F32 R204, R4, R28, R204 ;  /* 0x0000001c04cc723c */ /* 0x000fe200000018cc */
[----:B------:R-:W-:-:S02]  /*5cb0*/  IMAD.MOV.U32 R57, RZ, RZ, R0 ;  /* 0x000000ffff397224 */ /* 0x000fc400078e0000 */
[----:B------:R-:W-:-:S03]  /*5cc0*/  IMAD.MOV.U32 R0, RZ, RZ, R215 ;  /* 0x000000ffff007224 */ /* 0x000fc600078e00d7 */
[C---:B--2---:R-:W-:Y:S06]  /*5cd0*/  HMMA.16816.F32 R220, R4.reuse, R40, R220 ;  /* 0x0000002804dc723c */ /* 0x044fec00000018dc */
[C---:B------:R-:W-:Y:S06]  /*5ce0*/  HMMA.16816.F32 R224, R4.reuse, R46, R224 ;  /* 0x0000002e04e0723c */ /* 0x040fec00000018e0 */
[C---:B------:R-:W-:Y:S06]  /*5cf0*/  HMMA.16816.F32 R212, R4.reuse, R42, R216 ;  /* 0x0000002a04d4723c */ /* 0x040fec00000018d8 */
[----:B------:R-:W-:Y:S01]  /*5d00*/  HMMA.16816.F32 R208, R4, R38, R208 ;  /* 0x0000002604d0723c */ /* 0x000fe200000018d0 */
[----:B------:R-:W-:-:S02]  /*5d10*/  IMAD.MOV.U32 R166, RZ, RZ, R204 ;  /* 0x000000ffffa67224 */ /* 0x000fc400078e00cc */
[----:B------:R-:W-:Y:S02]  /*5d20*/  IMAD.MOV.U32 R165, RZ, RZ, R205 ;  /* 0x000000ffffa57224 */ /* 0x000fe400078e00cd */
[----:B------:R-:W-:Y:S01]  /*5d30*/  IMAD.MOV.U32 R161, RZ, RZ, R206 ;  /* 0x000000ffffa17224 */ /* 0x000fe200078e00ce */
[----:B------:R-:W-:Y:S01]  /*5d40*/  HMMA.16816.F32 R64, R4, R30, R64 ;  /* 0x0000001e0440723c */ /* 0x000fe20000001840 */
[----:B------:R-:W-:-:S05]  /*5d50*/  IMAD.MOV.U32 R45, RZ, RZ, R207 ;  /* 0x000000ffff2d7224 */ /* 0x000fca00078e00cf */
[C---:B------:R-:W-:Y:S06]  /*5d60*/  HMMA.16816.F32 R4, R8.reuse, R36, R12 ;  /* 0x000000240804723c */ /* 0x040fec000000180c */
[----:B------:R-:W-:Y:S06]  /*5d70*/  HMMA.16816.F32 R204, R8, R40, R60 ;  /* 0x0000002808cc723c */ /* 0x000fec000000183c */
[----:B------:R-:W-:Y:S01]  /*5d80*/  HMMA.16816.F32 R52, R16, R54, RZ ;  /* 0x000000361034723c */ /* 0x000fe200000018ff */
[----:B------:R-:W-:-:S02]  /*5d90*/  IMAD.MOV.U32 R61, RZ, RZ, R252 ;  /* 0x000000ffff3d7224 */ /* 0x000fc400078e00fc */
[----:B------:R-:W-:Y:S02]  /*5da0*/  IMAD.MOV.U32 R60, RZ, RZ, R57 ;  /* 0x000000ffff3c7224 */ /* 0x000fe400078e0039 */
[----:B------:R-:W-:Y:S01]  /*5db0*/  IMAD.MOV.U32 R62, RZ, RZ, R33 ;  /* 0x000000ffff3e7224 */ /* 0x000fe200078e0021 */
[C---:B------:R-:W-:Y:S01]  /*5dc0*/  HMMA.16816.F32 R56, R16.reuse, R58, RZ ;  /* 0x0000003a1038723c */ /* 0x040fe200000018ff */
[----:B------:R-:W-:Y:S01]  /*5dd0*/  IMAD.MOV.U32 R63, RZ, RZ, R32 ;  /* 0x000000ffff3f7224 */ /* 0x000fe200078e0020 */
[----:B------:R-:W-:Y:S01]  /*5de0*/  MOV R27, R65 ;  /* 0x00000041001b7202 */ /* 0x000fe20000000f00 */
[----:B------:R-:W-:Y:S02]  /*5df0*/  IMAD.MOV.U32 R44, RZ, RZ, R64 ;  /* 0x000000ffff2c7224 */ /* 0x000fe400078e0040 */
[----:B------:R-:W-:Y:S01]  /*5e00*/  IMAD.MOV.U32 R22, RZ, RZ, R66 ;  /* 0x000000ffff167224 */ /* 0x000fe200078e0042 */
[----:B------:R-:W-:Y:S01]  /*5e10*/  HMMA.16816.F32 R32, R16, R34, RZ ;  /* 0x000000221020723c */ /* 0x000fe200000018ff */
[----:B------:R-:W-:-:S02]  /*5e20*/  IMAD.MOV.U32 R12, RZ, RZ, R4 ;  /* 0x000000ffff0c7224 */ /* 0x000fc400078e0004 */
[----:B------:R-:W-:Y:S02]  /*5e30*/  IMAD.MOV.U32 R252, RZ, RZ, R5 ;  /* 0x000000fffffc7224 */ /* 0x000fe400078e0005 */
[----:B------:R-:W-:Y:S02]  /*5e40*/  IMAD.MOV.U32 R37, RZ, RZ, R6 ;  /* 0x000000ffff257224 */ /* 0x000fe400078e0006 */
[----:B------:R-:W-:Y:S02]  /*5e50*/  IMAD.MOV.U32 R36, RZ, RZ, R7 ;  /* 0x000000ffff247224 */ /* 0x000fe400078e0007 */
[----:B------:R-:W-:Y:S01]  /*5e60*/  HMMA.16816.F32 R4, R16, R48, RZ ;  /* 0x000000301004723c */ /* 0x000fe200000018ff */
[----:B------:R-:W-:-:S05]  /*5e70*/  IMAD.MOV.U32 R21, RZ, RZ, R67 ;  /* 0x000000ffff157224 */ /* 0x000fca00078e0043 */
[----:B------:R-:W-:Y:S01]  /*5e80*/  HMMA.16816.F32 R16, R16, R50, RZ ;  /* 0x000000321010723c */ /* 0x000fe200000018ff */
[----:B------:R-:W-:Y:S02]  /*5e90*/  IMAD.MOV.U32 R49, RZ, RZ, R12 ;  /* 0x000000ffff317224 */ /* 0x000fe400078e000c */
[----:B------:R-:W-:Y:S03]  /*5ea0*/  LDSM.16.M88.4 R12, [R232+0x800] ;  /* 0x00080000e80c783b */ /* 0x000fe60000000200 */
[C---:B------:R-:W-:Y:S06]  /*5eb0*/  HMMA.16816.F32 R40, R8.reuse, R42, R56 ;  /* 0x0000002a0828723c */ /* 0x040fec0000001838 */
[C---:B------:R-:W-:Y:S06]  /*5ec0*/  HMMA.16816.F32 R32, R8.reuse, R46, R32 ;  /* 0x0000002e0820723c */ /* 0x040fec0000001820 */
[C---:B------:R-:W-:Y:S01]  /*5ed0*/  HMMA.16816.F32 R216, R8.reuse, R28, R4 ;  /* 0x0000001c08d8723c */ /* 0x040fe20000001804 */
[----:B------:R-:W-:Y:S05]  /*5ee0*/  LDSM.16.M88.4 R4, [R237+0x2000] ;  /* 0x00200000ed04783b */ /* 0x000fea0000000200 */
[C---:B------:R-:W-:Y:S01]  /*5ef0*/  HMMA.16816.F32 R28, R8.reuse, R30, R16 ;  /* 0x0000001e081c723c */ /* 0x040fe20000001810 */
[----:B------:R-:W1:Y:S05]  /*5f00*/  LDSM.16.M88.4 R16, [R232] ;  /* 0x00000000e810783b */ /* 0x000e6a0000000200 */
[----:B------:R-:W-:Y:S01]  /*5f10*/  HMMA.16816.F32 R52, R8, R38, R52 ;  /* 0x000000260834723c */ /* 0x000fe20000001834 */
[----:B------:R-:W2:Y:S05]  /*5f20*/  LDSM.16.M88.4 R8, [R237] ;  /* 0x00000000ed08783b */ /* 0x000eaa0000000200 */
[C---:B-1----:R-:W-:Y:S06]  /*5f30*/  HMMA.16816.F32 R64, R4.reuse, R16, R248 ;  /* 0x000000100440723c */ /* 0x042fec00000018f8 */
[----:B------:R-:W-:Y:S01]  /*5f40*/  HMMA.16816.F32 R56, R4, R18, R224 ;  /* 0x000000120438723c */ /* 0x000fe200000018e0 */
[----:B------:R-:W-:-:S02]  /*5f50*/  IMAD.MOV.U32 R248, RZ, RZ, R49 ;  /* 0x000000fffff87224 */ /* 0x000fc400078e0031 */
[----:B------:R-:W-:Y:S02]  /*5f60*/  IMAD.MOV.U32 R250, RZ, RZ, R37 ;  /* 0x000000fffffa7224 */ /* 0x000fe400078e0025 */
[----:B------:R-:W-:Y:S01]  /*5f70*/  IMAD.MOV.U32 R251, RZ, RZ, R36 ;  /* 0x000000fffffb7224 */ /* 0x000fe200078e0024 */
[----:B--2---:R-:W-:Y:S01]  /*5f80*/  HMMA.16816.F32 R48, R8, R18, R32 ;  /* 0x000000120830723c */ /* 0x004fe20000001820 */
[----:B------:R-:W-:Y:S01]  /*5f90*/  IMAD.MOV.U32 R227, RZ, RZ, R45 ;  /* 0x000000ffffe37224 */ /* 0x000fe200078e002d */
[----:B------:R-:W-:Y:S01]  /*5fa0*/  MOV R224, R166 ;  /* 0x000000a600e07202 */ /* 0x000fe20000000f00 */
[----:B------:R-:W-:Y:S02]  /*5fb0*/  IMAD.MOV.U32 R249, RZ, RZ, R252 ;  /* 0x000000fffff97224 */ /* 0x000fe400078e00fc */
[----:B------:R-:W-:Y:S01]  /*5fc0*/  IMAD.MOV.U32 R225, RZ, RZ, R165 ;  /* 0x000000ffffe17224 */ /* 0x000fe200078e00a5 */
[----:B------:R-:W-:Y:S01]  /*5fd0*/  HMMA.16816.F32 R32, R4, R12, R220 ;  /* 0x0000000c0420723c */ /* 0x000fe200000018dc */
[----:B------:R-:W-:-:S05]  /*5fe0*/  IMAD.MOV.U32 R226, RZ, RZ, R161 ;  /* 0x000000ffffe27224 */ /* 0x000fca00078e00a1 */
[C---:B------:R-:W-:Y:S01]  /*5ff0*/  HMMA.16816.F32 R60, R8.reuse, R16, R60 ;  /* 0x00000010083c723c */ /* 0x040fe2000000183c */
[----:B------:R-:W-:Y:S01]  /*6000*/  IMAD.MOV.U32 R220, RZ, RZ, R44 ;  /* 0x000000ffffdc7224 */ /* 0x000fe200078e002c */
[----:B------:R-:W1:Y:S01]  /*6010*/  LDSM.16.M88.4 R16, [R232+0x1000] ;  /* 0x00100000e810783b */ /* 0x000e620000000200 */
[----:B------:R-:W-:Y:S02]  /*6020*/  IMAD.MOV.U32 R221, RZ, RZ, R27 ;  /* 0x000000ffffdd7224 */ /* 0x000fe400078e001b */
[----:B------:R-:W-:Y:S01]  /*6030*/  IMAD.MOV.U32 R222, RZ, RZ, R22 ;  /* 0x000000ffffde7224 */ /* 0x000fe200078e0016 */
[----:B------:R-:W-:Y:S01]  /*6040*/  HMMA.16816.F32 R36, R8, R12, R204 ;  /* 0x0000000c0824723c */ /* 0x000fe200000018cc */
[----:B------:R-:W-:-:S05]  /*6050*/  IMAD.MOV.U32 R223, RZ, RZ, R21 ;  /* 0x000000ffffdf7224 */ /* 0x000fca00078e0015 */
[-C--:B------:R-:W-:Y:S06]  /*6060*/  HMMA.16816.F32 R204, R4, R14.reuse, R212 ;  /* 0x0000000e04cc723c */ /* 0x080fec00000018d4 */
[----:B------:R-:W-:Y:S01]  /*6070*/  HMMA.16816.F32 R44, R8, R14, R40 ;  /* 0x0000000e082c723c */ /* 0x000fe20000001828 */
[----:B------:R-:W2:Y:S01]  /*6080*/  LDSM.16.M88.4 R12, [R232+0x1800] ;  /* 0x00180000e80c783b */ /* 0x000ea20000000200 */
[----:B------:R-:W-:Y:S02]  /*6090*/  IMAD.MOV.U32 R212, RZ, RZ, R20 ;  /* 0x000000ffffd47224 */ /* 0x000fe400078e0014 */
[----:B------:R-:W-:-:S02]  /*60a0*/  IMAD.MOV.U32 R213, RZ, RZ, R3 ;  /* 0x000000ffffd57224 */ /* 0x000fc400078e0003 */
[----:B------:R-:W-:Y:S02]  /*60b0*/  IMAD.MOV.U32 R214, RZ, RZ, R2 ;  /* 0x000000ffffd67224 */ /* 0x000fe400078e0002 */
[----:B------:R-:W-:Y:S01]  /*60c0*/  IMAD.MOV.U32 R215, RZ, RZ, R0 ;  /* 0x000000ffffd77224 */ /* 0x000fe200078e0000 */
[-C--:B-1----:R-:W-:Y:S06]  /*60d0*/  HMMA.16816.F32 R40, R8, R16.reuse, R248 ;  /* 0x000000100828723c */ /* 0x082fec00000018f8 */
[C---:B------:R-:W-:Y:S06]  /*60e0*/  HMMA.16816.F32 R212, R4.reuse, R16, R212 ;  /* 0x0000001004d4723c */ /* 0x040fec00000018d4 */
[C---:B------:R-:W-:Y:S06]  /*60f0*/  HMMA.16816.F32 R208, R4.reuse, R18, R208 ;  /* 0x0000001204d0723c */ /* 0x040fec00000018d0 */
[C---:B--2---:R-:W-:Y:S06]  /*6100*/  HMMA.16816.F32 R224, R4.reuse, R12, R224 ;  /* 0x0000000c04e0723c */ /* 0x044fec00000018e0 */
[----:B------:R-:W-:Y:S01]  /*6110*/  HMMA.16816.F32 R220, R4, R14, R220 ;  /* 0x0000000e04dc723c */ /* 0x000fe200000018dc */
[----:B------:R-:W-:Y:S01]  /*6120*/  LDSM.16.M88.4 R4, [R236+0x2000] ;  /* 0x00200000ec04783b */ /* 0x000fe20000000200 */
[----:B------:R-:W-:-:S02]  /*6130*/  IMAD.MOV.U32 R20, RZ, RZ, R40 ;  /* 0x000000ffff147224 */ /* 0x000fc400078e0028 */
[----:B------:R-:W-:Y:S02]  /*6140*/  IMAD.MOV.U32 R3, RZ, RZ, R41 ;  /* 0x000000ffff037224 */ /* 0x000fe400078e0029 */
[C---:B------:R-:W-:Y:S01]  /*6150*/  HMMA.16816.F32 R248, R8.reuse, R18, R52 ;  /* 0x0000001208f8723c */ /* 0x040fe20000001834 */
[----:B------:R-:W1:Y:S01]  /*6160*/  LDSM.16.M88.4 R16, [R231] ;  /* 0x00000000e710783b */ /* 0x000e620000000200 */
[----:B------:R-:W-:Y:S02]  /*6170*/  IMAD.MOV.U32 R2, RZ, RZ, R42 ;  /* 0x000000ffff027224 */ /* 0x000fe400078e002a */
[----:B------:R-:W-:Y:S02]  /*6180*/  IMAD.MOV.U32 R0, RZ, RZ, R43 ;  /* 0x000000ffff007224 */ /* 0x000fe400078e002b */
[C---:B------:R-:W-:Y:S06]  /*6190*/  HMMA.16816.F32 R216, R8.reuse, R12, R216 ;  /* 0x0000000c08d8723c */ /* 0x040fec00000018d8 */
[----:B------:R-:W-:Y:S01]  /*61a0*/  HMMA.16816.F32 R28, R8, R14, R28 ;  /* 0x0000000e081c723c */ /* 0x000fe2000000181c */
[----:B------:R-:W2:Y:S04]  /*61b0*/  LDSM.16.M88.4 R8, [R236] ;  /* 0x00000000ec08783b */ /* 0x000ea80000000200 */
[----:B------:R-:W3:Y:S01]  /*61c0*/  LDSM.16.M88.4 R12, [R231+0x800] ;  /* 0x00080000e70c783b */ /* 0x000ee20000000200 */
[----:B-1----:R-:W-:Y:S07]  /*61d0*/  HMMA.16816.F32 R40, R4, R16, R64 ;  /* 0x000000100428723c */ /* 0x002fee0000001840 */
[----:B------:R-:W-:-:S02]  /*61e0*/  IMAD.MOV.U32 R67, RZ, RZ, R0 ;  /* 0x000000ffff437224 */ /* 0x000fc400078e0000 */
[----:B------:R-:W-:Y:S02]  /*61f0*/  IMAD.MOV.U32 R64, RZ, RZ, R20 ;  /* 0x000000ffff407224 */ /* 0x000fe400078e0014 */
[----:B------:R-:W-:Y:S02]  /*6200*/  IMAD.MOV.U32 R65, RZ, RZ, R3 ;  /* 0x000000ffff417224 */ /* 0x000fe400078e0003 */
[----:B------:R-:W-:-:S11]  /*6210*/  IMAD.MOV.U32 R66, RZ, RZ, R2 ;  /* 0x000000ffff427224 */ /* 0x000fd600078e0002 */
[----:B------:R-:W-:Y:S01]  /*6220*/  MOV R161, R40 ;  /* 0x0000002800a17202 */ /* 0x000fe20000000f00 */
[----:B------:R-:W-:Y:S02]  /*6230*/  IMAD.MOV.U32 R27, RZ, RZ, R41 ;  /* 0x000000ffff1b7224 */ /* 0x000fe400078e0029 */
[----:B------:R-:W-:Y:S02]  /*6240*/  IMAD.MOV.U32 R22, RZ, RZ, R42 ;  /* 0x000000ffff167224 */ /* 0x000fe400078e002a */
[----:B------:R-:W-:Y:S02]  /*6250*/  IMAD.MOV.U32 R21, RZ, RZ, R43 ;  /* 0x000000ffff157224 */ /* 0x000fe400078e002b */
[C---:B--2---:R-:W-:Y:S06]  /*6260*/  HMMA.16816.F32 R40, R8.reuse, R16, R60 ;  /* 0x000000100828723c */ /* 0x044fec000000183c */
[----:B------:R-:W-:-:S15]  /*6270*/  HMMA.16816.F32 R60, R8, R18, R48 ;  /* 0x00000012083c723c */ /* 0x000fde0000001830 */
[----:B------:R-:W-:-:S03]  /*6280*/  NOP ;  /* 0x0000000000007918 */ /* 0x000fc60000000000 */
[----:B------:R-:W-:Y:S02]  /*6290*/  IMAD.MOV.U32 R0, RZ, RZ, R40 ;  /* 0x000000ffff007224 */ /* 0x000fe400078e0028 */
[----:B------:R-:W-:Y:S02]  /*62a0*/  IMAD.MOV.U32 R252, RZ, RZ, R41 ;  /* 0x000000fffffc7224 */ /* 0x000fe400078e0029 */
[----:B------:R-:W-:Y:S02]  /*62b0*/  IMAD.MOV.U32 R166, RZ, RZ, R42 ;  /* 0x000000ffffa67224 */ /* 0x000fe400078e002a */
[----:B------:R-:W-:Y:S02]  /*62c0*/  IMAD.MOV.U32 R165, RZ, RZ, R43 ;  /* 0x000000ffffa57224 */ /* 0x000fe400078e002b */
[----:B------:R-:W-:Y:S01]  /*62d0*/  HMMA.16816.F32 R40, R4, R18, R56 ;  /* 0x000000120428723c */ /* 0x000fe20000001838 */
[----:B------:R-:W1:Y:S05]  /*62e0*/  LDSM.16.M88.4 R16, [R231+0x1000] ;  /* 0x00100000e710783b */ /* 0x000e6a0000000200 */
[----:B---3--:R-:W-:Y:S06]  /*62f0*/  HMMA.16816.F32 R56, R8, R12, R36 ;  /* 0x0000000c0838723c */ /* 0x008fec0000001824 */
[----:B------:R-:W-:Y:S07]  /*6300*/  HMMA.16816.F32 R36, R4, R14, R204 ;  /* 0x0000000e0424723c */ /* 0x000fee00000018cc */
[----:B------:R-:W-:-:S05]  /*6310*/  MOV R207, R0 ;  /* 0x0000000000cf7202 */ /* 0x000fca0000000f00 */
[----:B------:R-:W-:Y:S02]  /*6320*/  IMAD.MOV.U32 R55, RZ, RZ, R40 ;  /* 0x000000ffff377224 */ /* 0x000fe400078e0028 */
[----:B------:R-:W-:Y:S02]  /*6330*/  IMAD.MOV.U32 R54, RZ, RZ, R41 ;  /* 0x000000ffff367224 */ /* 0x000fe400078e0029 */
[----:B------:R-:W-:Y:S02]  /*6340*/  IMAD.MOV.U32 R53, RZ, RZ, R42 ;  /* 0x000000ffff357224 */ /* 0x000fe400078e002a */
[----:B------:R-:W-:Y:S02]  /*6350*/  IMAD.MOV.U32 R52, RZ, RZ, R43 ;  /* 0x000000ffff347224 */ /* 0x000fe400078e002b */
[----:B------:R-:W-:Y:S06]  /*6360*/  HMMA.16816.F32 R40, R4, R12, R32 ;  /* 0x0000000c0428723c */ /* 0x000fec0000001820 */
[----:B------:R-:W-:Y:S01]  /*6370*/  HMMA.16816.F32 R32, R8, R14, R44 ;  /* 0x0000000e0820723c */ /* 0x000fe2000000182c */
[----:B------:R-:W2:Y:S05]  /*6380*/  LDSM.16.M88.4 R12, [R231+0x1800] ;  /* 0x00180000e70c783b */ /* 0x000eaa0000000200 */
[-C--:B-1----:R-:W-:Y:S06]  /*6390*/  HMMA.16816.F32 R48, R4, R16.reuse, R212 ;  /* 0x000000100430723c */ /* 0x082fec00000018d4 */
[----:B------:R-:W-:Y:S01]  /*63a0*/  HMMA.16816.F32 R64, R8, R16, R64 ;  /* 0x000000100840723c */ /* 0x000fe20000001840 */
[----:B------:R-:W-:-:S02]  /*63b0*/  IMAD.MOV.U32 R212, RZ, RZ, R55 ;  /* 0x000000ffffd47224 */ /* 0x000fc400078e0037 */
[----:B------:R-:W-:Y:S02]  /*63c0*/  IMAD.MOV.U32 R213, RZ, RZ, R54 ;  /* 0x000000ffffd57224 */ /* 0x000fe400078e0036 */
[----:B------:R-:W-:Y:S02]  /*63d0*/  IMAD.MOV.U32 R214, RZ, RZ, R53 ;  /* 0x000000ffffd67224 */ /* 0x000fe400078e0035 */
[----:B------:R-:W-:Y:S02]  /*63e0*/  IMAD.MOV.U32 R215, RZ, RZ, R52 ;  /* 0x000000ffffd77224 */ /* 0x000fe400078e0034 */
[----:B------:R-:W-:Y:S09]  /*63f0*/  HMMA.16816.F32 R52, R4, R18, R208 ;  /* 0x000000120434723c */ /* 0x000ff200000018d0 */
[----:B------:R-:W-:-:S02]  /*6400*/  IMAD.MOV.U32 R20, RZ, RZ, R48 ;  /* 0x000000ffff147224 */ /* 0x000fc400078e0030 */
[----:B------:R-:W-:Y:S02]  /*6410*/  IMAD.MOV.U32 R3, RZ, RZ, R49 ;  /* 0x000000ffff037224 */ /* 0x000fe400078e0031 */
[----:B------:R-:W-:Y:S02]  /*6420*/  IMAD.MOV.U32 R2, RZ, RZ, R50 ;  /* 0x000000ffff027224 */ /* 0x000fe400078e0032 */
[----:B------:R-:W-:Y:S02]  /*6430*/  IMAD.MOV.U32 R0, RZ, RZ, R51 ;  /* 0x000000ffff007224 */ /* 0x000fe400078e0033 */
[C---:B--2---:R-:W-:Y:S06]  /*6440*/  HMMA.16816.F32 R48, R4.reuse, R12, R224 ;  /* 0x0000000c0430723c */ /* 0x044fec00000018e0 */
[----:B------:R-:W-:Y:S01]  /*6450*/  HMMA.16816.F32 R44, R4, R14, R220 ;  /* 0x0000000e042c723c */ /* 0x000fe200000018dc */
[----:B------:R-:W-:Y:S01]  /*6460*/  IMAD.MOV.U32 R224, RZ, RZ, R207 ;  /* 0x000000ffffe07224 */ /* 0x000fe200078e00cf */
[----:B------:R-:W-:Y:S01]  /*6470*/  LDSM.16.M88.4 R4, [R234+0x6000] ;  /* 0x00600000ea04783b */ /* 0x000fe20000000200 */
[----:B------:R-:W-:-:S02]  /*6480*/  IMAD.MOV.U32 R225, RZ, RZ, R252 ;  /* 0x000000ffffe17224 */ /* 0x000fc400078e00fc */
[----:B------:R-:W-:Y:S01]  /*6490*/  IMAD.MOV.U32 R226, RZ, RZ, R166 ;  /* 0x000000ffffe27224 */ /* 0x000fe200078e00a6 */
[C---:B------:R-:W-:Y:S01]  /*64a0*/  HMMA.16816.F32 R204, R8.reuse, R18, R248 ;  /* 0x0000001208cc723c */ /* 0x040fe200000018f8 */
[----:B------:R-:W1:Y:S01]  /*64b0*/  LDSM.16.M88.4 R16, [R233+0x2000] ;  /* 0x00200000e910783b */ /* 0x000e620000000200 */
[----:B------:R-:W-:Y:S01]  /*64c0*/  IMAD.MOV.U32 R220, RZ, RZ, R161 ;  /* 0x000000ffffdc7224 */ /* 0x000fe200078e00a1 */
[----:B------:R-:W-:Y:S01]  /*64d0*/  MOV R223, R21 ;  /* 0x0000001500df7202 */ /* 0x000fe20000000f00 */
[----:B------:R-:W-:Y:S02]  /*64e0*/  IMAD.MOV.U32 R221, RZ, RZ, R27 ;  /* 0x000000ffffdd7224 */ /* 0x000fe400078e001b */
[----:B------:R-:W-:Y:S01]  /*64f0*/  HMMA.16816.F32 R208, R8, R12, R216 ;  /* 0x0000000c08d0723c */ /* 0x000fe200000018d8 */
[----:B------:R-:W-:Y:S02]  /*6500*/  IMAD.MOV.U32 R222, RZ, RZ, R22 ;  /* 0x000000ffffde7224 */ /* 0x000fe400078e0016 */
[----:B------:R-:W-:-:S02]  /*6510*/  IMAD.MOV.U32 R227, RZ, RZ, R165 ;  /* 0x000000ffffe37224 */ /* 0x000fc400078e00a5 */
[----:B------:R-:W-:Y:S01]  /*6520*/  IMAD.MOV.U32 R248, RZ, RZ, R20 ;  /* 0x000000fffff87224 */ /* 0x000fe200078e0014 */
[----:B------:R-:W-:Y:S01]  /*6530*/  HMMA.16816.F32 R28, R8, R14, R28 ;  /* 0x0000000e081c723c */ /* 0x000fe2000000181c */
[----:B------:R-:W2:Y:S01]  /*6540*/  LDSM.16.M88.4 R8, [R234+0x4000] ;  /* 0x00400000ea08783b */ /* 0x000ea20000000200 */
[----:B------:R-:W-:Y:S02]  /*6550*/  IMAD.MOV.U32 R249, RZ, RZ, R3 ;  /* 0x000000fffff97224 */ /* 0x000fe400078e0003 */
[----:B------:R-:W-:Y:S01]  /*6560*/  IMAD.MOV.U32 R250, RZ, RZ, R2 ;  /* 0x000000fffffa7224 */ /* 0x000fe200078e0002 */
[----:B------:R-:W3:Y:S01]  /*6570*/  LDSM.16.M88.4 R12, [R233+0x2800] ;  /* 0x00280000e90c783b */ /* 0x000ee20000000200 */
[----:B------:R-:W-:Y:S01]  /*6580*/  IMAD.MOV.U32 R251, RZ, RZ, R0 ;  /* 0x000000fffffb7224 */ /* 0x000fe200078e0000 */
[----:B-1----:R-:W-:Y:S06]  /*6590*/  HMMA.16816.F32 R220, R4, R16, R220 ;  /* 0x0000001004dc723c */ /* 0x002fec00000018dc */
[----:B--2---:R-:W-:Y:S06]  /*65a0*/  HMMA.16816.F32 R216, R8, R18, R60 ;  /* 0x0000001208d8723c */ /* 0x004fec000000183c */
[----:B---3--:R-:W-:-:S12]  /*65b0*/  HMMA.16816.F32 R60, R4, R12, R40 ;  /* 0x0000000c043c723c */ /* 0x008fd80000001828 */
[----:B------:R-:W-:Y:S01]  /*65c0*/  IMAD.MOV.U32 R20, RZ, RZ, R220 ;  /* 0x000000ffff147224 */ /* 0x000fe200078e00dc */
[C---:B------:R-:W-:Y:S01]  /*65d0*/  HMMA.16816.F32 R32, R8.reuse, R14, R32 ;  /* 0x0000000e0820723c */ /* 0x040fe20000001820 */
[----:B------:R-:W-:Y:S02]  /*65e0*/  IMAD.MOV.U32 R3, RZ, RZ, R221 ;  /* 0x000000ffff037224 */ /* 0x000fe400078e00dd */
[----:B------:R-:W-:Y:S02]  /*65f0*/  IMAD.MOV.U32 R2, RZ, RZ, R222 ;  /* 0x000000ffff027224 */ /* 0x000fe400078e00de */
[----:B------:R-:W-:Y:S02]  /*6600*/  IMAD.MOV.U32 R0, RZ, RZ, R223 ;  /* 0x000000ffff007224 */ /* 0x000fe400078e00df */
[----:B------:R-:W-:Y:S06]  /*6610*/  HMMA.16816.F32 R220, R8, R16, R224 ;  /* 0x0000001008dc723c */ /* 0x000fec00000018e0 */
[----:B------:R-:W-:Y:S01]  /*6620*/  HMMA.16816.F32 R224, R4, R18, R212 ;  /* 0x0000001204e0723c */ /* 0x000fe200000018d4 */
[----:B------:R-:W1:Y:S05]  /*6630*/  LDSM.16.M88.4 R16, [R233+0x3000] ;  /* 0x00300000e910783b */ /* 0x000e6a0000000200 */
[----:B------:R-:W-:Y:S06]  /*6640*/  HMMA.16816.F32 R212, R8, R12, R56 ;  /* 0x0000000c08d4723c */ /* 0x000fec0000001838 */
[C---:B------:R-:W-:Y:S01]  /*6650*/  HMMA.16816.F32 R56, R4.reuse, R14, R36 ;  /* 0x0000000e0438723c */ /* 0x040fe20000001824 */
[----:B------:R-:W2:Y:S05]  /*6660*/  LDSM.16.M88.4 R12, [R233+0x3800] ;  /* 0x00380000e90c783b */ /* 0x000eaa0000000200 */
[-C--:B-1----:R-:W-:Y:S06]  /*6670*/  HMMA.16816.F32 R248, R4, R16.reuse, R248 ;  /* 0x0000001004f8723c */ /* 0x082fec00000018f8 */
[----:B------:R-:W-:Y:S06]  /*6680*/  HMMA.16816.F32 R36, R8, R16, R64 ;  /* 0x000000100824723c */ /* 0x000fec0000001840 */
[----:B--2---:R-:W-:Y:S01]  /*6690*/  HMMA.16816.F32 R40, R4, R14, R44 ;  /* 0x0000000e0428723c */ /* 0x004fe2000000182c */
[----:B------:R-:W-:Y:S01]  /*66a0*/  IMAD.MOV.U32 R64, RZ, RZ, R20 ;  /* 0x000000ffff407224 */ /* 0x000fe200078e0014 */
[----:B------:R-:W-:Y:S01]  /*66b0*/  MOV R66, R2 ;  /* 0x0000000200427202 */ /* 0x000fe20000000f00 */
[----:B------:R-:W-:-:S02]  /*66c0*/  IMAD.MOV.U32 R65, RZ, RZ, R3 ;  /* 0x000000ffff417224 */ /* 0x000fc400078e0003 */
[----:B------:R-:W-:Y:S01]  /*66d0*/  IMAD.MOV.U32 R67, RZ, RZ, R0 ;  /* 0x000000ffff437224 */ /* 0x000fe200078e0000 */
[C---:B------:R-:W-:Y:S06]  /*66e0*/  HMMA.16816.F32 R44, R8.reuse, R18, R204 ;  /* 0x00000012082c723c */ /* 0x040fec00000018cc */
[----:B------:R-:W-:Y:S01]  /*66f0*/  IMAD.MOV.U32 R161, RZ, RZ, R248 ;  /* 0x000000ffffa17224 */ /* 0x000fe200078e00f8 */
[----:B------:R-:W-:Y:S01]  /*6700*/  HMMA.16816.F32 R28, R8, R14, R28 ;  /* 0x0000000e081c723c */ /* 0x000fe2000000181c */
[----:B------:R-:W-:Y:S02]  /*6710*/  IMAD.MOV.U32 R27, RZ, RZ, R249 ;  /* 0x000000ffff1b7224 */ /* 0x000fe400078e00f9 */
[----:B------:R-:W-:-:S02]  /*6720*/  IMAD.MOV.U32 R22, RZ, RZ, R250 ;  /* 0x000000ffff167224 */ /* 0x000fc400078e00fa */
[----:B------:R-:W-:Y:S02]  /*6730*/  IMAD.MOV.U32 R21, RZ, RZ, R251 ;  /* 0x000000ffff157224 */ /* 0x000fe400078e00fb */
[C---:B------:R-:W-:Y:S01]  /*6740*/  HMMA.16816.F32 R248, R4.reuse, R18, R52 ;  /* 0x0000001204f8723c */ /* 0x040fe20000001834 */
[----:B------:R-:W-:Y:S05]  /*6750*/  LDSM.16.M88.4 R16, [R242] ;  /* 0x00000000f210783b */ /* 0x000fea0000000200 */
[-C--:B------:R-:W-:Y:S01]  /*6760*/  HMMA.16816.F32 R52, R4, R12.reuse, R48 ;  /* 0x0000000c0434723c */ /* 0x080fe20000001830 */
[----:B------:R-:W1:Y:S05]  /*6770*/  LDSM.16.M88.4 R4, [R235+0x6000] ;  /* 0x00600000eb04783b */ /* 0x000e6a0000000200 */
[----:B------:R-:W-:Y:S01]  /*6780*/  HMMA.16816.F32 R48, R8, R12, R208 ;  /* 0x0000000c0830723c */ /* 0x000fe200000018d0 */
[----:B------:R-:W2:Y:S04]  /*6790*/  LDSM.16.M88.4 R8, [R235+0x4000] ;  /* 0x00400000eb08783b */ /* 0x000ea80000000200 */
[----:B------:R-:W3:Y:S01]  /*67a0*/  LDSM.16.M88.4 R12, [R241] ;  /* 0x00000000f10c783b */ /* 0x000ee20000000200 */
[-C--:B-1----:R-:W-:Y:S06]  /*67b0*/  HMMA.16816.F32 R64, R4, R16.reuse, R64 ;  /* 0x000000100440723c */ /* 0x082fec0000001840 */
[----:B--2---:R-:W-:Y:S06]  /*67c0*/  HMMA.16816.F32 R208, R8, R16, R220 ;  /* 0x0000001008d0723c */ /* 0x004fec00000018dc */
[-C--:B------:R-:W-:Y:S06]  /*67d0*/  HMMA.16816.F32 R224, R4, R18.reuse, R224 ;  /* 0x0000001204e0723c */ /* 0x080fec00000018e0 */
[C---:B------:R-:W-:Y:S01]  /*67e0*/  HMMA.16816.F32 R220, R8.reuse, R18, R216 ;  /* 0x0000001208dc723c */ /* 0x040fe200000018d8 */
[----:B------:R-:W1:Y:S05]  /*67f0*/  LDSM.16.M88.4 R16, [R240] ;  /* 0x00000000f010783b */ /* 0x000e6a0000000200 */
[----:B------:R-:W-:Y:S01]  /*6800*/  IMAD.MOV.U32 R20, RZ, RZ, R64 ;  /* 0x000000ffff147224 */ /* 0x000fe200078e0040 */
[----:B---3--:R-:W-:Y:S01]  /*6810*/  HMMA.16816.F32 R216, R8, R12, R212 ;  /* 0x0000000c08d8723c */ /* 0x008fe200000018d4 */
[----:B------:R-:W-:-:S02]  /*6820*/  IMAD.MOV.U32 R3, RZ, RZ, R65 ;  /* 0x000000ffff037224 */ /* 0x000fc400078e0041 */
[----:B------:R-:W-:Y:S02]  /*6830*/  IMAD.MOV.U32 R2, RZ, RZ, R66 ;  /* 0x000000ffff027224 */ /* 0x000fe400078e0042 */
[----:B------:R-:W-:Y:S01]  /*6840*/  IMAD.MOV.U32 R0, RZ, RZ, R67 ;  /* 0x000000ffff007224 */ /* 0x000fe200078e0043 */
[C---:B------:R-:W-:Y:S06]  /*6850*/  HMMA.16816.F32 R212, R4.reuse, R12, R60 ;  /* 0x0000000c04d4723c */ /* 0x040fec000000183c */
[----:B------:R-:W-:Y:S01]  /*6860*/  HMMA.16816.F32 R204, R4, R14, R56 ;  /* 0x0000000e04cc723c */ /* 0x000fe20000001838 */
[----:B------:R-:W-:-:S02]  /*6870*/  IMAD.MOV.U32 R60, RZ, RZ, R161 ;  /* 0x000000ffff3c7224 */ /* 0x000fc400078e00a1 */
[----:B------:R-:W-:Y:S02]  /*6880*/  IMAD.MOV.U32 R61, RZ, RZ, R27 ;  /* 0x000000ffff3d7224 */ /* 0x000fe400078e001b */
[----:B------:R-:W-:Y:S01]  /*6890*/  IMAD.MOV.U32 R62, RZ, RZ, R22 ;  /* 0x000000ffff3e7224 */ /* 0x000fe200078e0016 */
[----:B------:R-:W-:Y:S01]  /*68a0*/  HMMA.16816.F32 R64, R8, R14, R32 ;  /* 0x0000000e0840723c */ /* 0x000fe20000001820 */
[----:B------:R-:W2:Y:S01]  /*68b0*/  LDSM.16.M88.4 R12, [R239] ;  /* 0x00000000ef0c783b */ /* 0x000ea20000000200 */
[----:B------:R-:W-:Y:S02]  /*68c0*/  IMAD.MOV.U32 R63, RZ, RZ, R21 ;  /* 0x000000ffff3f7224 */ /* 0x000fe400078e0015 */
[----:B------:R-:W-:Y:S02]  /*68d0*/  IMAD.MOV.U32 R56, RZ, RZ, R20 ;  /* 0x000000ffff387224 */ /* 0x000fe400078e0014 */
[----:B------:R-:W-:Y:S02]  /*68e0*/  IMAD.MOV.U32 R57, RZ, RZ, R3 ;  /* 0x000000ffff397224 */ /* 0x000fe400078e0003 */
[----:B------:R-:W-:-:S02]  /*68f0*/  IMAD.MOV.U32 R58, RZ, RZ, R2 ;  /* 0x000000ffff3a7224 */ /* 0x000fc400078e0002 */
[----:B------:R-:W-:Y:S01]  /*6900*/  IMAD.MOV.U32 R59, RZ, RZ, R0 ;  /* 0x000000ffff3b7224 */ /* 0x000fe200078e0000 */
[C---:B-1----:R-:W-:Y:S06]  /*6910*/  HMMA.16816.F32 R60, R4.reuse, R16, R60 ;  /* 0x00000010043c723c */ /* 0x042fec000000183c */
[----:B------:R-:W-:-:S15]  /*6920*/  HMMA.16816.F32 R32, R4, R18, R248 ;  /* 0x000000120420723c */ /* 0x000fde00000018f8 */
[----:B------:R-:W-:-:S03]  /*6930*/  NOP ;  /* 0x0000000000007918 */ /* 0x000fc60000000000 */
[----:B------:R-:W-:Y:S01]  /*6940*/  IMAD.MOV.U32 R20, RZ, RZ, R60 ;  /* 0x000000ffff147224 */ /* 0x000fe200078e003c */
[----:B------:R-:W-:Y:S01]  /*6950*/  MOV R3, R61 ;  /* 0x0000003d00037202 */ /* 0x000fe20000000f00 */
[----:B------:R-:W-:Y:S01]  /*6960*/  IMAD.MOV.U32 R2, RZ, RZ, R62 ;  /* 0x000000ffff027224 */ /* 0x000fe200078e003e */
[C---:B--2---:R-:W-:Y:S01]  /*6970*/  HMMA.16816.F32 R248, R4.reuse, R12, R52 ;  /* 0x0000000c04f8723c */ /* 0x044fe20000001834 */
[----:B------:R-:W-:Y:S02]  /*6980*/  IMAD.MOV.U32 R0, RZ, RZ, R63 ;  /* 0x000000ffff007224 */ /* 0x000fe400078e003f */
[----:B------:R-:W-:Y:S02]  /*6990*/  IMAD.MOV.U32 R161, RZ, RZ, R32 ;  /* 0x000000ffffa17224 */ /* 0x000fe400078e0020 */
[----:B------:R-:W-:Y:S01]  /*69a0*/  IMAD.MOV.U32 R27, RZ, RZ, R33 ;  /* 0x000000ffff1b7224 */ /* 0x000fe200078e0021 */
[----:B------:R-:W-:Y:S01]  /*69b0*/  HMMA.16816.F32 R60, R4, R14, R40 ;  /* 0x0000000e043c723c */ /* 0x000fe20000001828 */
[----:B------:R-:W-:Y:S01]  /*69c0*/  IMAD.MOV.U32 R22, RZ, RZ, R34 ;  /* 0x000000ffff167224 */ /* 0x000fe200078e0022 */
[----:B------:R-:W-:Y:S01]  /*69d0*/  LDSM.16.M88.4 R4, [R237+0x6000] ;  /* 0x00600000ed04783b */ /* 0x000fe20000000200 */
[----:B------:R-:W-:-:S03]  /*69e0*/  IMAD.MOV.U32 R21, RZ, RZ, R35 ;  /* 0x000000ffff157224 */ /* 0x000fc600078e0023 */
[C---:B------:R-:W-:Y:S06]  /*69f0*/  HMMA.16816.F32 R40, R8.reuse, R16, R36 ;  /* 0x000000100828723c */ /* 0x040fec0000001824 */
[C---:B------:R-:W-:Y:S01]  /*6a00*/  HMMA.16816.F32 R36, R8.reuse, R18, R44 ;  /* 0x000000120824723c */ /* 0x040fe2000000182c */
[----:B------:R-:W1:Y:S05]  /*6a10*/  LDSM.16.M88.4 R16, [R232+0x2000] ;  /* 0x00200000e810783b */ /* 0x000e6a0000000200 */
[C---:B------:R-:W-:Y:S06]  /*6a20*/  HMMA.16816.F32 R32, R8.reuse, R12, R48 ;  /* 0x0000000c0820723c */ /* 0x040fec0000001830 */
[----:B------:R-:W-:Y:S01]  /*6a30*/  HMMA.16816.F32 R28, R8, R14, R28 ;  /* 0x0000000e081c723c */ /* 0x000fe2000000181c */
[----:B------:R-:W2:Y:S04]  /*6a40*/  LDSM.16.M88.4 R8, [R237+0x4000] ;  /* 0x00400000ed08783b */ /* 0x000ea80000000200 */
[----:B------:R-:W3:Y:S01]  /*6a50*/  LDSM.16.M88.4 R12, [R232+0x2800] ;  /* 0x00280000e80c783b */ /* 0x000ee20000000200 */
[C---:B-1----:R-:W-:Y:S06]  /*6a60*/  HMMA.16816.F32 R52, R4.reuse, R16, R56 ;  /* 0x000000100434723c */ /* 0x042fec0000001838 */
[----:B------:R-:W-:Y:S06]  /*6a70*/  HMMA.16816.F32 R56, R4, R18, R224 ;  /* 0x000000120438723c */ /* 0x000fec00000018e0 */
[C---:B--2---:R-:W-:Y:S06]  /*6a80*/  HMMA.16816.F32 R44, R8.reuse, R16, R208 ;  /* 0x00000010082c723c */ /* 0x044fec00000018d0 */
[----:B------:R-:W-:Y:S01]  /*6a90*/  HMMA.16816.F32 R48, R8, R18, R220 ;  /* 0x000000120830723c */ /* 0x000fe200000018dc */
[----:B------:R-:W1:Y:S05]  /*6aa0*/  LDSM.16.M88.4 R16, [R232+0x3000] ;  /* 0x00300000e810783b */ /* 0x000e6a0000000200 */
[C---:B---3--:R-:W-:Y:S06]  /*6ab0*/  HMMA.16816.F32 R224, R4.reuse, R12, R212 ;  /* 0x0000000c04e0723c */ /* 0x048fec00000018d4 */
[----:B------:R-:W-:Y:S06]  /*6ac0*/  HMMA.16816.F32 R212, R4, R14, R204 ;  /* 0x0000000e04d4723c */ /* 0x000fec00000018cc */
[----:B------:R-:W-:Y:S01]  /*6ad0*/  HMMA.16816.F32 R208, R8, R12, R216 ;  /* 0x0000000c08d0723c */ /* 0x000fe200000018d8 */
[----:B------:R-:W-:-:S02]  /*6ae0*/  IMAD.MOV.U32 R204, RZ, RZ, R20 ;  /* 0x000000ffffcc7224 */ /* 0x000fc400078e0014 */
[----:B------:R-:W-:Y:S02]  /*6af0*/  IMAD.MOV.U32 R205, RZ, RZ, R3 ;  /* 0x000000ffffcd7224 */ /* 0x000fe400078e0003 */
[----:B------:R-:W-:Y:S01]  /*6b00*/  IMAD.MOV.U32 R206, RZ, RZ, R2 ;  /* 0x000000ffffce7224 */ /* 0x000fe200078e0002 */
[----:B------:R-:W-:Y:S01]  /*6b10*/  HMMA.16816.F32 R220, R8, R14, R64 ;  /* 0x0000000e08dc723c */ /* 0x000fe20000001840 */
[----:B------:R-:W-:Y:S01]  /*6b20*/  IMAD.MOV.U32 R207, RZ, RZ, R0 ;  /* 0x000000ffffcf7224 */ /* 0x000fe200078e0000 */
[----:B------:R-:W2:Y:S01]  /*6b30*/  LDSM.16.M88.4 R12, [R232+0x3800] ;  /* 0x00380000e80c783b */ /* 0x000ea20000000200 */
[----:B------:R-:W-:Y:S02]  /*6b40*/  IMAD.MOV.U32 R216, RZ, RZ, R161 ;  /* 0x000000ffffd87224 */ /* 0x000fe400078e00a1 */
[----:B------:R-:W-:Y:S02]  /*6b50*/  IMAD.MOV.U32 R217, RZ, RZ, R27 ;  /* 0x000000ffffd97224 */ /* 0x000fe400078e001b */
[----:B------:R-:W-:-:S02]  /*6b60*/  IMAD.MOV.U32 R218, RZ, RZ, R22 ;  /* 0x000000ffffda7224 */ /* 0x000fc400078e0016 */
[----:B------:R-:W-:Y:S01]  /*6b70*/  IMAD.MOV.U32 R219, RZ, RZ, R21 ;  /* 0x000000ffffdb7224 */ /* 0x000fe200078e0015 */
[-C--:B-1----:R-:W-:Y:S06]  /*6b80*/  HMMA.16816.F32 R204, R4, R16.reuse, R204 ;  /* 0x0000001004cc723c */ /* 0x082fec00000018cc */
[----:B------:R-:W-:-:S15]  /*6b90*/  HMMA.16816.F32 R40, R8, R16, R40 ;  /* 0x000000100828723c */ /* 0x000fde0000001828 */
[----:B------:R-:W-:-:S03]  /*6ba0*/  NOP ;  /* 0x0000000000007918 */ /* 0x000fc60000000000 */
[----:B------:R-:W-:Y:S01]  /*6bb0*/  MOV R64, R204 ;  /* 0x000000cc00407202 */ /* 0x000fe20000000f00 */
[----:B------:R-:W-:Y:S01]  /*6bc0*/  IMAD.MOV.U32 R252, RZ, RZ, R205 ;  /* 0x000000fffffc7224 */ /* 0x000fe200078e00cd */
[----:B--2---:R-:W-:Y:S01]  /*6bd0*/  HMMA.16816.F32 R28, R8, R14, R28 ;  /* 0x0000000e081c723c */ /* 0x004fe2000000181c */
[----:B------:R-:W-:Y:S02]  /*6be0*/  IMAD.MOV.U32 R166, RZ, RZ, R206 ;  /* 0x000000ffffa67224 */ /* 0x000fe400078e00ce */
[----:B------:R-:W-:-:S03]  /*6bf0*/  IMAD.MOV.U32 R165, RZ, RZ, R207 ;  /* 0x000000ffffa57224 */ /* 0x000fc600078e00cf */
[-C--:B------:R-:W-:Y:S06]  /*6c00*/  HMMA.16816.F32 R204, R4, R18.reuse, R216 ;  /* 0x0000001204cc723c */ /* 0x080fec00000018d8 */
[C---:B------:R-:W-:Y:S01]  /*6c10*/  HMMA.16816.F32 R216, R8.reuse, R18, R36 ;  /* 0x0000001208d8723c */ /* 0x040fe20000001824 */
[----:B------:R-:W-:Y:S05]  /*6c20*/  LDSM.16.M88.4 R16, [R231+0x3000] ;  /* 0x00300000e710783b */ /* 0x000fea0000000200 */
[----:B------:R-:W-:Y:S01]  /*6c30*/  HMMA.16816.F32 R36, R8, R12, R32 ;  /* 0x0000000c0824723c */ /* 0x000fe20000001820 */
[----:B------:R-:W-:Y:S11]  /*6c40*/  LDSM.16.M88.4 R8, [R236+0x4000] ;  /* 0x00400000ec08783b */ /* 0x000ff60000000200 */
[----:B------:R-:W-:-:S02]  /*6c50*/  IMAD.MOV.U32 R20, RZ, RZ, R204 ;  /* 0x000000ffff147224 */ /* 0x000fc400078e00cc */
[----:B------:R-:W-:Y:S02]  /*6c60*/  IMAD.MOV.U32 R3, RZ, RZ, R205 ;  /* 0x000000ffff037224 */ /* 0x000fe400078e00cd */
[----:B------:R-:W-:Y:S02]  /*6c70*/  IMAD.MOV.U32 R2, RZ, RZ, R206 ;  /* 0x000000ffff027224 */ /* 0x000fe400078e00ce */
[----:B------:R-:W-:Y:S02]  /*6c80*/  IMAD.MOV.U32 R0, RZ, RZ, R207 ;  /* 0x000000ffff007224 */ /* 0x000fe400078e00cf */
[C---:B------:R-:W-:Y:S06]  /*6c90*/  HMMA.16816.F32 R204, R4.reuse, R12, R248 ;  /* 0x0000000c04cc723c */ /* 0x040fec00000018f8 */
[----:B------:R-:W-:Y:S01]  /*6ca0*/  HMMA.16816.F32 R248, R4, R14, R60 ;  /* 0x0000000e04f8723c */ /* 0x000fe2000000183c */
[----:B------:R-:W1:Y:S04]  /*6cb0*/  LDSM.16.M88.4 R12, [R231+0x2000] ;  /* 0x00200000e70c783b */ /* 0x000e680000000200 */
[----:B------:R-:W2:Y:S02]  /*6cc0*/  LDSM.16.M88.4 R4, [R236+0x6000] ;  /* 0x00600000ec04783b */ /* 0x000ea40000000200 */
[----:B------:R-:W-:-:S11]  /*6cd0*/  IMAD.MOV.U32 R63, RZ, RZ, R64 ;  /* 0x000000ffff3f7224 */ /* 0x000fd600078e0040 */
[----:B------:R-:W-:Y:S02]  /*6ce0*/  IMAD.MOV.U32 R161, RZ, RZ, R204 ;  /* 0x000000ffffa17224 */ /* 0x000fe400078e00cc */
[----:B------:R-:W-:Y:S02]  /*6cf0*/  IMAD.MOV.U32 R27, RZ, RZ, R205 ;  /* 0x000000ffff1b7224 */ /* 0x000fe400078e00cd */
[----:B------:R-:W-:Y:S02]  /*6d00*/  IMAD.MOV.U32 R22, RZ, RZ, R206 ;  /* 0x000000ffff167224 */ /* 0x000fe400078e00ce */
[----:B------:R-:W-:Y:S01]  /*6d10*/  IMAD.MOV.U32 R21, RZ, RZ, R207 ;  /* 0x000000ffff157224 */ /* 0x000fe200078e00cf */
[-C--:B-1----:R-:W-:Y:S06]  /*6d20*/  HMMA.16816.F32 R32, R8, R12.reuse, R44 ;  /* 0x0000000c0820723c */ /* 0x082fec000000182c */
[C---:B--2---:R-:W-:Y:S06]  /*6d30*/  HMMA.16816.F32 R204, R4.reuse, R12, R52 ;  /* 0x0000000c04cc723c */ /* 0x044fec0000001834 */
[-C--:B------:R-:W-:Y:S06]  /*6d40*/  HMMA.16816.F32 R64, R4, R14.reuse, R56 ;  /* 0x0000000e0440723c */ /* 0x080fec0000001838 */
[C---:B------:R-:W-:Y:S01]  /*6d50*/  HMMA.16816.F32 R44, R8.reuse, R14, R48 ;  /* 0x0000000e082c723c */ /* 0x040fe20000001830 */
[----:B------:R-:W1:Y:S05]  /*6d60*/  LDSM.16.M88.4 R12, [R231+0x2800] ;  /* 0x00280000e70c783b */ /* 0x000e6a0000000200 */
[----:B------:R-:W-:Y:S01]  /*6d70*/  HMMA.16816.F32 R52, R8, R16, R40 ;  /* 0x000000100834723c */ /* 0x000fe20000001828 */
[----:B------:R-:W-:Y:S01]  /*6d80*/  IMAD.MOV.U32 R48, RZ, RZ, R63 ;  /* 0x000000ffff307224 */ /* 0x000fe200078e003f */
[----:B------:R-:W-:Y:S01]  /*6d90*/  MOV R50, R166 ;  /* 0x000000a600327202 */ /* 0x000fe20000000f00 */
[----:B------:R-:W-:-:S02]  /*6da0*/  IMAD.MOV.U32 R49, RZ, RZ, R252 ;  /* 0x000000ffff317224 */ /* 0x000fc400078e00fc */
[----:B------:R-:W-:Y:S01]  /*6db0*/  IMAD.MOV.U32 R51, RZ, RZ, R165 ;  /* 0x000000ffff337224 */ /* 0x000fe200078e00a5 */
[----:B------:R-:W-:Y:S06]  /*6dc0*/  HMMA.16816.F32 R40, R8, R18, R216 ;  /* 0x000000120828723c */ /* 0x000fec00000018d8 */
[----:B------:R-:W-:Y:S06]  /*6dd0*/  HMMA.16816.F32 R48, R4, R16, R48 ;  /* 0x000000100430723c */ /* 0x000fec0000001830 */
[C---:B-1----:R-:W-:Y:S06]  /*6de0*/  HMMA.16816.F32 R56, R8.reuse, R14, R220 ;  /* 0x0000000e0838723c */ /* 0x042fec00000018dc */
[----:B------:R-:W-:Y:S01]  /*6df0*/  HMMA.16816.F32 R208, R8, R12, R208 ;  /* 0x0000000c08d0723c */ /* 0x000fe200000018d0 */
[----:B------:R-:W-:-:S02]  /*6e00*/  IMAD.MOV.U32 R222, RZ, RZ, R2 ;  /* 0x000000ffffde7224 */ /* 0x000fc400078e0002 */
[----:B------:R-:W1:Y:S01]  /*6e10*/  S2R R2, SR_TID.X ;  /* 0x0000000000027919 */ /* 0x000e620000002100 */
[----:B------:R-:W-:Y:S02]  /*6e20*/  IMAD.MOV.U32 R223, RZ, RZ, R0 ;  /* 0x000000ffffdf7224 */ /* 0x000fe400078e0000 */
[C---:B------:R-:W-:Y:S01]  /*6e30*/  HMMA.16816.F32 R60, R4.reuse, R12, R224 ;  /* 0x0000000c043c723c */ /* 0x040fe200000018e0 */
[----:B------:R-:W-:Y:S02]  /*6e40*/  VIADD R0, R246, 0xfffffffe ;  /* 0xfffffffef6007836 */ /* 0x000fe40000000000 */
[----:B------:R-:W-:Y:S02]  /*6e50*/  IMAD.MOV.U32 R220, RZ, RZ, R20 ;  /* 0x000000ffffdc7224 */ /* 0x000fe400078e0014 */
[----:B------:R-:W-:Y:S01]  /*6e60*/  IMAD.MOV.U32 R221, RZ, RZ, R3 ;  /* 0x000000ffffdd7224 */ /* 0x000fe200078e0003 */
[----:B------:R-:W-:Y:S01]  /*6e70*/  HMMA.16816.F32 R212, R4, R14, R212 ;  /* 0x0000000e04d4723c */ /* 0x000fe200000018d4 */
[----:B------:R-:W2:Y:S01]  /*6e80*/  LDSM.16.M88.4 R12, [R231+0x3800] ;  /* 0x00380000e70c783b */ /* 0x000ea20000000200 */
[----:B------:R-:W-:Y:S01]  /*6e90*/  IMAD.MOV.U32 R224, RZ, RZ, R161 ;  /* 0x000000ffffe07224 */ /* 0x000fe200078e00a1 */
[----:B------:R-:W-:-:S04]  /*6ea0*/  DEPBAR.LE SB0, 0x0 ;  /* 0x000080000000791a */ /* 0x000fc80000000000 */
[----:B------:R-:W-:Y:S01]  /*6eb0*/  IMAD.MOV.U32 R225, RZ, RZ, R27 ;  /* 0x000000ffffe17224 */ /* 0x000fe200078e001b */
[----:B------:R-:W-:Y:S01]  /*6ec0*/  HMMA.16816.F32 R220, R4, R18, R220 ;  /* 0x0000001204dc723c */ /* 0x000fe200000018dc */
[----:B------:R-:W-:Y:S02]  /*6ed0*/  IMAD.MOV.U32 R226, RZ, RZ, R22 ;  /* 0x000000ffffe27224 */ /* 0x000fe400078e0016 */
[----:B------:R-:W-:Y:S02]  /*6ee0*/  IMAD.MOV.U32 R227, RZ, RZ, R21 ;  /* 0x000000ffffe37224 */ /* 0x000fe400078e0015 */
[----:B-1----:R-:W-:-:S05]  /*6ef0*/  IMAD.SHL.U32 R2, R2, 0x2, RZ ;  /* 0x0000000202027824 */ /* 0x002fca00078e00ff */
[----:B------:R-:W-:-:S05]  /*6f00*/  LOP3.LUT R2, R2, 0x6, RZ, 0xc0, !PT ;  /* 0x0000000602027812 */ /* 0x000fca00078ec0ff */
[----:B------:R-:W-:-:S04]  /*6f10*/  IMAD R0, R0, 0x40, R2 ;  /* 0x0000004000007824 */ /* 0x000fc800078e0202 */
[C---:B------:R-:W-:Y:S01]  /*6f20*/  VIADD R2, R0.reuse, 0x1 ;  /* 0x0000000100027836 */ /* 0x040fe20000000000 */
[CC--:B------:R-:W-:Y:S01]  /*6f30*/  ISETP.GE.AND P3, PT, R0.reuse, R23.reuse, PT ;  /* 0x000000170000720c */ /* 0x0c0fe20003f66270 */
[C---:B------:R-:W-:Y:S01]  /*6f40*/  VIADD R3, R0.reuse, 0x31 ;  /* 0x0000003100037836 */ /* 0x040fe20000000000 */
[-C--:B------:R-:W-:Y:S01]  /*6f50*/  ISETP.GE.AND P0, PT, R0, R24.reuse, PT ;  /* 0x000000180000720c */ /* 0x080fe20003f06270 */
[C---:B--2---:R-:W-:Y:S01]  /*6f60*/  HMMA.16816.F32 R224, R4.reuse, R12, R224 ;  /* 0x0000000c04e0723c */ /* 0x044fe200000018e0 */
[C---:B------:R-:W-:Y:S01]  /*6f70*/  ISETP.GE.AND P6, PT, R2.reuse, R23, PT ;  /* 0x000000170200720c */ /* 0x040fe20003fc6270 */
[----:B------:R-:W-:Y:S01]  /*6f80*/  BAR.SYNC.DEFER_BLOCKING 0x0 ;  /* 0x0000000000007b1d */ /* 0x000fe20000010000 */
[C---:B------:R-:W-:Y:S02]  /*6f90*/  ISETP.GE.AND P5, PT, R2.reuse, R24, PT ;  /* 0x000000180200720c */ /* 0x040fe40003fa6270 */
[CC--:B------:R-:W-:Y:S01]  /*6fa0*/  ISETP.GE.AND P1, PT, R2.reuse, R25.reuse, PT ;  /* 0x000000190200720c */ /* 0x0c0fe20003f26270 */
[----:B------:R-:W-:Y:S01]  /*6fb0*/  HMMA.16816.F32 R248, R4, R14, R248 ;  /* 0x0000000e04f8723c */ /* 0x000fe200000018f8 */
[----:B------:R-:W-:Y:S01]  /*6fc0*/  ISETP.GE.AND P4, PT, R2, R26, PT ;  /* 0x0000001a0200720c */ /* 0x000fe20003f86270 */
[C---:B------:R-:W-:Y:S01]  /*6fd0*/  VIADD R2, R0.reuse, 0x8 ;  /* 0x0000000800027836 */ /* 0x040fe20000000000 */
[----:B------:R-:W-:-:S02]  /*6fe0*/  ISETP.GE.AND P2, PT, R0, R25, PT ;  /* 0x000000190000720c */ /* 0x000fc40003f46270 */
[----:B------:R-:W-:Y:S01]  /*6ff0*/  FSEL R19, R205, -INF , !P1 ;  /* 0xff800000cd137808 */ /* 0x000fe20004800000 */
[C---:B------:R-:W-:Y:S01]  /*7000*/  HMMA.16816.F32 R36, R8.reuse, R12, R36 ;  /* 0x0000000c0824723c */ /* 0x040fe20000001824 */
[----:B------:R-:W-:Y:S01]  /*7010*/  FSEL R6, R32, -INF , !P3 ;  /* 0xff80000020067808 */ /* 0x000fe20005800000 */
[C---:B------:R-:W-:Y:S01]  /*7020*/  VIADD R4, R0.reuse, 0x30 ;  /* 0x0000003000047836 */ /* 0x040fe20000000000 */
[-C--:B------:R-:W-:Y:S02]  /*7030*/  ISETP.GE.AND P3, PT, R0, R26.reuse, PT ;  /* 0x0000001a0000720c */ /* 0x080fe40003f66270 */
[----:B------:R-:W-:Y:S01]  /*7040*/  ISETP.GE.AND P1, PT, R2, R26, PT ;  /* 0x0000001a0200720c */ /* 0x000fe20003f26270 */
[----:B------:R-:W-:Y:S01]  /*7050*/  HMMA.16816.F32 R28, R8, R14, R28 ;  /* 0x0000000e081c723c */ /* 0x000fe2000000181c */
[----:B------:R-:W-:Y:S02]  /*7060*/  FSEL R13, R204, -INF , !P2 ;  /* 0xff800000cc0d7808 */ /* 0x000fe40005000000 */
[----:B------:R-:W-:-:S02]  /*7070*/  FSEL R17, R206, -INF , !P3 ;  /* 0xff800000ce117808 */ /* 0x000fc40005800000 */
[----:B------:R-:W-:Y:S02]  /*7080*/  ISETP.GE.AND P2, PT, R2, R24, PT ;  /* 0x000000180200720c */ /* 0x000fe40003f46270 */
[----:B------:R-:W-:Y:S02]  /*7090*/  FSEL R11, R34, -INF , !P0 ;  /* 0xff800000220b7808 */ /* 0x000fe40004000000 */
[C---:B------:R-:W-:Y:S02]  /*70a0*/  ISETP.GE.AND P0, PT, R2.reuse, R23, PT ;  /* 0x000000170200720c */ /* 0x040fe40003f06270 */
[----:B------:R-:W-:Y:S02]  /*70b0*/  ISETP.GE.AND P3, PT, R2, R25, PT ;  /* 0x000000190200720c */ /* 0x000fe40003f66270 */
[----:B------:R-:W-:Y:S02]  /*70c0*/  IADD3 R2, R0, 0x9, RZ ;  /* 0x0000000900027810 */ /* 0x000fe40007ffe0ff */
[----:B------:R-:W-:-:S02]  /*70d0*/  FSEL R27, R207, -INF , !P4 ;  /* 0xff800000cf1b7808 */ /* 0x000fc40006000000 */
[----:B------:R-:W-:Y:S02]  /*70e0*/  FSEL R8, R33, -INF , !P6 ;  /* 0xff80000021087808 */ /* 0x000fe40007000000 */
[----:B------:R-:W-:Y:S02]  /*70f0*/  FSEL R12, R35, -INF , !P5 ;  /* 0xff800000230c7808 */ /* 0x000fe40006800000 */
[----:B------:R-:W-:Y:S02]  /*7100*/  FSEL R10, R44, -INF , !P0 ;  /* 0xff8000002c0a7808 */ /* 0x000fe40004000000 */
[C---:B------:R-:W-:Y:S02]  /*7110*/  ISETP.GE.AND P6, PT, R2.reuse, R23, PT ;  /* 0x000000170200720c */ /* 0x040fe40003fc6270 */
[C---:B------:R-:W-:Y:S02]  /*7120*/  ISETP.GE.AND P5, PT, R2.reuse, R24, PT ;  /* 0x000000180200720c */ /* 0x040fe40003fa6270 */
[----:B------:R-:W-:-:S02]  /*7130*/  ISETP.GE.AND P4, PT, R2, R25, PT ;  /* 0x000000190200720c */ /* 0x000fc40003f86270 */
[----:B------:R-:W-:Y:S01]  /*7140*/  ISETP.GE.AND P0, PT, R2, R26, PT ;  /* 0x0000001a0200720c */ /* 0x000fe20003f06270 */
[----:B------:R-:W-:Y:S01]  /*7150*/  VIADD R2, R0, 0x10 ;  /* 0x0000001000027836 */ /* 0x000fe20000000000 */
[----:B------:R-:W-:Y:S02]  /*7160*/  FSEL R14, R46, -INF , !P2 ;  /* 0xff8000002e0e7808 */ /* 0x000fe40005000000 */
[----:B------:R-:W-:Y:S02]  /*7170*/  FSEL R18, R64, -INF , !P3 ;  /* 0xff80000040127808 */ /* 0x000fe40005800000 */
[----:B------:R-:W-:Y:S02]  /*7180*/  FSEL R32, R66, -INF , !P1 ;  /* 0xff80000042207808 */ /* 0x000fe40004800000 */
[----:B------:R-:W-:Y:S02]  /*7190*/  FSEL R22, R65, -INF , !P4 ;  /* 0xff80000041167808 */ /* 0x000fe40006000000 */
[----:B------:R-:W-:-:S02]  /*71a0*/  ISETP.GE.AND P2, PT, R2, R23, PT ;  /* 0x000000170200720c */ /* 0x000fc40003f46270 */
[C---:B------:R-:W-:Y:S02]  /*71b0*/  ISETP.GE.AND P3, PT, R2.reuse, R24, PT ;  /* 0x000000180200720c */ /* 0x040fe40003f66270 */
[C---:B------:R-:W-:Y:S02]  /*71c0*/  ISETP.GE.AND P1, PT, R2.reuse, R25, PT ;  /* 0x000000190200720c */ /* 0x040fe40003f26270 */
[----:B------:R-:W-:Y:S01]  /*71d0*/  ISETP.GE.AND P4, PT, R2, R26, PT ;  /* 0x0000001a0200720c */ /* 0x000fe20003f86270 */
[----:B------:R-:W-:Y:S01]  /*71e0*/  VIADD R2, R0, 0x11 ;  /* 0x0000001100027836 */ /* 0x000fe20000000000 */
[----:B------:R-:W-:Y:S02]  /*71f0*/  FSEL R33, R67, -INF , !P0 ;  /* 0xff80000043217808 */ /* 0x000fe40004000000 */
[----:B------:R-:W-:Y:S02]  /*7200*/  FSEL R9, R45, -INF , !P6 ;  /* 0xff8000002d097808 */ /* 0x000fe40007000000 */
[----:B------:R-:W-:-:S02]  /*7210*/  FSEL R16, R47, -INF , !P5 ;  /* 0xff8000002f107808 */ /* 0x000fc40006800000 */
[----:B------:R-:W-:Y:S01]  /*7220*/  FSEL R64, R208, -INF , !P2 ;  /* 0xff800000d0407808 */ /* 0x000fe20005000000 */
[----:B------:R-:W-:Y:S01]  /*7230*/  IMAD.MOV.U32 R208, RZ, RZ, R246 ;  /* 0x000000ffffd07224 */ /* 0x000fe200078e00f6 */
[C---:B------:R-:W-:Y:S02]  /*7240*/  ISETP.GE.AND P0, PT, R2.reuse, R23, PT ;  /* 0x000000170200720c */ /* 0x040fe40003f06270 */
[C---:B------:R-:W-:Y:S02]  /*7250*/  ISETP.GE.AND P6, PT, R2.reuse, R24, PT ;  /* 0x000000180200720c */ /* 0x040fe40003fc6270 */
[C---:B------:R-:W-:Y:S02]  /*7260*/  ISETP.GE.AND P5, PT, R2.reuse, R25, PT ;  /* 0x000000190200720c */ /* 0x040fe40003fa6270 */
[----:B------:R-:W-:Y:S01]  /*7270*/  ISETP.GE.AND P2, PT, R2, R26, PT ;  /* 0x0000001a0200720c */ /* 0x000fe20003f46270 */
[----:B------:R-:W-:Y:S01]  /*7280*/  VIADD R2, R0, 0x18 ;  /* 0x0000001800027836 */ /* 0x000fe20000000000 */
        /* <DEDUP_REMOVED lines=21> */
[----:B------:R-:W-:Y:S02]  /*73e0*/  FSEL R46, R213, -INF , !P2 ;  /* 0xff800000d52e7808 */ /* 0x000fe40005000000 */
        /* <DEDUP_REMOVED lines=32> */
[----:B------:R-:W-:Y:S01]  /*75f0*/  FSEL R213, R42, -INF , !P0 ;  /* 0xff8000002ad57808 */ /* 0x000fe20004000000 */
[----:B------:R-:W-:Y:S01]  /*7600*/  VIADD R0, R0, 0x39 ;  /* 0x0000003900007836 */ /* 0x000fe20000000000 */
[----:B------:R-:W-:-:S02]  /*7610*/  FSEL R220, R220, -INF , !P2 ;  /* 0xff800000dcdc7808 */ /* 0x000fc40005000000 */
[-C--:B------:R-:W-:Y:S02]  /*7620*/  ISETP.GE.AND P0, PT, R4, R23.reuse, PT ;  /* 0x000000170400720c */ /* 0x080fe40003f06270 */
[----:B------:R-:W-:Y:S02]  /*7630*/  ISETP.GE.AND P2, PT, R3, R23, PT ;  /* 0x000000170300720c */ /* 0x000fe40003f46270 */
[----:B------:R-:W-:Y:S02]  /*7640*/  FSEL R216, R36, -INF , !P0 ;  /* 0xff80000024d87808 */ /* 0x000fe40004000000 */
[----:B------:R-:W-:Y:S02]  /*7650*/  FSEL R215, R37, -INF , !P2 ;  /* 0xff80000025d77808 */ /* 0x000fe40005000000 */
[-C--:B------:R-:W-:Y:S02]  /*7660*/  ISETP.GE.AND P0, PT, R3, R24.reuse, PT ;  /* 0x000000180300720c */ /* 0x080fe40003f06270 */
[----:B------:R-:W-:-:S02]  /*7670*/  ISETP.GE.AND P2, PT, R2, R24, PT ;  /* 0x000000180200720c */ /* 0x000fc40003f46270 */
[----:B------:R-:W-:Y:S02]  /*7680*/  FSEL R5, R222, -INF , !P6 ;  /* 0xff800000de057808 */ /* 0x000fe40007000000 */
[----:B------:R-:W-:Y:S02]  /*7690*/  FSEL R246, R39, -INF , !P0 ;  /* 0xff80000027f67808 */ /* 0x000fe40004000000 */
[----:B------:R-:W-:Y:S01]  /*76a0*/  FSEL R222, R30, -INF , !P2 ;  /* 0xff8000001ede7808 */ /* 0x000fe20005000000 */
[----:B------:R1:W-:Y:S01]  /*76b0*/  STL [R1], R5 ;  /* 0x0000000501007387 */ /* 0x0003e20000100800 */
[C---:B------:R-:W-:Y:S02]  /*76c0*/  ISETP.GE.AND P0, PT, R3.reuse, R25, PT ;  /* 0x000000190300720c */ /* 0x040fe40003f06270 */
[----:B------:R-:W-:Y:S02]  /*76d0*/  ISETP.GE.AND P2, PT, R3, R26, PT ;  /* 0x0000001a0300720c */ /* 0x000fe40003f46270 */
[----:B------:R-:W-:-:S02]  /*76e0*/  FMNMX.FTZ R3, R164, R6, !PT ;  /* 0x00000006a4037209 */ /* 0x000fc40007810000 */
[----:B------:R-:W-:Y:S02]  /*76f0*/  FSEL R205, R41, -INF , !P1 ;  /* 0xff80000029cd7808 */ /* 0x000fe40004800000 */
[----:B------:R-:W-:Y:S02]  /*7700*/  FSEL R206, R43, -INF , !P3 ;  /* 0xff8000002bce7808 */ /* 0x000fe40005800000 */
[----:B------:R-:W-:Y:S02]  /*7710*/  ISETP.GE.AND P1, PT, R0, R23, PT ;  /* 0x000000170000720c */ /* 0x000fe40003f26270 */
[----:B------:R-:W-:Y:S02]  /*7720*/  ISETP.GE.AND P3, PT, R4, R24, PT ;  /* 0x000000180400720c */ /* 0x000fe40003f66270 */
[----:B------:R-:W-:Y:S02]  /*7730*/  FMNMX.FTZ R3, R8, R3, !PT ;  /* 0x0000000308037209 */ /* 0x000fe40007810000 */
[----:B------:R-:W-:-:S02]  /*7740*/  FSEL R207, R29, -INF , !P1 ;  /* 0xff8000001dcf7808 */ /* 0x000fc40004800000 */
[----:B------:R-:W-:Y:S02]  /*7750*/  FSEL R217, R38, -INF , !P3 ;  /* 0xff80000026d97808 */ /* 0x000fe40005800000 */
[C---:B------:R-:W-:Y:S02]  /*7760*/  ISETP.GE.AND P1, PT, R4.reuse, R25, PT ;  /* 0x000000190400720c */ /* 0x040fe40003f26270 */
[----:B------:R-:W-:Y:S02]  /*7770*/  ISETP.GE.AND P3, PT, R4, R26, PT ;  /* 0x0000001a0400720c */ /* 0x000fe40003f66270 */
[----:B------:R-:W-:Y:S02]  /*7780*/  FMNMX.FTZ R4, R10, R3, !PT ;  /* 0x000000030a047209 */ /* 0x000fe40007810000 */
[----:B------:R-:W-:Y:S02]  /*7790*/  FMNMX.FTZ R3, R163, R11, !PT ;  /* 0x0000000ba3037209 */ /* 0x000fe40007810000 */
[----:B------:R-:W-:-:S02]  /*77a0*/  FMNMX.FTZ R4, R9, R4, !PT ;  /* 0x0000000409047209 */ /* 0x000fc40007810000 */
[----:B------:R-:W-:Y:S02]  /*77b0*/  FMNMX.FTZ R3, R12, R3, !PT ;  /* 0x000000030c037209 */ /* 0x000fe40007810000 */
[----:B------:R-:W-:Y:S02]  /*77c0*/  FMNMX.FTZ R4, R64, R4, !PT ;  /* 0x0000000440047209 */ /* 0x000fe40007810000 */
[----:B------:R-:W-:Y:S02]  /*77d0*/  FMNMX.FTZ R3, R14, R3, !PT ;  /* 0x000000030e037209 */ /* 0x000fe40007810000 */
[----:B------:R-:W-:Y:S02]  /*77e0*/  FMNMX.FTZ R4, R60, R4, !PT ;  /* 0x000000043c047209 */ /* 0x000fe40007810000 */
[----:B------:R-:W-:Y:S02]  /*77f0*/  FMNMX.FTZ R3, R16, R3, !PT ;  /* 0x0000000310037209 */ /* 0x000fe40007810000 */
[----:B------:R-:W-:-:S02]  /*7800*/  FMNMX.FTZ R4, R44, R4, !PT ;  /* 0x000000042c047209 */ /* 0x000fc40007810000 */
[----:B------:R-:W-:Y:S02]  /*7810*/  FMNMX.FTZ R3, R65, R3, !PT ;  /* 0x0000000341037209 */ /* 0x000fe40007810000 */
[----:B------:R-:W-:Y:S02]  /*7820*/  ISETP.GE.AND P6, PT, R2, R23, PT ;  /* 0x000000170200720c */ /* 0x000fe40003fc6270 */
[----:B------:R-:W-:Y:S02]  /*7830*/  FMNMX.FTZ R4, R34, R4, !PT ;  /* 0x0000000422047209 */ /* 0x000fe40007810000 */
[----:B------:R-:W-:Y:S02]  /*7840*/  FMNMX.FTZ R3, R62, R3, !PT ;  /* 0x000000033e037209 */ /* 0x000fe40007810000 */
[----:B------:R-:W-:Y:S02]  /*7850*/  FSEL R214, R28, -INF , !P6 ;  /* 0xff8000001cd67808 */ /* 0x000fe40007000000 */
[----:B------:R-:W-:-:S02]  /*7860*/  FMNMX.FTZ R4, R59, R4, !PT ;  /* 0x000000043b047209 */ /* 0x000fc40007810000 */
[----:B------:R-:W-:Y:S02]  /*7870*/  FSEL R225, R225, -INF , !P0 ;  /* 0xff800000e1e17808 */ /* 0x000fe40004000000 */
[----:B------:R-:W-:Y:S02]  /*7880*/  ISETP.GE.AND P6, PT, R0, R24, PT ;  /* 0x000000180000720c */ /* 0x000fe40003fc6270 */
[----:B------:R-:W-:Y:S02]  /*7890*/  ISETP.NE.AND P0, PT, R208, 0x2, PT ;  /* 0x00000002d000780c */ /* 0x000fe40003f05270 */
[----:B------:R-:W-:Y:S02]  /*78a0*/  FMNMX.FTZ R3, R45, R3, !PT ;  /* 0x000000032d037209 */ /* 0x000fe40007810000 */
        /* <DEDUP_REMOVED lines=9> */
[----:B------:R-:W-:Y:S02]  /*7940*/  FSEL R221, R221, -INF , !P5 ;  /* 0xff800000dddd7808 */ /* 0x000fe40006800000 */
[----:B------:R-:W-:Y:S02]  /*7950*/  ISETP.GE.AND P5, PT, R0, R25, PT ;  /* 0x000000190000720c */ /* 0x000fe40003fa6270 */
[----:B------:R-:W-:Y:S02]  /*7960*/  FMNMX.FTZ R15, R252, R2, !PT ;  /* 0x00000002fc0f7209 */ /* 0x000fe40007810000 */
[----:B------:R-:W-:Y:S01]  /*7970*/  FMNMX.FTZ R7, R216, R3, !PT ;  /* 0x00000003d8077209 */ /* 0x000fe20007810000 */
[----:B-1----:R-:W-:Y:S08]  /*7980*/  @!P0 BRA `(.L_x_3) ;  /* 0x0000000000788947 */ /* 0x002ff00003800000 */
[----:B------:R-:W2:Y:S04]  /*7990*/  LDL.64 R50, [R1+0x28] ;  /* 0x0000280001327983 */ /* 0x000ea80000100a00 */
[----:B------:R-:W3:Y:S01]  /*79a0*/  LDL.64 R210, [R1+0x20] ;  /* 0x0000200001d27983 */ /* 0x000ee20000100a00 */
[----:B------:R-:W-:-:S05]  /*79b0*/  VIADD R2, R208, 0xfffffffd ;  /* 0xfffffffdd0027836 */ /* 0x000fca0000000000 */
[----:B------:R-:W-:-:S05]  /*79c0*/  SHF.R.S32.HI R3, RZ, 0x1f, R2 ;  /* 0x0000001fff037819 */ /* 0x000fca0000011402 */
[----:B------:R-:W-:-:S04]  /*79d0*/  IMAD R3, R3, UR10, RZ ;  /* 0x0000000a03037c24 */ /* 0x000fc8000f8e02ff */
[C---:B------:R-:W-:Y:S02]  /*79e0*/  IMAD R4, R2.reuse, UR11, R3 ;  /* 0x0000000b02047c24 */ /* 0x040fe4000f8e0203 */
[----:B------:R-:W-:-:S04]  /*79f0*/  IMAD.WIDE.U32 R2, R2, UR10, RZ ;  /* 0x0000000a02027c25 */ /* 0x000fc8000f8e00ff */
[----:B------:R-:W-:Y:S01]  /*7a00*/  IMAD.IADD R4, R3, 0x1, R4 ;  /* 0x0000000103047824 */ /* 0x000fe200078e0204 */
[----:B--2---:R-:W-:-:S04]  /*7a10*/  LEA R3, P0, R2, R50, 0x6 ;  /* 0x0000003202037211 */ /* 0x004fc800078030ff */
[----:B---3--:R-:W-:Y:S02]  /*7a20*/  LEA.HI.X R4, R2, R211, R4, 0x6, P0 ;  /* 0x000000d302047211 */ /* 0x008fe400000f3404 */
[----:B------:R-:W-:-:S04]  /*7a30*/  LEA R2, P0, R3, UR8, 0x1 ;  /* 0x0000000803027c11 */ /* 0x000fc8000f8008ff */
[----:B------:R-:W-:-:S05]  /*7a40*/  LEA.HI.X R3, R3, UR9, R4, 0x1, P0 ;  /* 0x0000000903037c11 */ /* 0x000fca00080f0c04 */
[----:B------:R-:W-:Y:S01]  /*7a50*/  @!PT LDS RZ, [RZ] ;  /* 0x00000000fffff984 */ /* 0x000fe20000000800 */
[----:B------:R-:W-:Y:S01]  /*7a60*/  @!PT LDS RZ, [RZ] ;  /* 0x00000000fffff984 */ /* 0x000fe20000000800 */
[----:B------:R-:W-:Y:S01]  /*7a70*/  @!PT LDS RZ, [RZ] ;  /* 0x00000000fffff984 */ /* 0x000fe20000000800 */
[----:B------:R-:W-:Y:S04]  /*7a80*/  LDGSTS.E.BYPASS.LTC128B.128 [R247+0x8000], desc[UR20][R2.64] ;  /* 0x0800000002f77fae */ /* 0x000fe8000b901d54 */
[----:B------:R1:W-:Y:S02]  /*7a90*/  LDGSTS.E.BYPASS.LTC128B.128 [R247+0xa000], desc[UR20][R2.64+0x80] ;  /* 0x0a00008002f77fae */ /* 0x0003e4000b901d54 */
[----:B-1----:R-:W-:-:S04]  /*7aa0*/  IADD3 R2, P0, R2, UR23, RZ ;  /* 0x0000001702027c10 */ /* 0x002fc8000ff1e0ff */
[----:B------:R-:W-:-:S05]  /*7ab0*/  IADD3.X R3, R3, UR22, RZ, P0, !PT ;  /* 0x0000001603037c10 */ /* 0x000fca00087fe4ff */
[----:B------:R-:W-:Y:S04]  /*7ac0*/  LDGSTS.E.BYPASS.LTC128B.128 [R247+0x8800], desc[UR20][R2.64] ;  /* 0x0880000002f77fae */ /* 0x000fe8000b901d54 */
[----:B------:R1:W-:Y:S02]  /*7ad0*/  LDGSTS.E.BYPASS.LTC128B.128 [R247+0xa800], desc[UR20][R2.64+0x80] ;  /* 0x0a80008002f77fae */ /* 0x0003e4000b901d54 */
[----:B-1----:R-:W-:-:S04]  /*7ae0*/  IADD3 R2, P0, R2, UR23, RZ ;  /* 0x0000001702027c10 */ /* 0x002fc8000ff1e0ff */
[----:B------:R-:W-:Y:S02]  /*7af0*/  IADD3.X R3, R3, UR22, RZ, P0, !PT ;  /* 0x0000001603037c10 */ /* 0x000fe400087fe4ff */
[----:B------:R-:W-:-:S03]  /*7b00*/  IADD3 R4, P0, R2, UR23, RZ ;  /* 0x0000001702047c10 */ /* 0x000fc6000ff1e0ff */
[----:B------:R1:W-:Y:S01]  /*7b10*/  LDGSTS.E.BYPASS.LTC128B.128 [R247+0x9000], desc[UR20][R2.64] ;  /* 0x0900000002f77fae */ /* 0x0003e2000b901d54 */
[----:B------:R-:W-:-:S03]  /*7b20*/  IADD3.X R5, R3, UR22, RZ, P0, !PT ;  /* 0x0000001603057c10 */ /* 0x000fc600087fe4ff */
[----:B------:R1:W-:Y:S04]  /*7b30*/  LDGSTS.E.BYPASS.LTC128B.128 [R247+0xb000], desc[UR20][R2.64+0x80] ;  /* 0x0b00008002f77fae */ /* 0x0003e8000b901d54 */
[----:B------:R1:W-:Y:S04]  /*7b40*/  LDGSTS.E.BYPASS.LTC128B.128 [R247+0x9800], desc[UR20][R4.64] ;  /* 0x0980000004f77fae */ /* 0x0003e8000b901d54 */
[----:B------:R1:W-:Y:S04]  /*7b50*/  LDGSTS.E.BYPASS.LTC128B.128 [R247+0xb800], desc[UR20][R4.64+0x80] ;  /* 0x0b80008004f77fae */ /* 0x0003e8000b901d54 */
[----:B------:R-:W0:Y:S02]  /*7b60*/  LDGDEPBAR ;  /* 0x00000000000079af */ /* 0x000e240000000000 */
.L_x_3:
[----:B------:R-:W-:Y:S01]  /*7b70*/  STL [R1+0x6c], R240 ;  /* 0x00006cf001007387 */ /* 0x000fe20000100800 */
[----:B------:R-:W-:-:S03]  /*7b80*/  MOV R24, R20 ;  /* 0x0000001400187202 */ /* 0x000fc60000000f00 */
[----:B------:R-:W-:Y:S04]  /*7b90*/  STL [R1+0x68], R239 ;  /* 0x000068ef01007387 */ /* 0x000fe80000100800 */
[----:B------:R2:W-:Y:S04]  /*7ba0*/  STL [R1+0x64], R238 ;  /* 0x000064ee01007387 */ /* 0x0005e80000100800 */
[----:B--2---:R-:W2:Y:S01]  /*7bb0*/  LDL.LU R238, [R1] ;  /* 0x0000000001ee7983 */ /* 0x004ea20000300800 */
[----:B-1----:R-:W-:Y:S02]  /*7bc0*/  FMNMX.FTZ R3, R215, R7, !PT ;  /* 0x00000007d7037209 */ /* 0x002fe40007810000 */
[----:B------:R-:W-:Y:S01]  /*7bd0*/  ISETP.GE.AND P0, PT, R0, R26, PT ;  /* 0x0000001a0000720c */ /* 0x000fe20003f06270 */
[----:B------:R-:W-:Y:S01]  /*7be0*/  STL [R1+0x60], R237 ;  /* 0x000060ed01007387 */ /* 0x000fe20000100800 */
[----:B------:R-:W-:-:S02]  /*7bf0*/  FMNMX.FTZ R2, R213, R15, !PT ;  /* 0x0000000fd5027209 */ /* 0x000fc40007810000 */
[----:B------:R-:W-:Y:S01]  /*7c00*/  FMNMX.FTZ R0, R162, R13, !PT ;  /* 0x0000000da2007209 */ /* 0x000fe20007810000 */
[----:B------:R-:W-:Y:S01]  /*7c10*/  STL [R1+0x5c], R236 ;  /* 0x00005cec01007387 */ /* 0x000fe20000100800 */
[----:B------:R-:W-:Y:S02]  /*7c20*/  FMNMX.FTZ R4, R214, R3, !PT ;  /* 0x00000003d6047209 */ /* 0x000fe40007810000 */
[----:B------:R-:W-:Y:S01]  /*7c30*/  FMNMX.FTZ R3, R206, R2, !PT ;  /* 0x00000002ce037209 */ /* 0x000fe20007810000 */
[----:B------:R-:W-:Y:S01]  /*7c40*/  STL [R1+0x58], R235 ;  /* 0x000058eb01007387 */ /* 0x000fe20000100800 */
[----:B------:R-:W-:Y:S02]  /*7c50*/  FMNMX.FTZ R2, R19, R0, !PT ;  /* 0x0000000013027209 */ /* 0x000fe40007810000 */
[----:B------:R-:W-:Y:S01]  /*7c60*/  FMNMX.FTZ R0, R207, R4, !PT ;  /* 0x00000004cf007209 */ /* 0x000fe20007810000 */
[----:B------:R-:W-:Y:S01]  /*7c70*/  STL [R1+0x54], R234 ;  /* 0x000054ea01007387 */ /* 0x000fe20000100800 */
[----:B------:R-:W-:-:S02]  /*7c80*/  FMNMX.FTZ R2, R18, R2, !PT ;  /* 0x0000000212027209 */ /* 0x000fc40007810000 */
[----:B------:R-:W-:Y:S01]  /*7c90*/  FMNMX.FTZ R3, R217, R3, !PT ;  /* 0x00000003d9037209 */ /* 0x000fe20007810000 */
[----:B------:R-:W1:Y:S01]  /*7ca0*/  SHFL.BFLY PT, R5, R0, 0x2, 0x1f ;  /* 0x0c401f0000057f89 */ /* 0x000e6200000e0000 */
        /* <DEDUP_REMOVED lines=8> */
[----:B------:R-:W-:Y:S01]  /*7d30*/  STL [R1+0x48], R231 ;  /* 0x000048e701007387 */ /* 0x000fe20000100800 */
[----:B------:R-:W-:Y:S02]  /*7d40*/  FMNMX.FTZ R4, R56, R4, !PT ;  /* 0x0000000438047209 */ /* 0x000fe40007810000 */
[----:B------:R-:W-:Y:S02]  /*7d50*/  FMNMX.FTZ R2, R32, R2, !PT ;  /* 0x0000000220027209 */ /* 0x000fe40007810000 */
[----:B------:R-:W-:Y:S02]  /*7d60*/  FMNMX.FTZ R4, R46, R4, !PT ;  /* 0x000000042e047209 */ /* 0x000fe40007810000 */
[----:B------:R-:W-:Y:S02]  /*7d70*/  FMNMX.FTZ R2, R33, R2, !PT ;  /* 0x0000000221027209 */ /* 0x000fe40007810000 */
[----:B------:R-:W-:-:S02]  /*7d80*/  FMNMX.FTZ R4, R24, R4, !PT ;  /* 0x0000000418047209 */ /* 0x000fc40007810000 */
[----:B------:R-:W-:Y:S02]  /*7d90*/  FMNMX.FTZ R2, R204, R2, !PT ;  /* 0x00000002cc027209 */ /* 0x000fe40007810000 */
[----:B-1----:R-:W-:Y:S02]  /*7da0*/  FMNMX.FTZ R0, R0, R5, !PT ;  /* 0x0000000500007209 */ /* 0x002fe40007810000 */
[----:B------:R-:W-:Y:S02]  /*7db0*/  FMNMX.FTZ R4, R49, R4, !PT ;  /* 0x0000000431047209 */ /* 0x000fe40007810000 */
[----:B------:R-:W-:Y:S01]  /*7dc0*/  FMNMX.FTZ R2, R67, R2, !PT ;  /* 0x0000000243027209 */ /* 0x000fe20007810000 */
[----:B------:R-:W1:Y:S01]  /*7dd0*/  SHFL.BFLY PT, R5, R0, 0x1, 0x1f ;  /* 0x0c201f0000057f89 */ /* 0x000e6200000e0000 */
[----:B------:R-:W-:Y:S02]  /*7de0*/  FMNMX.FTZ R4, R220, R4, !PT ;  /* 0x00000004dc047209 */ /* 0x000fe40007810000 */
[----:B------:R-:W-:-:S02]  /*7df0*/  FMNMX.FTZ R3, R222, R3, !PT ;  /* 0x00000003de037209 */ /* 0x000fc40007810000 */
[----:B------:R-:W-:Y:S02]  /*7e00*/  FMNMX.FTZ R4, R221, R4, !PT ;  /* 0x00000004dd047209 */ /* 0x000fe40007810000 */
[----:B------:R-:W-:Y:S02]  /*7e10*/  FMNMX.FTZ R2, R63, R2, !PT ;  /* 0x000000023f027209 */ /* 0x000fe40007810000 */
[----:B------:R-:W-:Y:S02]  /*7e20*/  FMNMX.FTZ R4, R224, R4, !PT ;  /* 0x00000004e0047209 */ /* 0x000fe40007810000 */
[----:B------:R-:W-:Y:S02]  /*7e30*/  FSEL R248, R248, -INF , !P6 ;  /* 0xff800000f8f87808 */ /* 0x000fe40007000000 */
[----:B------:R-:W-:Y:S02]  /*7e40*/  FMNMX.FTZ R4, R225, R4, !PT ;  /* 0x00000004e1047209 */ /* 0x000fe40007810000 */
[----:B------:R-:W-:-:S02]  /*7e50*/  FMNMX.FTZ R3, R218, R3, !PT ;  /* 0x00000003da037209 */ /* 0x000fc40007810000 */
[----:B------:R-:W-:Y:S02]  /*7e60*/  FMNMX.FTZ R2, R58, R2, !PT ;  /* 0x000000023a027209 */ /* 0x000fe40007810000 */
[----:B------:R-:W-:Y:S01]  /*7e70*/  FSEL R249, R249, -INF , !P5 ;  /* 0xff800000f9f97808 */ /* 0x000fe20006800000 */
[----:B------:R-:W3:Y:S01]  /*7e80*/  SHFL.BFLY PT, R7, R3, 0x2, 0x1f ;  /* 0x0c401f0003077f89 */ /* 0x000ee200000e0000 */
[----:B------:R-:W-:Y:S02]  /*7e90*/  FMNMX.FTZ R4, R248, R4, !PT ;  /* 0x00000004f8047209 */ /* 0x000fe40007810000 */
[----:B------:R-:W-:Y:S02]  /*7ea0*/  FMNMX.FTZ R2, R52, R2, !PT ;  /* 0x0000000234027209 */ /* 0x000fe40007810000 */
[----:B------:R-:W-:Y:S02]  /*7eb0*/  FMNMX.FTZ R15, R249, R4, !PT ;  /* 0x00000004f90f7209 */ /* 0x000fe40007810000 */
[----:B------:R-:W-:-:S02]  /*7ec0*/  FMNMX.FTZ R2, R53, R2, !PT ;  /* 0x0000000235027209 */ /* 0x000fc40007810000 */
[----:B-1----:R-:W-:Y:S02]  /*7ed0*/  FMNMX.FTZ R166, R0, R5, !PT ;  /* 0x0000000500a67209 */ /* 0x002fe40007810000 */
[----:B------:R-:W-:Y:S01]  /*7ee0*/  FSEL R223, R223, -INF , !P4 ;  /* 0xff800000dfdf7808 */ /* 0x000fe20006000000 */
[----:B------:R-:W1:Y:S01]  /*7ef0*/  SHFL.BFLY PT, R5, R15, 0x2, 0x1f ;  /* 0x0c401f000f057f89 */ /* 0x000e6200000e0000 */
[----:B------:R-:W-:Y:S02]  /*7f00*/  FSEL R226, R226, -INF , !P3 ;  /* 0xff800000e2e27808 */ /* 0x000fe40005800000 */
[----:B------:R-:W-:Y:S02]  /*7f10*/  FSEL R227, R227, -INF , !P2 ;  /* 0xff800000e3e37808 */ /* 0x000fe40005000000 */
[----:B------:R-:W-:Y:S02]  /*7f20*/  FSEL R250, R250, -INF , !P1 ;  /* 0xff800000fafa7808 */ /* 0x000fe40004800000 */
[----:B------:R-:W-:-:S02]  /*7f30*/  FSEL R251, R251, -INF , !P0 ;  /* 0xff800000fbfb7808 */ /* 0x000fc40004000000 */
[----:B------:R-:W-:Y:S02]  /*7f40*/  FSETP.NEU.FTZ.AND P1, PT, R166, -INF , PT ;  /* 0xff800000a600780b */ /* 0x000fe40003f3d000 */
[----:B---3--:R-:W-:-:S05]  /*7f50*/  FMNMX.FTZ R3, R3, R7, !PT ;  /* 0x0000000703037209 */ /* 0x008fca0007810000 */
[----:B------:R-:W3:Y:S01]  /*7f60*/  SHFL.BFLY PT, R7, R3, 0x1, 0x1f ;  /* 0x0c201f0003077f89 */ /* 0x000ee200000e0000 */
[----:B-1----:R-:W-:Y:S02]  /*7f70*/  FMNMX.FTZ R15, R15, R5, !PT ;  /* 0x000000050f0f7209 */ /* 0x002fe40007810000 */
[----:B---3--:R-:W-:-:S04]  /*7f80*/  FMNMX.FTZ R165, R3, R7, !PT ;  /* 0x0000000703a57209 */ /* 0x008fc80007810000 */
[----:B------:R-:W-:Y:S02]  /*7f90*/  FSETP.NEU.FTZ.AND P3, PT, R165, -INF , PT ;  /* 0xff800000a500780b */ /* 0x000fe40003f7d000 */
[----:B--2---:R-:W-:-:S04]  /*7fa0*/  FMNMX.FTZ R2, R238, R2, !PT ;  /* 0x00000002ee027209 */ /* 0x004fc80007810000 */
[----:B------:R-:W-:Y:S01]  /*7fb0*/  FMNMX.FTZ R0, R223, R2, !PT ;  /* 0x00000002df007209 */ /* 0x000fe20007810000 */
[----:B------:R-:W-:-:S03]  /*7fc0*/  FMUL.FTZ R2, R166, UR4 ;  /* 0x00000004a6027c20 */ /* 0x000fc60008410000 */
[----:B------:R-:W-:Y:S02]  /*7fd0*/  FMNMX.FTZ R0, R226, R0, !PT ;  /* 0x00000000e2007209 */ /* 0x000fe40007810000 */
[----:B------:R-:W-:Y:S02]  /*7fe0*/  FSEL R2, R2, RZ, P1 ;  /* 0x000000ff02027208 */ /* 0x000fe40000800000 */
[----:B------:R-:W-:-:S03]  /*7ff0*/  FMNMX.FTZ R0, R227, R0, !PT ;  /* 0x00000000e3007209 */ /* 0x000fc60007810000 */
[--C-:B------:R-:W-:Y:S01]  /*8000*/  FFMA.FTZ R4, R6, UR4, -R2.reuse ;  /* 0x0000000406047c23 */ /* 0x100fe20008010802 */
[----:B------:R-:W-:Y:S01]  /*8010*/  FMNMX.FTZ R0, R250, R0, !PT ;  /* 0x00000000fa007209 */ /* 0x000fe20007810000 */
[----:B------:R-:W1:Y:S01]  /*8020*/  SHFL.BFLY PT, R6, R15, 0x1, 0x1f ;  /* 0x0c201f000f067f89 */ /* 0x000e6200000e0000 */
[----:B------:R-:W-:Y:S01]  /*8030*/  FFMA.FTZ R3, R10, UR4, -R2 ;  /* 0x000000040a037c23 */ /* 0x000fe20008010802 */
[----:B------:R2:W-:Y:S01]  /*8040*/  MUFU.EX2 R57, R4 ;  /* 0x0000000400397308 */ /* 0x0005e20000000800 */
[----:B------:R-:W-:-:S05]  /*8050*/  FMNMX.FTZ R0, R251, R0, !PT ;  /* 0x00000000fb007209 */ /* 0x000fca0007810000 */
[----:B------:R-:W3:Y:S02]  /*8060*/  SHFL.BFLY PT, R5, R0, 0x2, 0x1f ;  /* 0x0c401f0000057f89 */ /* 0x000ee400000e0000 */
[----:B------:R4:W-:Y:S01]  /*8070*/  MUFU.EX2 R236, R3 ;  /* 0x0000000300ec7308 */ /* 0x0009e20000000800 */
[----:B--2---:R-:W-:-:S07]  /*8080*/  FFMA.FTZ R4, R8, UR4, -R2 ;  /* 0x0000000408047c23 */ /* 0x004fce0008010802 */
[----:B------:R2:W-:Y:S01]  /*8090*/  MUFU.EX2 R21, R4 ;  /* 0x0000000400157308 */ /* 0x0005e20000000800 */
[----:B-1----:R-:W-:Y:S01]  /*80a0*/  FMNMX.FTZ R161, R15, R6, !PT ;  /* 0x000000060fa17209 */ /* 0x002fe20007810000 */
[----:B----4-:R-:W-:-:S03]  /*80b0*/  FMUL.FTZ R3, R165, UR4 ;  /* 0x00000004a5037c20 */ /* 0x010fc60008410000 */
[C---:B------:R-:W-:Y:S01]  /*80c0*/  FSETP.NEU.FTZ.AND P2, PT, R161.reuse, -INF , PT ;  /* 0xff800000a100780b */ /* 0x040fe20003f5d000 */
[----:B------:R-:W-:Y:S01]  /*80d0*/  FMUL.FTZ R20, R161, UR4 ;  /* 0x00000004a1147c20 */ /* 0x000fe20008410000 */
[----:B---3--:R-:W-:Y:S02]  /*80e0*/  FMNMX.FTZ R0, R0, R5, !PT ;  /* 0x0000000500007209 */ /* 0x008fe40007810000 */
[----:B------:R-:W-:Y:S02]  /*80f0*/  FSEL R3, R3, RZ, P3 ;  /* 0x000000ff03037208 */ /* 0x000fe40001800000 */
[----:B------:R-:W-:Y:S01]  /*8100*/  FSEL R20, R20, RZ, P2 ;  /* 0x000000ff14147208 */ /* 0x000fe20001000000 */
[----:B------:R-:W1:Y:S01]  /*8110*/  SHFL.BFLY PT, R5, R0, 0x1, 0x1f ;  /* 0x0c201f0000057f89 */ /* 0x000e6200000e0000 */
[----:B--2---:R-:W-:-:S04]  /*8120*/  FFMA.FTZ R4, R9, UR4, -R2 ;  /* 0x0000000409047c23 */ /* 0x004fc80008010802 */
[----:B------:R2:W3:Y:S02]  /*8130*/  MUFU.EX2 R233, R4 ;  /* 0x0000000400e97308 */ /* 0x0004e40000000800 */
[----:B--2---:R-:W-:Y:S01]  /*8140*/  FFMA.FTZ R4, R11, UR4, -R3 ;  /* 0x000000040b047c23 */ /* 0x004fe20008010803 */
[----:B-1----:R-:W-:Y:S01]  /*8150*/  FMNMX.FTZ R47, R0, R5, !PT ;  /* 0x00000005002f7209 */ /* 0x002fe20007810000 */
[----:B------:R-:W-:Y:S01]  /*8160*/  FFMA.FTZ R0, R19, UR4, -R20 ;  /* 0x0000000413007c23 */ /* 0x000fe20008010814 */
[----:B---3--:R-:W-:-:S03]  /*8170*/  F2FP.F16.F32.PACK_AB R10, R233, R236 ;  /* 0x000000ece90a723e */ /* 0x008fc600000000ff */
[----:B------:R1:W-:Y:S01]  /*8180*/  MUFU.EX2 R15, R4 ;  /* 0x00000004000f7308 */ /* 0x0003e20000000800 */
[----:B------:R-:W-:-:S07]  /*8190*/  FSETP.NEU.FTZ.AND P0, PT, R47, -INF , PT ;  /* 0xff8000002f00780b */ /* 0x000fce0003f1d000 */
[----:B------:R2:W-:Y:S01]  /*81a0*/  MUFU.EX2 R6, R0 ;  /* 0x0000000000067308 */ /* 0x0005e20000000800 */
[----:B-1----:R-:W-:-:S07]  /*81b0*/  FFMA.FTZ R4, R12, UR4, -R3 ;  /* 0x000000040c047c23 */ /* 0x002fce0008010803 */
[----:B------:R1:W-:Y:S01]  /*81c0*/  MUFU.EX2 R23, R4 ;  /* 0x0000000400177308 */ /* 0x0003e20000000800 */
[----:B--2---:R-:W-:-:S07]  /*81d0*/  FFMA.FTZ R0, R18, UR4, -R20 ;  /* 0x0000000412007c23 */ /* 0x004fce0008010814 */
[----:B------:R2:W-:Y:S01]  /*81e0*/  MUFU.EX2 R234, R0 ;  /* 0x0000000000ea7308 */ /* 0x0005e20000000800 */
[----:B-1----:R-:W-:Y:S01]  /*81f0*/  FFMA.FTZ R4, R14, UR4, -R3 ;  /* 0x000000040e047c23 */ /* 0x002fe20008010803 */
[----:B------:R-:W-:-:S06]  /*8200*/  MOV R14, R49 ;  /* 0x00000031000e7202 */ /* 0x000fcc0000000f00 */
[----:B------:R1:W-:Y:S01]  /*8210*/  MUFU.EX2 R235, R4 ;  /* 0x0000000400eb7308 */ /* 0x0003e20000000800 */
[----:B--2---:R-:W-:-:S07]  /*8220*/  FFMA.FTZ R0, R22, UR4, -R20 ;  /* 0x0000000416007c23 */ /* 0x004fce0008010814 */
[----:B------:R-:W-:Y:S01]  /*8230*/  MUFU.EX2 R231, R0 ;  /* 0x0000000000e77308 */ /* 0x000fe20000000800 */
[----:B-1----:R-:W-:-:S07]  /*8240*/  FFMA.FTZ R4, R16, UR4, -R3 ;  /* 0x0000000410047c23 */ /* 0x002fce0008010803 */
[----:B------:R1:W2:Y:S02]  /*8250*/  MUFU.EX2 R232, R4 ;  /* 0x0000000400e87308 */ /* 0x0002a40000000800 */
[----:B-1----:R-:W-:Y:S01]  /*8260*/  FFMA.FTZ R4, R13, UR4, -R20 ;  /* 0x000000040d047c23 */ /* 0x002fe20008010814 */
[----:B------:R-:W-:Y:S01]  /*8270*/  MOV R13, R21 ;  /* 0x00000015000d7202 */ /* 0x000fe20000000f00 */
[----:B------:R-:W-:Y:S01]  /*8280*/  FMUL.FTZ R21, R47, UR4 ;  /* 0x000000042f157c20 */ /* 0x000fe20008410000 */
[----:B--2---:R-:W-:-:S03]  /*8290*/  F2FP.F16.F32.PACK_AB R11, R232, R235 ;  /* 0x000000ebe80b723e */ /* 0x004fc600000000ff */
[----:B------:R1:W-:Y:S01]  /*82a0*/  MUFU.EX2 R240, R4 ;  /* 0x0000000400f07308 */ /* 0x0003e20000000800 */
[----:B------:R-:W-:Y:S02]  /*82b0*/  F2FP.F16.F32.PACK_AB R8, R13, R57 ;  /* 0x000000390d08723e */ /* 0x000fe400000000ff */
[----:B------:R-:W-:-:S05]  /*82c0*/  FSEL R21, R21, RZ, P0 ;  /* 0x000000ff15157208 */ /* 0x000fca0000000000 */
[----:B------:R-:W-:Y:S02]  /*82d0*/  FFMA.FTZ R0, R17, UR4, -R21 ;  /* 0x0000000411007c23 */ /* 0x000fe40008010815 */
[----:B------:R-:W2:Y:S02]  /*82e0*/  LDSM.16.MT88.4 R16, [R167+0xc000] ;  /* 0x00c00000a710783b */ /* 0x000ea40000004200 */
[----:B------:R3:W-:Y:S01]  /*82f0*/  MUFU.EX2 R239, R0 ;  /* 0x0000000000ef7308 */ /* 0x0007e20000000800 */
[----:B-1----:R-:W-:-:S05]  /*8300*/  FSEL R4, R166, RZ, P1 ;  /* 0x000000ffa6047208 */ /* 0x002fca0000800000 */
[----:B------:R-:W-:-:S04]  /*8310*/  FADD.FTZ R4, R164, -R4 ;  /* 0x80000004a4047221 */ /* 0x000fc80000010000 */
[----:B------:R-:W-:Y:S01]  /*8320*/  FMUL.FTZ R12, R4, UR4 ;  /* 0x00000004040c7c20 */ /* 0x000fe20008410000 */
[----:B---3--:R-:W-:-:S05]  /*8330*/  FFMA.FTZ R0, R27, UR4, -R21 ;  /* 0x000000041b007c23 */ /* 0x008fca0008010815 */
[----:B------:R-:W1:Y:S08]  /*8340*/  MUFU.EX2 R12, R12 ;  /* 0x0000000c000c7308 */ /* 0x000e700000000800 */
[----:B------:R3:W-:Y:S01]  /*8350*/  MUFU.EX2 R237, R0 ;  /* 0x0000000000ed7308 */ /* 0x0007e20000000800 */
[-C--:B-1----:R-:W-:Y:S01]  /*8360*/  FMUL.FTZ R172, R172, R12.reuse ;  /* 0x0000000cacac7220 */ /* 0x082fe20000410000 */
[-C--:B------:R-:W-:Y:S01]  /*8370*/  FMUL.FTZ R173, R173, R12.reuse ;  /* 0x0000000cadad7220 */ /* 0x080fe20000410000 */
[-C--:B------:R-:W-:Y:S01]  /*8380*/  FMUL.FTZ R176, R176, R12.reuse ;  /* 0x0000000cb0b07220 */ /* 0x080fe20000410000 */
[-C--:B------:R-:W-:Y:S01]  /*8390*/  FMUL.FTZ R177, R177, R12.reuse ;  /* 0x0000000cb1b17220 */ /* 0x080fe20000410000 */
[-C--:B------:R-:W-:Y:S01]  /*83a0*/  FMUL.FTZ R68, R68, R12.reuse ;  /* 0x0000000c44447220 */ /* 0x080fe20000410000 */
[----:B------:R-:W-:Y:S01]  /*83b0*/  FMUL.FTZ R69, R69, R12 ;  /* 0x0000000c45457220 */ /* 0x000fe20000410000 */
[----:B---3--:R-:W-:Y:S01]  /*83c0*/  FFMA.FTZ R0, R32, UR4, -R21 ;  /* 0x0000000420007c23 */ /* 0x008fe20008010815 */
[----:B------:R-:W-:-:S03]  /*83d0*/  MOV R32, R23 ;  /* 0x0000001700207202 */ /* 0x000fc60000000f00 */
[----:B------:R1:W-:Y:S01]  /*83e0*/  MUFU.EX2 R164, R0 ;  /* 0x0000000000a47308 */ /* 0x0003e20000000800 */
[----:B------:R-:W-:Y:S02]  /*83f0*/  F2FP.F16.F32.PACK_AB R9, R32, R15 ;  /* 0x0000000f2009723e */ /* 0x000fe400000000ff */
[----:B-1----:R-:W-:-:S05]  /*8400*/  FSEL R0, R165, RZ, P3 ;  /* 0x000000ffa5007208 */ /* 0x002fca0001800000 */
[----:B------:R-:W-:Y:S01]  /*8410*/  FADD.FTZ R4, R163, -R0 ;  /* 0x80000000a3047221 */ /* 0x000fe20000010000 */
[----:B------:R-:W-:Y:S02]  /*8420*/  FSEL R0, R161, RZ, P2 ;  /* 0x000000ffa1007208 */ /* 0x000fe40001000000 */
[----:B------:R-:W-:Y:S01]  /*8430*/  MOV R163, R6 ;  /* 0x0000000600a37202 */ /* 0x000fe20000000f00 */
[----:B------:R-:W-:Y:S01]  /*8440*/  FMUL.FTZ R4, R4, UR4 ;  /* 0x0000000404047c20 */ /* 0x000fe20008410000 */
[----:B------:R-:W-:Y:S01]  /*8450*/  F2FP.F16.F32.PACK_AB R6, R231, R234 ;  /* 0x000000eae706723e */ /* 0x000fe200000000ff */
[----:B------:R-:W-:Y:S01]  /*8460*/  FADD.FTZ R5, R162, -R0 ;  /* 0x80000000a2057221 */ /* 0x000fe20000010000 */
[-C--:B------:R-:W-:Y:S01]  /*8470*/  FMUL.FTZ R80, R80, R12.reuse ;  /* 0x0000000c50507220 */ /* 0x080fe20000410000 */
[----:B------:R1:W3:Y:S01]  /*8480*/  MUFU.EX2 R0, R4 ;  /* 0x0000000400007308 */ /* 0x0002e20000000800 */
[----:B------:R-:W-:Y:S01]  /*8490*/  FMUL.FTZ R81, R81, R12 ;  /* 0x0000000c51517220 */ /* 0x000fe20000410000 */
[----:B------:R-:W-:Y:S01]  /*84a0*/  FMUL.FTZ R5, R5, UR4 ;  /* 0x0000000405057c20 */ /* 0x000fe20008410000 */
[----:B------:R-:W-:-:S05]  /*84b0*/  MOV R162, R208 ;  /* 0x000000d000a27202 */ /* 0x000fca0000000f00 */
[----:B------:R-:W4:Y:S01]  /*84c0*/  MUFU.EX2 R22, R5 ;  /* 0x0000000500167308 */ /* 0x000f220000000800 */
[----:B-1----:R-:W-:Y:S01]  /*84d0*/  FSEL R4, R47, RZ, P0 ;  /* 0x000000ff2f047208 */ /* 0x002fe20000000000 */
[-C--:B---3--:R-:W-:Y:S01]  /*84e0*/  FMUL.FTZ R174, R174, R0.reuse ;  /* 0x00000000aeae7220 */ /* 0x088fe20000410000 */
[-C--:B------:R-:W-:Y:S01]  /*84f0*/  FMUL.FTZ R175, R175, R0.reuse ;  /* 0x00000000afaf7220 */ /* 0x080fe20000410000 */
[-C--:B------:R-:W-:Y:S01]  /*8500*/  FMUL.FTZ R178, R178, R0.reuse ;  /* 0x00000000b2b27220 */ /* 0x080fe20000410000 */
[-C--:B------:R-:W-:Y:S01]  /*8510*/  FMUL.FTZ R179, R179, R0.reuse ;  /* 0x00000000b3b37220 */ /* 0x080fe20000410000 */
[----:B------:R-:W-:Y:S01]  /*8520*/  FADD.FTZ R4, R160, -R4 ;  /* 0x80000004a0047221 */ /* 0x000fe20000010000 */
[-C--:B------:R-:W-:Y:S01]  /*8530*/  FMUL.FTZ R70, R70, R0.reuse ;  /* 0x0000000046467220 */ /* 0x080fe20000410000 */
[----:B------:R-:W-:Y:S01]  /*8540*/  FMUL.FTZ R71, R71, R0 ;  /* 0x0000000047477220 */ /* 0x000fe20000410000 */
[-C--:B----4-:R-:W-:Y:S01]  /*8550*/  FMUL.FTZ R168, R168, R22.reuse ;  /* 0x00000016a8a87220 */ /* 0x090fe20000410000 */
[----:B------:R-:W-:Y:S01]  /*8560*/  FMUL.FTZ R4, R4, UR4 ;  /* 0x0000000404047c20 */ /* 0x000fe20008410000 */
[-C--:B------:R-:W-:Y:S01]  /*8570*/  FMUL.FTZ R169, R169, R22.reuse ;  /* 0x00000016a9a97220 */ /* 0x080fe20000410000 */
[----:B------:R-:W-:Y:S01]  /*8580*/  F2FP.F16.F32.PACK_AB R5, R237, R239 ;  /* 0x000000efed05723e */ /* 0x000fe200000000ff */
[-C--:B------:R-:W-:Y:S01]  /*8590*/  FMUL.FTZ R180, R180, R22.reuse ;  /* 0x00000016b4b47220 */ /* 0x080fe20000410000 */
[----:B------:R1:W3:Y:S01]  /*85a0*/  MUFU.EX2 R23, R4 ;  /* 0x0000000400177308 */ /* 0x0002e20000000800 */
[-C--:B------:R-:W-:Y:S01]  /*85b0*/  FMUL.FTZ R181, R181, R22.reuse ;  /* 0x00000016b5b57220 */ /* 0x080fe20000410000 */
[----:B--2---:R-:W-:Y:S01]  /*85c0*/  HMMA.16816.F32 R172, R8, R16, R172 ;  /* 0x0000001008ac723c */ /* 0x004fe200000018ac */
[-C--:B------:R-:W-:Y:S01]  /*85d0*/  FMUL.FTZ R72, R72, R22.reuse ;  /* 0x0000001648487220 */ /* 0x080fe20000410000 */
[----:B------:R-:W-:-:S04]  /*85e0*/  FMUL.FTZ R73, R73, R22 ;  /* 0x0000001649497220 */ /* 0x000fc80000410000 */
[----:B------:R-:W-:Y:S01]  /*85f0*/  HMMA.16816.F32 R48, R8, R18, R176 ;  /* 0x000000120830723c */ /* 0x000fe200000018b0 */
[----:B-1----:R-:W-:Y:S01]  /*8600*/  FFMA.FTZ R4, R33, UR4, -R21 ;  /* 0x0000000421047c23 */ /* 0x002fe20008010815 */
[-C--:B---3--:R-:W-:Y:S01]  /*8610*/  FMUL.FTZ R170, R170, R23.reuse ;  /* 0x00000017aaaa7220 */ /* 0x088fe20000410000 */
[-C--:B------:R-:W-:Y:S01]  /*8620*/  FMUL.FTZ R171, R171, R23.reuse ;  /* 0x00000017abab7220 */ /* 0x080fe20000410000 */
[-C--:B------:R-:W-:Y:S01]  /*8630*/  FMUL.FTZ R182, R182, R23.reuse ;  /* 0x00000017b6b67220 */ /* 0x080fe20000410000 */
[----:B------:R1:W2:Y:S01]  /*8640*/  MUFU.EX2 R160, R4 ;  /* 0x0000000400a07308 */ /* 0x0002a20000000800 */
[-C--:B------:R-:W-:Y:S01]  /*8650*/  FMUL.FTZ R183, R183, R23.reuse ;  /* 0x00000017b7b77220 */ /* 0x080fe20000410000 */
[-C--:B------:R-:W-:Y:S01]  /*8660*/  FMUL.FTZ R74, R74, R23.reuse ;  /* 0x000000174a4a7220 */ /* 0x080fe20000410000 */
[-C--:B------:R-:W-:Y:S01]  /*8670*/  FMUL.FTZ R75, R75, R23.reuse ;  /* 0x000000174b4b7220 */ /* 0x080fe20000410000 */
[----:B------:R-:W-:Y:S01]  /*8680*/  FMUL.FTZ R82, R82, R0 ;  /* 0x0000000052527220 */ /* 0x000fe20000410000 */
[-C--:B------:R-:W-:Y:S01]  /*8690*/  FMUL.FTZ R76, R76, R22.reuse ;  /* 0x000000164c4c7220 */ /* 0x080fe20000410000 */
[----:B------:R-:W-:Y:S01]  /*86a0*/  FMUL.FTZ R77, R77, R22 ;  /* 0x000000164d4d7220 */ /* 0x000fe20000410000 */
[-C--:B------:R-:W-:Y:S01]  /*86b0*/  FMUL.FTZ R78, R78, R23.reuse ;  /* 0x000000174e4e7220 */ /* 0x080fe20000410000 */
[----:B------:R-:W-:Y:S01]  /*86c0*/  FMUL.FTZ R79, R79, R23 ;  /* 0x000000174f4f7220 */ /* 0x000fe20000410000 */
[----:B------:R-:W-:Y:S01]  /*86d0*/  FMUL.FTZ R83, R83, R0 ;  /* 0x0000000053537220 */ /* 0x000fe20000410000 */
[-C--:B------:R-:W-:Y:S01]  /*86e0*/  FMUL.FTZ R84, R84, R12.reuse ;  /* 0x0000000c54547220 */ /* 0x080fe20000410000 */
[----:B------:R-:W-:Y:S01]  /*86f0*/  FMUL.FTZ R85, R85, R12 ;  /* 0x0000000c55557220 */ /* 0x000fe20000410000 */
[-C--:B------:R-:W-:Y:S01]  /*8700*/  FMUL.FTZ R86, R86, R0.reuse ;  /* 0x0000000056567220 */ /* 0x080fe20000410000 */
[----:B------:R-:W-:Y:S01]  /*8710*/  FMUL.FTZ R87, R87, R0 ;  /* 0x0000000057577220 */ /* 0x000fe20000410000 */
[----:B------:R-:W-:-:S02]  /*8720*/  MOV R33, R53 ;  /* 0x0000003500217202 */ /* 0x000fc40000000f00 */
[----:B-1----:R-:W-:Y:S02]  /*8730*/  F2FP.F16.F32.PACK_AB R4, R163, R240 ;  /* 0x000000f0a304723e */ /* 0x002fe400000000ff */
[----:B--2---:R-:W-:-:S07]  /*8740*/  F2FP.F16.F32.PACK_AB R7, R160, R164 ;  /* 0x000000a4a007723e */ /* 0x004fce00000000ff */
[C---:B------:R-:W-:Y:S06]  /*8750*/  HMMA.16816.F32 R168, R4.reuse, R16, R168 ;  /* 0x0000001004a8723c */ /* 0x040fec00000018a8 */
[C---:B------:R-:W-:Y:S01]  /*8760*/  HMMA.16816.F32 R180, R4.reuse, R18, R180 ;  /* 0x0000001204b4723c */ /* 0x040fe200000018b4 */
[----:B------:R-:W1:Y:S05]  /*8770*/  LDSM.16.MT88.4 R16, [R228+0xc000] ;  /* 0x00c00000e410783b */ /* 0x000e6a0000004200 */
[-C--:B-1----:R-:W-:Y:S01]  /*8780*/  HMMA.16816.F32 R176, R4, R16.reuse, R72 ;  /* 0x0000001004b0723c */ /* 0x082fe20000001848 */
[----:B------:R-:W2:Y:S05]  /*8790*/  LDL.LU R72, [R1+0x4] ;  /* 0x0000040001487983 */ /* 0x000eaa0000300800 */
[----:B------:R-:W-:Y:S01]  /*87a0*/  HMMA.16816.F32 R208, R8, R16, R68 ;  /* 0x0000001008d0723c */ /* 0x000fe20000001844 */
[----:B------:R-:W-:-:S02]  /*87b0*/  MOV R74, R54 ;  /* 0x00000036004a7202 */ /* 0x000fc40000000f00 */
[----:B------:R-:W-:Y:S01]  /*87c0*/  MOV R75, R52 ;  /* 0x00000034004b7202 */ /* 0x000fe20000000f00 */
[-C--:B------:R-:W-:Y:S01]  /*87d0*/  FMUL.FTZ R88, R88, R22.reuse ;  /* 0x0000001658587220 */ /* 0x080fe20000410000 */
[----:B------:R-:W-:Y:S01]  /*87e0*/  FMUL.FTZ R89, R89, R22 ;  /* 0x0000001659597220 */ /* 0x000fe20000410000 */
[-C--:B------:R-:W-:Y:S01]  /*87f0*/  HMMA.16816.F32 R40, R4, R18.reuse, R76 ;  /* 0x000000120428723c */ /* 0x080fe2000000184c */
[-C--:B------:R-:W-:Y:S01]  /*8800*/  FMUL.FTZ R90, R90, R23.reuse ;  /* 0x000000175a5a7220 */ /* 0x080fe20000410000 */
[-C--:B------:R-:W-:Y:S01]  /*8810*/  FMUL.FTZ R91, R91, R23.reuse ;  /* 0x000000175b5b7220 */ /* 0x080fe20000410000 */
[-C--:B------:R-:W-:Y:S01]  /*8820*/  FMUL.FTZ R96, R96, R12.reuse ;  /* 0x0000000c60607220 */ /* 0x080fe20000410000 */
[----:B------:R-:W-:Y:S01]  /*8830*/  FMUL.FTZ R97, R97, R12 ;  /* 0x0000000c61617220 */ /* 0x000fe20000410000 */
[----:B------:R-:W-:Y:S01]  /*8840*/  FMUL.FTZ R98, R98, R0 ;  /* 0x0000000062627220 */ /* 0x000fe20000410000 */
[C---:B------:R-:W-:Y:S01]  /*8850*/  HMMA.16816.F32 R36, R8.reuse, R18, R80 ;  /* 0x000000120824723c */ /* 0x040fe20000001850 */
[----:B------:R-:W1:Y:S01]  /*8860*/  LDSM.16.MT88.4 R16, [R230+0xc000] ;  /* 0x00c00000e610783b */ /* 0x000e620000004200 */
[-C--:B------:R-:W-:Y:S01]  /*8870*/  FMUL.FTZ R92, R92, R22.reuse ;  /* 0x000000165c5c7220 */ /* 0x080fe20000410000 */
[----:B------:R-:W-:Y:S01]  /*8880*/  FMUL.FTZ R93, R93, R22 ;  /* 0x000000165d5d7220 */ /* 0x000fe20000410000 */
[-C--:B------:R-:W-:Y:S01]  /*8890*/  FMUL.FTZ R94, R94, R23.reuse ;  /* 0x000000175e5e7220 */ /* 0x080fe20000410000 */
[-C--:B------:R-:W-:Y:S01]  /*88a0*/  FMUL.FTZ R95, R95, R23.reuse ;  /* 0x000000175f5f7220 */ /* 0x080fe20000410000 */
[----:B------:R-:W-:Y:S01]  /*88b0*/  FMUL.FTZ R99, R99, R0 ;  /* 0x0000000063637220 */ /* 0x000fe20000410000 */
[-C--:B------:R-:W-:Y:S01]  /*88c0*/  FMUL.FTZ R100, R100, R12.reuse ;  /* 0x0000000c64647220 */ /* 0x080fe20000410000 */
[----:B------:R-:W-:Y:S01]  /*88d0*/  FMUL.FTZ R101, R101, R12 ;  /* 0x0000000c65657220 */ /* 0x000fe20000410000 */
[-C--:B------:R-:W-:Y:S01]  /*88e0*/  FMUL.FTZ R102, R102, R0.reuse ;  /* 0x0000000066667220 */ /* 0x080fe20000410000 */
[----:B------:R-:W-:Y:S01]  /*88f0*/  FMUL.FTZ R103, R103, R0 ;  /* 0x0000000067677220 */ /* 0x000fe20000410000 */
[-C--:B------:R-:W-:Y:S01]  /*8900*/  FMUL.FTZ R104, R104, R22.reuse ;  /* 0x0000001668687220 */ /* 0x080fe20000410000 */
[----:B------:R-:W-:Y:S01]  /*8910*/  FMUL.FTZ R105, R105, R22 ;  /* 0x0000001669697220 */ /* 0x000fe20000410000 */
[-C--:B------:R-:W-:Y:S01]  /*8920*/  FMUL.FTZ R106, R106, R23.reuse ;  /* 0x000000176a6a7220 */ /* 0x080fe20000410000 */
[-C--:B------:R-:W-:Y:S01]  /*8930*/  FMUL.FTZ R107, R107, R23.reuse ;  /* 0x000000176b6b7220 */ /* 0x080fe20000410000 */
[-C--:B------:R-:W-:Y:S01]  /*8940*/  FMUL.FTZ R112, R112, R12.reuse ;  /* 0x0000000c70707220 */ /* 0x080fe20000410000 */
[----:B------:R-:W-:Y:S01]  /*8950*/  FMUL.FTZ R113, R113, R12 ;  /* 0x0000000c71717220 */ /* 0x000fe20000410000 */
[----:B------:R-:W-:Y:S01]  /*8960*/  FMUL.FTZ R114, R114, R0 ;  /* 0x0000000072727220 */ /* 0x000fe20000410000 */
        /* <DEDUP_REMOVED lines=23> */
[-C--:B-1----:R-:W-:Y:S01]  /*8ae0*/  HMMA.16816.F32 R52, R8, R16.reuse, R84 ;  /* 0x000000100834723c */ /* 0x082fe20000001854 */
[----:B------:R-:W3:Y:S01]  /*8af0*/  LDL.LU R87, [R1+0x8] ;  /* 0x0000080001577983 */ /* 0x000ee20000300800 */
[-C--:B------:R-:W-:Y:S01]  /*8b00*/  FMUL.FTZ R134, R134, R0.reuse ;  /* 0x0000000086867220 */ /* 0x080fe20000410000 */
[----:B------:R-:W-:Y:S01]  /*8b10*/  FMUL.FTZ R135, R135, R0 ;  /* 0x0000000087877220 */ /* 0x000fe20000410000 */
[-C--:B------:R-:W-:Y:S01]  /*8b20*/  FMUL.FTZ R136, R136, R22.reuse ;  /* 0x0000001688887220 */ /* 0x080fe20000410000 */
[----:B------:R-:W-:Y:S01]  /*8b30*/  FMUL.FTZ R137, R137, R22 ;  /* 0x0000001689897220 */ /* 0x000fe20000410000 */
[C---:B------:R-:W-:Y:S01]  /*8b40*/  HMMA.16816.F32 R28, R4.reuse, R16, R88 ;  /* 0x00000010041c723c */ /* 0x040fe20000001858 */
[-C--:B------:R-:W-:Y:S01]  /*8b50*/  FMUL.FTZ R138, R138, R23.reuse ;  /* 0x000000178a8a7220 */ /* 0x080fe20000410000 */
[-C--:B------:R-:W-:Y:S01]  /*8b60*/  FMUL.FTZ R139, R139, R23.reuse ;  /* 0x000000178b8b7220 */ /* 0x080fe20000410000 */
[-C--:B------:R-:W-:Y:S01]  /*8b70*/  FMUL.FTZ R184, R184, R12.reuse ;  /* 0x0000000cb8b87220 */ /* 0x080fe20000410000 */
[----:B------:R-:W-:Y:S01]  /*8b80*/  FMUL.FTZ R185, R185, R12 ;  /* 0x0000000cb9b97220 */ /* 0x000fe20000410000 */
[----:B------:R-:W-:Y:S01]  /*8b90*/  FMUL.FTZ R186, R186, R0 ;  /* 0x00000000baba7220 */ /* 0x000fe20000410000 */
[-C--:B------:R-:W-:Y:S01]  /*8ba0*/  HMMA.16816.F32 R92, R4, R18.reuse, R92 ;  /* 0x00000012045c723c */ /* 0x080fe2000000185c */
[-C--:B------:R-:W-:Y:S01]  /*8bb0*/  FMUL.FTZ R140, R140, R22.reuse ;  /* 0x000000168c8c7220 */ /* 0x080fe20000410000 */
[----:B------:R-:W-:Y:S01]  /*8bc0*/  FMUL.FTZ R141, R141, R22 ;  /* 0x000000168d8d7220 */ /* 0x000fe20000410000 */
[-C--:B------:R-:W-:Y:S01]  /*8bd0*/  FMUL.FTZ R142, R142, R23.reuse ;  /* 0x000000178e8e7220 */ /* 0x080fe20000410000 */
[----:B------:R-:W-:Y:S01]  /*8be0*/  FMUL.FTZ R143, R143, R23 ;  /* 0x000000178f8f7220 */ /* 0x000fe20000410000 */
[-C--:B------:R-:W-:Y:S01]  /*8bf0*/  FMUL.FTZ R187, R187, R0.reuse ;  /* 0x00000000bbbb7220 */ /* 0x080fe20000410000 */
[----:B------:R-:W-:Y:S01]  /*8c00*/  HMMA.16816.F32 R68, R8, R18, R96 ;  /* 0x000000120844723c */ /* 0x000fe20000001860 */
[----:B------:R-:W1:Y:S01]  /*8c10*/  LDSM.16.MT88.4 R16, [R229+0xc000] ;  /* 0x00c00000e510783b */ /* 0x000e620000004200 */
[-C--:B------:R-:W-:Y:S01]  /*8c20*/  FMUL.FTZ R146, R146, R0.reuse ;  /* 0x0000000092927220 */ /* 0x080fe20000410000 */
[-C--:B------:R-:W-:Y:S01]  /*8c30*/  FMUL.FTZ R147, R147, R0.reuse ;  /* 0x0000000093937220 */ /* 0x080fe20000410000 */
[-C--:B------:R-:W-:Y:S01]  /*8c40*/  FMUL.FTZ R154, R154, R0.reuse ;  /* 0x000000009a9a7220 */ /* 0x080fe20000410000 */
[-C--:B------:R-:W-:Y:S01]  /*8c50*/  FMUL.FTZ R155, R155, R0.reuse ;  /* 0x000000009b9b7220 */ /* 0x080fe20000410000 */
[-C--:B------:R-:W-:Y:S01]  /*8c60*/  FMUL.FTZ R194, R194, R0.reuse ;  /* 0x00000000c2c27220 */ /* 0x080fe20000410000 */
[-C--:B------:R-:W-:Y:S01]  /*8c70*/  FMUL.FTZ R195, R195, R0.reuse ;  /* 0x00000000c3c37220 */ /* 0x080fe20000410000 */
[-C--:B------:R-:W-:Y:S01]  /*8c80*/  FMUL.FTZ R198, R198, R0.reuse ;  /* 0x00000000c6c67220 */ /* 0x080fe20000410000 */
[----:B------:R-:W-:Y:S01]  /*8c90*/  FMUL.FTZ R199, R199, R0 ;  /* 0x00000000c7c77220 */ /* 0x000fe20000410000 */
[----:B------:R-:W-:-:S02]  /*8ca0*/  MOV R73, R24 ;  /* 0x0000001800497202 */ /* 0x000fc40000000f00 */
[----:B------:R-:W-:Y:S01]  /*8cb0*/  MOV R85, R162 ;  /* 0x000000a200557202 */ /* 0x000fe20000000f00 */
[----:B------:R-:W-:Y:S01]  /*8cc0*/  LDSM.16.MT88.4 R24, [R230+0xe000] ;  /* 0x00e00000e618783b */ /* 0x000fe20000004200 */
[-C--:B-1----:R-:W-:Y:S06]  /*8cd0*/  HMMA.16816.F32 R100, R8, R16.reuse, R100 ;  /* 0x000000100864723c */ /* 0x082fec0000001864 */
[C---:B------:R-:W-:Y:S06]  /*8ce0*/  HMMA.16816.F32 R104, R4.reuse, R16, R104 ;  /* 0x000000100468723c */ /* 0x040fec0000001868 */
[-C--:B------:R-:W-:Y:S06]  /*8cf0*/  HMMA.16816.F32 R108, R4, R18.reuse, R108 ;  /* 0x00000012046c723c */ /* 0x080fec000000186c */
[C---:B------:R-:W-:Y:S01]  /*8d00*/  HMMA.16816.F32 R112, R8.reuse, R18, R112 ;  /* 0x000000120870723c */ /* 0x040fe20000001870 */
[----:B------:R-:W1:Y:S05]  /*8d10*/  LDSM.16.MT88.4 R16, [R167+0xe000] ;  /* 0x00e00000a710783b */ /* 0x000e6a0000004200 */
[-C--:B-1----:R-:W-:Y:S06]  /*8d20*/  HMMA.16816.F32 R116, R8, R16.reuse, R116 ;  /* 0x000000100874723c */ /* 0x082fec0000001874 */
[C---:B------:R-:W-:Y:S06]  /*8d30*/  HMMA.16816.F32 R120, R4.reuse, R16, R120 ;  /* 0x000000100478723c */ /* 0x040fec0000001878 */
[-C--:B------:R-:W-:Y:S06]  /*8d40*/  HMMA.16816.F32 R124, R4, R18.reuse, R124 ;  /* 0x00000012047c723c */ /* 0x080fec000000187c */
[C---:B------:R-:W-:Y:S01]  /*8d50*/  HMMA.16816.F32 R128, R8.reuse, R18, R128 ;  /* 0x000000120880723c */ /* 0x040fe20000001880 */
[----:B------:R-:W1:Y:S01]  /*8d60*/  LDSM.16.MT88.4 R16, [R228+0xe000] ;  /* 0x00e00000e410783b */ /* 0x000e620000004200 */
[-C--:B------:R-:W-:Y:S01]  /*8d70*/  FMUL.FTZ R156, R156, R22.reuse ;  /* 0x000000169c9c7220 */ /* 0x080fe20000410000 */
[-C--:B------:R-:W-:Y:S01]  /*8d80*/  FMUL.FTZ R157, R157, R22.reuse ;  /* 0x000000169d9d7220 */ /* 0x080fe20000410000 */
[-C--:B------:R-:W-:Y:S01]  /*8d90*/  FMUL.FTZ R200, R200, R22.reuse ;  /* 0x00000016c8c87220 */ /* 0x080fe20000410000 */
[----:B------:R-:W-:Y:S01]  /*8da0*/  FMUL.FTZ R201, R201, R22 ;  /* 0x00000016c9c97220 */ /* 0x000fe20000410000 */
[-C--:B------:R-:W-:Y:S01]  /*8db0*/  FMUL.FTZ R158, R158, R23.reuse ;  /* 0x000000179e9e7220 */ /* 0x080fe20000410000 */
[-C--:B------:R-:W-:Y:S01]  /*8dc0*/  FMUL.FTZ R159, R159, R23.reuse ;  /* 0x000000179f9f7220 */ /* 0x080fe20000410000 */
[-C--:B-1----:R-:W-:Y:S06]  /*8dd0*/  HMMA.16816.F32 R80, R8, R16.reuse, R132 ;  /* 0x000000100850723c */ /* 0x082fec0000001884 */
[C---:B------:R-:W-:Y:S06]  /*8de0*/  HMMA.16816.F32 R136, R4.reuse, R16, R136 ;  /* 0x000000100488723c */ /* 0x040fec0000001888 */
[-C--:B------:R-:W-:Y:S06]  /*8df0*/  HMMA.16816.F32 R140, R4, R18.reuse, R140 ;  /* 0x00000012048c723c */ /* 0x080fec000000188c */
[----:B------:R-:W-:Y:S01]  /*8e00*/  HMMA.16816.F32 R76, R8, R18, R184 ;  /* 0x00000012084c723c */ /* 0x000fe200000018b8 */
[----:B------:R-:W1:Y:S01]  /*8e10*/  LDSM.16.MT88.4 R16, [R229+0xe000] ;  /* 0x00e00000e510783b */ /* 0x000e620000004200 */
[-C--:B------:R-:W-:Y:S01]  /*8e20*/  FMUL.FTZ R202, R202, R23.reuse ;  /* 0x00000017caca7220 */ /* 0x080fe20000410000 */
[----:B------:R-:W-:Y:S01]  /*8e30*/  FMUL.FTZ R203, R203, R23 ;  /* 0x00000017cbcb7220 */ /* 0x000fe20000410000 */
[-C--:B------:R-:W-:Y:S01]  /*8e40*/  FMUL.FTZ R192, R192, R12.reuse ;  /* 0x0000000cc0c07220 */ /* 0x080fe20000410000 */
[-C--:B------:R-:W-:Y:S01]  /*8e50*/  FMUL.FTZ R193, R193, R12.reuse ;  /* 0x0000000cc1c17220 */ /* 0x080fe20000410000 */
[-C--:B------:R-:W-:Y:S01]  /*8e60*/  FMUL.FTZ R196, R196, R12.reuse ;  /* 0x0000000cc4c47220 */ /* 0x080fe20000410000 */
[----:B------:R-:W-:Y:S01]  /*8e70*/  FMUL.FTZ R197, R197, R12 ;  /* 0x0000000cc5c57220 */ /* 0x000fe20000410000 */
[----:B------:R-:W-:Y:S01]  /*8e80*/  MOV R86, R163 ;  /* 0x000000a300567202 */ /* 0x000fe20000000f00 */
[----:B--2---:R-:W-:Y:S01]  /*8e90*/  FFMA.FTZ R96, R72, R0, R15 ;  /* 0x0000000048607223 */ /* 0x004fe2000001000f */
[----:B------:R-:W-:-:S04]  /*8ea0*/  FFMA.FTZ R0, R64, UR4, -R2 ;  /* 0x0000000440007c23 */ /* 0x000fc80008010802 */
[----:B------:R2:W-:Y:S02]  /*8eb0*/  MUFU.EX2 R162, R0 ;  /* 0x0000000000a27308 */ /* 0x0005e40000000800 */
[----:B--2---:R-:W-:-:S06]  /*8ec0*/  FFMA.FTZ R0, R60, UR4, -R2 ;  /* 0x000000043c007c23 */ /* 0x004fcc0008010802 */
[----:B------:R2:W4:Y:S01]  /*8ed0*/  MUFU.EX2 R88, R0 ;  /* 0x0000000000587308 */ /* 0x0005220000000800 */
[----:B-1----:R-:W-:Y:S01]  /*8ee0*/  HMMA.16816.F32 R156, R4, R16, R156 ;  /* 0x00000010049c723c */ /* 0x002fe2000000189c */
[----:B--2---:R-:W-:-:S06]  /*8ef0*/  FFMA.FTZ R0, R44, UR4, -R2 ;  /* 0x000000042c007c23 */ /* 0x004fcc0008010802 */
[----:B------:R1:W-:Y:S01]  /*8f00*/  MUFU.EX2 R187, R0 ;  /* 0x0000000000bb7308 */ /* 0x0003e20000000800 */
[----:B------:R-:W-:Y:S06]  /*8f10*/  HMMA.16816.F32 R200, R4, R18, R200 ;  /* 0x0000001204c8723c */ /* 0x000fec00000018c8 */
[----:B------:R-:W-:Y:S01]  /*8f20*/  HMMA.16816.F32 R192, R8, R16, R192 ;  /* 0x0000001008c0723c */ /* 0x000fe200000018c0 */
[----:B-1----:R-:W-:-:S05]  /*8f30*/  FFMA.FTZ R0, R34, UR4, -R2 ;  /* 0x0000000422007c23 */ /* 0x002fca0008010802 */
[----:B------:R-:W-:Y:S01]  /*8f40*/  HMMA.16816.F32 R196, R8, R18, R196 ;  /* 0x0000001208c4723c */ /* 0x000fe200000018c4 */
[----:B------:R-:W1:Y:S01]  /*8f50*/  LDSM.16.MT88.4 R16, [R228+0xc800] ;  /* 0x00c80000e410783b */ /* 0x000e620000004200 */
[----:B------:R2:W-:Y:S01]  /*8f60*/  MUFU.EX2 R84, R0 ;  /* 0x0000000000547308 */ /* 0x0005e20000000800 */
[-C--:B------:R-:W-:Y:S01]  /*8f70*/  FMUL.FTZ R144, R144, R12.reuse ;  /* 0x0000000c90907220 */ /* 0x080fe20000410000 */
[-C--:B------:R-:W-:Y:S01]  /*8f80*/  FMUL.FTZ R145, R145, R12.reuse ;  /* 0x0000000c91917220 */ /* 0x080fe20000410000 */
[-C--:B------:R-:W-:Y:S01]  /*8f90*/  FMUL.FTZ R152, R152, R12.reuse ;  /* 0x0000000c98987220 */ /* 0x080fe20000410000 */
[----:B------:R-:W-:Y:S01]  /*8fa0*/  FMUL.FTZ R153, R153, R12 ;  /* 0x0000000c99997220 */ /* 0x000fe20000410000 */
[----:B------:R-:W-:Y:S01]  /*8fb0*/  MOV R72, R14 ;  /* 0x0000000e00487202 */ /* 0x000fe20000000f00 */
[----:B------:R-:W3:Y:S01]  /*8fc0*/  LDL.LU R34, [R1+0x10] ;  /* 0x0000100001227983 */ /* 0x000ee20000300800 */
[----:B--2---:R-:W-:-:S04]  /*8fd0*/  FFMA.FTZ R0, R65, UR4, -R3 ;  /* 0x0000000441007c23 */ /* 0x004fc80008010803 */
[----:B------:R2:W-:Y:S02]  /*8fe0*/  MUFU.EX2 R163, R0 ;  /* 0x0000000000a37308 */ /* 0x0005e40000000800 */
[----:B--2---:R-:W-:-:S06]  /*8ff0*/  FFMA.FTZ R0, R62, UR4, -R3 ;  /* 0x000000043e007c23 */ /* 0x004fcc0008010803 */
[----:B------:R2:W1:Y:S02]  /*9000*/  MUFU.EX2 R184, R0 ;  /* 0x0000000000b87308 */ /* 0x0004640000000800 */
[----:B--2---:R-:W-:-:S06]  /*9010*/  FFMA.FTZ R0, R45, UR4, -R3 ;  /* 0x000000042d007c23 */ /* 0x004fcc0008010803 */
[----:B------:R2:W-:Y:S02]  /*9020*/  MUFU.EX2 R98, R0 ;  /* 0x0000000000627308 */ /* 0x0005e40000000800 */
[----:B--2---:R-:W-:-:S06]  /*9030*/  FFMA.FTZ R0, R35, UR4, -R3 ;  /* 0x0000000423007c23 */ /* 0x004fcc0008010803 */
[----:B------:R2:W1:Y:S01]  /*9040*/  MUFU.EX2 R135, R0 ;  /* 0x0000000000877308 */ /* 0x0004620000000800 */
[C---:B------:R-:W-:Y:S06]  /*9050*/  HMMA.16816.F32 R144, R8.reuse, R24, R144 ;  /* 0x000000180890723c */ /* 0x040fec0000001890 */
[----:B------:R-:W-:Y:S01]  /*9060*/  HMMA.16816.F32 R152, R8, R26, R152 ;  /* 0x0000001a0898723c */ /* 0x000fe20000001898 */
[----:B--2---:R-:W-:-:S04]  /*9070*/  FFMA.FTZ R0, R66, UR4, -R20 ;  /* 0x0000000442007c23 */ /* 0x004fc80008010814 */
[----:B------:R2:W-:Y:S02]  /*9080*/  MUFU.EX2 R90, R0 ;  /* 0x00000000005a7308 */ /* 0x0005e40000000800 */
[----:B----4-:R-:W-:Y:S02]  /*9090*/  F2FP.F16.F32.PACK_AB R8, R88, R162 ;  /* 0x000000a25808723e */ /* 0x010fe400000000ff */
[----:B-1----:R-:W-:Y:S02]  /*90a0*/  F2FP.F16.F32.PACK_AB R9, R184, R163 ;  /* 0x000000a3b809723e */ /* 0x002fe400000000ff */
[----:B------:R-:W-:Y:S02]  /*90b0*/  F2FP.F16.F32.PACK_AB R10, R84, R187 ;  /* 0x000000bb540a723e */ /* 0x000fe400000000ff */
[----:B------:R-:W-:Y:S01]  /*90c0*/  F2FP.F16.F32.PACK_AB R11, R135, R98 ;  /* 0x00000062870b723e */ /* 0x000fe200000000ff */
[----:B--2---:R-:W-:-:S04]  /*90d0*/  FFMA.FTZ R0, R61, UR4, -R20 ;  /* 0x000000043d007c23 */ /* 0x004fc80008010814 */
[----:B------:R1:W-:Y:S01]  /*90e0*/  MUFU.EX2 R185, R0 ;  /* 0x0000000000b97308 */ /* 0x0003e20000000800 */
[----:B------:R-:W-:Y:S02]  /*90f0*/  MOV R45, R72 ;  /* 0x00000048002d7202 */ /* 0x000fe40000000f00 */
[----:B------:R-:W-:Y:S02]  /*9100*/  MOV R134, R74 ;  /* 0x0000004a00867202 */ /* 0x000fe40000000f00 */
[----:B------:R-:W-:Y:S01]  /*9110*/  MOV R133, R75 ;  /* 0x0000004b00857202 */ /* 0x000fe20000000f00 */
[----:B-1----:R-:W-:-:S04]  /*9120*/  FFMA.FTZ R0, R56, UR4, -R20 ;  /* 0x0000000438007c23 */ /* 0x002fc80008010814 */
[----:B------:R1:W-:Y:S02]  /*9130*/  MUFU.EX2 R99, R0 ;  /* 0x0000000000637308 */ /* 0x0003e40000000800 */
[----:B-1----:R-:W-:Y:S01]  /*9140*/  FFMA.FTZ R0, R46, UR4, -R20 ;  /* 0x000000042e007c23 */ /* 0x002fe20008010814 */
[----:B------:R-:W-:Y:S02]  /*9150*/  MOV R46, R73 ;  /* 0x00000049002e7202 */ /* 0x000fe40000000f00 */
[----:B------:R-:W-:Y:S01]  /*9160*/  HMMA.16816.F32 R72, R8, R16, R208 ;  /* 0x000000100848723c */ /* 0x000fe200000018d0 */
[----:B------:R-:W2:Y:S01]  /*9170*/  LDL.LU R208, [R1+0x14] ;  /* 0x0000140001d07983 */ /* 0x000ea20000300800 */
[-C--:B------:R-:W-:Y:S01]  /*9180*/  FMUL.FTZ R148, R148, R22.reuse ;  /* 0x0000001694947220 */ /* 0x080fe20000410000 */
[-C--:B------:R-:W-:Y:S01]  /*9190*/  FMUL.FTZ R149, R149, R22.reuse ;  /* 0x0000001695957220 */ /* 0x080fe20000410000 */
[-C--:B------:R-:W-:Y:S01]  /*91a0*/  FMUL.FTZ R188, R188, R22.reuse ;  /* 0x00000016bcbc7220 */ /* 0x080fe20000410000 */
[-C--:B------:R-:W-:Y:S01]  /*91b0*/  FMUL.FTZ R150, R150, R23.reuse ;  /* 0x0000001796967220 */ /* 0x080fe20000410000 */
[-C--:B------:R-:W-:Y:S01]  /*91c0*/  FMUL.FTZ R151, R151, R23.reuse ;  /* 0x0000001797977220 */ /* 0x080fe20000410000 */
[----:B------:R-:W-:Y:S01]  /*91d0*/  FMUL.FTZ R189, R189, R22 ;  /* 0x00000016bdbd7220 */ /* 0x000fe20000410000 */
[-C--:B------:R-:W-:Y:S01]  /*91e0*/  FMUL.FTZ R190, R190, R23.reuse ;  /* 0x00000017bebe7220 */ /* 0x080fe20000410000 */
[----:B------:R-:W-:Y:S01]  /*91f0*/  FMUL.FTZ R191, R191, R23 ;  /* 0x00000017bfbf7220 */ /* 0x000fe20000410000 */
[----:B---3--:R-:W-:-:S03]  /*9200*/  FFMA.FTZ R97, R87, R12, R57 ;  /* 0x0000000c57617223 */ /* 0x008fc60000010039 */
[C---:B------:R-:W-:Y:S01]  /*9210*/  HMMA.16816.F32 R148, R4.reuse, R24, R148 ;  /* 0x000000180494723c */ /* 0x040fe20000001894 */
[----:B------:R-:W-:Y:S02]  /*9220*/  MOV R87, R13 ;  /* 0x0000000d00577202 */ /* 0x000fe40000000f00 */
[----:B------:R-:W1:Y:S03]  /*9230*/  LDSM.16.MT88.4 R12, [R167+0xc800] ;  /* 0x00c80000a70c783b */ /* 0x000e660000004200 */
[----:B------:R-:W-:Y:S01]  /*9240*/  HMMA.16816.F32 R188, R4, R26, R188 ;  /* 0x0000001a04bc723c */ /* 0x000fe200000018bc */
[----:B------:R3:W4:Y:S01]  /*9250*/  MUFU.EX2 R4, R0 ;  /* 0x0000000000047308 */ /* 0x0007220000000800 */
[----:B------:R-:W-:Y:S01]  /*9260*/  MOV R132, R59 ;  /* 0x0000003b00847202 */ /* 0x000fe20000000f00 */
[----:B------:R-:W-:Y:S01]  /*9270*/  LDSM.16.MT88.4 R24, [R228+0xe800] ;  /* 0x00e80000e418783b */ /* 0x000fe20000004200 */
[----:B---3--:R-:W-:-:S05]  /*9280*/  FFMA.FTZ R0, R204, UR4, -R21 ;  /* 0x00000004cc007c23 */ /* 0x008fca0008010815 */
[----:B------:R3:W-:Y:S02]  /*9290*/  MUFU.EX2 R89, R0 ;  /* 0x0000000000597308 */ /* 0x0007e40000000800 */
[----:B---3--:R-:W-:-:S06]  /*92a0*/  FFMA.FTZ R0, R67, UR4, -R21 ;  /* 0x0000000443007c23 */ /* 0x008fcc0008010815 */
[----:B------:R3:W1:Y:S02]  /*92b0*/  MUFU.EX2 R186, R0 ;  /* 0x0000000000ba7308 */ /* 0x0006640000000800 */
[----:B---3--:R-:W-:-:S06]  /*92c0*/  FFMA.FTZ R0, R63, UR4, -R21 ;  /* 0x000000043f007c23 */ /* 0x008fcc0008010815 */
[----:B------:R3:W-:Y:S02]  /*92d0*/  MUFU.EX2 R91, R0 ;  /* 0x00000000005b7308 */ /* 0x0007e40000000800 */
[----:B---3--:R-:W-:-:S06]  /*92e0*/  FFMA.FTZ R0, R58, UR4, -R21 ;  /* 0x000000043a007c23 */ /* 0x008fcc0008010815 */
[----:B------:R-:W3:Y:S01]  /*92f0*/  MUFU.EX2 R44, R0 ;  /* 0x00000000002c7308 */ /* 0x000ee20000000800 */
[----:B----4-:R-:W-:Y:S02]  /*9300*/  MOV R204, R4 ;  /* 0x0000000400cc7202 */ /* 0x010fe40000000f00 */
[----:B------:R-:W-:Y:S02]  /*9310*/  F2FP.F16.F32.PACK_AB R4, R185, R90 ;  /* 0x0000005ab904723e */ /* 0x000fe400000000ff */
[----:B-1----:R-:W-:Y:S02]  /*9320*/  F2FP.F16.F32.PACK_AB R5, R186, R89 ;  /* 0x00000059ba05723e */ /* 0x002fe400000000ff */
[----:B------:R-:W-:Y:S01]  /*9330*/  F2FP.F16.F32.PACK_AB R6, R204, R99 ;  /* 0x00000063cc06723e */ /* 0x000fe200000000ff */
[----:B------:R-:W-:Y:S01]  /*9340*/  HMMA.16816.F32 R172, R8, R12, R172 ;  /* 0x0000000c08ac723c */ /* 0x000fe200000018ac */
[----:B---3--:R-:W-:-:S05]  /*9350*/  F2FP.F16.F32.PACK_AB R7, R44, R91 ;  /* 0x0000005b2c07723e */ /* 0x008fca00000000ff */
[----:B------:R-:W-:Y:S06]  /*9360*/  HMMA.16816.F32 R48, R8, R14, R48 ;  /* 0x0000000e0830723c */ /* 0x000fec0000001830 */
[C---:B------:R-:W-:Y:S06]  /*9370*/  HMMA.16816.F32 R168, R4.reuse, R12, R168 ;  /* 0x0000000c04a8723c */ /* 0x040fec00000018a8 */
[C---:B------:R-:W-:Y:S01]  /*9380*/  HMMA.16816.F32 R180, R4.reuse, R14, R180 ;  /* 0x0000000e04b4723c */ /* 0x040fe200000018b4 */
[----:B------:R-:W1:Y:S05]  /*9390*/  LDSM.16.MT88.4 R12, [R230+0xc800] ;  /* 0x00c80000e60c783b */ /* 0x000e6a0000004200 */
[C---:B------:R-:W-:Y:S06]  /*93a0*/  HMMA.16816.F32 R64, R4.reuse, R16, R176 ;  /* 0x000000100440723c */ /* 0x040fec00000018b0 */
[-C--:B------:R-:W-:Y:S06]  /*93b0*/  HMMA.16816.F32 R60, R4, R18.reuse, R40 ;  /* 0x00000012043c723c */ /* 0x080fec0000001828 */
[C---:B------:R-:W-:Y:S01]  /*93c0*/  HMMA.16816.F32 R56, R8.reuse, R18, R36 ;  /* 0x000000120838723c */ /* 0x040fe20000001824 */
[----:B------:R-:W3:Y:S05]  /*93d0*/  LDSM.16.MT88.4 R16, [R229+0xc800] ;  /* 0x00c80000e510783b */ /* 0x000eea0000004200 */
[-C--:B-1----:R-:W-:Y:S06]  /*93e0*/  HMMA.16816.F32 R52, R8, R12.reuse, R52 ;  /* 0x0000000c0834723c */ /* 0x082fec0000001834 */
[C---:B------:R-:W-:Y:S06]  /*93f0*/  HMMA.16816.F32 R28, R4.reuse, R12, R28 ;  /* 0x0000000c041c723c */ /* 0x040fec000000181c */
[-C--:B------:R-:W-:Y:S06]  /*9400*/  HMMA.16816.F32 R92, R4, R14.reuse, R92 ;  /* 0x0000000e045c723c */ /* 0x080fec000000185c */
[C---:B------:R-:W-:Y:S01]  /*9410*/  HMMA.16816.F32 R68, R8.reuse, R14, R68 ;  /* 0x0000000e0844723c */ /* 0x040fe20000001844 */
[----:B------:R-:W1:Y:S05]  /*9420*/  LDSM.16.MT88.4 R12, [R167+0xe800] ;  /* 0x00e80000a70c783b */ /* 0x000e6a0000004200 */
[-C--:B---3--:R-:W-:Y:S06]  /*9430*/  HMMA.16816.F32 R100, R8, R16.reuse, R100 ;  /* 0x000000100864723c */ /* 0x088fec0000001864 */
[C---:B------:R-:W-:Y:S06]  /*9440*/  HMMA.16816.F32 R104, R4.reuse, R16, R104 ;  /* 0x000000100468723c */ /* 0x040fec0000001868 */
[-C--:B------:R-:W-:Y:S06]  /*9450*/  HMMA.16816.F32 R108, R4, R18.reuse, R108 ;  /* 0x00000012046c723c */ /* 0x080fec000000186c */
[C---:B------:R-:W-:Y:S01]  /*9460*/  HMMA.16816.F32 R112, R8.reuse, R18, R112 ;  /* 0x000000120870723c */ /* 0x040fe20000001870 */
[----:B------:R-:W3:Y:S05]  /*9470*/  LDSM.16.MT88.4 R16, [R230+0xe800] ;  /* 0x00e80000e610783b */ /* 0x000eea0000004200 */
[-C--:B-1----:R-:W-:Y:S06]  /*9480*/  HMMA.16816.F32 R116, R8, R12.reuse, R116 ;  /* 0x0000000c0874723c */ /* 0x082fec0000001874 */
[C---:B------:R-:W-:Y:S06]  /*9490*/  HMMA.16816.F32 R120, R4.reuse, R12, R120 ;  /* 0x0000000c0478723c */ /* 0x040fec0000001878 */
[-C--:B------:R-:W-:Y:S06]  /*94a0*/  HMMA.16816.F32 R124, R4, R14.reuse, R124 ;  /* 0x0000000e047c723c */ /* 0x080fec000000187c */
[----:B------:R-:W-:Y:S01]  /*94b0*/  HMMA.16816.F32 R128, R8, R14, R128 ;  /* 0x0000000e0880723c */ /* 0x000fe20000001880 */
[----:B------:R-:W1:Y:S01]  /*94c0*/  LDSM.16.MT88.4 R12, [R229+0xe800] ;  /* 0x00e80000e50c783b */ /* 0x000e620000004200 */
[----:B------:R-:W-:-:S04]  /*94d0*/  FFMA.FTZ R0, R132, UR4, -R2 ;  /* 0x0000000484007c23 */ /* 0x000fc80008010802 */
[C---:B------:R-:W-:Y:S06]  /*94e0*/  HMMA.16816.F32 R136, R4.reuse, R24, R136 ;  /* 0x000000180488723c */ /* 0x040fec0000001888 */
[C---:B------:R-:W-:Y:S06]  /*94f0*/  HMMA.16816.F32 R140, R4.reuse, R26, R140 ;  /* 0x0000001a048c723c */ /* 0x040fec000000188c */
[C---:B---3--:R-:W-:Y:S06]  /*9500*/  HMMA.16816.F32 R148, R4.reuse, R16, R148 ;  /* 0x000000100494723c */ /* 0x048fec0000001894 */
[----:B------:R-:W-:Y:S01]  /*9510*/  HMMA.16816.F32 R188, R4, R18, R188 ;  /* 0x0000001204bc723c */ /* 0x000fe200000018bc */
[----:B------:R-:W-:-:S05]  /*9520*/  MOV R35, R133 ;  /* 0x0000008500237202 */ /* 0x000fca0000000f00 */
[C---:B-1----:R-:W-:Y:S06]  /*9530*/  HMMA.16816.F32 R156, R4.reuse, R12, R156 ;  /* 0x0000000c049c723c */ /* 0x042fec000000189c */
[----:B------:R-:W-:Y:S01]  /*9540*/  HMMA.16816.F32 R200, R4, R14, R200 ;  /* 0x0000000e04c8723c */ /* 0x000fe200000018c8 */
[----:B------:R1:W3:Y:S02]  /*9550*/  MUFU.EX2 R4, R0 ;  /* 0x0000000000047308 */ /* 0x0002e40000000800 */
[----:B-1----:R-:W-:-:S06]  /*9560*/  FFMA.FTZ R0, R219, UR4, -R2 ;  /* 0x00000004db007c23 */ /* 0x002fcc0008010802 */
[----:B------:R1:W-:Y:S02]  /*9570*/  MUFU.EX2 R176, R0 ;  /* 0x0000000000b07308 */ /* 0x0003e40000000800 */
        /* <DEDUP_REMOVED lines=9> */
[----:B------:R1:W-:Y:S01]  /*9610*/  MUFU.EX2 R132, R0 ;  /* 0x0000000000847308 */ /* 0x0003e20000000800 */
[----:B---3--:R-:W-:Y:S01]  /*9620*/  MOV R205, R4 ;  /* 0x0000000400cd7202 */ /* 0x008fe20000000f00 */
[----:B-1----:R-:W-:-:S06]  /*9630*/  FFMA.FTZ R0, R206, UR4, -R3 ;  /* 0x00000004ce007c23 */ /* 0x002fcc0008010803 */
[----:B------:R1:W3:Y:S01]  /*9640*/  MUFU.EX2 R7, R0 ;  /* 0x0000000000077308 */ /* 0x0002e20000000800 */
[----:B------:R-:W-:Y:S01]  /*9650*/  HMMA.16816.F32 R144, R8, R16, R144 ;  /* 0x000000100890723c */ /* 0x000fe20000001890 */
[----:B-1----:R-:W-:-:S06]  /*9660*/  FFMA.FTZ R0, R46, UR4, -R20 ;  /* 0x000000042e007c23 */ /* 0x002fcc0008010814 */
[----:B------:R1:W-:Y:S01]  /*9670*/  MUFU.EX2 R252, R0 ;  /* 0x0000000000fc7308 */ /* 0x0003e20000000800 */
[----:B------:R-:W-:Y:S01]  /*9680*/  HMMA.16816.F32 R152, R8, R18, R152 ;  /* 0x000000120898723c */ /* 0x000fe20000001898 */
[----:B------:R-:W4:Y:S01]  /*9690*/  LDSM.16.MT88.4 R16, [R228+0xd000] ;  /* 0x00d00000e410783b */ /* 0x000f220000004200 */
[----:B-1----:R-:W-:-:S05]  /*96a0*/  FFMA.FTZ R0, R45, UR4, -R20 ;  /* 0x000000042d007c23 */ /* 0x002fca0008010814 */
[----:B------:R1:W-:Y:S01]  /*96b0*/  MUFU.EX2 R4, R0 ;  /* 0x0000000000047308 */ /* 0x0003e20000000800 */
[C---:B------:R-:W-:Y:S06]  /*96c0*/  HMMA.16816.F32 R192, R8.reuse, R12, R192 ;  /* 0x0000000c08c0723c */ /* 0x040fec00000018c0 */
[----:B------:R-:W-:Y:S01]  /*96d0*/  HMMA.16816.F32 R196, R8, R14, R196 ;  /* 0x0000000e08c4723c */ /* 0x000fe200000018c4 */
[----:B------:R-:W4:Y:S01]  /*96e0*/  LDSM.16.MT88.4 R12, [R230+0xd000] ;  /* 0x00d00000e60c783b */ /* 0x000f220000004200 */
[----:B-1----:R-:W-:-:S04]  /*96f0*/  FFMA.FTZ R0, R220, UR4, -R20 ;  /* 0x00000004dc007c23 */ /* 0x002fc80008010814 */
[C---:B------:R-:W-:Y:S01]  /*9700*/  HMMA.16816.F32 R80, R8.reuse, R24, R80 ;  /* 0x000000180850723c */ /* 0x040fe20000001850 */
[----:B------:R1:W-:Y:S05]  /*9710*/  MUFU.EX2 R5, R0 ;  /* 0x0000000000057308 */ /* 0x0003ea0000000800 */
[----:B------:R-:W-:Y:S01]  /*9720*/  HMMA.16816.F32 R76, R8, R26, R76 ;  /* 0x0000001a084c723c */ /* 0x000fe2000000184c */
[----:B------:R-:W4:Y:S01]  /*9730*/  LDSM.16.MT88.4 R24, [R167+0xd000] ;  /* 0x00d00000a718783b */ /* 0x000f220000004200 */
[----:B-1----:R-:W-:-:S04]  /*9740*/  FFMA.FTZ R0, R221, UR4, -R20 ;  /* 0x00000004dd007c23 */ /* 0x002fc80008010814 */
[----:B------:R1:W3:Y:S01]  /*9750*/  MUFU.EX2 R8, R0 ;  /* 0x0000000000087308 */ /* 0x0002e20000000800 */
[----:B------:R-:W-:Y:S01]  /*9760*/  MOV R209, R44 ;  /* 0x0000002c00d17202 */ /* 0x000fe20000000f00 */
[--C-:B------:R-:W-:Y:S01]  /*9770*/  FFMA.FTZ R45, R216, UR4, -R2.reuse ;  /* 0x00000004d82d7c23 */ /* 0x100fe20008010802 */
[--C-:B------:R-:W-:Y:S01]  /*9780*/  FFMA.FTZ R44, R215, UR4, -R2.reuse ;  /* 0x00000004d72c7c23 */ /* 0x100fe20008010802 */
[--C-:B------:R-:W-:Y:S01]  /*9790*/  FFMA.FTZ R43, R214, UR4, -R2.reuse ;  /* 0x00000004d62b7c23 */ /* 0x100fe20008010802 */
[----:B------:R-:W-:Y:S01]  /*97a0*/  FFMA.FTZ R41, R207, UR4, -R2 ;  /* 0x00000004cf297c23 */ /* 0x000fe20008010802 */
[--C-:B------:R-:W-:Y:S01]  /*97b0*/  FFMA.FTZ R2, R223, UR4, -R21.reuse ;  /* 0x00000004df027c23 */ /* 0x100fe20008010815 */
[----:B-1----:R-:W-:-:S04]  /*97c0*/  FFMA.FTZ R0, R35, UR4, -R21 ;  /* 0x0000000423007c23 */ /* 0x002fc80008010815 */
[----:B------:R1:W-:Y:S01]  /*97d0*/  MUFU.EX2 R211, R0 ;  /* 0x0000000000d37308 */ /* 0x0003e20000000800 */
[----:B--2---:R-:W-:Y:S01]  /*97e0*/  FFMA.FTZ R42, R208, R23, R239 ;  /* 0x00000017d02a7223 */ /* 0x004fe200000100ef */
[----:B------:R-:W-:-:S06]  /*97f0*/  MOV R206, R209 ;  /* 0x000000d100ce7202 */ /* 0x000fcc0000000f00 */
[----:B------:R-:W-:Y:S01]  /*9800*/  MUFU.EX2 R208, R2 ;  /* 0x0000000200d07308 */ /* 0x000fe20000000800 */
[----:B-1----:R-:W-:-:S07]  /*9810*/  FFMA.FTZ R0, R33, UR4, -R21 ;  /* 0x0000000421007c23 */ /* 0x002fce0008010815 */
[----:B------:R1:W-:Y:S01]  /*9820*/  MUFU.EX2 R210, R0 ;  /* 0x0000000000d27308 */ /* 0x0003e20000000800 */
[----:B------:R-:W-:Y:S01]  /*9830*/  FFMA.FTZ R38, R246, UR4, -R3 ;  /* 0x00000004f6267c23 */ /* 0x000fe20008010803 */
[----:B------:R-:W-:Y:S01]  /*9840*/  MOV R246, R84 ;  /* 0x0000005400f67202 */ /* 0x000fe20000000f00 */
[----:B------:R-:W-:Y:S01]  /*9850*/  FFMA.FTZ R46, R34, R22, R240 ;  /* 0x00000016222e7223 */ /* 0x000fe200000100f0 */
[----:B------:R-:W-:Y:S01]  /*9860*/  MOV R84, R85 ;  /* 0x0000005500547202 */ /* 0x000fe20000000f00 */
[----:B-1----:R-:W-:Y:S01]  /*9870*/  FFMA.FTZ R0, R238, UR4, -R21 ;  /* 0x00000004ee007c23 */ /* 0x002fe20008010815 */
[--C-:B------:R-:W-:Y:S01]  /*9880*/  FFMA.FTZ R34, R225, UR4, -R20.reuse ;  /* 0x00000004e1227c23 */ /* 0x100fe20008010814 */
[--C-:B------:R-:W-:Y:S01]  /*9890*/  FFMA.FTZ R33, R248, UR4, -R20.reuse ;  /* 0x00000004f8217c23 */ /* 0x100fe20008010814 */
[--C-:B------:R-:W-:Y:S01]  /*98a0*/  FFMA.FTZ R40, R217, UR4, -R3.reuse ;  /* 0x00000004d9287c23 */ /* 0x100fe20008010803 */
[----:B------:R-:W1:Y:S01]  /*98b0*/  MUFU.EX2 R209, R0 ;  /* 0x0000000000d17308 */ /* 0x000e620000000800 */
[----:B------:R-:W-:Y:S01]  /*98c0*/  MOV R85, R86 ;  /* 0x0000005600557202 */ /* 0x000fe20000000f00 */
[--C-:B------:R-:W-:Y:S01]  /*98d0*/  FFMA.FTZ R37, R222, UR4, -R3.reuse ;  /* 0x00000004de257c23 */ /* 0x100fe20008010803 */
[----:B------:R-:W-:Y:S01]  /*98e0*/  MOV R86, R87 ;  /* 0x0000005700567202 */ /* 0x000fe20000000f00 */
[----:B------:R-:W-:Y:S01]  /*98f0*/  FFMA.FTZ R36, R218, UR4, -R3 ;  /* 0x00000004da247c23 */ /* 0x000fe20008010803 */
[----:B---3--:R-:W-:Y:S01]  /*9900*/  MOV R225, R7 ;  /* 0x0000000700e17202 */ /* 0x008fe20000000f00 */
[--C-:B------:R-:W-:Y:S01]  /*9910*/  FFMA.FTZ R35, R224, UR4, -R20.reuse ;  /* 0x00000004e0237c23 */ /* 0x100fe20008010814 */
[----:B------:R-:W-:Y:S01]  /*9920*/  MOV R248, R6 ;  /* 0x0000000600f87202 */ /* 0x000fe20000000f00 */
[----:B------:R-:W-:Y:S01]  /*9930*/  FFMA.FTZ R3, R249, UR4, -R20 ;  /* 0x00000004f9037c23 */ /* 0x000fe20008010814 */
[----:B------:R-:W-:Y:S01]  /*9940*/  MOV R87, R32 ;  /* 0x0000002000577202 */ /* 0x000fe20000000f00 */
[----:B------:R-:W-:Y:S01]  /*9950*/  FFMA.FTZ R32, R250, UR4, -R21 ;  /* 0x00000004fa207c23 */ /* 0x000fe20008010815 */
[----:B------:R-:W-:-:S02]  /*9960*/  MOV R224, R8 ;  /* 0x0000000800e07202 */ /* 0x000fc40000000f00 */
[----:B------:R-:W-:Y:S02]  /*9970*/  F2FP.F16.F32.PACK_AB R9, R134, R177 ;  /* 0x000000b18609723e */ /* 0x000fe400000000ff */
[----:B------:R-:W-:Y:S01]  /*9980*/  MOV R207, R204 ;  /* 0x000000cc00cf7202 */ /* 0x000fe20000000f00 */
[--C-:B------:R-:W-:Y:S01]  /*9990*/  FFMA.FTZ R2, R226, UR4, -R21.reuse ;  /* 0x00000004e2027c23 */ /* 0x100fe20008010815 */
[----:B------:R-:W-:Y:S01]  /*99a0*/  MOV R249, R5 ;  /* 0x0000000500f97202 */ /* 0x000fe20000000f00 */
[----:B------:R-:W-:Y:S01]  /*99b0*/  FFMA.FTZ R39, R251, UR4, -R21 ;  /* 0x00000004fb277c23 */ /* 0x000fe20008010815 */
[----:B------:R-:W-:Y:S01]  /*99c0*/  MOV R250, R4 ;  /* 0x0000000400fa7202 */ /* 0x000fe20000000f00 */
[----:B------:R-:W-:Y:S01]  /*99d0*/  MUFU.EX2 R45, R45 ;  /* 0x0000002d002d7308 */ /* 0x000fe20000000800 */
[----:B------:R-:W-:Y:S01]  /*99e0*/  F2FP.F16.F32.PACK_AB R8, R176, R205 ;  /* 0x000000cdb008723e */ /* 0x000fe200000000ff */
[----:B------:R2:W5:Y:S01]  /*99f0*/  LDL.LU R240, [R1+0x6c] ;  /* 0x00006c0001f07983 */ /* 0x0005620000300800 */
[----:B------:R-:W-:-:S02]  /*9a00*/  F2FP.F16.F32.PACK_AB R10, R248, R133 ;  /* 0x00000085f80a723e */ /* 0x000fc400000000ff */
[----:B------:R-:W-:Y:S02]  /*9a10*/  F2FP.F16.F32.PACK_AB R11, R225, R132 ;  /* 0x00000084e10b723e */ /* 0x000fe400000000ff */
[----:B------:R-:W-:Y:S02]  /*9a20*/  MOV R22, R135 ;  /* 0x0000008700167202 */ /* 0x000fe40000000f00 */
[----:B-1----:R-:W-:Y:S01]  /*9a30*/  F2FP.F16.F32.PACK_AB R7, R208, R209 ;  /* 0x000000d1d007723e */ /* 0x002fe200000000ff */
[----:B------:R-:W-:Y:S01]  /*9a40*/  FFMA.FTZ R0, R227, UR4, -R21 ;  /* 0x00000004e3007c23 */ /* 0x000fe20008010815 */
[----:B------:R-:W-:Y:S02]  /*9a50*/  F2FP.F16.F32.PACK_AB R4, R250, R252 ;  /* 0x000000fcfa04723e */ /* 0x000fe400000000ff */
[----:B------:R-:W-:Y:S02]  /*9a60*/  F2FP.F16.F32.PACK_AB R5, R210, R211 ;  /* 0x000000d3d205723e */ /* 0x000fe400000000ff */
[----:B------:R-:W-:Y:S01]  /*9a70*/  F2FP.F16.F32.PACK_AB R6, R224, R249 ;  /* 0x000000f9e006723e */ /* 0x000fe200000000ff */
[----:B----4-:R-:W-:Y:S01]  /*9a80*/  HMMA.16816.F32 R220, R8, R16, R72 ;  /* 0x0000001008dc723c */ /* 0x010fe20000001848 */
[----:B------:R-:W-:-:S02]  /*9a90*/  MOV R135, R84 ;  /* 0x0000005400877202 */ /* 0x000fc40000000f00 */
[----:B------:R-:W-:Y:S01]  /*9aa0*/  MOV R178, R86 ;  /* 0x0000005600b27202 */ /* 0x000fe20000000f00 */
[----:B------:R-:W-:Y:S01]  /*9ab0*/  MUFU.EX2 R44, R44 ;  /* 0x0000002c002c7308 */ /* 0x000fe20000000800 */
[----:B------:R-:W-:Y:S01]  /*9ac0*/  MOV R204, R85 ;  /* 0x0000005500cc7202 */ /* 0x000fe20000000f00 */
[C---:B------:R-:W-:Y:S01]  /*9ad0*/  HMMA.16816.F32 R212, R8.reuse, R14, R68 ;  /* 0x0000000e08d4723c */ /* 0x040fe20000001844 */
[----:B------:R-:W-:Y:S01]  /*9ae0*/  MOV R75, R91 ;  /* 0x0000005b004b7202 */ /* 0x000fe20000000f00 */
[----:B------:R2:W5:Y:S01]  /*9af0*/  LDL.LU R239, [R1+0x68] ;  /* 0x0000680001ef7983 */ /* 0x0005620000300800 */
[----:B------:R-:W-:Y:S02]  /*9b00*/  MOV R74, R90 ;  /* 0x0000005a004a7202 */ /* 0x000fe40000000f00 */
[----:B------:R-:W-:Y:S01]  /*9b10*/  MOV R73, R89 ;  /* 0x0000005900497202 */ /* 0x000fe20000000f00 */
[-C--:B------:R-:W-:Y:S01]  /*9b20*/  HMMA.16816.F32 R172, R8, R24.reuse, R172 ;  /* 0x0000001808ac723c */ /* 0x080fe200000018ac */
[----:B------:R-:W-:Y:S01]  /*9b30*/  MOV R72, R88 ;  /* 0x0000005800487202 */ /* 0x000fe20000000f00 */
[----:B------:R-:W-:Y:S01]  /*9b40*/  MUFU.EX2 R43, R43 ;  /* 0x0000002b002b7308 */ /* 0x000fe20000000800 */
[----:B------:R-:W-:Y:S01]  /*9b50*/  MOV R179, R87 ;  /* 0x0000005700b37202 */ /* 0x000fe20000000f00 */
[----:B------:R2:W5:Y:S01]  /*9b60*/  LDL.LU R238, [R1+0x64] ;  /* 0x0000640001ee7983 */ /* 0x0005620000300800 */
[----:B------:R-:W-:Y:S01]  /*9b70*/  MOV R70, R22 ;  /* 0x0000001600467202 */ /* 0x000fe20000000f00 */
[C---:B------:R-:W-:Y:S02]  /*9b80*/  HMMA.16816.F32 R168, R4.reuse, R24, R168 ;  /* 0x0000001804a8723c */ /* 0x040fe400000018a8 */
[----:B------:R-:W-:Y:S04]  /*9b90*/  LDSM.16.MT88.4 R20, [R167+0xf000] ;  /* 0x00f00000a714783b */ /* 0x000fe80000004200 */
[-C--:B------:R-:W-:Y:S06]  /*9ba0*/  HMMA.16816.F32 R180, R4, R26.reuse, R180 ;  /* 0x0000001a04b4723c */ /* 0x080fec00000018b4 */
[----:B------:R-:W-:Y:S01]  /*9bb0*/  HMMA.16816.F32 R48, R8, R26, R48 ;  /* 0x0000001a0830723c */ /* 0x000fe20000001830 */
[----:B------:R-:W1:Y:S05]  /*9bc0*/  LDSM.16.MT88.4 R24, [R229+0xd000] ;  /* 0x00d00000e518783b */ /* 0x000e6a0000004200 */
[C---:B------:R-:W-:Y:S06]  /*9bd0*/  HMMA.16816.F32 R64, R4.reuse, R16, R64 ;  /* 0x000000100440723c */ /* 0x040fec0000001840 */
[-C--:B------:R-:W-:Y:S06]  /*9be0*/  HMMA.16816.F32 R60, R4, R18.reuse, R60 ;  /* 0x00000012043c723c */ /* 0x080fec000000183c */
[C---:B------:R-:W-:Y:S01]  /*9bf0*/  HMMA.16816.F32 R216, R8.reuse, R18, R56 ;  /* 0x0000001208d8723c */ /* 0x040fe20000001838 */
[----:B------:R-:W3:Y:S05]  /*9c00*/  LDSM.16.MT88.4 R16, [R228+0xf000] ;  /* 0x00f00000e410783b */ /* 0x000eea0000004200 */
[-C--:B------:R-:W-:Y:S06]  /*9c10*/  HMMA.16816.F32 R84, R8, R12.reuse, R52 ;  /* 0x0000000c0854723c */ /* 0x080fec0000001834 */
[C---:B------:R-:W-:Y:S01]  /*9c20*/  HMMA.16816.F32 R88, R4.reuse, R12, R28 ;  /* 0x0000000c0458723c */ /* 0x040fe2000000181c */
[----:B------:R-:W-:Y:S05]  /*9c30*/  LDSM.16.MT88.4 R28, [R229+0xf000] ;  /* 0x00f00000e51c783b */ /* 0x000fea0000004200 */
[C---:B------:R-:W-:Y:S01]  /*9c40*/  HMMA.16816.F32 R92, R4.reuse, R14, R92 ;  /* 0x0000000e045c723c */ /* 0x040fe2000000185c */
[----:B------:R-:W4:Y:S05]  /*9c50*/  LDSM.16.MT88.4 R12, [R230+0xf000] ;  /* 0x00f00000e60c783b */ /* 0x000f2a0000004200 */
[C---:B-1----:R-:W-:Y:S06]  /*9c60*/  HMMA.16816.F32 R104, R4.reuse, R24, R104 ;  /* 0x000000180468723c */ /* 0x042fec0000001868 */
[C---:B------:R-:W-:Y:S06]  /*9c70*/  HMMA.16816.F32 R108, R4.reuse, R26, R108 ;  /* 0x0000001a046c723c */ /* 0x040fec000000186c */
[C---:B------:R-:W-:Y:S06]  /*9c80*/  HMMA.16816.F32 R120, R4.reuse, R20, R120 ;  /* 0x000000140478723c */ /* 0x040fec0000001878 */
[C---:B------:R-:W-:Y:S06]  /*9c90*/  HMMA.16816.F32 R124, R4.reuse, R22, R124 ;  /* 0x00000016047c723c */ /* 0x040fec000000187c */
[C---:B---3--:R-:W-:Y:S06]  /*9ca0*/  HMMA.16816.F32 R136, R4.reuse, R16, R136 ;  /* 0x000000100488723c */ /* 0x048fec0000001888 */
[C---:B------:R-:W-:Y:S06]  /*9cb0*/  HMMA.16816.F32 R140, R4.reuse, R18, R140 ;  /* 0x00000012048c723c */ /* 0x040fec000000188c */
[C---:B----4-:R-:W-:Y:S06]  /*9cc0*/  HMMA.16816.F32 R148, R4.reuse, R12, R148 ;  /* 0x0000000c0494723c */ /* 0x050fec0000001894 */
[C---:B------:R-:W-:Y:S06]  /*9cd0*/  HMMA.16816.F32 R188, R4.reuse, R14, R188 ;  /* 0x0000000e04bc723c */ /* 0x040fec00000018bc */
[C---:B------:R-:W-:Y:S06]  /*9ce0*/  HMMA.16816.F32 R156, R4.reuse, R28, R156 ;  /* 0x0000001c049c723c */ /* 0x040fec000000189c */
[----:B------:R-:W-:Y:S07]  /*9cf0*/  HMMA.16816.F32 R52, R4, R30, R200 ;  /* 0x0000001e0434723c */ /* 0x000fee00000018c8 */
[----:B------:R-:W-:-:S02]  /*9d00*/  MOV R202, R177 ;  /* 0x000000b100ca7202 */ /* 0x000fc40000000f00 */
[----:B------:R-:W-:Y:S02]  /*9d10*/  MOV R201, R176 ;  /* 0x000000b000c97202 */ /* 0x000fe40000000f00 */
[----:B------:R-:W-:Y:S02]  /*9d20*/  MOV R6, R178 ;  /* 0x000000b200067202 */ /* 0x000fe40000000f00 */
[----:B------:R-:W-:Y:S02]  /*9d30*/  MOV R7, R179 ;  /* 0x000000b300077202 */ /* 0x000fe40000000f00 */
[----:B------:R-:W1:Y:S01]  /*9d40*/  LDSM.16.MT88.4 R176, [R167+0xd800] ;  /* 0x00d80000a7b0783b */ /* 0x000e620000004200 */
[----:B------:R-:W-:Y:S01]  /*9d50*/  MOV R71, R246 ;  /* 0x000000f600477202 */ /* 0x000fe20000000f00 */
[----:B------:R-:W-:Y:S01]  /*9d60*/  HMMA.16816.F32 R116, R8, R20, R116 ;  /* 0x000000140874723c */ /* 0x000fe20000001874 */
[----:B------:R-:W-:Y:S02]  /*9d70*/  MOV R69, R207 ;  /* 0x000000cf00457202 */ /* 0x000fe40000000f00 */
[----:B------:R-:W-:-:S02]  /*9d80*/  MOV R68, R206 ;  /* 0x000000ce00447202 */ /* 0x000fc40000000f00 */
[----:B------:R-:W-:Y:S02]  /*9d90*/  MOV R203, R205 ;  /* 0x000000cd00cb7202 */ /* 0x000fe40000000f00 */
[----:B------:R-:W-:Y:S01]  /*9da0*/  MOV R200, R204 ;  /* 0x000000cc00c87202 */ /* 0x000fe20000000f00 */
[C---:B------:R-:W-:Y:S01]  /*9db0*/  HMMA.16816.F32 R144, R8.reuse, R12, R144 ;  /* 0x0000000c0890723c */ /* 0x040fe20000001890 */
[----:B------:R-:W-:Y:S02]  /*9dc0*/  MOV R251, R134 ;  /* 0x0000008600fb7202 */ /* 0x000fe40000000f00 */
[----:B------:R-:W-:Y:S02]  /*9dd0*/  MOV R227, R133 ;  /* 0x0000008500e37202 */ /* 0x000fe40000000f00 */
[----:B------:R-:W-:Y:S01]  /*9de0*/  MOV R226, R132 ;  /* 0x0000008400e27202 */ /* 0x000fe20000000f00 */
[C---:B------:R-:W-:Y:S01]  /*9df0*/  HMMA.16816.F32 R204, R8.reuse, R22, R128 ;  /* 0x0000001608cc723c */ /* 0x040fe20000001880 */
[----:B------:R-:W-:Y:S01]  /*9e00*/  MOV R246, R135 ;  /* 0x0000008700f67202 */ /* 0x000fe20000000f00 */
[----:B------:R-:W-:Y:S08]  /*9e10*/  MUFU.EX2 R41, R41 ;  /* 0x0000002900297308 */ /* 0x000ff00000000800 */
[----:B------:R-:W-:Y:S01]  /*9e20*/  MUFU.EX2 R40, R40 ;  /* 0x0000002800287308 */ /* 0x000fe20000000800 */
[C---:B------:R-:W-:Y:S07]  /*9e30*/  HMMA.16816.F32 R132, R8.reuse, R16, R80 ;  /* 0x000000100884723c */ /* 0x040fee0000001850 */
[----:B------:R-:W-:Y:S01]  /*9e40*/  MUFU.EX2 R38, R38 ;  /* 0x0000002600267308 */ /* 0x000fe20000000800 */
[C---:B------:R-:W-:Y:S07]  /*9e50*/  HMMA.16816.F32 R20, R8.reuse, R14, R152 ;  /* 0x0000000e0814723c */ /* 0x040fee0000001898 */
[----:B------:R-:W-:Y:S08]  /*9e60*/  MUFU.EX2 R37, R37 ;  /* 0x0000002500257308 */ /* 0x000ff00000000800 */
[----:B------:R-:W-:Y:S08]  /*9e70*/  MUFU.EX2 R36, R36 ;  /* 0x0000002400247308 */ /* 0x000ff00000000800 */
[----:B------:R-:W-:Y:S08]  /*9e80*/  MUFU.EX2 R35, R35 ;  /* 0x0000002300237308 */ /* 0x000ff00000000800 */
[----:B------:R-:W3:Y:S01]  /*9e90*/  MUFU.EX2 R34, R34 ;  /* 0x0000002200227308 */ /* 0x000ee20000000800 */
[C---:B------:R-:W-:Y:S01]  /*9ea0*/  HMMA.16816.F32 R100, R8.reuse, R24, R100 ;  /* 0x000000180864723c */ /* 0x040fe20000001864 */
[----:B------:R-:W-:Y:S01]  /*9eb0*/  FADD.FTZ R5, R237, R42 ;  /* 0x0000002aed057221 */ /* 0x000fe20000010000 */
[----:B------:R-:W4:Y:S04]  /*9ec0*/  LDSM.16.MT88.4 R80, [R228+0xd800] ;  /* 0x00d80000e450783b */ /* 0x000f280000004200 */
[C---:B------:R-:W-:Y:S01]  /*9ed0*/  HMMA.16816.F32 R56, R8.reuse, R26, R112 ;  /* 0x0000001a0838723c */ /* 0x040fe20000001870 */
[----:B------:R-:W-:Y:S01]  /*9ee0*/  MUFU.EX2 R16, R33 ;  /* 0x0000002100107308 */ /* 0x000fe20000000800 */
[----:B------:R-:W-:Y:S04]  /*9ef0*/  LDSM.16.MT88.4 R112, [R229+0xd800] ;  /* 0x00d80000e570783b */ /* 0x000fe80000004200 */
[C---:B------:R-:W-:Y:S01]  /*9f00*/  HMMA.16816.F32 R192, R8.reuse, R28, R192 ;  /* 0x0000001c08c0723c */ /* 0x040fe200000018c0 */
[----:B------:R-:W-:Y:S02]  /*9f10*/  LDSM.16.MT88.4 R128, [R167+0xf800] ;  /* 0x00f80000a780783b */ /* 0x000fe40000004200 */
[----:B------:R-:W-:Y:S02]  /*9f20*/  MUFU.EX2 R17, R3 ;  /* 0x0000000300117308 */ /* 0x000fe40000000800 */
[----:B------:R-:W-:Y:S06]  /*9f30*/  LDSM.16.MT88.4 R152, [R230+0xf800] ;  /* 0x00f80000e698783b */ /* 0x000fec0000004200 */
[----:B------:R-:W-:Y:S08]  /*9f40*/  MUFU.EX2 R12, R2 ;  /* 0x00000002000c7308 */ /* 0x000ff00000000800 */
[----:B------:R2:W1:Y:S08]  /*9f50*/  MUFU.EX2 R13, R0 ;  /* 0x00000000000d7308 */ /* 0x0004700000000800 */
[----:B------:R4:W-:Y:S08]  /*9f60*/  MUFU.EX2 R15, R32 ;  /* 0x00000020000f7308 */ /* 0x0009f00000000800 */
[----:B------:R-:W1:Y:S01]  /*9f70*/  MUFU.EX2 R14, R39 ;  /* 0x00000027000e7308 */ /* 0x000e620000000800 */
[C---:B------:R-:W-:Y:S01]  /*9f80*/  HMMA.16816.F32 R24, R8.reuse, R18, R76 ;  /* 0x000000120818723c */ /* 0x040fe2000000184c */
[----:B--2---:R-:W-:Y:S01]  /*9f90*/  FADD.FTZ R0, R6, R97 ;  /* 0x0000006106007221 */ /* 0x004fe20000010000 */
[----:B------:R-:W-:Y:S01]  /*9fa0*/  FADD.FTZ R2, R200, R46 ;  /* 0x0000002ec8027221 */ /* 0x000fe20000010000 */
[----:B------:R-:W-:Y:S01]  /*9fb0*/  MOV R33, R202 ;  /* 0x000000ca00217202 */ /* 0x000fe20000000f00 */
[----:B------:R2:W5:Y:S01]  /*9fc0*/  LDL.LU R237, [R1+0x60] ;  /* 0x0000600001ed7983 */ /* 0x0005620000300800 */
[----:B---3--:R-:W-:Y:S01]  /*9fd0*/  F2FP.F16.F32.PACK_AB R200, R34, R35 ;  /* 0x0000002322c8723e */ /* 0x008fe200000000ff */
[----:B------:R-:W-:Y:S01]  /*9fe0*/  HMMA.16816.F32 R8, R8, R30, R196 ;  /* 0x0000001e0808723c */ /* 0x000fe200000018c4 */
[----:B------:R-:W-:-:S02]  /*9ff0*/  MOV R19, R201 ;  /* 0x000000c900137202 */ /* 0x000fc40000000f00 */
[----:B----4-:R-:W-:Y:S02]  /*a000*/  MOV R32, R203 ;  /* 0x000000cb00207202 */ /* 0x010fe40000000f00 */
[----:B-1----:R-:W-:Y:S02]  /*a010*/  F2FP.F16.F32.PACK_AB R201, R13, R12 ;  /* 0x0000000c0dc9723e */ /* 0x002fe400000000ff */
[----:B------:R-:W-:Y:S02]  /*a020*/  F2FP.F16.F32.PACK_AB R196, R44, R45 ;  /* 0x0000002d2cc4723e */ /* 0x000fe400000000ff */
[----:B------:R-:W-:Y:S02]  /*a030*/  F2FP.F16.F32.PACK_AB R197, R38, R40 ;  /* 0x0000002826c5723e */ /* 0x000fe400000000ff */
[----:B------:R-:W-:Y:S02]  /*a040*/  F2FP.F16.F32.PACK_AB R198, R41, R43 ;  /* 0x0000002b29c6723e */ /* 0x000fe400000000ff */
[----:B------:R-:W-:-:S02]  /*a050*/  F2FP.F16.F32.PACK_AB R199, R36, R37 ;  /* 0x0000002524c7723e */ /* 0x000fc400000000ff */
[----:B------:R-:W-:Y:S02]  /*a060*/  F2FP.F16.F32.PACK_AB R202, R17, R16 ;  /* 0x0000001011ca723e */ /* 0x000fe400000000ff */
[----:B------:R-:W-:Y:S01]  /*a070*/  F2FP.F16.F32.PACK_AB R203, R14, R15 ;  /* 0x0000000f0ecb723e */ /* 0x000fe200000000ff */
[----:B------:R-:W-:Y:S01]  /*a080*/  FADD.FTZ R4, R236, R0 ;  /* 0x00000000ec047221 */ /* 0x000fe20000010000 */
[----:B------:R-:W-:Y:S01]  /*a090*/  FADD.FTZ R3, R7, R96 ;  /* 0x0000006007037221 */ /* 0x000fe20000010000 */
[----:B------:R-:W-:Y:S01]  /*a0a0*/  FADD.FTZ R0, R164, R5 ;  /* 0x00000005a4007221 */ /* 0x000fe20000010000 */
[----:B------:R-:W-:Y:S01]  /*a0b0*/  HMMA.16816.F32 R172, R196, R176, R172 ;  /* 0x000000b0c4ac723c */ /* 0x000fe200000018ac */
[----:B------:R-:W-:Y:S01]  /*a0c0*/  FADD.FTZ R18, R233, R4 ;  /* 0x00000004e9127221 */ /* 0x000fe20000010000 */
[----:B------:R-:W-:Y:S01]  /*a0d0*/  MOV R31, R99 ;  /* 0x00000063001f7202 */ /* 0x000fe20000000f00 */
[----:B------:R-:W1:Y:S01]  /*a0e0*/  LDSM.16.MT88.4 R4, [R229+0xf800] ;  /* 0x00f80000e504783b */ /* 0x000e620000004200 */
[----:B------:R-:W-:-:S02]  /*a0f0*/  MOV R30, R98 ;  /* 0x00000062001e7202 */ /* 0x000fc40000000f00 */
[C---:B------:R-:W-:Y:S01]  /*a100*/  HMMA.16816.F32 R168, R200.reuse, R176, R168 ;  /* 0x000000b0c8a8723c */ /* 0x040fe200000018a8 */
[----:B------:R-:W3:Y:S05]  /*a110*/  LDSM.16.MT88.4 R96, [R230+0xd800] ;  /* 0x00d80000e660783b */ /* 0x000eea0000004200 */
[-C--:B------:R-:W-:Y:S01]  /*a120*/  HMMA.16816.F32 R180, R200, R178.reuse, R180 ;  /* 0x000000b2c8b4723c */ /* 0x080fe200000018b4 */
[----:B------:R-:W-:Y:S01]  /*a130*/  MOV R28, R71 ;  /* 0x00000047001c7202 */ /* 0x000fe20000000f00 */
[----:B------:R-:W-:Y:S01]  /*a140*/  FADD.FTZ R2, R234, R2 ;  /* 0x00000002ea027221 */ /* 0x000fe20000010000 */
[----:B------:R-:W-:Y:S01]  /*a150*/  MOV R42, R69 ;  /* 0x00000045002a7202 */ /* 0x000fe20000000f00 */
[----:B------:R2:W5:Y:S02]  /*a160*/  LDL.LU R236, [R1+0x5c] ;  /* 0x00005c0001ec7983 */ /* 0x0005640000300800 */
[----:B------:R-:W-:Y:S07]  /*a170*/  HMMA.16816.F32 R176, R196, R178, R48 ;  /* 0x000000b2c4b0723c */ /* 0x000fee0000001830 */
[----:B------:R-:W-:-:S02]  /*a180*/  MOV R51, R187 ;  /* 0x000000bb00337202 */ /* 0x000fc40000000f00 */
[----:B------:R-:W-:Y:S02]  /*a190*/  MOV R50, R186 ;  /* 0x000000ba00327202 */ /* 0x000fe40000000f00 */
[----:B------:R-:W-:Y:S02]  /*a1a0*/  MOV R49, R185 ;  /* 0x000000b900317202 */ /* 0x000fe40000000f00 */
[----:B------:R-:W-:Y:S02]  /*a1b0*/  MOV R48, R184 ;  /* 0x000000b800307202 */ /* 0x000fe40000000f00 */
[----:B------:R-:W4:Y:S01]  /*a1c0*/  LDSM.16.MT88.4 R184, [R228+0xf800] ;  /* 0x00f80000e4b8783b */ /* 0x000f220000004200 */
[----:B------:R-:W-:Y:S01]  /*a1d0*/  FADD.FTZ R3, R235, R3 ;  /* 0x00000003eb037221 */ /* 0x000fe20000010000 */
[----:B------:R-:W-:Y:S01]  /*a1e0*/  MOV R29, R70 ;  /* 0x00000046001d7202 */ /* 0x000fe20000000f00 */
[----:B------:R-:W-:Y:S01]  /*a1f0*/  HMMA.16816.F32 R76, R200, R82, R60 ;  /* 0x00000052c84c723c */ /* 0x000fe2000000183c */
[----:B------:R-:W-:-:S02]  /*a200*/  MOV R71, R74 ;  /* 0x0000004a00477202 */ /* 0x000fc40000000f00 */
[----:B------:R-:W-:Y:S01]  /*a210*/  MOV R39, R75 ;  /* 0x0000004b00277202 */ /* 0x000fe20000000f00 */
[----:B------:R-:W-:Y:S01]  /*a220*/  FADD.FTZ R2, R231, R2 ;  /* 0x00000002e7027221 */ /* 0x000fe20000010000 */
[----:B------:R-:W-:Y:S01]  /*a230*/  MOV R69, R72 ;  /* 0x0000004800457202 */ /* 0x000fe20000000f00 */
[----:B------:R-:W-:Y:S01]  /*a240*/  FADD.FTZ R0, R160, R0 ;  /* 0x00000000a0007221 */ /* 0x000fe20000010000 */
[----:B------:R-:W-:Y:S01]  /*a250*/  MOV R70, R73 ;  /* 0x0000004900467202 */ /* 0x000fe20000000f00 */
[C---:B-1----:R-:W-:Y:S01]  /*a260*/  HMMA.16816.F32 R156, R200.reuse, R4, R156 ;  /* 0x00000004c89c723c */ /* 0x042fe2000000189c */
[----:B------:R-:W-:Y:S01]  /*a270*/  MOV R63, R162 ;  /* 0x000000a2003f7202 */ /* 0x000fe20000000f00 */
[----:B------:R-:W-:Y:S01]  /*a280*/  FADD.FTZ R3, R232, R3 ;  /* 0x00000003e8037221 */ /* 0x000fe20000010000 */
[----:B------:R-:W-:Y:S01]  /*a290*/  MOV R46, R68 ;  /* 0x00000044002e7202 */ /* 0x000fe20000000f00 */
[----:B------:R2:W5:Y:S02]  /*a2a0*/  LDL.LU R235, [R1+0x58] ;  /* 0x0000580001eb7983 */ /* 0x0005640000300800 */
[----:B------:R-:W-:Y:S02]  /*a2b0*/  HMMA.16816.F32 R72, R200, R80, R64 ;  /* 0x00000050c848723c */ /* 0x000fe40000001840 */
[----:B------:R2:W5:Y:S04]  /*a2c0*/  LDL.LU R234, [R1+0x54] ;  /* 0x0000540001ea7983 */ /* 0x0005680000300800 */
[----:B------:R-:W-:Y:S01]  /*a2d0*/  HMMA.16816.F32 R192, R196, R4, R192 ;  /* 0x00000004c4c0723c */ /* 0x000fe200000018c0 */
[----:B------:R-:W-:Y:S01]  /*a2e0*/  MOV R64, R163 ;  /* 0x000000a300407202 */ /* 0x000fe20000000f00 */
[----:B------:R2:W5:Y:S01]  /*a2f0*/  LDL.LU R233, [R1+0x50] ;  /* 0x0000500001e97983 */ /* 0x0005620000300800 */
[----:B------:R-:W-:-:S02]  /*a300*/  MOV R65, R71 ;  /* 0x0000004700417202 */ /* 0x000fc40000000f00 */
[----:B------:R-:W-:Y:S02]  /*a310*/  MOV R66, R70 ;  /* 0x0000004600427202 */ /* 0x000fe40000000f00 */
[----:B------:R-:W-:Y:S01]  /*a320*/  MOV R67, R69 ;  /* 0x0000004500437202 */ /* 0x000fe20000000f00 */
[----:B------:R-:W-:Y:S01]  /*a330*/  FADD.FTZ R4, R63, R18 ;  /* 0x000000123f047221 */ /* 0x000fe20000010000 */
[C---:B---3--:R-:W-:Y:S01]  /*a340*/  HMMA.16816.F32 R88, R200.reuse, R96, R88 ;  /* 0x00000060c858723c */ /* 0x048fe20000001858 */
[----:B------:R-:W-:Y:S01]  /*a350*/  FADD.FTZ R3, R64, R3 ;  /* 0x0000000340037221 */ /* 0x000fe20000010000 */
[----:B------:R-:W-:Y:S01]  /*a360*/  FADD.FTZ R2, R65, R2 ;  /* 0x0000000241027221 */ /* 0x000fe20000010000 */
[----:B------:R-:W-:Y:S01]  /*a370*/  FADD.FTZ R0, R66, R0 ;  /* 0x0000000042007221 */ /* 0x000fe20000010000 */
[----:B------:R2:W5:Y:S02]  /*a380*/  LDL.LU R232, [R1+0x4c] ;  /* 0x00004c0001e87983 */ /* 0x0005640000300800 */
[C---:B------:R-:W-:Y:S01]  /*a390*/  HMMA.16816.F32 R92, R200.reuse, R98, R92 ;  /* 0x00000062c85c723c */ /* 0x040fe2000000185c */
[----:B------:R-:W-:Y:S01]  /*a3a0*/  FADD.FTZ R5, R49, R2 ;  /* 0x0000000231057221 */ /* 0x000fe20000010000 */
[----:B------:R2:W5:Y:S04]  /*a3b0*/  LDL.LU R231, [R1+0x48] ;  /* 0x0000480001e77983 */ /* 0x0005680000300800 */
[C---:B------:R-:W-:Y:S06]  /*a3c0*/  HMMA.16816.F32 R104, R200.reuse, R112, R104 ;  /* 0x00000070c868723c */ /* 0x040fec0000001868 */
[C---:B------:R-:W-:Y:S06]  /*a3d0*/  HMMA.16816.F32 R108, R200.reuse, R114, R108 ;  /* 0x00000072c86c723c */ /* 0x040fec000000186c */
[C---:B------:R-:W-:Y:S06]  /*a3e0*/  HMMA.16816.F32 R120, R200.reuse, R128, R120 ;  /* 0x00000080c878723c */ /* 0x040fec0000001878 */
[C---:B------:R-:W-:Y:S06]  /*a3f0*/  HMMA.16816.F32 R124, R200.reuse, R130, R124 ;  /* 0x00000082c87c723c */ /* 0x040fec000000187c */
[C---:B----4-:R-:W-:Y:S06]  /*a400*/  HMMA.16816.F32 R136, R200.reuse, R184, R136 ;  /* 0x000000b8c888723c */ /* 0x050fec0000001888 */
[C---:B------:R-:W-:Y:S06]  /*a410*/  HMMA.16816.F32 R140, R200.reuse, R186, R140 ;  /* 0x000000bac88c723c */ /* 0x040fec000000188c */
[C---:B------:R-:W-:Y:S06]  /*a420*/  HMMA.16816.F32 R148, R200.reuse, R152, R148 ;  /* 0x00000098c894723c */ /* 0x040fec0000001894 */
[----:B------:R-:W-:Y:S06]  /*a430*/  HMMA.16816.F32 R188, R200, R154, R188 ;  /* 0x0000009ac8bc723c */ /* 0x000fec00000018bc */
[C---:B------:R-:W-:Y:S06]  /*a440*/  HMMA.16816.F32 R68, R196.reuse, R80, R220 ;  /* 0x00000050c444723c */ /* 0x040fec00000018dc */
        /* <DEDUP_REMOVED lines=10> */
[----:B------:R-:W-:Y:S06]  /*a4f0*/  HMMA.16816.F32 R152, R196, R154, R20 ;  /* 0x0000009ac498723c */ /* 0x000fec0000001814 */
[-C--:B------:R-:W-:Y:S06]  /*a500*/  HMMA.16816.F32 R200, R200, R6.reuse, R52 ;  /* 0x00000006c8c8723c */ /* 0x080fec0000001834 */
[----:B------:R-:W-:Y:S07]  /*a510*/  HMMA.16816.F32 R196, R196, R6, R8 ;  /* 0x00000006c4c4723c */ /* 0x000fee0000001808 */
[----:B------:R-:W-:Y:S01]  /*a520*/  FADD.FTZ R7, R67, R4 ;  /* 0x0000000443077221 */ /* 0x000fe20000010000 */
[----:B------:R-:W-:Y:S01]  /*a530*/  FADD.FTZ R6, R48, R3 ;  /* 0x0000000330067221 */ /* 0x000fe20000010000 */
[----:B------:R-:W-:-:S02]  /*a540*/  FADD.FTZ R4, R50, R0 ;  /* 0x0000000032047221 */ /* 0x000fc40000010000 */
        /* <DEDUP_REMOVED lines=40> */
[----:B------:R2:W-:Y:S04]  /*a7d0*/  STL [R1+0x8], R4 ;  /* 0x0000080401007387 */ /* 0x0005e80000100800 */
[----:B------:R2:W-:Y:S04]  /*a7e0*/  STL [R1+0x4], R3 ;  /* 0x0000040301007387 */ /* 0x0005e80000100800 */
[----:B------:R2:W-:Y:S04]  /*a7f0*/  STL [R1+0x10], R2 ;  /* 0x0000100201007387 */ /* 0x0005e80000100800 */
[----:B------:R2:W-:Y:S01]  /*a800*/  STL [R1+0x14], R0 ;  /* 0x0000140001007387 */ /* 0x0005e20000100800 */
[----:B------:R-:W-:-:S02]  /*a810*/  ISETP.GE.AND P0, PT, R246, 0x3, PT ;  /* 0x00000003f600780c */ /* 0x000fc40003f06270 */
[----:B------:R-:W-:Y:S02]  /*a820*/  MOV R163, R165 ;  /* 0x000000a500a37202 */ /* 0x000fe40000000f00 */
[----:B------:R-:W-:Y:S02]  /*a830*/  MOV R164, R166 ;  /* 0x000000a600a47202 */ /* 0x000fe40000000f00 */
[----:B------:R-:W-:Y:S02]  /*a840*/  MOV R160, R47 ;  /* 0x0000002f00a07202 */ /* 0x000fe40000000f00 */
[----:B------:R-:W-:-:S05]  /*a850*/  MOV R162, R161 ;  /* 0x000000a100a27202 */ /* 0x000fca0000000f00 */
[----:B------:R-:W-:Y:S02]  /*a860*/  @P0 MOV R163, R165 ;  /* 0x000000a500a30202 */ /* 0x000fe40000000f00 */
[----:B------:R-:W-:Y:S02]  /*a870*/  @P0 MOV R164, R166 ;  /* 0x000000a600a40202 */ /* 0x000fe40000000f00 */
[----:B------:R-:W-:Y:S02]  /*a880*/  @P0 MOV R160, R47 ;  /* 0x0000002f00a00202 */ /* 0x000fe40000000f00 */
[----:B------:R-:W-:Y:S02]  /*a890*/  @P0 MOV R162, R161 ;  /* 0x000000a100a20202 */ /* 0x000fe40000000f00 */
[----:B------:R-:W-:Y:S01]  /*a8a0*/  @P0 IADD3 R246, R246, -0x3, RZ ;  /* 0xfffffffdf6f60810 */ /* 0x000fe20007ffe0ff */
[----:B------:R-:W-:Y:S06]  /*a8b0*/  @P0 BRA `(.L_x_4) ;  /* 0x0000000000080947 */ /* 0x000fec0003800000 */
.L_x_2:
[----:B--2---:R-:W2:Y:S02]  /*a8c0*/  LDL.LU R0, [R1+0x30] ;  /* 0x0000300001007983 */ /* 0x004ea40000300800 */
[----:B--2---:R-:W-:-:S07]  /*a8d0*/  IADD3 R246, R0, -0x1, RZ ;  /* 0xffffffff00f67810 */ /* 0x004fce0007ffe0ff */
.L_x_4:
[----:B------:R-:W-:-:S13]  /*a8e0*/  ISETP.GE.AND P0, PT, R246, RZ, PT ;  /* 0x000000fff600720c */ /* 0x000fda0003f06270 */
[----:B------:R-:W-:Y:S05]  /*a8f0*/  @!P0 BRA `(.L_x_5) ;  /* 0x0000003800d48947 */ /* 0x000fea0003800000 */
[----:B------:R-:W3:Y:S01]  /*a900*/  LDL.LU.64 R6, [R1+0x38] ;  /* 0x0000380001067983 */ /* 0x000ee20000300a00 */
[----:B------:R-:W-:Y:S01]  /*a910*/  MOV R161, R163 ;  /* 0x000000a300a17202 */ /* 0x000fe20000000f00 */
[----:B------:R-:W-:Y:S01]  /*a920*/  IMAD.MOV.U32 R166, RZ, RZ, R160 ;  /* 0x000000ffffa67224 */ /* 0x000fe200078e00a0 */
[----:B--2---:R-:W-:Y:S01]  /*a930*/  MOV R3, R164 ;  /* 0x000000a400037202 */ /* 0x004fe20000000f00 */
[----:B------:R-:W3:Y:S01]  /*a940*/  LDL.LU.64 R4, [R1+0x40] ;  /* 0x0000400001047983 */ /* 0x000ee20000300a00 */
[----:B------:R-:W-:Y:S01]  /*a950*/  MOV R165, R162 ;  /* 0x000000a200a57202 */ /* 0x000fe20000000f00 */
[----:B------:R-:W-:Y:S01]  /*a960*/  ULDC UR4, c[0x0][0x2ec] ;  /* 0x0000bb0000047ab9 */ /* 0x000fe20000000800 */
[----:B------:R-:W-:Y:S01]  /*a970*/  ULDC.64 UR10, c[0x0][0x220] ;  /* 0x00008800000a7ab9 */ /* 0x000fe20000000a00 */
[----:B------:R-:W-:Y:S01]  /*a980*/  ULDC.64 UR6, c[0x0][0x218] ;  /* 0x0000860000067ab9 */ /* 0x000fe20000000a00 */
[----:B------:R-:W-:Y:S01]  /*a990*/  ULDC.64 UR8, c[0x0][0x248] ;  /* 0x0000920000087ab9 */ /* 0x000fe20000000a00 */
[----:B---3--:R-:W-:-:S05]  /*a9a0*/  IMAD.MOV.U32 R5, RZ, RZ, R7 ;  /* 0x000000ffff057224 */ /* 0x008fca00078e0007 */
[----:B------:R1:W-:Y:S01]  /*a9b0*/  STL.64 [R1+0x18], R4 ;  /* 0x0000180401007387 */ /* 0x0003e20000100a00 */
[----:B------:R-:W-:Y:S05]  /*a9c0*/  BRA `(.L_x_6) ;  /* 0x00000000007c7947 */ /* 0x000fea0003800000 */
.L_x_8:
[----:B------:R-:W2:Y:S01]  /*a9d0*/  LDL.64 R250, [R1+0x28] ;  /* 0x0000280001fa7983 */ /* 0x000ea20000100a00 */
[----:B------:R-:W-:Y:S03]  /*a9e0*/  VIADD R0, R246, 0xffffffff ;  /* 0xfffffffff6007836 */ /* 0x000fe60000000000 */
[----:B------:R-:W3:Y:S01]  /*a9f0*/  LDL.64 R248, [R1+0x20] ;  /* 0x0000200001f87983 */ /* 0x000ee20000100a00 */
[----:B------:R-:W-:Y:S01]  /*aa00*/  IMAD.WIDE.U32 R162, R0, UR8, RZ ;  /* 0x0000000800a27c25 */ /* 0x000fe2000f8e00ff */
[----:B------:R-:W-:Y:S05]  /*aa10*/  SHF.R.S32.HI R2, RZ, 0x1f, R0 ;  /* 0x0000001fff027819 */ /* 0x000fea0000011400 */
[----:B------:R-:W-:Y:S04]  /*aa20*/  IMAD R2, R2, UR8, RZ ;  /* 0x0000000802027c24 */ /* 0x000fe8000f8e02ff */
[----:B------:R-:W-:Y:S04]  /*aa30*/  IMAD R2, R0, UR9, R2 ;  /* 0x0000000900027c24 */ /* 0x000fe8000f8e0202 */
[----:B------:R-:W-:Y:S01]  /*aa40*/  IMAD.IADD R2, R163, 0x1, R2 ;  /* 0x00000001a3027824 */ /* 0x000fe200078e0202 */
[----:B--2---:R-:W-:Y:S04]  /*aa50*/  LEA R0, P1, R162, R250, 0x6 ;  /* 0x000000faa2007211 */ /* 0x004fe800078230ff */
[----:B------:R-:W-:Y:S02]  /*aa60*/  LEA R206, P2, R0, UR6, 0x1 ;  /* 0x0000000600ce7c11 */ /* 0x000fe4000f8408ff */
[----:B---3--:R-:W-:Y:S02]  /*aa70*/  LEA.HI.X R2, R162, R249, R2, 0x6, P1 ;  /* 0x000000f9a2027211 */ /* 0x008fe400008f3402 */
[----:B------:R-:W-:Y:S02]  /*aa80*/  IADD3 R204, P1, R206, UR23, RZ ;  /* 0x00000017cecc7c10 */ /* 0x000fe4000ff3e0ff */
        /* <DEDUP_REMOVED lines=17> */
[----:B------:R-:W0:Y:S01]  /*aba0*/  LDGDEPBAR ;  /* 0x00000000000079af */ /* 0x000e220000000000 */
[----:B------:R-:W-:Y:S05]  /*abb0*/  BRA `(.L_x_7) ;  /* 0x0000001000207947 */ /* 0x000fea0003800000 */
.L_x_6:
[----:B-1----:R-:W2:Y:S01]  /*abc0*/  LDL.64 R4, [R1+0x18] ;  /* 0x0000180001047983 */ /* 0x002ea20000100a00 */
[----:B------:R-:W-:Y:S04]  /*abd0*/  DEPBAR.LE SB0, 0x0 ;  /* 0x000080000000791a */ /* 0x000fe80000000000 */
[----:B------:R-:W-:Y:S01]  /*abe0*/  BAR.SYNC.DEFER_BLOCKING 0x0 ;  /* 0x0000000000007b1d */ /* 0x000fe20000010000 */
[----:B---3--:R-:W-:Y:S01]  /*abf0*/  SHF.R.S32.HI R2, RZ, 0x1f, R246 ;  /* 0x0000001fff027819 */ /* 0x008fe200000114f6 */
[----:B------:R-:W-:Y:S04]  /*ac00*/  IMAD R0, R246, UR14, RZ ;  /* 0x0000000ef6007c24 */ /* 0x000fe8000f8e02ff */
[----:B------:R-:W-:Y:S02]  /*ac10*/  IMAD R0, R2, UR15, R0 ;  /* 0x0000000f02007c24 */ /* 0x000fe4000f8e0200 */
[----:B--2---:R-:W-:Y:S04]  /*ac20*/  IMAD.WIDE.U32 R4, R246, UR15, R4 ;  /* 0x0000000ff6047c25 */ /* 0x004fe8000f8e0004 */
[----:B------:R-:W-:Y:S01]  /*ac30*/  IMAD.IADD R0, R5, 0x1, R0 ;  /* 0x0000000105007824 */ /* 0x000fe200078e0200 */
[C---:B------:R-:W-:Y:S04]  /*ac40*/  LEA R8, P1, R4.reuse, UR10, 0x1 ;  /* 0x0000000a04087c11 */ /* 0x040fe8000f8208ff */
[----:B------:R-:W-:Y:S02]  /*ac50*/  LEA.HI.X R9, R4, UR11, R0, 0x1, P1 ;  /* 0x0000000b04097c11 */ /* 0x000fe400088f0c00 */
[----:B------:R-:W-:Y:S03]  /*ac60*/  IADD3 R6, P0, R8, UR24, RZ ;  /* 0x0000001808067c10 */ /* 0x000fe6000ff1e0ff */
[----:B------:R-:W-:Y:S01]  /*ac70*/  @!PT LDS RZ, [RZ] ;  /* 0x00000000fffff984 */ /* 0x000fe20000000800 */
[----:B------:R-:W-:Y:S01]  /*ac80*/  @!PT LDS RZ, [RZ] ;  /* 0x00000000fffff984 */ /* 0x000fe20000000800 */
[----:B------:R-:W-:Y:S01]  /*ac90*/  @!PT LDS RZ, [RZ] ;  /* 0x00000000fffff984 */ /* 0x000fe20000000800 */
[----:B-----5:R-:W-:Y:S01]  /*aca0*/  LDGSTS.E.BYPASS.LTC128B.128 [R247+0xc000], desc[UR20][R8.64] ;  /* 0x0c00000008f77fae */ /* 0x020fe2000b901d54 */
[----:B------:R-:W-:Y:S02]  /*acb0*/  IADD3.X R7, R9, UR12, RZ, P0, !PT ;  /* 0x0000000c09077c10 */ /* 0x000fe400087fe4ff */
[----:B------:R-:W-:Y:S03]  /*acc0*/  IADD3 R4, P1, R6, UR24, RZ ;  /* 0x0000001806047c10 */ /* 0x000fe6000ff3e0ff */
[----:B------:R-:W-:Y:S01]  /*acd0*/  LDGSTS.E.BYPASS.LTC128B.128 [R247+0xe000], desc[UR20][R8.64+0x80] ;  /* 0x0e00008008f77fae */ /* 0x000fe2000b901d54 */
[----:B------:R-:W-:Y:S05]  /*ace0*/  IADD3.X R5, R7, UR12, RZ, P1, !PT ;  /* 0x0000000c07057c10 */ /* 0x000fea0008ffe4ff */
[----:B------:R-:W-:Y:S01]  /*acf0*/  LDGSTS.E.BYPASS.LTC128B.128 [R247+0xc800], desc[UR20][R6.64] ;  /* 0x0c80000006f77fae */ /* 0x000fe2000b901d54 */
[----:B------:R-:W-:Y:S05]  /*ad00*/  IADD3 R10, P0, R4, UR24, RZ ;  /* 0x00000018040a7c10 */ /* 0x000fea000ff1e0ff */
[----:B------:R-:W-:Y:S01]  /*ad10*/  LDGSTS.E.BYPASS.LTC128B.128 [R247+0xe800], desc[UR20][R6.64+0x80] ;  /* 0x0e80008006f77fae */ /* 0x000fe2000b901d54 */
[----:B------:R-:W-:Y:S02]  /*ad20*/  IADD3.X R11, R5, UR12, RZ, P0, !PT ;  /* 0x0000000c050b7c10 */ /* 0x000fe400087fe4ff */
[----:B------:R-:W-:Y:S03]  /*ad30*/  ISETP.GT.AND P0, PT, R246, RZ, PT ;  /* 0x000000fff600720c */ /* 0x000fe60003f04270 */
[----:B------:R-:W-:Y:S06]  /*ad40*/  LDGSTS.E.BYPASS.LTC128B.128 [R247+0xd000], desc[UR20][R4.64] ;  /* 0x0d00000004f77fae */ /* 0x000fec000b901d54 */
[----:B------:R1:W-:Y:S06]  /*ad50*/  LDGSTS.E.BYPASS.LTC128B.128 [R247+0xf000], desc[UR20][R4.64+0x80] ;  /* 0x0f00008004f77fae */ /* 0x0003ec000b901d54 */
[----:B------:R-:W-:Y:S06]  /*ad60*/  LDGSTS.E.BYPASS.LTC128B.128 [R247+0xd800], desc[UR20][R10.64] ;  /* 0x0d8000000af77fae */ /* 0x000fec000b901d54 */
[----:B------:R2:W-:Y:S06]  /*ad70*/  LDGSTS.E.BYPASS.LTC128B.128 [R247+0xf800], desc[UR20][R10.64+0x80] ;  /* 0x0f8000800af77fae */ /* 0x0005ec000b901d54 */
[----:B------:R-:W-:Y:S06]  /*ad80*/  LDSM.16.M88.4 R64, [R234] ;  /* 0x00000000ea40783b */ /* 0x000fec0000000200 */
[----:B------:R-:W1:Y:S06]  /*ad90*/  LDSM.16.M88.4 R16, [R233] ;  /* 0x00000000e910783b */ /* 0x000e6c0000000200 */
[----:B------:R-:W2:Y:S06]  /*ada0*/  LDSM.16.M88.4 R60, [R234+0x2000] ;  /* 0x00200000ea3c783b */ /* 0x000eac0000000200 */
[----:B------:R-:W3:Y:S06]  /*adb0*/  LDSM.16.M88.4 R32, [R233+0x800] ;  /* 0x00080000e920783b */ /* 0x000eec0000000200 */
[----:B------:R-:W0:Y:S06]  /*adc0*/  LDGDEPBAR ;  /* 0x00000000000079af */ /* 0x000e2c0000000000 */
[----:B------:R-:W4:Y:S06]  /*add0*/  LDSM.16.M88.4 R48, [R233+0x1000] ;  /* 0x00100000e930783b */ /* 0x000f2c0000000200 */
[----:B------:R-:W4:Y:S06]  /*ade0*/  LDSM.16.M88.4 R204, [R233+0x1800] ;  /* 0x00180000e9cc783b */ /* 0x000f2c0000000200 */
[----:B------:R-:W-:Y:S01]  /*adf0*/  LDSM.16.M88.4 R208, [R235] ;  /* 0x00000000ebd0783b */ /* 0x000fe20000000200 */
[-C--:B-1----:R-:W-:Y:S05]  /*ae00*/  HMMA.16816.F32 R4, R64, R16.reuse, RZ ;  /* 0x000000104004723c */ /* 0x082fea00000018ff */
[----:B------:R-:W1:Y:S01]  /*ae10*/  LDSM.16.M88.4 R212, [R238] ;  /* 0x00000000eed4783b */ /* 0x000e620000000200 */
[C---:B--2---:R-:W-:Y:S05]  /*ae20*/  HMMA.16816.F32 R8, R60.reuse, R16, RZ ;  /* 0x000000103c08723c */ /* 0x044fea00000018ff */
[----:B------:R-:W2:Y:S01]  /*ae30*/  LDSM.16.M88.4 R216, [R235+0x2000] ;  /* 0x00200000ebd8783b */ /* 0x000ea20000000200 */
[-C--:B------:R-:W-:Y:S05]  /*ae40*/  HMMA.16816.F32 R12, R60, R18.reuse, RZ ;  /* 0x000000123c0c723c */ /* 0x080fea00000018ff */
[----:B------:R-:W-:Y:S01]  /*ae50*/  LDSM.16.M88.4 R220, [R244] ;  /* 0x00000000f4dc783b */ /* 0x000fe20000000200 */
[C---:B------:R-:W-:Y:S05]  /*ae60*/  HMMA.16816.F32 R16, R64.reuse, R18, RZ ;  /* 0x000000124010723c */ /* 0x040fea00000018ff */
[----:B------:R-:W-:Y:S01]  /*ae70*/  LDSM.16.M88.4 R224, [R243] ;  /* 0x00000000f3e0783b */ /* 0x000fe20000000200 */
[-C--:B---3--:R-:W-:Y:S06]  /*ae80*/  HMMA.16816.F32 R20, R64, R32.reuse, RZ ;  /* 0x000000204014723c */ /* 0x088fec00000018ff */
[C---:B------:R-:W-:Y:S06]  /*ae90*/  HMMA.16816.F32 R24, R60.reuse, R32, RZ ;  /* 0x000000203c18723c */ /* 0x040fec00000018ff */
[-C--:B------:R-:W-:Y:S06]  /*aea0*/  HMMA.16816.F32 R28, R60, R34.reuse, RZ ;  /* 0x000000223c1c723c */ /* 0x080fec00000018ff */
[C---:B------:R-:W-:Y:S06]  /*aeb0*/  HMMA.16816.F32 R32, R64.reuse, R34, RZ ;  /* 0x000000224020723c */ /* 0x040fec00000018ff */
[-C--:B----4-:R-:W-:Y:S06]  /*aec0*/  HMMA.16816.F32 R36, R64, R48.reuse, RZ ;  /* 0x000000304024723c */ /* 0x090fec00000018ff */
[C---:B------:R-:W-:Y:S06]  /*aed0*/  HMMA.16816.F32 R40, R60.reuse, R48, RZ ;  /* 0x000000303c28723c */ /* 0x040fec00000018ff */
[-C--:B------:R-:W-:Y:S06]  /*aee0*/  HMMA.16816.F32 R44, R60, R50.reuse, RZ ;  /* 0x000000323c2c723c */ /* 0x080fec00000018ff */
[C---:B------:R-:W-:Y:S06]  /*aef0*/  HMMA.16816.F32 R48, R64.reuse, R50, RZ ;  /* 0x000000324030723c */ /* 0x040fec00000018ff */
[-C--:B------:R-:W-:Y:S06]  /*af00*/  HMMA.16816.F32 R52, R64, R204.reuse, RZ ;  /* 0x000000cc4034723c */ /* 0x080fec00000018ff */
[C---:B------:R-:W-:Y:S06]  /*af10*/  HMMA.16816.F32 R56, R60.reuse, R204, RZ ;  /* 0x000000cc3c38723c */ /* 0x040fec00000018ff */
[-C--:B------:R-:W-:Y:S06]  /*af20*/  HMMA.16816.F32 R60, R60, R206.reuse, RZ ;  /* 0x000000ce3c3c723c */ /* 0x080fec00000018ff */
[----:B------:R-:W-:Y:S01]  /*af30*/  HMMA.16816.F32 R64, R64, R206, RZ ;  /* 0x000000ce4040723c */ /* 0x000fe200000018ff */
[----:B------:R-:W3:Y:S05]  /*af40*/  LDSM.16.M88.4 R204, [R245] ;  /* 0x00000000f5cc783b */ /* 0x000eea0000000200 */
[-C--:B-1----:R-:W-:Y:S06]  /*af50*/  HMMA.16816.F32 R4, R208, R212.reuse, R4 ;  /* 0x000000d4d004723c */ /* 0x082fec0000001804 */
[C---:B--2---:R-:W-:Y:S06]  /*af60*/  HMMA.16816.F32 R8, R216.reuse, R212, R8 ;  /* 0x000000d4d808723c */ /* 0x044fec0000001808 */
[-C--:B------:R-:W-:Y:S06]  /*af70*/  HMMA.16816.F32 R12, R216, R214.reuse, R12 ;  /* 0x000000d6d80c723c */ /* 0x080fec000000180c */
[C---:B------:R-:W-:Y:S01]  /*af80*/  HMMA.16816.F32 R16, R208.reuse, R214, R16 ;  /* 0x000000d6d010723c */ /* 0x040fe20000001810 */
[----:B------:R-:W-:Y:S05]  /*af90*/  LDSM.16.M88.4 R212, [R232] ;  /* 0x00000000e8d4783b */ /* 0x000fea0000000200 */
[-C--:B---3--:R-:W-:Y:S06]  /*afa0*/  HMMA.16816.F32 R20, R208, R204.reuse, R20 ;  /* 0x000000ccd014723c */ /* 0x088fec0000001814 */
[C---:B------:R-:W-:Y:S06]  /*afb0*/  HMMA.16816.F32 R24, R216.reuse, R204, R24 ;  /* 0x000000ccd818723c */ /* 0x040fec0000001818 */
[-C--:B------:R-:W-:Y:S06]  /*afc0*/  HMMA.16816.F32 R28, R216, R206.reuse, R28 ;  /* 0x000000ced81c723c */ /* 0x080fec000000181c */
[C---:B------:R-:W-:Y:S01]  /*afd0*/  HMMA.16816.F32 R32, R208.reuse, R206, R32 ;  /* 0x000000ced020723c */ /* 0x040fe20000001820 */
[----:B------:R-:W1:Y:S05]  /*afe0*/  LDSM.16.M88.4 R204, [R237] ;  /* 0x00000000edcc783b */ /* 0x000e6a0000000200 */
[-C--:B------:R-:W-:Y:S06]  /*aff0*/  HMMA.16816.F32 R36, R208, R220.reuse, R36 ;  /* 0x000000dcd024723c */ /* 0x080fec0000001824 */
[C---:B------:R-:W-:Y:S06]  /*b000*/  HMMA.16816.F32 R40, R216.reuse, R220, R40 ;  /* 0x000000dcd828723c */ /* 0x040fec0000001828 */
[-C--:B------:R-:W-:Y:S06]  /*b010*/  HMMA.16816.F32 R44, R216, R222.reuse, R44 ;  /* 0x000000ded82c723c */ /* 0x080fec000000182c */
[C---:B------:R-:W-:Y:S01]  /*b020*/  HMMA.16816.F32 R48, R208.reuse, R222, R48 ;  /* 0x000000ded030723c */ /* 0x040fe20000001830 */
[----:B------:R-:W2:Y:S05]  /*b030*/  LDSM.16.M88.4 R220, [R237+0x2000] ;  /* 0x00200000eddc783b */ /* 0x000eaa0000000200 */
[-C--:B------:R-:W-:Y:S06]  /*b040*/  HMMA.16816.F32 R52, R208, R224.reuse, R52 ;  /* 0x000000e0d034723c */ /* 0x080fec0000001834 */
[C---:B------:R-:W-:Y:S06]  /*b050*/  HMMA.16816.F32 R56, R216.reuse, R224, R56 ;  /* 0x000000e0d838723c */ /* 0x040fec0000001838 */
[-C--:B------:R-:W-:Y:S01]  /*b060*/  HMMA.16816.F32 R60, R216, R226.reuse, R60 ;  /* 0x000000e2d83c723c */ /* 0x080fe2000000183c */
[----:B------:R-:W-:Y:S05]  /*b070*/  LDSM.16.M88.4 R216, [R232+0x1000] ;  /* 0x00100000e8d8783b */ /* 0x000fea0000000200 */
[----:B------:R-:W-:Y:S01]  /*b080*/  HMMA.16816.F32 R64, R208, R226, R64 ;  /* 0x000000e2d040723c */ /* 0x000fe20000001840 */
[----:B------:R-:W3:Y:S05]  /*b090*/  LDSM.16.M88.4 R208, [R232+0x800] ;  /* 0x00080000e8d0783b */ /* 0x000eea0000000200 */
[-C--:B-1----:R-:W-:Y:S01]  /*b0a0*/  HMMA.16816.F32 R4, R204, R212.reuse, R4 ;  /* 0x000000d4cc04723c */ /* 0x082fe20000001804 */
[----:B------:R-:W1:Y:S05]  /*b0b0*/  LDSM.16.M88.4 R224, [R232+0x1800] ;  /* 0x00180000e8e0783b */ /* 0x000e6a0000000200 */
        /* <DEDUP_REMOVED lines=8> */
[----:B------:R-:W2:Y:S05]  /*b140*/  LDSM.16.M88.4 R208, [R236] ;  /* 0x00000000ecd0783b */ /* 0x000eaa0000000200 */
[-C--:B------:R-:W-:Y:S06]  /*b150*/  HMMA.16816.F32 R36, R204, R216.reuse, R36 ;  /* 0x000000d8cc24723c */ /* 0x080fec0000001824 */
[C---:B------:R-:W-:Y:S06]  /*b160*/  HMMA.16816.F32 R40, R220.reuse, R216, R40 ;  /* 0x000000d8dc28723c */ /* 0x040fec0000001828 */
[-C--:B------:R-:W-:Y:S06]  /*b170*/  HMMA.16816.F32 R44, R220, R218.reuse, R44 ;  /* 0x000000dadc2c723c */ /* 0x080fec000000182c */
[C---:B------:R-:W-:Y:S01]  /*b180*/  HMMA.16816.F32 R48, R204.reuse, R218, R48 ;  /* 0x000000dacc30723c */ /* 0x040fe20000001830 */
[----:B------:R-:W3:Y:S05]  /*b190*/  LDSM.16.M88.4 R216, [R236+0x2000] ;  /* 0x00200000ecd8783b */ /* 0x000eea0000000200 */
[-C--:B-1----:R-:W-:Y:S06]  /*b1a0*/  HMMA.16816.F32 R52, R204, R224.reuse, R52 ;  /* 0x000000e0cc34723c */ /* 0x082fec0000001834 */
[C---:B------:R-:W-:Y:S06]  /*b1b0*/  HMMA.16816.F32 R56, R220.reuse, R224, R56 ;  /* 0x000000e0dc38723c */ /* 0x040fec0000001838 */
[-C--:B------:R-:W-:Y:S01]  /*b1c0*/  HMMA.16816.F32 R60, R220, R226.reuse, R60 ;  /* 0x000000e2dc3c723c */ /* 0x080fe2000000183c */
[----:B------:R-:W-:Y:S05]  /*b1d0*/  LDSM.16.M88.4 R220, [R231+0x1000] ;  /* 0x00100000e7dc783b */ /* 0x000fea0000000200 */
[----:B------:R-:W-:Y:S01]  /*b1e0*/  HMMA.16816.F32 R64, R204, R226, R64 ;  /* 0x000000e2cc40723c */ /* 0x000fe20000001840 */
[----:B------:R-:W1:Y:S05]  /*b1f0*/  LDSM.16.M88.4 R204, [R231+0x800] ;  /* 0x00080000e7cc783b */ /* 0x000e6a0000000200 */
[-C--:B--2---:R-:W-:Y:S01]  /*b200*/  HMMA.16816.F32 R4, R208, R212.reuse, R4 ;  /* 0x000000d4d004723c */ /* 0x084fe20000001804 */
[----:B------:R-:W2:Y:S05]  /*b210*/  LDSM.16.M88.4 R224, [R231+0x1800] ;  /* 0x00180000e7e0783b */ /* 0x000eaa0000000200 */
[C---:B---3--:R-:W-:Y:S06]  /*b220*/  HMMA.16816.F32 R8, R216.reuse, R212, R8 ;  /* 0x000000d4d808723c */ /* 0x048fec0000001808 */
[-C--:B------:R-:W-:Y:S06]  /*b230*/  HMMA.16816.F32 R12, R216, R214.reuse, R12 ;  /* 0x000000d6d80c723c */ /* 0x080fec000000180c */
[C---:B------:R-:W-:Y:S01]  /*b240*/  HMMA.16816.F32 R16, R208.reuse, R214, R16 ;  /* 0x000000d6d010723c */ /* 0x040fe20000001810 */
[----:B------:R-:W-:Y:S05]  /*b250*/  LDSM.16.M88.4 R212, [R233+0x2000] ;  /* 0x00200000e9d4783b */ /* 0x000fea0000000200 */
[-C--:B-1----:R-:W-:Y:S06]  /*b260*/  HMMA.16816.F32 R20, R208, R204.reuse, R20 ;  /* 0x000000ccd014723c */ /* 0x082fec0000001814 */
[C---:B------:R-:W-:Y:S06]  /*b270*/  HMMA.16816.F32 R24, R216.reuse, R204, R24 ;  /* 0x000000ccd818723c */ /* 0x040fec0000001818 */
[-C--:B------:R-:W-:Y:S06]  /*b280*/  HMMA.16816.F32 R28, R216, R206.reuse, R28 ;  /* 0x000000ced81c723c */ /* 0x080fec000000181c */
[C---:B------:R-:W-:Y:S01]  /*b290*/  HMMA.16816.F32 R32, R208.reuse, R206, R32 ;  /* 0x000000ced020723c */ /* 0x040fe20000001820 */
[----:B------:R-:W1:Y:S05]  /*b2a0*/  LDSM.16.M88.4 R204, [R234+0x4000] ;  /* 0x00400000eacc783b */ /* 0x000e6a0000000200 */
[-C--:B------:R-:W-:Y:S06]  /*b2b0*/  HMMA.16816.F32 R36, R208, R220.reuse, R36 ;  /* 0x000000dcd024723c */ /* 0x080fec0000001824 */
[C---:B------:R-:W-:Y:S06]  /*b2c0*/  HMMA.16816.F32 R40, R216.reuse, R220, R40 ;  /* 0x000000dcd828723c */ /* 0x040fec0000001828 */
[-C--:B------:R-:W-:Y:S06]  /*b2d0*/  HMMA.16816.F32 R44, R216, R222.reuse, R44 ;  /* 0x000000ded82c723c */ /* 0x080fec000000182c */
[C---:B------:R-:W-:Y:S01]  /*b2e0*/  HMMA.16816.F32 R48, R208.reuse, R222, R48 ;  /* 0x000000ded030723c */ /* 0x040fe20000001830 */
[----:B------:R-:W3:Y:S05]  /*b2f0*/  LDSM.16.M88.4 R220, [R234+0x6000] ;  /* 0x00600000eadc783b */ /* 0x000eea0000000200 */
[-C--:B--2---:R-:W-:Y:S06]  /*b300*/  HMMA.16816.F32 R52, R208, R224.reuse, R52 ;  /* 0x000000e0d034723c */ /* 0x084fec0000001834 */
[C---:B------:R-:W-:Y:S06]  /*b310*/  HMMA.16816.F32 R56, R216.reuse, R224, R56 ;  /* 0x000000e0d838723c */ /* 0x040fec0000001838 */
[-C--:B------:R-:W-:Y:S01]  /*b320*/  HMMA.16816.F32 R60, R216, R226.reuse, R60 ;  /* 0x000000e2d83c723c */ /* 0x080fe2000000183c */
[----:B------:R-:W-:Y:S05]  /*b330*/  LDSM.16.M88.4 R216, [R233+0x3000] ;  /* 0x00300000e9d8783b */ /* 0x000fea0000000200 */
[----:B------:R-:W-:Y:S01]  /*b340*/  HMMA.16816.F32 R64, R208, R226, R64 ;  /* 0x000000e2d040723c */ /* 0x000fe20000001840 */
[----:B------:R-:W2:Y:S05]  /*b350*/  LDSM.16.M88.4 R208, [R233+0x2800] ;  /* 0x00280000e9d0783b */ /* 0x000eaa0000000200 */
[-C--:B-1----:R-:W-:Y:S01]  /*b360*/  HMMA.16816.F32 R4, R204, R212.reuse, R4 ;  /* 0x000000d4cc04723c */ /* 0x082fe20000001804 */
[----:B------:R-:W1:Y:S05]  /*b370*/  LDSM.16.M88.4 R224, [R233+0x3800] ;  /* 0x00380000e9e0783b */ /* 0x000e6a0000000200 */
[C---:B---3--:R-:W-:Y:S06]  /*b380*/  HMMA.16816.F32 R8, R220.reuse, R212, R8 ;  /* 0x000000d4dc08723c */ /* 0x048fec0000001808 */
[-C--:B------:R-:W-:Y:S06]  /*b390*/  HMMA.16816.F32 R12, R220, R214.reuse, R12 ;  /* 0x000000d6dc0c723c */ /* 0x080fec000000180c */
[C---:B------:R-:W-:Y:S01]  /*b3a0*/  HMMA.16816.F32 R16, R204.reuse, R214, R16 ;  /* 0x000000d6cc10723c */ /* 0x040fe20000001810 */
[----:B------:R-:W-:Y:S05]  /*b3b0*/  LDSM.16.M88.4 R212, [R242] ;  /* 0x00000000f2d4783b */ /* 0x000fea0000000200 */
[-C--:B--2---:R-:W-:Y:S06]  /*b3c0*/  HMMA.16816.F32 R20, R204, R208.reuse, R20 ;  /* 0x000000d0cc14723c */ /* 0x084fec0000001814 */
[C---:B------:R-:W-:Y:S06]  /*b3d0*/  HMMA.16816.F32 R24, R220.reuse, R208, R24 ;  /* 0x000000d0dc18723c */ /* 0x040fec0000001818 */
[-C--:B------:R-:W-:Y:S06]  /*b3e0*/  HMMA.16816.F32 R28, R220, R210.reuse, R28 ;  /* 0x000000d2dc1c723c */ /* 0x080fec000000181c */
[C---:B------:R-:W-:Y:S01]  /*b3f0*/  HMMA.16816.F32 R32, R204.reuse, R210, R32 ;  /* 0x000000d2cc20723c */ /* 0x040fe20000001820 */
[----:B------:R-:W2:Y:S05]  /*b400*/  LDSM.16.M88.4 R208, [R235+0x4000] ;  /* 0x00400000ebd0783b */ /* 0x000eaa0000000200 */
        /* <DEDUP_REMOVED lines=8> */
[----:B------:R-:W-:Y:S05]  /*b490*/  LDSM.16.M88.4 R220, [R240] ;  /* 0x00000000f0dc783b */ /* 0x000fea0000000200 */
[----:B------:R-:W-:Y:S01]  /*b4a0*/  HMMA.16816.F32 R64, R204, R226, R64 ;  /* 0x000000e2cc40723c */ /* 0x000fe20000001840 */
[----:B------:R-:W1:Y:S05]  /*b4b0*/  LDSM.16.M88.4 R204, [R241] ;  /* 0x00000000f1cc783b */ /* 0x000e6a0000000200 */
[-C--:B--2---:R-:W-:Y:S01]  /*b4c0*/  HMMA.16816.F32 R4, R208, R212.reuse, R4 ;  /* 0x000000d4d004723c */ /* 0x084fe20000001804 */
[----:B------:R-:W2:Y:S05]  /*b4d0*/  LDSM.16.M88.4 R224, [R239] ;  /* 0x00000000efe0783b */ /* 0x000eaa0000000200 */
        /* <DEDUP_REMOVED lines=25> */
[----:B------:R-:W-:Y:S05]  /*b670*/  LDSM.16.M88.4 R212, [R231+0x2000] ;  /* 0x00200000e7d4783b */ /* 0x000fea0000000200 */
        /* <DEDUP_REMOVED lines=13> */
[----:B------:R-:W1:Y:S05]  /*b750*/  LDSM.16.M88.4 R220, [R231+0x2800] ;  /* 0x00280000e7dc783b */ /* 0x000e6a0000000200 */
[----:B------:R-:W-:Y:S01]  /*b760*/  HMMA.16816.F32 R64, R204, R226, R64 ;  /* 0x000000e2cc40723c */ /* 0x000fe20000001840 */
[----:B------:R-:W4:Y:S05]  /*b770*/  LDSM.16.M88.4 R204, [R231+0x3000] ;  /* 0x00300000e7cc783b */ /* 0x000f2a0000000200 */
[-C--:B--2---:R-:W-:Y:S01]  /*b780*/  HMMA.16816.F32 R4, R208, R212.reuse, R4 ;  /* 0x000000d4d004723c */ /* 0x084fe20000001804 */
[----:B------:R-:W2:Y:S01]  /*b790*/  LDSM.16.M88.4 R224, [R231+0x3800] ;  /* 0x00380000e7e0783b */ /* 0x000ea20000000200 */
[----:B------:R-:W-:Y:S04]  /*b7a0*/  DEPBAR.LE SB0, 0x0 ;  /* 0x000080000000791a */ /* 0x000fe80000000000 */
[----:B------:R-:W-:Y:S01]  /*b7b0*/  BAR.SYNC.DEFER_BLOCKING 0x0 ;  /* 0x0000000000007b1d */ /* 0x000fe20000010000 */
[C---:B---3--:R-:W-:Y:S06]  /*b7c0*/  HMMA.16816.F32 R8, R216.reuse, R212, R8 ;  /* 0x000000d4d808723c */ /* 0x048fec0000001808 */
[-C--:B------:R-:W-:Y:S06]  /*b7d0*/  HMMA.16816.F32 R12, R216, R214.reuse, R12 ;  /* 0x000000d6d80c723c */ /* 0x080fec000000180c */
[C---:B------:R-:W-:Y:S05]  /*b7e0*/  HMMA.16816.F32 R16, R208.reuse, R214, R16 ;  /* 0x000000d6d010723c */ /* 0x040fea0000001810 */
[----:B------:R-:W-:Y:S01]  /*b7f0*/  FMNMX.FTZ R0, R4, R3, !PT ;  /* 0x0000000304007209 */ /* 0x000fe20007810000 */
[-C--:B-1----:R-:W-:Y:S05]  /*b800*/  HMMA.16816.F32 R20, R208, R220.reuse, R20 ;  /* 0x000000dcd014723c */ /* 0x082fea0000001814 */
[----:B------:R-:W-:Y:S01]  /*b810*/  FMNMX.FTZ R2, R6, R161, !PT ;  /* 0x000000a106027209 */ /* 0x000fe20007810000 */
[C---:B------:R-:W-:Y:S05]  /*b820*/  HMMA.16816.F32 R24, R216.reuse, R220, R24 ;  /* 0x000000dcd818723c */ /* 0x040fea0000001818 */
[----:B------:R-:W-:Y:S01]  /*b830*/  FMNMX.FTZ R160, R5, R0, !PT ;  /* 0x0000000005a07209 */ /* 0x000fe20007810000 */
[-C--:B------:R-:W-:Y:S05]  /*b840*/  HMMA.16816.F32 R28, R216, R222.reuse, R28 ;  /* 0x000000ded81c723c */ /* 0x080fea000000181c */
[----:B------:R-:W-:Y:S01]  /*b850*/  FMNMX.FTZ R0, R7, R2, !PT ;  /* 0x0000000207007209 */ /* 0x000fe20007810000 */
[C---:B------:R-:W-:Y:S05]  /*b860*/  HMMA.16816.F32 R32, R208.reuse, R222, R32 ;  /* 0x000000ded020723c */ /* 0x040fea0000001820 */
[----:B------:R-:W-:Y:S01]  /*b870*/  FMNMX.FTZ R2, R16, R160, !PT ;  /* 0x000000a010027209 */ /* 0x000fe20007810000 */
[-C--:B----4-:R-:W-:Y:S05]  /*b880*/  HMMA.16816.F32 R36, R208, R204.reuse, R36 ;  /* 0x000000ccd024723c */ /* 0x090fea0000001824 */
[----:B------:R-:W-:Y:S01]  /*b890*/  FMNMX.FTZ R160, R8, R165, !PT ;  /* 0x000000a508a07209 */ /* 0x000fe20007810000 */
[C---:B------:R-:W-:Y:S05]  /*b8a0*/  HMMA.16816.F32 R40, R216.reuse, R204, R40 ;  /* 0x000000ccd828723c */ /* 0x040fea0000001828 */
[----:B------:R-:W-:Y:S01]  /*b8b0*/  FMNMX.FTZ R162, R18, R0, !PT ;  /* 0x0000000012a27209 */ /* 0x000fe20007810000 */
[-C--:B------:R-:W-:Y:S05]  /*b8c0*/  HMMA.16816.F32 R44, R216, R206.reuse, R44 ;  /* 0x000000ced82c723c */ /* 0x080fea000000182c */
[----:B------:R-:W-:Y:S01]  /*b8d0*/  FMNMX.FTZ R163, R17, R2, !PT ;  /* 0x0000000211a37209 */ /* 0x000fe20007810000 */
[C---:B------:R-:W-:Y:S05]  /*b8e0*/  HMMA.16816.F32 R48, R208.reuse, R206, R48 ;  /* 0x000000ced030723c */ /* 0x040fea0000001830 */
[----:B------:R-:W-:Y:S01]  /*b8f0*/  FMNMX.FTZ R0, R10, R166, !PT ;  /* 0x000000a60a007209 */ /* 0x000fe20007810000 */
[-C--:B--2---:R-:W-:Y:S05]  /*b900*/  HMMA.16816.F32 R52, R208, R224.reuse, R52 ;  /* 0x000000e0d034723c */ /* 0x084fea0000001834 */
[----:B------:R-:W-:Y:S01]  /*b910*/  FMNMX.FTZ R2, R9, R160, !PT ;  /* 0x000000a009027209 */ /* 0x000fe20007810000 */
[C---:B------:R-:W-:Y:S05]  /*b920*/  HMMA.16816.F32 R56, R216.reuse, R224, R56 ;  /* 0x000000e0d838723c */ /* 0x040fea0000001838 */
[----:B------:R-:W-:Y:S01]  /*b930*/  FMNMX.FTZ R160, R19, R162, !PT ;  /* 0x000000a213a07209 */ /* 0x000fe20007810000 */
[-C--:B------:R-:W-:Y:S05]  /*b940*/  HMMA.16816.F32 R60, R216, R226.reuse, R60 ;  /* 0x000000e2d83c723c */ /* 0x080fea000000183c */
[----:B------:R-:W-:Y:S01]  /*b950*/  FMNMX.FTZ R163, R20, R163, !PT ;  /* 0x000000a314a37209 */ /* 0x000fe20007810000 */
[----:B------:R-:W-:Y:S05]  /*b960*/  HMMA.16816.F32 R64, R208, R226, R64 ;  /* 0x000000e2d040723c */ /* 0x000fea0000001840 */
[----:B------:R-:W-:Y:S02]  /*b970*/  FMNMX.FTZ R0, R11, R0, !PT ;  /* 0x000000000b007209 */ /* 0x000fe40007810000 */
[----:B------:R-:W-:Y:S04]  /*b980*/  FMNMX.FTZ R2, R12, R2, !PT ;  /* 0x000000020c027209 */ /* 0x000fe80007810000 */
[----:B------:R-:W-:Y:S02]  /*b990*/  FMNMX.FTZ R160, R22, R160, !PT ;  /* 0x000000a016a07209 */ /* 0x000fe40007810000 */
        /* <DEDUP_REMOVED lines=40> */
[----:B------:R-:W-:Y:S01]  /*bc20*/  FMNMX.FTZ R164, R65, R164, !PT ;  /* 0x000000a441a47209 */ /* 0x000fe20007810000 */
[----:B------:R-:W-:Y:S06]  /*bc30*/  @P0 BRA `(.L_x_8) ;  /* 0xffffffec00640947 */ /* 0x000fec000383ffff */
.L_x_7:
[----:B-1----:R-:W-:Y:S01]  /*bc40*/  SHFL.BFLY PT, R163, R164, 0x2, 0x1f ;  /* 0x0c401f00a4a37f89 */ /* 0x002fe200000e0000 */
[----:B------:R-:W-:Y:S02]  /*bc50*/  FMNMX.FTZ R162, R67, R210, !PT ;  /* 0x000000d243a27209 */ /* 0x000fe40007810000 */
[----:B------:R-:W-:Y:S02]  /*bc60*/  FMNMX.FTZ R2, R57, R160, !PT ;  /* 0x000000a039027209 */ /* 0x000fe40007810000 */
[----:B------:R-:W-:Y:S03]  /*bc70*/  FMNMX.FTZ R0, R58, R211, !PT ;  /* 0x000000d33a007209 */ /* 0x000fe60007810000 */
[----:B------:R-:W-:Y:S01]  /*bc80*/  SHFL.BFLY PT, R205, R162, 0x2, 0x1f ;  /* 0x0c401f00a2cd7f89 */ /* 0x000fe200000e0000 */
[----:B------:R-:W-:Y:S02]  /*bc90*/  FMNMX.FTZ R2, R60, R2, !PT ;  /* 0x000000023c027209 */ /* 0x000fe40007810000 */
[----:B------:R-:W-:Y:S02]  /*bca0*/  FMNMX.FTZ R0, R59, R0, !PT ;  /* 0x000000003b007209 */ /* 0x000fe40007810000 */
[----:B------:R-:W-:Y:S02]  /*bcb0*/  FMNMX.FTZ R160, R61, R2, !PT ;  /* 0x000000023da07209 */ /* 0x000fe40007810000 */
[----:B------:R-:W-:Y:S02]  /*bcc0*/  FMNMX.FTZ R0, R62, R0, !PT ;  /* 0x000000003e007209 */ /* 0x000fe40007810000 */
[----:B------:R-:W-:Y:S01]  /*bcd0*/  IADD3 R246, R246, -0x1, RZ ;  /* 0xfffffffff6f67810 */ /* 0x000fe20007ffe0ff */
[----:B------:R-:W-:Y:S01]  /*bce0*/  SHFL.BFLY PT, R204, R160, 0x2, 0x1f ;  /* 0x0c401f00a0cc7f89 */ /* 0x000fe200000e0000 */
[----:B------:R-:W-:Y:S07]  /*bcf0*/  FMNMX.FTZ R0, R63, R0, !PT ;  /* 0x000000003f007209 */ /* 0x000fee0007810000 */
[----:B------:R-:W1:Y:S02]  /*bd00*/  SHFL.BFLY PT, R2, R0, 0x2, 0x1f ;  /* 0x0c401f0000027f89 */ /* 0x000e6400000e0000 */
[----:B-1----:R-:W-:Y:S02]  /*bd10*/  FMNMX.FTZ R2, R0, R2, !PT ;  /* 0x0000000200027209 */ /* 0x002fe40007810000 */
[----:B------:R-:W-:Y:S02]  /*bd20*/  FMNMX.FTZ R164, R164, R163, !PT ;  /* 0x000000a3a4a47209 */ /* 0x000fe40007810000 */
[----:B------:R-:W-:Y:S02]  /*bd30*/  FMNMX.FTZ R162, R162, R205, !PT ;  /* 0x000000cda2a27209 */ /* 0x000fe40007810000 */
[----:B------:R-:W-:Y:S01]  /*bd40*/  FMNMX.FTZ R204, R160, R204, !PT ;  /* 0x000000cca0cc7209 */ /* 0x000fe20007810000 */
[----:B------:R-:W1:Y:S08]  /*bd50*/  SHFL.BFLY PT, R163, R164, 0x1, 0x1f ;  /* 0x0c201f00a4a37f89 */ /* 0x000e7000000e0000 */
[----:B------:R-:W2:Y:S08]  /*bd60*/  SHFL.BFLY PT, R205, R162, 0x1, 0x1f ;  /* 0x0c201f00a2cd7f89 */ /* 0x000eb000000e0000 */
[----:B------:R-:W3:Y:S08]  /*bd70*/  SHFL.BFLY PT, R206, R204, 0x1, 0x1f ;  /* 0x0c201f00ccce7f89 */ /* 0x000ef000000e0000 */
[----:B------:R-:W4:Y:S01]  /*bd80*/  SHFL.BFLY PT, R160, R2, 0x1, 0x1f ;  /* 0x0c201f0002a07f89 */ /* 0x000f2200000e0000 */
[----:B-1----:R-:W-:Y:S02]  /*bd90*/  FMNMX.FTZ R164, R164, R163, !PT ;  /* 0x000000a3a4a47209 */ /* 0x002fe40007810000 */
[----:B--2---:R-:W-:Y:S03]  /*bda0*/  FMNMX.FTZ R163, R162, R205, !PT ;  /* 0x000000cda2a37209 */ /* 0x004fe60007810000 */
[C---:B------:R-:W-:Y:S01]  /*bdb0*/  FADD.FTZ R0, -R164.reuse, R3 ;  /* 0x00000003a4007221 */ /* 0x040fe20000010100 */
[----:B------:R-:W-:Y:S02]  /*bdc0*/  FSETP.NEU.FTZ.AND P1, PT, R164, -INF , PT ;  /* 0xff800000a400780b */ /* 0x000fe40003f3d000 */
[----:B---3--:R-:W-:Y:S01]  /*bdd0*/  FMNMX.FTZ R162, R204, R206, !PT ;  /* 0x000000cecca27209 */ /* 0x008fe20007810000 */
[----:B------:R-:W-:Y:S01]  /*bde0*/  FMUL.FTZ R3, R0, UR4 ;  /* 0x0000000400037c20 */ /* 0x000fe20008410000 */
[----:B------:R-:W-:Y:S01]  /*bdf0*/  FADD.FTZ R0, -R163, R161 ;  /* 0x000000a1a3007221 */ /* 0x000fe20000010100 */
[----:B------:R-:W1:Y:S01]  /*be00*/  LDSM.16.MT88.4 R204, [R167+0xc000] ;  /* 0x00c00000a7cc783b */ /* 0x000e620000004200 */
[----:B----4-:R-:W-:Y:S01]  /*be10*/  FMNMX.FTZ R160, R2, R160, !PT ;  /* 0x000000a002a07209 */ /* 0x010fe20007810000 */
[----:B------:R2:W3:Y:S01]  /*be20*/  MUFU.EX2 R161, R3 ;  /* 0x0000000300a17308 */ /* 0x0004e20000000800 */
[----:B------:R-:W-:Y:S03]  /*be30*/  FMUL.FTZ R212, R162, UR4 ;  /* 0x00000004a2d47c20 */ /* 0x000fe60008410000 */
[----:B------:R-:W-:Y:S01]  /*be40*/  FMUL.FTZ R213, R160, UR4 ;  /* 0x00000004a0d57c20 */ /* 0x000fe20008410000 */
[----:B--2---:R-:W-:Y:S01]  /*be50*/  FMUL.FTZ R3, R0, UR4 ;  /* 0x0000000400037c20 */ /* 0x004fe20008410000 */
[----:B------:R-:W-:Y:S01]  /*be60*/  FADD.FTZ R0, -R162, R165 ;  /* 0x000000a5a2007221 */ /* 0x000fe20000010100 */
[----:B------:R-:W-:Y:S01]  /*be70*/  FMUL.FTZ R165, R164, UR4 ;  /* 0x00000004a4a57c20 */ /* 0x000fe20008410000 */
[C---:B---3--:R-:W-:Y:S01]  /*be80*/  FMUL.FTZ R68, R161.reuse, R68 ;  /* 0x00000044a1447220 */ /* 0x048fe20000410000 */
[----:B------:R-:W-:Y:S01]  /*be90*/  FMUL.FTZ R69, R161, R69 ;  /* 0x00000045a1457220 */ /* 0x000fe20000410000 */
[----:B------:R-:W-:Y:S01]  /*bea0*/  FMUL.FTZ R2, R0, UR4 ;  /* 0x0000000400027c20 */ /* 0x000fe20008410000 */
[----:B------:R-:W-:Y:S01]  /*beb0*/  FADD.FTZ R0, -R160, R166 ;  /* 0x000000a6a0007221 */ /* 0x000fe20000010100 */
[----:B------:R-:W-:Y:S01]  /*bec0*/  FSEL R165, R165, RZ, P1 ;  /* 0x000000ffa5a57208 */ /* 0x000fe20000800000 */
[C---:B------:R-:W-:Y:S01]  /*bed0*/  FMUL.FTZ R166, R163.reuse, UR4 ;  /* 0x00000004a3a67c20 */ /* 0x040fe20008410000 */
[----:B------:R-:W-:Y:S01]  /*bee0*/  FSETP.NEU.FTZ.AND P1, PT, R163, -INF , PT ;  /* 0xff800000a300780b */ /* 0x000fe20003f3d000 */
[----:B------:R-:W-:Y:S01]  /*bef0*/  FMUL.FTZ R0, R0, UR4 ;  /* 0x0000000400007c20 */ /* 0x000fe20008410000 */
[----:B------:R-:W2:Y:S01]  /*bf00*/  MUFU.EX2 R2, R2 ;  /* 0x0000000200027308 */ /* 0x000ea20000000800 */
[--C-:B------:R-:W-:Y:S01]  /*bf10*/  FFMA.FTZ R4, R4, UR4, -R165.reuse ;  /* 0x0000000404047c23 */ /* 0x100fe200080108a5 */
[----:B------:R-:W-:Y:S01]  /*bf20*/  FSEL R166, R166, RZ, P1 ;  /* 0x000000ffa6a67208 */ /* 0x000fe20000800000 */
[--C-:B------:R-:W-:Y:S01]  /*bf30*/  FFMA.FTZ R5, R5, UR4, -R165.reuse ;  /* 0x0000000405057c23 */ /* 0x100fe200080108a5 */
[----:B------:R-:W-:Y:S01]  /*bf40*/  FSETP.NEU.FTZ.AND P1, PT, R162, -INF , PT ;  /* 0xff800000a200780b */ /* 0x000fe20003f3d000 */
[--C-:B------:R-:W-:Y:S01]  /*bf50*/  FFMA.FTZ R16, R16, UR4, -R165.reuse ;  /* 0x0000000410107c23 */ /* 0x100fe200080108a5 */
[----:B------:R-:W-:Y:S01]  /*bf60*/  FFMA.FTZ R17, R17, UR4, -R165 ;  /* 0x0000000411117c23 */ /* 0x000fe200080108a5 */
        /* <DEDUP_REMOVED lines=9> */
[----:B------:R-:W3:Y:S01]  /*c000*/  MUFU.EX2 R0, R0 ;  /* 0x0000000000007308 */ /* 0x000ee20000000800 */
[--C-:B------:R-:W-:Y:S01]  /*c010*/  FFMA.FTZ R12, R12, UR4, -R212.reuse ;  /* 0x000000040c0c7c23 */ /* 0x100fe200080108d4 */
[----:B------:R-:W-:Y:S01]  /*c020*/  FFMA.FTZ R13, R13, UR4, -R212 ;  /* 0x000000040d0d7c23 */ /* 0x000fe200080108d4 */
[--C-:B------:R-:W-:Y:S01]  /*c030*/  FFMA.FTZ R10, R10, UR4, -R213.reuse ;  /* 0x000000040a0a7c23 */ /* 0x100fe200080108d5 */
[--C-:B------:R-:W-:Y:S01]  /*c040*/  FFMA.FTZ R11, R11, UR4, -R213.reuse ;  /* 0x000000040b0b7c23 */ /* 0x100fe200080108d5 */
[--C-:B------:R-:W-:Y:S01]  /*c050*/  FFMA.FTZ R14, R14, UR4, -R213.reuse ;  /* 0x000000040e0e7c23 */ /* 0x100fe200080108d5 */
[----:B------:R-:W-:Y:S01]  /*c060*/  FFMA.FTZ R15, R15, UR4, -R213 ;  /* 0x000000040f0f7c23 */ /* 0x000fe200080108d5 */
[C---:B--2---:R-:W-:Y:S03]  /*c070*/  FMUL.FTZ R72, R2.reuse, R72 ;  /* 0x0000004802487220 */ /* 0x044fe60000410000 */
[----:B------:R2:W-:Y:S01]  /*c080*/  MUFU.EX2 R214, R8 ;  /* 0x0000000800d67308 */ /* 0x0005e20000000800 */
[C---:B------:R-:W-:Y:S01]  /*c090*/  FMUL.FTZ R73, R2.reuse, R73 ;  /* 0x0000004902497220 */ /* 0x040fe20000410000 */
[C---:B------:R-:W-:Y:S01]  /*c0a0*/  FMUL.FTZ R76, R2.reuse, R76 ;  /* 0x0000004c024c7220 */ /* 0x040fe20000410000 */
[----:B------:R-:W-:Y:S01]  /*c0b0*/  FMUL.FTZ R77, R2, R77 ;  /* 0x0000004d024d7220 */ /* 0x000fe20000410000 */
[C---:B------:R-:W-:Y:S01]  /*c0c0*/  FMUL.FTZ R80, R161.reuse, R80 ;  /* 0x00000050a1507220 */ /* 0x040fe20000410000 */
[C---:B------:R-:W-:Y:S01]  /*c0d0*/  FMUL.FTZ R81, R161.reuse, R81 ;  /* 0x00000051a1517220 */ /* 0x040fe20000410000 */
[C---:B------:R-:W-:Y:S01]  /*c0e0*/  FMUL.FTZ R84, R161.reuse, R84 ;  /* 0x00000054a1547220 */ /* 0x040fe20000410000 */
[C---:B------:R-:W-:Y:S03]  /*c0f0*/  FMUL.FTZ R85, R161.reuse, R85 ;  /* 0x00000055a1557220 */ /* 0x040fe60000410000 */
[----:B------:R4:W-:Y:S01]  /*c100*/  MUFU.EX2 R251, R9 ;  /* 0x0000000900fb7308 */ /* 0x0009e20000000800 */
[C---:B---3--:R-:W-:Y:S01]  /*c110*/  FMUL.FTZ R74, R0.reuse, R74 ;  /* 0x0000004a004a7220 */ /* 0x048fe20000410000 */
[C---:B------:R-:W-:Y:S01]  /*c120*/  FMUL.FTZ R75, R0.reuse, R75 ;  /* 0x0000004b004b7220 */ /* 0x040fe20000410000 */
[C---:B------:R-:W-:Y:S01]  /*c130*/  FMUL.FTZ R78, R0.reuse, R78 ;  /* 0x0000004e004e7220 */ /* 0x040fe20000410000 */
[----:B------:R-:W-:Y:S01]  /*c140*/  FMUL.FTZ R79, R0, R79 ;  /* 0x0000004f004f7220 */ /* 0x000fe20000410000 */
[C---:B------:R-:W-:Y:S01]  /*c150*/  FMUL.FTZ R88, R2.reuse, R88 ;  /* 0x0000005802587220 */ /* 0x040fe20000410000 */
[----:B------:R-:W-:Y:S01]  /*c160*/  FMUL.FTZ R89, R2, R89 ;  /* 0x0000005902597220 */ /* 0x000fe20000410000 */
[----:B------:R-:W-:Y:S03]  /*c170*/  FMUL.FTZ R90, R0, R90 ;  /* 0x0000005a005a7220 */ /* 0x000fe60000410000 */
[----:B------:R3:W-:Y:S01]  /*c180*/  MUFU.EX2 R249, R10 ;  /* 0x0000000a00f97308 */ /* 0x0007e20000000800 */
[----:B--2---:R-:W-:Y:S01]  /*c190*/  FMUL.FTZ R8, R2, R168 ;  /* 0x000000a802087220 */ /* 0x004fe20000410000 */
[----:B------:R-:W-:Y:S01]  /*c1a0*/  FMUL.FTZ R91, R0, R91 ;  /* 0x0000005b005b7220 */ /* 0x000fe20000410000 */
[C---:B------:R-:W-:Y:S01]  /*c1b0*/  FMUL.FTZ R92, R2.reuse, R92 ;  /* 0x0000005c025c7220 */ /* 0x040fe20000410000 */
[----:B------:R-:W-:Y:S01]  /*c1c0*/  FMUL.FTZ R93, R2, R93 ;  /* 0x0000005d025d7220 */ /* 0x000fe20000410000 */
[C---:B------:R-:W-:Y:S01]  /*c1d0*/  FMUL.FTZ R94, R0.reuse, R94 ;  /* 0x0000005e005e7220 */ /* 0x040fe20000410000 */
[----:B------:R-:W-:Y:S01]  /*c1e0*/  FMUL.FTZ R95, R0, R95 ;  /* 0x0000005f005f7220 */ /* 0x000fe20000410000 */
[C---:B------:R-:W-:Y:S03]  /*c1f0*/  FMUL.FTZ R96, R161.reuse, R96 ;  /* 0x00000060a1607220 */ /* 0x040fe60000410000 */
[----:B------:R2:W5:Y:S01]  /*c200*/  MUFU.EX2 R219, R11 ;  /* 0x0000000b00db7308 */ /* 0x0005620000000800 */
[C---:B----4-:R-:W-:Y:S01]  /*c210*/  FMUL.FTZ R9, R2.reuse, R169 ;  /* 0x000000a902097220 */ /* 0x050fe20000410000 */
[C---:B------:R-:W-:Y:S01]  /*c220*/  FMUL.FTZ R97, R161.reuse, R97 ;  /* 0x00000061a1617220 */ /* 0x040fe20000410000 */
[C---:B------:R-:W-:Y:S01]  /*c230*/  FMUL.FTZ R100, R161.reuse, R100 ;  /* 0x00000064a1647220 */ /* 0x040fe20000410000 */
[C---:B------:R-:W-:Y:S01]  /*c240*/  FMUL.FTZ R101, R161.reuse, R101 ;  /* 0x00000065a1657220 */ /* 0x040fe20000410000 */
[C---:B------:R-:W-:Y:S01]  /*c250*/  FMUL.FTZ R104, R2.reuse, R104 ;  /* 0x0000006802687220 */ /* 0x040fe20000410000 */
[----:B------:R-:W-:Y:S01]  /*c260*/  FMUL.FTZ R105, R2, R105 ;  /* 0x0000006902697220 */ /* 0x000fe20000410000 */
[C---:B------:R-:W-:Y:S03]  /*c270*/  FMUL.FTZ R106, R0.reuse, R106 ;  /* 0x0000006a006a7220 */ /* 0x040fe60000410000 */
[----:B------:R4:W-:Y:S01]  /*c280*/  MUFU.EX2 R209, R5 ;  /* 0x0000000500d17308 */ /* 0x0009e20000000800 */
[C---:B---3--:R-:W-:Y:S01]  /*c290*/  FMUL.FTZ R10, R0.reuse, R170 ;  /* 0x000000aa000a7220 */ /* 0x048fe20000410000 */
[----:B------:R-:W-:Y:S01]  /*c2a0*/  FMUL.FTZ R107, R0, R107 ;  /* 0x0000006b006b7220 */ /* 0x000fe20000410000 */
[C---:B------:R-:W-:Y:S01]  /*c2b0*/  FMUL.FTZ R108, R2.reuse, R108 ;  /* 0x0000006c026c7220 */ /* 0x040fe20000410000 */
[----:B------:R-:W-:Y:S01]  /*c2c0*/  FMUL.FTZ R109, R2, R109 ;  /* 0x0000006d026d7220 */ /* 0x000fe20000410000 */
[C---:B------:R-:W-:Y:S01]  /*c2d0*/  FMUL.FTZ R110, R0.reuse, R110 ;  /* 0x0000006e006e7220 */ /* 0x040fe20000410000 */
[C---:B------:R-:W-:Y:S01]  /*c2e0*/  FMUL.FTZ R111, R0.reuse, R111 ;  /* 0x0000006f006f7220 */ /* 0x040fe20000410000 */
[C---:B------:R-:W-:Y:S03]  /*c2f0*/  FMUL.FTZ R112, R161.reuse, R112 ;  /* 0x00000070a1707220 */ /* 0x040fe60000410000 */
[----:B------:R-:W3:Y:S01]  /*c300*/  MUFU.EX2 R3, R3 ;  /* 0x0000000300037308 */ /* 0x000ee20000000800 */
[----:B--2---:R-:W-:Y:S01]  /*c310*/  FMUL.FTZ R11, R0, R171 ;  /* 0x000000ab000b7220 */ /* 0x004fe20000410000 */
[C---:B------:R-:W-:Y:S01]  /*c320*/  FMUL.FTZ R113, R161.reuse, R113 ;  /* 0x00000071a1717220 */ /* 0x040fe20000410000 */
[C---:B------:R-:W-:Y:S01]  /*c330*/  FMUL.FTZ R116, R161.reuse, R116 ;  /* 0x00000074a1747220 */ /* 0x040fe20000410000 */
[C---:B------:R-:W-:Y:S01]  /*c340*/  FMUL.FTZ R117, R161.reuse, R117 ;  /* 0x00000075a1757220 */ /* 0x040fe20000410000 */
[C---:B------:R-:W-:Y:S01]  /*c350*/  FMUL.FTZ R120, R2.reuse, R120 ;  /* 0x0000007802787220 */ /* 0x040fe20000410000 */
[----:B------:R-:W-:Y:S01]  /*c360*/  FMUL.FTZ R121, R2, R121 ;  /* 0x0000007902797220 */ /* 0x000fe20000410000 */
[C---:B------:R-:W-:Y:S03]  /*c370*/  FMUL.FTZ R122, R0.reuse, R122 ;  /* 0x0000007a007a7220 */ /* 0x040fe60000410000 */
[----:B------:R-:W2:Y:S01]  /*c380*/  MUFU.EX2 R216, R4 ;  /* 0x0000000400d87308 */ /* 0x000ea20000000800 */
[----:B----4-:R-:W-:Y:S01]  /*c390*/  FMUL.FTZ R5, R161, R173 ;  /* 0x000000ada1057220 */ /* 0x010fe20000410000 */
[----:B-----5:R-:W-:Y:S01]  /*c3a0*/  F2FP.F16.F32.PACK_AB R173, R219, R249 ;  /* 0x000000f9dbad723e */ /* 0x020fe200000000ff */
[----:B------:R-:W-:Y:S01]  /*c3b0*/  FMUL.FTZ R123, R0, R123 ;  /* 0x0000007b007b7220 */ /* 0x000fe20000410000 */
[C---:B------:R-:W-:Y:S01]  /*c3c0*/  FMUL.FTZ R124, R2.reuse, R124 ;  /* 0x0000007c027c7220 */ /* 0x040fe20000410000 */
[----:B------:R-:W-:Y:S01]  /*c3d0*/  FMUL.FTZ R125, R2, R125 ;  /* 0x0000007d027d7220 */ /* 0x000fe20000410000 */
[C---:B------:R-:W-:Y:S01]  /*c3e0*/  FMUL.FTZ R126, R0.reuse, R126 ;  /* 0x0000007e007e7220 */ /* 0x040fe20000410000 */
[----:B------:R-:W-:Y:S03]  /*c3f0*/  FMUL.FTZ R127, R0, R127 ;  /* 0x0000007f007f7220 */ /* 0x000fe60000410000 */
[----:B------:R4:W-:Y:S01]  /*c400*/  MUFU.EX2 R215, R6 ;  /* 0x0000000600d77308 */ /* 0x0009e20000000800 */
[C---:B---3--:R-:W-:Y:S01]  /*c410*/  FMUL.FTZ R70, R3.reuse, R70 ;  /* 0x0000004603467220 */ /* 0x048fe20000410000 */
[C---:B------:R-:W-:Y:S01]  /*c420*/  FMUL.FTZ R71, R3.reuse, R71 ;  /* 0x0000004703477220 */ /* 0x040fe20000410000 */
[C---:B------:R-:W-:Y:S01]  /*c430*/  FMUL.FTZ R82, R3.reuse, R82 ;  /* 0x0000005203527220 */ /* 0x040fe20000410000 */
[C---:B------:R-:W-:Y:S01]  /*c440*/  FMUL.FTZ R83, R3.reuse, R83 ;  /* 0x0000005303537220 */ /* 0x040fe20000410000 */
[C---:B------:R-:W-:Y:S01]  /*c450*/  FMUL.FTZ R86, R3.reuse, R86 ;  /* 0x0000005603567220 */ /* 0x040fe20000410000 */
[C---:B------:R-:W-:Y:S01]  /*c460*/  FMUL.FTZ R87, R3.reuse, R87 ;  /* 0x0000005703577220 */ /* 0x040fe20000410000 */
[----:B------:R-:W-:Y:S03]  /*c470*/  FMUL.FTZ R98, R3, R98 ;  /* 0x0000006203627220 */ /* 0x000fe60000410000 */
[----:B------:R-:W3:Y:S01]  /*c480*/  MUFU.EX2 R250, R7 ;  /* 0x0000000700fa7308 */ /* 0x000ee20000000800 */
[----:B--2---:R-:W-:Y:S01]  /*c490*/  F2FP.F16.F32.PACK_AB R168, R209, R216 ;  /* 0x000000d8d1a8723e */ /* 0x004fe200000000ff */
[----:B------:R-:W-:Y:S01]  /*c4a0*/  FMUL.FTZ R4, R161, R172 ;  /* 0x000000aca1047220 */ /* 0x000fe20000410000 */
[----:B------:R-:W-:Y:S01]  /*c4b0*/  F2FP.F16.F32.PACK_AB R172, R251, R214 ;  /* 0x000000d6fbac723e */ /* 0x000fe200000000ff */
[C---:B------:R-:W-:Y:S01]  /*c4c0*/  FMUL.FTZ R99, R3.reuse, R99 ;  /* 0x0000006303637220 */ /* 0x040fe20000410000 */
[C---:B------:R-:W-:Y:S01]  /*c4d0*/  FMUL.FTZ R102, R3.reuse, R102 ;  /* 0x0000006603667220 */ /* 0x040fe20000410000 */
[C---:B------:R-:W-:Y:S01]  /*c4e0*/  FMUL.FTZ R103, R3.reuse, R103 ;  /* 0x0000006703677220 */ /* 0x040fe20000410000 */
[C---:B------:R-:W-:Y:S03]  /*c4f0*/  FMUL.FTZ R114, R3.reuse, R114 ;  /* 0x0000007203727220 */ /* 0x040fe60000410000 */
[----:B------:R2:W-:Y:S01]  /*c500*/  MUFU.EX2 R218, R16 ;  /* 0x0000001000da7308 */ /* 0x0005e20000000800 */
[C---:B----4-:R-:W-:Y:S01]  /*c510*/  FMUL.FTZ R6, R3.reuse, R174 ;  /* 0x000000ae03067220 */ /* 0x050fe20000410000 */
[C---:B------:R-:W-:Y:S01]  /*c520*/  FMUL.FTZ R115, R3.reuse, R115 ;  /* 0x0000007303737220 */ /* 0x040fe20000410000 */
[C---:B------:R-:W-:Y:S01]  /*c530*/  FMUL.FTZ R118, R3.reuse, R118 ;  /* 0x0000007603767220 */ /* 0x040fe20000410000 */
[----:B------:R-:W-:Y:S01]  /*c540*/  FMUL.FTZ R119, R3, R119 ;  /* 0x0000007703777220 */ /* 0x000fe20000410000 */
[C---:B------:R-:W-:Y:S01]  /*c550*/  FMUL.FTZ R128, R161.reuse, R128 ;  /* 0x00000080a1807220 */ /* 0x040fe20000410000 */
[----:B------:R-:W-:Y:S01]  /*c560*/  FMUL.FTZ R129, R161, R129 ;  /* 0x00000081a1817220 */ /* 0x000fe20000410000 */
[C---:B------:R-:W-:Y:S03]  /*c570*/  FMUL.FTZ R130, R3.reuse, R130 ;  /* 0x0000008203827220 */ /* 0x040fe60000410000 */
[----:B------:R-:W4:Y:S01]  /*c580*/  MUFU.EX2 R225, R17 ;  /* 0x0000001100e17308 */ /* 0x000f220000000800 */
[----:B---3--:R-:W-:Y:S01]  /*c590*/  F2FP.F16.F32.PACK_AB R169, R250, R215 ;  /* 0x000000d7faa9723e */ /* 0x008fe200000000ff */
[C---:B------:R-:W-:Y:S01]  /*c5a0*/  FMUL.FTZ R7, R3.reuse, R175 ;  /* 0x000000af03077220 */ /* 0x040fe20000410000 */
[----:B------:R-:W-:Y:S01]  /*c5b0*/  FMUL.FTZ R131, R3, R131 ;  /* 0x0000008303837220 */ /* 0x000fe20000410000 */
[C---:B------:R-:W-:Y:S01]  /*c5c0*/  FMUL.FTZ R132, R161.reuse, R132 ;  /* 0x00000084a1847220 */ /* 0x040fe20000410000 */
[----:B------:R-:W-:Y:S01]  /*c5d0*/  FMUL.FTZ R133, R161, R133 ;  /* 0x00000085a1857220 */ /* 0x000fe20000410000 */
[C---:B------:R-:W-:Y:S01]  /*c5e0*/  FMUL.FTZ R134, R3.reuse, R134 ;  /* 0x0000008603867220 */ /* 0x040fe20000410000 */
[----:B------:R-:W-:Y:S03]  /*c5f0*/  FMUL.FTZ R135, R3, R135 ;  /* 0x0000008703877220 */ /* 0x000fe60000410000 */
[----:B------:R3:W-:Y:S01]  /*c600*/  MUFU.EX2 R217, R18 ;  /* 0x0000001200d97308 */ /* 0x0007e20000000800 */
[----:B--2---:R-:W-:Y:S01]  /*c610*/  FMUL.FTZ R16, R161, R176 ;  /* 0x000000b0a1107220 */ /* 0x004fe20000410000 */
[C---:B------:R-:W-:Y:S01]  /*c620*/  FMUL.FTZ R136, R2.reuse, R136 ;  /* 0x0000008802887220 */ /* 0x040fe20000410000 */
[----:B------:R-:W-:Y:S01]  /*c630*/  FMUL.FTZ R137, R2, R137 ;  /* 0x0000008902897220 */ /* 0x000fe20000410000 */
[C---:B------:R-:W-:Y:S01]  /*c640*/  FMUL.FTZ R138, R0.reuse, R138 ;  /* 0x0000008a008a7220 */ /* 0x040fe20000410000 */
[----:B------:R-:W-:Y:S01]  /*c650*/  FMUL.FTZ R139, R0, R139 ;  /* 0x0000008b008b7220 */ /* 0x000fe20000410000 */
[--C-:B------:R-:W-:Y:S01]  /*c660*/  FFMA.FTZ R20, R20, UR4, -R165.reuse ;  /* 0x0000000414147c23 */ /* 0x100fe200080108a5 */
[--C-:B------:R-:W-:Y:S03]  /*c670*/  FFMA.FTZ R21, R21, UR4, -R165.reuse ;  /* 0x0000000415157c23 */ /* 0x100fe600080108a5 */
[----:B------:R-:W2:Y:S01]  /*c680*/  MUFU.EX2 R224, R19 ;  /* 0x0000001300e07308 */ /* 0x000ea20000000800 */
[----:B----4-:R-:W-:Y:S01]  /*c690*/  F2FP.F16.F32.PACK_AB R170, R225, R218 ;  /* 0x000000dae1aa723e */ /* 0x010fe200000000ff */
[----:B------:R-:W-:Y:S01]  /*c6a0*/  FMUL.FTZ R17, R161, R177 ;  /* 0x000000b1a1117220 */ /* 0x000fe20000410000 */
[--C-:B------:R-:W-:Y:S01]  /*c6b0*/  FFMA.FTZ R22, R22, UR4, -R166.reuse ;  /* 0x0000000416167c23 */ /* 0x100fe200080108a6 */
[--C-:B------:R-:W-:Y:S01]  /*c6c0*/  FFMA.FTZ R35, R35, UR4, -R166.reuse ;  /* 0x0000000423237c23 */ /* 0x100fe200080108a6 */
[C---:B------:R-:W-:Y:S01]  /*c6d0*/  FMUL.FTZ R140, R2.reuse, R140 ;  /* 0x0000008c028c7220 */ /* 0x040fe20000410000 */
[----:B------:R-:W-:Y:S01]  /*c6e0*/  FMUL.FTZ R141, R2, R141 ;  /* 0x0000008d028d7220 */ /* 0x000fe20000410000 */
[C---:B------:R-:W-:Y:S03]  /*c6f0*/  FMUL.FTZ R142, R0.reuse, R142 ;  /* 0x0000008e008e7220 */ /* 0x040fe60000410000 */
[----:B------:R4:W-:Y:S01]  /*c700*/  MUFU.EX2 R208, R15 ;  /* 0x0000000f00d07308 */ /* 0x0009e20000000800 */
[----:B---3--:R-:W-:Y:S01]  /*c710*/  FMUL.FTZ R18, R3, R178 ;  /* 0x000000b203127220 */ /* 0x008fe20000410000 */
[----:B------:R-:W-:Y:S01]  /*c720*/  FMUL.FTZ R143, R0, R143 ;  /* 0x0000008f008f7220 */ /* 0x000fe20000410000 */
[--C-:B------:R-:W-:Y:S01]  /*c730*/  FFMA.FTZ R32, R32, UR4, -R165.reuse ;  /* 0x0000000420207c23 */ /* 0x100fe200080108a5 */
[----:B------:R-:W-:Y:S01]  /*c740*/  FFMA.FTZ R33, R33, UR4, -R165 ;  /* 0x0000000421217c23 */ /* 0x000fe200080108a5 */
[----:B------:R-:W-:Y:S01]  /*c750*/  FFMA.FTZ R34, R34, UR4, -R166 ;  /* 0x0000000422227c23 */ /* 0x000fe200080108a6 */
[--C-:B------:R-:W-:Y:S01]  /*c760*/  FFMA.FTZ R24, R24, UR4, -R212.reuse ;  /* 0x0000000418187c23 */ /* 0x100fe200080108d4 */
[----:B------:R-:W-:Y:S03]  /*c770*/  FMUL.FTZ R144, R161, R144 ;  /* 0x00000090a1907220 */ /* 0x000fe60000410000 */
[----:B------:R3:W-:Y:S01]  /*c780*/  MUFU.EX2 R248, R12 ;  /* 0x0000000c00f87308 */ /* 0x0007e20000000800 */
[----:B--2---:R-:W-:Y:S01]  /*c790*/  F2FP.F16.F32.PACK_AB R171, R224, R217 ;  /* 0x000000d9e0ab723e */ /* 0x004fe200000000ff */
[----:B------:R-:W-:Y:S01]  /*c7a0*/  FMUL.FTZ R19, R3, R179 ;  /* 0x000000b303137220 */ /* 0x000fe20000410000 */
[----:B------:R-:W-:Y:S01]  /*c7b0*/  FMUL.FTZ R145, R161, R145 ;  /* 0x00000091a1917220 */ /* 0x000fe20000410000 */
[----:B------:R-:W-:Y:S01]  /*c7c0*/  LDSM.16.MT88.4 R176, [R230+0xc000] ;  /* 0x00c00000e6b0783b */ /* 0x000fe20000004200 */
[C---:B------:R-:W-:Y:S01]  /*c7d0*/  FMUL.FTZ R146, R3.reuse, R146 ;  /* 0x0000009203927220 */ /* 0x040fe20000410000 */
[----:B------:R-:W-:Y:S01]  /*c7e0*/  FMUL.FTZ R147, R3, R147 ;  /* 0x0000009303937220 */ /* 0x000fe20000410000 */
[--C-:B------:R-:W-:Y:S01]  /*c7f0*/  FFMA.FTZ R25, R25, UR4, -R212.reuse ;  /* 0x0000000419197c23 */ /* 0x100fe200080108d4 */
[-C--:B-1----:R-:W-:Y:S02]  /*c800*/  HMMA.16816.F32 R4, R168, R204.reuse, R4 ;  /* 0x000000cca804723c */ /* 0x082fe40000001804 */
[----:B------:R-:W1:Y:S03]  /*c810*/  MUFU.EX2 R252, R13 ;  /* 0x0000000d00fc7308 */ /* 0x000e660000000800 */
[----:B----4-:R-:W-:Y:S01]  /*c820*/  FMUL.FTZ R15, R0, R183 ;  /* 0x000000b7000f7220 */ /* 0x010fe20000410000 */
[C---:B------:R-:W-:Y:S01]  /*c830*/  FMUL.FTZ R148, R2.reuse, R148 ;  /* 0x0000009402947220 */ /* 0x040fe20000410000 */
[----:B------:R-:W-:Y:S01]  /*c840*/  FMUL.FTZ R149, R2, R149 ;  /* 0x0000009502957220 */ /* 0x000fe20000410000 */
[----:B------:R-:W-:Y:S04]  /*c850*/  FMUL.FTZ R150, R0, R150 ;  /* 0x0000009600967220 */ /* 0x000fe80000410000 */
[----:B------:R-:W2:Y:S01]  /*c860*/  MUFU.EX2 R227, R14 ;  /* 0x0000000e00e37308 */ /* 0x000ea20000000800 */
[----:B---3--:R-:W-:Y:S01]  /*c870*/  FMUL.FTZ R12, R2, R180 ;  /* 0x000000b4020c7220 */ /* 0x008fe20000410000 */
[----:B------:R-:W-:Y:S01]  /*c880*/  FMUL.FTZ R151, R0, R151 ;  /* 0x0000009700977220 */ /* 0x000fe20000410000 */
[--C-:B------:R-:W-:Y:S01]  /*c890*/  FFMA.FTZ R28, R28, UR4, -R212.reuse ;  /* 0x000000041c1c7c23 */ /* 0x100fe200080108d4 */
[--C-:B------:R-:W-:Y:S01]  /*c8a0*/  FFMA.FTZ R29, R29, UR4, -R212.reuse ;  /* 0x000000041d1d7c23 */ /* 0x100fe200080108d4 */
[--C-:B------:R-:W-:Y:S01]  /*c8b0*/  FFMA.FTZ R30, R30, UR4, -R213.reuse ;  /* 0x000000041e1e7c23 */ /* 0x100fe200080108d5 */
[C---:B------:R-:W-:Y:S04]  /*c8c0*/  FMUL.FTZ R152, R161.reuse, R152 ;  /* 0x00000098a1987220 */ /* 0x040fe80000410000 */
[----:B------:R3:W-:Y:S01]  /*c8d0*/  MUFU.EX2 R226, R20 ;  /* 0x0000001400e27308 */ /* 0x0007e20000000800 */
[----:B-1----:R-:W-:Y:S01]  /*c8e0*/  F2FP.F16.F32.PACK_AB R174, R252, R248 ;  /* 0x000000f8fcae723e */ /* 0x002fe200000000ff */
[C---:B------:R-:W-:Y:S01]  /*c8f0*/  FMUL.FTZ R13, R2.reuse, R181 ;  /* 0x000000b5020d7220 */ /* 0x040fe20000410000 */
[----:B------:R-:W-:Y:S01]  /*c900*/  FMUL.FTZ R153, R161, R153 ;  /* 0x00000099a1997220 */ /* 0x000fe20000410000 */
[C---:B------:R-:W-:Y:S01]  /*c910*/  FMUL.FTZ R154, R3.reuse, R154 ;  /* 0x0000009a039a7220 */ /* 0x040fe20000410000 */
[----:B------:R-:W-:Y:S01]  /*c920*/  FMUL.FTZ R155, R3, R155 ;  /* 0x0000009b039b7220 */ /* 0x000fe20000410000 */
[C---:B------:R-:W-:Y:S01]  /*c930*/  FMUL.FTZ R156, R2.reuse, R156 ;  /* 0x0000009c029c7220 */ /* 0x040fe20000410000 */
[----:B------:R-:W-:Y:S03]  /*c940*/  FMUL.FTZ R157, R2, R157 ;  /* 0x0000009d029d7220 */ /* 0x000fe60000410000 */
[----:B------:R1:W-:Y:S01]  /*c950*/  MUFU.EX2 R221, R35 ;  /* 0x0000002300dd7308 */ /* 0x0003e20000000800 */
[----:B--2---:R-:W-:Y:S01]  /*c960*/  F2FP.F16.F32.PACK_AB R175, R208, R227 ;  /* 0x000000e3d0af723e */ /* 0x004fe200000000ff */
[C---:B------:R-:W-:Y:S01]  /*c970*/  FMUL.FTZ R14, R0.reuse, R182 ;  /* 0x000000b6000e7220 */ /* 0x040fe20000410000 */
[C---:B------:R-:W-:Y:S01]  /*c980*/  FMUL.FTZ R158, R0.reuse, R158 ;  /* 0x0000009e009e7220 */ /* 0x040fe20000410000 */
[----:B------:R-:W-:Y:S01]  /*c990*/  LDSM.16.MT88.4 R180, [R229+0xc000] ;  /* 0x00c00000e5b4783b */ /* 0x000fe20000004200 */
[----:B------:R-:W-:Y:S01]  /*c9a0*/  FMUL.FTZ R159, R0, R159 ;  /* 0x0000009f009f7220 */ /* 0x000fe20000410000 */
[--C-:B------:R-:W-:Y:S01]  /*c9b0*/  FFMA.FTZ R40, R40, UR4, -R212.reuse ;  /* 0x0000000428287c23 */ /* 0x100fe200080108d4 */
[----:B------:R-:W-:Y:S01]  /*c9c0*/  FFMA.FTZ R41, R41, UR4, -R212 ;  /* 0x0000000429297c23 */ /* 0x000fe200080108d4 */
[C---:B------:R-:W-:Y:S02]  /*c9d0*/  HMMA.16816.F32 R8, R172.reuse, R204, R8 ;  /* 0x000000ccac08723c */ /* 0x040fe40000001808 */
[----:B------:R2:W-:Y:S02]  /*c9e0*/  MUFU.EX2 R222, R29 ;  /* 0x0000001d00de7308 */ /* 0x0005e40000000800 */
[----:B---3--:R-:W-:Y:S01]  /*c9f0*/  FMUL.FTZ R20, R161, R184 ;  /* 0x000000b8a1147220 */ /* 0x008fe20000410000 */
[--C-:B------:R-:W-:Y:S01]  /*ca00*/  FFMA.FTZ R184, R39, UR4, -R166.reuse ;  /* 0x0000000427b87c23 */ /* 0x100fe200080108a6 */
[-C--:B------:R-:W-:Y:S06]  /*ca10*/  HMMA.16816.F32 R12, R172, R206.reuse, R12 ;  /* 0x000000ceac0c723c */ /* 0x080fec000000180c */
[----:B------:R3:W-:Y:S01]  /*ca20*/  MUFU.EX2 R220, R33 ;  /* 0x0000002100dc7308 */ /* 0x0007e20000000800 */
[----:B------:R-:W-:Y:S01]  /*ca30*/  MOV R205, R209 ;  /* 0x000000d100cd7202 */ /* 0x000fe20000000f00 */
[C---:B------:R-:W-:Y:S04]  /*ca40*/  HMMA.16816.F32 R16, R168.reuse, R206, R16 ;  /* 0x000000cea810723c */ /* 0x040fe80000001810 */
[----:B------:R-:W-:Y:S01]  /*ca50*/  MOV R204, R208 ;  /* 0x000000d000cc7202 */ /* 0x000fe20000000f00 */
[----:B-1----:R-:W-:Y:S01]  /*ca60*/  FMUL.FTZ R35, R0, R191 ;  /* 0x000000bf00237220 */ /* 0x002fe20000410000 */
[----:B------:R-:W1:Y:S01]  /*ca70*/  LDSM.16.MT88.4 R208, [R228+0xc000] ;  /* 0x00c00000e4d0783b */ /* 0x000e620000004200 */
[----:B--2---:R-:W-:Y:S01]  /*ca80*/  FMUL.FTZ R29, R2, R201 ;  /* 0x000000c9021d7220 */ /* 0x004fe20000410000 */
[----:B------:R2:W4:Y:S03]  /*ca90*/  MUFU.EX2 R223, R25 ;  /* 0x0000001900df7308 */ /* 0x0005260000000800 */
[----:B------:R-:W-:Y:S01]  /*caa0*/  FMUL.FTZ R39, R3, R199 ;  /* 0x000000c703277220 */ /* 0x000fe20000410000 */
[--C-:B------:R-:W-:Y:S01]  /*cab0*/  FFMA.FTZ R42, R42, UR4, -R213.reuse ;  /* 0x000000042a2a7c23 */ /* 0x100fe200080108d5 */
[----:B------:R-:W-:Y:S01]  /*cac0*/  FFMA.FTZ R43, R43, UR4, -R213 ;  /* 0x000000042b2b7c23 */ /* 0x000fe200080108d5 */
[----:B---3--:R-:W-:Y:S01]  /*cad0*/  FMUL.FTZ R33, R2, R189 ;  /* 0x000000bd02217220 */ /* 0x008fe20000410000 */
[--C-:B------:R-:W-:Y:S01]  /*cae0*/  FFMA.FTZ R189, R36, UR4, -R165.reuse ;  /* 0x0000000424bd7c23 */ /* 0x100fe200080108a5 */
[C---:B------:R-:W-:Y:S01]  /*caf0*/  FMUL.FTZ R36, R161.reuse, R196 ;  /* 0x000000c4a1247220 */ /* 0x040fe20000410000 */
[----:B------:R-:W-:Y:S02]  /*cb00*/  MOV R207, R218 ;  /* 0x000000da00cf7202 */ /* 0x000fe40000000f00 */
[----:B------:R3:W-:Y:S01]  /*cb10*/  MUFU.EX2 R218, R21 ;  /* 0x0000001500da7308 */ /* 0x0007e20000000800 */
[----:B------:R-:W-:Y:S02]  /*cb20*/  MOV R206, R219 ;  /* 0x000000db00ce7202 */ /* 0x000fe40000000f00 */
[----:B------:R-:W-:Y:S01]  /*cb30*/  MOV R201, R248 ;  /* 0x000000f800c97202 */ /* 0x000fe20000000f00 */
[C---:B--2---:R-:W-:Y:S01]  /*cb40*/  FMUL.FTZ R25, R161.reuse, R193 ;  /* 0x000000c1a1197220 */ /* 0x044fe20000410000 */
[--C-:B------:R-:W-:Y:S05]  /*cb50*/  FFMA.FTZ R193, R64, UR4, -R165.reuse ;  /* 0x0000000440c17c23 */ /* 0x100fea00080108a5 */
[----:B------:R2:W-:Y:S01]  /*cb60*/  MUFU.EX2 R219, R30 ;  /* 0x0000001e00db7308 */ /* 0x0005e20000000800 */
[----:B---3--:R-:W-:Y:S01]  /*cb70*/  FMUL.FTZ R21, R161, R185 ;  /* 0x000000b9a1157220 */ /* 0x008fe20000410000 */
[--C-:B------:R-:W-:Y:S01]  /*cb80*/  FFMA.FTZ R185, R38, UR4, -R166.reuse ;  /* 0x0000000426b97c23 */ /* 0x100fe200080108a6 */
[C---:B------:R-:W-:Y:S01]  /*cb90*/  FMUL.FTZ R38, R3.reuse, R198 ;  /* 0x000000c603267220 */ /* 0x040fe20000410000 */
[----:B--2---:R-:W-:Y:S01]  /*cba0*/  FMUL.FTZ R30, R0, R202 ;  /* 0x000000ca001e7220 */ /* 0x004fe20000410000 */
[-C--:B-1----:R-:W-:Y:S06]  /*cbb0*/  HMMA.16816.F32 R68, R168, R208.reuse, R68 ;  /* 0x000000d0a844723c */ /* 0x082fec0000001844 */
[C---:B------:R-:W-:Y:S06]  /*cbc0*/  HMMA.16816.F32 R72, R172.reuse, R208, R72 ;  /* 0x000000d0ac48723c */ /* 0x040fec0000001848 */
[-C--:B------:R-:W-:Y:S05]  /*cbd0*/  HMMA.16816.F32 R76, R172, R210.reuse, R76 ;  /* 0x000000d2ac4c723c */ /* 0x080fea000000184c */
[----:B------:R-:W-:Y:S01]  /*cbe0*/  MOV R209, R217 ;  /* 0x000000d900d17202 */ /* 0x000fe20000000f00 */
[C---:B------:R-:W-:Y:S01]  /*cbf0*/  HMMA.16816.F32 R80, R168.reuse, R210, R80 ;  /* 0x000000d2a850723c */ /* 0x040fe20000001850 */
[----:B------:R1:W-:Y:S05]  /*cc00*/  MUFU.EX2 R211, R22 ;  /* 0x0000001600d37308 */ /* 0x0003ea0000000800 */
[-C--:B------:R-:W-:Y:S05]  /*cc10*/  HMMA.16816.F32 R84, R168, R176.reuse, R84 ;  /* 0x000000b0a854723c */ /* 0x080fea0000001854 */
[----:B------:R2:W3:Y:S01]  /*cc20*/  MUFU.EX2 R210, R32 ;  /* 0x0000002000d27308 */ /* 0x0004e20000000800 */
[C---:B------:R-:W-:Y:S09]  /*cc30*/  HMMA.16816.F32 R88, R172.reuse, R176, R88 ;  /* 0x000000b0ac58723c */ /* 0x040ff20000001858 */
[----:B------:R5:W-:Y:S01]  /*cc40*/  MUFU.EX2 R217, R34 ;  /* 0x0000002200d97308 */ /* 0x000be20000000800 */
[-C--:B------:R-:W-:Y:S03]  /*cc50*/  HMMA.16816.F32 R92, R172, R178.reuse, R92 ;  /* 0x000000b2ac5c723c */ /* 0x080fe6000000185c */
[----:B-1----:R-:W-:Y:S03]  /*cc60*/  FMUL.FTZ R22, R3, R186 ;  /* 0x000000ba03167220 */ /* 0x002fe60000410000 */
[C---:B------:R-:W-:Y:S01]  /*cc70*/  HMMA.16816.F32 R96, R168.reuse, R178, R96 ;  /* 0x000000b2a860723c */ /* 0x040fe20000001860 */
[----:B------:R-:W1:Y:S04]  /*cc80*/  LDSM.16.MT88.4 R176, [R167+0xe000] ;  /* 0x00e00000a7b0783b */ /* 0x000e680000004200 */
[--C-:B------:R-:W-:Y:S01]  /*cc90*/  FFMA.FTZ R186, R49, UR4, -R165.reuse ;  /* 0x0000000431ba7c23 */ /* 0x100fe200080108a5 */
[-C--:B------:R-:W-:Y:S05]  /*cca0*/  HMMA.16816.F32 R100, R168, R180.reuse, R100 ;  /* 0x000000b4a864723c */ /* 0x080fea0000001864 */
[----:B--2---:R-:W-:Y:S01]  /*ccb0*/  FMUL.FTZ R32, R2, R188 ;  /* 0x000000bc02207220 */ /* 0x004fe20000410000 */
[C---:B------:R-:W-:Y:S05]  /*ccc0*/  HMMA.16816.F32 R104, R172.reuse, R180, R104 ;  /* 0x000000b4ac68723c */ /* 0x040fea0000001868 */
[----:B-----5:R-:W-:Y:S01]  /*ccd0*/  FMUL.FTZ R34, R0, R190 ;  /* 0x000000be00227220 */ /* 0x020fe20000410000 */
[-C--:B------:R-:W-:Y:S05]  /*cce0*/  HMMA.16816.F32 R108, R172, R182.reuse, R108 ;  /* 0x000000b6ac6c723c */ /* 0x080fea000000186c */
[--C-:B------:R-:W-:Y:S01]  /*ccf0*/  FFMA.FTZ R188, R37, UR4, -R165.reuse ;  /* 0x0000000425bc7c23 */ /* 0x100fe200080108a5 */
[C---:B------:R-:W-:Y:S01]  /*cd00*/  HMMA.16816.F32 R112, R168.reuse, R182, R112 ;  /* 0x000000b6a870723c */ /* 0x040fe20000001870 */
[----:B------:R-:W2:Y:S02]  /*cd10*/  LDSM.16.MT88.4 R180, [R228+0xe000] ;  /* 0x00e00000e4b4783b */ /* 0x000ea40000004200 */
[----:B------:R5:W-:Y:S02]  /*cd20*/  MUFU.EX2 R248, R188 ;  /* 0x000000bc00f87308 */ /* 0x000be40000000800 */
[----:B------:R-:W-:Y:S01]  /*cd30*/  FMUL.FTZ R37, R161, R197 ;  /* 0x000000c5a1257220 */ /* 0x000fe20000410000 */
[----:B----4-:R-:W-:Y:S02]  /*cd40*/  MOV R197, R223 ;  /* 0x000000df00c57202 */ /* 0x010fe40000000f00 */
[----:B---3--:R-:W-:Y:S03]  /*cd50*/  MOV R199, R210 ;  /* 0x000000d200c77202 */ /* 0x008fe60000000f00 */
[----:B------:R-:W-:Y:S02]  /*cd60*/  MOV R210, R205 ;  /* 0x000000cd00d27202 */ /* 0x000fe40000000f00 */
[----:B------:R-:W-:Y:S01]  /*cd70*/  MOV R205, R249 ;  /* 0x000000f900cd7202 */ /* 0x000fe20000000f00 */
[-C--:B-1----:R-:W-:Y:S03]  /*cd80*/  HMMA.16816.F32 R116, R168, R176.reuse, R116 ;  /* 0x000000b0a874723c */ /* 0x082fe60000001874 */
[----:B-----5:R-:W-:Y:S03]  /*cd90*/  MOV R188, R220 ;  /* 0x000000dc00bc7202 */ /* 0x020fe60000000f00 */
[C---:B------:R-:W-:Y:S06]  /*cda0*/  HMMA.16816.F32 R120, R172.reuse, R176, R120 ;  /* 0x000000b0ac78723c */ /* 0x040fec0000001878 */
[-C--:B------:R-:W-:Y:S06]  /*cdb0*/  HMMA.16816.F32 R124, R172, R178.reuse, R124 ;  /* 0x000000b2ac7c723c */ /* 0x080fec000000187c */
[C---:B------:R-:W-:Y:S01]  /*cdc0*/  HMMA.16816.F32 R128, R168.reuse, R178, R128 ;  /* 0x000000b2a880723c */ /* 0x040fe20000001880 */
[----:B------:R-:W1:Y:S05]  /*cdd0*/  LDSM.16.MT88.4 R176, [R230+0xe000] ;  /* 0x00e00000e6b0783b */ /* 0x000e6a0000004200 */
[-C--:B--2---:R-:W-:Y:S06]  /*cde0*/  HMMA.16816.F32 R132, R168, R180.reuse, R132 ;  /* 0x000000b4a884723c */ /* 0x084fec0000001884 */
[C---:B------:R-:W-:Y:S06]  /*cdf0*/  HMMA.16816.F32 R136, R172.reuse, R180, R136 ;  /* 0x000000b4ac88723c */ /* 0x040fec0000001888 */
[-C--:B------:R-:W-:Y:S05]  /*ce00*/  HMMA.16816.F32 R140, R172, R182.reuse, R140 ;  /* 0x000000b6ac8c723c */ /* 0x080fea000000188c */
[--C-:B------:R-:W-:Y:S01]  /*ce10*/  FFMA.FTZ R180, R23, UR4, -R166.reuse ;  /* 0x0000000417b47c23 */ /* 0x100fe200080108a6 */
[----:B------:R-:W-:Y:S01]  /*ce20*/  FMUL.FTZ R23, R3, R187 ;  /* 0x000000bb03177220 */ /* 0x000fe20000410000 */
[----:B------:R-:W-:Y:S01]  /*ce30*/  FFMA.FTZ R187, R48, UR4, -R165 ;  /* 0x0000000430bb7c23 */ /* 0x000fe200080108a5 */
[--C-:B------:R-:W-:Y:S01]  /*ce40*/  FFMA.FTZ R48, R31, UR4, -R213.reuse ;  /* 0x000000041f307c23 */ /* 0x100fe200080108d5 */
[----:B------:R2:W3:Y:S02]  /*ce50*/  MUFU.EX2 R208, R180 ;  /* 0x000000b400d07308 */ /* 0x0004e40000000800 */
[----:B------:R-:W-:Y:S02]  /*ce60*/  FMUL.FTZ R31, R0, R203 ;  /* 0x000000cb001f7220 */ /* 0x000fe40000410000 */
[C---:B------:R-:W-:Y:S06]  /*ce70*/  HMMA.16816.F32 R20, R168.reuse, R182, R20 ;  /* 0x000000b6a814723c */ /* 0x040fec0000001814 */
[----:B------:R-:W4:Y:S01]  /*ce80*/  MUFU.EX2 R223, R48 ;  /* 0x0000003000df7308 */ /* 0x000f220000000800 */
[-C--:B-1----:R-:W-:Y:S01]  /*ce90*/  HMMA.16816.F32 R144, R168, R176.reuse, R144 ;  /* 0x000000b0a890723c */ /* 0x082fe20000001890 */
[----:B--2---:R-:W1:Y:S03]  /*cea0*/  LDSM.16.MT88.4 R180, [R229+0xe000] ;  /* 0x00e00000e5b4783b */ /* 0x004e660000004200 */
[----:B---3--:R-:W-:Y:S02]  /*ceb0*/  MOV R191, R208 ;  /* 0x000000d000bf7202 */ /* 0x008fe40000000f00 */
[C---:B------:R-:W-:Y:S03]  /*cec0*/  HMMA.16816.F32 R148, R172.reuse, R176, R148 ;  /* 0x000000b0ac94723c */ /* 0x040fe60000001894 */
[----:B------:R2:W-:Y:S02]  /*ced0*/  MUFU.EX2 R208, R24 ;  /* 0x0000001800d07308 */ /* 0x0005e40000000800 */
[----:B------:R-:W-:Y:S01]  /*cee0*/  MOV R196, R191 ;  /* 0x000000bf00c47202 */ /* 0x000fe20000000f00 */
[-C--:B------:R-:W-:Y:S05]  /*cef0*/  HMMA.16816.F32 R32, R172, R178.reuse, R32 ;  /* 0x000000b2ac20723c */ /* 0x080fea0000001820 */
[--C-:B------:R-:W-:Y:S01]  /*cf00*/  FFMA.FTZ R177, R27, UR4, -R213.reuse ;  /* 0x000000041bb17c23 */ /* 0x100fe200080108d5 */
[C---:B------:R-:W-:Y:S03]  /*cf10*/  HMMA.16816.F32 R152, R168.reuse, R178, R152 ;  /* 0x000000b2a898723c */ /* 0x040fe60000001898 */
[----:B------:R-:W3:Y:S02]  /*cf20*/  MUFU.EX2 R190, R177 ;  /* 0x000000b100be7308 */ /* 0x000ee40000000800 */
[----:B------:R-:W-:Y:S01]  /*cf30*/  FFMA.FTZ R176, R26, UR4, -R213 ;  /* 0x000000041ab07c23 */ /* 0x000fe200080108d5 */
[----:B--2---:R-:W-:Y:S01]  /*cf40*/  FMUL.FTZ R24, R161, R192 ;  /* 0x000000c0a1187220 */ /* 0x004fe20000410000 */
[----:B------:R-:W-:Y:S01]  /*cf50*/  MOV R192, R218 ;  /* 0x000000da00c07202 */ /* 0x000fe20000000f00 */
[C---:B------:R-:W-:Y:S05]  /*cf60*/  FMUL.FTZ R26, R3.reuse, R194 ;  /* 0x000000c2031a7220 */ /* 0x040fea0000410000 */
[----:B------:R2:W5:Y:S01]  /*cf70*/  MUFU.EX2 R218, R28 ;  /* 0x0000001c00da7308 */ /* 0x0005620000000800 */
[----:B------:R-:W-:Y:S01]  /*cf80*/  FMUL.FTZ R27, R3, R195 ;  /* 0x000000c3031b7220 */ /* 0x000fe20000410000 */
[--C-:B------:R-:W-:Y:S01]  /*cf90*/  FFMA.FTZ R195, R52, UR4, -R165.reuse ;  /* 0x0000000434c37c23 */ /* 0x100fe200080108a5 */
[--C-:B------:R-:W-:Y:S01]  /*cfa0*/  FFMA.FTZ R194, R53, UR4, -R165.reuse ;  /* 0x0000000435c27c23 */ /* 0x100fe200080108a5 */
[----:B------:R-:W-:Y:S01]  /*cfb0*/  FFMA.FTZ R165, R65, UR4, -R165 ;  /* 0x0000000441a57c23 */ /* 0x000fe200080108a5 */
[--C-:B------:R-:W-:Y:S01]  /*cfc0*/  FFMA.FTZ R191, R55, UR4, -R166.reuse ;  /* 0x0000000437bf7c23 */ /* 0x100fe200080108a6 */
[----:B----4-:R-:W-:Y:S04]  /*cfd0*/  F2FP.F16.F32.PACK_AB R55, R223, R219 ;  /* 0x000000dbdf37723e */ /* 0x010fe800000000ff */
[----:B------:R-:W4:Y:S01]  /*cfe0*/  MUFU.EX2 R176, R176 ;  /* 0x000000b000b07308 */ /* 0x000f220000000800 */
[----:B---3--:R-:W-:Y:S01]  /*cff0*/  MOV R198, R190 ;  /* 0x000000be00c67202 */ /* 0x008fe20000000f00 */
[--C-:B------:R-:W-:Y:S01]  /*d000*/  FFMA.FTZ R190, R66, UR4, -R166.reuse ;  /* 0x0000000442be7c23 */ /* 0x100fe200080108a6 */
[----:B------:R-:W-:Y:S01]  /*d010*/  MOV R203, R192 ;  /* 0x000000c000cb7202 */ /* 0x000fe20000000f00 */
[--C-:B------:R-:W-:Y:S01]  /*d020*/  FFMA.FTZ R192, R54, UR4, -R166.reuse ;  /* 0x0000000436c07c23 */ /* 0x100fe200080108a6 */
[-C--:B-1----:R-:W-:Y:S03]  /*d030*/  HMMA.16816.F32 R24, R168, R180.reuse, R24 ;  /* 0x000000b4a818723c */ /* 0x082fe60000001818 */
[----:B--2---:R-:W-:Y:S01]  /*d040*/  FMUL.FTZ R28, R2, R200 ;  /* 0x000000c8021c7220 */ /* 0x004fe20000410000 */
[----:B-----5:R-:W-:Y:S02]  /*d050*/  F2FP.F16.F32.PACK_AB R54, R222, R218 ;  /* 0x000000dade36723e */ /* 0x020fe400000000ff */
[C---:B------:R-:W-:Y:S05]  /*d060*/  HMMA.16816.F32 R156, R172.reuse, R180, R156 ;  /* 0x000000b4ac9c723c */ /* 0x040fea000000189c */
[----:B------:R-:W-:Y:S01]  /*d070*/  F2FP.F16.F32.PACK_AB R48, R203, R226 ;  /* 0x000000e2cb30723e */ /* 0x000fe200000000ff */
[-C--:B------:R-:W-:Y:S01]  /*d080*/  HMMA.16816.F32 R28, R172, R182.reuse, R28 ;  /* 0x000000b6ac1c723c */ /* 0x080fe2000000181c */
[----:B------:R-:W-:Y:S04]  /*d090*/  LDSM.16.MT88.4 R172, [R228+0xc800] ;  /* 0x00c80000e4ac783b */ /* 0x000fe80000004200 */
[----:B----4-:R-:W-:Y:S01]  /*d0a0*/  MOV R180, R176 ;  /* 0x000000b000b47202 */ /* 0x010fe20000000f00 */
[----:B------:R-:W-:Y:S03]  /*d0b0*/  HMMA.16816.F32 R36, R168, R182, R36 ;  /* 0x000000b6a824723c */ /* 0x000fe60000001824 */
[----:B------:R-:W1:Y:S02]  /*d0c0*/  LDSM.16.MT88.4 R176, [R167+0xc800] ;  /* 0x00c80000a7b0783b */ /* 0x000e640000004200 */
[----:B------:R-:W-:Y:S01]  /*d0d0*/  MOV R202, R180 ;  /* 0x000000b400ca7202 */ /* 0x000fe20000000f00 */
[--C-:B------:R-:W-:Y:S01]  /*d0e0*/  FFMA.FTZ R181, R50, UR4, -R166.reuse ;  /* 0x0000000432b57c23 */ /* 0x100fe200080108a6 */
[----:B------:R-:W-:Y:S01]  /*d0f0*/  MOV R182, R211 ;  /* 0x000000d300b67202 */ /* 0x000fe20000000f00 */
[--C-:B------:R-:W-:Y:S02]  /*d100*/  FFMA.FTZ R180, R51, UR4, -R166.reuse ;  /* 0x0000000433b47c23 */ /* 0x100fe400080108a6 */
[----:B------:R-:W-:Y:S01]  /*d110*/  MUFU.EX2 R249, R181 ;  /* 0x000000b500f97308 */ /* 0x000fe20000000800 */
[----:B------:R-:W-:Y:S01]  /*d120*/  MOV R211, R252 ;  /* 0x000000fc00d37202 */ /* 0x000fe20000000f00 */
[----:B------:R-:W-:Y:S01]  /*d130*/  FFMA.FTZ R166, R67, UR4, -R166 ;  /* 0x0000000443a67c23 */ /* 0x000fe200080108a6 */
[----:B------:R-:W-:Y:S01]  /*d140*/  F2FP.F16.F32.PACK_AB R49, R196, R182 ;  /* 0x000000b6c431723e */ /* 0x000fe200000000ff */
[----:B------:R-:W2:Y:S01]  /*d150*/  LDSM.16.MT88.4 R64, [R230+0xc800] ;  /* 0x00c80000e640783b */ /* 0x000ea20000004200 */
[----:B------:R-:W-:Y:S02]  /*d160*/  F2FP.F16.F32.PACK_AB R50, R220, R199 ;  /* 0x000000c7dc32723e */ /* 0x000fe400000000ff */
[----:B------:R-:W-:Y:S03]  /*d170*/  F2FP.F16.F32.PACK_AB R51, R221, R217 ;  /* 0x000000d9dd33723e */ /* 0x000fe600000000ff */
[----:B------:R3:W-:Y:S01]  /*d180*/  MUFU.EX2 R252, R186 ;  /* 0x000000ba00fc7308 */ /* 0x0007e20000000800 */
[----:B------:R-:W-:Y:S02]  /*d190*/  MOV R183, R208 ;  /* 0x000000d000b77202 */ /* 0x000fe40000000f00 */
[----:B------:R-:W-:Y:S01]  /*d1a0*/  F2FP.F16.F32.PACK_AB R53, R198, R202 ;  /* 0x000000cac635723e */ /* 0x000fe200000000ff */
[----:B------:R-:W4:Y:S01]  /*d1b0*/  LDSM.16.MT88.4 R168, [R229+0xc800] ;  /* 0x00c80000e5a8783b */ /* 0x000f220000004200 */
[----:B------:R-:W-:Y:S02]  /*d1c0*/  F2FP.F16.F32.PACK_AB R52, R197, R183 ;  /* 0x000000b7c534723e */ /* 0x000fe400000000ff */
[----:B------:R-:W-:Y:S02]  /*d1d0*/  MOV R208, R206 ;  /* 0x000000ce00d07202 */ /* 0x000fe40000000f00 */
[----:B------:R-:W-:Y:S02]  /*d1e0*/  MOV R206, R251 ;  /* 0x000000fb00ce7202 */ /* 0x000fe40000000f00 */
[----:B------:R5:W-:Y:S01]  /*d1f0*/  MUFU.EX2 R251, R180 ;  /* 0x000000b400fb7308 */ /* 0x000be20000000800 */
[----:B------:R-:W-:Y:S02]  /*d200*/  MOV R200, R204 ;  /* 0x000000cc00c87202 */ /* 0x000fe40000000f00 */
[----:B------:R-:W-:Y:S01]  /*d210*/  MOV R204, R250 ;  /* 0x000000fa00cc7202 */ /* 0x000fe20000000f00 */
[----:B---3--:R-:W3:Y:S06]  /*d220*/  LDL.LU R186, [R1+0x10] ;  /* 0x0000100001ba7983 */ /* 0x008eec0000300800 */
[----:B------:R2:W4:Y:S01]  /*d230*/  MUFU.EX2 R250, R187 ;  /* 0x000000bb00fa7308 */ /* 0x0005220000000800 */
[----:B------:R-:W3:Y:S01]  /*d240*/  LDL.LU R181, [R1+0x4] ;  /* 0x0000040001b57983 */ /* 0x000ee20000300800 */
[-C--:B-1----:R-:W-:Y:S03]  /*d250*/  HMMA.16816.F32 R4, R48, R176.reuse, R4 ;  /* 0x000000b03004723c */ /* 0x082fe60000001804 */
[----:B-----5:R-:W5:Y:S03]  /*d260*/  LDL.LU R180, [R1+0x8] ;  /* 0x0000080001b47983 */ /* 0x020f660000300800 */
[C---:B------:R-:W-:Y:S05]  /*d270*/  HMMA.16816.F32 R8, R52.reuse, R176, R8 ;  /* 0x000000b03408723c */ /* 0x040fea0000001808 */
[----:B--2---:R-:W-:Y:S01]  /*d280*/  MOV R187, R223 ;  /* 0x000000df00bb7202 */ /* 0x004fe20000000f00 */
[-C--:B------:R-:W-:Y:S01]  /*d290*/  HMMA.16816.F32 R12, R52, R178.reuse, R12 ;  /* 0x000000b2340c723c */ /* 0x080fe2000000180c */
[----:B------:R1:W-:Y:S04]  /*d2a0*/  MUFU.EX2 R223, R40 ;  /* 0x0000002800df7308 */ /* 0x0003e80000000800 */
[----:B------:R-:W-:Y:S01]  /*d2b0*/  MOV R177, R227 ;  /* 0x000000e300b17202 */ /* 0x000fe20000000f00 */
[C---:B------:R-:W-:Y:S05]  /*d2c0*/  HMMA.16816.F32 R16, R48.reuse, R178, R16 ;  /* 0x000000b23010723c */ /* 0x040fea0000001810 */
[----:B------:R2:W-:Y:S01]  /*d2d0*/  MUFU.EX2 R227, R184 ;  /* 0x000000b800e37308 */ /* 0x0005e20000000800 */
[----:B------:R-:W-:Y:S01]  /*d2e0*/  MOV R176, R226 ;  /* 0x000000e200b07202 */ /* 0x000fe20000000f00 */
[-C--:B------:R-:W-:Y:S04]  /*d2f0*/  HMMA.16816.F32 R68, R48, R172.reuse, R68 ;  /* 0x000000ac3044723c */ /* 0x080fe80000001844 */
[----:B------:R-:W-:Y:S02]  /*d300*/  MOV R178, R224 ;  /* 0x000000e000b27202 */ /* 0x000fe40000000f00 */
[C---:B------:R-:W-:Y:S02]  /*d310*/  HMMA.16816.F32 R72, R52.reuse, R172, R72 ;  /* 0x000000ac3448723c */ /* 0x040fe40000001848 */
[----:B------:R4:W-:Y:S03]  /*d320*/  MUFU.EX2 R224, R41 ;  /* 0x0000002900e07308 */ /* 0x0009e60000000800 */
[----:B------:R-:W-:Y:S01]  /*d330*/  MOV R179, R225 ;  /* 0x000000e100b37202 */ /* 0x000fe20000000f00 */
[-C--:B------:R-:W-:Y:S06]  /*d340*/  HMMA.16816.F32 R76, R52, R174.reuse, R76 ;  /* 0x000000ae344c723c */ /* 0x080fec000000184c */
[----:B------:R-:W-:Y:S01]  /*d350*/  MUFU.EX2 R225, R189 ;  /* 0x000000bd00e17308 */ /* 0x000fe20000000800 */
[--C-:B-1----:R-:W-:Y:S01]  /*d360*/  FFMA.FTZ R40, R47, UR4, -R213.reuse ;  /* 0x000000042f287c23 */ /* 0x102fe200080108d5 */
[C---:B------:R-:W-:Y:S04]  /*d370*/  HMMA.16816.F32 R80, R48.reuse, R174, R80 ;  /* 0x000000ae3050723c */ /* 0x040fe80000001850 */
[----:B--2---:R-:W-:Y:S02]  /*d380*/  MOV R184, R222 ;  /* 0x000000de00b87202 */ /* 0x004fe40000000f00 */
[-C--:B------:R-:W-:Y:S02]  /*d390*/  HMMA.16816.F32 R84, R48, R64.reuse, R84 ;  /* 0x000000403054723c */ /* 0x080fe40000001854 */
[----:B------:R1:W2:Y:S03]  /*d3a0*/  MUFU.EX2 R226, R185 ;  /* 0x000000b900e27308 */ /* 0x0002a60000000800 */
[--C-:B----4-:R-:W-:Y:S01]  /*d3b0*/  FFMA.FTZ R41, R46, UR4, -R213.reuse ;  /* 0x000000042e297c23 */ /* 0x110fe200080108d5 */
[C---:B------:R-:W-:Y:S06]  /*d3c0*/  HMMA.16816.F32 R88, R52.reuse, R64, R88 ;  /* 0x000000403458723c */ /* 0x040fec0000001858 */
[----:B------:R4:W-:Y:S01]  /*d3d0*/  MUFU.EX2 R222, R42 ;  /* 0x0000002a00de7308 */ /* 0x0009e20000000800 */
[--C-:B------:R-:W-:Y:S01]  /*d3e0*/  FFMA.FTZ R172, R57, UR4, -R212.reuse ;  /* 0x0000000439ac7c23 */ /* 0x100fe200080108d4 */
[-C--:B------:R-:W-:Y:S03]  /*d3f0*/  HMMA.16816.F32 R92, R52, R66.reuse, R92 ;  /* 0x00000042345c723c */ /* 0x080fe6000000185c */
[--C-:B------:R-:W-:Y:S03]  /*d400*/  FFMA.FTZ R173, R60, UR4, -R212.reuse ;  /* 0x000000043cad7c23 */ /* 0x100fe600080108d4 */
[C---:B------:R-:W-:Y:S01]  /*d410*/  HMMA.16816.F32 R96, R48.reuse, R66, R96 ;  /* 0x000000423060723c */ /* 0x040fe20000001860 */
[----:B------:R-:W2:Y:S04]  /*d420*/  LDSM.16.MT88.4 R64, [R167+0xe800] ;  /* 0x00e80000a740783b */ /* 0x000ea80000004200 */
[----:B-1----:R-:W-:Y:S01]  /*d430*/  MOV R185, R221 ;  /* 0x000000dd00b97202 */ /* 0x002fe20000000f00 */
[-C--:B------:R-:W-:Y:S01]  /*d440*/  HMMA.16816.F32 R100, R48, R168.reuse, R100 ;  /* 0x000000a83064723c */ /* 0x080fe20000001864 */
[----:B------:R1:W2:Y:S04]  /*d450*/  MUFU.EX2 R221, R43 ;  /* 0x0000002b00dd7308 */ /* 0x0002a80000000800 */
[----:B----4-:R-:W-:Y:S01]  /*d460*/  F2FP.F16.F32.PACK_AB R42, R252, R250 ;  /* 0x000000fafc2a723e */ /* 0x010fe200000000ff */
[C---:B------:R-:W-:Y:S05]  /*d470*/  HMMA.16816.F32 R104, R52.reuse, R168, R104 ;  /* 0x000000a83468723c */ /* 0x040fea0000001868 */
[----:B------:R-:W-:Y:S01]  /*d480*/  MOV R174, R218 ;  /* 0x000000da00ae7202 */ /* 0x000fe20000000f00 */
[-C--:B------:R-:W-:Y:S01]  /*d490*/  HMMA.16816.F32 R108, R52, R170.reuse, R108 ;  /* 0x000000aa346c723c */ /* 0x080fe2000000186c */
[----:B------:R2:W-:Y:S04]  /*d4a0*/  MUFU.EX2 R218, R41 ;  /* 0x0000002900da7308 */ /* 0x0005e80000000800 */
[----:B------:R-:W-:Y:S01]  /*d4b0*/  MOV R175, R217 ;  /* 0x000000d900af7202 */ /* 0x000fe20000000f00 */
[C---:B------:R-:W-:Y:S01]  /*d4c0*/  HMMA.16816.F32 R112, R48.reuse, R170, R112 ;  /* 0x000000aa3070723c */ /* 0x040fe20000001870 */
[----:B------:R-:W4:Y:S04]  /*d4d0*/  LDSM.16.MT88.4 R168, [R228+0xe800] ;  /* 0x00e80000e4a8783b */ /* 0x000f280000004200 */
[----:B-1----:R-:W-:Y:S02]  /*d4e0*/  F2FP.F16.F32.PACK_AB R43, R251, R249 ;  /* 0x000000f9fb2b723e */ /* 0x002fe400000000ff */
[----:B------:R-:W-:Y:S02]  /*d4f0*/  MOV R189, R219 ;  /* 0x000000db00bd7202 */ /* 0x000fe40000000f00 */
[----:B------:R1:W-:Y:S02]  /*d500*/  MUFU.EX2 R219, R40 ;  /* 0x0000002800db7308 */ /* 0x0003e40000000800 */
[----:B--2---:R-:W-:Y:S01]  /*d510*/  F2FP.F16.F32.PACK_AB R41, R227, R226 ;  /* 0x000000e2e329723e */ /* 0x004fe200000000ff */
[-C--:B------:R-:W-:Y:S06]  /*d520*/  HMMA.16816.F32 R116, R48, R64.reuse, R116 ;  /* 0x000000403074723c */ /* 0x080fec0000001874 */
[C---:B------:R-:W-:Y:S05]  /*d530*/  HMMA.16816.F32 R120, R52.reuse, R64, R120 ;  /* 0x000000403478723c */ /* 0x040fea0000001878 */
[----:B-1----:R-:W-:Y:S01]  /*d540*/  F2FP.F16.F32.PACK_AB R40, R248, R225 ;  /* 0x000000e1f828723e */ /* 0x002fe200000000ff */
[-C--:B------:R-:W-:Y:S06]  /*d550*/  HMMA.16816.F32 R124, R52, R66.reuse, R124 ;  /* 0x00000042347c723c */ /* 0x080fec000000187c */
[C---:B------:R-:W-:Y:S01]  /*d560*/  HMMA.16816.F32 R128, R48.reuse, R66, R128 ;  /* 0x000000423080723c */ /* 0x040fe20000001880 */
[----:B------:R-:W1:Y:S05]  /*d570*/  LDSM.16.MT88.4 R64, [R230+0xe800] ;  /* 0x00e80000e640783b */ /* 0x000e6a0000004200 */
[-C--:B----4-:R-:W-:Y:S06]  /*d580*/  HMMA.16816.F32 R132, R48, R168.reuse, R132 ;  /* 0x000000a83084723c */ /* 0x090fec0000001884 */
[C---:B------:R-:W-:Y:S06]  /*d590*/  HMMA.16816.F32 R136, R52.reuse, R168, R136 ;  /* 0x000000a83488723c */ /* 0x040fec0000001888 */
[-C--:B------:R-:W-:Y:S06]  /*d5a0*/  HMMA.16816.F32 R140, R52, R170.reuse, R140 ;  /* 0x000000aa348c723c */ /* 0x080fec000000188c */
[C---:B------:R-:W-:Y:S01]  /*d5b0*/  HMMA.16816.F32 R20, R48.reuse, R170, R20 ;  /* 0x000000aa3014723c */ /* 0x040fe20000001814 */
[----:B------:R-:W2:Y:S05]  /*d5c0*/  LDSM.16.MT88.4 R168, [R229+0xe800] ;  /* 0x00e80000e5a8783b */ /* 0x000eaa0000004200 */
[-C--:B-1----:R-:W-:Y:S06]  /*d5d0*/  HMMA.16816.F32 R144, R48, R64.reuse, R144 ;  /* 0x000000403090723c */ /* 0x082fec0000001890 */
[C---:B------:R-:W-:Y:S06]  /*d5e0*/  HMMA.16816.F32 R148, R52.reuse, R64, R148 ;  /* 0x000000403494723c */ /* 0x040fec0000001894 */
[-C--:B------:R-:W-:Y:S05]  /*d5f0*/  HMMA.16816.F32 R32, R52, R66.reuse, R32 ;  /* 0x000000423420723c */ /* 0x080fea0000001820 */
[--C-:B------:R-:W-:Y:S01]  /*d600*/  FFMA.FTZ R65, R45, UR4, -R212.reuse ;  /* 0x000000042d417c23 */ /* 0x100fe200080108d4 */
[C---:B------:R-:W-:Y:S03]  /*d610*/  HMMA.16816.F32 R152, R48.reuse, R66, R152 ;  /* 0x000000423098723c */ /* 0x040fe60000001898 */
[----:B------:R-:W-:Y:S02]  /*d620*/  MUFU.EX2 R220, R65 ;  /* 0x0000004100dc7308 */ /* 0x000fe40000000800 */
[--C-:B------:R-:W-:Y:S01]  /*d630*/  FFMA.FTZ R64, R44, UR4, -R212.reuse ;  /* 0x000000042c407c23 */ /* 0x100fe200080108d4 */
[-C--:B--2---:R-:W-:Y:S01]  /*d640*/  HMMA.16816.F32 R24, R48, R168.reuse, R24 ;  /* 0x000000a83018723c */ /* 0x084fe20000001818 */
[----:B------:R-:W1:Y:S04]  /*d650*/  LDSM.16.MT88.4 R44, [R167+0xd000] ;  /* 0x00d00000a72c783b */ /* 0x000e680000004200 */
[--C-:B------:R-:W-:Y:S01]  /*d660*/  FFMA.FTZ R67, R56, UR4, -R212.reuse ;  /* 0x0000000438437c23 */ /* 0x100fe200080108d4 */
[C---:B------:R-:W-:Y:S01]  /*d670*/  HMMA.16816.F32 R156, R52.reuse, R168, R156 ;  /* 0x000000a8349c723c */ /* 0x040fe2000000189c */
[----:B------:R-:W2:Y:S04]  /*d680*/  MUFU.EX2 R217, R64 ;  /* 0x0000004000d97308 */ /* 0x000ea80000000800 */
[--C-:B------:R-:W-:Y:S01]  /*d690*/  FFMA.FTZ R66, R58, UR4, -R213.reuse ;  /* 0x000000043a427c23 */ /* 0x100fe200080108d5 */
[-C--:B------:R-:W-:Y:S01]  /*d6a0*/  HMMA.16816.F32 R28, R52, R170.reuse, R28 ;  /* 0x000000aa341c723c */ /* 0x080fe2000000181c */
[----:B------:R-:W-:Y:S04]  /*d6b0*/  LDSM.16.MT88.4 R52, [R230+0xd000] ;  /* 0x00d00000e634783b */ /* 0x000fe80000004200 */
[--C-:B------:R-:W-:Y:S01]  /*d6c0*/  FFMA.FTZ R168, R59, UR4, -R213.reuse ;  /* 0x000000043ba87c23 */ /* 0x100fe200080108d5 */
[----:B------:R-:W-:Y:S03]  /*d6d0*/  HMMA.16816.F32 R36, R48, R170, R36 ;  /* 0x000000aa3024723c */ /* 0x000fe60000001824 */
[----:B------:R-:W4:Y:S02]  /*d6e0*/  LDSM.16.MT88.4 R56, [R228+0xd000] ;  /* 0x00d00000e438783b */ /* 0x000f240000004200 */
[--C-:B------:R-:W-:Y:S01]  /*d6f0*/  FFMA.FTZ R169, R62, UR4, -R213.reuse ;  /* 0x000000043ea97c23 */ /* 0x100fe200080108d5 */
[----:B------:R-:W-:Y:S01]  /*d700*/  FFMA.FTZ R212, R61, UR4, -R212 ;  /* 0x000000043dd47c23 */ /* 0x000fe200080108d4 */
[----:B------:R-:W-:Y:S01]  /*d710*/  F2FP.F16.F32.PACK_AB R48, R224, R223 ;  /* 0x000000dfe030723e */ /* 0x000fe200000000ff */
[----:B------:R-:W-:Y:S03]  /*d720*/  FFMA.FTZ R213, R63, UR4, -R213 ;  /* 0x000000043fd57c23 */ /* 0x000fe600080108d5 */
[----:B------:R-:W-:Y:S01]  /*d730*/  F2FP.F16.F32.PACK_AB R49, R221, R222 ;  /* 0x000000dedd31723e */ /* 0x000fe200000000ff */
[----:B------:R-:W3:Y:S01]  /*d740*/  LDSM.16.MT88.4 R60, [R229+0xd000] ;  /* 0x00d00000e53c783b */ /* 0x000ee20000004200 */
[----:B--2---:R-:W-:Y:S01]  /*d750*/  F2FP.F16.F32.PACK_AB R50, R220, R217 ;  /* 0x000000d9dc32723e */ /* 0x004fe200000000ff */
[----:B------:R-:W-:Y:S01]  /*d760*/  MUFU.EX2 R212, R212 ;  /* 0x000000d400d47308 */ /* 0x000fe20000000800 */
[----:B------:R-:W-:Y:S02]  /*d770*/  F2FP.F16.F32.PACK_AB R51, R219, R218 ;  /* 0x000000dadb33723e */ /* 0x000fe400000000ff */
[----:B------:R-:W-:Y:S02]  /*d780*/  MOV R171, R177 ;  /* 0x000000b100ab7202 */ /* 0x000fe40000000f00 */
[----:B------:R-:W-:Y:S02]  /*d790*/  MOV R170, R201 ;  /* 0x000000c900aa7202 */ /* 0x000fe40000000f00 */
[----:B------:R-:W-:Y:S03]  /*d7a0*/  MOV R201, R208 ;  /* 0x000000d000c97202 */ /* 0x000fe60000000f00 */
[----:B------:R-:W-:Y:S01]  /*d7b0*/  MUFU.EX2 R213, R213 ;  /* 0x000000d500d57308 */ /* 0x000fe20000000800 */
[-C--:B-1----:R-:W-:Y:S06]  /*d7c0*/  HMMA.16816.F32 R4, R40, R44.reuse, R4 ;  /* 0x0000002c2804723c */ /* 0x082fec0000001804 */
[C---:B------:R-:W-:Y:S03]  /*d7d0*/  HMMA.16816.F32 R8, R48.reuse, R44, R8 ;  /* 0x0000002c3008723c */ /* 0x040fe60000001808 */
[----:B------:R1:W-:Y:S03]  /*d7e0*/  MUFU.EX2 R208, R195 ;  /* 0x000000c300d07308 */ /* 0x0003e60000000800 */
[-C--:B------:R-:W-:Y:S06]  /*d7f0*/  HMMA.16816.F32 R12, R48, R46.reuse, R12 ;  /* 0x0000002e300c723c */ /* 0x080fec000000180c */
[C---:B------:R-:W-:Y:S01]  /*d800*/  HMMA.16816.F32 R16, R40.reuse, R46, R16 ;  /* 0x0000002e2810723c */ /* 0x040fe20000001810 */
[----:B------:R-:W2:Y:S05]  /*d810*/  LDSM.16.MT88.4 R44, [R167+0xf000] ;  /* 0x00f00000a72c783b */ /* 0x000eaa0000004200 */
[-C--:B----4-:R-:W-:Y:S05]  /*d820*/  HMMA.16816.F32 R68, R40, R56.reuse, R68 ;  /* 0x000000382844723c */ /* 0x090fea0000001844 */
[----:B-1----:R-:W-:Y:S01]  /*d830*/  MOV R195, R209 ;  /* 0x000000d100c37202 */ /* 0x002fe20000000f00 */
[C---:B------:R-:W-:Y:S01]  /*d840*/  HMMA.16816.F32 R72, R48.reuse, R56, R72 ;  /* 0x000000383048723c */ /* 0x040fe20000001848 */
[----:B------:R1:W4:Y:S05]  /*d850*/  MUFU.EX2 R209, R194 ;  /* 0x000000c200d17308 */ /* 0x00032a0000000800 */
[-C--:B------:R-:W-:Y:S06]  /*d860*/  HMMA.16816.F32 R76, R48, R58.reuse, R76 ;  /* 0x0000003a304c723c */ /* 0x080fec000000184c */
[C---:B------:R-:W-:Y:S01]  /*d870*/  HMMA.16816.F32 R80, R40.reuse, R58, R80 ;  /* 0x0000003a2850723c */ /* 0x040fe20000001850 */
[----:B------:R-:W4:Y:S05]  /*d880*/  LDSM.16.MT88.4 R56, [R228+0xf000] ;  /* 0x00f00000e438783b */ /* 0x000f2a0000004200 */
[-C--:B------:R-:W-:Y:S05]  /*d890*/  HMMA.16816.F32 R84, R40, R52.reuse, R84 ;  /* 0x000000342854723c */ /* 0x080fea0000001854 */
[----:B-1----:R-:W-:Y:S01]  /*d8a0*/  MOV R194, R207 ;  /* 0x000000cf00c27202 */ /* 0x002fe20000000f00 */
[C---:B------:R-:W-:Y:S01]  /*d8b0*/  HMMA.16816.F32 R88, R48.reuse, R52, R88 ;  /* 0x000000343058723c */ /* 0x040fe20000001858 */
[----:B------:R-:W-:Y:S05]  /*d8c0*/  MUFU.EX2 R207, R192 ;  /* 0x000000c000cf7308 */ /* 0x000fea0000000800 */
[-C--:B------:R-:W-:Y:S05]  /*d8d0*/  HMMA.16816.F32 R92, R48, R54.reuse, R92 ;  /* 0x00000036305c723c */ /* 0x080fea000000185c */
[----:B---3--:R-:W-:Y:S01]  /*d8e0*/  FFMA.FTZ R65, R2, R186, R214 ;  /* 0x000000ba02417223 */ /* 0x008fe200000100d6 */
[C---:B------:R-:W-:Y:S01]  /*d8f0*/  HMMA.16816.F32 R96, R40.reuse, R54, R96 ;  /* 0x000000362860723c */ /* 0x040fe20000001860 */
[----:B------:R1:W-:Y:S01]  /*d900*/  MUFU.EX2 R214, R193 ;  /* 0x000000c100d67308 */ /* 0x0003e20000000800 */
[----:B------:R-:W3:Y:S03]  /*d910*/  LDSM.16.MT88.4 R52, [R230+0xf000] ;  /* 0x00f00000e634783b */ /* 0x000ee60000004200 */
[----:B------:R-:W-:Y:S01]  /*d920*/  FFMA.FTZ R64, R3, R181, R215 ;  /* 0x000000b503407223 */ /* 0x000fe200000100d7 */
[-C--:B------:R-:W-:Y:S05]  /*d930*/  HMMA.16816.F32 R100, R40, R60.reuse, R100 ;  /* 0x0000003c2864723c */ /* 0x080fea0000001864 */
[----:B------:R-:W-:Y:S01]  /*d940*/  MUFU.EX2 R215, R166 ;  /* 0x000000a600d77308 */ /* 0x000fe20000000800 */
[----:B------:R-:W-:Y:S01]  /*d950*/  MOV R186, R178 ;  /* 0x000000b200ba7202 */ /* 0x000fe20000000f00 */
[C---:B------:R-:W-:Y:S04]  /*d960*/  HMMA.16816.F32 R104, R48.reuse, R60, R104 ;  /* 0x0000003c3068723c */ /* 0x040fe80000001868 */
[----:B------:R-:W-:Y:S02]  /*d970*/  MOV R181, R176 ;  /* 0x000000b000b57202 */ /* 0x000fe40000000f00 */
[-C--:B------:R-:W-:Y:S01]  /*d980*/  HMMA.16816.F32 R108, R48, R62.reuse, R108 ;  /* 0x0000003e306c723c */ /* 0x080fe2000000186c */
[----:B-1----:R-:W3:Y:S01]  /*d990*/  LDL.LU R193, [R1+0x14] ;  /* 0x0000140001c17983 */ /* 0x002ee20000300800 */
[----:B------:R-:W-:Y:S03]  /*d9a0*/  MUFU.EX2 R166, R168 ;  /* 0x000000a800a67308 */ /* 0x000fe60000000800 */
[----:B-----5:R-:W-:Y:S01]  /*d9b0*/  FFMA.FTZ R161, R161, R180, R216 ;  /* 0x000000b4a1a17223 */ /* 0x020fe200000100d8 */
[C---:B------:R-:W-:Y:S01]  /*d9c0*/  HMMA.16816.F32 R112, R40.reuse, R62, R112 ;  /* 0x0000003e2870723c */ /* 0x040fe20000001870 */
[----:B------:R-:W1:Y:S05]  /*d9d0*/  LDSM.16.MT88.4 R60, [R229+0xf000] ;  /* 0x00f00000e53c783b */ /* 0x000e6a0000004200 */
[----:B------:R-:W-:Y:S01]  /*d9e0*/  MUFU.EX2 R216, R165 ;  /* 0x000000a500d87308 */ /* 0x000fe20000000800 */
[----:B------:R-:W-:Y:S01]  /*d9f0*/  MOV R180, R179 ;  /* 0x000000b300b47202 */ /* 0x000fe20000000f00 */
[-C--:B--2---:R-:W-:Y:S01]  /*da00*/  HMMA.16816.F32 R116, R40, R44.reuse, R116 ;  /* 0x0000002c2874723c */ /* 0x084fe20000001874 */
[----:B------:R-:W2:Y:S02]  /*da10*/  LDSM.16.MT88.4 R176, [R167+0xd800] ;  /* 0x00d80000a7b0783b */ /* 0x000ea40000004200 */
[----:B------:R-:W-:Y:S03]  /*da20*/  MOV R192, R201 ;  /* 0x000000c900c07202 */ /* 0x000fe60000000f00 */
[C---:B------:R-:W-:Y:S02]  /*da30*/  HMMA.16816.F32 R120, R48.reuse, R44, R120 ;  /* 0x0000002c3078723c */ /* 0x040fe40000001878 */
[----:B------:R-:W-:Y:S03]  /*da40*/  MUFU.EX2 R165, R173 ;  /* 0x000000ad00a57308 */ /* 0x000fe60000000800 */
[----:B------:R-:W-:Y:S01]  /*da50*/  MOV R2, R204 ;  /* 0x000000cc00027202 */ /* 0x000fe20000000f00 */
[-C--:B------:R-:W-:Y:S06]  /*da60*/  HMMA.16816.F32 R124, R48, R46.reuse, R124 ;  /* 0x0000002e307c723c */ /* 0x080fec000000187c */
[----:B------:R-:W-:Y:S01]  /*da70*/  MUFU.EX2 R204, R66 ;  /* 0x0000004200cc7308 */ /* 0x000fe20000000800 */
[----:B------:R-:W-:Y:S01]  /*da80*/  FADD.FTZ R2, R2, R64 ;  /* 0x0000004002027221 */ /* 0x000fe20000010000 */
[C---:B------:R-:W-:Y:S01]  /*da90*/  HMMA.16816.F32 R128, R40.reuse, R46, R128 ;  /* 0x0000002e2880723c */ /* 0x040fe20000001880 */
[----:B------:R-:W5:Y:S03]  /*daa0*/  LDSM.16.MT88.4 R44, [R228+0xd800] ;  /* 0x00d80000e42c783b */ /* 0x000f660000004200 */
[----:B------:R-:W-:Y:S02]  /*dab0*/  FADD.FTZ R2, R195, R2 ;  /* 0x00000002c3027221 */ /* 0x000fe40000010000 */
[-C--:B----4-:R-:W-:Y:S05]  /*dac0*/  HMMA.16816.F32 R132, R40, R56.reuse, R132 ;  /* 0x000000382884723c */ /* 0x090fea0000001884 */
[----:B------:R-:W-:Y:S01]  /*dad0*/  MOV R195, R187 ;  /* 0x000000bb00c37202 */ /* 0x000fe20000000f00 */
[C---:B------:R-:W-:Y:S05]  /*dae0*/  HMMA.16816.F32 R136, R48.reuse, R56, R136 ;  /* 0x000000383088723c */ /* 0x040fea0000001888 */
[----:B------:R-:W-:Y:S01]  /*daf0*/  MOV R3, R210 ;  /* 0x000000d200037202 */ /* 0x000fe20000000f00 */
[-C--:B------:R-:W-:Y:S01]  /*db00*/  HMMA.16816.F32 R140, R48, R58.reuse, R140 ;  /* 0x0000003a308c723c */ /* 0x080fe2000000188c */
[----:B------:R4:W2:Y:S04]  /*db10*/  MUFU.EX2 R210, R191 ;  /* 0x000000bf00d27308 */ /* 0x0008a80000000800 */
[----:B------:R-:W-:Y:S01]  /*db20*/  FADD.FTZ R3, R3, R161 ;  /* 0x000000a103037221 */ /* 0x000fe20000010000 */
[C---:B------:R-:W-:Y:S01]  /*db30*/  HMMA.16816.F32 R20, R40.reuse, R58, R20 ;  /* 0x0000003a2814723c */ /* 0x040fe20000001814 */
[----:B------:R-:W-:Y:S04]  /*db40*/  LDSM.16.MT88.4 R56, [R229+0xd800] ;  /* 0x00d80000e538783b */ /* 0x000fe80000004200 */
[----:B------:R-:W5:Y:S01]  /*db50*/  MUFU.EX2 R161, R169 ;  /* 0x000000a900a17308 */ /* 0x000f620000000800 */
[----:B------:R-:W-:Y:S01]  /*db60*/  FADD.FTZ R3, R194, R3 ;  /* 0x00000003c2037221 */ /* 0x000fe20000010000 */
[-C--:B---3--:R-:W-:Y:S04]  /*db70*/  HMMA.16816.F32 R144, R40, R52.reuse, R144 ;  /* 0x000000342890723c */ /* 0x088fe80000001890 */
[----:B------:R-:W-:Y:S02]  /*db80*/  MOV R194, R184 ;  /* 0x000000b800c27202 */ /* 0x000fe40000000f00 */
[C---:B------:R-:W-:Y:S05]  /*db90*/  HMMA.16816.F32 R148, R48.reuse, R52, R148 ;  /* 0x000000343094723c */ /* 0x040fea0000001894 */
[----:B------:R-:W-:Y:S01]  /*dba0*/  MOV R201, R200 ;  /* 0x000000c800c97202 */ /* 0x000fe20000000f00 */
[-C--:B------:R-:W-:Y:S05]  /*dbb0*/  HMMA.16816.F32 R32, R48, R54.reuse, R32 ;  /* 0x000000363020723c */ /* 0x080fea0000001820 */
[----:B------:R-:W-:Y:S01]  /*dbc0*/  MOV R200, R211 ;  /* 0x000000d300c87202 */ /* 0x000fe20000000f00 */
[C---:B------:R-:W-:Y:S01]  /*dbd0*/  HMMA.16816.F32 R152, R40.reuse, R54, R152 ;  /* 0x000000362898723c */ /* 0x040fe20000001898 */
[----:B------:R3:W5:Y:S01]  /*dbe0*/  MUFU.EX2 R211, R190 ;  /* 0x000000be00d37308 */ /* 0x0007620000000800 */
[----:B------:R-:W5:Y:S03]  /*dbf0*/  LDSM.16.MT88.4 R52, [R230+0xd800] ;  /* 0x00d80000e634783b */ /* 0x000f660000004200 */
[----:B----4-:R-:W-:Y:S01]  /*dc00*/  MOV R191, R206 ;  /* 0x000000ce00bf7202 */ /* 0x010fe20000000f00 */
[-C--:B-1----:R-:W-:Y:S05]  /*dc10*/  HMMA.16816.F32 R24, R40, R60.reuse, R24 ;  /* 0x0000003c2818723c */ /* 0x082fea0000001818 */
[----:B------:R1:W-:Y:S01]  /*dc20*/  MUFU.EX2 R206, R67 ;  /* 0x0000004300ce7308 */ /* 0x0003e20000000800 */
[C---:B------:R-:W-:Y:S06]  /*dc30*/  HMMA.16816.F32 R156, R48.reuse, R60, R156 ;  /* 0x0000003c309c723c */ /* 0x040fec000000189c */
[-C--:B------:R-:W-:Y:S05]  /*dc40*/  HMMA.16816.F32 R28, R48, R62.reuse, R28 ;  /* 0x0000003e301c723c */ /* 0x080fea000000181c */
[----:B---3--:R-:W-:Y:S01]  /*dc50*/  MOV R190, R205 ;  /* 0x000000cd00be7202 */ /* 0x008fe20000000f00 */
[----:B------:R-:W-:Y:S01]  /*dc60*/  HMMA.16816.F32 R36, R40, R62, R36 ;  /* 0x0000003e2824723c */ /* 0x000fe20000001824 */
[----:B------:R3:W4:Y:S01]  /*dc70*/  MUFU.EX2 R205, R172 ;  /* 0x000000ac00cd7308 */ /* 0x0007220000000800 */
[----:B------:R-:W-:Y:S03]  /*dc80*/  LDSM.16.MT88.4 R40, [R230+0xf800] ;  /* 0x00f80000e628783b */ /* 0x000fe60000004200 */
[----:B------:R-:W-:Y:S01]  /*dc90*/  MOV R61, R198 ;  /* 0x000000c6003d7202 */ /* 0x000fe20000000f00 */
[----:B------:R-:W-:Y:S01]  /*dca0*/  FADD.FTZ R49, R180, R3 ;  /* 0x00000003b4317221 */ /* 0x000fe20000010000 */
[----:B------:R-:W-:Y:S01]  /*dcb0*/  MOV R51, R197 ;  /* 0x000000c500337202 */ /* 0x000fe20000000f00 */
[----:B------:R-:W-:Y:S02]  /*dcc0*/  FADD.FTZ R60, R191, R65 ;  /* 0x00000041bf3c7221 */ /* 0x000fe40000010000 */
[----:B-1----:R-:W1:Y:S01]  /*dcd0*/  LDSM.16.MT88.4 R64, [R167+0xf800] ;  /* 0x00f80000a740783b */ /* 0x002e620000004200 */
[----:B------:R-:W-:Y:S01]  /*dce0*/  MOV R50, R196 ;  /* 0x000000c400327202 */ /* 0x000fe20000000f00 */
[----:B------:R-:W-:Y:S01]  /*dcf0*/  FADD.FTZ R3, R186, R2 ;  /* 0x00000002ba037221 */ /* 0x000fe20000010000 */
[----:B------:R-:W-:Y:S01]  /*dd00*/  F2FP.F16.F32.PACK_AB R196, R209, R208 ;  /* 0x000000d0d1c4723e */ /* 0x000fe200000000ff */
[----:B------:R-:W-:Y:S01]  /*dd10*/  FADD.FTZ R60, R170, R60 ;  /* 0x0000003caa3c7221 */ /* 0x000fe20000010000 */
[----:B--2---:R-:W-:Y:S02]  /*dd20*/  F2FP.F16.F32.PACK_AB R197, R210, R207 ;  /* 0x000000cfd2c5723e */ /* 0x004fe400000000ff */
[----:B------:R-:W-:Y:S02]  /*dd30*/  F2FP.F16.F32.PACK_AB R198, R216, R214 ;  /* 0x000000d6d8c6723e */ /* 0x000fe400000000ff */
[----:B------:R-:W-:Y:S02]  /*dd40*/  MOV R191, R175 ;  /* 0x000000af00bf7202 */ /* 0x000fe40000000f00 */
[----:B------:R-:W-:Y:S02]  /*dd50*/  MOV R63, R203 ;  /* 0x000000cb003f7202 */ /* 0x000fe40000000f00 */
[----:B------:R-:W-:Y:S02]  /*dd60*/  MOV R62, R202 ;  /* 0x000000ca003e7202 */ /* 0x000fe40000000f00 */
[----:B------:R-:W-:Y:S02]  /*dd70*/  MOV R2, R201 ;  /* 0x000000c900027202 */ /* 0x000fe40000000f00 */
[----:B------:R-:W-:Y:S02]  /*dd80*/  F2FP.F16.F32.PACK_AB R201, R166, R204 ;  /* 0x000000cca6c9723e */ /* 0x000fe400000000ff */
[----:B------:R-:W-:Y:S02]  /*dd90*/  F2FP.F16.F32.PACK_AB R202, R212, R165 ;  /* 0x000000a5d4ca723e */ /* 0x000fe400000000ff */
[----:B-----5:R-:W-:Y:S01]  /*dda0*/  F2FP.F16.F32.PACK_AB R203, R213, R161 ;  /* 0x000000a1d5cb723e */ /* 0x020fe200000000ff */
[----:B------:R-:W-:Y:S01]  /*ddb0*/  FFMA.FTZ R0, R0, R193, R190 ;  /* 0x000000c100007223 */ /* 0x000fe200000100be */
[----:B------:R-:W-:Y:S02]  /*ddc0*/  MOV R190, R199 ;  /* 0x000000c700be7202 */ /* 0x000fe40000000f00 */
[----:B------:R-:W-:Y:S01]  /*ddd0*/  F2FP.F16.F32.PACK_AB R199, R215, R211 ;  /* 0x000000d3d7c7723e */ /* 0x000fe200000000ff */
[----:B------:R-:W-:Y:S01]  /*dde0*/  FADD.FTZ R0, R192, R0 ;  /* 0x00000000c0007221 */ /* 0x000fe20000010000 */
[----:B------:R-:W-:Y:S02]  /*ddf0*/  MOV R193, R188 ;  /* 0x000000bc00c17202 */ /* 0x000fe40000000f00 */
[----:B------:R-:W-:Y:S01]  /*de00*/  MOV R188, R174 ;  /* 0x000000ae00bc7202 */ /* 0x000fe20000000f00 */
[----:B------:R-:W-:Y:S01]  /*de10*/  FADD.FTZ R48, R171, R0 ;  /* 0x00000000ab307221 */ /* 0x000fe20000010000 */
[----:B------:R-:W-:Y:S01]  /*de20*/  MOV R0, R200 ;  /* 0x000000c800007202 */ /* 0x000fe20000000f00 */
[-C--:B---3--:R-:W-:Y:S01]  /*de30*/  HMMA.16816.F32 R172, R196, R176.reuse, R4 ;  /* 0x000000b0c4ac723c */ /* 0x088fe20000001804 */
[----:B------:R-:W-:Y:S04]  /*de40*/  LDSM.16.MT88.4 R4, [R229+0xf800] ;  /* 0x00f80000e504783b */ /* 0x000fe80000004200 */
[----:B----4-:R-:W-:Y:S01]  /*de50*/  F2FP.F16.F32.PACK_AB R200, R205, R206 ;  /* 0x000000cecdc8723e */ /* 0x010fe200000000ff */
[----:B------:R-:W-:Y:S01]  /*de60*/  FADD.FTZ R0, R0, R60 ;  /* 0x0000003c00007221 */ /* 0x000fe20000010000 */
[----:B------:R-:W-:Y:S01]  /*de70*/  MOV R192, R185 ;  /* 0x000000b900c07202 */ /* 0x000fe20000000f00 */
[----:B------:R-:W-:Y:S01]  /*de80*/  FADD.FTZ R2, R2, R48 ;  /* 0x0000003002027221 */ /* 0x000fe20000010000 */
[----:B------:R-:W2:Y:S03]  /*de90*/  LDSM.16.MT88.4 R184, [R228+0xf800] ;  /* 0x00f80000e4b8783b */ /* 0x000ea60000004200 */
[C---:B------:R-:W-:Y:S04]  /*dea0*/  HMMA.16816.F32 R168, R200.reuse, R176, R8 ;  /* 0x000000b0c8a8723c */ /* 0x040fe80000001808 */
[----:B------:R-:W-:Y:S03]  /*deb0*/  FADD.FTZ R2, R62, R2 ;  /* 0x000000023e027221 */ /* 0x000fe60000010000 */
[----:B------:R-:W-:Y:S04]  /*dec0*/  MOV R9, R181 ;  /* 0x000000b500097202 */ /* 0x000fe80000000f00 */
[----:B------:R-:W-:Y:S01]  /*ded0*/  MOV R10, R182 ;  /* 0x000000b6000a7202 */ /* 0x000fe20000000f00 */
[----:B------:R-:W-:Y:S01]  /*dee0*/  FADD.FTZ R8, R9, R49 ;  /* 0x0000003109087221 */ /* 0x000fe20000010000 */
[----:B------:R-:W-:Y:S02]  /*def0*/  MOV R11, R183 ;  /* 0x000000b7000b7202 */ /* 0x000fe40000000f00 */
[-C--:B------:R-:W-:Y:S03]  /*df00*/  HMMA.16816.F32 R180, R200, R178.reuse, R12 ;  /* 0x000000b2c8b4723c */ /* 0x080fe6000000180c */
[----:B------:R-:W-:Y:S01]  /*df10*/  FADD.FTZ R0, R11, R0 ;  /* 0x000000000b007221 */ /* 0x000fe20000010000 */
[----:B------:R-:W-:Y:S01]  /*df20*/  FADD.FTZ R3, R10, R3 ;  /* 0x000000030a037221 */ /* 0x000fe20000010000 */
[----:B------:R-:W-:Y:S01]  /*df30*/  FADD.FTZ R10, R63, R8 ;  /* 0x000000083f0a7221 */ /* 0x000fe20000010000 */
[C---:B------:R-:W-:Y:S05]  /*df40*/  HMMA.16816.F32 R176, R196.reuse, R178, R16 ;  /* 0x000000b2c4b0723c */ /* 0x040fea0000001810 */
[----:B------:R-:W-:Y:S01]  /*df50*/  FADD.FTZ R8, R51, R0 ;  /* 0x0000000033087221 */ /* 0x000fe20000010000 */
[-C--:B------:R-:W-:Y:S05]  /*df60*/  HMMA.16816.F32 R68, R196, R44.reuse, R68 ;  /* 0x0000002cc444723c */ /* 0x080fea0000001844 */
        /* <DEDUP_REMOVED lines=23> */
[-C--:B-1----:R-:W-:Y:S05]  /*e0e0*/  HMMA.16816.F32 R116, R196, R64.reuse, R116 ;  /* 0x00000040c474723c */ /* 0x082fea0000001874 */
[----:B------:R-:W-:Y:S01]  /*e0f0*/  FADD.FTZ R10, R225, R0 ;  /* 0x00000000e10a7221 */ /* 0x000fe20000010000 */
[C---:B------:R-:W-:Y:S05]  /*e100*/  HMMA.16816.F32 R120, R200.reuse, R64, R120 ;  /* 0x00000040c878723c */ /* 0x040fea0000001878 */
[----:B------:R-:W-:Y:S01]  /*e110*/  FADD.FTZ R0, R226, R9 ;  /* 0x00000009e2007221 */ /* 0x000fe20000010000 */
[-C--:B------:R-:W-:Y:S05]  /*e120*/  HMMA.16816.F32 R124, R200, R66.reuse, R124 ;  /* 0x00000042c87c723c */ /* 0x080fea000000187c */
[----:B------:R-:W-:Y:S01]  /*e130*/  FADD.FTZ R8, R227, R0 ;  /* 0x00000000e3087221 */ /* 0x000fe20000010000 */
[C---:B------:R-:W-:Y:S05]  /*e140*/  HMMA.16816.F32 R128, R196.reuse, R66, R128 ;  /* 0x00000042c480723c */ /* 0x040fea0000001880 */
[----:B------:R-:W-:Y:S01]  /*e150*/  FADD.FTZ R8, R249, R8 ;  /* 0x00000008f9087221 */ /* 0x000fe20000010000 */
[-C--:B--2---:R-:W-:Y:S05]  /*e160*/  HMMA.16816.F32 R132, R196, R184.reuse, R132 ;  /* 0x000000b8c484723c */ /* 0x084fea0000001884 */
        /* <DEDUP_REMOVED lines=17> */
[C---:B------:R-:W-:Y:S06]  /*e280*/  HMMA.16816.F32 R156, R200.reuse, R4, R156 ;  /* 0x00000004c89c723c */ /* 0x040fec000000189c */
[-C--:B------:R-:W-:Y:S05]  /*e290*/  HMMA.16816.F32 R200, R200, R6.reuse, R28 ;  /* 0x00000006c8c8723c */ /* 0x080fea000000181c */
[----:B------:R-:W-:Y:S01]  /*e2a0*/  FADD.FTZ R5, R251, R8 ;  /* 0x00000008fb057221 */ /* 0x000fe20000010000 */
[----:B------:R-:W-:Y:S01]  /*e2b0*/  FADD.FTZ R4, R219, R0 ;  /* 0x00000000db047221 */ /* 0x000fe20000010000 */
[----:B------:R-:W-:Y:S01]  /*e2c0*/  FADD.FTZ R0, R208, R2 ;  /* 0x00000002d0007221 */ /* 0x000fe20000010000 */
[----:B------:R-:W-:Y:S04]  /*e2d0*/  HMMA.16816.F32 R196, R196, R6, R36 ;  /* 0x00000006c4c4723c */ /* 0x000fe80000001824 */
[----:B------:R-:W-:Y:S01]  /*e2e0*/  FADD.FTZ R2, R207, R5 ;  /* 0x00000005cf027221 */ /* 0x000fe20000010000 */
[----:B------:R-:W-:Y:S01]  /*e2f0*/  FADD.FTZ R5, R209, R0 ;  /* 0x00000000d1057221 */ /* 0x000fe20000010000 */
[----:B------:R-:W-:Y:S01]  /*e300*/  FADD.FTZ R4, R204, R4 ;  /* 0x00000004cc047221 */ /* 0x000fe20000010000 */
[----:B------:R-:W-:Y:S01]  /*e310*/  FADD.FTZ R0, R205, R3 ;  /* 0x00000003cd007221 */ /* 0x000fe20000010000 */
[----:B------:R-:W-:Y:S03]  /*e320*/  FADD.FTZ R2, R210, R2 ;  /* 0x00000002d2027221 */ /* 0x000fe60000010000 */
        /* <DEDUP_REMOVED lines=8> */
[----:B------:R-:W-:Y:S01]  /*e3b0*/  MOV R166, R160 ;  /* 0x000000a000a67202 */ /* 0x000fe20000000f00 */
[----:B------:R-:W-:Y:S01]  /*e3c0*/  STL [R1+0x8], R5 ;  /* 0x0000080501007387 */ /* 0x000fe20000100800 */
[----:B------:R-:W-:Y:S01]  /*e3d0*/  FADD.FTZ R0, R213, R0 ;  /* 0x00000000d5007221 */ /* 0x000fe20000010000 */
[----:B------:R-:W-:Y:S02]  /*e3e0*/  MOV R161, R163 ;  /* 0x000000a300a17202 */ /* 0x000fe40000000f00 */
[----:B------:R1:W-:Y:S01]  /*e3f0*/  STL [R1+0x4], R3 ;  /* 0x0000040301007387 */ /* 0x0003e20000100800 */
[----:B------:R-:W-:Y:S03]  /*e400*/  MOV R165, R162 ;  /* 0x000000a200a57202 */ /* 0x000fe60000000f00 */
[----:B------:R3:W-:Y:S04]  /*e410*/  STL [R1+0x10], R2 ;  /* 0x0000100201007387 */ /* 0x0007e80000100800 */
[----:B------:R3:W-:Y:S01]  /*e420*/  STL [R1+0x14], R0 ;  /* 0x0000140001007387 */ /* 0x0007e20000100800 */
[----:B-1----:R-:W-:Y:S01]  /*e430*/  MOV R3, R164 ;  /* 0x000000a400037202 */ /* 0x002fe20000000f00 */
[----:B------:R-:W-:Y:S06]  /*e440*/  @P0 BRA `(.L_x_6) ;  /* 0xffffffc400dc0947 */ /* 0x000fec000383ffff */
.L_x_5:
[----:B--23--:R-:W2:Y:S04]  /*e450*/  LDL.LU R2, [R1+0x8] ;  /* 0x0000080001027983 */ /* 0x00cea80000300800 */
[----:B------:R-:W3:Y:S04]  /*e460*/  LDL.LU R7, [R1+0x4] ;  /* 0x0000040001077983 */ /* 0x000ee80000300800 */
[----:B------:R-:W4:Y:S04]  /*e470*/  LDL.LU R6, [R1+0x10] ;  /* 0x0000100001067983 */ /* 0x000f280000300800 */
[----:B------:R-:W4:Y:S01]  /*e480*/  LDL.LU R5, [R1+0x14] ;  /* 0x0000140001057983 */ /* 0x000f220000300800 */
[----:B------:R-:W1:Y:S01]  /*e490*/  S2UR UR4, SR_CgaCtaId ;  /* 0x00000000000479c3 */ /* 0x000e620000008800 */
[----:B------:R-:W-:Y:S01]  /*e4a0*/  UMOV UR5, 0x400 ;  /* 0x0000040000057882 */ /* 0x000fe20000000000 */
[----:B------:R-:W-:Y:S01]  /*e4b0*/  UMOV UR14, URZ ;  /* 0x0000003f000e7c82 */ /* 0x000fe20008000000 */
[----:B------:R-:W1:Y:S01]  /*e4c0*/  S2R R204, SR_TID.X ;  /* 0x0000000000cc7919 */ /* 0x000e620000002100 */
[----:B------:R-:W-:Y:S01]  /*e4d0*/  UMOV UR15, URZ ;  /* 0x0000003f000f7c82 */ /* 0x000fe20008000000 */
[----:B------:R-:W-:Y:S01]  /*e4e0*/  BSSY B0, `(.L_x_9) ;  /* 0x00001af000007945 */ /* 0x000fe20003800000 */
[----:B------:R-:W4:Y:S02]  /*e4f0*/  S2R R27, SR_TID.X ;  /* 0x00000000001b7919 */ /* 0x000f240000002100 */
[----:B------:R-:W4:Y:S08]  /*e500*/  S2UR UR12, SR_CTAID.Y ;  /* 0x00000000000c79c3 */ /* 0x000f300000002600 */
[----:B------:R-:W4:Y:S01]  /*e510*/  S2UR UR10, SR_CTAID.X ;  /* 0x00000000000a79c3 */ /* 0x000f220000002500 */
[----:B-1----:R-:W-:-:S07]  /*e520*/  ULEA UR4, UR4, UR5, 0x18 ;  /* 0x0000000504047291 */ /* 0x002fce000f8ec03f */
[----:B------:R-:W1:Y:S01]  /*e530*/  S2UR UR11, SR_CTAID.Z ;  /* 0x00000000000b79c3 */ /* 0x000e620000002700 */
[----:B------:R-:W-:Y:S02]  /*e540*/  ULDC.U8 UR5, c[0x0][0x3d8] ;  /* 0x0000f60000057ab9 */ /* 0x000fe40000000000 */
[----:B------:R-:W-:Y:S01]  /*e550*/  UISETP.NE.AND UP1, UPT, UR5, URZ, UPT ;  /* 0x0000003f0500728c */ /* 0x000fe2000bf25270 */
[----:B------:R-:W-:-:S04]  /*e560*/  SHF.R.S32.HI R205, RZ, 0x1f, R204 ;  /* 0x0000001fffcd7819 */ /* 0x000fc800000114cc */
[----:B------:R-:W-:Y:S01]  /*e570*/  LEA.HI R205, R205, R204, RZ, 0x3 ;  /* 0x000000cccdcd7211 */ /* 0x000fe200078f18ff */
[----:B--2---:R-:W2:Y:S04]  /*e580*/  SHFL.BFLY PT, R0, R2, 0x2, 0x1f ;  /* 0x0c401f0002007f89 */ /* 0x004ea800000e0000 */
[----:B---3--:R-:W3:Y:S04]  /*e590*/  SHFL.BFLY PT, R4, R7, 0x2, 0x1f ;  /* 0x0c401f0007047f89 */ /* 0x008ee800000e0000 */
[----:B----4-:R-:W4:Y:S01]  /*e5a0*/  SHFL.BFLY PT, R3, R6, 0x2, 0x1f ;  /* 0x0c401f0006037f89 */ /* 0x010f2200000e0000 */
[----:B--2---:R-:W-:-:S03]  /*e5b0*/  FADD.FTZ R0, R0, R2 ;  /* 0x0000000200007221 */ /* 0x004fc60000010000 */
[----:B------:R-:W2:Y:S01]  /*e5c0*/  SHFL.BFLY PT, R2, R5, 0x2, 0x1f ;  /* 0x0c401f0005027f89 */ /* 0x000ea200000e0000 */
[----:B---3--:R-:W-:-:S03]  /*e5d0*/  FADD.FTZ R4, R4, R7 ;  /* 0x0000000704047221 */ /* 0x008fc60000010000 */
[----:B------:R-:W3:Y:S01]  /*e5e0*/  SHFL.BFLY PT, R165, R0, 0x1, 0x1f ;  /* 0x0c201f0000a57f89 */ /* 0x000ee200000e0000 */
[----:B----4-:R-:W-:-:S03]  /*e5f0*/  FADD.FTZ R3, R3, R6 ;  /* 0x0000000603037221 */ /* 0x010fc60000010000 */
[----:B------:R-:W4:Y:S01]  /*e600*/  SHFL.BFLY PT, R161, R4, 0x1, 0x1f ;  /* 0x0c201f0004a17f89 */ /* 0x000f2200000e0000 */
[----:B--2---:R-:W-:-:S03]  /*e610*/  FADD.FTZ R2, R2, R5 ;  /* 0x0000000502027221 */ /* 0x004fc60000010000 */
[----:B------:R-:W2:Y:S01]  /*e620*/  SHFL.BFLY PT, R5, R3, 0x1, 0x1f ;  /* 0x0c201f0003057f89 */ /* 0x000ea200000e0000 */
[----:B---3--:R-:W-:Y:S01]  /*e630*/  FADD.FTZ R165, R0, R165 ;  /* 0x000000a500a57221 */ /* 0x008fe20000010000 */
[----:B------:R-:W-:Y:S02]  /*e640*/  MOV R0, 0x3f800000 ;  /* 0x3f80000000007802 */ /* 0x000fe40000000f00 */
[----:B------:R-:W3:Y:S01]  /*e650*/  SHFL.BFLY PT, R167, R2, 0x1, 0x1f ;  /* 0x0c201f0002a77f89 */ /* 0x000ee200000e0000 */
[----:B----4-:R-:W-:Y:S01]  /*e660*/  FADD.FTZ R161, R4, R161 ;  /* 0x000000a104a17221 */ /* 0x010fe20000010000 */
[----:B------:R-:W-:Y:S02]  /*e670*/  FSETP.NE.FTZ.AND P5, PT, R165, RZ, PT ;  /* 0x000000ffa500720b */ /* 0x000fe40003fb5000 */
[----:B------:R-:W-:Y:S02]  /*e680*/  SHF.R.S32.HI R4, RZ, 0x1f, R27 ;  /* 0x0000001fff047819 */ /* 0x000fe4000001141b */
[----:B------:R-:W-:-:S02]  /*e690*/  FSETP.NE.FTZ.AND P4, PT, R161, RZ, PT ;  /* 0x000000ffa100720b */ /* 0x000fc40003f95000 */
[CC--:B------:R-:W-:Y:S02]  /*e6a0*/  LEA.HI R21, R4.reuse, R27.reuse, RZ, 0x5 ;  /* 0x0000001b04157211 */ /* 0x0c0fe400078f28ff */
[----:B------:R-:W-:-:S04]  /*e6b0*/  LEA.HI R4, R4, R27, RZ, 0x2 ;  /* 0x0000001b04047211 */ /* 0x000fc800078f10ff */
[----:B------:R-:W-:Y:S01]  /*e6c0*/  LOP3.LUT R6, R4, 0x3ffffffc, RZ, 0xc0, !PT ;  /* 0x3ffffffc04067812 */ /* 0x000fe200078ec0ff */
[----:B------:R-:W4:Y:S01]  /*e6d0*/  @P5 MUFU.RCP R0, R165 ;  /* 0x000000a500005308 */ /* 0x000f220000001000 */
[----:B--2---:R-:W-:Y:S01]  /*e6e0*/  FADD.FTZ R166, R3, R5 ;  /* 0x0000000503a67221 */ /* 0x004fe20000010000 */
[----:B------:R-:W-:Y:S02]  /*e6f0*/  MOV R3, 0x3f800000 ;  /* 0x3f80000000037802 */ /* 0x000fe40000000f00 */
[----:B------:R-:W-:Y:S01]  /*e700*/  LOP3.LUT R5, R21, 0xffffffe0, RZ, 0xc0, !PT ;  /* 0xffffffe015057812 */ /* 0x000fe200078ec0ff */
[----:B---3--:R-:W-:Y:S01]  /*e710*/  FADD.FTZ R167, R2, R167 ;  /* 0x000000a702a77221 */ /* 0x008fe20000010000 */
[----:B------:R-:W-:Y:S02]  /*e720*/  FSETP.NE.FTZ.AND P3, PT, R166, RZ, PT ;  /* 0x000000ffa600720b */ /* 0x000fe40003f75000 */
[----:B------:R-:W-:Y:S01]  /*e730*/  LOP3.LUT R2, R205, 0xfffffff8, RZ, 0xc0, !PT ;  /* 0xfffffff8cd027812 */ /* 0x000fe200078ec0ff */
[----:B------:R-:W2:Y:S01]  /*e740*/  @P4 MUFU.RCP R3, R161 ;  /* 0x000000a100034308 */ /* 0x000ea20000001000 */
[----:B------:R-:W-:-:S02]  /*e750*/  FSETP.NE.FTZ.AND P0, PT, R167, RZ, PT ;  /* 0x000000ffa700720b */ /* 0x000fc40003f15000 */
[----:B------:R-:W-:Y:S02]  /*e760*/  IADD3 R204, -R2, R204, RZ ;  /* 0x000000cc02cc7210 */ /* 0x000fe40007ffe1ff */
[----:B------:R-:W-:Y:S01]  /*e770*/  MOV R2, 0x3f800000 ;  /* 0x3f80000000027802 */ /* 0x000fe20000000f00 */
[C---:B----4-:R-:W-:Y:S01]  /*e780*/  FMUL.FTZ R172, R0.reuse, R172 ;  /* 0x000000ac00ac7220 */ /* 0x050fe20000410000 */
[-C--:B------:R-:W-:Y:S01]  /*e790*/  IADD3 R5, -R5, R27.reuse, RZ ;  /* 0x0000001b05057210 */ /* 0x080fe20007ffe1ff */
[----:B------:R-:W-:Y:S01]  /*e7a0*/  FMUL.FTZ R176, R0, R176 ;  /* 0x000000b000b07220 */ /* 0x000fe20000410000 */
[----:B------:R-:W-:Y:S01]  /*e7b0*/  IADD3 R27, -R6, R27, RZ ;  /* 0x0000001b061b7210 */ /* 0x000fe20007ffe1ff */
[C---:B------:R-:W-:Y:S01]  /*e7c0*/  FMUL.FTZ R6, R0.reuse, R173 ;  /* 0x000000ad00067220 */ /* 0x040fe20000410000 */
[----:B------:R-:W3:Y:S01]  /*e7d0*/  @P3 MUFU.RCP R2, R166 ;  /* 0x000000a600023308 */ /* 0x000ee20000001000 */
[C---:B------:R-:W-:Y:S01]  /*e7e0*/  FMUL.FTZ R177, R0.reuse, R177 ;  /* 0x000000b100b17220 */ /* 0x040fe20000410000 */
[C---:B------:R-:W-:Y:S01]  /*e7f0*/  FMUL.FTZ R15, R0.reuse, R68 ;  /* 0x00000044000f7220 */ /* 0x040fe20000410000 */
[C---:B------:R-:W-:Y:S01]  /*e800*/  FMUL.FTZ R12, R0.reuse, R69 ;  /* 0x00000045000c7220 */ /* 0x040fe20000410000 */
[C---:B------:R-:W-:Y:S01]  /*e810*/  FMUL.FTZ R80, R0.reuse, R80 ;  /* 0x0000005000507220 */ /* 0x040fe20000410000 */
[C---:B------:R-:W-:Y:S01]  /*e820*/  FMUL.FTZ R81, R0.reuse, R81 ;  /* 0x0000005100517220 */ /* 0x040fe20000410000 */
[C---:B------:R-:W-:Y:S01]  /*e830*/  FMUL.FTZ R84, R0.reuse, R84 ;  /* 0x0000005400547220 */ /* 0x040fe20000410000 */
[C---:B-----5:R-:W-:Y:S01]  /*e840*/  FMUL.FTZ R23, R0.reuse, R85 ;  /* 0x0000005500177220 */ /* 0x060fe20000410000 */
[C---:B------:R-:W-:Y:S01]  /*e850*/  FMUL.FTZ R96, R0.reuse, R96 ;  /* 0x0000006000607220 */ /* 0x040fe20000410000 */
        /* <DEDUP_REMOVED lines=20> */
[----:B------:R-:W-:Y:S01]  /*e9a0*/  FMUL.FTZ R28, R0, R197 ;  /* 0x000000c5001c7220 */ /* 0x000fe20000410000 */
[----:B------:R-:W-:Y:S01]  /*e9b0*/  MOV R0, 0x3f800000 ;  /* 0x3f80000000007802 */ /* 0x000fe20000000f00 */
[----:B--2---:R-:W-:Y:S01]  /*e9c0*/  FMUL.FTZ R174, R3, R174 ;  /* 0x000000ae03ae7220 */ /* 0x004fe20000410000 */
[----:B------:R-:W-:Y:S01]  /*e9d0*/  LOP3.LUT P6, RZ, R5, 0x3, RZ, 0xc0, !PT ;  /* 0x0000000305ff7812 */ /* 0x000fe200078cc0ff */
[C---:B------:R-:W-:Y:S01]  /*e9e0*/  FMUL.FTZ R5, R3.reuse, R175 ;  /* 0x000000af03057220 */ /* 0x040fe20000410000 */
[C---:B------:R-:W-:Y:S01]  /*e9f0*/  FMUL.FTZ R178, R3.reuse, R178 ;  /* 0x000000b203b27220 */ /* 0x040fe20000410000 */
[C---:B------:R-:W-:Y:S01]  /*ea00*/  FMUL.FTZ R7, R3.reuse, R179 ;  /* 0x000000b303077220 */ /* 0x040fe20000410000 */
[----:B------:R-:W2:Y:S01]  /*ea10*/  @P0 MUFU.RCP R0, R167 ;  /* 0x000000a700000308 */ /* 0x000ea20000001000 */
        /* <DEDUP_REMOVED lines=28> */
[C---:B---3--:R-:W-:Y:S01]  /*ebe0*/  FMUL.FTZ R168, R2.reuse, R168 ;  /* 0x000000a802a87220 */ /* 0x048fe20000410000 */
        /* <DEDUP_REMOVED lines=31> */
[--C-:B------:R-:W-:Y:S01]  /*ede0*/  SHF.R.S32.HI R2, RZ, 0x2, R4.reuse ;  /* 0x00000002ff027819 */ /* 0x100fe20000011404 */
[C---:B--2---:R-:W-:Y:S01]  /*edf0*/  FMUL.FTZ R171, R0.reuse, R171 ;  /* 0x000000ab00ab7220 */ /* 0x044fe20000410000 */
[----:B------:R-:W-:Y:S01]  /*ee00*/  SHF.R.S32.HI R3, RZ, 0x1f, R4 ;  /* 0x0000001fff037819 */ /* 0x000fe20000011404 */
[C---:B------:R-:W-:Y:S01]  /*ee10*/  FMUL.FTZ R8, R0.reuse, R170 ;  /* 0x000000aa00087220 */ /* 0x040fe20000410000 */
[C---:B------:R-:W-:Y:S01]  /*ee20*/  FMUL.FTZ R183, R0.reuse, R183 ;  /* 0x000000b700b77220 */ /* 0x040fe20000410000 */
[C---:B------:R-:W-:Y:S01]  /*ee30*/  FMUL.FTZ R13, R0.reuse, R182 ;  /* 0x000000b6000d7220 */ /* 0x040fe20000410000 */
[----:B------:R-:W-:Y:S01]  /*ee40*/  LEA.HI R3, R3, R2, RZ, 0x3 ;  /* 0x0000000203037211 */ /* 0x000fe200078f18ff */
[C---:B------:R-:W-:Y:S01]  /*ee50*/  FMUL.FTZ R75, R0.reuse, R75 ;  /* 0x0000004b004b7220 */ /* 0x040fe20000410000 */
[C---:B------:R-:W-:Y:S01]  /*ee60*/  FMUL.FTZ R17, R0.reuse, R74 ;  /* 0x0000004a00117220 */ /* 0x040fe20000410000 */
[C---:B------:R-:W-:Y:S01]  /*ee70*/  FMUL.FTZ R79, R0.reuse, R79 ;  /* 0x0000004f004f7220 */ /* 0x040fe20000410000 */
[----:B------:R-:W-:Y:S01]  /*ee80*/  LOP3.LUT R3, R3, 0xfffffff8, RZ, 0xc0, !PT ;  /* 0xfffffff803037812 */ /* 0x000fe200078ec0ff */
[C---:B------:R-:W-:Y:S01]  /*ee90*/  FMUL.FTZ R24, R0.reuse, R78 ;  /* 0x0000004e00187220 */ /* 0x040fe20000410000 */
[C---:B------:R-:W-:Y:S01]  /*eea0*/  FMUL.FTZ R91, R0.reuse, R91 ;  /* 0x0000005b005b7220 */ /* 0x040fe20000410000 */
[----:B------:R-:W-:Y:S01]  /*eeb0*/  FMUL.FTZ R26, R0, R90 ;  /* 0x0000005a001a7220 */ /* 0x000fe20000410000 */
[----:B------:R-:W-:Y:S01]  /*eec0*/  IADD3 R3, R2, -R3, RZ ;  /* 0x8000000302037210 */ /* 0x000fe20007ffe0ff */
        /* <DEDUP_REMOVED lines=22> */
[----:B------:R-:W-:-:S02]  /*f030*/  SHF.R.S32.HI R21, RZ, 0x5, R21 ;  /* 0x00000005ff157819 */ /* 0x000fc40000011415 */
[----:B------:R-:W-:Y:S02]  /*f040*/  SHF.L.U32 R0, R3, 0x6, RZ ;  /* 0x0000000603007819 */ /* 0x000fe400000006ff */
[----:B------:R-:W-:Y:S02]  /*f050*/  LEA R2, R21, R27, 0x9 ;  /* 0x0000001b15027211 */ /* 0x000fe400078e48ff */
[----:B------:R-:W-:Y:S02]  /*f060*/  LOP3.LUT R0, R0, 0x1c0, RZ, 0xc0, !PT ;  /* 0x000001c000007812 */ /* 0x000fe400078ec0ff */
[----:B------:R-:W-:Y:S02]  /*f070*/  LOP3.LUT R27, R3, 0x1, RZ, 0xc0, !PT ;  /* 0x00000001031b7812 */ /* 0x000fe400078ec0ff */
[----:B------:R-:W-:Y:S02]  /*f080*/  LEA.HI R0, R0, R0, RZ, 0x1d ;  /* 0x0000000000007211 */ /* 0x000fe400078fe8ff */
[----:B------:R-:W-:-:S02]  /*f090*/  ISETP.NE.U32.AND P1, PT, R27, 0x1, PT ;  /* 0x000000011b00780c */ /* 0x000fc40003f25070 */
[----:B------:R-:W-:Y:S02]  /*f0a0*/  LEA R0, R2, R0, 0x1 ;  /* 0x0000000002007211 */ /* 0x000fe400078e08ff */
[----:B------:R-:W-:Y:S02]  /*f0b0*/  F2FP.F16.F32.PACK_AB R6, R6, R172 ;  /* 0x000000ac0606723e */ /* 0x000fe400000000ff */
[----:B------:R-:W-:Y:S01]  /*f0c0*/  LEA R0, R0, UR4, 0x1 ;  /* 0x0000000400007c11 */ /* 0x000fe2000f8e08ff */
[----:B------:R-:W-:Y:S01]  /*f0d0*/  ULDC.U8 UR4, c[0x0][0x3d9] ;  /* 0x0000f64000047ab9 */ /* 0x000fe20000000000 */
[----:B------:R-:W-:Y:S01]  /*f0e0*/  F2FP.F16.F32.PACK_AB R5, R5, R174 ;  /* 0x000000ae0505723e */ /* 0x000fe200000000ff */
[----:B------:R-:W-:Y:S01]  /*f0f0*/  UISETP.NE.AND UP0, UPT, UR4, URZ, UPT ;  /* 0x0000003f0400728c */ /* 0x000fe2000bf05270 */
[C---:B------:R-:W-:Y:S01]  /*f100*/  IADD3 R2, R0.reuse, -0x10, RZ ;  /* 0xfffffff000027810 */ /* 0x040fe20007ffe0ff */
[----:B------:R2:W-:Y:S01]  /*f110*/  STS [R0], R6 ;  /* 0x0000000600007388 */ /* 0x0005e20000000800 */
[----:B------:R-:W-:Y:S01]  /*f120*/  F2FP.F16.F32.PACK_AB R4, R177, R176 ;  /* 0x000000b0b104723e */ /* 0x000fe200000000ff */
[----:B------:R-:W-:Y:S01]  /*f130*/  UISETP.NE.OR UP2, UPT, UR4, URZ, !UP1 ;  /* 0x0000003f0400728c */ /* 0x000fe2000cf45670 */
[----:B------:R-:W-:Y:S01]  /*f140*/  @P1 IADD3 R2, R0, 0x10, RZ ;  /* 0x0000001000021810 */ /* 0x000fe20007ffe0ff */
[----:B------:R-:W-:Y:S01]  /*f150*/  STS [R0+0x400], R5 ;  /* 0x0004000500007388 */ /* 0x000fe20000000800 */
[----:B------:R-:W-:-:S02]  /*f160*/  R2P PR, R3, 0x6 ;  /* 0x0000000603007804 */ /* 0x000fc40000000000 */
[----:B------:R-:W-:Y:S01]  /*f170*/  MOV R3, 0x20 ;  /* 0x0000002000037802 */ /* 0x000fe20000000f00 */
[----:B------:R3:W-:Y:S01]  /*f180*/  STS [R2], R4 ;  /* 0x0000000402007388 */ /* 0x0007e20000000800 */
[----:B------:R-:W-:Y:S01]  /*f190*/  F2FP.F16.F32.PACK_AB R7, R7, R178 ;  /* 0x000000b20707723e */ /* 0x000fe200000000ff */
[----:B------:R-:W-:Y:S01]  /*f1a0*/  @UP0 ULDC.64 UR8, c[0x0][0x2c0] ;  /* 0x0000b00000080ab9 */ /* 0x000fe20000000a00 */
[----:B------:R-:W-:Y:S01]  /*f1b0*/  F2FP.F16.F32.PACK_AB R8, R171, R8 ;  /* 0x00000008ab08723e */ /* 0x000fe200000000ff */
[----:B------:R-:W-:Y:S01]  /*f1c0*/  @UP0 UIMAD UR8, UR9, UR8, URZ ;  /* 0x00000008090802a4 */ /* 0x000fe2000f8e023f */
[----:B------:R-:W-:Y:S01]  /*f1d0*/  F2FP.F16.F32.PACK_AB R9, R9, R168 ;  /* 0x000000a80909723e */ /* 0x000fe200000000ff */
[----:B------:R-:W-:Y:S01]  /*f1e0*/  STS [R2+0x400], R7 ;  /* 0x0004000702007388 */ /* 0x000fe20000000800 */
[----:B------:R-:W-:Y:S01]  /*f1f0*/  F2FP.F16.F32.PACK_AB R10, R10, R180 ;  /* 0x000000b40a0a723e */ /* 0x000fe200000000ff */
[----:B------:R-:W-:Y:S01]  /*f200*/  @!UP0 ULDC UR6, c[0x0][0x2e4] ;  /* 0x0000b90000068ab9 */ /* 0x000fe20000000800 */
[----:B------:R-:W-:Y:S01]  /*f210*/  F2FP.F16.F32.PACK_AB R13, R183, R13 ;  /* 0x0000000db70d723e */ /* 0x000fe200000000ff */
[----:B------:R4:W-:Y:S01]  /*f220*/  STS [R0+0x2400], R8 ;  /* 0x0024000800007388 */ /* 0x0009e20000000800 */
[----:B------:R-:W-:Y:S01]  /*f230*/  F2FP.F16.F32.PACK_AB R12, R12, R15 ;  /* 0x0000000f0c0c723e */ /* 0x000fe200000000ff */
[----:B------:R-:W-:Y:S01]  /*f240*/  @!UP0 ULDC UR9, c[0x0][0x2c4] ;  /* 0x0000b10000098ab9 */ /* 0x000fe20000000800 */
[----:B------:R-:W-:Y:S01]  /*f250*/  F2FP.F16.F32.PACK_AB R11, R11, R70 ;  /* 0x000000460b0b723e */ /* 0x000fe200000000ff */
[----:B------:R-:W-:Y:S01]  /*f260*/  STS [R0+0x2000], R9 ;  /* 0x0020000900007388 */ /* 0x000fe20000000800 */
[----:B------:R-:W-:Y:S01]  /*f270*/  F2FP.F16.F32.PACK_AB R15, R81, R80 ;  /* 0x00000050510f723e */ /* 0x000fe200000000ff */
[----:B------:R-:W-:Y:S01]  /*f280*/  @!UP0 USEL UR8, UR9, UR6, !UP1 ;  /* 0x0000000609088287 */ /* 0x000fe2000c800000 */
[----:B--2---:R-:W-:Y:S01]  /*f290*/  MOV R6, 0x40 ;  /* 0x0000004000067802 */ /* 0x004fe20000000f00 */
[----:B------:R-:W-:Y:S01]  /*f2a0*/  STS [R2+0x2000], R10 ;  /* 0x0020000a02007388 */ /* 0x000fe20000000800 */
[----:B------:R-:W-:Y:S01]  /*f2b0*/  F2FP.F16.F32.PACK_AB R14, R14, R82 ;  /* 0x000000520e0e723e */ /* 0x000fe200000000ff */
[----:B------:R-:W-:Y:S01]  /*f2c0*/  @!UP0 ULDC UR5, c[0x0][0x270] ;  /* 0x00009c0000058ab9 */ /* 0x000fe20000000800 */
[----:B------:R-:W-:Y:S01]  /*f2d0*/  SEL R6, R6, 0xffffffc0, !P2 ;  /* 0xffffffc006067807 */ /* 0x000fe20005000000 */
[----:B------:R-:W-:Y:S01]  /*f2e0*/  STS [R2+0x2400], R13 ;  /* 0x0024000d02007388 */ /* 0x000fe20000000800 */
[----:B------:R-:W-:Y:S01]  /*f2f0*/  F2FP.F16.F32.PACK_AB R16, R16, R72 ;  /* 0x000000481010723e */ /* 0x000fe200000000ff */
[----:B------:R-:W-:Y:S01]  /*f300*/  @UP0 UMOV UR7, 0x1 ;  /* 0x0000000100070882 */ /* 0x000fe20000000000 */
[----:B---3--:R-:W-:Y:S01]  /*f310*/  SEL R4, R3, 0xffffffe0, !P1 ;  /* 0xffffffe003047807 */ /* 0x008fe20004800000 */
[----:B------:R-:W-:Y:S01]  /*f320*/  @!UP0 UIMAD UR7, UR8, UR5, URZ ;  /* 0x00000005080782a4 */ /* 0x000fe2000f8e023f */
[----:B------:R-:W-:Y:S01]  /*f330*/  F2FP.F16.F32.PACK_AB R17, R75, R17 ;  /* 0x000000114b11723e */ /* 0x000fe200000000ff */
[----:B------:R-:W-:Y:S01]  /*f340*/  @UP0 ULDC UR13, c[0x0][0x2c0] ;  /* 0x0000b000000d0ab9 */ /* 0x000fe20000000800 */
[----:B------:R-:W-:Y:S01]  /*f350*/  IADD3 R3, R0, R4, RZ ;  /* 0x0000000400037210 */ /* 0x000fe20007ffe0ff */
[----:B------:R-:W-:Y:S01]  /*f360*/  UIMAD UR6, UR12, UR7, URZ ;  /* 0x000000070c0672a4 */ /* 0x000fe2000f8e023f */
[----:B------:R-:W-:Y:S01]  /*f370*/  F2FP.F16.F32.PACK_AB R25, R25, R76 ;  /* 0x0000004c1919723e */ /* 0x000fe200000000ff */
[----:B------:R-:W-:Y:S01]  /*f380*/  @!UP2 ULDC UR4, c[0x0][0x2c4] ;  /* 0x0000b1000004aab9 */ /* 0x000fe20000000800 */
[----:B------:R-:W-:Y:S01]  /*f390*/  F2FP.F16.F32.PACK_AB R24, R79, R24 ;  /* 0x000000184f18723e */ /* 0x000fe200000000ff */
[----:B------:R-:W-:Y:S01]  /*f3a0*/  STS [R3], R12 ;  /* 0x0000000c03007388 */ /* 0x000fe20000000800 */
[----:B----4-:R-:W-:Y:S01]  /*f3b0*/  IADD3 R8, R4, R2, RZ ;  /* 0x0000000204087210 */ /* 0x010fe20007ffe0ff */
[----:B------:R-:W-:Y:S01]  /*f3c0*/  @!UP0 UMOV UR13, 0x1 ;  /* 0x00000001000d8882 */ /* 0x000fe20000000000 */
[----:B------:R-:W-:Y:S01]  /*f3d0*/  F2FP.F16.F32.PACK_AB R23, R23, R84 ;  /* 0x000000541717723e */ /* 0x000fe200000000ff */
[----:B------:R-:W-:Y:S01]  /*f3e0*/  STS [R3+0x400], R11 ;  /* 0x0004000b03007388 */ /* 0x000fe20000000800 */
[----:B------:R-:W-:Y:S01]  /*f3f0*/  F2FP.F16.F32.PACK_AB R22, R22, R86 ;  /* 0x000000561616723e */ /* 0x000fe200000000ff */
[----:B------:R-:W-:Y:S01]  /*f400*/  @!UP2 UIMAD UR4, UR12, UR4, URZ ;  /* 0x000000040c04a2a4 */ /* 0x000fe2000f8e023f */
[----:B------:R-:W-:Y:S01]  /*f410*/  IADD3 R5, R0, R6, RZ ;  /* 0x0000000600057210 */ /* 0x000fe20007ffe0ff */
[----:B------:R-:W-:Y:S01]  /*f420*/  STS [R8], R15 ;  /* 0x0000000f08007388 */ /* 0x000fe20000000800 */
[----:B------:R-:W-:Y:S01]  /*f430*/  F2FP.F16.F32.PACK_AB R19, R19, R96 ;  /* 0x000000601313723e */ /* 0x000fe200000000ff */
[----:B------:R-:W-:Y:S01]  /*f440*/  USEL UR6, UR6, URZ, UP2 ;  /* 0x0000003f06067287 */ /* 0x000fe20009000000 */
[----:B------:R-:W-:Y:S01]  /*f450*/  F2FP.F16.F32.PACK_AB R18, R18, R98 ;  /* 0x000000621212723e */ /* 0x000fe200000000ff */
[----:B------:R-:W-:Y:S01]  /*f460*/  STS [R8+0x400], R14 ;  /* 0x0004000e08007388 */ /* 0x000fe20000000800 */
[----:B------:R-:W-:Y:S01]  /*f470*/  IADD3 R7, R6, R2, RZ ;  /* 0x0000000206077210 */ /* 0x000fe20007ffe0ff */
[----:B------:R-:W-:Y:S01]  /*f480*/  UIMAD UR5, UR10, UR13, URZ ;  /* 0x0000000d0a0572a4 */ /* 0x000fe2000f8e023f */
[----:B------:R-:W-:Y:S01]  /*f490*/  F2FP.F16.F32.PACK_AB R20, R20, R88 ;  /* 0x000000581414723e */ /* 0x000fe200000000ff */
[----:B------:R-:W-:Y:S01]  /*f4a0*/  STS [R3+0x2000], R16 ;  /* 0x0020001003007388 */ /* 0x000fe20000000800 */
[----:B------:R-:W-:Y:S01]  /*f4b0*/  F2FP.F16.F32.PACK_AB R26, R91, R26 ;  /* 0x0000001a5b1a723e */ /* 0x000fe200000000ff */
[----:B-1----:R-:W-:Y:S01]  /*f4c0*/  UIMAD UR8, UR11, UR8, UR6 ;  /* 0x000000080b0872a4 */ /* 0x002fe2000f8e0206 */
[----:B------:R-:W-:Y:S01]  /*f4d0*/  F2FP.F16.F32.PACK_AB R66, R66, R92 ;  /* 0x0000005c4242723e */ /* 0x000fe200000000ff */
[----:B------:R-:W-:Y:S01]  /*f4e0*/  STS [R3+0x2400], R17 ;  /* 0x0024001103007388 */ /* 0x000fe20000000800 */
[----:B------:R-:W-:Y:S01]  /*f4f0*/  F2FP.F16.F32.PACK_AB R65, R95, R65 ;  /* 0x000000415f41723e */ /* 0x000fe200000000ff */
[----:B------:R-:W-:Y:S01]  /*f500*/  USHF.L.U32 UR7, UR5, 0x7, URZ ;  /* 0x0000000705077899 */ /* 0x000fe2000800063f */
[----:B------:R-:W-:Y:S01]  /*f510*/  F2FP.F16.F32.PACK_AB R64, R64, R100 ;  /* 0x000000644040723e */ /* 0x000fe200000000ff */
[----:B------:R-:W-:Y:S01]  /*f520*/  STS [R8+0x2000], R25 ;  /* 0x0020001908007388 */ /* 0x000fe20000000800 */
[----:B------:R-:W-:Y:S01]  /*f530*/  F2FP.F16.F32.PACK_AB R63, R63, R102 ;  /* 0x000000663f3f723e */ /* 0x000fe200000000ff */
[----:B------:R-:W-:Y:S01]  /*f540*/  @!UP2 UMOV UR14, UR4 ;  /* 0x00000004000eac82 */ /* 0x000fe20008000000 */
[----:B------:R-:W-:Y:S01]  /*f550*/  IADD3 R4, R3, R6, RZ ;  /* 0x0000000603047210 */ /* 0x000fe20007ffe0ff */
[----:B------:R1:W-:Y:S01]  /*f560*/  STS [R8+0x2400], R24 ;  /* 0x0024001808007388 */ /* 0x0003e20000000800 */
[----:B------:R-:W-:Y:S01]  /*f570*/  F2FP.F16.F32.PACK_AB R60, R60, R112 ;  /* 0x000000703c3c723e */ /* 0x000fe200000000ff */
[----:B------:R-:W-:Y:S01]  /*f580*/  USHF.R.S32.HI UR6, URZ, 0x1f, UR8 ;  /* 0x0000001f3f067899 */ /* 0x000fe20008011408 */
[----:B------:R-:W-:Y:S01]  /*f590*/  F2FP.F16.F32.PACK_AB R59, R59, R114 ;  /* 0x000000723b3b723e */ /* 0x000fe200000000ff */
[----:B------:R-:W-:Y:S01]  /*f5a0*/  STS [R5], R23 ;  /* 0x0000001705007388 */ /* 0x000fe20000000800 */
[----:B------:R-:W-:Y:S01]  /*f5b0*/  IADD3 R6, R8, R6, RZ ;  /* 0x0000000608067210 */ /* 0x000fe20007ffe0ff */
[----:B------:R-:W-:Y:S01]  /*f5c0*/  @!UP2 USHF.R.S32.HI UR15, URZ, 0x1f, UR4 ;  /* 0x0000001f3f0fa899 */ /* 0x000fe20008011404 */
[----:B------:R-:W-:Y:S01]  /*f5d0*/  F2FP.F16.F32.PACK_AB R62, R62, R104 ;  /* 0x000000683e3e723e */ /* 0x000fe200000000ff */
[----:B------:R2:W-:Y:S01]  /*f5e0*/  STS [R5+0x400], R22 ;  /* 0x0004001605007388 */ /* 0x0005e20000000800 */
[----:B------:R-:W-:Y:S01]  /*f5f0*/  F2FP.F16.F32.PACK_AB R61, R107, R61 ;  /* 0x0000003d6b3d723e */ /* 0x000fe200000000ff */
[----:B------:R-:W-:Y:S01]  /*f600*/  USHF.R.S32.HI UR5, URZ, 0x1f, UR7 ;  /* 0x0000001f3f057899 */ /* 0x000fe20008011407 */
[----:B------:R-:W-:Y:S01]  /*f610*/  F2FP.F16.F32.PACK_AB R58, R58, R108 ;  /* 0x0000006c3a3a723e */ /* 0x000fe200000000ff */
[----:B------:R-:W-:Y:S01]  /*f620*/  STS [R7], R19 ;  /* 0x0000001307007388 */ /* 0x000fe20000000800 */
[----:B------:R-:W-:Y:S01]  /*f630*/  F2FP.F16.F32.PACK_AB R57, R111, R57 ;  /* 0x000000396f39723e */ /* 0x000fe200000000ff */
[----:B------:R-:W-:Y:S01]  /*f640*/  UIADD3 UR8, UP1, UP0, UR7, UR14, UR8 ;  /* 0x0000000e07087290 */ /* 0x000fe2000f83e008 */
[----:B------:R-:W-:Y:S01]  /*f650*/  F2FP.F16.F32.PACK_AB R56, R56, R116 ;  /* 0x000000743838723e */ /* 0x000fe200000000ff */
[----:B------:R-:W-:Y:S01]  /*f660*/  STS [R7+0x400], R18 ;  /* 0x0004001207007388 */ /* 0x000fe20000000800 */
[----:B------:R-:W-:Y:S01]  /*f670*/  F2FP.F16.F32.PACK_AB R55, R55, R118 ;  /* 0x000000763737723e */ /* 0x000fe200000000ff */
[----:B------:R-:W-:Y:S01]  /*f680*/  UIADD3.X UR14, UR5, UR15, UR6, UP1, UP0 ;  /* 0x0000000f050e7290 */ /* 0x000fe20008fe0406 */
[----:B------:R-:W-:Y:S01]  /*f690*/  F2FP.F16.F32.PACK_AB R52, R52, R128 ;  /* 0x000000803434723e */ /* 0x000fe200000000ff */
[----:B------:R3:W-:Y:S01]  /*f6a0*/  STS [R5+0x2000], R20 ;  /* 0x0020001405007388 */ /* 0x0007e20000000800 */
[----:B------:R-:W-:-:S02]  /*f6b0*/  F2FP.F16.F32.PACK_AB R51, R51, R130 ;  /* 0x000000823333723e */ /* 0x000fc400000000ff */
[----:B------:R-:W-:Y:S01]  /*f6c0*/  F2FP.F16.F32.PACK_AB R54, R54, R120 ;  /* 0x000000783636723e */ /* 0x000fe200000000ff */
[----:B------:R-:W-:Y:S01]  /*f6d0*/  STS [R5+0x2400], R26 ;  /* 0x0024001a05007388 */ /* 0x000fe20000000800 */
[----:B------:R-:W-:Y:S01]  /*f6e0*/  F2FP.F16.F32.PACK_AB R53, R123, R53 ;  /* 0x000000357b35723e */ /* 0x000fe200000000ff */
[----:B-1----:R-:W1:Y:S01]  /*f6f0*/  LDC.64 R24, c[0x0][0x2a0] ;  /* 0x0000a800ff187b82 */ /* 0x002e620000000a00 */
[----:B------:R-:W-:Y:S01]  /*f700*/  F2FP.F16.F32.PACK_AB R50, R50, R124 ;  /* 0x0000007c3232723e */ /* 0x000fe200000000ff */
[----:B------:R-:W-:Y:S01]  /*f710*/  STS [R7+0x2000], R66 ;  /* 0x0020004207007388 */ /* 0x000fe20000000800 */
[----:B------:R-:W-:Y:S02]  /*f720*/  F2FP.F16.F32.PACK_AB R49, R127, R49 ;  /* 0x000000317f31723e */ /* 0x000fe400000000ff */
[----:B------:R-:W-:Y:S01]  /*f730*/  F2FP.F16.F32.PACK_AB R48, R48, R132 ;  /* 0x000000843030723e */ /* 0x000fe200000000ff */
[----:B------:R-:W-:Y:S01]  /*f740*/  STS [R7+0x2400], R65 ;  /* 0x0024004107007388 */ /* 0x000fe20000000800 */
[----:B------:R-:W-:Y:S01]  /*f750*/  F2FP.F16.F32.PACK_AB R47, R47, R134 ;  /* 0x000000862f2f723e */ /* 0x000fe200000000ff */
[----:B--2---:R-:W2:Y:S01]  /*f760*/  LDC.64 R22, c[0x0][0x290] ;  /* 0x0000a400ff167b82 */ /* 0x004ea20000000a00 */
[----:B------:R-:W-:Y:S01]  /*f770*/  F2FP.F16.F32.PACK_AB R44, R44, R184 ;  /* 0x000000b82c2c723e */ /* 0x000fe200000000ff */
[----:B------:R-:W-:Y:S01]  /*f780*/  STS [R4], R64 ;  /* 0x0000004004007388 */ /* 0x000fe20000000800 */
[----:B------:R-:W-:-:S02]  /*f790*/  F2FP.F16.F32.PACK_AB R43, R43, R186 ;  /* 0x000000ba2b2b723e */ /* 0x000fc400000000ff */
[----:B------:R-:W-:Y:S01]  /*f7a0*/  F2FP.F16.F32.PACK_AB R46, R46, R136 ;  /* 0x000000882e2e723e */ /* 0x000fe200000000ff */
[----:B------:R-:W-:Y:S01]  /*f7b0*/  STS [R4+0x400], R63 ;  /* 0x0004003f04007388 */ /* 0x000fe20000000800 */
[----:B------:R-:W-:Y:S02]  /*f7c0*/  F2FP.F16.F32.PACK_AB R45, R139, R45 ;  /* 0x0000002d8b2d723e */ /* 0x000fe400000000ff */
[----:B------:R-:W-:Y:S01]  /*f7d0*/  F2FP.F16.F32.PACK_AB R42, R42, R140 ;  /* 0x0000008c2a2a723e */ /* 0x000fe200000000ff */
[----:B------:R-:W-:Y:S01]  /*f7e0*/  STS [R6], R60 ;  /* 0x0000003c06007388 */ /* 0x000fe20000000800 */
[----:B------:R-:W-:Y:S02]  /*f7f0*/  F2FP.F16.F32.PACK_AB R41, R143, R41 ;  /* 0x000000298f29723e */ /* 0x000fe400000000ff */
[----:B------:R-:W-:Y:S01]  /*f800*/  F2FP.F16.F32.PACK_AB R40, R40, R144 ;  /* 0x000000902828723e */ /* 0x000fe200000000ff */
[----:B------:R-:W-:Y:S01]  /*f810*/  STS [R6+0x400], R59 ;  /* 0x0004003b06007388 */ /* 0x000fe20000000800 */
[----:B------:R-:W-:-:S02]  /*f820*/  F2FP.F16.F32.PACK_AB R39, R39, R146 ;  /* 0x000000922727723e */ /* 0x000fc400000000ff */
[----:B------:R-:W-:Y:S01]  /*f830*/  F2FP.F16.F32.PACK_AB R36, R36, R152 ;  /* 0x000000982424723e */ /* 0x000fe200000000ff */
[----:B------:R-:W-:Y:S01]  /*f840*/  STS [R4+0x2000], R62 ;  /* 0x0020003e04007388 */ /* 0x000fe20000000800 */
[----:B------:R-:W-:Y:S02]  /*f850*/  F2FP.F16.F32.PACK_AB R35, R35, R154 ;  /* 0x0000009a2323723e */ /* 0x000fe400000000ff */
[----:B------:R-:W-:Y:S01]  /*f860*/  F2FP.F16.F32.PACK_AB R38, R38, R148 ;  /* 0x000000942626723e */ /* 0x000fe200000000ff */
[----:B------:R-:W-:Y:S01]  /*f870*/  STS [R4+0x2400], R61 ;  /* 0x0024003d04007388 */ /* 0x000fe20000000800 */
        /* <DEDUP_REMOVED lines=16> */
[----:B---3--:R-:W-:Y:S01]  /*f980*/  MOV R20, 0x7f800000 ;  /* 0x7f80000000147802 */ /* 0x008fe20000000f00 */
[----:B------:R-:W-:Y:S01]  /*f990*/  STS [R2+0x4400], R51 ;  /* 0x0044003302007388 */ /* 0x000fe20000000800 */
[----:B------:R-:W-:Y:S02]  /*f9a0*/  MOV R19, 0x7f800000 ;  /* 0x7f80000000137802 */ /* 0x000fe40000000f00 */
[----:B------:R-:W-:Y:S01]  /*f9b0*/  MOV R13, 0x7f800000 ;  /* 0x7f800000000d7802 */ /* 0x000fe20000000f00 */
[----:B------:R-:W-:Y:S01]  /*f9c0*/  STS [R0+0x6000], R54 ;  /* 0x0060003600007388 */ /* 0x000fe20000000800 */
[----:B------:R-:W-:-:S02]  /*f9d0*/  MOV R18, 0x7f800000 ;  /* 0x7f80000000127802 */ /* 0x000fc40000000f00 */
[----:B------:R-:W-:Y:S01]  /*f9e0*/  SHF.L.U32 R12, R204, 0x3, RZ ;  /* 0x00000003cc0c7819 */ /* 0x000fe200000006ff */
[----:B------:R3:W-:Y:S04]  /*f9f0*/  STS [R0+0x6400], R53 ;  /* 0x0064003500007388 */ /* 0x0007e80000000800 */
[----:B------:R-:W-:Y:S04]  /*fa00*/  STS [R2+0x6000], R50 ;  /* 0x0060003202007388 */ /* 0x000fe80000000800 */
[----:B------:R4:W-:Y:S04]  /*fa10*/  STS [R2+0x6400], R49 ;  /* 0x0064003102007388 */ /* 0x0009e80000000800 */
[----:B------:R-:W-:Y:S04]  /*fa20*/  STS [R3+0x4000], R48 ;  /* 0x0040003003007388 */ /* 0x000fe80000000800 */
[----:B------:R-:W-:Y:S04]  /*fa30*/  STS [R3+0x4400], R47 ;  /* 0x0044002f03007388 */ /* 0x000fe80000000800 */
[----:B------:R-:W-:Y:S04]  /*fa40*/  STS [R8+0x4000], R44 ;  /* 0x0040002c08007388 */ /* 0x000fe80000000800 */
[----:B------:R-:W-:Y:S01]  /*fa50*/  STS [R8+0x4400], R43 ;  /* 0x0044002b08007388 */ /* 0x000fe20000000800 */
[----:B---3--:R-:W3:Y:S03]  /*fa60*/  @P5 MUFU.LG2 R0, R165 ;  /* 0x000000a500005308 */ /* 0x008ee60000000c00 */
[----:B------:R-:W-:Y:S04]  /*fa70*/  STS [R3+0x6000], R46 ;  /* 0x0060002e03007388 */ /* 0x000fe80000000800 */
[----:B------:R1:W-:Y:S01]  /*fa80*/  STS [R3+0x6400], R45 ;  /* 0x0064002d03007388 */ /* 0x0003e20000000800 */
[----:B----4-:R-:W4:Y:S03]  /*fa90*/  @P5 LDC R2, c[0x0][0x2e8] ;  /* 0x0000ba00ff025b82 */ /* 0x010f260000000800 */
[----:B------:R-:W-:Y:S04]  /*faa0*/  STS [R8+0x6000], R42 ;  /* 0x0060002a08007388 */ /* 0x000fe80000000800 */
[----:B------:R2:W-:Y:S01]  /*fab0*/  STS [R8+0x6400], R41 ;  /* 0x0064002908007388 */ /* 0x0005e20000000800 */
[----:B---3--:R-:W-:-:S03]  /*fac0*/  @P5 FMUL.FTZ R0, R0, 0.69314718246459960938 ;  /* 0x3f31721800005820 */ /* 0x008fc60000410000 */
[----:B------:R-:W-:Y:S04]  /*fad0*/  STS [R5+0x4000], R40 ;  /* 0x0040002805007388 */ /* 0x000fe80000000800 */
[----:B------:R-:W-:Y:S04]  /*fae0*/  STS [R5+0x4400], R39 ;  /* 0x0044002705007388 */ /* 0x000fe80000000800 */
[----:B------:R-:W-:Y:S04]  /*faf0*/  STS [R7+0x4000], R36 ;  /* 0x0040002407007388 */ /* 0x000fe80000000800 */
[----:B------:R-:W-:Y:S01]  /*fb00*/  STS [R7+0x4400], R35 ;  /* 0x0044002307007388 */ /* 0x000fe20000000800 */
[----:B-1----:R-:W-:Y:S01]  /*fb10*/  @P0 MUFU.LG2 R3, R167 ;  /* 0x000000a700030308 */ /* 0x002fe20000000c00 */
[----:B----4-:R-:W-:-:S02]  /*fb20*/  @P5 FFMA.FTZ R20, R164, R2, R0 ;  /* 0x00000002a4145223 */ /* 0x010fc40000010000 */
[----:B------:R-:W-:Y:S04]  /*fb30*/  STS [R5+0x6000], R38 ;  /* 0x0060002605007388 */ /* 0x000fe80000000800 */
[----:B------:R1:W-:Y:S01]  /*fb40*/  STS [R5+0x6400], R37 ;  /* 0x0064002505007388 */ /* 0x0003e20000000800 */
[----:B--2---:R-:W2:Y:S03]  /*fb50*/  @P4 LDC R8, c[0x0][0x2e8] ;  /* 0x0000ba00ff084b82 */ /* 0x004ea60000000800 */
[----:B------:R-:W-:Y:S04]  /*fb60*/  STS [R7+0x6000], R34 ;  /* 0x0060002207007388 */ /* 0x000fe80000000800 */
[----:B------:R3:W-:Y:S04]  /*fb70*/  STS [R7+0x6400], R33 ;  /* 0x0064002107007388 */ /* 0x0007e80000000800 */
[----:B------:R-:W-:Y:S04]  /*fb80*/  STS [R4+0x4000], R32 ;  /* 0x0040002004007388 */ /* 0x000fe80000000800 */
[----:B------:R-:W-:Y:S04]  /*fb90*/  STS [R4+0x4400], R31 ;  /* 0x0044001f04007388 */ /* 0x000fe80000000800 */
[----:B------:R-:W-:Y:S04]  /*fba0*/  STS [R6+0x4000], R28 ;  /* 0x0040001c06007388 */ /* 0x000fe80000000800 */
[----:B------:R-:W-:Y:S01]  /*fbb0*/  STS [R6+0x4400], R27 ;  /* 0x0044001b06007388 */ /* 0x000fe20000000800 */
[----:B-1----:R-:W1:Y:S03]  /*fbc0*/  @P3 LDC R5, c[0x0][0x2e8] ;  /* 0x0000ba00ff053b82 */ /* 0x002e660000000800 */
[----:B------:R-:W-:Y:S04]  /*fbd0*/  STS [R4+0x6000], R30 ;  /* 0x0060001e04007388 */ /* 0x000fe80000000800 */
[----:B------:R4:W-:Y:S01]  /*fbe0*/  STS [R4+0x6400], R29 ;  /* 0x0064001d04007388 */ /* 0x0009e20000000800 */
[----:B---3--:R-:W3:Y:S03]  /*fbf0*/  @P4 MUFU.LG2 R7, R161 ;  /* 0x000000a100074308 */ /* 0x008ee60000000c00 */
[----:B------:R-:W-:Y:S04]  /*fc00*/  STS [R6+0x6000], R67 ;  /* 0x0060004306007388 */ /* 0x000fe80000000800 */
[----:B------:R1:W-:Y:S01]  /*fc10*/  STS [R6+0x6400], R68 ;  /* 0x0064004406007388 */ /* 0x0003e20000000800 */
[----:B---3--:R-:W-:-:S04]  /*fc20*/  @P4 FMUL.FTZ R0, R7, 0.69314718246459960938 ;  /* 0x3f31721807004820 */ /* 0x008fc80000410000 */
[----:B--2---:R-:W-:Y:S01]  /*fc30*/  @P4 FFMA.FTZ R19, R163, R8, R0 ;  /* 0x00000008a3134223 */ /* 0x004fe20000010000 */
[----:B------:R-:W-:Y:S01]  /*fc40*/  @P0 FMUL.FTZ R0, R3, 0.69314718246459960938 ;  /* 0x3f31721803000820 */ /* 0x000fe20000410000 */
[----:B----4-:R-:W2:Y:S01]  /*fc50*/  @P0 LDC R4, c[0x0][0x2e8] ;  /* 0x0000ba00ff040b82 */ /* 0x010ea20000000800 */
[----:B-1----:R-:W1:Y:S02]  /*fc60*/  @P3 MUFU.LG2 R6, R166 ;  /* 0x000000a600063308 */ /* 0x002e640000000c00 */
[----:B--2---:R-:W-:Y:S01]  /*fc70*/  @P0 FFMA.FTZ R18, R160, R4, R0 ;  /* 0x00000004a0120223 */ /* 0x004fe20000010000 */
[----:B-1----:R-:W-:-:S04]  /*fc80*/  @P3 FMUL.FTZ R2, R6, 0.69314718246459960938 ;  /* 0x3f31721806023820 */ /* 0x002fc80000410000 */
[----:B------:R-:W-:Y:S01]  /*fc90*/  @P3 FFMA.FTZ R13, R162, R5, R2 ;  /* 0x00000005a20d3223 */ /* 0x000fe20000010002 */
[----:B------:R-:W-:Y:S06]  /*fca0*/  BAR.SYNC.DEFER_BLOCKING 0x0 ;  /* 0x0000000000007b1d */ /* 0x000fec0000010000 */
[----:B------:R-:W-:Y:S05]  /*fcb0*/  @P6 BRA `(.L_x_10) ;  /* 0x0000000000c46947 */ /* 0x000fea0003800000 */
[----:B------:R-:W1:Y:S01]  /*fcc0*/  S2R R3, SR_TID.X ;  /* 0x0000000000037919 */ /* 0x000e620000002100 */
[----:B------:R-:W-:Y:S01]  /*fcd0*/  SHF.R.S32.HI R2, RZ, 0x1f, R21 ;  /* 0x0000001fff027819 */ /* 0x000fe20000011415 */
[----:B------:R-:W-:-:S03]  /*fce0*/  UIMAD UR4, UR10, -0x80, UR9 ;  /* 0xffffff800a0478a4 */ /* 0x000fc6000f8e0209 */
[----:B------:R-:W-:-:S04]  /*fcf0*/  LEA.HI R2, R2, R21, RZ, 0x2 ;  /* 0x0000001502027211 */ /* 0x000fc800078f10ff */
[----:B------:R-:W-:-:S05]  /*fd00*/  LOP3.LUT R2, R2, 0xffffffc, RZ, 0xc0, !PT ;  /* 0x0ffffffc02027812 */ /* 0x000fca00078ec0ff */
[----:B------:R-:W-:Y:S01]  /*fd10*/  IMAD.IADD R2, R21, 0x1, -R2 ;  /* 0x0000000115027824 */ /* 0x000fe200078e0a02 */
[----:B-1----:R-:W-:-:S04]  /*fd20*/  SHF.R.S32.HI R0, RZ, 0x1f, R3 ;  /* 0x0000001fff007819 */ /* 0x002fc80000011403 */
[----:B------:R-:W-:-:S04]  /*fd30*/  LEA.HI R0, R0, R3, RZ, 0x5 ;  /* 0x0000000300007211 */ /* 0x000fc800078f28ff */
[----:B------:R-:W-:-:S05]  /*fd40*/  LOP3.LUT R0, R0, 0xffffffe0, RZ, 0xc0, !PT ;  /* 0xffffffe000007812 */ /* 0x000fca00078ec0ff */
[----:B------:R-:W-:-:S05]  /*fd50*/  IMAD.IADD R0, R3, 0x1, -R0 ;  /* 0x0000000103007824 */ /* 0x000fca00078e0a00 */
[----:B------:R-:W-:-:S04]  /*fd60*/  SHF.R.S32.HI R3, RZ, 0x1f, R0 ;  /* 0x0000001fff037819 */ /* 0x000fc80000011400 */
[----:B------:R-:W-:-:S04]  /*fd70*/  LEA.HI R0, R3, R0, RZ, 0x2 ;  /* 0x0000000003007211 */ /* 0x000fc800078f10ff */
[----:B------:R-:W-:-:S05]  /*fd80*/  SHF.R.S32.HI R0, RZ, 0x2, R0 ;  /* 0x00000002ff007819 */ /* 0x000fca0000011400 */
[----:B------:R-:W-:-:S04]  /*fd90*/  IMAD R0, R2, 0x10, R0 ;  /* 0x0000001002007824 */ /* 0x000fc800078e0200 */
[C---:B------:R-:W-:Y:S01]  /*fda0*/  VIADD R2, R0.reuse, 0x8 ;  /* 0x0000000800027836 */ /* 0x040fe20000000000 */
[C---:B------:R-:W-:Y:S01]  /*fdb0*/  ISETP.GE.AND P6, PT, R0.reuse, UR4, PT ;  /* 0x0000000400007c0c */ /* 0x040fe2000bfc6270 */
[C---:B------:R-:W-:Y:S02]  /*fdc0*/  VIADD R5, R0.reuse, 0x40 ;  /* 0x0000004000057836 */ /* 0x040fe40000000000 */
[----:B------:R-:W-:Y:S01]  /*fdd0*/  VIADD R4, R0, 0x48 ;  /* 0x0000004800047836 */ /* 0x000fe20000000000 */
[----:B------:R-:W-:Y:S02]  /*fde0*/  ISETP.GE.AND P5, PT, R2, UR4, PT ;  /* 0x0000000402007c0c */ /* 0x000fe4000bfa6270 */
[----:B------:R-:W-:Y:S02]  /*fdf0*/  ISETP.GE.AND P4, PT, R5, UR4, PT ;  /* 0x0000000405007c0c */ /* 0x000fe4000bf86270 */
[----:B------:R-:W-:-:S05]  /*fe00*/  ISETP.GE.AND P3, PT, R4, UR4, PT ;  /* 0x0000000404007c0c */ /* 0x000fca000bf66270 */
[----:B------:R-:W1:Y:S01]  /*fe10*/  @!P6 LDC.64 R10, c[0x0][0x2b0] ;  /* 0x0000ac00ff0aeb82 */ /* 0x000e620000000a00 */
[----:B------:R-:W-:-:S03]  /*fe20*/  @!P6 IMAD R3, R0, UR13, RZ ;  /* 0x0000000d0003ec24 */ /* 0x000fc6000f8e02ff */
[----:B------:R-:W-:Y:S02]  /*fe30*/  @!P5 IMAD R2, R2, UR13, RZ ;  /* 0x0000000d0202dc24 */ /* 0x000fe4000f8e02ff */
[----:B------:R-:W-:Y:S01]  /*fe40*/  @!P6 IADD3 R0, P0, R3, UR8, RZ ;  /* 0x000000080300ec10 */ /* 0x000fe2000ff1e0ff */
[----:B------:R-:W-:Y:S01]  /*fe50*/  @!P4 IMAD R5, R5, UR13, RZ ;  /* 0x0000000d0505cc24 */ /* 0x000fe2000f8e02ff */
[----:B------:R-:W2:Y:S02]  /*fe60*/  @!P5 LDC.64 R8, c[0x0][0x2b0] ;  /* 0x0000ac00ff08db82 */ /* 0x000ea40000000a00 */
[----:B------:R-:W-:Y:S01]  /*fe70*/  @!P6 LEA.HI.X.SX32 R6, R3, UR14, 0x1, P0 ;  /* 0x0000000e0306ec11 */ /* 0x000fe200080f0eff */
[----:B------:R-:W-:Y:S01]  /*fe80*/  @!P3 IMAD R3, R4, UR13, RZ ;  /* 0x0000000d0403bc24 */ /* 0x000fe2000f8e02ff */
[----:B------:R-:W-:-:S04]  /*fe90*/  @!P5 IADD3 R7, P0, R2, UR8, RZ ;  /* 0x000000080207dc10 */ /* 0x000fc8000ff1e0ff */
[----:B------:R-:W3:Y:S01]  /*fea0*/  @!P4 LDC.64 R14, c[0x0][0x2b0] ;  /* 0x0000ac00ff0ecb82 */ /* 0x000ee20000000a00 */
[----:B------:R-:W-:-:S07]  /*feb0*/  @!P5 LEA.HI.X.SX32 R2, R2, UR14, 0x1, P0 ;  /* 0x0000000e0202dc11 */ /* 0x000fce00080f0eff */
[----:B------:R-:W4:Y:S01]  /*fec0*/  @!P3 LDC.64 R16, c[0x0][0x2b0] ;  /* 0x0000ac00ff10bb82 */ /* 0x000f220000000a00 */
[----:B-1----:R-:W-:-:S04]  /*fed0*/  @!P6 LEA R10, P1, R0, R10, 0x2 ;  /* 0x0000000a000ae211 */ /* 0x002fc800078210ff */
[----:B------:R-:W-:Y:S02]  /*fee0*/  @!P6 LEA.HI.X R11, R0, R11, R6, 0x2, P1 ;  /* 0x0000000b000be211 */ /* 0x000fe400008f1406 */
[----:B------:R-:W-:Y:S02]  /*fef0*/  @!P4 IADD3 R0, P1, R5, UR8, RZ ;  /* 0x000000080500cc10 */ /* 0x000fe4000ff3e0ff */
[----:B--2---:R-:W-:Y:S01]  /*ff00*/  @!P5 LEA R6, P2, R7, R8, 0x2 ;  /* 0x000000080706d211 */ /* 0x004fe200078410ff */
[----:B------:R1:W-:Y:S01]  /*ff10*/  @!P6 STG.E desc[UR20][R10.64], R20 ;  /* 0x000000140a00e986 */ /* 0x0003e2000c101914 */
[----:B------:R-:W-:Y:S02]  /*ff20*/  @!P3 IADD3 R8, P0, R3, UR8, RZ ;  /* 0x000000080308bc10 */ /* 0x000fe4000ff1e0ff */
[----:B------:R-:W-:Y:S02]  /*ff30*/  @!P4 LEA.HI.X.SX32 R5, R5, UR14, 0x1, P1 ;  /* 0x0000000e0505cc11 */ /* 0x000fe400088f0eff */
[----:B------:R-:W-:-:S02]  /*ff40*/  @!P5 LEA.HI.X R7, R7, R9, R2, 0x2, P2 ;  /* 0x000000090707d211 */ /* 0x000fc400010f1402 */
[----:B------:R-:W-:Y:S02]  /*ff50*/  @!P3 LEA.HI.X.SX32 R3, R3, UR14, 0x1, P0 ;  /* 0x0000000e0303bc11 */ /* 0x000fe400080f0eff */
[C---:B---3--:R-:W-:Y:S01]  /*ff60*/  @!P4 LEA R4, P1, R0.reuse, R14, 0x2 ;  /* 0x0000000e0004c211 */ /* 0x048fe200078210ff */
[----:B------:R1:W-:Y:S03]  /*ff70*/  @!P5 STG.E desc[UR20][R6.64], R19 ;  /* 0x000000130600d986 */ /* 0x0003e6000c101914 */
[----:B------:R-:W-:Y:S02]  /*ff80*/  @!P4 LEA.HI.X R5, R0, R15, R5, 0x2, P1 ;  /* 0x0000000f0005c211 */ /* 0x000fe400008f1405 */
[----:B----4-:R-:W-:-:S03]  /*ff90*/  @!P3 LEA R2, P0, R8, R16, 0x2 ;  /* 0x000000100802b211 */ /* 0x010fc600078010ff */
[----:B------:R1:W-:Y:S01]  /*ffa0*/  @!P4 STG.E desc[UR20][R4.64], R13 ;  /* 0x0000000d0400c986 */ /* 0x0003e2000c101914 */
[----:B------:R-:W-:-:S05]  /*ffb0*/  @!P3 LEA.HI.X R3, R8, R17, R3, 0x2, P0 ;  /* 0x000000110803b211 */ /* 0x000fca00000f1403 */
[----:B------:R1:W-:Y:S04]  /*ffc0*/  @!P3 STG.E desc[UR20][R2.64], R18 ;  /* 0x000000120200b986 */ /* 0x0003e8000c101914 */
.L_x_10:
[----:B------:R-:W-:Y:S05]  /*ffd0*/  BSYNC B0 ;  /* 0x0000000000007941 */ /* 0x000fea0003800000 */
.L_x_9:
[----:B-1----:R-:W1:Y:S01]  /*ffe0*/  S2R R7, SR_CTAID.X ;  /* 0x0000000000077919 */ /* 0x002e620000002500 */
[----:B------:R-:W-:Y:S01]  /*fff0*/  USHF.R.S32.HI UR4, URZ, 0x1f, UR12 ;  /* 0x0000001f3f047899 */ /* 0x000fe2000801140c */
[--C-:B------:R-:W-:Y:S01]  /*10000*/  SHF.R.S32.HI R13, RZ, 0x1f, R12.reuse ;  /* 0x0000001fff0d7819 */ /* 0x100fe2000001140c */
[----:B------:R-:W-:Y:S01]  /*10010*/  ULDC.64 UR6, c[0x0][0x298] ;  /* 0x0000a60000067ab9 */ /* 0x000fe20000000a00 */
[----:B------:R-:W-:Y:S01]  /*10020*/  SHF.R.S32.HI R4, RZ, 0x3, R205 ;  /* 0x00000003ff047819 */ /* 0x000fe200000114cd */
[----:B------:R-:W2:Y:S02]  /*10030*/  LDS.128 R72, [R247] ;  /* 0x00000000f7487984 */ /* 0x000ea40000000c00 */
[C---:B------:R-:W-:Y:S01]  /*10040*/  IMAD R0, R22.reuse, UR4, RZ ;  /* 0x0000000416007c24 */ /* 0x040fe2000f8e02ff */
[----:B------:R-:W-:Y:S01]  /*10050*/  USHF.R.S32.HI UR4, URZ, 0x1f, UR11 ;  /* 0x0000001f3f047899 */ /* 0x000fe2000801140b */
[----:B------:R-:W-:Y:S01]  /*10060*/  IMAD.WIDE.U32 R2, R22, UR12, R12 ;  /* 0x0000000c16027c25 */ /* 0x000fe2000f8e000c */
[----:B------:R-:W-:Y:S01]  /*10070*/  SHF.R.S32.HI R5, RZ, 0x1f, R4 ;  /* 0x0000001fff057819 */ /* 0x000fe20000011404 */
[----:B------:R-:W3:Y:S02]  /*10080*/  LDS.128 R68, [R247+0x4000] ;  /* 0x00400000f7447984 */ /* 0x000ee40000000c00 */
[----:B------:R-:W-:-:S02]  /*10090*/  IMAD R0, R23, UR12, R0 ;  /* 0x0000000c17007c24 */ /* 0x000fc4000f8e0200 */
[C---:B------:R-:W-:Y:S01]  /*100a0*/  IMAD R6, R24.reuse, UR4, RZ ;  /* 0x0000000418067c24 */ /* 0x040fe2000f8e02ff */
[----:B------:R-:W4:Y:S01]  /*100b0*/  LDS.128 R64, [R247+0x800] ;  /* 0x00080000f7407984 */ /* 0x000f220000000c00 */
[----:B------:R-:W-:Y:S01]  /*100c0*/  IMAD.IADD R3, R3, 0x1, R0 ;  /* 0x0000000103037824 */ /* 0x000fe200078e0200 */
[----:B------:R-:W-:Y:S01]  /*100d0*/  ULDC.64 UR4, c[0x0][0x280] ;  /* 0x0000a00000047ab9 */ /* 0x000fe20000000a00 */
[----:B------:R-:W-:Y:S01]  /*100e0*/  IMAD R0, R25, UR11, R6 ;  /* 0x0000000b19007c24 */ /* 0x000fe2000f8e0206 */
[----:B------:R-:W5:Y:S01]  /*100f0*/  LDS.128 R56, [R247+0x4800] ;  /* 0x00480000f7387984 */ /* 0x000f620000000c00 */
[----:B------:R-:W-:-:S03]  /*10100*/  IMAD.WIDE.U32 R2, R24, UR11, R2 ;  /* 0x0000000b18027c25 */ /* 0x000fc6000f8e0002 */
[----:B------:R-:W5:Y:S01]  /*10110*/  LDS.128 R60, [R247+0x1000] ;  /* 0x00100000f73c7984 */ /* 0x000f620000000c00 */
[----:B------:R-:W-:-:S03]  /*10120*/  IMAD.IADD R3, R3, 0x1, R0 ;  /* 0x0000000103037824 */ /* 0x000fc600078e0200 */
[----:B------:R-:W5:Y:S01]  /*10130*/  LDS.128 R52, [R247+0x5000] ;  /* 0x00500000f7347984 */ /* 0x000f620000000c00 */
[----:B-1----:R-:W-:-:S03]  /*10140*/  IMAD.WIDE R4, R7, 0x80, R4 ;  /* 0x0000008007047825 */ /* 0x002fc600078e0204 */
[----:B------:R-:W1:Y:S01]  /*10150*/  LDS.128 R36, [R247+0x1800] ;  /* 0x00180000f7247984 */ /* 0x000e620000000c00 */
[----:B------:R-:W-:-:S03]  /*10160*/  IMAD R0, R5, UR6, RZ ;  /* 0x0000000605007c24 */ /* 0x000fc6000f8e02ff */
[----:B------:R-:W1:Y:S01]  /*10170*/  LDS.128 R44, [R247+0x5800] ;  /* 0x00580000f72c7984 */ /* 0x000e620000000c00 */
[----:B------:R-:W-:-:S03]  /*10180*/  IMAD.WIDE.U32 R2, R4, UR6, R2 ;  /* 0x0000000604027c25 */ /* 0x000fc6000f8e0002 */
[----:B------:R-:W1:Y:S01]  /*10190*/  LDS.128 R48, [R247+0x2000] ;  /* 0x00200000f7307984 */ /* 0x000e620000000c00 */
[----:B------:R-:W-:Y:S01]  /*101a0*/  IMAD R0, R4, UR7, R0 ;  /* 0x0000000704007c24 */ /* 0x000fe2000f8e0200 */
[C---:B------:R-:W-:Y:S01]  /*101b0*/  LEA R4, P0, R2.reuse, UR4, 0x1 ;  /* 0x0000000402047c11 */ /* 0x040fe2000f8008ff */
[----:B------:R-:W-:Y:S01]  /*101c0*/  USHF.L.U32 UR4, UR6, 0x5, URZ ;  /* 0x0000000506047899 */ /* 0x000fe2000800063f */
[----:B------:R-:W1:Y:S01]  /*101d0*/  LDS.128 R40, [R247+0x6000] ;  /* 0x00600000f7287984 */ /* 0x000e620000000c00 */
[----:B------:R-:W-:Y:S01]  /*101e0*/  IMAD.IADD R0, R3, 0x1, R0 ;  /* 0x0000000103007824 */ /* 0x000fe200078e0200 */
[----:B------:R-:W-:Y:S02]  /*101f0*/  USHF.L.U64.HI UR6, UR6, 0x5, UR7 ;  /* 0x0000000506067899 */ /* 0x000fe40008010207 */
[----:B------:R-:W1:Y:S02]  /*10200*/  LDS.128 R32, [R247+0x2800] ;  /* 0x00280000f7207984 */ /* 0x000e640000000c00 */
[----:B------:R-:W-:-:S02]  /*10210*/  LEA.HI.X R5, R2, UR5, R0, 0x1, P0 ;  /* 0x0000000502057c11 */ /* 0x000fc400080f0c00 */
[----:B------:R-:W1:Y:S01]  /*10220*/  LDS.128 R20, [R247+0x6800] ;  /* 0x00680000f7147984 */ /* 0x000e620000000c00 */
[----:B------:R-:W-:-:S03]  /*10230*/  IADD3 R2, P0, R4, UR4, RZ ;  /* 0x0000000404027c10 */ /* 0x000fc6000ff1e0ff */
[----:B------:R-:W1:Y:S01]  /*10240*/  LDS.128 R28, [R247+0x3000] ;  /* 0x00300000f71c7984 */ /* 0x000e620000000c00 */
[----:B------:R-:W-:Y:S02]  /*10250*/  IADD3.X R3, R5, UR6, RZ, P0, !PT ;  /* 0x0000000605037c10 */ /* 0x000fe400087fe4ff */
[----:B------:R-:W-:Y:S01]  /*10260*/  IADD3 R8, P0, R2, UR4, RZ ;  /* 0x0000000402087c10 */ /* 0x000fe2000ff1e0ff */
[----:B------:R-:W1:Y:S03]  /*10270*/  LDS.128 R16, [R247+0x7000] ;  /* 0x00700000f7107984 */ /* 0x000e660000000c00 */
[----:B------:R-:W-:Y:S01]  /*10280*/  IADD3.X R9, R3, UR6, RZ, P0, !PT ;  /* 0x0000000603097c10 */ /* 0x000fe200087fe4ff */
[----:B------:R-:W1:Y:S01]  /*10290*/  LDS.128 R24, [R247+0x3800] ;  /* 0x00380000f7187984 */ /* 0x000e620000000c00 */
[----:B------:R-:W-:-:S03]  /*102a0*/  IADD3 R10, P0, R8, UR4, RZ ;  /* 0x00000004080a7c10 */ /* 0x000fc6000ff1e0ff */
[----:B------:R-:W1:Y:S01]  /*102b0*/  LDS.128 R12, [R247+0x7800] ;  /* 0x00780000f70c7984 */ /* 0x000e620000000c00 */
[----:B------:R-:W-:Y:S02]  /*102c0*/  IADD3.X R11, R9, UR6, RZ, P0, !PT ;  /* 0x00000006090b7c10 */ /* 0x000fe400087fe4ff */
[----:B------:R-:W-:Y:S01]  /*102d0*/  IADD3 R6, P0, R10, UR4, RZ ;  /* 0x000000040a067c10 */ /* 0x000fe2000ff1e0ff */
[----:B--2---:R-:W-:Y:S03]  /*102e0*/  STG.E.128 desc[UR20][R4.64], R72 ;  /* 0x0000004804007986 */ /* 0x004fe6000c101d14 */
[----:B------:R-:W-:Y:S01]  /*102f0*/  IADD3.X R7, R11, UR6, RZ, P0, !PT ;  /* 0x000000060b077c10 */ /* 0x000fe200087fe4ff */
[----:B---3--:R2:W-:Y:S04]  /*10300*/  STG.E.128 desc[UR20][R4.64+0x80], R68 ;  /* 0x0000804404007986 */ /* 0x0085e8000c101d14 */
[----:B----4-:R-:W-:Y:S04]  /*10310*/  STG.E.128 desc[UR20][R2.64], R64 ;  /* 0x0000004002007986 */ /* 0x010fe8000c101d14 */
[----:B-----5:R3:W-:Y:S04]  /*10320*/  STG.E.128 desc[UR20][R2.64+0x80], R56 ;  /* 0x0000803802007986 */ /* 0x0207e8000c101d14 */
[----:B------:R-:W-:Y:S04]  /*10330*/  STG.E.128 desc[UR20][R8.64], R60 ;  /* 0x0000003c08007986 */ /* 0x000fe8000c101d14 */
[----:B------:R4:W-:Y:S04]  /*10340*/  STG.E.128 desc[UR20][R8.64+0x80], R52 ;  /* 0x0000803408007986 */ /* 0x0009e8000c101d14 */
[----:B-1----:R-:W-:Y:S04]  /*10350*/  STG.E.128 desc[UR20][R10.64], R36 ;  /* 0x000000240a007986 */ /* 0x002fe8000c101d14 */
[----:B------:R-:W-:Y:S04]  /*10360*/  STG.E.128 desc[UR20][R10.64+0x80], R44 ;  /* 0x0000802c0a007986 */ /* 0x000fe8000c101d14 */
[----:B------:R-:W-:Y:S04]  /*10370*/  STG.E.128 desc[UR20][R6.64], R48 ;  /* 0x0000003006007986 */ /* 0x000fe8000c101d14 */
[----:B------:R-:W-:Y:S01]  /*10380*/  STG.E.128 desc[UR20][R6.64+0x80], R40 ;  /* 0x0000802806007986 */ /* 0x000fe2000c101d14 */
[----:B--2---:R-:W-:-:S04]  /*10390*/  IADD3 R4, P0, R6, UR4, RZ ;  /* 0x0000000406047c10 */ /* 0x004fc8000ff1e0ff */
[----:B------:R-:W-:Y:S02]  /*103a0*/  IADD3.X R5, R7, UR6, RZ, P0, !PT ;  /* 0x0000000607057c10 */ /* 0x000fe400087fe4ff */
[----:B---3--:R-:W-:-:S03]  /*103b0*/  IADD3 R2, P0, R4, UR4, RZ ;  /* 0x0000000404027c10 */ /* 0x008fc6000ff1e0ff */
[----:B------:R-:W-:Y:S01]  /*103c0*/  STG.E.128 desc[UR20][R4.64], R32 ;  /* 0x0000002004007986 */ /* 0x000fe2000c101d14 */
[----:B------:R-:W-:-:S03]  /*103d0*/  IADD3.X R3, R5, UR6, RZ, P0, !PT ;  /* 0x0000000605037c10 */ /* 0x000fc600087fe4ff */
[----:B------:R-:W-:Y:S01]  /*103e0*/  STG.E.128 desc[UR20][R4.64+0x80], R20 ;  /* 0x0000801404007986 */ /* 0x000fe2000c101d14 */
[----:B----4-:R-:W-:-:S03]  /*103f0*/  IADD3 R8, P0, R2, UR4, RZ ;  /* 0x0000000402087c10 */ /* 0x010fc6000ff1e0ff */
[----:B------:R-:W-:Y:S01]  /*10400*/  STG.E.128 desc[UR20][R2.64], R28 ;  /* 0x0000001c02007986 */ /* 0x000fe2000c101d14 */
[----:B------:R-:W-:-:S03]  /*10410*/  IADD3.X R9, R3, UR6, RZ, P0, !PT ;  /* 0x0000000603097c10 */ /* 0x000fc600087fe4ff */
[----:B------:R-:W-:Y:S04]  /*10420*/  STG.E.128 desc[UR20][R2.64+0x80], R16 ;  /* 0x0000801002007986 */ /* 0x000fe8000c101d14 */
[----:B------:R-:W-:Y:S04]  /*10430*/  STG.E.128 desc[UR20][R8.64], R24 ;  /* 0x0000001808007986 */ /* 0x000fe8000c101d14 */
[----:B------:R-:W-:Y:S01]  /*10440*/  STG.E.128 desc[UR20][R8.64+0x80], R12 ;  /* 0x0000800c08007986 */ /* 0x000fe2000c101d14 */
[----:B------:R-:W-:Y:S05]  /*10450*/  EXIT ;  /* 0x000000000000794d */ /* 0x000fea0003800000 */
.L_x_0:
[----:B------:R-:W-:Y:S01]  /*10460*/  SHF.R.S32.HI R12, RZ, 0x1f, R157 ;  /* 0x0000001fff0c7819 */ /* 0x000fe2000001149d */
[----:B------:R-:W1:Y:S01]  /*10470*/  S2R R4, SR_CTAID.X ;  /* 0x0000000000047919 */ /* 0x000e620000002500 */
[----:B------:R-:W-:Y:S01]  /*10480*/  ULDC.U8 UR9, c[0x0][0x3d9] ;  /* 0x0000f64000097ab9 */ /* 0x000fe20000000000 */
[----:B------:R-:W-:Y:S01]  /*10490*/  SHF.R.S32.HI R0, RZ, 0x1f, R28 ;  /* 0x0000001fff007819 */ /* 0x000fe2000001141c */
[----:B------:R-:W-:Y:S01]  /*104a0*/  UISETP.NE.AND UP1, UPT, UR9, URZ, UPT ;  /* 0x0000003f0900728c */ /* 0x000fe2000bf25270 */
[----:B------:R-:W-:Y:S01]  /*104b0*/  LEA.HI R12, R12, R157, RZ, 0x3 ;  /* 0x0000009d0c0c7211 */ /* 0x000fe200078f18ff */
[----:B------:R-:W-:Y:S01]  /*104c0*/  ULDC.U8 UR10, c[0x0][0x3d8] ;  /* 0x0000f600000a7ab9 */ /* 0x000fe20000000000 */
[----:B------:R-:W-:Y:S01]  /*104d0*/  ULDC.64 UR6, c[0x0][0x290] ;  /* 0x0000a40000067ab9 */ /* 0x000fe20000000a00 */
[----:B------:R-:W-:Y:S01]  /*104e0*/  SHF.R.S32.HI R6, RZ, 0x1f, R29 ;  /* 0x0000001fff067819 */ /* 0x000fe2000001141d */
[----:B------:R-:W-:Y:S01]  /*104f0*/  IMAD R0, R0, UR6, RZ ;  /* 0x0000000600007c24 */ /* 0x000fe2000f8e02ff */
[----:B------:R-:W-:Y:S01]  /*10500*/  LOP3.LUT R2, R12, 0x1ffffff8, RZ, 0xc0, !PT ;  /* 0x1ffffff80c027812 */ /* 0x000fe200078ec0ff */
[----:B------:R-:W-:Y:S01]  /*10510*/  ULDC.64 UR4, c[0x0][0x2a0] ;  /* 0x0000a80000047ab9 */ /* 0x000fe20000000a00 */
[----:B------:R-:W-:Y:S01]  /*10520*/  SHF.R.S32.HI R12, RZ, 0x3, R12 ;  /* 0x00000003ff0c7819 */ /* 0x000fe2000001140c */
[----:B------:R-:W-:Y:S01]  /*10530*/  IMAD R0, R28, UR7, R0 ;  /* 0x000000071c007c24 */ /* 0x000fe2000f8e0200 */
[----:B------:R-:W-:Y:S01]  /*10540*/  ISETP.NE.AND P1, PT, RZ, UR10, PT ;  /* 0x0000000aff007c0c */ /* 0x000fe2000bf25270 */
[----:B------:R-:W-:Y:S01]  /*10550*/  IMAD.IADD R2, R157, 0x1, -R2 ;  /* 0x000000019d027824 */ /* 0x000fe200078e0a02 */
[----:B------:R-:W-:Y:S01]  /*10560*/  @!UP1 UISETP.NE.AND UP0, UPT, UR10, URZ, UPT ;  /* 0x0000003f0a00928c */ /* 0x000fe2000bf05270 */
[----:B------:R-:W-:Y:S01]  /*10570*/  SHF.R.S32.HI R13, RZ, 0x1f, R12 ;  /* 0x0000001fff0d7819 */ /* 0x000fe2000001140c */
[----:B------:R-:W-:Y:S01]  /*10580*/  @UP1 ULDC UR8, c[0x0][0x2c0] ;  /* 0x0000b00000081ab9 */ /* 0x000fe20000000800 */
[----:B------:R-:W-:Y:S01]  /*10590*/  IMAD.SHL.U32 R2, R2, 0x8, RZ ;  /* 0x0000000802027824 */ /* 0x000fe200078e00ff */
[----:B------:R-:W-:Y:S01]  /*105a0*/  @UP1 UIMAD UR8, UR17, UR8, URZ ;  /* 0x00000008110812a4 */ /* 0x000fe2000f8e023f */
[----:B------:R-:W-:Y:S01]  /*105b0*/  IMAD R6, R6, UR4, RZ ;  /* 0x0000000406067c24 */ /* 0x000fe2000f8e02ff */
[----:B------:R-:W-:Y:S01]  /*105c0*/  @UP1 UMOV UR11, 0x1 ;  /* 0x00000001000b1882 */ /* 0x000fe20000000000 */
[----:B------:R-:W-:Y:S01]  /*105d0*/  ISETP.EQ.AND P1, PT, RZ, UR9, P1 ;  /* 0x00000009ff007c0c */ /* 0x000fe20008f22270 */
[C---:B------:R-:W-:Y:S01]  /*105e0*/  IMAD R7, R28.reuse, UR17, RZ ;  /* 0x000000111c077c24 */ /* 0x040fe2000f8e02ff */
[----:B------:R-:W-:Y:S01]  /*105f0*/  SHF.R.S32.HI R3, RZ, 0x1f, R2 ;  /* 0x0000001fff037819 */ /* 0x000fe20000011402 */
[----:B------:R-:W-:Y:S01]  /*10600*/  IMAD R6, R29, UR5, R6 ;  /* 0x000000051d067c24 */ /* 0x000fe2000f8e0206 */
[----:B------:R-:W-:Y:S01]  /*10610*/  BSSY B0, `(.L_x_11) ;  /* 0x0000051000007945 */ /* 0x000fe20003800000 */
[----:B------:R-:W-:Y:S01]  /*10620*/  IMAD.WIDE.U32 R2, R28, UR6, R2 ;  /* 0x000000061c027c25 */ /* 0x000fe2000f8e0002 */
[----:B------:R-:W-:-:S02]  /*10630*/  @!UP1 ULDC UR6, c[0x0][0x2e4] ;  /* 0x0000b90000069ab9 */ /* 0x000fc40000000800 */
[----:B------:R-:W-:Y:S01]  /*10640*/  @!UP1 USEL UR8, UR17, UR6, !UP0 ;  /* 0x0000000611089287 */ /* 0x000fe2000c000000 */
[----:B------:R-:W-:Y:S02]  /*10650*/  IMAD.IADD R3, R0, 0x1, R3 ;  /* 0x0000000100037824 */ /* 0x000fe400078e0203 */
[----:B------:R-:W-:Y:S01]  /*10660*/  @!UP1 ULDC UR6, c[0x0][0x270] ;  /* 0x00009c0000069ab9 */ /* 0x000fe20000000800 */
[----:B-1----:R-:W-:Y:S01]  /*10670*/  IMAD.WIDE R4, R4, 0x80, R12 ;  /* 0x0000008004047825 */ /* 0x002fe200078e020c */
[----:B------:R-:W-:-:S03]  /*10680*/  @!UP1 UIMAD UR11, UR8, UR6, URZ ;  /* 0x00000006080b92a4 */ /* 0x000fc6000f8e023f */
[----:B------:R-:W-:Y:S01]  /*10690*/  IMAD.WIDE.U32 R2, R29, UR4, R2 ;  /* 0x000000041d027c25 */ /* 0x000fe2000f8e0002 */
[----:B------:R-:W-:Y:S01]  /*106a0*/  ULDC.64 UR6, c[0x0][0x298] ;  /* 0x0000a60000067ab9 */ /* 0x000fe20000000a00 */
[----:B------:R-:W-:Y:S01]  /*106b0*/  ULDC.64 UR4, c[0x0][0x280] ;  /* 0x0000a00000047ab9 */ /* 0x000fe20000000a00 */
[----:B------:R-:W-:Y:S01]  /*106c0*/  USHF.L.U32 UR9, UR6, 0x5, URZ ;  /* 0x0000000506097899 */ /* 0x000fe2000800063f */
[----:B------:R-:W-:Y:S02]  /*106d0*/  IMAD R0, R28, UR11, RZ ;  /* 0x0000000b1c007c24 */ /* 0x000fe4000f8e02ff */
[----:B------:R-:W-:Y:S02]  /*106e0*/  IMAD R5, R5, UR6, RZ ;  /* 0x0000000605057c24 */ /* 0x000fe4000f8e02ff */
[----:B------:R-:W-:Y:S01]  /*106f0*/  IMAD.IADD R3, R6, 0x1, R3 ;  /* 0x0000000106037824 */ /* 0x000fe200078e0203 */
[----:B------:R-:W-:Y:S01]  /*10700*/  SEL R0, R0, RZ, !P1 ;  /* 0x000000ff00007207 */ /* 0x000fe20004800000 */
[----:B------:R-:W-:-:S02]  /*10710*/  IMAD R5, R4, UR7, R5 ;  /* 0x0000000704057c24 */ /* 0x000fc4000f8e0205 */
[----:B------:R-:W-:Y:S01]  /*10720*/  IMAD.WIDE.U32 R2, R4, UR6, R2 ;  /* 0x0000000604027c25 */ /* 0x000fe2000f8e0002 */
[----:B------:R-:W-:-:S03]  /*10730*/  USHF.L.U64.HI UR6, UR6, 0x5, UR7 ;  /* 0x0000000506067899 */ /* 0x000fc60008010207 */
[----:B------:R-:W-:Y:S01]  /*10740*/  IMAD R8, R29, UR8, R0 ;  /* 0x000000081d087c24 */ /* 0x000fe2000f8e0200 */
[----:B------:R-:W-:Y:S01]  /*10750*/  @UP1 ULDC UR8, c[0x0][0x2c0] ;  /* 0x0000b00000081ab9 */ /* 0x000fe20000000800 */
[----:B------:R-:W-:Y:S01]  /*10760*/  @!UP1 UMOV UR8, 0x1 ;  /* 0x0000000100089882 */ /* 0x000fe20000000000 */
[----:B------:R-:W-:Y:S01]  /*10770*/  IMAD.IADD R5, R5, 0x1, R3 ;  /* 0x0000000105057824 */ /* 0x000fe200078e0203 */
[----:B------:R-:W-:Y:S01]  /*10780*/  SHF.R.S32.HI R3, RZ, 0x1f, R7 ;  /* 0x0000001fff037819 */ /* 0x000fe20000011407 */
[----:B------:R-:W-:Y:S01]  /*10790*/  IMAD R0, R159, UR8, RZ ;  /* 0x000000089f007c24 */ /* 0x000fe2000f8e02ff */
[----:B------:R-:W-:Y:S02]  /*107a0*/  SEL R7, R7, RZ, P1 ;  /* 0x000000ff07077207 */ /* 0x000fe40000800000 */
[----:B------:R-:W-:Y:S02]  /*107b0*/  LEA R4, P0, R2, UR4, 0x1 ;  /* 0x0000000402047c11 */ /* 0x000fe4000f8008ff */
[----:B------:R-:W-:-:S02]  /*107c0*/  SEL R6, R3, RZ, P1 ;  /* 0x000000ff03067207 */ /* 0x000fc40000800000 */
[----:B------:R-:W-:Y:S02]  /*107d0*/  IADD3 R15, P3, P2, R0, R7, R8 ;  /* 0x00000007000f7210 */ /* 0x000fe40007a7e008 */
[----:B------:R-:W-:Y:S02]  /*107e0*/  LEA.HI.X R5, R2, UR5, R5, 0x1, P0 ;  /* 0x0000000502057c11 */ /* 0x000fe400080f0c05 */
[----:B------:R-:W-:Y:S02]  /*107f0*/  SHF.R.S32.HI R0, RZ, 0x1f, R0 ;  /* 0x0000001fff007819 */ /* 0x000fe40000011400 */
[----:B------:R-:W-:Y:S01]  /*10800*/  SHF.R.S32.HI R3, RZ, 0x1f, R8 ;  /* 0x0000001fff037819 */ /* 0x000fe20000011408 */
[----:B------:R-:W-:Y:S01]  /*10810*/  STG.E.128 desc[UR20][R4.64], RZ ;  /* 0x000000ff04007986 */ /* 0x000fe2000c101d14 */
[----:B------:R-:W-:Y:S02]  /*10820*/  IADD3 R2, P0, R4, UR9, RZ ;  /* 0x0000000904027c10 */ /* 0x000fe4000ff1e0ff */
[----:B------:R-:W-:Y:S01]  /*10830*/  IADD3.X R14, R0, R6, R3, P3, P2 ;  /* 0x00000006000e7210 */ /* 0x000fe20001fe4403 */
[----:B------:R1:W-:Y:S01]  /*10840*/  STG.E.128 desc[UR20][R4.64+0x80], RZ ;  /* 0x000080ff04007986 */ /* 0x0003e2000c101d14 */
[----:B------:R-:W-:-:S02]  /*10850*/  IADD3.X R3, R5, UR6, RZ, P0, !PT ;  /* 0x0000000605037c10 */ /* 0x000fc400087fe4ff */
[----:B------:R-:W-:Y:S02]  /*10860*/  IADD3 R10, P0, R2, UR9, RZ ;  /* 0x00000009020a7c10 */ /* 0x000fe4000ff1e0ff */
[----:B------:R-:W-:Y:S01]  /*10870*/  LOP3.LUT P1, RZ, R157, 0x7, RZ, 0xc0, !PT ;  /* 0x000000079dff7812 */ /* 0x000fe2000782c0ff */
[----:B------:R-:W-:Y:S01]  /*10880*/  STG.E.128 desc[UR20][R2.64], RZ ;  /* 0x000000ff02007986 */ /* 0x000fe2000c101d14 */
[----:B------:R-:W-:Y:S02]  /*10890*/  IADD3.X R11, R3, UR6, RZ, P0, !PT ;  /* 0x00000006030b7c10 */ /* 0x000fe400087fe4ff */
[----:B------:R-:W-:Y:S01]  /*108a0*/  IADD3 R8, P0, R10, UR9, RZ ;  /* 0x000000090a087c10 */ /* 0x000fe2000ff1e0ff */
[----:B------:R2:W-:Y:S03]  /*108b0*/  STG.E.128 desc[UR20][R2.64+0x80], RZ ;  /* 0x000080ff02007986 */ /* 0x0005e6000c101d14 */
[----:B------:R-:W-:Y:S01]  /*108c0*/  IADD3.X R9, R11, UR6, RZ, P0, !PT ;  /* 0x000000060b097c10 */ /* 0x000fe200087fe4ff */
[----:B------:R-:W-:Y:S01]  /*108d0*/  STG.E.128 desc[UR20][R10.64], RZ ;  /* 0x000000ff0a007986 */ /* 0x000fe2000c101d14 */
[----:B------:R-:W-:-:S03]  /*108e0*/  IADD3 R6, P0, R8, UR9, RZ ;  /* 0x0000000908067c10 */ /* 0x000fc6000ff1e0ff */
[----:B------:R4:W-:Y:S01]  /*108f0*/  STG.E.128 desc[UR20][R10.64+0x80], RZ ;  /* 0x000080ff0a007986 */ /* 0x0009e2000c101d14 */
[----:B------:R-:W-:-:S03]  /*10900*/  IADD3.X R7, R9, UR6, RZ, P0, !PT ;  /* 0x0000000609077c10 */ /* 0x000fc600087fe4ff */
[----:B------:R-:W-:Y:S01]  /*10910*/  STG.E.128 desc[UR20][R8.64], RZ ;  /* 0x000000ff08007986 */ /* 0x000fe2000c101d14 */
[----:B-1----:R-:W-:-:S03]  /*10920*/  IADD3 R4, P0, R6, UR9, RZ ;  /* 0x0000000906047c10 */ /* 0x002fc6000ff1e0ff */
[----:B------:R1:W-:Y:S01]  /*10930*/  STG.E.128 desc[UR20][R8.64+0x80], RZ ;  /* 0x000080ff08007986 */ /* 0x0003e2000c101d14 */
[----:B------:R-:W-:-:S03]  /*10940*/  IADD3.X R5, R7, UR6, RZ, P0, !PT ;  /* 0x0000000607057c10 */ /* 0x000fc600087fe4ff */
[----:B------:R-:W-:Y:S04]  /*10950*/  STG.E.128 desc[UR20][R6.64], RZ ;  /* 0x000000ff06007986 */ /* 0x000fe8000c101d14 */
[----:B------:R5:W-:Y:S01]  /*10960*/  STG.E.128 desc[UR20][R6.64+0x80], RZ ;  /* 0x000080ff06007986 */ /* 0x000be2000c101d14 */
[----:B--2---:R-:W-:-:S03]  /*10970*/  IADD3 R2, P0, R4, UR9, RZ ;  /* 0x0000000904027c10 */ /* 0x004fc6000ff1e0ff */
[----:B------:R-:W-:Y:S01]  /*10980*/  STG.E.128 desc[UR20][R4.64], RZ ;  /* 0x000000ff04007986 */ /* 0x000fe2000c101d14 */
[----:B------:R-:W-:-:S03]  /*10990*/  IADD3.X R3, R5, UR6, RZ, P0, !PT ;  /* 0x0000000605037c10 */ /* 0x000fc600087fe4ff */
[----:B------:R2:W-:Y:S01]  /*109a0*/  STG.E.128 desc[UR20][R4.64+0x80], RZ ;  /* 0x000080ff04007986 */ /* 0x0005e2000c101d14 */
[----:B----4-:R-:W-:-:S03]  /*109b0*/  VIADD R10, R12, 0x60 ;  /* 0x000000600c0a7836 */ /* 0x010fc60000000000 */
[----:B------:R-:W-:Y:S04]  /*109c0*/  STG.E.128 desc[UR20][R2.64], RZ ;  /* 0x000000ff02007986 */ /* 0x000fe8000c101d14 */
[----:B------:R4:W-:Y:S01]  /*109d0*/  STG.E.128 desc[UR20][R2.64+0x80], RZ ;  /* 0x000080ff02007986 */ /* 0x0009e2000c101d14 */
[C---:B-1----:R-:W-:Y:S02]  /*109e0*/  VIADD R8, R12.reuse, 0x40 ;  /* 0x000000400c087836 */ /* 0x042fe40000000000 */
[C---:B------:R-:W-:Y:S02]  /*109f0*/  VIADD R9, R12.reuse, 0x50 ;  /* 0x000000500c097836 */ /* 0x040fe40000000000 */
[C---:B-----5:R-:W-:Y:S02]  /*10a00*/  VIADD R6, R12.reuse, 0x20 ;  /* 0x000000200c067836 */ /* 0x060fe40000000000 */
[C---:B------:R-:W-:Y:S01]  /*10a10*/  VIADD R7, R12.reuse, 0x30 ;  /* 0x000000300c077836 */ /* 0x040fe20000000000 */
[----:B--2---:R-:W-:Y:S01]  /*10a20*/  IADD3 R4, -R159, UR17, RZ ;  /* 0x000000119f047c10 */ /* 0x004fe2000fffe1ff */
[----:B------:R-:W-:-:S03]  /*10a30*/  VIADD R5, R12, 0x10 ;  /* 0x000000100c057836 */ /* 0x000fc60000000000 */
[----:B------:R-:W-:Y:S02]  /*10a40*/  ISETP.GE.OR P2, PT, R12, R4, P1 ;  /* 0x000000040c00720c */ /* 0x000fe40000f46670 */
[----:B----4-:R-:W-:-:S04]  /*10a50*/  IADD3 R2, P0, R2, UR9, RZ ;  /* 0x0000000902027c10 */ /* 0x010fc8000ff1e0ff */
[----:B------:R-:W-:-:S05]  /*10a60*/  IADD3.X R3, R3, UR6, RZ, P0, !PT ;  /* 0x0000000603037c10 */ /* 0x000fca00087fe4ff */
[----:B------:R1:W-:Y:S04]  /*10a70*/  STG.E.128 desc[UR20][R2.64], RZ ;  /* 0x000000ff02007986 */ /* 0x0003e8000c101d14 */
[----:B------:R1:W-:Y:S01]  /*10a80*/  STG.E.128 desc[UR20][R2.64+0x80], RZ ;  /* 0x000080ff02007986 */ /* 0x0003e2000c101d14 */
[----:B------:R-:W-:Y:S05]  /*10a90*/  @P2 BRA `(.L_x_12) ;  /* 0x0000000000202947 */ /* 0x000fea0003800000 */
[----:B------:R-:W-:Y:S01]  /*10aa0*/  IMAD R0, R12, UR8, RZ ;  /* 0x000000080c007c24 */ /* 0x000fe2000f8e02ff */
[----:B------:R-:W-:-:S04]  /*10ab0*/  ULDC.64 UR4, c[0x0][0x2b0] ;  /* 0x0000ac0000047ab9 */ /* 0x000fc80000000a00 */
[----:B-1----:R-:W-:-:S04]  /*10ac0*/  IADD3 R3, P0, R0, R15, RZ ;  /* 0x0000000f00037210 */ /* 0x002fc80007f1e0ff */
[----:B------:R-:W-:Y:S02]  /*10ad0*/  LEA.HI.X.SX32 R0, R0, R14, 0x1, P0 ;  /* 0x0000000e00007211 */ /* 0x000fe400000f0eff */
[----:B------:R-:W-:-:S04]  /*10ae0*/  LEA R2, P0, R3, UR4, 0x2 ;  /* 0x0000000403027c11 */ /* 0x000fc8000f8010ff */
[----:B------:R-:W-:Y:S01]  /*10af0*/  LEA.HI.X R3, R3, UR5, R0, 0x2, P0 ;  /* 0x0000000503037c11 */ /* 0x000fe200080f1400 */
[----:B------:R-:W-:-:S05]  /*10b00*/  IMAD.MOV.U32 R0, RZ, RZ, 0x7f800000 ;  /* 0x7f800000ff007424 */ /* 0x000fca00078e00ff */
[----:B------:R2:W-:Y:S03]  /*10b10*/  STG.E desc[UR20][R2.64], R0 ;  /* 0x0000000002007986 */ /* 0x0005e6000c101914 */
.L_x_12:
[----:B------:R-:W-:Y:S05]  /*10b20*/  BSYNC B0 ;  /* 0x0000000000007941 */ /* 0x000fea0003800000 */
.L_x_11:
[-C--:B------:R-:W-:Y:S01]  /*10b30*/  ISETP.GE.OR P0, PT, R5, R4.reuse, P1 ;  /* 0x000000040500720c */ /* 0x080fe20000f06670 */
[----:B------:R-:W-:Y:S01]  /*10b40*/  VIADD R12, R12, 0x70 ;  /* 0x000000700c0c7836 */ /* 0x000fe20000000000 */
[----:B------:R-:W-:Y:S01]  /*10b50*/  BSSY B0, `(.L_x_13) ;  /* 0x0000010000007945 */ /* 0x000fe20003800000 */
[-C--:B------:R-:W-:Y:S02]  /*10b60*/  ISETP.GE.OR P6, PT, R6, R4.reuse, P1 ;  /* 0x000000040600720c */ /* 0x080fe40000fc6670 */
[-C--:B------:R-:W-:Y:S02]  /*10b70*/  ISETP.GE.OR P5, PT, R7, R4.reuse, P1 ;  /* 0x000000040700720c */ /* 0x080fe40000fa6670 */
[-C--:B------:R-:W-:Y:S02]  /*10b80*/  ISETP.GE.OR P4, PT, R8, R4.reuse, P1 ;  /* 0x000000040800720c */ /* 0x080fe40000f86670 */
[-C--:B------:R-:W-:Y:S02]  /*10b90*/  ISETP.GE.OR P3, PT, R9, R4.reuse, P1 ;  /* 0x000000040900720c */ /* 0x080fe40000f66670 */
[----:B------:R-:W-:-:S02]  /*10ba0*/  ISETP.GE.OR P2, PT, R10, R4, P1 ;  /* 0x000000040a00720c */ /* 0x000fc40000f46670 */
[----:B------:R-:W-:Y:S01]  /*10bb0*/  ISETP.GE.OR P1, PT, R12, R4, P1 ;  /* 0x000000040c00720c */ /* 0x000fe20000f26670 */
[----:B------:R-:W-:-:S12]  /*10bc0*/  @P0 BRA `(.L_x_14) ;  /* 0x0000000000200947 */ /* 0x000fd80003800000 */
[----:B--2---:R-:W-:Y:S01]  /*10bd0*/  IMAD R0, R5, UR8, RZ ;  /* 0x0000000805007c24 */ /* 0x004fe2000f8e02ff */
[----:B------:R-:W-:-:S04]  /*10be0*/  ULDC.64 UR4, c[0x0][0x2b0] ;  /* 0x0000ac0000047ab9 */ /* 0x000fc80000000a00 */
[----:B-1----:R-:W-:-:S04]  /*10bf0*/  IADD3 R3, P0, R0, R15, RZ ;  /* 0x0000000f00037210 */ /* 0x002fc80007f1e0ff */
[----:B------:R-:W-:Y:S02]  /*10c00*/  LEA.HI.X.SX32 R0, R0, R14, 0x1, P0 ;  /* 0x0000000e00007211 */ /* 0x000fe400000f0eff */
[----:B------:R-:W-:-:S04]  /*10c10*/  LEA R2, P0, R3, UR4, 0x2 ;  /* 0x0000000403027c11 */ /* 0x000fc8000f8010ff */
[----:B------:R-:W-:Y:S01]  /*10c20*/  LEA.HI.X R3, R3, UR5, R0, 0x2, P0 ;  /* 0x0000000503037c11 */ /* 0x000fe200080f1400 */
[----:B------:R-:W-:-:S05]  /*10c30*/  IMAD.MOV.U32 R0, RZ, RZ, 0x7f800000 ;  /* 0x7f800000ff007424 */ /* 0x000fca00078e00ff */
[----:B------:R4:W-:Y:S03]  /*10c40*/  STG.E desc[UR20][R2.64], R0 ;  /* 0x0000000002007986 */ /* 0x0009e6000c101914 */
.L_x_14:
[----:B------:R-:W-:Y:S05]  /*10c50*/  BSYNC B0 ;  /* 0x0000000000007941 */ /* 0x000fea0003800000 */
.L_x_13:
[----:B------:R-:W-:Y:S04]  /*10c60*/  BSSY B0, `(.L_x_15) ;  /* 0x000000a000007945 */ /* 0x000fe80003800000 */
[----:B------:R-:W-:Y:S05]  /*10c70*/  @P6 BRA `(.L_x_16) ;  /* 0x0000000000206947 */ /* 0x000fea0003800000 */
[----:B--2-4-:R-:W-:Y:S01]  /*10c80*/  IMAD R0, R6, UR8, RZ ;  /* 0x0000000806007c24 */ /* 0x014fe2000f8e02ff */
[----:B------:R-:W-:-:S04]  /*10c90*/  ULDC.64 UR4, c[0x0][0x2b0] ;  /* 0x0000ac0000047ab9 */ /* 0x000fc80000000a00 */
[----:B-1----:R-:W-:-:S04]  /*10ca0*/  IADD3 R3, P0, R0, R15, RZ ;  /* 0x0000000f00037210 */ /* 0x002fc80007f1e0ff */
[----:B------:R-:W-:Y:S02]  /*10cb0*/  LEA.HI.X.SX32 R0, R0, R14, 0x1, P0 ;  /* 0x0000000e00007211 */ /* 0x000fe400000f0eff */
[----:B------:R-:W-:-:S04]  /*10cc0*/  LEA R2, P0, R3, UR4, 0x2 ;  /* 0x0000000403027c11 */ /* 0x000fc8000f8010ff */
[----:B------:R-:W-:Y:S01]  /*10cd0*/  LEA.HI.X R3, R3, UR5, R0, 0x2, P0 ;  /* 0x0000000503037c11 */ /* 0x000fe200080f1400 */
[----:B------:R-:W-:-:S05]  /*10ce0*/  IMAD.MOV.U32 R0, RZ, RZ, 0x7f800000 ;  /* 0x7f800000ff007424 */ /* 0x000fca00078e00ff */
[----:B------:R1:W-:Y:S03]  /*10cf0*/  STG.E desc[UR20][R2.64], R0 ;  /* 0x0000000002007986 */ /* 0x0003e6000c101914 */
.L_x_16:
[----:B------:R-:W-:Y:S05]  /*10d00*/  BSYNC B0 ;  /* 0x0000000000007941 */ /* 0x000fea0003800000 */
.L_x_15:
[----:B------:R-:W-:Y:S04]  /*10d10*/  BSSY B0, `(.L_x_17) ;  /* 0x000000a000007945 */ /* 0x000fe80003800000 */
[----:B------:R-:W-:Y:S05]  /*10d20*/  @P5 BRA `(.L_x_18) ;  /* 0x0000000000205947 */ /* 0x000fea0003800000 */
[----:B-12-4-:R-:W-:Y:S01]  /*10d30*/  IMAD R0, R7, UR8, RZ ;  /* 0x0000000807007c24 */ /* 0x016fe2000f8e02ff */
[----:B------:R-:W-:-:S04]  /*10d40*/  ULDC.64 UR4, c[0x0][0x2b0] ;  /* 0x0000ac0000047ab9 */ /* 0x000fc80000000a00 */
[----:B------:R-:W-:-:S04]  /*10d50*/  IADD3 R3, P0, R0, R15, RZ ;  /* 0x0000000f00037210 */ /* 0x000fc80007f1e0ff */
[----:B------:R-:W-:Y:S02]  /*10d60*/  LEA.HI.X.SX32 R0, R0, R14, 0x1, P0 ;  /* 0x0000000e00007211 */ /* 0x000fe400000f0eff */
[----:B------:R-:W-:-:S04]  /*10d70*/  LEA R2, P0, R3, UR4, 0x2 ;  /* 0x0000000403027c11 */ /* 0x000fc8000f8010ff */
[----:B------:R-:W-:Y:S01]  /*10d80*/  LEA.HI.X R3, R3, UR5, R0, 0x2, P0 ;  /* 0x0000000503037c11 */ /* 0x000fe200080f1400 */
[----:B------:R-:W-:-:S05]  /*10d90*/  IMAD.MOV.U32 R0, RZ, RZ, 0x7f800000 ;  /* 0x7f800000ff007424 */ /* 0x000fca00078e00ff */
[----:B------:R1:W-:Y:S03]  /*10da0*/  STG.E desc[UR20][R2.64], R0 ;  /* 0x0000000002007986 */ /* 0x0003e6000c101914 */
.L_x_18:
[----:B------:R-:W-:Y:S05]  /*10db0*/  BSYNC B0 ;  /* 0x0000000000007941 */ /* 0x000fea0003800000 */
.L_x_17:
        /* <DEDUP_REMOVED lines=10> */
.L_x_20:
[----:B------:R-:W-:Y:S05]  /*10e60*/  BSYNC B0 ;  /* 0x0000000000007941 */ /* 0x000fea0003800000 */
.L_x_19:
        /* <DEDUP_REMOVED lines=10> */
.L_x_22:
[----:B------:R-:W-:Y:S05]  /*10f10*/  BSYNC B0 ;  /* 0x0000000000007941 */ /* 0x000fea0003800000 */
.L_x_21:
        /* <DEDUP_REMOVED lines=10> */
.L_x_24:
[----:B------:R-:W-:Y:S05]  /*10fc0*/  BSYNC B0 ;  /* 0x0000000000007941 */ /* 0x000fea0003800000 */
.L_x_23:
[----:B------:R-:W-:Y:S05]  /*10fd0*/  @P1 EXIT ;  /* 0x000000000000194d */ /* 0x000fea0003800000 */
[----:B-12-4-:R-:W-:Y:S01]  /*10fe0*/  IMAD R0, R12, UR8, RZ ;  /* 0x000000080c007c24 */ /* 0x016fe2000f8e02ff */
[----:B------:R-:W-:-:S04]  /*10ff0*/  ULDC.64 UR4, c[0x0][0x2b0] ;  /* 0x0000ac0000047ab9 */ /* 0x000fc80000000a00 */
[----:B------:R-:W-:-:S04]  /*11000*/  IADD3 R3, P0, R0, R15, RZ ;  /* 0x0000000f00037210 */ /* 0x000fc80007f1e0ff */
[----:B------:R-:W-:Y:S02]  /*11010*/  LEA.HI.X.SX32 R0, R0, R14, 0x1, P0 ;  /* 0x0000000e00007211 */ /* 0x000fe400000f0eff */
[----:B------:R-:W-:-:S04]  /*11020*/  LEA R2, P0, R3, UR4, 0x2 ;  /* 0x0000000403027c11 */ /* 0x000fc8000f8010ff */
[----:B------:R-:W-:Y:S01]  /*11030*/  LEA.HI.X R3, R3, UR5, R0, 0x2, P0 ;  /* 0x0000000503037c11 */ /* 0x000fe200080f1400 */
[----:B------:R-:W-:-:S05]  /*11040*/  IMAD.MOV.U32 R0, RZ, RZ, 0x7f800000 ;  /* 0x7f800000ff007424 */ /* 0x000fca00078e00ff */
[----:B------:R-:W-:Y:S01]  /*11050*/  STG.E desc[UR20][R2.64], R0 ;  /* 0x0000000002007986 */ /* 0x000fe2000c101914 */
[----:B------:R-:W-:Y:S05]  /*11060*/  EXIT ;  /* 0x000000000000794d */ /* 0x000fea0003800000 */
.L_x_25:
[----:B------:R-:W-:-:S00]  /*11070*/  BRA `(.L_x_25) ;  /* 0xfffffffc00fc7947 */ /* 0x000fc0000383ffff */
[----:B------:R-:W-:-:S00]  /*11080*/  NOP ;  /* 0x0000000000007918 */ /* 0x000fc00000000000 */
[----:B------:R-:W-:-:S00]  /*11090*/  NOP ;  /* 0x0000000000007918 */ /* 0x000fc00000000000 */
[----:B------:R-:W-:-:S00]  /*110a0*/  NOP ;  /* 0x0000000000007918 */ /* 0x000fc00000000000 */
[----:B------:R-:W-:-:S00]  /*110b0*/  NOP ;  /* 0x0000000000007918 */ /* 0x000fc00000000000 */
[----:B------:R-:W-:-:S00]  /*110c0*/  NOP ;  /* 0x0000000000007918 */ /* 0x000fc00000000000 */
[----:B------:R-:W-:-:S00]  /*110d0*/  NOP ;  /* 0x0000000000007918 */ /* 0x000fc00000000000 */
[----:B------:R-:W-:-:S00]  /*110e0*/  NOP ;  /* 0x0000000000007918 */ /* 0x000fc00000000000 */
[----:B------:R-:W-:-:S00]  /*110f0*/  NOP ;  /* 0x0000000000007918 */ /* 0x000fc00000000000 */
.L_x_1737:


//--------------------- .text._ZN5flash16flash_fwd_kernelI23Flash_fwd_kernel_traitsILi128ELi128ELi64ELi4ELb0ELb0EN7cutlass6half_tE19Flash_kernel_traitsILi128ELi128ELi64ELi4ES3_EELb0ELb1ELb0ELb0ELb1ELb1ELb1ELb0EEEvNS_16Flash_fwd_paramsE --------------------------
	.section	.text._ZN5flash16flash_fwd_kernelI23Flash_fwd_kernel_traitsILi128ELi128ELi64ELi4ELb0ELb0EN7cutlass6half_tE19Flash_kernel_traitsILi128ELi128ELi64ELi4ES3_EELb0ELb1ELb0ELb0ELb1ELb1ELb1ELb0EEEvNS_16Flash_fwd_paramsE,"ax",@progbits
	.align	128
        .global         _ZN5flash16flash_fwd_kernelI23Flash_fwd_kernel_traitsILi128ELi128ELi64ELi4ELb0ELb0EN7cutlass6half_tE19Flash_kernel_traitsILi128ELi128ELi64ELi4ES3_EELb0ELb1ELb0ELb0ELb1ELb1ELb1ELb0EEEvNS_16Flash_fwd_paramsE
        .type           _ZN5flash16flash_fwd_kernelI23Flash_fwd_kernel_traitsILi128ELi128ELi64ELi4ELb0ELb0EN7cutlass6half_tE19Flash_kernel_traitsILi128ELi128ELi64ELi4ES3_EELb0ELb1ELb0ELb0ELb1ELb1ELb1ELb0EEEvNS_16Flash_fwd_paramsE,@function
        .size           _ZN5flash16flash_fwd_kernelI23Flash_fwd_kernel_traitsILi128ELi128ELi64ELi4ELb0ELb0EN7cutlass6half_tE19Flash_kernel_traitsILi128ELi128ELi64ELi4ES3_EELb0ELb1ELb0ELb0ELb1ELb1ELb1ELb0EEEvNS_16Flash_fwd_paramsE,(.L_x_1738 - _ZN5flash16flash_fwd_kernelI23Flash_fwd_kernel_traitsILi128ELi128ELi64ELi4ELb0ELb0EN7cutlass6half_tE19Flash_kernel_traitsILi128ELi128ELi64ELi4ES3_EELb0ELb1ELb0ELb0ELb1ELb1ELb1ELb0EEEvNS_16Flash_fwd_paramsE)
        .other          _ZN5flash16flash_fwd_kernelI23Flash_fwd_kernel_traitsILi128ELi128ELi64ELi4ELb0ELb0EN7cutlass6half_tE19Flash_kernel_traitsILi128ELi128ELi64ELi4ES3_EELb0ELb1ELb0ELb0ELb1ELb1ELb1ELb0EEEvNS_16Flash_fwd_paramsE,@"STO_CUDA_ENTRY STV_DEFAULT"
_ZN5flash16flash_fwd_kernelI23Flash_fwd_kernel_traitsILi128ELi128ELi64ELi4ELb0ELb0EN7cutlass6half_tE19Flash_kernel_traitsILi128ELi128ELi64ELi4ES3_EELb0ELb1ELb0ELb0ELb1ELb1ELb1ELb0EEEvNS_16Flash_fwd_paramsE:
.text._ZN5flash16flash_fwd_kernelI23Flash_fwd_kernel_traitsILi128ELi128ELi64ELi4ELb0ELb0EN7cutlass6half_tE19Flash_kernel_traitsILi128ELi128ELi64ELi4ES3_EELb0ELb1ELb0ELb0ELb1ELb1ELb1ELb0EEEvNS_16Flash_fwd_paramsE:
        /* <DEDUP_REMOVED lines=43> */
[----:B------:R-:W-:-:S13]  /*02b0*/  ISETP.GE.AND P0, PT, R190, 0x1, PT ;  /* 0x00000001be00780c */ /* 0x000fda0003f06270 */
        /* <DEDUP_REMOVED lines=22> */
[----:B------:R-:W-:Y:S01]  /*0420*/  LEA.HI R11, R12, R10, RZ, 0x1 ;  /* 0x0000000a0c0b7211 */ /* 0x000fe200078f08ff */
        /* <DEDUP_REMOVED lines=133> */
[----:B---3--:R-:W-:-:S03]  /*0c80*/  IMAD R2, R14, UR6, RZ ;  /* 0x000000060e027c24 */ /* 0x008fc6000f8e02ff */
[----:B------:R-:W-:Y:S04]  /*0c90*/  LDGSTS.E.BYPASS.LTC128B.128 [R251+0x2800], desc[UR20][R4.64] ;  /* 0x0280000004fb7fae */ /* 0x000fe8000b901d54 */
[----:B------:R2:W-:Y:S01]  /*0ca0*/  LDGSTS.E.BYPASS.LTC128B.128 [R251+0x6800], desc[UR20][R4.64+0x80] ;  /* 0x0680008004fb7fae */ /* 0x0005e2000b901d54 */
[----:B----4-:R-:W-:Y:S01]  /*0cb0*/  IMAD R8, R0, UR7, R2 ;  /* 0x0000000700087c24 */ /* 0x010fe2000f8e0202 */
        /* <DEDUP_REMOVED lines=40> */
[----:B---3--:R-:W-:-:S03]  /*0f40*/  IMAD.SHL.U32 R6, R20, 0x8, RZ ;  /* 0x0000000814067824 */ /* 0x008fc600078e00ff */
        /* <DEDUP_REMOVED lines=26> */
[----:B------:R-:W-:-:S02]  /*10f0*/  ULDC UR4, c[0x0][0x39c] ;  /* 0x0000e70000047ab9 */ /* 0x000fc40000000800 */
        /* <DEDUP_REMOVED lines=14> */
[----:B------:R-:W-:Y:S01]  /*11e0*/  SEL R3, R3, 0xffffffe0, !P1 ;  /* 0xffffffe003037807 */ /* 0x000fe20004800000 */
[----:B------:R-:W-:Y:S01]  /*11f0*/  IMAD.MOV.U32 R2, RZ, RZ, 0x40 ;  /* 0x00000040ff027424 */ /* 0x000fe200078e00ff */
[----:B------:R-:W-:Y:S01]  /*1200*/  LOP3.LUT P1, RZ, R42, 0x4, RZ, 0xc0, !PT ;  /* 0x000000042aff7812 */ /* 0x000fe2000782c0ff */
[----:B------:R1:W-:Y:S02]  /*1210*/  LDGSTS.E.BYPASS.LTC128B.128 [R251+0xf800], desc[UR20][R4.64+0x80] ;  /* 0x0f80008004fb7fae */ /* 0x0003e4000b901d54 */
[----:B------:R-:W-:-:S02]  /*1220*/  IMAD.IADD R240, R239, 0x1, R3 ;  /* 0x00000001eff07824 */ /* 0x000fc400078e0203 */
[----:B------:R-:W-:Y:S02]  /*1230*/  LDSM.16.M88.4 R8, [R239] ;  /* 0x00000000ef08783b */ /* 0x000fe40000000200 */
[----:B------:R-:W-:Y:S01]  /*1240*/  @P0 VIADD R243, R238, 0xffffffe0 ;  /* 0xffffffe0eef30836 */ /* 0x000fe20000000000 */
[----:B------:R-:W-:Y:S01]  /*1250*/  LOP3.LUT P0, RZ, R41, 0x4, RZ, 0xc0, !PT ;  /* 0x0000000429ff7812 */ /* 0x000fe2000780c0ff */
[----:B------:R-:W2:Y:S03]  /*1260*/  LDSM.16.M88.4 R16, [R40+0x8000] ;  /* 0x008000002810783b */ /* 0x000ea60000000200 */
[C---:B------:R-:W-:Y:S01]  /*1270*/  SEL R0, R2.reuse, 0xffffffc0, !P0 ;  /* 0xffffffc002007807 */ /* 0x040fe20004000000 */
[----:B------:R-:W-:Y:S01]  /*1280*/  LDSM.16.M88.4 R24, [R40+0x9800] ;  /* 0x009800002818783b */ /* 0x000fe20000000200 */
[----:B------:R-:W-:-:S03]  /*1290*/  SEL R2, R2, 0xffffffc0, !P1 ;  /* 0xffffffc002027807 */ /* 0x000fc60004800000 */
[----:B------:R-:W3:Y:S01]  /*12a0*/  LDSM.16.M88.4 R32, [R40+0x8800] ;  /* 0x008800002820783b */ /* 0x000ee20000000200 */
[----:B------:R-:W-:Y:S02]  /*12b0*/  IMAD.IADD R237, R238, 0x1, R0 ;  /* 0x00000001eeed7824 */ /* 0x000fe400078e0200 */
[--C-:B------:R-:W-:Y:S01]  /*12c0*/  IMAD.IADD R242, R239, 0x1, R2.reuse ;  /* 0x00000001eff27824 */ /* 0x100fe200078e0202 */
[----:B------:R-:W-:Y:S01]  /*12d0*/  LDSM.16.M88.4 R28, [R40+0x9000] ;  /* 0x00900000281c783b */ /* 0x000fe20000000200 */
[----:B------:R-:W-:Y:S02]  /*12e0*/  IMAD.IADD R236, R0, 0x1, R243 ;  /* 0x0000000100ec7824 */ /* 0x000fe400078e02f3 */
[----:B------:R-:W-:Y:S01]  /*12f0*/  IMAD.IADD R241, R240, 0x1, R2 ;  /* 0x00000001f0f17824 */ /* 0x000fe200078e0202 */
[----:B------:R-:W-:Y:S04]  /*1300*/  LDSM.16.M88.4 R20, [R240] ;  /* 0x00000000f014783b */ /* 0x000fe80000000200 */
[----:B-1----:R-:W1:Y:S04]  /*1310*/  LDSM.16.M88.4 R4, [R239+0x2000] ;  /* 0x00200000ef04783b */ /* 0x002e680000000200 */
[----:B------:R-:W4:Y:S04]  /*1320*/  LDSM.16.M88.4 R56, [R243] ;  /* 0x00000000f338783b */ /* 0x000f280000000200 */
[----:B------:R-:W5:Y:S04]  /*1330*/  LDSM.16.M88.4 R12, [R240+0x2000] ;  /* 0x00200000f00c783b */ /* 0x000f680000000200 */
[----:B------:R-:W5:Y:S04]  /*1340*/  LDSM.16.M88.4 R72, [R243+0x1800] ;  /* 0x00180000f348783b */ /* 0x000f680000000200 */
[----:B------:R-:W5:Y:S01]  /*1350*/  LDSM.16.M88.4 R64, [R243+0x800] ;  /* 0x00080000f340783b */ /* 0x000f620000000200 */
[C---:B--2---:R-:W-:Y:S03]  /*1360*/  HMMA.16816.F32 R36, R8.reuse, R16, RZ ;  /* 0x000000100824723c */ /* 0x044fe600000018ff */
[----:B------:R-:W2:Y:S04]  /*1370*/  LDSM.16.M88.4 R60, [R243+0x1000] ;  /* 0x00100000f33c783b */ /* 0x000ea80000000200 */
[----:B------:R-:W-:Y:S01]  /*1380*/  LDSM.16.M88.4 R80, [R237] ;  /* 0x00000000ed50783b */ /* 0x000fe20000000200 */
[C---:B------:R-:W-:Y:S03]  /*1390*/  HMMA.16816.F32 R128, R8.reuse, R18, RZ ;  /* 0x000000120880723c */ /* 0x040fe600000018ff */
[----:B------:R-:W0:Y:S03]  /*13a0*/  LDGDEPBAR ;  /* 0x00000000000079af */ /* 0x000e260000000000 */
[C---:B---3--:R-:W-:Y:S06]  /*13b0*/  HMMA.16816.F32 R92, R8.reuse, R32, RZ ;  /* 0x00000020085c723c */ /* 0x048fec00000018ff */
[----:B------:R-:W-:Y:S06]  /*13c0*/  HMMA.16816.F32 R116, R8, R34, RZ ;  /* 0x000000220874723c */ /* 0x000fec00000018ff */
[C---:B-1----:R-:W-:Y:S06]  /*13d0*/  HMMA.16816.F32 R52, R4.reuse, R16, RZ ;  /* 0x000000100434723c */ /* 0x042fec00000018ff */
[C---:B------:R-:W-:Y:S06]  /*13e0*/  HMMA.16816.F32 R68, R4.reuse, R24, RZ ;  /* 0x000000180444723c */ /* 0x040fec00000018ff */
[C---:B------:R-:W-:Y:S01]  /*13f0*/  HMMA.16816.F32 R76, R4.reuse, R18, RZ ;  /* 0x00000012044c723c */ /* 0x040fe200000018ff */
[----:B------:R-:W1:Y:S05]  /*1400*/  LDSM.16.M88.4 R16, [R242] ;  /* 0x00000000f210783b */ /* 0x000e6a0000000200 */
[C---:B------:R-:W-:Y:S06]  /*1410*/  HMMA.16816.F32 R48, R4.reuse, R32, RZ ;  /* 0x000000200430723c */ /* 0x040fec00000018ff */
[C---:B------:R-:W-:Y:S06]  /*1420*/  HMMA.16816.F32 R44, R4.reuse, R28, RZ ;  /* 0x0000001c042c723c */ /* 0x040fec00000018ff */
[C---:B------:R-:W-:Y:S06]  /*1430*/  HMMA.16816.F32 R88, R4.reuse, R34, RZ ;  /* 0x000000220458723c */ /* 0x040fec00000018ff */
[C---:B------:R-:W-:Y:S06]  /*1440*/  HMMA.16816.F32 R100, R4.reuse, R30, RZ ;  /* 0x0000001e0464723c */ /* 0x040fec00000018ff */
[----:B------:R-:W-:Y:S06]  /*1450*/  HMMA.16816.F32 R96, R4, R26, RZ ;  /* 0x0000001a0460723c */ /* 0x000fec00000018ff */
[C---:B------:R-:W-:Y:S06]  /*1460*/  HMMA.16816.F32 R32, R8.reuse, R28, RZ ;  /* 0x0000001c0820723c */ /* 0x040fec00000018ff */
[C---:B------:R-:W-:Y:S06]  /*1470*/  HMMA.16816.F32 R124, R8.reuse, R30, RZ ;  /* 0x0000001e087c723c */ /* 0x040fec00000018ff */
[C---:B------:R-:W-:Y:S06]  /*1480*/  HMMA.16816.F32 R108, R8.reuse, R24, RZ ;  /* 0x00000018086c723c */ /* 0x040fec00000018ff */
[----:B------:R-:W-:Y:S01]  /*1490*/  HMMA.16816.F32 R112, R8, R26, RZ ;  /* 0x0000001a0870723c */ /* 0x000fe200000018ff */
[----:B------:R-:W3:Y:S05]  /*14a0*/  LDSM.16.M88.4 R8, [R242+0x2000] ;  /* 0x00200000f208783b */ /* 0x000eea0000000200 */
[-C--:B----4-:R-:W-:Y:S01]  /*14b0*/  HMMA.16816.F32 R4, R20, R56.reuse, R36 ;  /* 0x000000381404723c */ /* 0x090fe20000001824 */
[----:B------:R-:W-:Y:S05]  /*14c0*/  LDSM.16.M88.4 R36, [R241] ;  /* 0x00000000f124783b */ /* 0x000fea0000000200 */
[C---:B-----5:R-:W-:Y:S01]  /*14d0*/  HMMA.16816.F32 R84, R12.reuse, R56, R52 ;  /* 0x000000380c54723c */ /* 0x060fe20000001834 */
[----:B------:R-:W4:Y:S05]  /*14e0*/  LDSM.16.M88.4 R52, [R237+0x800] ;  /* 0x00080000ed34783b */ /* 0x000f2a0000000200 */
[C---:B------:R-:W-:Y:S01]  /*14f0*/  HMMA.16816.F32 R136, R12.reuse, R72, R68 ;  /* 0x000000480c88723c */ /* 0x040fe20000001844 */
[----:B------:R-:W5:Y:S05]  /*1500*/  LDSM.16.M88.4 R68, [R236] ;  /* 0x00000000ec44783b */ /* 0x000f6a0000000200 */
[C---:B------:R-:W-:Y:S01]  /*1510*/  HMMA.16816.F32 R28, R12.reuse, R64, R48 ;  /* 0x000000400c1c723c */ /* 0x040fe20000001830 */
[----:B------:R-:W5:Y:S05]  /*1520*/  LDSM.16.M88.4 R48, [R237+0x1000] ;  /* 0x00100000ed30783b */ /* 0x000f6a0000000200 */
[----:B--2---:R-:W-:Y:S01]  /*1530*/  HMMA.16816.F32 R104, R12, R60, R44 ;  /* 0x0000003c0c68723c */ /* 0x004fe2000000182c */
[----:B------:R-:W2:Y:S05]  /*1540*/  LDSM.16.M88.4 R44, [R237+0x1800] ;  /* 0x00180000ed2c783b */ /* 0x000eaa0000000200 */
[----:B-1----:R-:W-:Y:S01]  /*1550*/  HMMA.16816.F32 R24, R16, R80, R4 ;  /* 0x000000501018723c */ /* 0x002fe20000001804 */
[----:B------:R-:W1:Y:S05]  /*1560*/  LDSM.16.M88.4 R4, [R241+0x2000] ;  /* 0x00200000f104783b */ /* 0x000e6a0000000200 */
[----:B------:R-:W-:Y:S01]  /*1570*/  HMMA.16816.F32 R156, R12, R58, R76 ;  /* 0x0000003a0c9c723c */ /* 0x000fe2000000184c */
[----:B------:R-:W-:Y:S05]  /*1580*/  LDSM.16.M88.4 R76, [R40+0xa000] ;  /* 0x00a00000284c783b */ /* 0x000fea0000000200 */
[C---:B------:R-:W-:Y:S01]  /*1590*/  HMMA.16816.F32 R140, R20.reuse, R60, R32 ;  /* 0x0000003c148c723c */ /* 0x040fe20000001820 */
[----:B------:R-:W1:Y:S05]  /*15a0*/  LDSM.16.M88.4 R32, [R239+0x4000] ;  /* 0x00400000ef20783b */ /* 0x000e6a0000000200 */
[----:B------:R-:W-:Y:S06]  /*15b0*/  HMMA.16816.F32 R132, R20, R64, R92 ;  /* 0x000000401484723c */ /* 0x000fec000000185c */
[----:B------:R-:W-:Y:S01]  /*15c0*/  HMMA.16816.F32 R152, R12, R66, R88 ;  /* 0x000000420c98723c */ /* 0x000fe20000001858 */
[----:B------:R-:W1:Y:S05]  /*15d0*/  LDSM.16.M88.4 R88, [R236+0x1800] ;  /* 0x00180000ec58783b */ /* 0x000e6a0000000200 */
[----:B------:R-:W-:Y:S06]  /*15e0*/  HMMA.16816.F32 R92, R20, R58, R128 ;  /* 0x0000003a145c723c */ /* 0x000fec0000001880 */
[----:B------:R-:W-:Y:S06]  /*15f0*/  HMMA.16816.F32 R96, R12, R74, R96 ;  /* 0x0000004a0c60723c */ /* 0x000fec0000001860 */
[----:B------:R-:W-:Y:S06]  /*1600*/  HMMA.16816.F32 R64, R20, R66, R116 ;  /* 0x000000421440723c */ /* 0x000fec0000001874 */
[----:B------:R-:W-:Y:S01]  /*1610*/  HMMA.16816.F32 R148, R12, R62, R100 ;  /* 0x0000003e0c94723c */ /* 0x000fe20000001864 */
[----:B------:R-:W1:Y:S05]  /*1620*/  LDSM.16.M88.4 R12, [R236+0x800] ;  /* 0x00080000ec0c783b */ /* 0x000e6a0000000200 */
[C---:B------:R-:W-:Y:S06]  /*1630*/  HMMA.16816.F32 R144, R20.reuse, R72, R108 ;  /* 0x000000481490723c */ /* 0x040fec000000186c */
[C---:B------:R-:W-:Y:S01]  /*1640*/  HMMA.16816.F32 R124, R20.reuse, R62, R124 ;  /* 0x0000003e147c723c */ /* 0x040fe2000000187c */
[----:B------:R-:W-:Y:S05]  /*1650*/  LDSM.16.M88.4 R60, [R236+0x1000] ;  /* 0x00100000ec3c783b */ /* 0x000fea0000000200 */
[----:B------:R-:W-:Y:S06]  /*1660*/  HMMA.16816.F32 R116, R20, R74, R112 ;  /* 0x0000004a1474723c */ /* 0x000fec0000001870 */
[C---:B---3--:R-:W-:Y:S01]  /*1670*/  HMMA.16816.F32 R20, R8.reuse, R80, R84 ;  /* 0x000000500814723c */ /* 0x048fe20000001854 */
[----:B------:R-:W-:Y:S05]  /*1680*/  LDSM.16.M88.4 R84, [R243+0x2000] ;  /* 0x00200000f354783b */ /* 0x000fea0000000200 */
[----:B----4-:R-:W-:Y:S01]  /*1690*/  HMMA.16816.F32 R128, R8, R52, R28 ;  /* 0x000000340880723c */ /* 0x010fe2000000181c */
[----:B------:R-:W3:Y:S05]  /*16a0*/  LDSM.16.M88.4 R28, [R239+0x6000] ;  /* 0x00600000ef1c783b */ /* 0x000eea0000000200 */
[----:B-----5:R-:W-:Y:S01]  /*16b0*/  HMMA.16816.F32 R56, R36, R68, R24 ;  /* 0x000000442438723c */ /* 0x020fe20000001818 */
[----:B------:R-:W4:Y:S05]  /*16c0*/  LDSM.16.M88.4 R24, [R240+0x4000] ;  /* 0x00400000f018783b */ /* 0x000f2a0000000200 */
[-C--:B------:R-:W-:Y:S06]  /*16d0*/  HMMA.16816.F32 R72, R8, R82.reuse, R156 ;  /* 0x000000520848723c */ /* 0x080fec000000189c */
[----:B------:R-:W-:Y:S06]  /*16e0*/  HMMA.16816.F32 R80, R16, R82, R92 ;  /* 0x000000521050723c */ /* 0x000fec000000185c */
[C---:B------:R-:W-:Y:S06]  /*16f0*/  HMMA.16816.F32 R108, R8.reuse, R48, R104 ;  /* 0x00000030086c723c */ /* 0x040fec0000001868 */
[C---:B------:R-:W-:Y:S06]  /*1700*/  HMMA.16816.F32 R112, R8.reuse, R54, R152 ;  /* 0x000000360870723c */ /* 0x040fec0000001898 */
[----:B--2---:R-:W-:Y:S06]  /*1710*/  HMMA.16816.F32 R96, R8, R46, R96 ;  /* 0x0000002e0860723c */ /* 0x004fec0000001860 */
[----:B------:R-:W-:Y:S06]  /*1720*/  HMMA.16816.F32 R92, R16, R52, R132 ;  /* 0x00000034105c723c */ /* 0x000fec0000001884 */
[C---:B------:R-:W-:Y:S06]  /*1730*/  HMMA.16816.F32 R100, R8.reuse, R44, R136 ;  /* 0x0000002c0864723c */ /* 0x040fec0000001888 */
[----:B------:R-:W-:Y:S06]  /*1740*/  HMMA.16816.F32 R104, R8, R50, R148 ;  /* 0x000000320868723c */ /* 0x000fec0000001894 */
[----:B------:R-:W-:Y:S06]  /*1750*/  HMMA.16816.F32 R52, R16, R54, R64 ;  /* 0x000000361034723c */ /* 0x000fec0000001840 */
[----:B-1----:R-:W-:Y:S01]  /*1760*/  HMMA.16816.F32 R8, R4, R68, R20 ;  /* 0x000000440408723c */ /* 0x002fe20000001814 */
[----:B------:R-:W-:Y:S05]  /*1770*/  LDSM.16.M88.4 R20, [R242+0x4000] ;  /* 0x00400000f214783b */ /* 0x000fea0000000200 */
[C---:B------:R-:W-:Y:S06]  /*1780*/  HMMA.16816.F32 R64, R16.reuse, R48, R140 ;  /* 0x000000301040723c */ /* 0x040fec000000188c */
[C---:B------:R-:W-:Y:S06]  /*1790*/  HMMA.16816.F32 R124, R16.reuse, R50, R124 ;  /* 0x00000032107c723c */ /* 0x040fec000000187c */
[----:B------:R-:W-:Y:S06]  /*17a0*/  HMMA.16816.F32 R132, R16, R44, R144 ;  /* 0x0000002c1084723c */ /* 0x000fec0000001890 */
[----:B------:R-:W-:Y:S01]  /*17b0*/  HMMA.16816.F32 R48, R32, R76, R56 ;  /* 0x0000004c2030723c */ /* 0x000fe20000001838 */
[----:B------:R-:W-:Y:S05]  /*17c0*/  LDSM.16.M88.4 R56, [R237+0x2000] ;  /* 0x00200000ed38783b */ /* 0x000fea0000000200 */
[----:B------:R-:W-:Y:S01]  /*17d0*/  HMMA.16816.F32 R116, R16, R46, R116 ;  /* 0x0000002e1074723c */ /* 0x000fe20000001874 */
[----:B------:R-:W1:Y:S04]  /*17e0*/  LDSM.16.M88.4 R16, [R240+0x6000] ;  /* 0x00600000f010783b */ /* 0x000e680000000200 */
[----:B------:R-:W-:Y:S01]  /*17f0*/  LDSM.16.M88.4 R44, [R40+0xa800] ;  /* 0x00a80000282c783b */ /* 0x000fe20000000200 */
[C---:B------:R-:W-:Y:S06]  /*1800*/  HMMA.16816.F32 R72, R4.reuse, R70, R72 ;  /* 0x000000460448723c */ /* 0x040fec0000001848 */
[----:B------:R-:W-:Y:S06]  /*1810*/  HMMA.16816.F32 R144, R4, R90, R96 ;  /* 0x0000005a0490723c */ /* 0x000fec0000001860 */
[C---:B------:R-:W-:Y:S06]  /*1820*/  HMMA.16816.F32 R68, R36.reuse, R70, R80 ;  /* 0x000000462444723c */ /* 0x040fec0000001850 */
[----:B------:R-:W-:Y:S06]  /*1830*/  HMMA.16816.F32 R96, R36, R14, R52 ;  /* 0x0000000e2460723c */ /* 0x000fec0000001834 */
[----:B---3--:R-:W-:Y:S01]  /*1840*/  HMMA.16816.F32 R52, R28, R76, R8 ;  /* 0x0000004c1c34723c */ /* 0x008fe20000001808 */
[----:B------:R-:W-:Y:S05]  /*1850*/  LDSM.16.M88.4 R8, [R241+0x4000] ;  /* 0x00400000f108783b */ /* 0x000fea0000000200 */
[C---:B------:R-:W-:Y:S06]  /*1860*/  HMMA.16816.F32 R128, R4.reuse, R12, R128 ;  /* 0x0000000c0480723c */ /* 0x040fec0000001880 */
[C---:B------:R-:W-:Y:S06]  /*1870*/  HMMA.16816.F32 R112, R4.reuse, R14, R112 ;  /* 0x0000000e0470723c */ /* 0x040fec0000001870 */
[C---:B------:R-:W-:Y:S06]  /*1880*/  HMMA.16816.F32 R108, R4.reuse, R60, R108 ;  /* 0x0000003c046c723c */ /* 0x040fec000000186c */
[C---:B------:R-:W-:Y:S06]  /*1890*/  HMMA.16816.F32 R104, R4.reuse, R62, R104 ;  /* 0x0000003e0468723c */ /* 0x040fec0000001868 */
[----:B------:R-:W-:Y:S06]  /*18a0*/  HMMA.16816.F32 R140, R4, R88, R100 ;  /* 0x00000058048c723c */ /* 0x000fec0000001864 */
[----:B------:R-:W-:Y:S01]  /*18b0*/  HMMA.16816.F32 R92, R36, R12, R92 ;  /* 0x0000000c245c723c */ /* 0x000fe2000000185c */
[----:B------:R-:W2:Y:S05]  /*18c0*/  LDSM.16.M88.4 R12, [R242+0x6000] ;  /* 0x00600000f20c783b */ /* 0x000eaa0000000200 */
[----:B----4-:R-:W-:Y:S01]  /*18d0*/  HMMA.16816.F32 R4, R24, R84, R48 ;  /* 0x000000541804723c */ /* 0x010fe20000001830 */
[----:B------:R-:W3:Y:S05]  /*18e0*/  LDSM.16.M88.4 R48, [R236+0x2000] ;  /* 0x00200000ec30783b */ /* 0x000eea0000000200 */
[----:B------:R-:W-:Y:S06]  /*18f0*/  HMMA.16816.F32 R136, R36, R60, R64 ;  /* 0x0000003c2488723c */ /* 0x000fec0000001840 */
[----:B------:R-:W-:Y:S06]  /*1900*/  HMMA.16816.F32 R68, R32, R78, R68 ;  /* 0x0000004e2044723c */ /* 0x000fec0000001844 */
[----:B-1----:R-:W-:Y:S01]  /*1910*/  HMMA.16816.F32 R64, R16, R84, R52 ;  /* 0x000000541040723c */ /* 0x002fe20000001834 */
[----:B------:R-:W-:Y:S05]  /*1920*/  LDSM.16.M88.4 R52, [R243+0x2800] ;  /* 0x00280000f334783b */ /* 0x000fea0000000200 */
[----:B------:R-:W-:Y:S06]  /*1930*/  HMMA.16816.F32 R124, R36, R62, R124 ;  /* 0x0000003e247c723c */ /* 0x000fec000000187c */
[----:B------:R-:W-:Y:S01]  /*1940*/  HMMA.16816.F32 R60, R20, R56, R4 ;  /* 0x00000038143c723c */ /* 0x000fe20000001804 */
[----:B------:R-:W1:Y:S05]  /*1950*/  LDSM.16.M88.4 R4, [R241+0x6000] ;  /* 0x00600000f104783b */ /* 0x000e6a0000000200 */
[----:B------:R-:W-:Y:S06]  /*1960*/  HMMA.16816.F32 R72, R28, R78, R72 ;  /* 0x0000004e1c48723c */ /* 0x000fec0000001848 */
[----:B------:R-:W-:Y:S06]  /*1970*/  HMMA.16816.F32 R68, R24, R86, R68 ;  /* 0x000000561844723c */ /* 0x000fec0000001844 */
[C---:B------:R-:W-:Y:S06]  /*1980*/  HMMA.16816.F32 R132, R36.reuse, R88, R132 ;  /* 0x000000582484723c */ /* 0x040fec0000001884 */
[----:B------:R-:W-:Y:S06]  /*1990*/  HMMA.16816.F32 R116, R36, R90, R116 ;  /* 0x0000005a2474723c */ /* 0x000fec0000001874 */
[----:B--2---:R-:W-:Y:S06]  /*19a0*/  HMMA.16816.F32 R64, R12, R56, R64 ;  /* 0x000000380c40723c */ /* 0x004fec0000001840 */
[----:B------:R-:W-:Y:S06]  /*19b0*/  HMMA.16816.F32 R36, R32, R44, R92 ;  /* 0x0000002c2024723c */ /* 0x000fec000000185c */
[----:B---3--:R-:W-:Y:S06]  /*19c0*/  HMMA.16816.F32 R80, R8, R48, R60 ;  /* 0x000000300850723c */ /* 0x008fec000000183c */
[----:B------:R-:W-:Y:S01]  /*19d0*/  HMMA.16816.F32 R72, R16, R86, R72 ;  /* 0x000000561048723c */ /* 0x000fe20000001848 */
[----:B------:R-:W-:Y:S05]  /*19e0*/  LDSM.16.M88.4 R84, [R40+0xb800] ;  /* 0x00b800002854783b */ /* 0x000fea0000000200 */
[----:B------:R-:W-:Y:S06]  /*19f0*/  HMMA.16816.F32 R60, R20, R58, R68 ;  /* 0x0000003a143c723c */ /* 0x000fec0000001844 */
[----:B-1----:R-:W-:Y:S06]  /*1a00*/  HMMA.16816.F32 R68, R4, R48, R64 ;  /* 0x000000300444723c */ /* 0x002fec0000001840 */
[----:B------:R-:W-:Y:S01]  /*1a10*/  HMMA.16816.F32 R64, R24, R52, R36 ;  /* 0x000000341840723c */ /* 0x000fe20000001824 */
[----:B------:R-:W1:Y:S01]  /*1a20*/  LDSM.16.M88.4 R36, [R237+0x2800] ;  /* 0x00280000ed24783b */ /* 0x000e620000000200 */
[----:B------:R-:W-:-:S04]  /*1a30*/  FMUL.FTZ R0, R80, UR4 ;  /* 0x0000000450007c20 */ /* 0x000fc80008410000 */
[C---:B------:R-:W-:Y:S01]  /*1a40*/  HMMA.16816.F32 R76, R28.reuse, R44, R128 ;  /* 0x0000002c1c4c723c */ /* 0x040fe20000001880 */
[----:B------:R2:W-:Y:S05]  /*1a50*/  MUFU.TANH R152, R0 ;  /* 0x0000000000987308 */ /* 0x0005ea0000002400 */
[-C--:B------:R-:W-:Y:S06]  /*1a60*/  HMMA.16816.F32 R100, R28, R46.reuse, R112 ;  /* 0x0000002e1c64723c */ /* 0x080fec0000001870 */
[----:B------:R-:W-:Y:S01]  /*1a70*/  HMMA.16816.F32 R88, R32, R46, R96 ;  /* 0x0000002e2058723c */ /* 0x000fe20000001860 */
[----:B------:R-:W3:Y:S04]  /*1a80*/  LDSM.16.M88.4 R44, [R40+0xb000] ;  /* 0x00b00000282c783b */ /* 0x000ee80000000200 */
[----:B------:R-:W4:Y:S01]  /*1a90*/  LDSM.16.M88.4 R40, [R236+0x2800] ;  /* 0x00280000ec28783b */ /* 0x000f220000000200 */
[----:B--2---:R-:W-:Y:S01]  /*1aa0*/  FMUL.FTZ R0, R81, UR4 ;  /* 0x0000000451007c20 */ /* 0x004fe20008410000 */
[----:B------:R-:W-:Y:S03]  /*1ab0*/  HMMA.16816.F32 R72, R12, R58, R72 ;  /* 0x0000003a0c48723c */ /* 0x000fe60000001848 */
[----:B------:R2:W-:Y:S03]  /*1ac0*/  MUFU.TANH R151, R0 ;  /* 0x0000000000977308 */ /* 0x0005e60000002400 */
[----:B------:R-:W-:Y:S06]  /*1ad0*/  HMMA.16816.F32 R60, R8, R50, R60 ;  /* 0x00000032083c723c */ /* 0x000fec000000183c */
[----:B------:R-:W-:Y:S06]  /*1ae0*/  HMMA.16816.F32 R56, R16, R52, R76 ;  /* 0x000000341038723c */ /* 0x000fec000000184c */
[----:B-1----:R-:W-:Y:S01]  /*1af0*/  HMMA.16816.F32 R64, R20, R36, R64 ;  /* 0x000000241440723c */ /* 0x002fe20000001840 */
[----:B--2---:R-:W-:-:S04]  /*1b00*/  FMUL.FTZ R0, R82, UR4 ;  /* 0x0000000452007c20 */ /* 0x004fc80008410000 */
[----:B------:R1:W-:Y:S01]  /*1b10*/  MUFU.TANH R153, R0 ;  /* 0x0000000000997308 */ /* 0x0003e20000002400 */
[----:B------:R-:W-:Y:S06]  /*1b20*/  HMMA.16816.F32 R72, R4, R50, R72 ;  /* 0x000000320448723c */ /* 0x000fec0000001848 */
[----:B------:R-:W-:Y:S06]  /*1b30*/  HMMA.16816.F32 R76, R32, R84, R132 ;  /* 0x00000054204c723c */ /* 0x000fec0000001884 */
[----:B---3--:R-:W-:Y:S01]  /*1b40*/  HMMA.16816.F32 R92, R28, R44, R108 ;  /* 0x0000002c1c5c723c */ /* 0x008fe2000000186c */
[----:B-1----:R-:W-:-:S05]  /*1b50*/  FMUL.FTZ R0, R83, UR4 ;  /* 0x0000000453007c20 */ /* 0x002fca0008410000 */
[C---:B------:R-:W-:Y:S01]  /*1b60*/  HMMA.16816.F32 R108, R28.reuse, R84, R140 ;  /* 0x000000541c6c723c */ /* 0x040fe2000000188c */
[----:B------:R1:W-:Y:S05]  /*1b70*/  MUFU.TANH R150, R0 ;  /* 0x0000000000967308 */ /* 0x0003ea0000002400 */
[C---:B------:R-:W-:Y:S06]  /*1b80*/  HMMA.16816.F32 R96, R28.reuse, R46, R104 ;  /* 0x0000002e1c60723c */ /* 0x040fec0000001868 */
[----:B------:R-:W-:Y:S01]  /*1b90*/  HMMA.16816.F32 R104, R28, R86, R144 ;  /* 0x000000561c68723c */ /* 0x000fe20000001890 */
[----:B------:R-:W2:Y:S05]  /*1ba0*/  LDSM.16.M88.4 R28, [R243+0x3000] ;  /* 0x00300000f31c783b */ /* 0x000eaa0000000200 */
[----:B------:R-:W-:Y:S01]  /*1bb0*/  HMMA.16816.F32 R48, R12, R36, R56 ;  /* 0x000000240c30723c */ /* 0x000fe20000001838 */
[----:B-1----:R-:W-:-:S04]  /*1bc0*/  FMUL.FTZ R0, R68, UR4 ;  /* 0x0000000444007c20 */ /* 0x002fc80008410000 */
[----:B------:R1:W-:Y:S01]  /*1bd0*/  MUFU.TANH R131, R0 ;  /* 0x0000000000837308 */ /* 0x0003e20000002400 */
[----:B------:R-:W-:Y:S06]  /*1be0*/  HMMA.16816.F32 R56, R24, R54, R88 ;  /* 0x000000361838723c */ /* 0x000fec0000001858 */
[----:B----4-:R-:W-:Y:S06]  /*1bf0*/  HMMA.16816.F32 R64, R8, R40, R64 ;  /* 0x000000280840723c */ /* 0x010fec0000001840 */
[----:B------:R-:W-:Y:S01]  /*1c00*/  HMMA.16816.F32 R52, R16, R54, R100 ;  /* 0x000000361034723c */ /* 0x000fe20000001864 */
[----:B-1----:R-:W-:-:S05]  /*1c10*/  FMUL.FTZ R0, R69, UR4 ;  /* 0x0000000445007c20 */ /* 0x002fca0008410000 */
[----:B------:R-:W-:Y:S01]  /*1c20*/  HMMA.16816.F32 R80, R32, R46, R124 ;  /* 0x0000002e2050723c */ /* 0x000fe2000000187c */
[----:B------:R1:W-:-:S15]  /*1c30*/  MUFU.TANH R149, R0 ;  /* 0x0000000000957308 */ /* 0x0003de0000002400 */
[----:B------:R-:W-:-:S02]  /*1c40*/  NOP ;  /* 0x0000000000007918 */ /* 0x000fc40000000000 */
[----:B------:R-:W-:Y:S01]  /*1c50*/  HMMA.16816.F32 R52, R12, R38, R52 ;  /* 0x000000260c34723c */ /* 0x000fe20000001834 */
[----:B-1----:R-:W-:-:S04]  /*1c60*/  FMUL.FTZ R0, R70, UR4 ;  /* 0x0000000446007c20 */ /* 0x002fc80008410000 */
[----:B------:R1:W-:Y:S02]  /*1c70*/  MUFU.TANH R148, R0 ;  /* 0x0000000000947308 */ /* 0x0003e40000002400 */
[----:B-1----:R-:W-:Y:S02]  /*1c80*/  FMUL.FTZ R0, R71, UR4 ;  /* 0x0000000447007c20 */ /* 0x002fe40008410000 */
[----:B------:R-:W-:Y:S04]  /*1c90*/  HMMA.16816.F32 R68, R4, R40, R48 ;  /* 0x000000280444723c */ /* 0x000fe80000001830 */
[----:B------:R1:W-:Y:S02]  /*1ca0*/  MUFU.TANH R143, R0 ;  /* 0x00000000008f7308 */ /* 0x0003e40000002400 */
[----:B------:R-:W-:Y:S01]  /*1cb0*/  HMMA.16816.F32 R48, R20, R38, R56 ;  /* 0x000000261430723c */ /* 0x000fe20000001838 */
[----:B------:R-:W-:Y:S08]  /*1cc0*/  LDSM.16.M88.4 R36, [R243+0x3800] ;  /* 0x00380000f324783b */ /* 0x000ff00000000200 */
[----:B------:R-:W-:Y:S01]  /*1cd0*/  HMMA.16816.F32 R52, R4, R42, R52 ;  /* 0x0000002a0434723c */ /* 0x000fe20000001834 */
[----:B-1----:R-:W-:-:S04]  /*1ce0*/  FMUL.FTZ R0, R60, UR4 ;  /* 0x000000043c007c20 */ /* 0x002fc80008410000 */
[----:B------:R1:W-:Y:S02]  /*1cf0*/  MUFU.TANH R141, R0 ;  /* 0x00000000008d7308 */ /* 0x0003e40000002400 */
[----:B-1----:R-:W-:-:S06]  /*1d00*/  FMUL.FTZ R0, R61, UR4 ;  /* 0x000000043d007c20 */ /* 0x002fcc0008410000 */
[----:B------:R1:W-:Y:S02]  /*1d10*/  MUFU.TANH R142, R0 ;  /* 0x00000000008e7308 */ /* 0x0003e40000002400 */
[----:B-1----:R-:W-:-:S06]  /*1d20*/  FMUL.FTZ R0, R62, UR4 ;  /* 0x000000043e007c20 */ /* 0x002fcc0008410000 */
[----:B------:R1:W3:Y:S02]  /*1d30*/  MUFU.TANH R130, R0 ;  /* 0x0000000000827308 */ /* 0x0002e40000002400 */
[----:B-1----:R-:W-:Y:S02]  /*1d40*/  FMUL.FTZ R0, R63, UR4 ;  /* 0x000000043f007c20 */ /* 0x002fe40008410000 */
[----:B------:R-:W-:Y:S01]  /*1d50*/  HMMA.16816.F32 R60, R32, R44, R136 ;  /* 0x0000002c203c723c */ /* 0x000fe20000001888 */
[----:B------:R-:W1:Y:S03]  /*1d60*/  LDSM.16.M88.4 R44, [R237+0x3000] ;  /* 0x00300000ed2c783b */ /* 0x000e660000000200 */
[----:B------:R4:W-:Y:S02]  /*1d70*/  MUFU.TANH R140, R0 ;  /* 0x00000000008c7308 */ /* 0x0009e40000002400 */
[----:B----4-:R-:W-:-:S06]  /*1d80*/  FMUL.FTZ R0, R72, UR4 ;  /* 0x0000000448007c20 */ /* 0x010fcc0008410000 */
[----:B------:R4:W5:-:S12]  /*1d90*/  MUFU.TANH R128, R0 ;  /* 0x0000000000807308 */ /* 0x0009580000002400 */
[----:B--2---:R-:W-:Y:S01]  /*1da0*/  HMMA.16816.F32 R56, R24, R28, R60 ;  /* 0x0000001c1838723c */ /* 0x004fe2000000183c */
[----:B------:R-:W2:Y:S01]  /*1db0*/  LDSM.16.M88.4 R60, [R236+0x3000] ;  /* 0x00300000ec3c783b */ /* 0x000ea20000000200 */
[----:B----4-:R-:W-:-:S04]  /*1dc0*/  FMUL.FTZ R0, R73, UR4 ;  /* 0x0000000449007c20 */ /* 0x010fc80008410000 */
[----:B------:R4:W-:Y:S02]  /*1dd0*/  MUFU.TANH R129, R0 ;  /* 0x0000000000817308 */ /* 0x0009e40000002400 */
[----:B----4-:R-:W-:-:S06]  /*1de0*/  FMUL.FTZ R0, R74, UR4 ;  /* 0x000000044a007c20 */ /* 0x010fcc0008410000 */
[----:B------:R4:W5:Y:S02]  /*1df0*/  MUFU.TANH R115, R0 ;  /* 0x0000000000737308 */ /* 0x0009640000002400 */
[----:B----4-:R-:W-:Y:S02]  /*1e00*/  FMUL.FTZ R0, R75, UR4 ;  /* 0x000000044b007c20 */ /* 0x010fe40008410000 */
[----:B------:R-:W-:Y:S04]  /*1e10*/  HMMA.16816.F32 R72, R16, R30, R96 ;  /* 0x0000001e1048723c */ /* 0x000fe80000001860 */
[----:B------:R4:W5:Y:S02]  /*1e20*/  MUFU.TANH R122, R0 ;  /* 0x00000000007a7308 */ /* 0x0009640000002400 */
[----:B----4-:R-:W-:-:S06]  /*1e30*/  FMUL.FTZ R0, R64, UR4 ;  /* 0x0000000440007c20 */ /* 0x010fcc0008410000 */
[----:B------:R4:W5:Y:S02]  /*1e40*/  MUFU.TANH R114, R0 ;  /* 0x0000000000727308 */ /* 0x0009640000002400 */
[----:B----4-:R-:W-:-:S06]  /*1e50*/  FMUL.FTZ R0, R65, UR4 ;  /* 0x0000000441007c20 */ /* 0x010fcc0008410000 */
[----:B------:R4:W-:Y:S02]  /*1e60*/  MUFU.TANH R123, R0 ;  /* 0x00000000007b7308 */ /* 0x0009e40000002400 */
[----:B----4-:R-:W-:-:S06]  /*1e70*/  FMUL.FTZ R0, R66, UR4 ;  /* 0x0000000442007c20 */ /* 0x010fcc0008410000 */
[----:B------:R4:W-:Y:S02]  /*1e80*/  MUFU.TANH R113, R0 ;  /* 0x0000000000717308 */ /* 0x0009e40000002400 */
[----:B----4-:R-:W-:Y:S02]  /*1e90*/  FMUL.FTZ R0, R67, UR4 ;  /* 0x0000000443007c20 */ /* 0x010fe40008410000 */
[----:B------:R-:W-:Y:S04]  /*1ea0*/  HMMA.16816.F32 R64, R8, R42, R48 ;  /* 0x0000002a0840723c */ /* 0x000fe80000001830 */
[----:B------:R4:W-:Y:S02]  /*1eb0*/  MUFU.TANH R121, R0 ;  /* 0x0000000000797308 */ /* 0x0009e40000002400 */
[----:B------:R-:W-:Y:S06]  /*1ec0*/  HMMA.16816.F32 R48, R16, R28, R92 ;  /* 0x0000001c1030723c */ /* 0x000fec000000185c */
[----:B-1----:R-:W-:Y:S06]  /*1ed0*/  HMMA.16816.F32 R40, R20, R44, R56 ;  /* 0x0000002c1428723c */ /* 0x002fec0000001838 */
[----:B------:R-:W-:Y:S01]  /*1ee0*/  HMMA.16816.F32 R28, R24, R30, R80 ;  /* 0x0000001e181c723c */ /* 0x000fe20000001850 */
[----:B----4-:R-:W-:-:S04]  /*1ef0*/  FMUL.FTZ R0, R68, UR4 ;  /* 0x0000000444007c20 */ /* 0x010fc80008410000 */
[----:B------:R1:W4:Y:S02]  /*1f00*/  MUFU.TANH R102, R0 ;  /* 0x0000000000667308 */ /* 0x0003240000002400 */
[----:B-1----:R-:W-:-:S15]  /*1f10*/  FMUL.FTZ R0, R69, UR4 ;  /* 0x0000000445007c20 */ /* 0x002fde0008410000 */
[----:B------:R-:W-:-:S02]  /*1f20*/  NOP ;  /* 0x0000000000007918 */ /* 0x000fc40000000000 */
[----:B------:R-:W-:Y:S01]  /*1f30*/  HMMA.16816.F32 R28, R20, R46, R28 ;  /* 0x0000002e141c723c */ /* 0x000fe2000000181c */
[----:B------:R1:W-:Y:S02]  /*1f40*/  MUFU.TANH R112, R0 ;  /* 0x0000000000707308 */ /* 0x0003e40000002400 */
[----:B-1----:R-:W-:-:S06]  /*1f50*/  FMUL.FTZ R0, R70, UR4 ;  /* 0x0000000446007c20 */ /* 0x002fcc0008410000 */
[----:B------:R1:W4:Y:S02]  /*1f60*/  MUFU.TANH R100, R0 ;  /* 0x0000000000647308 */ /* 0x0003240000002400 */
[----:B-1----:R-:W-:Y:S02]  /*1f70*/  FMUL.FTZ R0, R71, UR4 ;  /* 0x0000000447007c20 */ /* 0x002fe40008410000 */
[----:B------:R-:W-:Y:S04]  /*1f80*/  HMMA.16816.F32 R68, R32, R86, R116 ;  /* 0x000000562044723c */ /* 0x000fe80000001874 */
[----:B------:R1:W-:Y:S02]  /*1f90*/  MUFU.TANH R101, R0 ;  /* 0x0000000000657308 */ /* 0x0003e40000002400 */
[----:B------:R-:W-:Y:S06]  /*1fa0*/  HMMA.16816.F32 R32, R12, R44, R48 ;  /* 0x0000002c0c20723c */ /* 0x000fec0000001830 */
[----:B--2---:R-:W-:Y:S01]  /*1fb0*/  HMMA.16816.F32 R48, R8, R60, R40 ;  /* 0x0000003c0830723c */ /* 0x004fe20000001828 */
[----:B------:R-:W2:Y:S05]  /*1fc0*/  LDSM.16.M88.4 R40, [R237+0x3800] ;  /* 0x00380000ed28783b */ /* 0x000eaa0000000200 */
[----:B------:R-:W-:Y:S01]  /*1fd0*/  HMMA.16816.F32 R84, R16, R38, R104 ;  /* 0x000000261054723c */ /* 0x000fe20000001868 */
[----:B-1----:R-:W-:-:S04]  /*1fe0*/  FMUL.FTZ R0, R64, UR4 ;  /* 0x0000000440007c20 */ /* 0x002fc80008410000 */
[----:B------:R1:W-:Y:S07]  /*1ff0*/  MUFU.TANH R95, R0 ;  /* 0x00000000005f7308 */ /* 0x0003ee0000002400 */
[----:B------:R-:W-:Y:S06]  /*2000*/  HMMA.16816.F32 R56, R4, R60, R32 ;  /* 0x0000003c0438723c */ /* 0x000fec0000001820 */
        /* <DEDUP_REMOVED lines=10> */
[----:B------:R1:W-:Y:S03]  /*20b0*/  MUFU.TANH R90, R0 ;  /* 0x00000000005a7308 */ /* 0x0003e60000002400 */
[----:B------:R-:W-:Y:S01]  /*20c0*/  FMUL.FTZ R16, R55, UR4 ;  /* 0x0000000437107c20 */ /* 0x000fe20008410000 */
[----:B------:R-:W-:Y:S01]  /*20d0*/  FMUL.FTZ R18, R51, UR4 ;  /* 0x0000000433127c20 */ /* 0x000fe20008410000 */
[----:B------:R-:W-:-:S03]  /*20e0*/  IMAD.SHL.U32 R19, R162, 0x2, RZ ;  /* 0x00000002a2137824 */ /* 0x000fc600078e00ff */
[----:B------:R3:W-:Y:S02]  /*20f0*/  MUFU.TANH R92, R16 ;  /* 0x00000010005c7308 */ /* 0x0007e40000002400 */
[----:B------:R-:W-:Y:S01]  /*2100*/  LOP3.LUT R19, R19, 0x6, RZ, 0xc0, !PT ;  /* 0x0000000613137812 */ /* 0x000fe200078ec0ff */
[----:B-1----:R-:W-:-:S05]  /*2110*/  FMUL.FTZ R0, R52, UR4 ;  /* 0x0000000434007c20 */ /* 0x002fca0008410000 */
[----:B------:R1:W4:Y:S04]  /*2120*/  MUFU.TANH R93, R0 ;  /* 0x00000000005d7308 */ /* 0x0003280000002400 */
[----:B--2---:R-:W-:Y:S01]  /*2130*/  HMMA.16816.F32 R28, R12, R40, R64 ;  /* 0x000000280c1c723c */ /* 0x004fe20000001840 */
[----:B---3--:R-:W-:-:S04]  /*2140*/  FMUL.FTZ R16, R48, UR4 ;  /* 0x0000000430107c20 */ /* 0x008fc80008410000 */
[----:B------:R2:W3:Y:S01]  /*2150*/  MUFU.TANH R91, R16 ;  /* 0x00000010005b7308 */ /* 0x0004e20000002400 */
[----:B-1----:R-:W-:-:S07]  /*2160*/  FMUL.FTZ R0, R53, UR4 ;  /* 0x0000000435007c20 */ /* 0x002fce0008410000 */
[----:B------:R1:W-:Y:S01]  /*2170*/  MUFU.TANH R89, R0 ;  /* 0x0000000000597308 */ /* 0x0003e20000002400 */
[----:B--2---:R-:W-:Y:S02]  /*2180*/  IMAD R16, R161, 0x10, R164 ;  /* 0x00000010a1107824 */ /* 0x004fe400078e02a4 */
[----:B-1----:R-:W-:Y:S02]  /*2190*/  FMUL.FTZ R0, R54, UR4 ;  /* 0x0000000436007c20 */ /* 0x002fe40008410000 */
[C---:B------:R-:W-:Y:S03]  /*21a0*/  HMMA.16816.F32 R52, R24.reuse, R36, R76 ;  /* 0x000000241834723c */ /* 0x040fe6000000184c */
[----:B------:R1:W-:Y:S03]  /*21b0*/  MUFU.TANH R77, R18 ;  /* 0x00000012004d7308 */ /* 0x0003e60000002400 */
[----:B------:R-:W-:Y:S05]  /*21c0*/  HMMA.16816.F32 R36, R24, R38, R68 ;  /* 0x000000261824723c */ /* 0x000fea0000001844 */
[----:B------:R2:W3:Y:S01]  /*21d0*/  MUFU.TANH R88, R0 ;  /* 0x0000000000587308 */ /* 0x0004e20000002400 */
[----:B-1----:R-:W-:-:S07]  /*21e0*/  FMUL.FTZ R18, R56, UR4 ;  /* 0x0000000438127c20 */ /* 0x002fce0008410000 */
[----:B------:R1:W-:Y:S01]  /*21f0*/  MUFU.TANH R82, R18 ;  /* 0x0000001200527308 */ /* 0x0003e20000002400 */
[----:B--2---:R-:W-:-:S10]  /*2200*/  LOP3.LUT R0, R163, 0xffffffe0, RZ, 0xc0, !PT ;  /* 0xffffffe0a3007812 */ /* 0x004fd400078ec0ff */
[----:B------:R-:W-:Y:S01]  /*2210*/  HMMA.16816.F32 R36, R20, R42, R36 ;  /* 0x0000002a1424723c */ /* 0x000fe20000001824 */
[----:B------:R-:W-:-:S05]  /*2220*/  IMAD.IADD R0, R162, 0x1, -R0 ;  /* 0x00000001a2007824 */ /* 0x000fca00078e0a00 */
[----:B------:R-:W-:Y:S01]  /*2230*/  SHF.R.S32.HI R17, RZ, 0x1f, R0 ;  /* 0x0000001fff117819 */ /* 0x000fe20000011400 */
[----:B-1----:R-:W-:-:S03]  /*2240*/  FMUL.FTZ R18, R59, UR4 ;  /* 0x000000043b127c20 */ /* 0x002fc60008410000 */
[----:B------:R-:W-:Y:S01]  /*2250*/  LEA.HI R0, R17, R0, RZ, 0x2 ;  /* 0x0000000011007211 */ /* 0x000fe200078f10ff */
[----:B------:R-:W-:Y:S01]  /*2260*/  FMUL.FTZ R17, R49, UR4 ;  /* 0x0000000431117c20 */ /* 0x000fe20008410000 */
[----:B------:R-:W-:Y:S02]  /*2270*/  MUFU.TANH R137, R18 ;  /* 0x0000001200897308 */ /* 0x000fe40000002400 */
[----:B------:R-:W-:-:S04]  /*2280*/  SHF.R.S32.HI R0, RZ, 0x2, R0 ;  /* 0x00000002ff007819 */ /* 0x000fc80000011400 */
[----:B------:R-:W-:Y:S02]  /*2290*/  IADD3 R0, R16, 0x1, R0 ;  /* 0x0000000110007810 */ /* 0x000fe40007ffe000 */
[----:B------:R1:W-:Y:S02]  /*22a0*/  MUFU.TANH R83, R17 ;  /* 0x0000001100537308 */ /* 0x0003e40000002400 */
[----:B------:R-:W-:-:S05]  /*22b0*/  IADD3 R0, R120, -UR17, R0 ;  /* 0x8000001178007c10 */ /* 0x000fca000fffe000 */
[----:B------:R-:W-:Y:S02]  /*22c0*/  VIADD R16, R0, UR16 ;  /* 0x0000001000107c36 */ /* 0x000fe40008000000 */
[----:B------:R-:W-:-:S03]  /*22d0*/  IMAD R0, R165, 0x40, R19 ;  /* 0x00000040a5007824 */ /* 0x000fc600078e0213 */
[----:B------:R-:W-:Y:S01]  /*22e0*/  VIMNMX R24, R16, R120, PT ;  /* 0x0000007810187248 */ /* 0x000fe20003fe0100 */
[----:B------:R-:W-:Y:S01]  /*22f0*/  VIADD R19, R0, 0x30 ;  /* 0x0000003000137836 */ /* 0x000fe20000000000 */
[C-C-:B------:R-:W-:Y:S02]  /*2300*/  VIADDMNMX R25, R16.reuse, 0x8, R120.reuse, PT ;  /* 0x0000000810197846 */ /* 0x140fe40003800178 */
[--C-:B------:R-:W-:Y:S01]  /*2310*/  VIADDMNMX R26, R16, 0x40, R120.reuse, PT ;  /* 0x00000040101a7846 */ /* 0x100fe20003800178 */
[----:B-1----:R-:W-:Y:S01]  /*2320*/  FMUL.FTZ R17, R50, UR4 ;  /* 0x0000000432117c20 */ /* 0x002fe20008410000 */
[----:B------:R-:W-:Y:S01]  /*2330*/  VIADDMNMX R27, R16, 0x48, R120, PT ;  /* 0x00000048101b7846 */ /* 0x000fe20003800178 */
[----:B------:R-:W-:Y:S01]  /*2340*/  HMMA.16816.F32 R48, R20, R40, R52 ;  /* 0x000000281430723c */ /* 0x000fe20000001834 */
[----:B------:R-:W1:Y:S01]  /*2350*/  LDSM.16.M88.4 R20, [R236+0x3800] ;  /* 0x00380000ec14783b */ /* 0x000e620000000200 */
[----:B------:R2:W-:Y:S01]  /*2360*/  MUFU.TANH R78, R17 ;  /* 0x00000011004e7308 */ /* 0x0005e20000002400 */
[----:B------:R-:W-:Y:S01]  /*2370*/  VIADD R16, R0, 0x8 ;  /* 0x0000000800107836 */ /* 0x000fe20000000000 */
[----:B------:R-:W-:-:S04]  /*2380*/  DEPBAR.LE SB0, 0x0 ;  /* 0x000080000000791a */ /* 0x000fc80000000000 */
[----:B------:R-:W-:Y:S01]  /*2390*/  BAR.SYNC.DEFER_BLOCKING 0x0 ;  /* 0x0000000000007b1d */ /* 0x000fe20000010000 */
[C---:B------:R-:W-:Y:S01]  /*23a0*/  ISETP.GE.AND P6, PT, R16.reuse, R24, PT ;  /* 0x000000181000720c */ /* 0x040fe20003fc6270 */
[----:B------:R-:W-:Y:S01]  /*23b0*/  HMMA.16816.F32 R52, R12, R42, R84 ;  /* 0x0000002a0c34723c */ /* 0x000fe20000001854 */
[C---:B------:R-:W-:Y:S02]  /*23c0*/  ISETP.GE.AND P4, PT, R16.reuse, R25, PT ;  /* 0x000000191000720c */ /* 0x040fe40003f86270 */
[----:B------:R-:W-:Y:S02]  /*23d0*/  ISETP.GE.AND P2, PT, R16, R26, PT ;  /* 0x0000001a1000720c */ /* 0x000fe40003f46270 */
[----:B------:R-:W-:Y:S02]  /*23e0*/  FSEL R68, R130, -INF , !P4 ;  /* 0xff80000082447808 */ /* 0x000fe40006000000 */
[----:B-----5:R-:W-:Y:S01]  /*23f0*/  FSEL R70, R128, -INF , !P2 ;  /* 0xff80000080467808 */ /* 0x020fe20005000000 */
[----:B------:R-:W-:Y:S01]  /*2400*/  FMUL.FTZ R12, R47, UR4 ;  /* 0x000000042f0c7c20 */ /* 0x000fe20008410000 */
[----:B--2---:R-:W-:-:S02]  /*2410*/  VIADD R17, R0, 0x1 ;  /* 0x0000000100117836 */ /* 0x004fc40000000000 */
[----:B------:R-:W-:Y:S01]  /*2420*/  FMUL.FTZ R13, R32, UR4 ;  /* 0x00000004200d7c20 */ /* 0x000fe20008410000 */
[----:B------:R-:W-:Y:S02]  /*2430*/  VIADD R14, R0, 0x29 ;  /* 0x00000029000e7836 */ /* 0x000fe40000000000 */
[C---:B------:R-:W-:Y:S01]  /*2440*/  ISETP.GE.AND P5, PT, R17.reuse, R24, PT ;  /* 0x000000181100720c */ /* 0x040fe20003fa6270 */
[----:B------:R2:W-:Y:S01]  /*2450*/  MUFU.TANH R65, R13 ;  /* 0x0000000d00417308 */ /* 0x0005e20000002400 */
[C---:B------:R-:W-:Y:S02]  /*2460*/  ISETP.GE.AND P0, PT, R17.reuse, R25, PT ;  /* 0x000000191100720c */ /* 0x040fe40003f06270 */
[C---:B------:R-:W-:Y:S02]  /*2470*/  ISETP.GE.AND P3, PT, R17.reuse, R26, PT ;  /* 0x0000001a1100720c */ /* 0x040fe40003f66270 */
[----:B------:R-:W-:Y:S01]  /*2480*/  ISETP.GE.AND P1, PT, R17, R27, PT ;  /* 0x0000001b1100720c */ /* 0x000fe20003f26270 */
[----:B------:R-:W-:Y:S01]  /*2490*/  FMUL.FTZ R17, R57, UR4 ;  /* 0x0000000439117c20 */ /* 0x000fe20008410000 */
[----:B------:R-:W-:-:S02]  /*24a0*/  FSEL R60, R151, -INF , !P5 ;  /* 0xff800000973c7808 */ /* 0x000fc40006800000 */
[----:B------:R-:W-:Y:S01]  /*24b0*/  ISETP.GE.AND P5, PT, R16, R27, PT ;  /* 0x0000001b1000720c */ /* 0x000fe20003fa6270 */
[----:B------:R-:W-:Y:S01]  /*24c0*/  VIADD R16, R0, 0x9 ;  /* 0x0000000900107836 */ /* 0x000fe20000000000 */
[----:B------:R5:W-:Y:S01]  /*24d0*/  MUFU.TANH R79, R17 ;  /* 0x00000011004f7308 */ /* 0x000be20000002400 */
[----:B------:R-:W-:Y:S02]  /*24e0*/  FSEL R69, R150, -INF , !P0 ;  /* 0xff80000096457808 */ /* 0x000fe40004000000 */
[----:B------:R-:W-:Y:S01]  /*24f0*/  FSEL R71, R149, -INF , !P3 ;  /* 0xff80000095477808 */ /* 0x000fe20005800000 */
[C---:B-1----:R-:W-:Y:S01]  /*2500*/  HMMA.16816.F32 R40, R8.reuse, R20, R48 ;  /* 0x000000140828723c */ /* 0x042fe20000001830 */
[----:B------:R-:W-:Y:S01]  /*2510*/  FSEL R74, R143, -INF , !P1 ;  /* 0xff8000008f4a7808 */ /* 0x000fe20004800000 */
[----:B--2---:R-:W-:Y:S01]  /*2520*/  VIADD R13, R0, 0x28 ;  /* 0x00000028000d7836 */ /* 0x004fe20000000000 */
[C---:B------:R-:W-:Y:S01]  /*2530*/  ISETP.GE.AND P0, PT, R16.reuse, R24, PT ;  /* 0x000000181000720c */ /* 0x040fe20003f06270 */
[----:B------:R1:W-:Y:S01]  /*2540*/  MUFU.TANH R51, R12 ;  /* 0x0000000c00337308 */ /* 0x0003e20000002400 */
[C---:B------:R-:W-:Y:S01]  /*2550*/  ISETP.GE.AND P3, PT, R16.reuse, R25, PT ;  /* 0x000000191000720c */ /* 0x040fe20003f66270 */
[----:B------:R-:W-:Y:S01]  /*2560*/  HMMA.16816.F32 R36, R8, R22, R36 ;  /* 0x000000160824723c */ /* 0x000fe20000001824 */
[----:B------:R-:W-:-:S02]  /*2570*/  ISETP.GE.AND P1, PT, R16, R26, PT ;  /* 0x0000001a1000720c */ /* 0x000fc40003f26270 */
[----:B------:R-:W-:Y:S02]  /*2580*/  FSEL R73, R115, -INF , !P5 ;  /* 0xff80000073497808 */ /* 0x000fe40006800000 */
[----:B------:R-:W-:Y:S01]  /*2590*/  FSEL R57, R142, -INF , !P0 ;  /* 0xff8000008e397808 */ /* 0x000fe20004000000 */
[----:B-----5:R-:W-:Y:S01]  /*25a0*/  FMUL.FTZ R17, R58, UR4 ;  /* 0x000000043a117c20 */ /* 0x020fe20008410000 */
[----:B------:R-:W-:Y:S01]  /*25b0*/  FSEL R58, R141, -INF , !P6 ;  /* 0xff8000008d3a7808 */ /* 0x000fe20007000000 */
[----:B------:R-:W-:Y:S01]  /*25c0*/  FMUL.FTZ R8, R33, UR4 ;  /* 0x0000000421087c20 */ /* 0x000fe20008410000 */
[----:B------:R-:W-:Y:S01]  /*25d0*/  ISETP.GE.AND P6, PT, R16, R27, PT ;  /* 0x0000001b1000720c */ /* 0x000fe20003fc6270 */
[----:B------:R-:W-:Y:S01]  /*25e0*/  VIADD R16, R0, 0x10 ;  /* 0x0000001000107836 */ /* 0x000fe20000000000 */
[----:B------:R-:W-:Y:S01]  /*25f0*/  FSEL R62, R140, -INF , !P3 ;  /* 0xff8000008c3e7808 */ /* 0x000fe20005800000 */
[----:B------:R2:W-:Y:S01]  /*2600*/  MUFU.TANH R138, R17 ;  /* 0x00000011008a7308 */ /* 0x0005e20000002400 */
[----:B------:R-:W-:Y:S01]  /*2610*/  FSEL R67, R129, -INF , !P1 ;  /* 0xff80000081437808 */ /* 0x000fe20004800000 */
[----:B------:R-:W-:Y:S01]  /*2620*/  VIADD R9, R0, 0x20 ;  /* 0x0000002000097836 */ /* 0x000fe20000000000 */
[----:B------:R-:W-:Y:S01]  /*2630*/  ISETP.GE.AND P4, PT, R16, R24, PT ;  /* 0x000000181000720c */ /* 0x000fe20003f86270 */
[----:B-1----:R-:W-:Y:S01]  /*2640*/  VIADD R12, R0, 0x19 ;  /* 0x00000019000c7836 */ /* 0x002fe20000000000 */
[C---:B------:R-:W-:Y:S01]  /*2650*/  ISETP.GE.AND P2, PT, R16.reuse, R25, PT ;  /* 0x000000191000720c */ /* 0x040fe20003f46270 */
[----:B------:R-:W-:Y:S01]  /*2660*/  FMUL.FTZ R10, R41, UR4 ;  /* 0x00000004290a7c20 */ /* 0x000fe20008410000 */
[C---:B------:R-:W-:Y:S01]  /*2670*/  ISETP.GE.AND P5, PT, R16.reuse, R26, PT ;  /* 0x0000001a1000720c */ /* 0x040fe20003fa6270 */
[----:B------:R1:W-:Y:S01]  /*2680*/  MUFU.TANH R64, R8 ;  /* 0x0000000800407308 */ /* 0x0003e20000002400 */
[----:B------:R-:W-:Y:S01]  /*2690*/  ISETP.GE.AND P0, PT, R16, R27, PT ;  /* 0x0000001b1000720c */ /* 0x000fe20003f06270 */
[----:B------:R-:W-:Y:S01]  /*26a0*/  VIADD R16, R0, 0x11 ;  /* 0x0000001100107836 */ /* 0x000fe20000000000 */
[----:B------:R-:W-:-:S02]  /*26b0*/  FSEL R72, R122, -INF , !P6 ;  /* 0xff8000007a487808 */ /* 0x000fc40007000000 */
[----:B------:R-:W-:Y:S02]  /*26c0*/  FSEL R56, R114, -INF , !P4 ;  /* 0xff80000072387808 */ /* 0x000fe40006000000 */
[C---:B------:R-:W-:Y:S02]  /*26d0*/  ISETP.GE.AND P3, PT, R16.reuse, R24, PT ;  /* 0x000000181000720c */ /* 0x040fe40003f66270 */
[----:B------:R-:W-:Y:S01]  /*26e0*/  ISETP.GE.AND P1, PT, R16, R25, PT ;  /* 0x000000191000720c */ /* 0x000fe20003f26270 */
[----:B--2---:R-:W-:Y:S01]  /*26f0*/  FMUL.FTZ R17, R44, UR4 ;  /* 0x000000042c117c20 */ /* 0x004fe20008410000 */
[C---:B------:R-:W-:Y:S02]  /*2700*/  ISETP.GE.AND P6, PT, R16.reuse, R26, PT ;  /* 0x0000001a1000720c */ /* 0x040fe40003fc6270 */
[----:B------:R-:W-:Y:S01]  /*2710*/  ISETP.GE.AND P4, PT, R16, R27, PT ;  /* 0x0000001b1000720c */ /* 0x000fe20003f86270 */
[----:B------:R-:W-:Y:S01]  /*2720*/  VIADD R16, R0, 0x18 ;  /* 0x0000001800107836 */ /* 0x000fe20000000000 */
[----:B----4-:R-:W-:Y:S01]  /*2730*/  FSEL R63, R102, -INF , !P5 ;  /* 0xff800000663f7808 */ /* 0x010fe20006800000 */
[----:B------:R2:W4:Y:S01]  /*2740*/  MUFU.TANH R76, R17 ;  /* 0x00000011004c7308 */ /* 0x0005220000002400 */
[----:B-1----:R-:W-:Y:S01]  /*2750*/  FMUL.FTZ R8, R34, UR4 ;  /* 0x0000000422087c20 */ /* 0x002fe20008410000 */
[----:B------:R-:W-:-:S02]  /*2760*/  FSEL R80, R100, -INF , !P0 ;  /* 0xff80000064507808 */ /* 0x000fc40004000000 */
[C---:B------:R-:W-:Y:S02]  /*2770*/  ISETP.GE.AND P5, PT, R16.reuse, R25, PT ;  /* 0x000000191000720c */ /* 0x040fe40003fa6270 */
[----:B------:R-:W-:Y:S02]  /*2780*/  FSEL R59, R113, -INF , !P2 ;  /* 0xff800000713b7808 */ /* 0x000fe40005000000 */
[----:B------:R1:W-:Y:S01]  /*2790*/  MUFU.TANH R75, R8 ;  /* 0x00000008004b7308 */ /* 0x0003e20000002400 */
[C---:B------:R-:W-:Y:S02]  /*27a0*/  ISETP.GE.AND P0, PT, R16.reuse, R26, PT ;  /* 0x0000001a1000720c */ /* 0x040fe40003f06270 */
[----:B------:R-:W-:Y:S02]  /*27b0*/  FSEL R49, R123, -INF , !P3 ;  /* 0xff8000007b317808 */ /* 0x000fe40005800000 */
[C---:B------:R-:W-:Y:S02]  /*27c0*/  ISETP.GE.AND P2, PT, R16.reuse, R24, PT ;  /* 0x000000181000720c */ /* 0x040fe40003f46270 */
[----:B------:R-:W-:Y:S01]  /*27d0*/  ISETP.GE.AND P3, PT, R16, R27, PT ;  /* 0x0000001b1000720c */ /* 0x000fe20003f66270 */
[----:B--2---:R-:W-:Y:S01]  /*27e0*/  FMUL.FTZ R17, R45, UR4 ;  /* 0x000000042d117c20 */ /* 0x004fe20008410000 */
[----:B------:R2:W-:Y:S01]  /*27f0*/  MUFU.TANH R16, R10 ;  /* 0x0000000a00107308 */ /* 0x0005e20000002400 */
[----:B------:R-:W-:-:S02]  /*2800*/  FSEL R41, R93, -INF , !P0 ;  /* 0xff8000005d297808 */ /* 0x000fc40004000000 */
[-C--:B------:R-:W-:Y:S02]  /*2810*/  ISETP.GE.AND P0, PT, R9, R24.reuse, PT ;  /* 0x000000180900720c */ /* 0x080fe40003f06270 */
[----:B------:R-:W-:Y:S01]  /*2820*/  FSEL R50, R121, -INF , !P1 ;  /* 0xff80000079327808 */ /* 0x000fe20004800000 */
[----:B-1----:R-:W-:Y:S01]  /*2830*/  FMUL.FTZ R8, R40, UR4 ;  /* 0x0000000428087c20 */ /* 0x002fe20008410000 */
[----:B------:R-:W-:Y:S01]  /*2840*/  FSEL R40, R94, -INF , !P5 ;  /* 0xff8000005e287808 */ /* 0x000fe20006800000 */
[----:B------:R1:W-:Y:S01]  /*2850*/  MUFU.TANH R18, R17 ;  /* 0x0000001100127308 */ /* 0x0003e20000002400 */
[----:B------:R-:W-:Y:S02]  /*2860*/  ISETP.GE.AND P5, PT, R0, R24, PT ;  /* 0x000000180000720c */ /* 0x000fe40003fa6270 */
[----:B------:R-:W-:Y:S02]  /*2870*/  FSEL R61, R112, -INF , !P6 ;  /* 0xff800000703d7808 */ /* 0x000fe40007000000 */
[----:B------:R-:W-:-:S02]  /*2880*/  FSEL R81, R101, -INF , !P4 ;  /* 0xff80000065517808 */ /* 0x000fc40006000000 */
[----:B------:R-:W-:Y:S01]  /*2890*/  FSEL R48, R95, -INF , !P2 ;  /* 0xff8000005f307808 */ /* 0x000fe20005000000 */
[----:B------:R5:W4:Y:S01]  /*28a0*/  MUFU.TANH R15, R8 ;  /* 0x00000008000f7308 */ /* 0x000b220000002400 */
[----:B--2---:R-:W-:Y:S01]  /*28b0*/  FMUL.FTZ R10, R36, UR4 ;  /* 0x00000004240a7c20 */ /* 0x004fe20008410000 */
[C---:B------:R-:W-:Y:S02]  /*28c0*/  ISETP.GE.AND P1, PT, R12.reuse, R24, PT ;  /* 0x000000180c00720c */ /* 0x040fe40003f26270 */
[C---:B------:R-:W-:Y:S02]  /*28d0*/  ISETP.GE.AND P6, PT, R12.reuse, R25, PT ;  /* 0x000000190c00720c */ /* 0x040fe40003fc6270 */
[C---:B------:R-:W-:Y:S02]  /*28e0*/  ISETP.GE.AND P4, PT, R12.reuse, R26, PT ;  /* 0x0000001a0c00720c */ /* 0x040fe40003f86270 */
[----:B------:R-:W-:Y:S01]  /*28f0*/  ISETP.GE.AND P2, PT, R12, R27, PT ;  /* 0x0000001b0c00720c */ /* 0x000fe20003f46270 */
[----:B-1----:R-:W-:Y:S01]  /*2900*/  FMUL.FTZ R17, R46, UR4 ;  /* 0x000000042e117c20 */ /* 0x002fe20008410000 */
[----:B------:R1:W2:Y:S01]  /*2910*/  MUFU.TANH R11, R10 ;  /* 0x0000000a000b7308 */ /* 0x0002a20000002400 */
[----:B------:R-:W-:Y:S01]  /*2920*/  HMMA.16816.F32 R44, R4, R20, R28 ;  /* 0x00000014042c723c */ /* 0x000fe2000000181c */
[----:B------:R-:W-:Y:S01]  /*2930*/  VIADD R12, R0, 0x21 ;  /* 0x00000021000c7836 */ /* 0x000fe20000000000 */
[----:B---3--:R-:W-:-:S02]  /*2940*/  FSEL R178, R91, -INF , !P0 ;  /* 0xff8000005bb27808 */ /* 0x008fc40004000000 */
[----:B------:R-:W-:Y:S02]  /*2950*/  ISETP.GE.AND P0, PT, R13, R24, PT ;  /* 0x000000180d00720c */ /* 0x000fe40003f06270 */
[----:B------:R-:W-:Y:S01]  /*2960*/  FSEL R88, R88, -INF , !P3 ;  /* 0xff80000058587808 */ /* 0x000fe20005800000 */
[----:B------:R-:W-:Y:S01]  /*2970*/  VIADD R21, R0, 0x38 ;  /* 0x0000003800157836 */ /* 0x000fe20000000000 */
[----:B------:R-:W-:Y:S01]  /*2980*/  FSEL R28, R152, -INF , !P5 ;  /* 0xff800000981c7808 */ /* 0x000fe20006800000 */
[----:B------:R-:W-:Y:S01]  /*2990*/  VIADD R20, R0, 0x31 ;  /* 0x0000003100147836 */ /* 0x000fe20000000000 */
[----:B------:R-:W-:Y:S01]  /*29a0*/  FSEL R31, R103, -INF , !P1 ;  /* 0xff800000671f7808 */ /* 0x000fe20004800000 */
[----:B------:R3:W-:Y:S01]  /*29b0*/  MUFU.TANH R66, R17 ;  /* 0x0000001100427308 */ /* 0x0007e20000002400 */
[----:B-----5:R-:W-:Y:S02]  /*29c0*/  FMNMX.FTZ R8, R28, R60, !PT ;  /* 0x0000003c1c087209 */ /* 0x020fe40007810000 */
[----:B------:R-:W-:-:S02]  /*29d0*/  ISETP.GE.AND P1, PT, R12, R24, PT ;  /* 0x000000180c00720c */ /* 0x000fc40003f26270 */
[----:B------:R-:W-:Y:S01]  /*29e0*/  FMNMX.FTZ R8, R58, R8, !PT ;  /* 0x000000083a087209 */ /* 0x000fe20007810000 */
[----:B-1----:R-:W-:Y:S01]  /*29f0*/  FMUL.FTZ R10, R37, UR4 ;  /* 0x00000004250a7c20 */ /* 0x002fe20008410000 */
[----:B----4-:R-:W-:Y:S02]  /*2a00*/  FSEL R176, R76, -INF , !P0 ;  /* 0xff8000004cb07808 */ /* 0x010fe40004000000 */
[----:B------:R-:W-:Y:S02]  /*2a10*/  FMNMX.FTZ R8, R57, R8, !PT ;  /* 0x0000000839087209 */ /* 0x000fe40007810000 */
[----:B------:R-:W-:Y:S01]  /*2a20*/  ISETP.GE.AND P0, PT, R19, R24, PT ;  /* 0x000000181300720c */ /* 0x000fe20003f06270 */
[----:B------:R-:W1:Y:S01]  /*2a30*/  MUFU.TANH R10, R10 ;  /* 0x0000000a000a7308 */ /* 0x000e620000002400 */
[----:B------:R-:W-:Y:S02]  /*2a40*/  FMNMX.FTZ R8, R56, R8, !PT ;  /* 0x0000000838087209 */ /* 0x000fe40007810000 */
[----:B------:R-:W-:-:S02]  /*2a50*/  FSEL R177, R83, -INF , !P1 ;  /* 0xff80000053b17808 */ /* 0x000fc40004800000 */
[----:B------:R-:W-:Y:S01]  /*2a60*/  FMNMX.FTZ R8, R49, R8, !PT ;  /* 0x0000000831087209 */ /* 0x000fe20007810000 */
[----:B---3--:R-:W-:Y:S01]  /*2a70*/  FMUL.FTZ R17, R35, UR4 ;  /* 0x0000000423117c20 */ /* 0x008fe20008410000 */
[----:B------:R-:W-:Y:S01]  /*2a80*/  ISETP.GE.AND P1, PT, R14, R24, PT ;  /* 0x000000180e00720c */ /* 0x000fe20003f26270 */
[----:B------:R-:W-:Y:S01]  /*2a90*/  HMMA.16816.F32 R32, R4, R22, R52 ;  /* 0x000000160420723c */ /* 0x000fe20000001834 */
[----:B------:R-:W-:Y:S01]  /*2aa0*/  FMNMX.FTZ R8, R48, R8, !PT ;  /* 0x0000000830087209 */ /* 0x000fe20007810000 */
[----:B------:R3:W4:Y:S01]  /*2ab0*/  MUFU.TANH R36, R17 ;  /* 0x0000001100247308 */ /* 0x0007220000002400 */
[----:B------:R-:W-:Y:S02]  /*2ac0*/  FSEL R200, R15, -INF , !P0 ;  /* 0xff8000000fc87808 */ /* 0x000fe40004000000 */
[----:B------:R-:W-:Y:S02]  /*2ad0*/  ISETP.GE.AND P0, PT, R21, R24, PT ;  /* 0x000000181500720c */ /* 0x000fe40003f06270 */
[----:B------:R-:W-:Y:S01]  /*2ae0*/  FSEL R167, R18, -INF , !P1 ;  /* 0xff80000012a77808 */ /* 0x000fe20004800000 */
[----:B------:R-:W-:Y:S01]  /*2af0*/  VIADD R18, R0, 0x39 ;  /* 0x0000003900127836 */ /* 0x000fe20000000000 */
[----:B------:R-:W-:-:S02]  /*2b00*/  FMNMX.FTZ R8, R31, R8, !PT ;  /* 0x000000081f087209 */ /* 0x000fc40007810000 */
[----:B------:R-:W-:Y:S02]  /*2b10*/  ISETP.GE.AND P1, PT, R20, R24, PT ;  /* 0x000000181400720c */ /* 0x000fe40003f26270 */
[----:B--2---:R-:W-:Y:S02]  /*2b20*/  FSEL R250, R11, -INF , !P0 ;  /* 0xff8000000bfa7808 */ /* 0x004fe40004000000 */
[-C--:B------:R-:W-:Y:S02]  /*2b30*/  ISETP.GE.AND P0, PT, R0, R25.reuse, PT ;  /* 0x000000190000720c */ /* 0x080fe40003f06270 */
[----:B------:R-:W-:Y:S02]  /*2b40*/  FMNMX.FTZ R8, R178, R8, !PT ;  /* 0x00000008b2087209 */ /* 0x000fe40007810000 */
[----:B------:R-:W-:Y:S01]  /*2b50*/  FSEL R189, R16, -INF , !P1 ;  /* 0xff80000010bd7808 */ /* 0x000fe20004800000 */
[----:B---3--:R-:W-:Y:S01]  /*2b60*/  FMUL.FTZ R17, R44, UR4 ;  /* 0x000000042c117c20 */ /* 0x008fe20008410000 */
[----:B------:R-:W-:-:S02]  /*2b70*/  ISETP.GE.AND P5, PT, R9, R25, PT ;  /* 0x000000190900720c */ /* 0x000fc40003fa6270 */
[C---:B------:R-:W-:Y:S02]  /*2b80*/  ISETP.GE.AND P3, PT, R9.reuse, R26, PT ;  /* 0x0000001a0900720c */ /* 0x040fe40003f66270 */
[----:B------:R-:W-:Y:S01]  /*2b90*/  ISETP.GE.AND P1, PT, R9, R27, PT ;  /* 0x0000001b0900720c */ /* 0x000fe20003f26270 */
[----:B------:R-:W-:Y:S01]  /*2ba0*/  FMUL.FTZ R9, R42, UR4 ;  /* 0x000000042a097c20 */ /* 0x000fe20008410000 */
[----:B------:R-:W-:Y:S02]  /*2bb0*/  FSEL R30, R153, -INF , !P0 ;  /* 0xff800000991e7808 */ /* 0x000fe40004000000 */
[----:B------:R-:W-:Y:S01]  /*2bc0*/  FMNMX.FTZ R8, R177, R8, !PT ;  /* 0x00000008b1087209 */ /* 0x000fe20007810000 */
[----:B------:R2:W3:Y:S01]  /*2bd0*/  MUFU.TANH R29, R9 ;  /* 0x00000009001d7308 */ /* 0x0004e20000002400 */
[----:B------:R-:W-:Y:S02]  /*2be0*/  ISETP.GE.AND P0, PT, R18, R24, PT ;  /* 0x000000181200720c */ /* 0x000fe40003f06270 */
[----:B------:R-:W-:-:S02]  /*2bf0*/  FMNMX.FTZ R8, R176, R8, !PT ;  /* 0x00000008b0087209 */ /* 0x000fc40007810000 */
[----:B-1----:R-:W-:Y:S02]  /*2c00*/  FSEL R249, R10, -INF , !P0 ;  /* 0xff8000000af97808 */ /* 0x002fe40004000000 */
[----:B------:R-:W-:Y:S02]  /*2c10*/  ISETP.NE.AND P0, PT, R190, 0x1, PT ;  /* 0x00000001be00780c */ /* 0x000fe40003f05270 */
[----:B------:R-:W-:Y:S02]  /*2c20*/  FMNMX.FTZ R8, R167, R8, !PT ;  /* 0x00000008a7087209 */ /* 0x000fe40007810000 */
[----:B------:R-:W-:Y:S02]  /*2c30*/  FMNMX.FTZ R5, R30, R69, !PT ;  /* 0x000000451e057209 */ /* 0x000fe40007810000 */
[----:B------:R-:W-:Y:S02]  /*2c40*/  FMNMX.FTZ R4, R200, R8, !PT ;  /* 0x00000008c8047209 */ /* 0x000fe40007810000 */
[----:B------:R-:W-:Y:S01]  /*2c50*/  FMNMX.FTZ R15, R68, R5, !PT ;  /* 0x00000005440f7209 */ /* 0x000fe20007810000 */
[----:B--2---:R-:W-:Y:S01]  /*2c60*/  FMUL.FTZ R9, R43, UR4 ;  /* 0x000000042b097c20 */ /* 0x004fe20008410000 */
[----:B------:R-:W-:-:S03]  /*2c70*/  FMNMX.FTZ R4, R189, R4, !PT ;  /* 0x00000004bd047209 */ /* 0x000fc60007810000 */
[----:B------:R1:W2:Y:S01]  /*2c80*/  MUFU.TANH R22, R9 ;  /* 0x0000000900167308 */ /* 0x0002a20000002400 */
[----:B------:R-:W-:Y:S01]  /*2c90*/  FMNMX.FTZ R16, R250, R4, !PT ;  /* 0x00000004fa107209 */ /* 0x000fe20007810000 */
[----:B---34-:R-:W-:Y:S06]  /*2ca0*/  @!P0 BRA `(.L_x_27) ;  /* 0x0000000000688947 */ /* 0x018fec0003800000 */
[----:B------:R-:W-:-:S04]  /*2cb0*/  VIADD R4, R190, 0xfffffffe ;  /* 0xfffffffebe047836 */ /* 0x000fc80000000000 */
[C---:B------:R-:W-:Y:S01]  /*2cc0*/  IMAD R6, R4.reuse, UR18, RZ ;  /* 0x0000001204067c24 */ /* 0x040fe2000f8e02ff */
[----:B------:R-:W-:Y:S01]  /*2cd0*/  SHF.R.S32.HI R7, RZ, 0x1f, R4 ;  /* 0x0000001fff077819 */ /* 0x000fe20000011404 */
[----:B------:R-:W-:-:S04]  /*2ce0*/  IMAD.WIDE.U32 R4, R4, UR19, R170 ;  /* 0x0000001304047c25 */ /* 0x000fc8000f8e00aa */
[----:B------:R-:W-:Y:S01]  /*2cf0*/  IMAD R6, R7, UR19, R6 ;  /* 0x0000001307067c24 */ /* 0x000fe2000f8e0206 */
[----:B------:R-:W-:-:S03]  /*2d00*/  LEA R8, P0, R4, UR8, 0x1 ;  /* 0x0000000804087c11 */ /* 0x000fc6000f8008ff */
[----:B------:R-:W-:-:S05]  /*2d10*/  IMAD.IADD R6, R5, 0x1, R6 ;  /* 0x0000000105067824 */ /* 0x000fca00078e0206 */
[----:B-1----:R-:W-:Y:S02]  /*2d20*/  LEA.HI.X R9, R4, UR9, R6, 0x1, P0 ;  /* 0x0000000904097c11 */ /* 0x002fe400080f0c06 */
[----:B------:R-:W-:-:S03]  /*2d30*/  IADD3 R6, P0, R8, UR23, RZ ;  /* 0x0000001708067c10 */ /* 0x000fc6000ff1e0ff */
[----:B------:R-:W-:Y:S01]  /*2d40*/  @!PT LDS RZ, [RZ] ;  /* 0x00000000fffff984 */ /* 0x000fe20000000800 */
[----:B------:R-:W-:Y:S01]  /*2d50*/  @!PT LDS RZ, [RZ] ;  /* 0x00000000fffff984 */ /* 0x000fe20000000800 */
[----:B------:R-:W-:Y:S01]  /*2d60*/  @!PT LDS RZ, [RZ] ;  /* 0x00000000fffff984 */ /* 0x000fe20000000800 */
[----:B------:R3:W-:Y:S01]  /*2d70*/  LDGSTS.E.BYPASS.LTC128B.128 [R251+0x8000], desc[UR20][R8.64] ;  /* 0x0800000008fb7fae */ /* 0x0007e2000b901d54 */
[----:B------:R-:W-:Y:S02]  /*2d80*/  IADD3.X R7, R9, UR22, RZ, P0, !PT ;  /* 0x0000001609077c10 */ /* 0x000fe400087fe4ff */
[----:B------:R-:W-:Y:S01]  /*2d90*/  IADD3 R4, P0, R6, UR23, RZ ;  /* 0x0000001706047c10 */ /* 0x000fe2000ff1e0ff */
[----:B------:R3:W-:Y:S03]  /*2da0*/  LDGSTS.E.BYPASS.LTC128B.128 [R251+0xa000], desc[UR20][R8.64+0x80] ;  /* 0x0a00008008fb7fae */ /* 0x0007e6000b901d54 */
[----:B------:R-:W-:Y:S01]  /*2db0*/  IADD3.X R5, R7, UR22, RZ, P0, !PT ;  /* 0x0000001607057c10 */ /* 0x000fe200087fe4ff */
[----:B------:R3:W-:Y:S01]  /*2dc0*/  LDGSTS.E.BYPASS.LTC128B.128 [R251+0x8800], desc[UR20][R6.64] ;  /* 0x0880000006fb7fae */ /* 0x0007e2000b901d54 */
[----:B------:R-:W-:-:S03]  /*2dd0*/  IADD3 R10, P0, R4, UR23, RZ ;  /* 0x00000017040a7c10 */ /* 0x000fc6000ff1e0ff */
[----:B------:R3:W-:Y:S01]  /*2de0*/  LDGSTS.E.BYPASS.LTC128B.128 [R251+0xa800], desc[UR20][R6.64+0x80] ;  /* 0x0a80008006fb7fae */ /* 0x0007e2000b901d54 */
[----:B------:R-:W-:-:S03]  /*2df0*/  IADD3.X R11, R5, UR22, RZ, P0, !PT ;  /* 0x00000016050b7c10 */ /* 0x000fc600087fe4ff */
[----:B------:R3:W-:Y:S04]  /*2e00*/  LDGSTS.E.BYPASS.LTC128B.128 [R251+0x9000], desc[UR20][R4.64] ;  /* 0x0900000004fb7fae */ /* 0x0007e8000b901d54 */
[----:B------:R3:W-:Y:S04]  /*2e10*/  LDGSTS.E.BYPASS.LTC128B.128 [R251+0xb000], desc[UR20][R4.64+0x80] ;  /* 0x0b00008004fb7fae */ /* 0x0007e8000b901d54 */
[----:B------:R3:W-:Y:S04]  /*2e20*/  LDGSTS.E.BYPASS.LTC128B.128 [R251+0x9800], desc[UR20][R10.64] ;  /* 0x098000000afb7fae */ /* 0x0007e8000b901d54 */
[----:B------:R3:W-:Y:S04]  /*2e30*/  LDGSTS.E.BYPASS.LTC128B.128 [R251+0xb800], desc[UR20][R10.64+0x80] ;  /* 0x0b8000800afb7fae */ /* 0x0007e8000b901d54 */
[----:B------:R-:W0:Y:S02]  /*2e40*/  LDGDEPBAR ;  /* 0x00000000000079af */ /* 0x000e240000000000 */
.L_x_27:
[----:B---3--:R-:W-:Y:S01]  /*2e50*/  FMNMX.FTZ R5, R62, R15, !PT ;  /* 0x0000000f3e057209 */ /* 0x008fe20007810000 */
[----:B------:R-:W-:Y:S01]  /*2e60*/  FMUL.FTZ R6, R45, UR4 ;  /* 0x000000042d067c20 */ /* 0x000fe20008410000 */
[----:B------:R-:W-:Y:S01]  /*2e70*/  FMNMX.FTZ R4, R249, R16, !PT ;  /* 0x00000010f9047209 */ /* 0x000fe20007810000 */
[----:B-1----:R-:W-:Y:S01]  /*2e80*/  FMUL.FTZ R9, R47, UR4 ;  /* 0x000000042f097c20 */ /* 0x002fe20008410000 */
[----:B------:R-:W-:Y:S01]  /*2e90*/  FMNMX.FTZ R5, R59, R5, !PT ;  /* 0x000000053b057209 */ /* 0x000fe20007810000 */
[----:B------:R1:W-:Y:S01]  /*2ea0*/  MUFU.TANH R23, R6 ;  /* 0x0000000600177308 */ /* 0x0003e20000002400 */
[----:B------:R-:W-:Y:S01]  /*2eb0*/  FSEL R15, R90, -INF , !P6 ;  /* 0xff8000005a0f7808 */ /* 0x000fe20007000000 */
[----:B------:R-:W3:Y:S01]  /*2ec0*/  SHFL.BFLY PT, R8, R4, 0x2, 0x1f ;  /* 0x0c401f0004087f89 */ /* 0x000ee200000e0000 */
[----:B------:R-:W-:Y:S01]  /*2ed0*/  FMNMX.FTZ R5, R50, R5, !PT ;  /* 0x0000000532057209 */ /* 0x000fe20007810000 */
[----:B------:R-:W-:Y:S01]  /*2ee0*/  FMUL.FTZ R7, R46, UR4 ;  /* 0x000000042e077c20 */ /* 0x000fe20008410000 */
[----:B------:R-:W-:Y:S01]  /*2ef0*/  FSEL R166, R78, -INF , !P5 ;  /* 0xff8000004ea67808 */ /* 0x000fe20006800000 */
[----:B------:R-:W-:Y:S01]  /*2f00*/  ULDC UR13, c[0x0][0x2ec] ;  /* 0x0000bb00000d7ab9 */ /* 0x000fe20000000800 */
[----:B------:R-:W-:Y:S01]  /*2f10*/  FMNMX.FTZ R5, R40, R5, !PT ;  /* 0x0000000528057209 */ /* 0x000fe20007810000 */
[----:B------:R-:W-:Y:S01]  /*2f20*/  MUFU.TANH R17, R17 ;  /* 0x0000001100117308 */ /* 0x000fe20000002400 */
[----:B------:R-:W-:Y:S01]  /*2f30*/  ISETP.GE.AND P5, PT, R13, R25, PT ;  /* 0x000000190d00720c */ /* 0x000fe20003fa6270 */
[----:B------:R-:W-:Y:S01]  /*2f40*/  STL [R1+0x60], R251 ;  /* 0x000060fb01007387 */ /* 0x000fe20000100800 */
[----:B------:R-:W-:-:S02]  /*2f50*/  FMNMX.FTZ R5, R15, R5, !PT ;  /* 0x000000050f057209 */ /* 0x000fc40007810000 */
[-C--:B------:R-:W-:Y:S01]  /*2f60*/  ISETP.GE.AND P0, PT, R12, R25.reuse, PT ;  /* 0x000000190c00720c */ /* 0x080fe20003f06270 */
[----:B------:R-:W-:Y:S01]  /*2f70*/  STL [R1+0x5c], R242 ;  /* 0x00005cf201007387 */ /* 0x000fe20000100800 */
[----:B------:R-:W-:Y:S01]  /*2f80*/  FSEL R164, R66, -INF , !P5 ;  /* 0xff80000042a47808 */ /* 0x000fe20006800000 */
[----:B------:R4:W-:Y:S01]  /*2f90*/  MUFU.TANH R37, R7 ;  /* 0x0000000700257308 */ /* 0x0009e20000002400 */
[----:B-1----:R-:W-:Y:S01]  /*2fa0*/  FMUL.FTZ R6, R38, UR4 ;  /* 0x0000000426067c20 */ /* 0x002fe20008410000 */
[-C--:B------:R-:W-:Y:S01]  /*2fb0*/  ISETP.GE.AND P5, PT, R19, R25.reuse, PT ;  /* 0x000000191300720c */ /* 0x080fe20003fa6270 */
[----:B------:R-:W-:Y:S01]  /*2fc0*/  STL [R1+0x58], R241 ;  /* 0x000058f101007387 */ /* 0x000fe20000100800 */
[----:B------:R-:W-:Y:S02]  /*2fd0*/  FSEL R165, R77, -INF , !P0 ;  /* 0xff8000004da57808 */ /* 0x000fe40004000000 */
[----:B------:R-:W-:Y:S01]  /*2fe0*/  ISETP.GE.AND P0, PT, R14, R25, PT ;  /* 0x000000190e00720c */ /* 0x000fe20003f06270 */
[----:B------:R-:W-:Y:S01]  /*2ff0*/  STL [R1+0x54], R240 ;  /* 0x000054f001007387 */ /* 0x000fe20000100800 */
[----:B------:R1:W1:Y:S01]  /*3000*/  MUFU.TANH R10, R6 ;  /* 0x00000006000a7308 */ /* 0x0002620000002400 */
[----:B------:R-:W-:-:S02]  /*3010*/  FSEL R248, R29, -INF , !P5 ;  /* 0xff8000001df87808 */ /* 0x000fc40006800000 */
[----:B---3--:R-:W-:Y:S01]  /*3020*/  FMNMX.FTZ R4, R4, R8, !PT ;  /* 0x0000000804047209 */ /* 0x008fe20007810000 */
[----:B------:R-:W-:Y:S01]  /*3030*/  STL [R1+0x50], R239 ;  /* 0x000050ef01007387 */ /* 0x000fe20000100800 */
[-C--:B------:R-:W-:Y:S01]  /*3040*/  ISETP.GE.AND P5, PT, R21, R25.reuse, PT ;  /* 0x000000191500720c */ /* 0x080fe20003fa6270 */
[----:B------:R-:W-:Y:S01]  /*3050*/  FMUL.FTZ R8, R35, UR4 ;  /* 0x0000000423087c20 */ /* 0x000fe20008410000 */
[----:B------:R-:W-:Y:S01]  /*3060*/  FSEL R163, R51, -INF , !P0 ;  /* 0xff80000033a37808 */ /* 0x000fe20004000000 */
[----:B------:R-:W-:Y:S01]  /*3070*/  MUFU.TANH R29, R9 ;  /* 0x00000009001d7308 */ /* 0x000fe20000002400 */
[----:B------:R-:W-:Y:S01]  /*3080*/  ISETP.GE.AND P0, PT, R20, R25, PT ;  /* 0x000000191400720c */ /* 0x000fe20003f06270 */
[----:B----4-:R-:W-:Y:S01]  /*3090*/  FMUL.FTZ R7, R33, UR4 ;  /* 0x0000000421077c20 */ /* 0x010fe20008410000 */
[----:B------:R-:W-:Y:S01]  /*30a0*/  FSEL R16, R89, -INF , !P4 ;  /* 0xff80000059107808 */ /* 0x000fe20006000000 */
[----:B------:R-:W-:Y:S01]  /*30b0*/  STL [R1+0x4c], R238 ;  /* 0x00004cee01007387 */ /* 0x000fe20000100800 */
[----:B--2---:R-:W-:-:S02]  /*30c0*/  FSEL R247, R22, -INF , !P0 ;  /* 0xff80000016f77808 */ /* 0x004fc40004000000 */
[----:B------:R-:W-:Y:S01]  /*30d0*/  ISETP.GE.AND P0, PT, R18, R25, PT ;  /* 0x000000191200720c */ /* 0x000fe20003f06270 */
[----:B------:R-:W-:Y:S01]  /*30e0*/  STL [R1+0x48], R237 ;  /* 0x000048ed01007387 */ /* 0x000fe20000100800 */
[----:B-1----:R-:W-:Y:S01]  /*30f0*/  FMNMX.FTZ R6, R166, R5, !PT ;  /* 0x00000005a6067209 */ /* 0x002fe20007810000 */
[----:B------:R-:W-:Y:S01]  /*3100*/  FMUL.FTZ R5, R39, UR4 ;  /* 0x0000000427057c20 */ /* 0x000fe20008410000 */
[----:B------:R-:W-:Y:S01]  /*3110*/  FSEL R246, R10, -INF , !P5 ;  /* 0xff8000000af67808 */ /* 0x000fe20006800000 */
[----:B------:R-:W-:Y:S01]  /*3120*/  STL [R1+0x44], R236 ;  /* 0x000044ec01007387 */ /* 0x000fe20000100800 */
[----:B------:R-:W-:Y:S01]  /*3130*/  FMNMX.FTZ R6, R165, R6, !PT ;  /* 0x00000006a5067209 */ /* 0x000fe20007810000 */
[----:B------:R1:W2:Y:S01]  /*3140*/  MUFU.TANH R11, R5 ;  /* 0x00000005000b7308 */ /* 0x0002a20000002400 */
[-C--:B------:R-:W-:Y:S01]  /*3150*/  ISETP.GE.AND P5, PT, R0, R26.reuse, PT ;  /* 0x0000001a0000720c */ /* 0x080fe20003fa6270 */
[----:B------:R-:W3:Y:S01]  /*3160*/  SHFL.BFLY PT, R10, R4, 0x1, 0x1f ;  /* 0x0c201f00040a7f89 */ /* 0x000ee200000e0000 */
[----:B------:R-:W-:-:S02]  /*3170*/  ISETP.GE.AND P6, PT, R12, R26, PT ;  /* 0x0000001a0c00720c */ /* 0x000fc40003fc6270 */
[-C--:B------:R-:W-:Y:S01]  /*3180*/  ISETP.GE.AND P4, PT, R12, R27.reuse, PT ;  /* 0x0000001b0c00720c */ /* 0x080fe20003f86270 */
[----:B------:R-:W-:Y:S01]  /*3190*/  STL [R1+0x40], R24 ;  /* 0x0000401801007387 */ /* 0x000fe20000100800 */
[----:B------:R-:W-:Y:S02]  /*31a0*/  FSEL R162, R82, -INF , !P3 ;  /* 0xff80000052a27808 */ /* 0x000fe40005800000 */
[----:B------:R-:W-:Y:S02]  /*31b0*/  ISETP.GE.AND P3, PT, R14, R26, PT ;  /* 0x0000001a0e00720c */ /* 0x000fe40003f66270 */
[----:B------:R-:W-:Y:S02]  /*31c0*/  FSEL R161, R79, -INF , !P6 ;  /* 0xff8000004fa17808 */ /* 0x000fe40007000000 */
[----:B------:R-:W-:Y:S02]  /*31d0*/  FSEL R160, R64, -INF , !P3 ;  /* 0xff80000040a07808 */ /* 0x000fe40005800000 */
[----:B------:R-:W-:-:S02]  /*31e0*/  ISETP.GE.AND P3, PT, R0, R27, PT ;  /* 0x0000001b0000720c */ /* 0x000fc40003f66270 */
[----:B-1----:R-:W-:Y:S01]  /*31f0*/  FMNMX.FTZ R5, R164, R6, !PT ;  /* 0x00000006a4057209 */ /* 0x002fe20007810000 */
[----:B------:R-:W-:Y:S01]  /*3200*/  FMUL.FTZ R6, R32, UR4 ;  /* 0x0000000420067c20 */ /* 0x000fe20008410000 */
[----:B--2---:R-:W-:Y:S02]  /*3210*/  FSEL R245, R11, -INF , !P0 ;  /* 0xff8000000bf57808 */ /* 0x004fe40004000000 */
[----:B------:R-:W-:Y:S01]  /*3220*/  FSEL R11, R131, -INF , !P5 ;  /* 0xff800000830b7808 */ /* 0x000fe20006800000 */
[----:B------:R1:W-:Y:S01]  /*3230*/  MUFU.TANH R12, R6 ;  /* 0x00000006000c7308 */ /* 0x0003e20000002400 */
[----:B------:R-:W-:Y:S02]  /*3240*/  FMNMX.FTZ R5, R163, R5, !PT ;  /* 0x00000005a3057209 */ /* 0x000fe40007810000 */
[----:B------:R-:W-:Y:S02]  /*3250*/  ISETP.GE.AND P5, PT, R13, R26, PT ;  /* 0x0000001a0d00720c */ /* 0x000fe40003fa6270 */
[----:B------:R-:W-:-:S02]  /*3260*/  FMNMX.FTZ R5, R248, R5, !PT ;  /* 0x00000005f8057209 */ /* 0x000fc40007810000 */
[----:B---3--:R-:W-:Y:S02]  /*3270*/  FMNMX.FTZ R136, R4, R10, !PT ;  /* 0x0000000a04887209 */ /* 0x008fe40007810000 */
[----:B------:R-:W-:Y:S01]  /*3280*/  FMNMX.FTZ R5, R247, R5, !PT ;  /* 0x00000005f7057209 */ /* 0x000fe20007810000 */
[----:B------:R-:W-:Y:S01]  /*3290*/  MUFU.TANH R10, R8 ;  /* 0x00000008000a7308 */ /* 0x000fe20000002400 */
[----:B------:R-:W-:Y:S01]  /*32a0*/  FSEL R139, R65, -INF , !P5 ;  /* 0xff800000418b7808 */ /* 0x000fe20006800000 */
[----:B------:R-:W-:Y:S01]  /*32b0*/  FMUL.FTZ R22, R136, UR13 ;  /* 0x0000000d88167c20 */ /* 0x000fe20008410000 */
[----:B------:R-:W-:Y:S02]  /*32c0*/  FMNMX.FTZ R5, R246, R5, !PT ;  /* 0x00000005f6057209 */ /* 0x000fe40007810000 */
[----:B------:R-:W-:Y:S02]  /*32d0*/  FSETP.NEU.FTZ.AND P5, PT, R136, -INF , PT ;  /* 0xff8000008800780b */ /* 0x000fe40003fbd000 */
[----:B-1----:R-:W-:-:S02]  /*32e0*/  FMNMX.FTZ R6, R11, R71, !PT ;  /* 0x000000470b067209 */ /* 0x002fc40007810000 */
[----:B------:R-:W-:Y:S02]  /*32f0*/  FMNMX.FTZ R5, R245, R5, !PT ;  /* 0x00000005f5057209 */ /* 0x000fe40007810000 */
[----:B------:R-:W-:Y:S02]  /*3300*/  FMNMX.FTZ R6, R70, R6, !PT ;  /* 0x0000000646067209 */ /* 0x000fe40007810000 */
[----:B------:R-:W-:Y:S01]  /*3310*/  ISETP.GE.AND P0, PT, R13, R27, PT ;  /* 0x0000001b0d00720c */ /* 0x000fe20003f06270 */
[----:B------:R-:W1:Y:S01]  /*3320*/  SHFL.BFLY PT, R9, R5, 0x2, 0x1f ;  /* 0x0c401f0005097f89 */ /* 0x000e6200000e0000 */
[----:B------:R-:W-:Y:S01]  /*3330*/  FMNMX.FTZ R6, R67, R6, !PT ;  /* 0x0000000643067209 */ /* 0x000fe20007810000 */
[----:B------:R2:W3:Y:S01]  /*3340*/  MUFU.TANH R13, R7 ;  /* 0x00000007000d7308 */ /* 0x0004e20000002400 */
[----:B------:R-:W-:Y:S02]  /*3350*/  FSEL R22, R22, RZ, P5 ;  /* 0x000000ff16167208 */ /* 0x000fe40002800000 */
[----:B------:R-:W-:-:S02]  /*3360*/  FMNMX.FTZ R4, R63, R6, !PT ;  /* 0x000000063f047209 */ /* 0x000fc40007810000 */
[----:B------:R-:W-:Y:S02]  /*3370*/  ISETP.GE.AND P6, PT, R14, R27, PT ;  /* 0x0000001b0e00720c */ /* 0x000fe40003fc6270 */
[----:B------:R-:W-:Y:S02]  /*3380*/  FMNMX.FTZ R4, R61, R4, !PT ;  /* 0x000000043d047209 */ /* 0x000fe40007810000 */
[----:B------:R-:W-:Y:S02]  /*3390*/  ISETP.GE.AND P5, PT, R19, R26, PT ;  /* 0x0000001a1300720c */ /* 0x000fe40003fa6270 */
[----:B------:R-:W-:Y:S02]  /*33a0*/  FMNMX.FTZ R0, R41, R4, !PT ;  /* 0x0000000429007209 */ /* 0x000fe40007810000 */
[----:B------:R-:W-:Y:S02]  /*33b0*/  FSEL R244, R17, -INF , !P5 ;  /* 0xff80000011f47808 */ /* 0x000fe40006800000 */
[----:B------:R-:W-:Y:S01]  /*33c0*/  FMNMX.FTZ R134, R16, R0, !PT ;  /* 0x0000000010867209 */ /* 0x000fe20007810000 */
[----:B------:R-:W-:Y:S01]  /*33d0*/  FFMA.FTZ R0, R28, UR13, -R22 ;  /* 0x0000000d1c007c23 */ /* 0x000fe20008010816 */
[----:B--2---:R-:W-:Y:S01]  /*33e0*/  FMUL.FTZ R7, R34, UR4 ;  /* 0x0000000422077c20 */ /* 0x004fe20008410000 */
[----:B------:R-:W-:-:S02]  /*33f0*/  ISETP.GE.AND P5, PT, R20, R26, PT ;  /* 0x0000001a1400720c */ /* 0x000fc40003fa6270 */
[----:B------:R-:W-:Y:S01]  /*3400*/  FMNMX.FTZ R134, R162, R134, !PT ;  /* 0x00000086a2867209 */ /* 0x000fe20007810000 */
[----:B------:R2:W4:Y:S01]  /*3410*/  MUFU.TANH R14, R7 ;  /* 0x00000007000e7308 */ /* 0x0005220000002400 */
[----:B------:R-:W-:Y:S02]  /*3420*/  FSEL R227, R23, -INF , !P5 ;  /* 0xff80000017e37808 */ /* 0x000fe40006800000 */
[----:B------:R-:W-:Y:S02]  /*3430*/  FMNMX.FTZ R134, R161, R134, !PT ;  /* 0x00000086a1867209 */ /* 0x000fe40007810000 */
[----:B-1----:R-:W-:Y:S02]  /*3440*/  FMNMX.FTZ R5, R5, R9, !PT ;  /* 0x0000000905057209 */ /* 0x002fe40007810000 */
[----:B------:R-:W-:Y:S01]  /*3450*/  FMNMX.FTZ R134, R139, R134, !PT ;  /* 0x000000868b867209 */ /* 0x000fe20007810000 */
[----:B------:R1:W-:Y:S01]  /*3460*/  MUFU.EX2 R188, R0 ;  /* 0x0000000000bc7308 */ /* 0x0003e20000000800 */
[----:B------:R-:W-:Y:S01]  /*3470*/  ISETP.GE.AND P5, PT, R18, R26, PT ;  /* 0x0000001a1200720c */ /* 0x000fe20003fa6270 */
[----:B------:R-:W4:Y:S01]  /*3480*/  SHFL.BFLY PT, R135, R5, 0x1, 0x1f ;  /* 0x0c201f0005877f89 */ /* 0x000f2200000e0000 */
[----:B------:R-:W-:-:S02]  /*3490*/  FMNMX.FTZ R134, R160, R134, !PT ;  /* 0x00000086a0867209 */ /* 0x000fc40007810000 */
[----:B---3--:R-:W-:Y:S02]  /*34a0*/  FSEL R225, R13, -INF , !P5 ;  /* 0xff8000000de17808 */ /* 0x008fe40006800000 */
[----:B------:R-:W-:Y:S02]  /*34b0*/  FMNMX.FTZ R134, R244, R134, !PT ;  /* 0x00000086f4867209 */ /* 0x000fe40007810000 */
[----:B--2---:R-:W-:Y:S02]  /*34c0*/  FSEL R7, R148, -INF , !P3 ;  /* 0xff80000094077808 */ /* 0x004fe40005800000 */
[----:B------:R-:W-:Y:S02]  /*34d0*/  ISETP.GE.AND P3, PT, R21, R26, PT ;  /* 0x0000001a1500720c */ /* 0x000fe40003f66270 */
[----:B------:R-:W-:Y:S02]  /*34e0*/  FMNMX.FTZ R4, R7, R74, !PT ;  /* 0x0000004a07047209 */ /* 0x000fe40007810000 */
[----:B------:R-:W-:Y:S01]  /*34f0*/  FSEL R226, R12, -INF , !P3 ;  /* 0xff8000000ce27808 */ /* 0x000fe20005800000 */
[----:B-1----:R-:W-:Y:S01]  /*3500*/  FFMA.FTZ R0, R60, UR13, -R22 ;  /* 0x0000000d3c007c23 */ /* 0x002fe20008010816 */
[----:B------:R-:W-:-:S02]  /*3510*/  FMNMX.FTZ R134, R227, R134, !PT ;  /* 0x00000086e3867209 */ /* 0x000fc40007810000 */
[----:B------:R-:W-:Y:S01]  /*3520*/  FSEL R8, R92, -INF , !P2 ;  /* 0xff8000005c087808 */ /* 0x000fe20005000000 */
[----:B------:R1:W-:Y:S01]  /*3530*/  MUFU.EX2 R215, R0 ;  /* 0x0000000000d77308 */ /* 0x0003e20000000800 */
[----:B------:R-:W-:Y:S02]  /*3540*/  FMNMX.FTZ R134, R226, R134, !PT ;  /* 0x00000086e2867209 */ /* 0x000fe40007810000 */
[----:B------:R-:W-:Y:S02]  /*3550*/  FSEL R138, R138, -INF , !P1 ;  /* 0xff8000008a8a7808 */ /* 0x000fe40004800000 */
[----:B------:R-:W-:Y:S02]  /*3560*/  FMNMX.FTZ R134, R225, R134, !PT ;  /* 0x00000086e1867209 */ /* 0x000fe40007810000 */
[----:B------:R-:W-:Y:S02]  /*3570*/  FSEL R137, R137, -INF , !P4 ;  /* 0xff80000089897808 */ /* 0x000fe40006000000 */
[----:B------:R-:W-:Y:S01]  /*3580*/  FSEL R132, R75, -INF , !P0 ;  /* 0xff8000004b847808 */ /* 0x000fe20004000000 */
[----:B------:R-:W2:Y:S01]  /*3590*/  SHFL.BFLY PT, R6, R134, 0x2, 0x1f ;  /* 0x0c401f0086067f89 */ /* 0x000ea200000e0000 */
[----:B----4-:R-:W-:-:S02]  /*35a0*/  FMNMX.FTZ R135, R5, R135, !PT ;  /* 0x0000008705877209 */ /* 0x010fc40007810000 */
[-C--:B------:R-:W-:Y:S02]  /*35b0*/  ISETP.GE.AND P2, PT, R19, R27.reuse, PT ;  /* 0x0000001b1300720c */ /* 0x080fe40003f46270 */
[----:B------:R-:W-:Y:S02]  /*35c0*/  FSEL R23, R36, -INF , !P6 ;  /* 0xff80000024177808 */ /* 0x000fe40007000000 */
[----:B-1----:R-:W-:Y:S01]  /*35d0*/  FMNMX.FTZ R0, R73, R4, !PT ;  /* 0x0000000449007209 */ /* 0x002fe20007810000 */
[----:B------:R-:W-:Y:S01]  /*35e0*/  FFMA.FTZ R4, R58, UR13, -R22 ;  /* 0x0000000d3a047c23 */ /* 0x000fe20008010816 */
[----:B------:R-:W-:Y:S01]  /*35f0*/  ISETP.GE.AND P3, PT, R21, R27, PT ;  /* 0x0000001b1500720c */ /* 0x000fe20003f66270 */
[----:B------:R-:W-:Y:S01]  /*3600*/  FMUL.FTZ R21, R135, UR13 ;  /* 0x0000000d87157c20 */ /* 0x000fe20008410000 */
[----:B------:R-:W-:Y:S01]  /*3610*/  FMNMX.FTZ R0, R72, R0, !PT ;  /* 0x0000000048007209 */ /* 0x000fe20007810000 */
[----:B------:R1:W-:Y:S01]  /*3620*/  MUFU.EX2 R237, R4 ;  /* 0x0000000400ed7308 */ /* 0x0003e20000000800 */
[----:B------:R-:W-:-:S02]  /*3630*/  FSEL R206, R37, -INF , !P2 ;  /* 0xff80000025ce7808 */ /* 0x000fc40005000000 */
[----:B------:R-:W-:Y:S02]  /*3640*/  FMNMX.FTZ R0, R80, R0, !PT ;  /* 0x0000000050007209 */ /* 0x000fe40007810000 */
[----:B------:R-:W-:Y:S02]  /*3650*/  ISETP.GE.AND P1, PT, R20, R27, PT ;  /* 0x0000001b1400720c */ /* 0x000fe40003f26270 */
[----:B------:R-:W-:Y:S02]  /*3660*/  FMNMX.FTZ R0, R81, R0, !PT ;  /* 0x0000000051007209 */ /* 0x000fe40007810000 */
[----:B------:R-:W-:Y:S02]  /*3670*/  FSETP.NEU.FTZ.AND P2, PT, R135, -INF , PT ;  /* 0xff8000008700780b */ /* 0x000fe40003f5d000 */
[----:B------:R-:W-:Y:S02]  /*3680*/  FSEL R251, R29, -INF , !P1 ;  /* 0xff8000001dfb7808 */ /* 0x000fe40004800000 */
[----:B------:R-:W-:-:S02]  /*3690*/  FSEL R21, R21, RZ, P2 ;  /* 0x000000ff15157208 */ /* 0x000fc40001000000 */
[----:B--2---:R-:W-:Y:S01]  /*36a0*/  FMNMX.FTZ R134, R134, R6, !PT ;  /* 0x0000000686867209 */ /* 0x004fe20007810000 */
[--C-:B-1----:R-:W-:Y:S01]  /*36b0*/  FFMA.FTZ R4, R57, UR13, -R22.reuse ;  /* 0x0000000d39047c23 */ /* 0x102fe20008010816 */
[----:B------:R-:W-:Y:S02]  /*36c0*/  ISETP.GE.AND P0, PT, R18, R27, PT ;  /* 0x0000001b1200720c */ /* 0x000fe40003f06270 */
[----:B------:R-:W-:Y:S01]  /*36d0*/  FSEL R242, R14, -INF , !P3 ;  /* 0xff8000000ef27808 */ /* 0x000fe20005800000 */
[----:B------:R1:W2:Y:S01]  /*36e0*/  MUFU.EX2 R209, R4 ;  /* 0x0000000400d17308 */ /* 0x0002a20000000800 */
[----:B------:R-:W-:Y:S02]  /*36f0*/  FSEL R207, R10, -INF , !P0 ;  /* 0xff8000000acf7808 */ /* 0x000fe40004000000 */
[----:B-1----:R-:W-:Y:S01]  /*3700*/  FMNMX.FTZ R4, R88, R0, !PT ;  /* 0x0000000058047209 */ /* 0x002fe20007810000 */
[----:B------:R-:W-:Y:S01]  /*3710*/  FFMA.FTZ R0, R56, UR13, -R22 ;  /* 0x0000000d38007c23 */ /* 0x000fe20008010816 */
[----:B--2---:R-:W-:-:S02]  /*3720*/  F2FP.F16.F32.PACK_AB R18, R209, R237 ;  /* 0x000000edd112723e */ /* 0x004fc400000000ff */
[----:B------:R-:W-:Y:S01]  /*3730*/  FMNMX.FTZ R4, R8, R4, !PT ;  /* 0x0000000408047209 */ /* 0x000fe20007810000 */
[----:B------:R1:W-:Y:S03]  /*3740*/  MUFU.EX2 R42, R0 ;  /* 0x00000000002a7308 */ /* 0x0003e60000000800 */
[----:B------:R-:W-:-:S04]  /*3750*/  FMNMX.FTZ R4, R138, R4, !PT ;  /* 0x000000048a047209 */ /* 0x000fc80007810000 */
[----:B------:R-:W-:-:S04]  /*3760*/  FMNMX.FTZ R4, R137, R4, !PT ;  /* 0x0000000489047209 */ /* 0x000fc80007810000 */
[----:B------:R-:W-:Y:S01]  /*3770*/  FMNMX.FTZ R4, R132, R4, !PT ;  /* 0x0000000484047209 */ /* 0x000fe20007810000 */
[----:B-1----:R-:W-:-:S04]  /*3780*/  FFMA.FTZ R0, R49, UR13, -R22 ;  /* 0x0000000d31007c23 */ /* 0x002fc80008010816 */
[----:B------:R1:W-:Y:S02]  /*3790*/  MUFU.EX2 R205, R0 ;  /* 0x0000000000cd7308 */ /* 0x0003e40000000800 */
[----:B-1----:R-:W-:-:S06]  /*37a0*/  FFMA.FTZ R0, R48, UR13, -R22 ;  /* 0x0000000d30007c23 */ /* 0x002fcc0008010816 */
[----:B------:R1:W-:Y:S02]  /*37b0*/  MUFU.EX2 R211, R0 ;  /* 0x0000000000d37308 */ /* 0x0003e40000000800 */
[----:B-1----:R-:W-:Y:S01]  /*37c0*/  FMNMX.FTZ R0, R23, R4, !PT ;  /* 0x0000000417007209 */ /* 0x002fe20007810000 */
[----:B------:R-:W-:-:S03]  /*37d0*/  FFMA.FTZ R4, R31, UR13, -R22 ;  /* 0x0000000d1f047c23 */ /* 0x000fc60008010816 */
[----:B------:R-:W-:Y:S02]  /*37e0*/  FMNMX.FTZ R0, R206, R0, !PT ;  /* 0x00000000ce007209 */ /* 0x000fe40007810000 */
[----:B------:R-:W1:Y:S02]  /*37f0*/  MUFU.EX2 R202, R4 ;  /* 0x0000000400ca7308 */ /* 0x000e640000000800 */
[----:B------:R-:W-:Y:S01]  /*3800*/  FMNMX.FTZ R133, R251, R0, !PT ;  /* 0x00000000fb857209 */ /* 0x000fe20007810000 */
[----:B------:R-:W-:-:S03]  /*3810*/  FFMA.FTZ R0, R30, UR13, -R21 ;  /* 0x0000000d1e007c23 */ /* 0x000fc60008010815 */
[----:B------:R-:W-:Y:S02]  /*3820*/  FMNMX.FTZ R133, R242, R133, !PT ;  /* 0x00000085f2857209 */ /* 0x000fe40007810000 */
[----:B------:R2:W-:Y:S02]  /*3830*/  MUFU.EX2 R231, R0 ;  /* 0x0000000000e77308 */ /* 0x0005e40000000800 */
[----:B------:R-:W-:-:S05]  /*3840*/  FMNMX.FTZ R133, R207, R133, !PT ;  /* 0x00000085cf857209 */ /* 0x000fca0007810000 */
[----:B------:R-:W3:Y:S01]  /*3850*/  SHFL.BFLY PT, R5, R133, 0x2, 0x1f ;  /* 0x0c401f0085057f89 */ /* 0x000ee200000e0000 */
[----:B-1----:R-:W-:-:S03]  /*3860*/  F2FP.F16.F32.PACK_AB R10, R202, R211 ;  /* 0x000000d3ca0a723e */ /* 0x002fc600000000ff */
[----:B------:R-:W1:Y:S01]  /*3870*/  SHFL.BFLY PT, R4, R134, 0x1, 0x1f ;  /* 0x0c201f0086047f89 */ /* 0x000e6200000e0000 */
[----:B--2---:R-:W-:-:S04]  /*3880*/  FFMA.FTZ R0, R69, UR13, -R21 ;  /* 0x0000000d45007c23 */ /* 0x004fc80008010815 */
[----:B------:R2:W4:Y:S01]  /*3890*/  MUFU.EX2 R230, R0 ;  /* 0x0000000000e67308 */ /* 0x0005220000000800 */
[----:B---3--:R-:W-:Y:S02]  /*38a0*/  FMNMX.FTZ R133, R133, R5, !PT ;  /* 0x0000000585857209 */ /* 0x008fe40007810000 */
[----:B-1----:R-:W-:Y:S01]  /*38b0*/  FMNMX.FTZ R134, R134, R4, !PT ;  /* 0x0000000486867209 */ /* 0x002fe20007810000 */
[----:B--2---:R-:W-:Y:S02]  /*38c0*/  FFMA.FTZ R0, R68, UR13, -R21 ;  /* 0x0000000d44007c23 */ /* 0x004fe40008010815 */
[----:B------:R-:W1:Y:S01]  /*38d0*/  SHFL.BFLY PT, R4, R133, 0x1, 0x1f ;  /* 0x0c201f0085047f89 */ /* 0x000e6200000e0000 */
[C---:B------:R-:W-:Y:S01]  /*38e0*/  FSETP.NEU.FTZ.AND P0, PT, R134.reuse, -INF , PT ;  /* 0xff8000008600780b */ /* 0x040fe20003f1d000 */
[----:B------:R-:W-:Y:S01]  /*38f0*/  FMUL.FTZ R20, R134, UR13 ;  /* 0x0000000d86147c20 */ /* 0x000fe20008410000 */
[----:B------:R2:W-:Y:S01]  /*3900*/  MUFU.EX2 R238, R0 ;  /* 0x0000000000ee7308 */ /* 0x0005e20000000800 */
[----:B----4-:R-:W-:-:S03]  /*3910*/  F2FP.F16.F32.PACK_AB R17, R230, R231 ;  /* 0x000000e7e611723e */ /* 0x010fc600000000ff */
[----:B------:R-:W-:Y:S01]  /*3920*/  FSEL R20, R20, RZ, P0 ;  /* 0x000000ff14147208 */ /* 0x000fe20000000000 */
[----:B--2---:R-:W-:-:S04]  /*3930*/  FFMA.FTZ R0, R62, UR13, -R21 ;  /* 0x0000000d3e007c23 */ /* 0x004fc80008010815 */
[----:B------:R2:W3:Y:S01]  /*3940*/  MUFU.EX2 R208, R0 ;  /* 0x0000000000d07308 */ /* 0x0004e20000000800 */
[----:B-1----:R-:W-:Y:S01]  /*3950*/  FMNMX.FTZ R133, R133, R4, !PT ;  /* 0x0000000485857209 */ /* 0x002fe20007810000 */
[----:B------:R-:W-:-:S03]  /*3960*/  FFMA.FTZ R4, R63, UR13, -R20 ;  /* 0x0000000d3f047c23 */ /* 0x000fc60008010814 */
[C---:B------:R-:W-:Y:S01]  /*3970*/  FSETP.NEU.FTZ.AND P0, PT, R133.reuse, -INF , PT ;  /* 0xff8000008500780b */ /* 0x040fe20003f1d000 */
[----:B------:R-:W-:Y:S02]  /*3980*/  FMUL.FTZ R5, R133, UR13 ;  /* 0x0000000d85057c20 */ /* 0x000fe40008410000 */
[----:B------:R1:W-:Y:S01]  /*3990*/  MUFU.EX2 R204, R4 ;  /* 0x0000000400cc7308 */ /* 0x0003e20000000800 */
[----:B--2---:R-:W-:Y:S01]  /*39a0*/  FFMA.FTZ R0, R59, UR13, -R21 ;  /* 0x0000000d3b007c23 */ /* 0x004fe20008010815 */
[----:B---3--:R-:W-:-:S06]  /*39b0*/  F2FP.F16.F32.PACK_AB R19, R208, R238 ;  /* 0x000000eed013723e */ /* 0x008fcc00000000ff */
[----:B------:R2:W-:Y:S01]  /*39c0*/  MUFU.EX2 R223, R0 ;  /* 0x0000000000df7308 */ /* 0x0005e20000000800 */
[----:B-1----:R-:W-:-:S07]  /*39d0*/  FFMA.FTZ R4, R61, UR13, -R20 ;  /* 0x0000000d3d047c23 */ /* 0x002fce0008010814 */
[----:B------:R-:W-:Y:S01]  /*39e0*/  MUFU.EX2 R91, R4 ;  /* 0x00000004005b7308 */ /* 0x000fe20000000800 */
[----:B--2---:R-:W-:-:S07]  /*39f0*/  FFMA.FTZ R0, R50, UR13, -R21 ;  /* 0x0000000d32007c23 */ /* 0x004fce0008010815 */
        /* <DEDUP_REMOVED lines=19> */
[----:B------:R-:W-:-:S03]  /*3b30*/  FSEL R0, R5, RZ, P0 ;  /* 0x000000ff05007208 */ /* 0x000fc60000000000 */
[----:B------:R-:W-:Y:S01]  /*3b40*/  IMAD.IADD R233, R3, 0x1, R232 ;  /* 0x0000000103e97824 */ /* 0x000fe200078e02e8 */
[----:B------:R-:W-:Y:S01]  /*3b50*/  LDSM.16.MT88.4 R68, [R232+0xe000] ;  /* 0x00e00000e844783b */ /* 0x000fe20000004200 */
[--C-:B------:R-:W-:Y:S01]  /*3b60*/  FFMA.FTZ R4, R7, UR13, -R0.reuse ;  /* 0x0000000d07047c23 */ /* 0x100fe20008010800 */
[----:B------:R-:W-:Y:S01]  /*3b70*/  FFMA.FTZ R3, R73, UR13, -R0 ;  /* 0x0000000d49037c23 */ /* 0x000fe20008010800 */
[C---:B------:R-:W-:Y:S01]  /*3b80*/  IMAD.IADD R235, R2.reuse, 0x1, R232 ;  /* 0x0000000102eb7824 */ /* 0x040fe200078e02e8 */
[----:B------:R-:W1:Y:S01]  /*3b90*/  LDSM.16.MT88.4 R32, [R233+0xc000] ;  /* 0x00c00000e920783b */ /* 0x000e620000004200 */
[----:B------:R-:W-:Y:S01]  /*3ba0*/  IADD3 R234, R2, R233, RZ ;  /* 0x000000e902ea7210 */ /* 0x000fe20007ffe0ff */
[----:B------:R-:W-:Y:S01]  /*3bb0*/  FFMA.FTZ R2, R41, UR13, -R20 ;  /* 0x0000000d29027c23 */ /* 0x000fe20008010814 */
[----:B------:R2:W-:Y:S01]  /*3bc0*/  MUFU.EX2 R252, R4 ;  /* 0x0000000400fc7308 */ /* 0x0005e20000000800 */
[----:B------:R-:W-:Y:S04]  /*3bd0*/  LDSM.16.MT88.4 R76, [R235+0xc000] ;  /* 0x00c00000eb4c783b */ /* 0x000fe80000004200 */
[----:B------:R-:W3:Y:S03]  /*3be0*/  LDSM.16.MT88.4 R52, [R232+0xc000] ;  /* 0x00c00000e834783b */ /* 0x000ee60000004200 */
[----:B------:R4:W-:Y:S01]  /*3bf0*/  MUFU.EX2 R210, R3 ;  /* 0x0000000300d27308 */ /* 0x0009e20000000800 */
[----:B------:R-:W3:Y:S04]  /*3c00*/  LDSM.16.MT88.4 R64, [R233+0xe000] ;  /* 0x00e00000e940783b */ /* 0x000ee80000004200 */
[----:B------:R-:W-:Y:S03]  /*3c10*/  LDSM.16.MT88.4 R48, [R235+0xc800] ;  /* 0x00c80000eb30783b */ /* 0x000fe60000004200 */
[----:B------:R1:W-:Y:S01]  /*3c20*/  MUFU.EX2 R213, R2 ;  /* 0x0000000200d57308 */ /* 0x0003e20000000800 */
[--C-:B--2---:R-:W-:Y:S01]  /*3c30*/  FFMA.FTZ R4, R74, UR13, -R0.reuse ;  /* 0x0000000d4a047c23 */ /* 0x104fe20008010800 */
[----:B------:R-:W-:Y:S04]  /*3c40*/  LDSM.16.MT88.4 R84, [R232+0xc800] ;  /* 0x00c80000e854783b */ /* 0x000fe80000004200 */
[----:B------:R-:W-:Y:S02]  /*3c50*/  LDSM.16.MT88.4 R60, [R234+0xe000] ;  /* 0x00e00000ea3c783b */ /* 0x000fe40000004200 */
[----:B------:R-:W2:Y:S01]  /*3c60*/  MUFU.EX2 R240, R4 ;  /* 0x0000000400f07308 */ /* 0x000ea20000000800 */
[----:B----4-:R-:W-:Y:S01]  /*3c70*/  FFMA.FTZ R3, R72, UR13, -R0 ;  /* 0x0000000d48037c23 */ /* 0x010fe20008010800 */
[----:B------:R-:W-:Y:S04]  /*3c80*/  LDSM.16.MT88.4 R36, [R233+0xe800] ;  /* 0x00e80000e924783b */ /* 0x000fe80000004200 */
[----:B------:R-:W4:Y:S02]  /*3c90*/  LDSM.16.MT88.4 R72, [R234+0xc000] ;  /* 0x00c00000ea48783b */ /* 0x000f240000004200 */
[----:B------:R-:W3:Y:S01]  /*3ca0*/  MUFU.EX2 R191, R3 ;  /* 0x0000000300bf7308 */ /* 0x000ee20000000800 */
[----:B-1----:R-:W-:Y:S01]  /*3cb0*/  FFMA.FTZ R2, R16, UR13, -R20 ;  /* 0x0000000d10027c23 */ /* 0x002fe20008010814 */
[----:B------:R-:W-:Y:S01]  /*3cc0*/  F2FP.F16.F32.PACK_AB R16, R215, R188 ;  /* 0x000000bcd710723e */ /* 0x000fe200000000ff */
[----:B------:R-:W1:Y:S04]  /*3cd0*/  LDSM.16.MT88.4 R56, [R235+0xe000] ;  /* 0x00e00000eb38783b */ /* 0x000e680000004200 */
[----:B------:R-:W-:Y:S01]  /*3ce0*/  LDSM.16.MT88.4 R44, [R234+0xc800] ;  /* 0x00c80000ea2c783b */ /* 0x000fe20000004200 */
[----:B------:R3:W3:Y:S01]  /*3cf0*/  MUFU.EX2 R24, R2 ;  /* 0x0000000200187308 */ /* 0x0006e20000000800 */
[----:B--2---:R-:W-:Y:S01]  /*3d00*/  F2FP.F16.F32.PACK_AB R13, R240, R252 ;  /* 0x000000fcf00d723e */ /* 0x004fe200000000ff */
[C---:B------:R-:W-:Y:S01]  /*3d10*/  HMMA.16816.F32 R112, R16.reuse, R32, RZ ;  /* 0x000000201070723c */ /* 0x040fe200000018ff */
[----:B------:R-:W-:Y:S05]  /*3d20*/  LDSM.16.MT88.4 R28, [R235+0xe800] ;  /* 0x00e80000eb1c783b */ /* 0x000fea0000004200 */
[----:B---3--:R-:W-:Y:S01]  /*3d30*/  HMMA.16816.F32 R120, R16, R52, RZ ;  /* 0x000000341078723c */ /* 0x008fe200000018ff */
[----:B------:R-:W-:Y:S01]  /*3d40*/  F2FP.F16.F32.PACK_AB R15, R191, R210 ;  /* 0x000000d2bf0f723e */ /* 0x000fe200000000ff */
[----:B------:R-:W-:-:S04]  /*3d50*/  FFMA.FTZ R3, R80, UR13, -R0 ;  /* 0x0000000d50037c23 */ /* 0x000fc80008010800 */
[----:B------:R2:W-:Y:S02]  /*3d60*/  MUFU.EX2 R228, R3 ;  /* 0x0000000300e47308 */ /* 0x0005e40000000800 */
[C---:B------:R-:W-:Y:S01]  /*3d70*/  HMMA.16816.F32 R108, R12.reuse, R32, RZ ;  /* 0x000000200c6c723c */ /* 0x040fe200000018ff */
[----:B------:R-:W-:Y:S01]  /*3d80*/  FFMA.FTZ R2, R81, UR13, -R0 ;  /* 0x0000000d51027c23 */ /* 0x000fe20008010800 */
[----:B------:R-:W-:Y:S01]  /*3d90*/  F2FP.F16.F32.PACK_AB R6, R24, R213 ;  /* 0x000000d51806723e */ /* 0x000fe200000000ff */
[----:B------:R-:W3:Y:S03]  /*3da0*/  LDSM.16.MT88.4 R80, [R233+0xc800] ;  /* 0x00c80000e950783b */ /* 0x000ee60000004200 */
[----:B------:R-:W4:Y:S01]  /*3db0*/  MUFU.EX2 R43, R2 ;  /* 0x00000002002b7308 */ /* 0x000f220000000800 */
[----:B------:R-:W-:Y:S01]  /*3dc0*/  IMAD.MOV.U32 R33, RZ, RZ, R42 ;  /* 0x000000ffff217224 */ /* 0x000fe200078e002a */
[C---:B------:R-:W-:Y:S06]  /*3dd0*/  HMMA.16816.F32 R96, R12.reuse, R68, RZ ;  /* 0x000000440c60723c */ /* 0x040fec00000018ff */
[----:B------:R-:W-:Y:S01]  /*3de0*/  HMMA.16816.F32 R104, R12, R76, RZ ;  /* 0x0000004c0c68723c */ /* 0x000fe200000018ff */
[----:B--2---:R-:W-:-:S05]  /*3df0*/  MOV R3, R188 ;  /* 0x000000bc00037202 */ /* 0x004fca0000000f00 */
[C---:B------:R-:W-:Y:S01]  /*3e00*/  HMMA.16816.F32 R116, R12.reuse, R52, RZ ;  /* 0x000000340c74723c */ /* 0x040fe200000018ff */
[----:B----4-:R-:W-:Y:S02]  /*3e10*/  IMAD.MOV.U32 R32, RZ, RZ, R43 ;  /* 0x000000ffff207224 */ /* 0x010fe400078e002b */
[----:B------:R-:W-:Y:S01]  /*3e20*/  FFMA.FTZ R2, R88, UR13, -R0 ;  /* 0x0000000d58027c23 */ /* 0x000fe20008010800 */
[----:B------:R-:W2:Y:S02]  /*3e30*/  LDSM.16.MT88.4 R40, [R232+0xe800] ;  /* 0x00e80000e828783b */ /* 0x000ea40000004200 */
[----:B------:R-:W-:Y:S01]  /*3e40*/  HMMA.16816.F32 R92, R12, R64, RZ ;  /* 0x000000400c5c723c */ /* 0x000fe200000018ff */
[----:B------:R-:W-:Y:S01]  /*3e50*/  MOV R53, R190 ;  /* 0x000000be00357202 */ /* 0x000fe20000000f00 */
[----:B------:R4:W-:Y:S01]  /*3e60*/  MUFU.EX2 R212, R2 ;  /* 0x0000000200d47308 */ /* 0x0009e20000000800 */
[----:B------:R-:W-:Y:S01]  /*3e70*/  F2FP.F16.F32.PACK_AB R5, R32, R228 ;  /* 0x000000e42005723e */ /* 0x000fe200000000ff */
[----:B------:R-:W-:-:S02]  /*3e80*/  IMAD.MOV.U32 R52, RZ, RZ, R189 ;  /* 0x000000ffff347224 */ /* 0x000fc400078e00bd */
[C---:B------:R-:W-:Y:S06]  /*3e90*/  HMMA.16816.F32 R100, R12.reuse, R72, RZ ;  /* 0x000000480c64723c */ /* 0x040fec00000018ff */
[C---:B------:R-:W-:Y:S06]  /*3ea0*/  HMMA.16816.F32 R148, R12.reuse, R78, RZ ;  /* 0x0000004e0c94723c */ /* 0x040fec00000018ff */
[----:B-1----:R-:W-:Y:S01]  /*3eb0*/  HMMA.16816.F32 R124, R12, R56, RZ ;  /* 0x000000380c7c723c */ /* 0x002fe200000018ff */
[----:B----4-:R-:W-:Y:S01]  /*3ec0*/  FFMA.FTZ R2, R8, UR13, -R0 ;  /* 0x0000000d08027c23 */ /* 0x010fe20008010800 */
[----:B------:R-:W-:-:S03]  /*3ed0*/  F2FP.F16.F32.PACK_AB R8, R205, R33 ;  /* 0x00000021cd08723e */ /* 0x000fc600000000ff */
[----:B------:R1:W4:Y:S01]  /*3ee0*/  MUFU.EX2 R236, R2 ;  /* 0x0000000200ec7308 */ /* 0x0003220000000800 */
[----:B------:R-:W-:Y:S06]  /*3ef0*/  HMMA.16816.F32 R156, R12, R54, RZ ;  /* 0x000000360c9c723c */ /* 0x000fec00000018ff */
[----:B---3--:R-:W-:Y:S06]  /*3f00*/  HMMA.16816.F32 R184, R8, R80, R112 ;  /* 0x0000005008b8723c */ /* 0x008fec0000001870 */
[----:B------:R-:W-:Y:S01]  /*3f10*/  HMMA.16816.F32 R112, R12, R62, RZ ;  /* 0x0000003e0c70723c */ /* 0x000fe200000018ff */
[----:B-1----:R-:W-:-:S02]  /*3f20*/  MOV R2, R91 ;  /* 0x0000005b00027202 */ /* 0x002fc40000000f00 */
[----:B----4-:R-:W-:Y:S01]  /*3f30*/  F2FP.F16.F32.PACK_AB R7, R236, R212 ;  /* 0x000000d4ec07723e */ /* 0x010fe200000000ff */
[----:B------:R-:W1:Y:S01]  /*3f40*/  LDSM.16.MT88.4 R88, [R234+0xe800] ;  /* 0x00e80000ea58783b */ /* 0x000e620000004200 */
[----:B------:R-:W-:Y:S01]  /*3f50*/  F2FP.F16.F32.PACK_AB R4, R2, R204 ;  /* 0x000000cc0204723e */ /* 0x000fe200000000ff */
[----:B------:R-:W-:Y:S06]  /*3f60*/  HMMA.16816.F32 R168, R8, R84, R120 ;  /* 0x0000005408a8723c */ /* 0x000fec0000001878 */
[C---:B--2---:R-:W-:Y:S06]  /*3f70*/  HMMA.16816.F32 R216, R4.reuse, R40, R96 ;  /* 0x0000002804d8723c */ /* 0x044fec0000001860 */
[----:B------:R-:W-:Y:S06]  /*3f80*/  HMMA.16816.F32 R192, R4, R48, R104 ;  /* 0x0000003004c0723c */ /* 0x000fec0000001868 */
[----:B------:R-:W-:Y:S06]  /*3f90*/  HMMA.16816.F32 R104, R16, R72, RZ ;  /* 0x000000481068723c */ /* 0x000fec00000018ff */
[----:B------:R-:W-:Y:S01]  /*3fa0*/  HMMA.16816.F32 R172, R4, R84, R116 ;  /* 0x0000005404ac723c */ /* 0x000fe20000001874 */
[----:B------:R-:W-:-:S02]  /*3fb0*/  IMAD.MOV.U32 R72, RZ, RZ, R207 ;  /* 0x000000ffff487224 */ /* 0x000fc400078e00cf */
[----:B------:R-:W-:-:S03]  /*3fc0*/  IMAD.MOV.U32 R73, RZ, RZ, R206 ;  /* 0x000000ffff497224 */ /* 0x000fc600078e00ce */
[C---:B------:R-:W-:Y:S01]  /*3fd0*/  HMMA.16816.F32 R116, R12.reuse, R60, RZ ;  /* 0x0000003c0c74723c */ /* 0x040fe200000018ff */
[----:B------:R-:W-:Y:S01]  /*3fe0*/  IMAD.MOV.U32 R222, RZ, RZ, R216 ;  /* 0x000000ffffde7224 */ /* 0x000fe200078e00d8 */
[----:B------:R-:W-:Y:S01]  /*3ff0*/  MOV R220, R218 ;  /* 0x000000da00dc7202 */ /* 0x000fe20000000f00 */
[----:B------:R-:W-:Y:S01]  /*4000*/  IMAD.MOV.U32 R221, RZ, RZ, R217 ;  /* 0x000000ffffdd7224 */ /* 0x000fe200078e00d9 */
[----:B------:R-:W-:Y:S01]  /*4010*/  MOV R84, R201 ;  /* 0x000000c900547202 */ /* 0x000fe20000000f00 */
[----:B------:R-:W-:Y:S01]  /*4020*/  IMAD.MOV.U32 R179, RZ, RZ, R219 ;  /* 0x000000ffffb37224 */ /* 0x000fe200078e00db */
[----:B------:R-:W-:Y:S01]  /*4030*/  HMMA.16816.F32 R152, R12, R34, RZ ;  /* 0x000000220c98723c */ /* 0x000fe200000018ff */
[----:B------:R-:W-:-:S05]  /*4040*/  IMAD.MOV.U32 R85, RZ, RZ, R191 ;  /* 0x000000ffff557224 */ /* 0x000fca00078e00bf */
[----:B------:R-:W-:Y:S06]  /*4050*/  HMMA.16816.F32 R216, R4, R36, R92 ;  /* 0x0000002404d8723c */ /* 0x000fec000000185c */
[----:B------:R-:W-:Y:S06]  /*4060*/  HMMA.16816.F32 R92, R16, R56, RZ ;  /* 0x00000038105c723c */ /* 0x000fec00000018ff */
[----:B------:R-:W-:Y:S01]  /*4070*/  HMMA.16816.F32 R144, R12, R74, RZ ;  /* 0x0000004a0c90723c */ /* 0x000fe200000018ff */
[----:B------:R-:W-:Y:S01]  /*4080*/  MOV R56, R211 ;  /* 0x000000d300387202 */ /* 0x000fe20000000f00 */
[----:B------:R-:W-:-:S04]  /*4090*/  IMAD.MOV.U32 R57, RZ, RZ, R210 ;  /* 0x000000ffff397224 */ /* 0x000fc800078e00d2 */
[C---:B------:R-:W-:Y:S06]  /*40a0*/  HMMA.16816.F32 R140, R12.reuse, R70, RZ ;  /* 0x000000460c8c723c */ /* 0x040fec00000018ff */
[C---:B------:R-:W-:Y:S06]  /*40b0*/  HMMA.16816.F32 R128, R12.reuse, R66, RZ ;  /* 0x000000420c80723c */ /* 0x040fec00000018ff */
[----:B------:R-:W-:Y:S06]  /*40c0*/  HMMA.16816.F32 R120, R12, R58, RZ ;  /* 0x0000003a0c78723c */ /* 0x000fec00000018ff */
[C---:B------:R-:W-:Y:S06]  /*40d0*/  HMMA.16816.F32 R180, R4.reuse, R80, R108 ;  /* 0x0000005004b4723c */ /* 0x040fec000000186c */
[----:B------:R-:W-:Y:S01]  /*40e0*/  HMMA.16816.F32 R196, R4, R44, R100 ;  /* 0x0000002c04c4723c */ /* 0x000fe20000001864 */
[----:B------:R-:W-:Y:S01]  /*40f0*/  MOV R80, R203 ;  /* 0x000000cb00507202 */ /* 0x000fe20000000f00 */
[----:B------:R-:W-:-:S04]  /*4100*/  IMAD.MOV.U32 R81, RZ, RZ, R202 ;  /* 0x000000ffff517224 */ /* 0x000fc800078e00ca */
[----:B------:R-:W-:Y:S06]  /*4110*/  HMMA.16816.F32 R104, R8, R44, R104 ;  /* 0x0000002c0868723c */ /* 0x000fec0000001868 */
[C---:B------:R-:W-:Y:S01]  /*4120*/  HMMA.16816.F32 R100, R16.reuse, R68, RZ ;  /* 0x000000441064723c */ /* 0x040fe200000018ff */
[----:B------:R-:W-:Y:S01]  /*4130*/  IMAD.MOV.U32 R45, RZ, RZ, R80 ;  /* 0x000000ffff2d7224 */ /* 0x000fe200078e0050 */
[----:B------:R-:W-:Y:S01]  /*4140*/  MOV R44, R81 ;  /* 0x00000051002c7202 */ /* 0x000fe20000000f00 */
[----:B------:R-:W-:Y:S02]  /*4150*/  IMAD.MOV.U32 R80, RZ, RZ, R2 ;  /* 0x000000ffff507224 */ /* 0x000fe400078e0002 */
[----:B------:R-:W-:Y:S01]  /*4160*/  FFMA.FTZ R2, R178, UR13, -R22 ;  /* 0x0000000db2027c23 */ /* 0x000fe20008010816 */
[----:B------:R-:W-:Y:S01]  /*4170*/  MOV R81, R32 ;  /* 0x0000002000517202 */ /* 0x000fe20000000f00 */
[----:B------:R-:W-:Y:S01]  /*4180*/  HMMA.16816.F32 R96, R16, R64, RZ ;  /* 0x000000401060723c */ /* 0x000fe200000018ff */
[----:B------:R-:W-:Y:S01]  /*4190*/  IMAD.MOV.U32 R68, RZ, RZ, R209 ;  /* 0x000000ffff447224 */ /* 0x000fe200078e00d1 */
[----:B------:R-:W-:-:S04]  /*41a0*/  MOV R69, R208 ;  /* 0x000000d000457202 */ /* 0x000fc80000000f00 */
[----:B-1----:R-:W-:Y:S01]  /*41b0*/  HMMA.16816.F32 R208, R4, R88, R116 ;  /* 0x0000005804d0723c */ /* 0x002fe20000001874 */
[----:B------:R-:W-:Y:S01]  /*41c0*/  IMAD.MOV.U32 R65, RZ, RZ, R215 ;  /* 0x000000ffff417224 */ /* 0x000fe200078e00d7 */
[----:B------:R-:W-:-:S04]  /*41d0*/  MOV R64, R214 ;  /* 0x000000d600407202 */ /* 0x000fc80000000f00 */
[----:B------:R-:W-:Y:S06]  /*41e0*/  HMMA.16816.F32 R116, R4, R90, R112 ;  /* 0x0000005a0474723c */ /* 0x000fec0000001870 */
[----:B------:R-:W-:Y:S01]  /*41f0*/  HMMA.16816.F32 R112, R8, R28, R92 ;  /* 0x0000001c0870723c */ /* 0x000fe2000000185c */
[----:B------:R1:W-:Y:S05]  /*4200*/  MUFU.EX2 R95, R2 ;  /* 0x00000002005f7308 */ /* 0x0003ea0000000800 */
[----:B------:R-:W-:Y:S01]  /*4210*/  HMMA.16816.F32 R12, R16, R60, RZ ;  /* 0x0000003c100c723c */ /* 0x000fe200000018ff */
[----:B------:R-:W-:-:S05]  /*4220*/  MOV R93, R64 ;  /* 0x00000040005d7202 */ /* 0x000fca0000000f00 */
[----:B------:R-:W-:Y:S01]  /*4230*/  HMMA.16816.F32 R108, R16, R76, RZ ;  /* 0x0000004c106c723c */ /* 0x000fe200000018ff */
[----:B------:R-:W-:Y:S02]  /*4240*/  IMAD.MOV.U32 R61, RZ, RZ, R213 ;  /* 0x000000ffff3d7224 */ /* 0x000fe400078e00d5 */
[----:B------:R-:W-:Y:S02]  /*4250*/  IMAD.MOV.U32 R60, RZ, RZ, R212 ;  /* 0x000000ffff3c7224 */ /* 0x000fe400078e00d4 */
[----:B------:R-:W-:Y:S01]  /*4260*/  IMAD.MOV.U32 R92, RZ, RZ, R61 ;  /* 0x000000ffff5c7224 */ /* 0x000fe200078e003d */
[----:B------:R-:W-:Y:S01]  /*4270*/  HMMA.16816.F32 R188, R4, R50, R148 ;  /* 0x0000003204bc723c */ /* 0x000fe20000001894 */
[----:B-1----:R-:W-:Y:S01]  /*4280*/  FFMA.FTZ R2, R177, UR13, -R22 ;  /* 0x0000000db1027c23 */ /* 0x002fe20008010816 */
[----:B------:R-:W-:Y:S01]  /*4290*/  MOV R76, R205 ;  /* 0x000000cd004c7202 */ /* 0x000fe20000000f00 */
[----:B------:R-:W-:-:S03]  /*42a0*/  IMAD.MOV.U32 R77, RZ, RZ, R204 ;  /* 0x000000ffff4d7224 */ /* 0x000fc600078e00cc */
[C---:B------:R-:W-:Y:S01]  /*42b0*/  HMMA.16816.F32 R212, R4.reuse, R28, R124 ;  /* 0x0000001c04d4723c */ /* 0x040fe2000000187c */
[----:B------:R-:W-:Y:S01]  /*42c0*/  IMAD.MOV.U32 R151, RZ, RZ, R200 ;  /* 0x000000ffff977224 */ /* 0x000fe200078e00c8 */
[----:B------:R-:W-:Y:S01]  /*42d0*/  MOV R150, R229 ;  /* 0x000000e500967202 */ /* 0x000fe20000000f00 */
[----:B------:R-:W-:Y:S02]  /*42e0*/  IMAD.MOV.U32 R149, RZ, RZ, R230 ;  /* 0x000000ffff957224 */ /* 0x000fe400078e00e6 */
[----:B------:R-:W-:Y:S01]  /*42f0*/  IMAD.MOV.U32 R148, RZ, RZ, R53 ;  /* 0x000000ffff947224 */ /* 0x000fe200078e0035 */
[----:B------:R-:W-:Y:S01]  /*4300*/  HMMA.16816.F32 R156, R4, R86, R156 ;  /* 0x00000056049c723c */ /* 0x000fe2000000189c */
[----:B------:R-:W-:Y:S01]  /*4310*/  MOV R94, R151 ;  /* 0x00000097005e7202 */ /* 0x000fe20000000f00 */
[----:B------:R-:W-:Y:S01]  /*4320*/  IMAD.MOV.U32 R151, RZ, RZ, R228 ;  /* 0x000000ffff977224 */ /* 0x000fe200078e00e4 */
[----:B------:R-:W-:-:S03]  /*4330*/  MOV R29, R60 ;  /* 0x0000003c001d7202 */ /* 0x000fc60000000f00 */
[C---:B------:R-:W-:Y:S06]  /*4340*/  HMMA.16816.F32 R152, R4.reuse, R82, R152 ;  /* 0x000000520498723c */ /* 0x040fec0000001898 */
[C---:B------:R-:W-:Y:S06]  /*4350*/  HMMA.16816.F32 R204, R4.reuse, R46, R144 ;  /* 0x0000002e04cc723c */ /* 0x040fec0000001890 */
[----:B------:R-:W-:Y:S01]  /*4360*/  HMMA.16816.F32 R200, R4, R42, R140 ;  /* 0x0000002a04c8723c */ /* 0x000fe2000000188c */
[----:B------:R-:W-:Y:S01]  /*4370*/  IMAD.MOV.U32 R147, RZ, RZ, R72 ;  /* 0x000000ffff937224 */ /* 0x000fe200078e0048 */
[----:B------:R-:W-:Y:S01]  /*4380*/  MOV R146, R73 ;  /* 0x0000004900927202 */ /* 0x000fe20000000f00 */
[----:B------:R-:W-:Y:S01]  /*4390*/  IMAD.MOV.U32 R145, RZ, RZ, R76 ;  /* 0x000000ffff917224 */ /* 0x000fe200078e004c */
[----:B------:R-:W-:-:S02]  /*43a0*/  MOV R144, R77 ;  /* 0x0000004d00907202 */ /* 0x000fc40000000f00 */
[C---:B------:R-:W-:Y:S06]  /*43b0*/  HMMA.16816.F32 R128, R4.reuse, R38, R128 ;  /* 0x000000260480723c */ /* 0x040fec0000001880 */
[----:B------:R-:W-:Y:S06]  /*43c0*/  HMMA.16816.F32 R124, R4, R30, R120 ;  /* 0x0000001e047c723c */ /* 0x000fec0000001878 */
[----:B------:R-:W-:Y:S01]  /*43d0*/  HMMA.16816.F32 R4, R16, R58, RZ ;  /* 0x0000003a1004723c */ /* 0x000fe200000018ff */
[----:B------:R1:W-:Y:S01]  /*43e0*/  MUFU.EX2 R59, R2 ;  /* 0x00000002003b7308 */ /* 0x0003e20000000800 */
[----:B------:R-:W-:Y:S01]  /*43f0*/  IMAD.MOV.U32 R123, RZ, RZ, R84 ;  /* 0x000000ffff7b7224 */ /* 0x000fe200078e0054 */
[----:B------:R-:W-:Y:S01]  /*4400*/  MOV R84, R231 ;  /* 0x000000e700547202 */ /* 0x000fe20000000f00 */
[----:B------:R-:W-:Y:S01]  /*4410*/  IMAD.MOV.U32 R120, RZ, RZ, R68 ;  /* 0x000000ffff787224 */ /* 0x000fe200078e0044 */
[----:B------:R-:W-:Y:S01]  /*4420*/  MOV R122, R69 ;  /* 0x00000045007a7202 */ /* 0x000fe20000000f00 */
[----:B------:R-:W-:Y:S01]  /*4430*/  HMMA.16816.F32 R228, R8, R88, R12 ;  /* 0x0000005808e4723c */ /* 0x000fe2000000180c */
[----:B------:R-:W-:-:S05]  /*4440*/  MOV R58, R29 ;  /* 0x0000001d003a7202 */ /* 0x000fca0000000f00 */
[----:B------:R-:W-:Y:S01]  /*4450*/  HMMA.16816.F32 R12, R16, R66, RZ ;  /* 0x00000042100c723c */ /* 0x000fe200000018ff */
[----:B-1----:R-:W-:-:S05]  /*4460*/  FFMA.FTZ R2, R176, UR13, -R22 ;  /* 0x0000000db0027c23 */ /* 0x002fca0008010816 */
[C---:B------:R-:W-:Y:S01]  /*4470*/  HMMA.16816.F32 R108, R8.reuse, R48, R108 ;  /* 0x00000030086c723c */ /* 0x040fe2000000186c */
[----:B------:R1:W-:Y:S05]  /*4480*/  MUFU.EX2 R121, R2 ;  /* 0x0000000200797308 */ /* 0x0003ea0000000800 */
[----:B------:R-:W-:Y:S01]  /*4490*/  HMMA.16816.F32 R96, R8, R36, R96 ;  /* 0x000000240860723c */ /* 0x000fe20000001860 */
[----:B------:R-:W-:Y:S01]  /*44a0*/  IMAD.MOV.U32 R48, RZ, RZ, R56 ;  /* 0x000000ffff307224 */ /* 0x000fe200078e0038 */
[----:B------:R-:W-:Y:S02]  /*44b0*/  MOV R56, R85 ;  /* 0x0000005500387202 */ /* 0x000fe40000000f00 */
[----:B------:R-:W-:-:S02]  /*44c0*/  MOV R85, R52 ;  /* 0x0000003400557202 */ /* 0x000fc40000000f00 */
[----:B------:R-:W-:Y:S01]  /*44d0*/  HMMA.16816.F32 R52, R16, R54, RZ ;  /* 0x000000361034723c */ /* 0x000fe200000018ff */
[----:B------:R-:W-:Y:S01]  /*44e0*/  MOV R49, R57 ;  /* 0x0000003900317202 */ /* 0x000fe20000000f00 */
[----:B------:R-:W-:-:S04]  /*44f0*/  IMAD.MOV.U32 R57, RZ, RZ, R33 ;  /* 0x000000ffff397224 */ /* 0x000fc800078e0021 */
[----:B------:R-:W-:Y:S01]  /*4500*/  HMMA.16816.F32 R36, R8, R38, R12 ;  /* 0x000000260824723c */ /* 0x000fe2000000180c */
[----:B------:R-:W2:Y:S01]  /*4510*/  LDSM.16.MT88.4 R12, [R232+0xd000] ;  /* 0x00d00000e80c783b */ /* 0x000ea20000004200 */
[----:B-1----:R-:W-:-:S04]  /*4520*/  FFMA.FTZ R2, R167, UR13, -R22 ;  /* 0x0000000da7027c23 */ /* 0x002fc80008010816 */
[----:B------:R1:W-:Y:S01]  /*4530*/  MUFU.EX2 R28, R2 ;  /* 0x00000002001c7308 */ /* 0x0003e20000000800 */
[C---:B------:R-:W-:Y:S06]  /*4540*/  HMMA.16816.F32 R32, R16.reuse, R34, RZ ;  /* 0x000000221020723c */ /* 0x040fec00000018ff */
[C---:B------:R-:W-:Y:S06]  /*4550*/  HMMA.16816.F32 R76, R16.reuse, R78, RZ ;  /* 0x0000004e104c723c */ /* 0x040fec00000018ff */
[----:B------:R-:W-:Y:S01]  /*4560*/  HMMA.16816.F32 R72, R16, R74, RZ ;  /* 0x0000004a1048723c */ /* 0x000fe200000018ff */
[----:B-1----:R-:W-:-:S05]  /*4570*/  FFMA.FTZ R2, R166, UR13, -R21 ;  /* 0x0000000da6027c23 */ /* 0x002fca0008010815 */
[C---:B------:R-:W-:Y:S01]  /*4580*/  HMMA.16816.F32 R68, R16.reuse, R70, RZ ;  /* 0x000000461044723c */ /* 0x040fe200000018ff */
[----:B------:R1:W-:Y:S05]  /*4590*/  MUFU.EX2 R140, R2 ;  /* 0x00000002008c7308 */ /* 0x0003ea0000000800 */
[----:B------:R-:W-:Y:S06]  /*45a0*/  HMMA.16816.F32 R16, R16, R62, RZ ;  /* 0x0000003e1010723c */ /* 0x000fec00000018ff */
[C---:B------:R-:W-:Y:S06]  /*45b0*/  HMMA.16816.F32 R52, R8.reuse, R86, R52 ;  /* 0x000000560834723c */ /* 0x040fec0000001834 */
[----:B------:R-:W-:Y:S01]  /*45c0*/  HMMA.16816.F32 R100, R8, R40, R100 ;  /* 0x000000280864723c */ /* 0x000fe20000001864 */
[----:B-1----:R-:W-:Y:S01]  /*45d0*/  FFMA.FTZ R2, R165, UR13, -R21 ;  /* 0x0000000da5027c23 */ /* 0x002fe20008010815 */
[----:B------:R-:W-:Y:S01]  /*45e0*/  IMAD.MOV.U32 R87, RZ, RZ, R149 ;  /* 0x000000ffff577224 */ /* 0x000fe200078e0095 */
[----:B------:R-:W-:-:S02]  /*45f0*/  MOV R86, R150 ;  /* 0x0000009600567202 */ /* 0x000fc40000000f00 */
[----:B------:R1:W3:Y:S01]  /*4600*/  MUFU.EX2 R141, R2 ;  /* 0x00000002008d7308 */ /* 0x0002e20000000800 */
[C---:B------:R-:W-:Y:S06]  /*4610*/  HMMA.16816.F32 R68, R8.reuse, R42, R68 ;  /* 0x0000002a0844723c */ /* 0x040fec0000001844 */
[C---:B------:R-:W-:Y:S06]  /*4620*/  HMMA.16816.F32 R32, R8.reuse, R82, R32 ;  /* 0x000000520820723c */ /* 0x040fec0000001820 */
[----:B------:R-:W-:Y:S01]  /*4630*/  HMMA.16816.F32 R76, R8, R50, R76 ;  /* 0x00000032084c723c */ /* 0x000fe2000000184c */
[----:B------:R-:W-:Y:S01]  /*4640*/  MOV R82, R145 ;  /* 0x0000009100527202 */ /* 0x000fe20000000f00 */
[----:B------:R-:W-:-:S02]  /*4650*/  IMAD.MOV.U32 R83, RZ, RZ, R92 ;  /* 0x000000ffff537224 */ /* 0x000fc400078e005c */
[----:B-1----:R-:W-:Y:S01]  /*4660*/  FFMA.FTZ R2, R164, UR13, -R21 ;  /* 0x0000000da4027c23 */ /* 0x002fe20008010815 */
[----:B------:R-:W-:Y:S01]  /*4670*/  IMAD.MOV.U32 R92, RZ, RZ, R223 ;  /* 0x000000ffff5c7224 */ /* 0x000fe200078e00df */
[----:B------:R-:W-:Y:S01]  /*4680*/  HMMA.16816.F32 R72, R8, R46, R72 ;  /* 0x0000002e0848723c */ /* 0x000fe20000001848 */
[----:B------:R-:W-:Y:S01]  /*4690*/  MOV R51, R93 ;  /* 0x0000005d00337202 */ /* 0x000fe20000000f00 */
[----:B------:R1:W-:Y:S01]  /*46a0*/  MUFU.EX2 R142, R2 ;  /* 0x00000002008e7308 */ /* 0x0003e20000000800 */
[----:B------:R-:W-:-:S03]  /*46b0*/  IMAD.MOV.U32 R93, RZ, RZ, R144 ;  /* 0x000000ffff5d7224 */ /* 0x000fc600078e0090 */
[C---:B------:R-:W-:Y:S06]  /*46c0*/  HMMA.16816.F32 R40, R8.reuse, R30, R4 ;  /* 0x0000001e0828723c */ /* 0x040fec0000001804 */
[----:B------:R-:W-:Y:S01]  /*46d0*/  HMMA.16816.F32 R88, R8, R90, R16 ;  /* 0x0000005a0858723c */ /* 0x000fe20000001810 */
[----:B------:R-:W4:Y:S01]  /*46e0*/  LDSM.16.MT88.4 R16, [R235+0xd000] ;  /* 0x00d00000eb10783b */ /* 0x000f220000004200 */
[----:B-1----:R-:W-:-:S05]  /*46f0*/  FFMA.FTZ R2, R163, UR13, -R21 ;  /* 0x0000000da3027c23 */ /* 0x002fca0008010815 */
[----:B---3--:R-:W-:Y:S01]  /*4700*/  F2FP.F16.F32.PACK_AB R9, R141, R140 ;  /* 0x0000008c8d09723e */ /* 0x008fe200000000ff */
[----:B------:R1:W3:Y:S02]  /*4710*/  MUFU.EX2 R143, R2 ;  /* 0x00000002008f7308 */ /* 0x0002e40000000800 */
[----:B-1----:R-:W-:Y:S01]  /*4720*/  FFMA.FTZ R2, R162, UR13, -R20 ;  /* 0x0000000da2027c23 */ /* 0x002fe20008010814 */
[----:B---3--:R-:W-:-:S05]  /*4730*/  F2FP.F16.F32.PACK_AB R11, R143, R142 ;  /* 0x0000008e8f0b723e */ /* 0x008fca00000000ff */
[----:B------:R1:W-:Y:S02]  /*4740*/  MUFU.EX2 R66, R2 ;  /* 0x0000000200427308 */ /* 0x0003e40000000800 */
[----:B-1----:R-:W-:-:S06]  /*4750*/  FFMA.FTZ R2, R161, UR13, -R20 ;  /* 0x0000000da1027c23 */ /* 0x002fcc0008010814 */
[----:B------:R1:W3:Y:S02]  /*4760*/  MUFU.EX2 R67, R2 ;  /* 0x0000000200437308 */ /* 0x0002e40000000800 */
[----:B-1----:R-:W-:Y:S01]  /*4770*/  FFMA.FTZ R2, R139, UR13, -R20 ;  /* 0x0000000d8b027c23 */ /* 0x002fe20008010814 */
[----:B------:R-:W-:Y:S01]  /*4780*/  MOV R139, R28 ;  /* 0x0000001c008b7202 */ /* 0x000fe20000000f00 */
[----:B------:R-:W-:Y:S01]  /*4790*/  IMAD.MOV.U32 R28, RZ, RZ, R94 ;  /* 0x000000ffff1c7224 */ /* 0x000fe200078e005e */
[----:B---3--:R-:W-:-:S03]  /*47a0*/  F2FP.F16.F32.PACK_AB R4, R67, R66 ;  /* 0x000000424304723e */ /* 0x008fc600000000ff */
[----:B------:R1:W-:Y:S01]  /*47b0*/  MUFU.EX2 R64, R2 ;  /* 0x0000000200407308 */ /* 0x0003e20000000800 */
[----:B------:R-:W-:Y:S01]  /*47c0*/  IMAD.MOV.U32 R94, RZ, RZ, R65 ;  /* 0x000000ffff5e7224 */ /* 0x000fe200078e0041 */
[----:B------:R-:W-:-:S03]  /*47d0*/  F2FP.F16.F32.PACK_AB R10, R139, R121 ;  /* 0x000000798b0a723e */ /* 0x000fc600000000ff */
[----:B------:R-:W-:Y:S01]  /*47e0*/  IMAD.MOV.U32 R50, RZ, RZ, R94 ;  /* 0x000000ffff327224 */ /* 0x000fe200078e005e */
[----:B------:R-:W-:Y:S01]  /*47f0*/  MOV R94, R45 ;  /* 0x0000002d005e7202 */ /* 0x000fe20000000f00 */
[----:B-1----:R-:W-:-:S04]  /*4800*/  FFMA.FTZ R2, R160, UR13, -R20 ;  /* 0x0000000da0027c23 */ /* 0x002fc80008010814 */
[----:B------:R1:W3:Y:S02]  /*4810*/  MUFU.EX2 R65, R2 ;  /* 0x0000000200417308 */ /* 0x0002e40000000800 */
[----:B-1----:R-:W-:Y:S01]  /*4820*/  FFMA.FTZ R2, R138, UR13, -R0 ;  /* 0x0000000d8a027c23 */ /* 0x002fe20008010800 */
[----:B---3--:R-:W-:Y:S02]  /*4830*/  F2FP.F16.F32.PACK_AB R6, R65, R64 ;  /* 0x000000404106723e */ /* 0x008fe400000000ff */
[----:B------:R-:W-:-:S03]  /*4840*/  MOV R138, R148 ;  /* 0x00000094008a7202 */ /* 0x000fc60000000f00 */
[----:B------:R1:W-:Y:S02]  /*4850*/  MUFU.EX2 R60, R2 ;  /* 0x00000002003c7308 */ /* 0x0003e40000000800 */
[----:B-1----:R-:W-:Y:S01]  /*4860*/  FFMA.FTZ R2, R137, UR13, -R0 ;  /* 0x0000000d89027c23 */ /* 0x002fe20008010800 */
[----:B------:R-:W-:-:S05]  /*4870*/  IMAD.MOV.U32 R137, RZ, RZ, R146 ;  /* 0x000000ffff897224 */ /* 0x000fca00078e0092 */
[----:B------:R1:W3:Y:S02]  /*4880*/  MUFU.EX2 R61, R2 ;  /* 0x00000002003d7308 */ /* 0x0002e40000000800 */
[----:B-1----:R-:W-:Y:S01]  /*4890*/  FFMA.FTZ R2, R132, UR13, -R0 ;  /* 0x0000000d84027c23 */ /* 0x002fe20008010800 */
[----:B------:R-:W-:Y:S01]  /*48a0*/  MOV R132, R59 ;  /* 0x0000003b00847202 */ /* 0x000fe20000000f00 */
[----:B------:R-:W-:Y:S01]  /*48b0*/  IMAD.MOV.U32 R59, RZ, RZ, R28 ;  /* 0x000000ffff3b7224 */ /* 0x000fe200078e001c */
[----:B---3--:R-:W-:-:S03]  /*48c0*/  F2FP.F16.F32.PACK_AB R5, R61, R60 ;  /* 0x0000003c3d05723e */ /* 0x008fc600000000ff */
[----:B------:R1:W-:Y:S01]  /*48d0*/  MUFU.EX2 R62, R2 ;  /* 0x00000002003e7308 */ /* 0x0003e20000000800 */
[----:B------:R-:W-:Y:S01]  /*48e0*/  F2FP.F16.F32.PACK_AB R8, R132, R95 ;  /* 0x0000005f8408723e */ /* 0x000fe200000000ff */
[----:B------:R-:W3:Y:S06]  /*48f0*/  LDSM.16.MT88.4 R28, [R233+0xd000] ;  /* 0x00d00000e91c783b */ /* 0x000eec0000004200 */
[C---:B--2---:R-:W-:Y:S06]  /*4900*/  HMMA.16816.F32 R52, R8.reuse, R14, R52 ;  /* 0x0000000e0834723c */ /* 0x044fec0000001834 */
[----:B----4-:R-:W-:Y:S01]  /*4910*/  HMMA.16816.F32 R76, R8, R18, R76 ;  /* 0x00000012084c723c */ /* 0x010fe2000000184c */
[----:B-1----:R-:W-:Y:S01]  /*4920*/  FFMA.FTZ R2, R23, UR13, -R0 ;  /* 0x0000000d17027c23 */ /* 0x002fe20008010800 */
[----:B------:R-:W-:-:S03]  /*4930*/  MOV R23, R147 ;  /* 0x0000009300177202 */ /* 0x000fc60000000f00 */
[----:B------:R-:W1:Y:S02]  /*4940*/  MUFU.EX2 R63, R2 ;  /* 0x00000002003f7308 */ /* 0x000e640000000800 */
[----:B-1----:R-:W-:Y:S01]  /*4950*/  F2FP.F16.F32.PACK_AB R7, R63, R62 ;  /* 0x0000003e3f07723e */ /* 0x002fe200000000ff */
[----:B------:R-:W-:Y:S02]  /*4960*/  IMAD.MOV.U32 R2, RZ, RZ, R151 ;  /* 0x000000ffff027224 */ /* 0x000fe400078e0097 */
[-C--:B------:R-:W-:Y:S06]  /*4970*/  HMMA.16816.F32 R148, R8, R12.reuse, R168 ;  /* 0x0000000c0894723c */ /* 0x080fec00000018a8 */
[----:B------:R-:W-:Y:S01]  /*4980*/  HMMA.16816.F32 R144, R4, R12, R172 ;  /* 0x0000000c0490723c */ /* 0x000fe200000018ac */
[----:B------:R-:W-:Y:S01]  /*4990*/  MOV R171, R95 ;  /* 0x0000005f00ab7202 */ /* 0x000fe20000000f00 */
[----:B------:R-:W-:Y:S01]  /*49a0*/  IMAD.MOV.U32 R95, RZ, RZ, R44 ;  /* 0x000000ffff5f7224 */ /* 0x000fe200078e002c */
[----:B------:R-:W-:Y:S01]  /*49b0*/  MOV R169, R121 ;  /* 0x0000007900a97202 */ /* 0x000fe20000000f00 */
[----:B------:R-:W-:-:S02]  /*49c0*/  IMAD.MOV.U32 R170, RZ, RZ, R120 ;  /* 0x000000ffffaa7224 */ /* 0x000fc400078e0078 */
[----:B------:R-:W-:Y:S01]  /*49d0*/  HMMA.16816.F32 R156, R4, R14, R156 ;  /* 0x0000000e049c723c */ /* 0x000fe2000000189c */
[----:B------:R-:W1:Y:S01]  /*49e0*/  LDSM.16.MT88.4 R12, [R234+0xd000] ;  /* 0x00d00000ea0c783b */ /* 0x000e620000004200 */
[----:B------:R-:W-:-:S04]  /*49f0*/  IMAD.MOV.U32 R168, RZ, RZ, R122 ;  /* 0x000000ffffa87224 */ /* 0x000fc800078e007a */
[-C--:B---3--:R-:W-:Y:S06]  /*4a00*/  HMMA.16816.F32 R160, R8, R28.reuse, R184 ;  /* 0x0000001c08a0723c */ /* 0x088fec00000018b8 */
[----:B------:R-:W-:Y:S01]  /*4a10*/  HMMA.16816.F32 R164, R4, R28, R180 ;  /* 0x0000001c04a4723c */ /* 0x000fe200000018b4 */
[----:B------:R-:W-:Y:S01]  /*4a20*/  IMAD.MOV.U32 R187, RZ, RZ, R179 ;  /* 0x000000ffffbb7224 */ /* 0x000fe200078e00b3 */
[----:B------:R-:W-:Y:S01]  /*4a30*/  MOV R184, R222 ;  /* 0x000000de00b87202 */ /* 0x000fe20000000f00 */
[----:B------:R-:W-:Y:S01]  /*4a40*/  IMAD.MOV.U32 R185, RZ, RZ, R221 ;  /* 0x000000ffffb97224 */ /* 0x000fe200078e00dd */
[----:B------:R-:W-:-:S02]  /*4a50*/  MOV R186, R220 ;  /* 0x000000dc00ba7202 */ /* 0x000fc40000000f00 */
[-C--:B------:R-:W-:Y:S06]  /*4a60*/  HMMA.16816.F32 R176, R8, R16.reuse, R108 ;  /* 0x0000001008b0723c */ /* 0x080fec000000186c */
[----:B------:R-:W-:Y:S01]  /*4a70*/  HMMA.16816.F32 R180, R4, R16, R192 ;  /* 0x0000001004b4723c */ /* 0x000fe200000018c0 */
[----:B------:R-:W-:Y:S02]  /*4a80*/  MOV R111, R2 ;  /* 0x00000002006f7202 */ /* 0x000fe40000000f00 */
[----:B------:R-:W-:-:S03]  /*4a90*/  MOV R2, R59 ;  /* 0x0000003b00027202 */ /* 0x000fc60000000f00 */
[----:B------:R-:W-:Y:S01]  /*4aa0*/  HMMA.16816.F32 R188, R4, R18, R188 ;  /* 0x0000001204bc723c */ /* 0x000fe200000018bc */
[----:B------:R-:W2:Y:S01]  /*4ab0*/  LDSM.16.MT88.4 R16, [R232+0xf000] ;  /* 0x00f00000e810783b */ /* 0x000ea20000004200 */
[----:B------:R-:W-:-:S04]  /*4ac0*/  FFMA.FTZ R2, R2, UR13, -R22 ;  /* 0x0000000d02027c23 */ /* 0x000fc80008010816 */
[----:B------:R-:W-:Y:S06]  /*4ad0*/  HMMA.16816.F32 R172, R4, R30, R152 ;  /* 0x0000001e04ac723c */ /* 0x000fec0000001898 */
[-C--:B-1----:R-:W-:Y:S01]  /*4ae0*/  HMMA.16816.F32 R192, R8, R12.reuse, R104 ;  /* 0x0000000c08c0723c */ /* 0x082fe20000001868 */
[----:B------:R-:W-:Y:S01]  /*4af0*/  MOV R153, R83 ;  /* 0x0000005300997202 */ /* 0x000fe20000000f00 */
[----:B------:R-:W-:Y:S01]  /*4b00*/  IMAD.MOV.U32 R154, RZ, RZ, R51 ;  /* 0x000000ffff9a7224 */ /* 0x000fe200078e0033 */
[----:B------:R-:W-:Y:S01]  /*4b10*/  MOV R155, R50 ;  /* 0x00000032009b7202 */ /* 0x000fe20000000f00 */
[----:B------:R-:W-:Y:S01]  /*4b20*/  IMAD.MOV.U32 R152, RZ, RZ, R58 ;  /* 0x000000ffff987224 */ /* 0x000fe200078e003a */
[----:B------:R-:W-:Y:S01]  /*4b30*/  MOV R83, R49 ;  /* 0x0000003100537202 */ /* 0x000fe20000000f00 */
[C---:B------:R-:W-:Y:S06]  /*4b40*/  HMMA.16816.F32 R196, R4.reuse, R12, R196 ;  /* 0x0000000c04c4723c */ /* 0x040fec00000018c4 */
[-C--:B------:R-:W-:Y:S06]  /*4b50*/  HMMA.16816.F32 R204, R4, R14.reuse, R204 ;  /* 0x0000000e04cc723c */ /* 0x080fec00000018cc */
[C---:B------:R-:W-:Y:S01]  /*4b60*/  HMMA.16816.F32 R220, R8.reuse, R14, R72 ;  /* 0x0000000e08dc723c */ /* 0x040fe20000001848 */
[----:B------:R-:W1:Y:S05]  /*4b70*/  LDSM.16.MT88.4 R12, [R233+0xf000] ;  /* 0x00f00000e90c783b */ /* 0x000e6a0000004200 */
[----:B------:R-:W-:Y:S01]  /*4b80*/  HMMA.16816.F32 R44, R8, R30, R32 ;  /* 0x0000001e082c723c */ /* 0x000fe20000001820 */
[----:B------:R-:W3:Y:S04]  /*4b90*/  LDSM.16.MT88.4 R28, [R235+0xf000] ;  /* 0x00f00000eb1c783b */ /* 0x000ee80000004200 */
[----:B------:R-:W4:Y:S01]  /*4ba0*/  LDSM.16.MT88.4 R32, [R234+0xf000] ;  /* 0x00f00000ea20783b */ /* 0x000f220000004200 */
[C---:B--2---:R-:W-:Y:S07]  /*4bb0*/  HMMA.16816.F32 R72, R4.reuse, R16, R184 ;  /* 0x000000100448723c */ /* 0x044fee00000018b8 */
[----:B------:R-:W-:Y:S01]  /*4bc0*/  IMAD.MOV.U32 R187, RZ, RZ, R138 ;  /* 0x000000ffffbb7224 */ /* 0x000fe200078e008a */
[----:B------:R-:W-:Y:S01]  /*4bd0*/  MOV R186, R123 ;  /* 0x0000007b00ba7202 */ /* 0x000fe20000000f00 */
[----:B------:R-:W-:Y:S01]  /*4be0*/  IMAD.MOV.U32 R138, RZ, RZ, R48 ;  /* 0x000000ffff8a7224 */ /* 0x000fe200078e0030 */
[----:B------:R-:W-:Y:S01]  /*4bf0*/  MOV R184, R57 ;  /* 0x0000003900b87202 */ /* 0x000fe20000000f00 */
[----:B------:R-:W-:Y:S01]  /*4c00*/  HMMA.16816.F32 R48, R4, R18, R200 ;  /* 0x000000120430723c */ /* 0x000fe200000018c8 */
[----:B------:R-:W-:-:S06]  /*4c10*/  IMAD.MOV.U32 R185, RZ, RZ, R56 ;  /* 0x000000ffffb97224 */ /* 0x000fcc00078e0038 */
[----:B------:R-:W-:Y:S01]  /*4c20*/  IMAD.MOV.U32 R203, RZ, RZ, R92 ;  /* 0x000000ffffcb7224 */ /* 0x000fe200078e005c */
[----:B------:R-:W-:Y:S01]  /*4c30*/  MOV R202, R93 ;  /* 0x0000005d00ca7202 */ /* 0x000fe20000000f00 */
[----:B------:R-:W-:Y:S01]  /*4c40*/  IMAD.MOV.U32 R200, RZ, RZ, R94 ;  /* 0x000000ffffc87224 */ /* 0x000fe200078e005e */
[----:B------:R-:W-:Y:S02]  /*4c50*/  MOV R201, R95 ;  /* 0x0000005f00c97202 */ /* 0x000fe40000000f00 */
[C---:B-1----:R-:W-:Y:S06]  /*4c60*/  HMMA.16816.F32 R92, R4.reuse, R14, R128 ;  /* 0x0000000e045c723c */ /* 0x042fec0000001880 */
[----:B---3--:R-:W-:Y:S01]  /*4c70*/  HMMA.16816.F32 R104, R4, R28, R212 ;  /* 0x0000001c0468723c */ /* 0x008fe200000018d4 */
[----:B------:R-:W-:Y:S01]  /*4c80*/  IMAD.MOV.U32 R129, RZ, RZ, R111 ;  /* 0x000000ffff817224 */ /* 0x000fe200078e006f */
[----:B------:R-:W-:Y:S01]  /*4c90*/  MOV R131, R84 ;  /* 0x0000005400837202 */ /* 0x000fe20000000f00 */
[----:B------:R-:W-:Y:S01]  /*4ca0*/  IMAD.MOV.U32 R130, RZ, RZ, R87 ;  /* 0x000000ffff827224 */ /* 0x000fe200078e0057 */
[----:B------:R-:W-:-:S02]  /*4cb0*/  MOV R128, R86 ;  /* 0x0000005600807202 */ /* 0x000fc40000000f00 */
[----:B------:R-:W-:Y:S06]  /*4cc0*/  HMMA.16816.F32 R108, R4, R30, R124 ;  /* 0x0000001e046c723c */ /* 0x000fec000000187c */
[----:B------:R-:W-:Y:S01]  /*4cd0*/  HMMA.16816.F32 R212, R8, R18, R68 ;  /* 0x0000001208d4723c */ /* 0x000fe20000001844 */
[----:B------:R-:W-:Y:S02]  /*4ce0*/  IMAD.MOV.U32 R127, RZ, RZ, R85 ;  /* 0x000000ffff7f7224 */ /* 0x000fe400078e0055 */
[----:B------:R-:W-:Y:S02]  /*4cf0*/  IMAD.MOV.U32 R126, RZ, RZ, R130 ;  /* 0x000000ffff7e7224 */ /* 0x000fe400078e0082 */
        /* <DEDUP_REMOVED lines=12> */
[----:B------:R-:W-:Y:S01]  /*4dc0*/  HMMA.16816.F32 R56, R4, R12, R216 ;  /* 0x0000000c0438723c */ /* 0x000fe200000018d8 */
[----:B------:R-:W-:-:S02]  /*4dd0*/  MOV R171, R132 ;  /* 0x0000008400ab7202 */ /* 0x000fc40000000f00 */
[----:B------:R-:W-:Y:S01]  /*4de0*/  MOV R137, R251 ;  /* 0x000000fb00897202 */ /* 0x000fe20000000f00 */
[----:B------:R1:W-:Y:S02]  /*4df0*/  MUFU.EX2 R132, R2 ;  /* 0x0000000200847308 */ /* 0x0003e40000000800 */
[----:B----4-:R-:W-:Y:S01]  /*4e00*/  HMMA.16816.F32 R120, R4, R32, R208 ;  /* 0x000000200478723c */ /* 0x010fe200000018d0 */
[----:B------:R-:W-:-:S05]  /*4e10*/  MOV R71, R137 ;  /* 0x0000008900477202 */ /* 0x000fca0000000f00 */
[----:B------:R-:W-:Y:S01]  /*4e20*/  HMMA.16816.F32 R84, R4, R34, R116 ;  /* 0x000000220454723c */ /* 0x000fe20000001874 */
[----:B------:R-:W-:Y:S01]  /*4e30*/  IMAD.MOV.U32 R70, RZ, RZ, R23 ;  /* 0x000000ffff467224 */ /* 0x000fe200078e0017 */
[----:B------:R2:W5:Y:S04]  /*4e40*/  LDL.LU R251, [R1+0x60] ;  /* 0x0000600001fb7983 */ /* 0x0005680000300800 */
[----:B------:R-:W-:Y:S01]  /*4e50*/  HMMA.16816.F32 R216, R8, R16, R100 ;  /* 0x0000001008d8723c */ /* 0x000fe20000001864 */
[----:B-1----:R-:W-:Y:S01]  /*4e60*/  FFMA.FTZ R2, R125, UR13, -R22 ;  /* 0x0000000d7d027c23 */ /* 0x002fe20008010816 */
[----:B------:R-:W-:-:S04]  /*4e70*/  IMAD.MOV.U32 R5, RZ, RZ, R187 ;  /* 0x000000ffff057224 */ /* 0x000fc800078e00bb */
[----:B------:R-:W-:Y:S01]  /*4e80*/  HMMA.16816.F32 R36, R8, R14, R36 ;  /* 0x0000000e0824723c */ /* 0x000fe20000001824 */
[----:B------:R1:W3:Y:S01]  /*4e90*/  MUFU.EX2 R137, R2 ;  /* 0x0000000200897308 */ /* 0x0002e20000000800 */
[----:B------:R-:W-:Y:S01]  /*4ea0*/  MOV R187, R171 ;  /* 0x000000ab00bb7202 */ /* 0x000fe20000000f00 */
[----:B------:R-:W-:-:S03]  /*4eb0*/  IMAD.MOV.U32 R171, RZ, RZ, R138 ;  /* 0x000000ffffab7224 */ /* 0x000fc600078e008a */
[----:B------:R-:W-:Y:S01]  /*4ec0*/  HMMA.16816.F32 R100, R8, R28, R112 ;  /* 0x0000001c0864723c */ /* 0x000fe20000001870 */
[----:B------:R-:W-:-:S05]  /*4ed0*/  IMAD.MOV.U32 R124, RZ, RZ, R126 ;  /* 0x000000ffff7c7224 */ /* 0x000fca00078e007e */
[----:B------:R-:W-:Y:S01]  /*4ee0*/  HMMA.16816.F32 R208, R8, R12, R96 ;  /* 0x0000000c08d0723c */ /* 0x000fe20000001860 */
[----:B-1----:R-:W-:-:S04]  /*4ef0*/  FFMA.FTZ R2, R250, UR13, -R22 ;  /* 0x0000000dfa027c23 */ /* 0x002fc80008010816 */
[----:B------:R1:W-:Y:S02]  /*4f00*/  MUFU.EX2 R138, R2 ;  /* 0x00000002008a7308 */ /* 0x0003e40000000800 */
[----:B-1----:R-:W-:-:S06]  /*4f10*/  FFMA.FTZ R2, R249, UR13, -R22 ;  /* 0x0000000df9027c23 */ /* 0x002fcc0008010816 */
[----:B------:R1:W-:Y:S02]  /*4f20*/  MUFU.EX2 R28, R2 ;  /* 0x00000002001c7308 */ /* 0x0003e40000000800 */
[----:B-1----:R-:W-:-:S06]  /*4f30*/  FFMA.FTZ R2, R248, UR13, -R21 ;  /* 0x0000000df8027c23 */ /* 0x002fcc0008010815 */
[----:B------:R1:W-:Y:S02]  /*4f40*/  MUFU.EX2 R18, R2 ;  /* 0x0000000200127308 */ /* 0x0003e40000000800 */
[----:B-1----:R-:W-:-:S06]  /*4f50*/  FFMA.FTZ R2, R247, UR13, -R21 ;  /* 0x0000000df7027c23 */ /* 0x002fcc0008010815 */
[----:B------:R1:W4:Y:S02]  /*4f60*/  MUFU.EX2 R22, R2 ;  /* 0x0000000200167308 */ /* 0x0003240000000800 */
[----:B-1----:R-:W-:-:S06]  /*4f70*/  FFMA.FTZ R2, R246, UR13, -R21 ;  /* 0x0000000df6027c23 */ /* 0x002fcc0008010815 */
[----:B------:R1:W-:Y:S02]  /*4f80*/  MUFU.EX2 R23, R2 ;  /* 0x0000000200177308 */ /* 0x0003e40000000800 */
[----:B-1----:R-:W-:-:S06]  /*4f90*/  FFMA.FTZ R2, R245, UR13, -R21 ;  /* 0x0000000df5027c23 */ /* 0x002fcc0008010815 */
[----:B------:R1:W2:Y:S02]  /*4fa0*/  MUFU.EX2 R19, R2 ;  /* 0x0000000200137308 */ /* 0x0002a40000000800 */
[----:B-1----:R-:W-:-:S06]  /*4fb0*/  FFMA.FTZ R2, R244, UR13, -R20 ;  /* 0x0000000df4027c23 */ /* 0x002fcc0008010814 */
[----:B------:R1:W-:Y:S01]  /*4fc0*/  MUFU.EX2 R15, R2 ;  /* 0x00000002000f7308 */ /* 0x0003e20000000800 */
[----:B------:R-:W-:Y:S02]  /*4fd0*/  MOV R4, R242 ;  /* 0x000000f200047202 */ /* 0x000fe40000000f00 */
[----:B------:R-:W-:Y:S01]  /*4fe0*/  MOV R7, R127 ;  /* 0x0000007f00077202 */ /* 0x000fe20000000f00 */
[----:B-1----:R-:W-:Y:S01]  /*4ff0*/  FFMA.FTZ R2, R227, UR13, -R20 ;  /* 0x0000000de3027c23 */ /* 0x002fe20008010814 */
[----:B------:R-:W-:Y:S01]  /*5000*/  MOV R6, R153 ;  /* 0x0000009900067202 */ /* 0x000fe20000000f00 */
[C---:B------:R-:W-:Y:S06]  /*5010*/  HMMA.16816.F32 R116, R8.reuse, R32, R228 ;  /* 0x000000200874723c */ /* 0x040fec00000018e4 */
[----:B------:R-:W-:Y:S01]  /*5020*/  HMMA.16816.F32 R40, R8, R30, R40 ;  /* 0x0000001e0828723c */ /* 0x000fe20000001828 */
[----:B------:R1:W2:Y:S01]  /*5030*/  MUFU.EX2 R16, R2 ;  /* 0x0000000200107308 */ /* 0x0002a20000000800 */
[----:B------:R-:W-:Y:S01]  /*5040*/  IMAD.MOV.U32 R125, RZ, RZ, R130 ;  /* 0x000000ffff7d7224 */ /* 0x000fe200078e0082 */
[----:B------:R-:W-:Y:S01]  /*5050*/  MOV R126, R131 ;  /* 0x00000083007e7202 */ /* 0x000fe20000000f00 */
[----:B------:R2:W5:Y:S01]  /*5060*/  LDL.LU R242, [R1+0x5c] ;  /* 0x00005c0001f27983 */ /* 0x0005620000300800 */
[----:B-1----:R-:W-:-:S04]  /*5070*/  FFMA.FTZ R2, R226, UR13, -R20 ;  /* 0x0000000de2027c23 */ /* 0x002fc80008010814 */
[----:B------:R1:W-:Y:S01]  /*5080*/  MUFU.EX2 R17, R2 ;  /* 0x0000000200117308 */ /* 0x0003e20000000800 */
[----:B------:R-:W-:Y:S01]  /*5090*/  HMMA.16816.F32 R32, R8, R34, R88 ;  /* 0x000000220820723c */ /* 0x000fe20000001858 */
[----:B-1----:R-:W-:-:S06]  /*50a0*/  FFMA.FTZ R2, R225, UR13, -R20 ;  /* 0x0000000de1027c23 */ /* 0x002fcc0008010814 */
[----:B------:R1:W2:Y:S02]  /*50b0*/  MUFU.EX2 R14, R2 ;  /* 0x00000002000e7308 */ /* 0x0002a40000000800 */
[----:B-1----:R-:W-:Y:S01]  /*50c0*/  FFMA.FTZ R2, R70, UR13, -R0 ;  /* 0x0000000d46027c23 */ /* 0x002fe20008010800 */
[----:B------:R-:W-:Y:S01]  /*50d0*/  IMAD.MOV.U32 R70, RZ, RZ, R71 ;  /* 0x000000ffff467224 */ /* 0x000fe200078e0047 */
[----:B------:R-:W-:Y:S01]  /*50e0*/  MOV R71, R4 ;  /* 0x0000000400477202 */ /* 0x000fe20000000f00 */
[----:B------:R-:W-:Y:S01]  /*50f0*/  IMAD.MOV.U32 R4, RZ, RZ, R5 ;  /* 0x000000ffff047224 */ /* 0x000fe200078e0005 */
[----:B------:R-:W-:Y:S01]  /*5100*/  MOV R5, R6 ;  /* 0x0000000600057202 */ /* 0x000fe20000000f00 */
[----:B------:R-:W-:Y:S01]  /*5110*/  IMAD.MOV.U32 R6, RZ, RZ, R7 ;  /* 0x000000ffff067224 */ /* 0x000fe200078e0007 */
[----:B------:R1:W-:Y:S01]  /*5120*/  MUFU.EX2 R9, R2 ;  /* 0x0000000200097308 */ /* 0x0003e20000000800 */
        /* <DEDUP_REMOVED lines=9> */
[----:B-1----:R-:W-:Y:S01]  /*51c0*/  FFMA.FTZ R2, R70, UR13, -R0 ;  /* 0x0000000d46027c23 */ /* 0x002fe20008010800 */
        /* <DEDUP_REMOVED lines=12> */
[----:B------:R-:W-:-:S02]  /*5290*/  IMAD.MOV.U32 R170, RZ, RZ, R83 ;  /* 0x000000ffffaa7224 */ /* 0x000fc400078e0053 */
[----:B------:R-:W-:Y:S01]  /*52a0*/  IMAD.MOV.U32 R203, RZ, RZ, R184 ;  /* 0x000000ffffcb7224 */ /* 0x000fe200078e00b8 */
[----:B------:R-:W-:Y:S01]  /*52b0*/  MOV R184, R185 ;  /* 0x000000b900b87202 */ /* 0x000fe20000000f00 */
[----:B------:R-:W-:Y:S01]  /*52c0*/  IMAD.MOV.U32 R185, RZ, RZ, R186 ;  /* 0x000000ffffb97224 */ /* 0x000fe200078e00ba */
[----:B------:R-:W-:Y:S01]  /*52d0*/  MOV R186, R168 ;  /* 0x000000a800ba7202 */ /* 0x000fe20000000f00 */
[----:B------:R-:W-:Y:S01]  /*52e0*/  IMAD.MOV.U32 R168, RZ, RZ, R169 ;  /* 0x000000ffffa87224 */ /* 0x000fe200078e00a9 */
[----:B------:R1:W2:Y:S01]  /*52f0*/  MUFU.EX2 R10, R2 ;  /* 0x00000002000a7308 */ /* 0x0002a20000000800 */
        /* <DEDUP_REMOVED lines=14> */
[----:B------:R-:W-:Y:S01]  /*53e0*/  MOV R70, R7 ;  /* 0x0000000700467202 */ /* 0x000fe20000000f00 */
[----:B------:R-:W-:Y:S01]  /*53f0*/  IMAD.MOV.U32 R7, RZ, RZ, R203 ;  /* 0x000000ffff077224 */ /* 0x000fe200078e00cb */
[----:B------:R-:W-:Y:S01]  /*5400*/  MOV R203, R169 ;  /* 0x000000a900cb7202 */ /* 0x000fe20000000f00 */
[----:B------:R-:W-:Y:S01]  /*5410*/  IMAD.MOV.U32 R170, RZ, RZ, R240 ;  /* 0x000000ffffaa7224 */ /* 0x000fe200078e00f0 */
[----:B------:R-:W-:Y:S01]  /*5420*/  MOV R250, R99 ;  /* 0x0000006300fa7202 */ /* 0x000fe20000000f00 */
[----:B------:R-:W-:-:S02]  /*5430*/  IMAD.MOV.U32 R186, RZ, RZ, R239 ;  /* 0x000000ffffba7224 */ /* 0x000fc400078e00ef */
[----:B------:R-:W-:Y:S01]  /*5440*/  FFMA.FTZ R0, R98, UR13, -R0 ;  /* 0x0000000d62007c23 */ /* 0x000fe20008010800 */
        /* <DEDUP_REMOVED lines=21> */
[----:B------:R-:W1:Y:S01]  /*55a0*/  LDSM.16.MT88.4 R168, [R233+0xd800] ;  /* 0x00d80000e9a8783b */ /* 0x000e620000004200 */
[----:B------:R-:W-:-:S02]  /*55b0*/  IMAD.MOV.U32 R129, RZ, RZ, R237 ;  /* 0x000000ffff817224 */ /* 0x000fc400078e00ed */
[----:B------:R-:W-:Y:S01]  /*55c0*/  FADD.FTZ R3, R3, R250 ;  /* 0x000000fa03037221 */ /* 0x000fe20000010000 */
        /* <DEDUP_REMOVED lines=12> */
[----:B------:R-:W1:Y:S01]  /*5690*/  LDSM.16.MT88.4 R152, [R232+0xd800] ;  /* 0x00d80000e898783b */ /* 0x000e620000004200 */
[----:B------:R-:W-:Y:S01]  /*56a0*/  MOV R99, R5 ;  /* 0x0000000500637202 */ /* 0x000fe20000000f00 */
[----:B------:R-:W-:Y:S01]  /*56b0*/  IMAD.MOV.U32 R68, RZ, RZ, R6 ;  /* 0x000000ffff447224 */ /* 0x000fe200078e0006 */
[----:B------:R-:W-:Y:S01]  /*56c0*/  MOV R69, R7 ;  /* 0x0000000700457202 */ /* 0x000fe20000000f00 */
[----:B------:R-:W-:Y:S01]  /*56d0*/  IMAD.MOV.U32 R70, RZ, RZ, R124 ;  /* 0x000000ffff467224 */ /* 0x000fe200078e007c */
[----:B------:R-:W-:Y:S01]  /*56e0*/  MOV R71, R128 ;  /* 0x0000008000477202 */ /* 0x000fe20000000f00 */
        /* <DEDUP_REMOVED lines=15> */
[----:B---3--:R-:W-:Y:S01]  /*57e0*/  FADD.FTZ R0, R224, R112 ;  /* 0x00000070e0007221 */ /* 0x008fe20000010000 */
        /* <DEDUP_REMOVED lines=16> */
[----:B------:R-:W3:Y:S01]  /*58f0*/  MUFU.EX2 R11, R2 ;  /* 0x00000002000b7308 */ /* 0x000ee20000000800 */
[----:B------:R-:W1:Y:S01]  /*5900*/  LDSM.16.MT88.4 R4, [R234+0xf800] ;  /* 0x00f80000ea04783b */ /* 0x000e620000004200 */
[----:B------:R-:W-:-:S02]  /*5910*/  F2FP.F16.F32.PACK_AB R128, R137, R132 ;  /* 0x000000848980723e */ /* 0x000fc400000000ff */
[----:B----4-:R-:W-:Y:S02]  /*5920*/  F2FP.F16.F32.PACK_AB R129, R22, R18 ;  /* 0x000000121681723e */ /* 0x010fe400000000ff */
[----:B------:R-:W-:Y:S02]  /*5930*/  F2FP.F16.F32.PACK_AB R130, R28, R138 ;  /* 0x0000008a1c82723e */ /* 0x000fe400000000ff */
[----:B--2---:R-:W-:Y:S02]  /*5940*/  F2FP.F16.F32.PACK_AB R131, R19, R23 ;  /* 0x000000171383723e */ /* 0x004fe400000000ff */
[----:B------:R-:W-:Y:S02]  /*5950*/  F2FP.F16.F32.PACK_AB R124, R16, R15 ;  /* 0x0000000f107c723e */ /* 0x000fe400000000ff */
[----:B------:R-:W-:Y:S02]  /*5960*/  F2FP.F16.F32.PACK_AB R126, R14, R17 ;  /* 0x000000110e7e723e */ /* 0x000fe400000000ff */
[----:B------:R-:W-:-:S02]  /*5970*/  F2FP.F16.F32.PACK_AB R125, R10, R9 ;  /* 0x000000090a7d723e */ /* 0x000fc400000000ff */
[----:B---3--:R-:W-:Y:S02]  /*5980*/  F2FP.F16.F32.PACK_AB R127, R12, R11 ;  /* 0x0000000b0c7f723e */ /* 0x008fe400000000ff */
[----:B------:R-:W-:Y:S01]  /*5990*/  MOV R203, R184 ;  /* 0x000000b800cb7202 */ /* 0x000fe20000000f00 */
[----:B-1----:R-:W-:Y:S03]  /*59a0*/  HMMA.16816.F32 R160, R128, R168, R160 ;  /* 0x000000a880a0723c */ /* 0x002fe600000018a0 */
[----:B------:R-:W-:-:S03]  /*59b0*/  MOV R2, R203 ;  /* 0x000000cb00027202 */ /* 0x000fc60000000f00 */
[----:B------:R-:W-:Y:S01]  /*59c0*/  HMMA.16816.F32 R164, R124, R168, R164 ;  /* 0x000000a87ca4723c */ /* 0x000fe200000018a4 */
[----:B------:R-:W-:-:S05]  /*59d0*/  FADD.FTZ R13, R13, R29 ;  /* 0x0000001d0d0d7221 */ /* 0x000fca0000010000 */
[----:B------:R-:W-:Y:S01]  /*59e0*/  HMMA.16816.F32 R172, R124, R170, R172 ;  /* 0x000000aa7cac723c */ /* 0x000fe200000018ac */
[----:B------:R-:W-:Y:S01]  /*59f0*/  MOV R8, R249 ;  /* 0x000000f900087202 */ /* 0x000fe20000000f00 */
[----:B------:R-:W-:-:S04]  /*5a00*/  FADD.FTZ R2, R252, R2 ;  /* 0x00000002fc027221 */ /* 0x000fc80000010000 */
[C---:B------:R-:W-:Y:S06]  /*5a10*/  HMMA.16816.F32 R168, R128.reuse, R170, R44 ;  /* 0x000000aa80a8723c */ /* 0x040fec000000182c */
[----:B------:R-:W-:Y:S01]  /*5a20*/  HMMA.16816.F32 R148, R128, R152, R148 ;  /* 0x000000988094723c */ /* 0x000fe20000001894 */
[----:B------:R-:W-:Y:S01]  /*5a30*/  MOV R46, R99 ;  /* 0x00000063002e7202 */ /* 0x000fe20000000f00 */
[----:B------:R-:W-:Y:S01]  /*5a40*/  IMAD.MOV.U32 R45, RZ, RZ, R68 ;  /* 0x000000ffff2d7224 */ /* 0x000fe200078e0044 */
[----:B------:R-:W-:-:S03]  /*5a50*/  MOV R47, R97 ;  /* 0x00000061002f7202 */ /* 0x000fc60000000f00 */
[----:B------:R-:W-:Y:S01]  /*5a60*/  HMMA.16816.F32 R144, R124, R152, R144 ;  /* 0x000000987c90723c */ /* 0x000fe20000001890 */
[----:B------:R-:W-:Y:S01]  /*5a70*/  FADD.FTZ R3, R45, R3 ;  /* 0x000000032d037221 */ /* 0x000fe20000010000 */
[----:B------:R-:W-:-:S04]  /*5a80*/  FADD.FTZ R13, R46, R13 ;  /* 0x0000000d2e0d7221 */ /* 0x000fc80000010000 */
[----:B------:R-:W-:Y:S01]  /*5a90*/  HMMA.16816.F32 R156, R124, R154, R156 ;  /* 0x0000009a7c9c723c */ /* 0x000fe2000000189c */
[----:B------:R-:W-:-:S05]  /*5aa0*/  FADD.FTZ R0, R47, R0 ;  /* 0x000000002f007221 */ /* 0x000fca0000010000 */
[----:B------:R-:W-:Y:S01]  /*5ab0*/  HMMA.16816.F32 R152, R128, R154, R52 ;  /* 0x0000009a8098723c */ /* 0x000fe20000001834 */
[----:B------:R-:W-:Y:S01]  /*5ac0*/  MOV R83, R241 ;  /* 0x000000f100537202 */ /* 0x000fe20000000f00 */
[----:B------:R-:W-:Y:S01]  /*5ad0*/  FADD.FTZ R8, R8, R3 ;  /* 0x0000000308087221 */ /* 0x000fe20000010000 */
[----:B------:R-:W-:Y:S02]  /*5ae0*/  IMAD.MOV.U32 R202, RZ, RZ, R185 ;  /* 0x000000ffffca7224 */ /* 0x000fe400078e00b9 */
[----:B------:R-:W-:Y:S02]  /*5af0*/  IMAD.MOV.U32 R229, RZ, RZ, R82 ;  /* 0x000000ffffe57224 */ /* 0x000fe400078e0052 */
[----:B------:R-:W-:Y:S01]  /*5b00*/  IMAD.MOV.U32 R52, RZ, RZ, R96 ;  /* 0x000000ffff347224 */ /* 0x000fe200078e0060 */
[----:B------:R-:W-:Y:S01]  /*5b10*/  MOV R54, R114 ;  /* 0x0000007200367202 */ /* 0x000fe20000000f00 */
[----:B------:R-:W-:Y:S02]  /*5b20*/  IMAD.MOV.U32 R53, RZ, RZ, R115 ;  /* 0x000000ffff357224 */ /* 0x000fe400078e0073 */
[----:B------:R-:W-:-:S02]  /*5b30*/  IMAD.MOV.U32 R55, RZ, RZ, R113 ;  /* 0x000000ffff377224 */ /* 0x000fc400078e0071 */
[----:B------:R-:W-:Y:S01]  /*5b40*/  FADD.FTZ R2, R52, R2 ;  /* 0x0000000234027221 */ /* 0x000fe20000010000 */
[----:B------:R-:W-:Y:S01]  /*5b50*/  FADD.FTZ R13, R53, R13 ;  /* 0x0000000d350d7221 */ /* 0x000fe20000010000 */
[----:B------:R-:W-:Y:S01]  /*5b60*/  FADD.FTZ R3, R54, R0 ;  /* 0x0000000036037221 */ /* 0x000fe20000010000 */
[----:B------:R-:W-:Y:S01]  /*5b70*/  MOV R230, R83 ;  /* 0x0000005300e67202 */ /* 0x000fe20000000f00 */
[----:B------:R-:W-:Y:S01]  /*5b80*/  FADD.FTZ R0, R55, R2 ;  /* 0x0000000237007221 */ /* 0x000fe20000010000 */
[----:B------:R-:W-:Y:S01]  /*5b90*/  FADD.FTZ R2, R224, R8 ;  /* 0x00000008e0027221 */ /* 0x000fe20000010000 */
[----:B------:R-:W-:Y:S01]  /*5ba0*/  HMMA.16816.F32 R120, R124, R4, R120 ;  /* 0x000000047c78723c */ /* 0x000fe20000001878 */
[----:B------:R-:W-:Y:S01]  /*5bb0*/  FADD.FTZ R8, R225, R13 ;  /* 0x0000000de1087221 */ /* 0x000fe20000010000 */
[----:B------:R-:W-:Y:S01]  /*5bc0*/  IMAD.MOV.U32 R231, RZ, RZ, R80 ;  /* 0x000000ffffe77224 */ /* 0x000fe200078e0050 */
[----:B------:R-:W-:-:S03]  /*5bd0*/  MOV R226, R81 ;  /* 0x0000005100e27202 */ /* 0x000fc60000000f00 */
[----:B------:R-:W-:Y:S01]  /*5be0*/  HMMA.16816.F32 R116, R128, R4, R116 ;  /* 0x000000048074723c */ /* 0x000fe20000001874 */
[----:B------:R-:W-:Y:S01]  /*5bf0*/  MOV R244, R201 ;  /* 0x000000c900f47202 */ /* 0x000fe20000000f00 */
[----:B------:R-:W-:Y:S02]  /*5c00*/  IMAD.MOV.U32 R227, RZ, RZ, R202 ;  /* 0x000000ffffe37224 */ /* 0x000fe400078e00ca */
[----:B------:R-:W-:Y:S01]  /*5c10*/  IMAD.MOV.U32 R30, RZ, RZ, R200 ;  /* 0x000000ffff1e7224 */ /* 0x000fe200078e00c8 */
[----:B------:R-:W-:Y:S01]  /*5c20*/  MOV R247, R71 ;  /* 0x0000004700f77202 */ /* 0x000fe20000000f00 */
[----:B------:R-:W-:Y:S02]  /*5c30*/  IMAD.MOV.U32 R248, RZ, RZ, R70 ;  /* 0x000000fffff87224 */ /* 0x000fe400078e0046 */
        /* <DEDUP_REMOVED lines=14> */
[----:B------:R-:W-:-:S02]  /*5d20*/  IMAD.MOV.U32 R249, RZ, RZ, R98 ;  /* 0x000000fffff97224 */ /* 0x000fc400078e0062 */
[----:B------:R-:W-:Y:S01]  /*5d30*/  FADD.FTZ R4, R248, R4 ;  /* 0x00000004f8047221 */ /* 0x000fe20000010000 */
[----:B------:R-:W-:Y:S01]  /*5d40*/  FADD.FTZ R3, R140, R3 ;  /* 0x000000038c037221 */ /* 0x000fe20000010000 */
[----:B------:R-:W-:Y:S01]  /*5d50*/  FADD.FTZ R2, R66, R2 ;  /* 0x0000000242027221 */ /* 0x000fe20000010000 */
[----:B------:R-:W-:Y:S01]  /*5d60*/  FADD.FTZ R0, R60, R0 ;  /* 0x000000003c007221 */ /* 0x000fe20000010000 */
[----:B------:R-:W-:Y:S01]  /*5d70*/  FADD.FTZ R4, R249, R4 ;  /* 0x00000004f9047221 */ /* 0x000fe20000010000 */
[----:B------:R-:W-:Y:S01]  /*5d80*/  FADD.FTZ R3, R141, R3 ;  /* 0x000000038d037221 */ /* 0x000fe20000010000 */
[----:B------:R-:W-:Y:S01]  /*5d90*/  FADD.FTZ R2, R67, R2 ;  /* 0x0000000243027221 */ /* 0x000fe20000010000 */
[----:B------:R-:W1:Y:S01]  /*5da0*/  LDSM.16.MT88.4 R184, [R235+0xd800] ;  /* 0x00d80000ebb8783b */ /* 0x000e620000004200 */
[----:B------:R-:W-:Y:S01]  /*5db0*/  FADD.FTZ R0, R61, R0 ;  /* 0x000000003d007221 */ /* 0x000fe20000010000 */
[----:B------:R-:W-:Y:S01]  /*5dc0*/  FADD.FTZ R4, R250, R4 ;  /* 0x00000004fa047221 */ /* 0x000fe20000010000 */
[----:B------:R-:W-:Y:S01]  /*5dd0*/  FADD.FTZ R3, R142, R3 ;  /* 0x000000038e037221 */ /* 0x000fe20000010000 */
[----:B------:R-:W2:Y:S01]  /*5de0*/  LDSM.16.MT88.4 R200, [R234+0xd800] ;  /* 0x00d80000eac8783b */ /* 0x000ea20000004200 */
[----:B------:R-:W-:Y:S01]  /*5df0*/  FADD.FTZ R2, R64, R2 ;  /* 0x0000000240027221 */ /* 0x000fe20000010000 */
[----:B------:R-:W-:-:S02]  /*5e00*/  FADD.FTZ R0, R62, R0 ;  /* 0x000000003e007221 */ /* 0x000fc40000010000 */
[----:B------:R-:W3:Y:S01]  /*5e10*/  LDSM.16.MT88.4 R80, [R232+0xf800] ;  /* 0x00f80000e850783b */ /* 0x000ee20000004200 */
[----:B------:R-:W-:-:S03]  /*5e20*/  FADD.FTZ R4, R139, R4 ;  /* 0x000000048b047221 */ /* 0x000fc60000010000 */
[----:B------:R-:W4:Y:S04]  /*5e30*/  LDSM.16.MT88.4 R96, [R233+0xf800] ;  /* 0x00f80000e960783b */ /* 0x000f280000004200 */
        /* <DEDUP_REMOVED lines=14> */
[----:B------:R1:W5:Y:S01]  /*5f20*/  LDL.LU R241, [R1+0x58] ;  /* 0x0000580001f17983 */ /* 0x0003620000300800 */
[----:B------:R-:W-:Y:S01]  /*5f30*/  FADD.FTZ R2, R17, R2 ;  /* 0x0000000211027221 */ /* 0x000fe20000010000 */
[----:B------:R-:W-:Y:S01]  /*5f40*/  FADD.FTZ R0, R11, R0 ;  /* 0x000000000b007221 */ /* 0x000fe20000010000 */
[----:B------:R-:W-:Y:S01]  /*5f50*/  FADD.FTZ R4, R28, R4 ;  /* 0x000000041c047221 */ /* 0x000fe20000010000 */
[----:B------:R1:W5:Y:S01]  /*5f60*/  LDL.LU R240, [R1+0x54] ;  /* 0x0000540001f07983 */ /* 0x0003620000300800 */
[----:B------:R-:W-:Y:S01]  /*5f70*/  FADD.FTZ R3, R19, R3 ;  /* 0x0000000313037221 */ /* 0x000fe20000010000 */
[----:B------:R-:W-:-:S02]  /*5f80*/  FADD.FTZ R2, R14, R2 ;  /* 0x000000020e027221 */ /* 0x000fc40000010000 */
[----:B------:R1:W5:Y:S01]  /*5f90*/  LDL.LU R239, [R1+0x50] ;  /* 0x0000500001ef7983 */ /* 0x0003620000300800 */
[----:B------:R-:W-:Y:S01]  /*5fa0*/  MOV R29, R69 ;  /* 0x00000045001d7202 */ /* 0x000fe20000000f00 */
[----:B------:R-:W-:Y:S02]  /*5fb0*/  FADD.FTZ R0, R12, R0 ;  /* 0x000000000c007221 */ /* 0x000fe40000010000 */
[----:B------:R1:W5:Y:S04]  /*5fc0*/  LDL.LU R238, [R1+0x4c] ;  /* 0x00004c0001ee7983 */ /* 0x0003680000300800 */
[----:B------:R1:W5:Y:S04]  /*5fd0*/  LDL.LU R237, [R1+0x48] ;  /* 0x0000480001ed7983 */ /* 0x0003680000300800 */
[----:B------:R2:W5:Y:S04]  /*5fe0*/  LDL.LU R236, [R1+0x44] ;  /* 0x0000440001ec7983 */ /* 0x0005680000300800 */
[----:B------:R2:W5:Y:S01]  /*5ff0*/  LDL.LU R24, [R1+0x40] ;  /* 0x0000400001187983 */ /* 0x0005620000300800 */
[----:B------:R-:W-:-:S03]  /*6000*/  IMAD.MOV.U32 R252, RZ, RZ, R29 ;  /* 0x000000fffffc7224 */ /* 0x000fc600078e001d */
[----:B------:R2:W-:Y:S04]  /*6010*/  STL [R1+0x1c], R4 ;  /* 0x00001c0401007387 */ /* 0x0005e80000100800 */
[----:B------:R2:W-:Y:S04]  /*6020*/  STL [R1+0x18], R3 ;  /* 0x0000180301007387 */ /* 0x0005e80000100800 */
[----:B------:R2:W-:Y:S04]  /*6030*/  STL [R1+0x20], R2 ;  /* 0x0000200201007387 */ /* 0x0005e80000100800 */
[----:B------:R2:W-:Y:S01]  /*6040*/  STL [R1+0x24], R0 ;  /* 0x0000240001007387 */ /* 0x0005e20000100800 */
[----:B------:R-:W-:Y:S01]  /*6050*/  ISETP.GE.AND P0, PT, R252, 0x2, PT ;  /* 0x00000002fc00780c */ /* 0x000fe20003f06270 */
[-C--:B-1----:R-:W-:Y:S06]  /*6060*/  HMMA.16816.F32 R176, R128, R184.reuse, R176 ;  /* 0x000000b880b0723c */ /* 0x082fec00000018b0 */
[C---:B------:R-:W-:Y:S06]  /*6070*/  HMMA.16816.F32 R180, R124.reuse, R184, R180 ;  /* 0x000000b87cb4723c */ /* 0x040fec00000018b4 */
[-C--:B------:R-:W-:Y:S06]  /*6080*/  HMMA.16816.F32 R188, R124, R186.reuse, R188 ;  /* 0x000000ba7cbc723c */ /* 0x080fec00000018bc */
[----:B------:R-:W-:Y:S06]  /*6090*/  HMMA.16816.F32 R184, R128, R186, R76 ;  /* 0x000000ba80b8723c */ /* 0x000fec000000184c */
[C---:B--2---:R-:W-:Y:S06]  /*60a0*/  HMMA.16816.F32 R196, R124.reuse, R200, R196 ;  /* 0x000000c87cc4723c */ /* 0x044fec00000018c4 */
[C---:B------:R-:W-:Y:S06]  /*60b0*/  HMMA.16816.F32 R204, R124.reuse, R202, R204 ;  /* 0x000000ca7ccc723c */ /* 0x040fec00000018cc */
[C---:B---3--:R-:W-:Y:S06]  /*60c0*/  HMMA.16816.F32 R72, R124.reuse, R80, R72 ;  /* 0x000000507c48723c */ /* 0x048fec0000001848 */
[C---:B------:R-:W-:Y:S06]  /*60d0*/  HMMA.16816.F32 R76, R124.reuse, R82, R48 ;  /* 0x000000527c4c723c */ /* 0x040fec0000001830 */
[C---:B----4-:R-:W-:Y:S06]  /*60e0*/  HMMA.16816.F32 R88, R124.reuse, R96, R56 ;  /* 0x000000607c58723c */ /* 0x050fec0000001838 */
[C---:B------:R-:W-:Y:S06]  /*60f0*/  HMMA.16816.F32 R92, R124.reuse, R98, R92 ;  /* 0x000000627c5c723c */ /* 0x040fec000000185c */
[C---:B------:R-:W-:Y:S06]  /*6100*/  HMMA.16816.F32 R104, R124.reuse, R112, R104 ;  /* 0x000000707c68723c */ /* 0x040fec0000001868 */
[C---:B------:R-:W-:Y:S06]  /*6110*/  HMMA.16816.F32 R108, R124.reuse, R114, R108 ;  /* 0x000000727c6c723c */ /* 0x040fec000000186c */
[----:B------:R-:W-:Y:S01]  /*6120*/  HMMA.16816.F32 R124, R124, R6, R84 ;  /* 0x000000067c7c723c */ /* 0x000fe20000001854 */
[----:B------:R-:W-:-:S05]  /*6130*/  IADD3 R250, R243, 0x800, RZ ;  /* 0x00000800f3fa7810 */ /* 0x000fca0007ffe0ff */
[----:B------:R-:W-:Y:S01]  /*6140*/  HMMA.16816.F32 R192, R128, R200, R192 ;  /* 0x000000c880c0723c */ /* 0x000fe200000018c0 */
[----:B------:R-:W-:-:S05]  /*6150*/  VIADD R249, R243, 0x1000 ;  /* 0x00001000f3f97836 */ /* 0x000fca0000000000 */
[----:B------:R-:W-:Y:S01]  /*6160*/  HMMA.16816.F32 R68, R128, R80, R216 ;  /* 0x000000508044723c */ /* 0x000fe200000018d8 */
[----:B------:R-:W-:-:S05]  /*6170*/  IADD3 R248, R243, 0x1800, RZ ;  /* 0x00001800f3f87810 */ /* 0x000fca0007ffe0ff */
[----:B------:R-:W-:Y:S01]  /*6180*/  HMMA.16816.F32 R84, R128, R96, R208 ;  /* 0x000000608054723c */ /* 0x000fe200000018d0 */
[----:B------:R-:W-:-:S05]  /*6190*/  VIADD R247, R243, 0x2000 ;  /* 0x00002000f3f77836 */ /* 0x000fca0000000000 */
[----:B------:R-:W-:Y:S01]  /*61a0*/  HMMA.16816.F32 R100, R128, R112, R100 ;  /* 0x000000708064723c */ /* 0x000fe20000001864 */
[C---:B------:R-:W-:Y:S01]  /*61b0*/  IADD3 R246, R243.reuse, 0x2800, RZ ;  /* 0x00002800f3f67810 */ /* 0x040fe20007ffe0ff */
[----:B------:R-:W-:-:S04]  /*61c0*/  VIADD R245, R243, 0x3000 ;  /* 0x00003000f3f57836 */ /* 0x000fc80000000000 */
[----:B------:R-:W-:Y:S01]  /*61d0*/  HMMA.16816.F32 R200, R128, R202, R220 ;  /* 0x000000ca80c8723c */ /* 0x000fe200000018dc */
[----:B------:R-:W-:-:S05]  /*61e0*/  IADD3 R244, R243, 0x3800, RZ ;  /* 0x00003800f3f47810 */ /* 0x000fca0007ffe0ff */
        /* <DEDUP_REMOVED lines=57> */
[----:B------:R-:W-:Y:S01]  /*6580*/  MOV R0, R65 ;  /* 0x0000004100007202 */ /* 0x000fe20000000f00 */
[----:B------:R-:W-:Y:S01]  /*6590*/  IMAD.MOV.U32 R3, RZ, RZ, R67 ;  /* 0x000000ffff037224 */ /* 0x000fe200078e0043 */
[----:B------:R-:W-:Y:S01]  /*65a0*/  HMMA.16816.F32 R140, R12, R50, RZ ;  /* 0x000000320c8c723c */ /* 0x000fe200000018ff */
[----:B------:R-:W-:-:S05]  /*65b0*/  IMAD.MOV.U32 R2, RZ, RZ, R64 ;  /* 0x000000ffff027224 */ /* 0x000fca00078e0040 */
[----:B------:R-:W-:Y:S03]  /*65c0*/  HMMA.16816.F32 R64, R12, R44, RZ ;  /* 0x0000002c0c40723c */ /* 0x000fe600000018ff */
[----:B------:R-:W-:-:S03]  /*65d0*/  MOV R132, R208 ;  /* 0x000000d000847202 */ /* 0x000fc60000000f00 */
[----:B------:R-:W-:Y:S06]  /*65e0*/  HMMA.16816.F32 R60, R12, R46, RZ ;  /* 0x0000002e0c3c723c */ /* 0x000fec00000018ff */
[----:B------:R-:W-:Y:S06]  /*65f0*/  HMMA.16816.F32 R224, R4, R40, R56 ;  /* 0x0000002804e0723c */ /* 0x000fec0000001838 */
[----:B------:R-:W-:Y:S06]  /*6600*/  HMMA.16816.F32 R56, R16, R52, RZ ;  /* 0x000000341038723c */ /* 0x000fec00000018ff */
[----:B------:R-:W-:Y:S01]  /*6610*/  HMMA.16816.F32 R64, R4, R20, R64 ;  /* 0x000000140440723c */ /* 0x000fe20000001840 */
[----:B------:R-:W-:-:S02]  /*6620*/  IMAD.MOV.U32 R53, RZ, RZ, R3 ;  /* 0x000000ffff357224 */ /* 0x000fc400078e0003 */
[----:B------:R-:W-:Y:S02]  /*6630*/  IMAD.MOV.U32 R3, RZ, RZ, R209 ;  /* 0x000000ffff037224 */ /* 0x000fe400078e00d1 */
[----:B------:R-:W-:Y:S01]  /*6640*/  IMAD.MOV.U32 R52, RZ, RZ, R28 ;  /* 0x000000ffff347224 */ /* 0x000fe200078e001c */
[----:B------:R-:W-:Y:S06]  /*6650*/  HMMA.16816.F32 R12, R16, R48, RZ ;  /* 0x00000030100c723c */ /* 0x000fec00000018ff */
[----:B--2---:R-:W-:Y:S01]  /*6660*/  HMMA.16816.F32 R228, R4, R36, R216 ;  /* 0x0000002404e4723c */ /* 0x004fe200000018d8 */
[----:B------:R-:W-:-:S02]  /*6670*/  IMAD.MOV.U32 R48, RZ, RZ, R2 ;  /* 0x000000ffff307224 */ /* 0x000fc400078e0002 */
[----:B------:R-:W-:Y:S02]  /*6680*/  IMAD.MOV.U32 R49, RZ, RZ, R0 ;  /* 0x000000ffff317224 */ /* 0x000fe400078e0000 */
[----:B------:R-:W-:Y:S01]  /*6690*/  IMAD.MOV.U32 R2, RZ, RZ, R210 ;  /* 0x000000ffff027224 */ /* 0x000fe200078e00d2 */
[----:B------:R-:W-:Y:S01]  /*66a0*/  HMMA.16816.F32 R220, R4, R42, R220 ;  /* 0x0000002a04dc723c */ /* 0x000fe200000018dc */
[----:B------:R-:W-:-:S05]  /*66b0*/  IMAD.MOV.U32 R0, RZ, RZ, R211 ;  /* 0x000000ffff007224 */ /* 0x000fca00078e00d3 */
[C---:B------:R-:W-:Y:S01]  /*66c0*/  HMMA.16816.F32 R212, R4.reuse, R38, R212 ;  /* 0x0000002604d4723c */ /* 0x040fe200000018d4 */
[----:B------:R-:W-:Y:S01]  /*66d0*/  IMAD.MOV.U32 R40, RZ, RZ, R64 ;  /* 0x000000ffff287224 */ /* 0x000fe200078e0040 */
[----:B------:R-:W-:Y:S01]  /*66e0*/  MOV R29, R65 ;  /* 0x00000041001d7202 */ /* 0x000fe20000000f00 */
[----:B------:R-:W-:Y:S02]  /*66f0*/  IMAD.MOV.U32 R28, RZ, RZ, R66 ;  /* 0x000000ffff1c7224 */ /* 0x000fe400078e0042 */
[----:B------:R-:W-:Y:S01]  /*6700*/  IMAD.MOV.U32 R139, RZ, RZ, R67 ;  /* 0x000000ffff8b7224 */ /* 0x000fe200078e0043 */
[C---:B------:R-:W-:Y:S06]  /*6710*/  HMMA.16816.F32 R208, R4.reuse, R34, R140 ;  /* 0x0000002204d0723c */ /* 0x040fec000000188c */
[----:B------:R-:W-:Y:S01]  /*6720*/  HMMA.16816.F32 R4, R4, R22, R60 ;  /* 0x000000160404723c */ /* 0x000fe2000000183c */
[----:B------:R-:W-:-:S05]  /*6730*/  IMAD.MOV.U32 R143, RZ, RZ, R40 ;  /* 0x000000ffff8f7224 */ /* 0x000fca00078e0028 */
[C---:B------:R-:W-:Y:S06]  /*6740*/  HMMA.16816.F32 R64, R8.reuse, R36, R56 ;  /* 0x000000240840723c */ /* 0x040fec0000001838 */
[----:B------:R-:W-:Y:S01]  /*6750*/  HMMA.16816.F32 R216, R8, R32, R12 ;  /* 0x0000002008d8723c */ /* 0x000fe2000000180c */
[----:B------:R-:W-:Y:S01]  /*6760*/  IMAD.MOV.U32 R56, RZ, RZ, R48 ;  /* 0x000000ffff387224 */ /* 0x000fe200078e0030 */
[----:B------:R-:W-:Y:S01]  /*6770*/  MOV R58, R52 ;  /* 0x00000034003a7202 */ /* 0x000fe20000000f00 */
[----:B------:R-:W-:Y:S01]  /*6780*/  IMAD.MOV.U32 R57, RZ, RZ, R49 ;  /* 0x000000ffff397224 */ /* 0x000fe200078e0031 */
[----:B------:R-:W-:Y:S01]  /*6790*/  LDSM.16.M88.4 R12, [R237+0x800] ;  /* 0x00080000ed0c783b */ /* 0x000fe20000000200 */
[----:B------:R-:W-:Y:S01]  /*67a0*/  IMAD.MOV.U32 R59, RZ, RZ, R53 ;  /* 0x000000ffff3b7224 */ /* 0x000fe200078e0035 */
[----:B------:R-:W-:Y:S01]  /*67b0*/  HMMA.16816.F32 R48, R16, R50, RZ ;  /* 0x000000321030723c */ /* 0x000fe200000018ff */
[----:B------:R-:W-:-:S02]  /*67c0*/  IMAD.MOV.U32 R32, RZ, RZ, R29 ;  /* 0x000000ffff207224 */ /* 0x000fc400078e001d */
[----:B------:R-:W-:-:S03]  /*67d0*/  IMAD.MOV.U32 R33, RZ, RZ, R28 ;  /* 0x000000ffff217224 */ /* 0x000fc600078e001c */
[----:B------:R-:W-:Y:S01]  /*67e0*/  IMAD.MOV.U32 R138, RZ, RZ, R4 ;  /* 0x000000ffff8a7224 */ /* 0x000fe200078e0004 */
[----:B------:R-:W-:Y:S01]  /*67f0*/  MOV R137, R5 ;  /* 0x0000000500897202 */ /* 0x000fe20000000f00 */
[----:B------:R-:W-:Y:S01]  /*6800*/  IMAD.MOV.U32 R41, RZ, RZ, R6 ;  /* 0x000000ffff297224 */ /* 0x000fe200078e0006 */
[----:B------:R-:W-:Y:S01]  /*6810*/  HMMA.16816.F32 R28, R16, R30, RZ ;  /* 0x0000001e101c723c */ /* 0x000fe200000018ff */
[----:B------:R-:W-:-:S05]  /*6820*/  IMAD.MOV.U32 R40, RZ, RZ, R7 ;  /* 0x000000ffff287224 */ /* 0x000fca00078e0007 */
[C---:B------:R-:W-:Y:S06]  /*6830*/  HMMA.16816.F32 R52, R16.reuse, R54, RZ ;  /* 0x000000361034723c */ /* 0x040fec00000018ff */
[C---:B------:R-:W-:Y:S06]  /*6840*/  HMMA.16816.F32 R4, R16.reuse, R44, RZ ;  /* 0x0000002c1004723c */ /* 0x040fec00000018ff */
[----:B------:R-:W-:Y:S01]  /*6850*/  HMMA.16816.F32 R16, R16, R46, RZ ;  /* 0x0000002e1010723c */ /* 0x000fe200000018ff */
[----:B------:R-:W-:-:S05]  /*6860*/  IMAD.MOV.U32 R45, RZ, RZ, R143 ;  /* 0x000000ffff2d7224 */ /* 0x000fca00078e008f */
        /* <DEDUP_REMOVED lines=8> */
[-C--:B-1----:R-:W-:Y:S06]  /*68f0*/  HMMA.16816.F32 R60, R4, R16.reuse, R224 ;  /* 0x00000010043c723c */ /* 0x082fec00000018e0 */
[----:B--2---:R-:W-:Y:S01]  /*6900*/  HMMA.16816.F32 R56, R8, R16, R56 ;  /* 0x000000100838723c */ /* 0x004fe20000001838 */
[----:B------:R-:W-:Y:S01]  /*6910*/  MOV R224, R45 ;  /* 0x0000002d00e07202 */ /* 0x000fe20000000f00 */
[----:B------:R-:W-:-:S02]  /*6920*/  IMAD.MOV.U32 R225, RZ, RZ, R32 ;  /* 0x000000ffffe17224 */ /* 0x000fc400078e0020 */
[----:B------:R-:W-:Y:S02]  /*6930*/  IMAD.MOV.U32 R226, RZ, RZ, R33 ;  /* 0x000000ffffe27224 */ /* 0x000fe400078e0021 */
[----:B------:R-:W-:Y:S01]  /*6940*/  HMMA.16816.F32 R52, R4, R18, R220 ;  /* 0x000000120434723c */ /* 0x000fe200000018dc */
[----:B------:R-:W-:-:S05]  /*6950*/  IMAD.MOV.U32 R227, RZ, RZ, R139 ;  /* 0x000000ffffe37224 */ /* 0x000fca00078e008b */
[C---:B------:R-:W-:Y:S01]  /*6960*/  HMMA.16816.F32 R44, R8.reuse, R18, R28 ;  /* 0x00000012082c723c */ /* 0x040fe2000000181c */
[----:B------:R-:W1:Y:S01]  /*6970*/  LDSM.16.M88.4 R16, [R237+0x1000] ;  /* 0x00100000ed10783b */ /* 0x000e620000000200 */
[----:B------:R-:W-:Y:S01]  /*6980*/  IMAD.MOV.U32 R222, RZ, RZ, R41 ;  /* 0x000000ffffde7224 */ /* 0x000fe200078e0029 */
[----:B------:R-:W-:Y:S01]  /*6990*/  MOV R221, R137 ;  /* 0x0000008900dd7202 */ /* 0x000fe20000000f00 */
[----:B------:R-:W-:Y:S02]  /*69a0*/  IMAD.MOV.U32 R223, RZ, RZ, R40 ;  /* 0x000000ffffdf7224 */ /* 0x000fe400078e0028 */
[----:B------:R-:W-:Y:S01]  /*69b0*/  HMMA.16816.F32 R40, R8, R12, R64 ;  /* 0x0000000c0828723c */ /* 0x000fe20000001840 */
[----:B------:R-:W-:-:S05]  /*69c0*/  IMAD.MOV.U32 R220, RZ, RZ, R138 ;  /* 0x000000ffffdc7224 */ /* 0x000fca00078e008a */
[C---:B------:R-:W-:Y:S01]  /*69d0*/  HMMA.16816.F32 R32, R4.reuse, R12, R228 ;  /* 0x0000000c0420723c */ /* 0x040fe200000018e4 */
[----:B------:R-:W-:Y:S01]  /*69e0*/  IMAD.MOV.U32 R64, RZ, RZ, R132 ;  /* 0x000000ffff407224 */ /* 0x000fe200078e0084 */
[----:B------:R-:W-:Y:S01]  /*69f0*/  MOV R66, R2 ;  /* 0x0000000200427202 */ /* 0x000fe20000000f00 */
[----:B------:R-:W-:Y:S02]  /*6a00*/  IMAD.MOV.U32 R65, RZ, RZ, R3 ;  /* 0x000000ffff417224 */ /* 0x000fe400078e0003 */
[----:B------:R-:W-:Y:S01]  /*6a10*/  IMAD.MOV.U32 R67, RZ, RZ, R0 ;  /* 0x000000ffff437224 */ /* 0x000fe200078e0000 */
[-C--:B------:R-:W-:Y:S06]  /*6a20*/  HMMA.16816.F32 R28, R4, R14.reuse, R212 ;  /* 0x0000000e041c723c */ /* 0x080fec00000018d4 */
[C---:B------:R-:W-:Y:S01]  /*6a30*/  HMMA.16816.F32 R36, R8.reuse, R14, R36 ;  /* 0x0000000e0824723c */ /* 0x040fe20000001824 */
[----:B------:R-:W2:Y:S05]  /*6a40*/  LDSM.16.M88.4 R12, [R237+0x1800] ;  /* 0x00180000ed0c783b */ /* 0x000eaa0000000200 */
[-C--:B-1----:R-:W-:Y:S06]  /*6a50*/  HMMA.16816.F32 R216, R8, R16.reuse, R216 ;  /* 0x0000001008d8723c */ /* 0x082fec00000018d8 */
[C---:B------:R-:W-:Y:S06]  /*6a60*/  HMMA.16816.F32 R212, R4.reuse, R16, R64 ;  /* 0x0000001004d4723c */ /* 0x040fec0000001840 */
[-C--:B------:R-:W-:Y:S06]  /*6a70*/  HMMA.16816.F32 R208, R4, R18.reuse, R208 ;  /* 0x0000001204d0723c */ /* 0x080fec00000018d0 */
[----:B------:R-:W-:Y:S01]  /*6a80*/  HMMA.16816.F32 R228, R8, R18, R48 ;  /* 0x0000001208e4723c */ /* 0x000fe20000001830 */
[----:B------:R-:W-:Y:S05]  /*6a90*/  LDSM.16.M88.4 R16, [R236] ;  /* 0x00000000ec10783b */ /* 0x000fea0000000200 */
[----:B------:R-:W-:Y:S01]  /*6aa0*/  IMAD.MOV.U32 R67, RZ, RZ, R216 ;  /* 0x000000ffff437224 */ /* 0x000fe200078e00d8 */
[----:B------:R-:W-:Y:S01]  /*6ab0*/  MOV R64, R219 ;  /* 0x000000db00407202 */ /* 0x000fe20000000f00 */
[----:B------:R-:W-:Y:S01]  /*6ac0*/  IMAD.MOV.U32 R66, RZ, RZ, R217 ;  /* 0x000000ffff427224 */ /* 0x000fe200078e00d9 */
[----:B--2---:R-:W-:Y:S01]  /*6ad0*/  HMMA.16816.F32 R224, R4, R12, R224 ;  /* 0x0000000c04e0723c */ /* 0x004fe200000018e0 */
[----:B------:R-:W-:-:S05]  /*6ae0*/  IMAD.MOV.U32 R65, RZ, RZ, R218 ;  /* 0x000000ffff417224 */ /* 0x000fca00078e00da */
[C---:B------:R-:W-:Y:S06]  /*6af0*/  HMMA.16816.F32 R216, R8.reuse, R12, R140 ;  /* 0x0000000c08d8723c */ /* 0x040fec000000188c */
[-C--:B------:R-:W-:Y:S01]  /*6b00*/  HMMA.16816.F32 R140, R8, R14.reuse, R20 ;  /* 0x0000000e088c723c */ /* 0x080fe20000001814 */
[----:B------:R-:W1:Y:S05]  /*6b10*/  LDSM.16.M88.4 R8, [R241] ;  /* 0x00000000f108783b */ /* 0x000e6a0000000200 */
[----:B------:R-:W-:Y:S01]  /*6b20*/  HMMA.16816.F32 R220, R4, R14, R220 ;  /* 0x0000000e04dc723c */ /* 0x000fe200000018dc */
[----:B------:R-:W2:Y:S04]  /*6b30*/  LDSM.16.M88.4 R4, [R241+0x2000] ;  /* 0x00200000f104783b */ /* 0x000ea80000000200 */
[----:B------:R-:W3:Y:S01]  /*6b40*/  LDSM.16.M88.4 R12, [R236+0x800] ;  /* 0x00080000ec0c783b */ /* 0x000ee20000000200 */
[-C--:B-1----:R-:W-:Y:S06]  /*6b50*/  HMMA.16816.F32 R20, R8, R16.reuse, R56 ;  /* 0x000000100814723c */ /* 0x082fec0000001838 */
[----:B--2---:R-:W-:Y:S01]  /*6b60*/  HMMA.16816.F32 R60, R4, R16, R60 ;  /* 0x00000010043c723c */ /* 0x004fe2000000183c */
[----:B------:R-:W-:Y:S01]  /*6b70*/  IMAD.MOV.U32 R56, RZ, RZ, R67 ;  /* 0x000000ffff387224 */ /* 0x000fe200078e0043 */
[----:B------:R-:W-:Y:S01]  /*6b80*/  MOV R57, R66 ;  /* 0x0000004200397202 */ /* 0x000fe20000000f00 */
[----:B------:R-:W-:-:S02]  /*6b90*/  IMAD.MOV.U32 R58, RZ, RZ, R65 ;  /* 0x000000ffff3a7224 */ /* 0x000fc400078e0041 */
[----:B------:R-:W-:Y:S01]  /*6ba0*/  IMAD.MOV.U32 R59, RZ, RZ, R64 ;  /* 0x000000ffff3b7224 */ /* 0x000fe200078e0040 */
[----:B---3--:R-:W-:Y:S06]  /*6bb0*/  HMMA.16816.F32 R48, R4, R12, R32 ;  /* 0x0000000c0430723c */ /* 0x008fec0000001820 */
[----:B------:R-:W-:Y:S06]  /*6bc0*/  HMMA.16816.F32 R64, R8, R18, R44 ;  /* 0x000000120840723c */ /* 0x000fec000000182c */
[----:B------:R-:W-:Y:S01]  /*6bd0*/  MOV R17, R20 ;  /* 0x0000001400117202 */ /* 0x000fe20000000f00 */
[----:B------:R-:W-:-:S02]  /*6be0*/  IMAD.MOV.U32 R139, RZ, RZ, R21 ;  /* 0x000000ffff8b7224 */ /* 0x000fc400078e0015 */
[----:B------:R-:W-:Y:S02]  /*6bf0*/  IMAD.MOV.U32 R138, RZ, RZ, R22 ;  /* 0x000000ffff8a7224 */ /* 0x000fe400078e0016 */
[----:B------:R-:W-:Y:S02]  /*6c00*/  IMAD.MOV.U32 R137, RZ, RZ, R23 ;  /* 0x000000ffff897224 */ /* 0x000fe400078e0017 */
[----:B------:R-:W-:Y:S01]  /*6c10*/  HMMA.16816.F32 R20, R4, R18, R52 ;  /* 0x000000120414723c */ /* 0x000fe20000001834 */
[----:B------:R-:W-:Y:S02]  /*6c20*/  IMAD.MOV.U32 R132, RZ, RZ, R60 ;  /* 0x000000ffff847224 */ /* 0x000fe400078e003c */
[----:B------:R-:W-:Y:S02]  /*6c30*/  IMAD.MOV.U32 R3, RZ, RZ, R61 ;  /* 0x000000ffff037224 */ /* 0x000fe400078e003d */
[----:B------:R-:W-:Y:S02]  /*6c40*/  IMAD.MOV.U32 R2, RZ, RZ, R62 ;  /* 0x000000ffff027224 */ /* 0x000fe400078e003e */
[----:B------:R-:W-:-:S02]  /*6c50*/  IMAD.MOV.U32 R55, RZ, RZ, R17 ;  /* 0x000000ffff377224 */ /* 0x000fc400078e0011 */
[----:B------:R-:W-:Y:S02]  /*6c60*/  IMAD.MOV.U32 R0, RZ, RZ, R63 ;  /* 0x000000ffff007224 */ /* 0x000fe400078e003f */
[----:B------:R-:W-:Y:S06]  /*6c70*/  HMMA.16816.F32 R60, R8, R12, R40 ;  /* 0x0000000c083c723c */ /* 0x000fec0000001828 */
[----:B------:R-:W-:Y:S07]  /*6c80*/  HMMA.16816.F32 R40, R4, R14, R28 ;  /* 0x0000000e0428723c */ /* 0x000fee000000181c */
[----:B------:R-:W-:Y:S01]  /*6c90*/  IMAD.MOV.U32 R16, RZ, RZ, R20 ;  /* 0x000000ffff107224 */ /* 0x000fe200078e0014 */
[----:B------:R-:W-:Y:S01]  /*6ca0*/  MOV R53, R22 ;  /* 0x0000001600357202 */ /* 0x000fe20000000f00 */
[----:B------:R-:W-:-:S02]  /*6cb0*/  IMAD.MOV.U32 R54, RZ, RZ, R21 ;  /* 0x000000ffff367224 */ /* 0x000fc400078e0015 */
[----:B------:R-:W-:Y:S02]  /*6cc0*/  IMAD.MOV.U32 R47, RZ, RZ, R16 ;  /* 0x000000ffff2f7224 */ /* 0x000fe400078e0010 */
[----:B------:R-:W1:Y:S01]  /*6cd0*/  LDSM.16.M88.4 R16, [R236+0x1000] ;  /* 0x00100000ec10783b */ /* 0x000e620000000200 */
[----:B------:R-:W-:Y:S02]  /*6ce0*/  IMAD.MOV.U32 R52, RZ, RZ, R23 ;  /* 0x000000ffff347224 */ /* 0x000fe400078e0017 */
[----:B------:R-:W-:Y:S01]  /*6cf0*/  HMMA.16816.F32 R20, R8, R14, R36 ;  /* 0x0000000e0814723c */ /* 0x000fe20000001824 */
[----:B------:R-:W2:Y:S05]  /*6d00*/  LDSM.16.M88.4 R12, [R236+0x1800] ;  /* 0x00180000ec0c783b */ /* 0x000eaa0000000200 */
[C---:B-1----:R-:W-:Y:S06]  /*6d10*/  HMMA.16816.F32 R212, R4.reuse, R16, R212 ;  /* 0x0000001004d4723c */ /* 0x042fec00000018d4 */
[C---:B--2---:R-:W-:Y:S06]  /*6d20*/  HMMA.16816.F32 R36, R4.reuse, R12, R224 ;  /* 0x0000000c0424723c */ /* 0x044fec00000018e0 */
[----:B------:R-:W-:Y:S07]  /*6d30*/  HMMA.16816.F32 R32, R4, R14, R220 ;  /* 0x0000000e0420723c */ /* 0x000fee00000018dc */
[----:B------:R-:W-:-:S02]  /*6d40*/  IMAD.MOV.U32 R220, RZ, RZ, R55 ;  /* 0x000000ffffdc7224 */ /* 0x000fc400078e0037 */
[----:B------:R-:W-:Y:S02]  /*6d50*/  IMAD.MOV.U32 R221, RZ, RZ, R139 ;  /* 0x000000ffffdd7224 */ /* 0x000fe400078e008b */
[----:B------:R-:W-:Y:S01]  /*6d60*/  IMAD.MOV.U32 R222, RZ, RZ, R138 ;  /* 0x000000ffffde7224 */ /* 0x000fe200078e008a */
[----:B------:R-:W-:Y:S01]  /*6d70*/  MOV R30, R213 ;  /* 0x000000d5001e7202 */ /* 0x000fe20000000f00 */
[----:B------:R-:W-:Y:S02]  /*6d80*/  IMAD.MOV.U32 R28, RZ, RZ, R215 ;  /* 0x000000ffff1c7224 */ /* 0x000fe400078e00d7 */
[----:B------:R-:W-:Y:S02]  /*6d90*/  IMAD.MOV.U32 R31, RZ, RZ, R212 ;  /* 0x000000ffff1f7224 */ /* 0x000fe400078e00d4 */
[----:B------:R-:W-:Y:S01]  /*6da0*/  IMAD.MOV.U32 R29, RZ, RZ, R214 ;  /* 0x000000ffff1d7224 */ /* 0x000fe200078e00d6 */
[----:B------:R-:W-:Y:S01]  /*6db0*/  MOV R227, R28 ;  /* 0x0000001c00e37202 */ /* 0x000fe20000000f00 */
[----:B------:R-:W-:Y:S01]  /*6dc0*/  IMAD.MOV.U32 R224, RZ, RZ, R31 ;  /* 0x000000ffffe07224 */ /* 0x000fe200078e001f */
[----:B------:R-:W-:Y:S01]  /*6dd0*/  MOV R214, R53 ;  /* 0x0000003500d67202 */ /* 0x000fe20000000f00 */
[----:B------:R-:W-:-:S02]  /*6de0*/  IMAD.MOV.U32 R225, RZ, RZ, R30 ;  /* 0x000000ffffe17224 */ /* 0x000fc400078e001e */
[----:B------:R-:W-:Y:S02]  /*6df0*/  IMAD.MOV.U32 R226, RZ, RZ, R29 ;  /* 0x000000ffffe27224 */ /* 0x000fe400078e001d */
[----:B------:R-:W-:Y:S01]  /*6e00*/  IMAD.MOV.U32 R212, RZ, RZ, R47 ;  /* 0x000000ffffd47224 */ /* 0x000fe200078e002f */
[----:B------:R-:W-:Y:S01]  /*6e10*/  HMMA.16816.F32 R28, R8, R16, R56 ;  /* 0x00000010081c723c */ /* 0x000fe20000001838 */
[----:B------:R-:W-:Y:S02]  /*6e20*/  IMAD.MOV.U32 R213, RZ, RZ, R54 ;  /* 0x000000ffffd57224 */ /* 0x000fe400078e0036 */
[----:B------:R-:W-:Y:S02]  /*6e30*/  IMAD.MOV.U32 R215, RZ, RZ, R52 ;  /* 0x000000ffffd77224 */ /* 0x000fe400078e0034 */
[----:B------:R-:W-:Y:S01]  /*6e40*/  IMAD.MOV.U32 R223, RZ, RZ, R137 ;  /* 0x000000ffffdf7224 */ /* 0x000fe200078e0089 */
[-C--:B------:R-:W-:Y:S01]  /*6e50*/  HMMA.16816.F32 R44, R4, R18.reuse, R208 ;  /* 0x00000012042c723c */ /* 0x080fe200000018d0 */
[----:B------:R-:W-:Y:S05]  /*6e60*/  LDSM.16.M88.4 R4, [R239+0x6000] ;  /* 0x00600000ef04783b */ /* 0x000fea0000000200 */
[C---:B------:R-:W-:Y:S01]  /*6e70*/  HMMA.16816.F32 R56, R8.reuse, R18, R228 ;  /* 0x000000120838723c */ /* 0x040fe200000018e4 */
[----:B------:R-:W1:Y:S05]  /*6e80*/  LDSM.16.M88.4 R16, [R238+0x2000] ;  /* 0x00200000ee10783b */ /* 0x000e6a0000000200 */
[----:B------:R-:W-:Y:S01]  /*6e90*/  HMMA.16816.F32 R208, R8, R12, R216 ;  /* 0x0000000c08d0723c */ /* 0x000fe200000018d8 */
[----:B------:R-:W-:Y:S01]  /*6ea0*/  MOV R228, R132 ;  /* 0x0000008400e47202 */ /* 0x000fe20000000f00 */
[----:B------:R-:W-:-:S02]  /*6eb0*/  IMAD.MOV.U32 R229, RZ, RZ, R3 ;  /* 0x000000ffffe57224 */ /* 0x000fc400078e0003 */
[----:B------:R-:W-:Y:S02]  /*6ec0*/  IMAD.MOV.U32 R230, RZ, RZ, R2 ;  /* 0x000000ffffe67224 */ /* 0x000fe400078e0002 */
[----:B------:R-:W-:Y:S01]  /*6ed0*/  HMMA.16816.F32 R52, R8, R14, R140 ;  /* 0x0000000e0834723c */ /* 0x000fe2000000188c */
[----:B------:R-:W2:Y:S01]  /*6ee0*/  LDSM.16.M88.4 R8, [R239+0x4000] ;  /* 0x00400000ef08783b */ /* 0x000ea20000000200 */
[----:B------:R-:W-:-:S03]  /*6ef0*/  IMAD.MOV.U32 R231, RZ, RZ, R0 ;  /* 0x000000ffffe77224 */ /* 0x000fc600078e0000 */
[----:B------:R-:W3:Y:S01]  /*6f00*/  LDSM.16.M88.4 R12, [R238+0x2800] ;  /* 0x00280000ee0c783b */ /* 0x000ee20000000200 */
[C---:B-1----:R-:W-:Y:S06]  /*6f10*/  HMMA.16816.F32 R216, R4.reuse, R18, R212 ;  /* 0x0000001204d8723c */ /* 0x042fec00000018d4 */
[-C--:B------:R-:W-:Y:S06]  /*6f20*/  HMMA.16816.F32 R228, R4, R16.reuse, R228 ;  /* 0x0000001004e4723c */ /* 0x080fec00000018e4 */
[C---:B--2---:R-:W-:Y:S06]  /*6f30*/  HMMA.16816.F32 R140, R8.reuse, R16, R220 ;  /* 0x00000010088c723c */ /* 0x044fec00000018dc */
[C---:B------:R-:W-:Y:S01]  /*6f40*/  HMMA.16816.F32 R212, R8.reuse, R18, R64 ;  /* 0x0000001208d4723c */ /* 0x040fe20000001840 */
[----:B------:R-:W1:Y:S05]  /*6f50*/  LDSM.16.M88.4 R16, [R238+0x3000] ;  /* 0x00300000ee10783b */ /* 0x000e6a0000000200 */
[-C--:B---3--:R-:W-:Y:S06]  /*6f60*/  HMMA.16816.F32 R220, R8, R12.reuse, R60 ;  /* 0x0000000c08dc723c */ /* 0x088fec000000183c */
[----:B------:R-:W-:Y:S01]  /*6f70*/  HMMA.16816.F32 R64, R4, R12, R48 ;  /* 0x0000000c0440723c */ /* 0x000fe20000001830 */
[----:B------:R-:W-:Y:S01]  /*6f80*/  IMAD.MOV.U32 R132, RZ, RZ, R228 ;  /* 0x000000ffff847224 */ /* 0x000fe200078e00e4 */
[----:B------:R-:W-:Y:S01]  /*6f90*/  MOV R3, R229 ;  /* 0x000000e500037202 */ /* 0x000fe20000000f00 */
[----:B------:R-:W-:-:S02]  /*6fa0*/  IMAD.MOV.U32 R2, RZ, RZ, R230 ;  /* 0x000000ffff027224 */ /* 0x000fc400078e00e6 */
[----:B------:R-:W-:Y:S01]  /*6fb0*/  IMAD.MOV.U32 R0, RZ, RZ, R231 ;  /* 0x000000ffff007224 */ /* 0x000fe200078e00e7 */
[-C--:B------:R-:W-:Y:S06]  /*6fc0*/  HMMA.16816.F32 R60, R4, R14.reuse, R40 ;  /* 0x0000000e043c723c */ /* 0x080fec0000001828 */
[----:B------:R-:W-:Y:S01]  /*6fd0*/  HMMA.16816.F32 R48, R8, R14, R20 ;  /* 0x0000000e0830723c */ /* 0x000fe20000001814 */
[----:B------:R-:W2:Y:S05]  /*6fe0*/  LDSM.16.M88.4 R12, [R238+0x3800] ;  /* 0x00380000ee0c783b */ /* 0x000eaa0000000200 */
[C---:B-1----:R-:W-:Y:S06]  /*6ff0*/  HMMA.16816.F32 R228, R4.reuse, R18, R44 ;  /* 0x0000001204e4723c */ /* 0x042fec000000182c */
[C---:B------:R-:W-:Y:S06]  /*7000*/  HMMA.16816.F32 R224, R4.reuse, R16, R224 ;  /* 0x0000001004e0723c */ /* 0x040fec00000018e0 */
[C---:B--2---:R-:W-:Y:S06]  /*7010*/  HMMA.16816.F32 R44, R4.reuse, R12, R36 ;  /* 0x0000000c042c723c */ /* 0x044fec0000001824 */
[----:B------:R-:W-:Y:S01]  /*7020*/  HMMA.16816.F32 R40, R4, R14, R32 ;  /* 0x0000000e0428723c */ /* 0x000fe20000001820 */
[----:B------:R-:W-:Y:S05]  /*7030*/  LDSM.16.M88.4 R4, [R240+0x6000] ;  /* 0x00600000f004783b */ /* 0x000fea0000000200 */
[C---:B------:R-:W-:Y:S06]  /*7040*/  HMMA.16816.F32 R36, R8.reuse, R16, R28 ;  /* 0x000000100824723c */ /* 0x040fec000000181c */
[C---:B------:R-:W-:Y:S01]  /*7050*/  HMMA.16816.F32 R32, R8.reuse, R18, R56 ;  /* 0x000000120820723c */ /* 0x040fe20000001838 */
[----:B------:R-:W1:Y:S05]  /*7060*/  LDSM.16.M88.4 R16, [R247] ;  /* 0x00000000f710783b */ /* 0x000e6a0000000200 */
[----:B------:R-:W-:Y:S01]  /*7070*/  HMMA.16816.F32 R28, R8, R12, R208 ;  /* 0x0000000c081c723c */ /* 0x000fe200000018d0 */
[----:B------:R-:W-:Y:S01]  /*7080*/  IMAD.MOV.U32 R56, RZ, RZ, R132 ;  /* 0x000000ffff387224 */ /* 0x000fe200078e0084 */
[----:B------:R-:W-:Y:S01]  /*7090*/  MOV R58, R2 ;  /* 0x00000002003a7202 */ /* 0x000fe20000000f00 */
[----:B------:R-:W-:-:S02]  /*70a0*/  IMAD.MOV.U32 R57, RZ, RZ, R3 ;  /* 0x000000ffff397224 */ /* 0x000fc400078e0003 */
[----:B------:R-:W-:Y:S01]  /*70b0*/  IMAD.MOV.U32 R59, RZ, RZ, R0 ;  /* 0x000000ffff3b7224 */ /* 0x000fe200078e0000 */
[----:B------:R-:W-:Y:S01]  /*70c0*/  HMMA.16816.F32 R20, R8, R14, R52 ;  /* 0x0000000e0814723c */ /* 0x000fe20000001834 */
[----:B------:R-:W2:Y:S04]  /*70d0*/  LDSM.16.M88.4 R8, [R240+0x4000] ;  /* 0x00400000f008783b */ /* 0x000ea80000000200 */
[----:B------:R-:W3:Y:S01]  /*70e0*/  LDSM.16.M88.4 R12, [R246] ;  /* 0x00000000f60c783b */ /* 0x000ee20000000200 */
[C---:B-1----:R-:W-:Y:S06]  /*70f0*/  HMMA.16816.F32 R56, R4.reuse, R16, R56 ;  /* 0x000000100438723c */ /* 0x042fec0000001838 */
[-C--:B------:R-:W-:Y:S06]  /*7100*/  HMMA.16816.F32 R208, R4, R18.reuse, R216 ;  /* 0x0000001204d0723c */ /* 0x080fec00000018d8 */
[C---:B--2---:R-:W-:Y:S06]  /*7110*/  HMMA.16816.F32 R212, R8.reuse, R18, R212 ;  /* 0x0000001208d4723c */ /* 0x044fec00000018d4 */
[----:B---3--:R-:W-:Y:S06]  /*7120*/  HMMA.16816.F32 R220, R8, R12, R220 ;  /* 0x0000000c08dc723c */ /* 0x008fec00000018dc */
[----:B------:R-:W-:Y:S01]  /*7130*/  IMAD.MOV.U32 R52, RZ, RZ, R56 ;  /* 0x000000ffff347224 */ /* 0x000fe200078e0038 */
[----:B------:R-:W-:Y:S01]  /*7140*/  MOV R0, R59 ;  /* 0x0000003b00007202 */ /* 0x000fe20000000f00 */
[----:B------:R-:W-:-:S02]  /*7150*/  IMAD.MOV.U32 R3, RZ, RZ, R57 ;  /* 0x000000ffff037224 */ /* 0x000fc400078e0039 */
[----:B------:R-:W-:Y:S02]  /*7160*/  IMAD.MOV.U32 R2, RZ, RZ, R58 ;  /* 0x000000ffff027224 */ /* 0x000fe400078e003a */
[----:B------:R-:W-:Y:S01]  /*7170*/  HMMA.16816.F32 R56, R8, R16, R140 ;  /* 0x000000100838723c */ /* 0x000fe2000000188c */
[----:B------:R-:W1:Y:S05]  /*7180*/  LDSM.16.M88.4 R16, [R245] ;  /* 0x00000000f510783b */ /* 0x000e6a0000000200 */
[C---:B------:R-:W-:Y:S06]  /*7190*/  HMMA.16816.F32 R140, R4.reuse, R12, R64 ;  /* 0x0000000c048c723c */ /* 0x040fec0000001840 */
[-C--:B------:R-:W-:Y:S06]  /*71a0*/  HMMA.16816.F32 R64, R4, R14.reuse, R60 ;  /* 0x0000000e0440723c */ /* 0x080fec000000183c */
[----:B------:R-:W-:Y:S01]  /*71b0*/  HMMA.16816.F32 R60, R8, R14, R48 ;  /* 0x0000000e083c723c */ /* 0x000fe20000001830 */
[----:B------:R-:W2:Y:S05]  /*71c0*/  LDSM.16.M88.4 R12, [R244] ;  /* 0x00000000f40c783b */ /* 0x000eaa0000000200 */
[-C--:B-1----:R-:W-:Y:S06]  /*71d0*/  HMMA.16816.F32 R224, R4, R16.reuse, R224 ;  /* 0x0000001004e0723c */ /* 0x082fec00000018e0 */
[----:B------:R-:W-:Y:S06]  /*71e0*/  HMMA.16816.F32 R48, R8, R16, R36 ;  /* 0x000000100830723c */ /* 0x000fec0000001824 */
[-C--:B------:R-:W-:Y:S06]  /*71f0*/  HMMA.16816.F32 R228, R4, R18.reuse, R228 ;  /* 0x0000001204e4723c */ /* 0x080fec00000018e4 */
[C---:B------:R-:W-:Y:S01]  /*7200*/  HMMA.16816.F32 R36, R8.reuse, R18, R32 ;  /* 0x000000120824723c */ /* 0x040fe20000001820 */
[----:B------:R-:W-:Y:S05]  /*7210*/  LDSM.16.M88.4 R16, [R237+0x2000] ;  /* 0x00200000ed10783b */ /* 0x000fea0000000200 */
[----:B------:R-:W-:Y:S01]  /*7220*/  IMAD.MOV.U32 R216, RZ, RZ, R224 ;  /* 0x000000ffffd87224 */ /* 0x000fe200078e00e0 */
[----:B--2---:R-:W-:Y:S01]  /*7230*/  HMMA.16816.F32 R28, R8, R12, R28 ;  /* 0x0000000c081c723c */ /* 0x004fe2000000181c */
[----:B------:R-:W-:-:S02]  /*7240*/  IMAD.MOV.U32 R139, RZ, RZ, R225 ;  /* 0x000000ffff8b7224 */ /* 0x000fc400078e00e1 */
[----:B------:R-:W-:Y:S02]  /*7250*/  IMAD.MOV.U32 R138, RZ, RZ, R226 ;  /* 0x000000ffff8a7224 */ /* 0x000fe400078e00e2 */
[----:B------:R-:W-:Y:S01]  /*7260*/  IMAD.MOV.U32 R137, RZ, RZ, R227 ;  /* 0x000000ffff897224 */ /* 0x000fe200078e00e3 */
[----:B------:R-:W-:Y:S01]  /*7270*/  HMMA.16816.F32 R20, R8, R14, R20 ;  /* 0x0000000e0814723c */ /* 0x000fe20000001814 */
[----:B------:R-:W1:Y:S05]  /*7280*/  LDSM.16.M88.4 R8, [R242+0x4000] ;  /* 0x00400000f208783b */ /* 0x000e6a0000000200 */
[C---:B------:R-:W-:Y:S07]  /*7290*/  HMMA.16816.F32 R224, R4.reuse, R12, R44 ;  /* 0x0000000c04e0723c */ /* 0x040fee000000182c */
[----:B------:R-:W-:Y:S01]  /*72a0*/  MOV R44, R52 ;  /* 0x00000034002c7202 */ /* 0x000fe20000000f00 */
[----:B------:R-:W-:Y:S01]  /*72b0*/  IMAD.MOV.U32 R45, RZ, RZ, R3 ;  /* 0x000000ffff2d7224 */ /* 0x000fe200078e0003 */
[----:B------:R-:W-:Y:S01]  /*72c0*/  HMMA.16816.F32 R52, R4, R14, R40 ;  /* 0x0000000e0434723c */ /* 0x000fe20000001828 */
[----:B------:R-:W2:Y:S01]  /*72d0*/  LDSM.16.M88.4 R4, [R242+0x6000] ;  /* 0x00600000f204783b */ /* 0x000ea20000000200 */
[----:B------:R-:W-:-:S02]  /*72e0*/  IMAD.MOV.U32 R46, RZ, RZ, R2 ;  /* 0x000000ffff2e7224 */ /* 0x000fc400078e0002 */
[----:B------:R-:W-:Y:S01]  /*72f0*/  IMAD.MOV.U32 R47, RZ, RZ, R0 ;  /* 0x000000ffff2f7224 */ /* 0x000fe200078e0000 */
[----:B------:R-:W3:Y:S01]  /*7300*/  LDSM.16.M88.4 R12, [R237+0x2800] ;  /* 0x00280000ed0c783b */ /* 0x000ee20000000200 */
[C---:B-1----:R-:W-:Y:S06]  /*7310*/  HMMA.16816.F32 R32, R8.reuse, R16, R56 ;  /* 0x000000100820723c */ /* 0x042fec0000001838 */
[----:B------:R-:W-:Y:S01]  /*7320*/  HMMA.16816.F32 R40, R8, R18, R212 ;  /* 0x000000120828723c */ /* 0x000fe200000018d4 */
[----:B------:R-:W-:Y:S01]  /*7330*/  IMAD.MOV.U32 R56, RZ, RZ, R216 ;  /* 0x000000ffff387224 */ /* 0x000fe200078e00d8 */
[----:B------:R-:W-:Y:S01]  /*7340*/  MOV R58, R138 ;  /* 0x0000008a003a7202 */ /* 0x000fe20000000f00 */
[----:B------:R-:W-:-:S02]  /*7350*/  IMAD.MOV.U32 R57, RZ, RZ, R139 ;  /* 0x000000ffff397224 */ /* 0x000fc400078e008b */
[----:B------:R-:W-:Y:S01]  /*7360*/  IMAD.MOV.U32 R59, RZ, RZ, R137 ;  /* 0x000000ffff3b7224 */ /* 0x000fe200078e0089 */
[----:B--2---:R-:W-:Y:S06]  /*7370*/  HMMA.16816.F32 R44, R4, R16, R44 ;  /* 0x00000010042c723c */ /* 0x004fec000000182c */
[-C--:B---3--:R-:W-:Y:S06]  /*7380*/  HMMA.16816.F32 R220, R8, R12.reuse, R220 ;  /* 0x0000000c08dc723c */ /* 0x088fec00000018dc */
[C---:B------:R-:W-:Y:S06]  /*7390*/  HMMA.16816.F32 R216, R4.reuse, R12, R140 ;  /* 0x0000000c04d8723c */ /* 0x040fec000000188c */
[-C--:B------:R-:W-:Y:S06]  /*73a0*/  HMMA.16816.F32 R212, R4, R14.reuse, R64 ;  /* 0x0000000e04d4723c */ /* 0x080fec0000001840 */
[----:B------:R-:W-:Y:S01]  /*73b0*/  IMAD.MOV.U32 R132, RZ, RZ, R44 ;  /* 0x000000ffff847224 */ /* 0x000fe200078e002c */
[----:B------:R-:W-:Y:S01]  /*73c0*/  MOV R3, R45 ;  /* 0x0000002d00037202 */ /* 0x000fe20000000f00 */
[----:B------:R-:W-:Y:S01]  /*73d0*/  IMAD.MOV.U32 R2, RZ, RZ, R46 ;  /* 0x000000ffff027224 */ /* 0x000fe200078e002e */
[----:B------:R-:W-:Y:S01]  /*73e0*/  HMMA.16816.F32 R60, R8, R14, R60 ;  /* 0x0000000e083c723c */ /* 0x000fe2000000183c */
[----:B------:R-:W-:Y:S01]  /*73f0*/  IMAD.MOV.U32 R0, RZ, RZ, R47 ;  /* 0x000000ffff007224 */ /* 0x000fe200078e002f */
[----:B------:R-:W-:Y:S01]  /*7400*/  LDSM.16.M88.4 R12, [R237+0x3800] ;  /* 0x00380000ed0c783b */ /* 0x000fe20000000200 */
[----:B------:R-:W-:-:S02]  /*7410*/  IMAD.MOV.U32 R140, RZ, RZ, R132 ;  /* 0x000000ffff8c7224 */ /* 0x000fc400078e0084 */
[----:B------:R-:W-:Y:S01]  /*7420*/  IMAD.MOV.U32 R141, RZ, RZ, R3 ;  /* 0x000000ffff8d7224 */ /* 0x000fe200078e0003 */
[----:B------:R-:W-:Y:S01]  /*7430*/  HMMA.16816.F32 R44, R4, R18, R208 ;  /* 0x00000012042c723c */ /* 0x000fe200000018d0 */
[----:B------:R-:W1:Y:S01]  /*7440*/  LDSM.16.M88.4 R16, [R237+0x3000] ;  /* 0x00300000ed10783b */ /* 0x000e620000000200 */
[----:B------:R-:W-:Y:S01]  /*7450*/  IMAD.MOV.U32 R142, RZ, RZ, R2 ;  /* 0x000000ffff8e7224 */ /* 0x000fe200078e0002 */
[----:B------:R-:W-:-:S03]  /*7460*/  MOV R143, R0 ;  /* 0x00000000008f7202 */ /* 0x000fc60000000f00 */
[C---:B-1----:R-:W-:Y:S06]  /*7470*/  HMMA.16816.F32 R56, R4.reuse, R16, R56 ;  /* 0x000000100438723c */ /* 0x042fec0000001838 */
[C---:B------:R-:W-:Y:S06]  /*7480*/  HMMA.16816.F32 R64, R4.reuse, R18, R228 ;  /* 0x000000120440723c */ /* 0x040fec00000018e4 */
[C---:B------:R-:W-:Y:S06]  /*7490*/  HMMA.16816.F32 R228, R4.reuse, R12, R224 ;  /* 0x0000000c04e4723c */ /* 0x040fec00000018e0 */
[----:B------:R-:W-:Y:S01]  /*74a0*/  HMMA.16816.F32 R224, R4, R14, R52 ;  /* 0x0000000e04e0723c */ /* 0x000fe20000001834 */
[----:B------:R-:W-:Y:S05]  /*74b0*/  LDSM.16.M88.4 R4, [R241+0x6000] ;  /* 0x00600000f104783b */ /* 0x000fea0000000200 */
[----:B------:R-:W-:Y:S01]  /*74c0*/  IMAD.MOV.U32 R132, RZ, RZ, R56 ;  /* 0x000000ffff847224 */ /* 0x000fe200078e0038 */
[----:B------:R-:W-:Y:S01]  /*74d0*/  HMMA.16816.F32 R208, R8, R16, R48 ;  /* 0x0000001008d0723c */ /* 0x000fe20000001830 */
[----:B------:R-:W-:-:S02]  /*74e0*/  IMAD.MOV.U32 R3, RZ, RZ, R57 ;  /* 0x000000ffff037224 */ /* 0x000fc400078e0039 */
[----:B------:R-:W-:Y:S02]  /*74f0*/  IMAD.MOV.U32 R2, RZ, RZ, R58 ;  /* 0x000000ffff027224 */ /* 0x000fe400078e003a */
[----:B------:R-:W-:Y:S01]  /*7500*/  MOV R56, R64 ;  /* 0x0000004000387202 */ /* 0x000fe20000000f00 */
[----:B------:R-:W-:Y:S02]  /*7510*/  IMAD.MOV.U32 R139, RZ, RZ, R65 ;  /* 0x000000ffff8b7224 */ /* 0x000fe400078e0041 */
[----:B------:R-:W-:Y:S02]  /*7520*/  IMAD.MOV.U32 R138, RZ, RZ, R66 ;  /* 0x000000ffff8a7224 */ /* 0x000fe400078e0042 */
[----:B------:R-:W-:Y:S02]  /*7530*/  IMAD.MOV.U32 R55, RZ, RZ, R56 ;  /* 0x000000ffff377224 */ /* 0x000fe400078e0038 */
[----:B------:R-:W-:Y:S02]  /*7540*/  IMAD.MOV.U32 R137, RZ, RZ, R67 ;  /* 0x000000ffff897224 */ /* 0x000fe400078e0043 */
[----:B------:R-:W-:Y:S01]  /*7550*/  HMMA.16816.F32 R64, R8, R12, R28 ;  /* 0x0000000c0840723c */ /* 0x000fe2000000181c */
[----:B------:R-:W-:-:S05]  /*7560*/  IMAD.MOV.U32 R0, RZ, RZ, R59 ;  /* 0x000000ffff007224 */ /* 0x000fca00078e003b */
[C---:B------:R-:W-:Y:S01]  /*7570*/  HMMA.16816.F32 R56, R8.reuse, R18, R36 ;  /* 0x000000120838723c */ /* 0x040fe20000001824 */
[----:B------:R-:W-:Y:S01]  /*7580*/  MOV R31, R55 ;  /* 0x00000037001f7202 */ /* 0x000fe20000000f00 */
[----:B------:R-:W1:Y:S04]  /*7590*/  LDSM.16.M88.4 R16, [R236+0x2000] ;  /* 0x00200000ec10783b */ /* 0x000e680000000200 */
[----:B------:R-:W-:Y:S01]  /*75a0*/  HMMA.16816.F32 R52, R8, R14, R20 ;  /* 0x0000000e0834723c */ /* 0x000fe20000001814 */
[----:B------:R-:W2:Y:S04]  /*75b0*/  LDSM.16.M88.4 R8, [R241+0x4000] ;  /* 0x00400000f108783b */ /* 0x000ea80000000200 */
[----:B------:R-:W3:Y:S01]  /*75c0*/  LDSM.16.M88.4 R12, [R236+0x2800] ;  /* 0x00280000ec0c783b */ /* 0x000ee20000000200 */
[-C--:B-1----:R-:W-:Y:S06]  /*75d0*/  HMMA.16816.F32 R140, R4, R16.reuse, R140 ;  /* 0x00000010048c723c */ /* 0x082fec000000188c */
[C---:B--2---:R-:W-:Y:S06]  /*75e0*/  HMMA.16816.F32 R48, R8.reuse, R16, R32 ;  /* 0x000000100830723c */ /* 0x044fec0000001820 */
[----:B---3--:R-:W-:Y:S06]  /*75f0*/  HMMA.16816.F32 R36, R8, R12, R220 ;  /* 0x0000000c0824723c */ /* 0x008fec00000018dc */
[----:B------:R-:W-:Y:S01]  /*7600*/  HMMA.16816.F32 R44, R4, R18, R44 ;  /* 0x00000012042c723c */ /* 0x000fe2000000182c */
[----:B------:R-:W-:-:S02]  /*7610*/  IMAD.MOV.U32 R220, RZ, RZ, R31 ;  /* 0x000000ffffdc7224 */ /* 0x000fc400078e001f */
[----:B------:R-:W-:Y:S02]  /*7620*/  IMAD.MOV.U32 R221, RZ, RZ, R139 ;  /* 0x000000ffffdd7224 */ /* 0x000fe400078e008b */
[----:B------:R-:W-:Y:S01]  /*7630*/  IMAD.MOV.U32 R222, RZ, RZ, R138 ;  /* 0x000000ffffde7224 */ /* 0x000fe200078e008a */
[----:B------:R-:W-:Y:S01]  /*7640*/  HMMA.16816.F32 R40, R8, R18, R40 ;  /* 0x000000120828723c */ /* 0x000fe20000001828 */
[----:B------:R-:W1:Y:S01]  /*7650*/  LDSM.16.M88.4 R16, [R236+0x3000] ;  /* 0x00300000ec10783b */ /* 0x000e620000000200 */
[----:B------:R-:W-:-:S04]  /*7660*/  IMAD.MOV.U32 R223, RZ, RZ, R137 ;  /* 0x000000ffffdf7224 */ /* 0x000fc800078e0089 */
[C---:B------:R-:W-:Y:S06]  /*7670*/  HMMA.16816.F32 R28, R4.reuse, R12, R216 ;  /* 0x0000000c041c723c */ /* 0x040fec00000018d8 */
[-C--:B------:R-:W-:Y:S01]  /*7680*/  HMMA.16816.F32 R32, R4, R14.reuse, R212 ;  /* 0x0000000e0420723c */ /* 0x080fe200000018d4 */
[----:B------:R-:W-:Y:S01]  /*7690*/  MOV R216, R132 ;  /* 0x0000008400d87202 */ /* 0x000fe20000000f00 */
[----:B------:R-:W-:Y:S02]  /*76a0*/  IMAD.MOV.U32 R217, RZ, RZ, R3 ;  /* 0x000000ffffd97224 */ /* 0x000fe400078e0003 */
[----:B------:R-:W-:Y:S01]  /*76b0*/  IMAD.MOV.U32 R218, RZ, RZ, R2 ;  /* 0x000000ffffda7224 */ /* 0x000fe200078e0002 */
[----:B------:R-:W2:Y:S01]  /*76c0*/  S2R R3, SR_TID.X ;  /* 0x0000000000037919 */ /* 0x000ea20000002100 */
[----:B------:R-:W-:Y:S01]  /*76d0*/  HMMA.16816.F32 R20, R8, R14, R60 ;  /* 0x0000000e0814723c */ /* 0x000fe2000000183c */
[----:B------:R-:W-:-:S02]  /*76e0*/  IMAD.MOV.U32 R219, RZ, RZ, R0 ;  /* 0x000000ffffdb7224 */ /* 0x000fc400078e0000 */
[----:B------:R-:W-:Y:S01]  /*76f0*/  FMUL.FTZ R0, R48, UR4 ;  /* 0x0000000430007c20 */ /* 0x000fe20008410000 */
[----:B------:R-:W3:Y:S01]  /*7700*/  LDSM.16.M88.4 R12, [R236+0x3800] ;  /* 0x00380000ec0c783b */ /* 0x000ee20000000200 */
[----:B------:R-:W-:-:S13]  /*7710*/  DEPBAR.LE SB0, 0x0 ;  /* 0x000080000000791a */ /* 0x000fda0000000000 */
[----:B------:R-:W-:Y:S01]  /*7720*/  FMUL.FTZ R2, R34, UR4 ;  /* 0x0000000422027c20 */ /* 0x000fe20008410000 */
[C---:B-1----:R-:W-:Y:S06]  /*7730*/  HMMA.16816.F32 R60, R4.reuse, R16, R216 ;  /* 0x00000010043c723c */ /* 0x042fec00000018d8 */
[----:B------:R-:W-:Y:S01]  /*7740*/  HMMA.16816.F32 R212, R4, R18, R220 ;  /* 0x0000001204d4723c */ /* 0x000fe200000018dc */
[----:B--2---:R-:W-:-:S05]  /*7750*/  IMAD.SHL.U32 R3, R3, 0x2, RZ ;  /* 0x0000000203037824 */ /* 0x004fca00078e00ff */
[----:B------:R-:W-:Y:S01]  /*7760*/  HMMA.16816.F32 R56, R8, R18, R56 ;  /* 0x000000120838723c */ /* 0x000fe20000001838 */
[----:B------:R-:W-:-:S05]  /*7770*/  LOP3.LUT R3, R3, 0x6, RZ, 0xc0, !PT ;  /* 0x0000000603037812 */ /* 0x000fca00078ec0ff */
[C---:B---3--:R-:W-:Y:S06]  /*7780*/  HMMA.16816.F32 R228, R4.reuse, R12, R228 ;  /* 0x0000000c04e4723c */ /* 0x048fec00000018e4 */
[----:B------:R-:W-:Y:S06]  /*7790*/  HMMA.16816.F32 R224, R4, R14, R224 ;  /* 0x0000000e04e0723c */ /* 0x000fec00000018e0 */
[C---:B------:R-:W-:Y:S06]  /*77a0*/  HMMA.16816.F32 R4, R8.reuse, R16, R208 ;  /* 0x000000100804723c */ /* 0x040fec00000018d0 */
[C---:B------:R-:W-:Y:S06]  /*77b0*/  HMMA.16816.F32 R64, R8.reuse, R12, R64 ;  /* 0x0000000c0840723c */ /* 0x040fec0000001840 */
[----:B------:R-:W-:Y:S01]  /*77c0*/  HMMA.16816.F32 R52, R8, R14, R52 ;  /* 0x0000000e0834723c */ /* 0x000fe20000001834 */
[----:B------:R1:W2:Y:S02]  /*77d0*/  MUFU.TANH R8, R0 ;  /* 0x0000000000087308 */ /* 0x0002a40000002400 */
[----:B-1----:R-:W-:-:S06]  /*77e0*/  FMUL.FTZ R0, R49, UR4 ;  /* 0x0000000431007c20 */ /* 0x002fcc0008410000 */
[----:B------:R1:W-:Y:S02]  /*77f0*/  MUFU.TANH R208, R0 ;  /* 0x0000000000d07308 */ /* 0x0003e40000002400 */
[----:B-1----:R-:W-:-:S06]  /*7800*/  FMUL.FTZ R0, R50, UR4 ;  /* 0x0000000432007c20 */ /* 0x002fcc0008410000 */
[----:B------:R1:W3:Y:S02]  /*7810*/  MUFU.TANH R11, R0 ;  /* 0x00000000000b7308 */ /* 0x0002e40000002400 */
[----:B-1----:R-:W-:-:S06]  /*7820*/  FMUL.FTZ R0, R51, UR4 ;  /* 0x0000000433007c20 */ /* 0x002fcc0008410000 */
[----:B------:R1:W-:Y:S02]  /*7830*/  MUFU.TANH R14, R0 ;  /* 0x00000000000e7308 */ /* 0x0003e40000002400 */
[----:B-1----:R-:W-:-:S06]  /*7840*/  FMUL.FTZ R0, R140, UR4 ;  /* 0x000000048c007c20 */ /* 0x002fcc0008410000 */
[----:B------:R1:W4:Y:S02]  /*7850*/  MUFU.TANH R10, R0 ;  /* 0x00000000000a7308 */ /* 0x0003240000002400 */
[----:B-1----:R-:W-:-:S06]  /*7860*/  FMUL.FTZ R0, R141, UR4 ;  /* 0x000000048d007c20 */ /* 0x002fcc0008410000 */
[----:B------:R1:W-:Y:S02]  /*7870*/  MUFU.TANH R19, R0 ;  /* 0x0000000000137308 */ /* 0x0003e40000002400 */
[----:B-1----:R-:W-:-:S06]  /*7880*/  FMUL.FTZ R0, R142, UR4 ;  /* 0x000000048e007c20 */ /* 0x002fcc0008410000 */
[----:B------:R1:W4:Y:S02]  /*7890*/  MUFU.TANH R9, R0 ;  /* 0x0000000000097308 */ /* 0x0003240000002400 */
[----:B-1----:R-:W-:-:S06]  /*78a0*/  FMUL.FTZ R0, R143, UR4 ;  /* 0x000000048f007c20 */ /* 0x002fcc0008410000 */
[----:B------:R1:W4:Y:S02]  /*78b0*/  MUFU.TANH R132, R0 ;  /* 0x0000000000847308 */ /* 0x0003240000002400 */
[----:B-1----:R-:W-:-:S06]  /*78c0*/  FMUL.FTZ R0, R40, UR4 ;  /* 0x0000000428007c20 */ /* 0x002fcc0008410000 */
[----:B------:R1:W4:Y:S02]  /*78d0*/  MUFU.TANH R17, R0 ;  /* 0x0000000000117308 */ /* 0x0003240000002400 */
[----:B-1----:R-:W-:-:S06]  /*78e0*/  FMUL.FTZ R0, R41, UR4 ;  /* 0x0000000429007c20 */ /* 0x002fcc0008410000 */
[----:B------:R1:W-:Y:S02]  /*78f0*/  MUFU.TANH R143, R0 ;  /* 0x00000000008f7308 */ /* 0x0003e40000002400 */
        /* <DEDUP_REMOVED lines=33> */
[----:B------:R1:W4:Y:S02]  /*7b10*/  MUFU.TANH R44, R0 ;  /* 0x00000000002c7308 */ /* 0x0003240000002400 */
[----:B-1----:R-:W-:-:S06]  /*7b20*/  FMUL.FTZ R0, R23, UR4 ;  /* 0x0000000417007c20 */ /* 0x002fcc0008410000 */
[----:B------:R1:W-:Y:S02]  /*7b30*/  MUFU.TANH R47, R0 ;  /* 0x00000000002f7308 */ /* 0x0003e40000002400 */
[----:B-1----:R-:W-:-:S06]  /*7b40*/  FMUL.FTZ R0, R32, UR4 ;  /* 0x0000000420007c20 */ /* 0x002fcc0008410000 */
[----:B------:R-:W-:Y:S08]  /*7b50*/  MUFU.TANH R32, R2 ;  /* 0x0000000200207308 */ /* 0x000ff00000002400 */
[----:B------:R1:W4:Y:S02]  /*7b60*/  MUFU.TANH R42, R0 ;  /* 0x00000000002a7308 */ /* 0x0003240000002400 */
[----:B-1----:R-:W-:-:S06]  /*7b70*/  FMUL.FTZ R0, R33, UR4 ;  /* 0x0000000421007c20 */ /* 0x002fcc0008410000 */
[----:B------:R1:W4:Y:S02]  /*7b80*/  MUFU.TANH R43, R0 ;  /* 0x00000000002b7308 */ /* 0x0003240000002400 */
[----:B-1----:R-:W-:-:S05]  /*7b90*/  IADD3 R0, R252, -0x2, RZ ;  /* 0xfffffffefc007810 */ /* 0x002fca0007ffe0ff */
[----:B------:R-:W-:Y:S02]  /*7ba0*/  IMAD R0, R0, 0x40, R3 ;  /* 0x0000004000007824 */ /* 0x000fe400078e0203 */
[----:B------:R-:W-:Y:S02]  /*7bb0*/  FMUL.FTZ R3, R35, UR4 ;  /* 0x0000000423037c20 */ /* 0x000fe40008410000 */
[C---:B------:R-:W-:Y:S02]  /*7bc0*/  VIADD R2, R0.reuse, 0x1 ;  /* 0x0000000100027836 */ /* 0x040fe40000000000 */
[----:B------:R1:W4:Y:S01]  /*7bd0*/  MUFU.TANH R41, R3 ;  /* 0x0000000300297308 */ /* 0x0003220000002400 */
[CC--:B------:R-:W-:Y:S02]  /*7be0*/  ISETP.GE.AND P6, PT, R0.reuse, R24.reuse, PT ;  /* 0x000000180000720c */ /* 0x0c0fe40003fc6270 */
[-C--:B------:R-:W-:Y:S02]  /*7bf0*/  ISETP.GE.AND P0, PT, R0, R25.reuse, PT ;  /* 0x000000190000720c */ /* 0x080fe40003f06270 */
[C---:B------:R-:W-:Y:S01]  /*7c00*/  ISETP.GE.AND P1, PT, R2.reuse, R24, PT ;  /* 0x000000180200720c */ /* 0x040fe20003f26270 */
[----:B------:R-:W-:Y:S01]  /*7c10*/  BAR.SYNC.DEFER_BLOCKING 0x0 ;  /* 0x0000000000007b1d */ /* 0x000fe20000010000 */
[----:B------:R-:W-:-:S02]  /*7c20*/  ISETP.GE.AND P3, PT, R2, R25, PT ;  /* 0x000000190200720c */ /* 0x000fc40003f66270 */
[CC--:B------:R-:W-:Y:S02]  /*7c30*/  ISETP.GE.AND P5, PT, R2.reuse, R26.reuse, PT ;  /* 0x0000001a0200720c */ /* 0x0c0fe40003fa6270 */
[-C--:B------:R-:W-:Y:S01]  /*7c40*/  ISETP.GE.AND P4, PT, R2, R27.reuse, PT ;  /* 0x0000001b0200720c */ /* 0x080fe20003f86270 */
[----:B------:R-:W-:Y:S01]  /*7c50*/  FMUL.FTZ R2, R4, UR4 ;  /* 0x0000000404027c20 */ /* 0x000fe20008410000 */
[----:B--2---:R-:W-:Y:S01]  /*7c60*/  FSEL R8, R8, -INF , !P6 ;  /* 0xff80000008087808 */ /* 0x004fe20007000000 */
[----:B------:R-:W-:Y:S01]  /*7c70*/  FMUL.FTZ R4, R58, UR4 ;  /* 0x000000043a047c20 */ /* 0x000fe20008410000 */
[C---:B------:R-:W-:Y:S01]  /*7c80*/  ISETP.GE.AND P2, PT, R0.reuse, R26, PT ;  /* 0x0000001a0000720c */ /* 0x040fe20003f46270 */
[----:B------:R2:W2:Y:S01]  /*7c90*/  MUFU.TANH R31, R2 ;  /* 0x00000002001f7308 */ /* 0x0004a20000002400 */
[----:B-1----:R-:W-:Y:S01]  /*7ca0*/  FMUL.FTZ R3, R5, UR4 ;  /* 0x0000000405037c20 */ /* 0x002fe20008410000 */
[----:B------:R-:W-:Y:S02]  /*7cb0*/  ISETP.GE.AND P6, PT, R0, R27, PT ;  /* 0x0000001b0000720c */ /* 0x000fe40003fc6270 */
[----:B---3--:R-:W-:-:S02]  /*7cc0*/  FSEL R13, R11, -INF , !P0 ;  /* 0xff8000000b0d7808 */ /* 0x008fc40004000000 */
[----:B----4-:R-:W-:Y:S02]  /*7cd0*/  FSEL R16, R10, -INF , !P2 ;  /* 0xff8000000a107808 */ /* 0x010fe40005000000 */
[----:B------:R1:W-:Y:S01]  /*7ce0*/  MUFU.TANH R40, R3 ;  /* 0x0000000300287308 */ /* 0x0003e20000002400 */
[----:B------:R-:W-:Y:S02]  /*7cf0*/  FSEL R22, R9, -INF , !P6 ;  /* 0xff80000009167808 */ /* 0x000fe40007000000 */
[----:B------:R-:W-:Y:S02]  /*7d00*/  FSEL R11, R208, -INF , !P1 ;  /* 0xff800000d00b7808 */ /* 0x000fe40004800000 */
[----:B------:R-:W-:Y:S02]  /*7d10*/  FSEL R14, R14, -INF , !P3 ;  /* 0xff8000000e0e7808 */ /* 0x000fe40005800000 */
[----:B------:R-:W-:Y:S01]  /*7d20*/  FSEL R19, R19, -INF , !P5 ;  /* 0xff80000013137808 */ /* 0x000fe20006800000 */
[----:B------:R3:W-:Y:S01]  /*7d30*/  MUFU.TANH R34, R4 ;  /* 0x0000000400227308 */ /* 0x0007e20000002400 */
[----:B--2---:R-:W-:Y:S01]  /*7d40*/  VIADD R2, R0, 0x8 ;  /* 0x0000000800027836 */ /* 0x004fe20000000000 */
[----:B------:R-:W-:-:S04]  /*7d50*/  FSEL R28, R132, -INF , !P4 ;  /* 0xff800000841c7808 */ /* 0x000fc80006000000 */
[C---:B------:R-:W-:Y:S02]  /*7d60*/  ISETP.GE.AND P0, PT, R2.reuse, R24, PT ;  /* 0x000000180200720c */ /* 0x040fe40003f06270 */
[----:B------:R-:W-:Y:S01]  /*7d70*/  ISETP.GE.AND P2, PT, R2, R25, PT ;  /* 0x000000190200720c */ /* 0x000fe20003f46270 */
[----:B-1----:R-:W-:Y:S01]  /*7d80*/  FMUL.FTZ R3, R6, UR4 ;  /* 0x0000000406037c20 */ /* 0x002fe20008410000 */
[C---:B------:R-:W-:Y:S02]  /*7d90*/  ISETP.GE.AND P6, PT, R2.reuse, R26, PT ;  /* 0x0000001a0200720c */ /* 0x040fe40003fc6270 */
[----:B------:R-:W-:Y:S01]  /*7da0*/  ISETP.GE.AND P1, PT, R2, R27, PT ;  /* 0x0000001b0200720c */ /* 0x000fe20003f26270 */
[----:B------:R1:W-:Y:S01]  /*7db0*/  MUFU.TANH R21, R3 ;  /* 0x0000000300157308 */ /* 0x0003e20000002400 */
[----:B------:R-:W-:Y:S01]  /*7dc0*/  VIADD R2, R0, 0x9 ;  /* 0x0000000900027836 */ /* 0x000fe20000000000 */
[----:B------:R-:W-:Y:S02]  /*7dd0*/  FSEL R10, R17, -INF , !P0 ;  /* 0xff800000110a7808 */ /* 0x000fe40004000000 */
[----:B------:R-:W-:Y:S01]  /*7de0*/  FSEL R29, R12, -INF , !P1 ;  /* 0xff8000000c1d7808 */ /* 0x000fe20004800000 */
[----:B---3--:R-:W-:Y:S01]  /*7df0*/  VIADD R4, R0, 0x38 ;  /* 0x0000003800047836 */ /* 0x008fe20000000000 */
[----:B------:R-:W-:-:S02]  /*7e00*/  ISETP.GE.AND P3, PT, R2, R24, PT ;  /* 0x000000180200720c */ /* 0x000fc40003f66270 */
[C---:B------:R-:W-:Y:S02]  /*7e10*/  ISETP.GE.AND P5, PT, R2.reuse, R25, PT ;  /* 0x000000190200720c */ /* 0x040fe40003fa6270 */
[CC--:B------:R-:W-:Y:S02]  /*7e20*/  ISETP.GE.AND P4, PT, R2.reuse, R26.reuse, PT ;  /* 0x0000001a0200720c */ /* 0x0c0fe40003f86270 */
[----:B------:R-:W-:Y:S02]  /*7e30*/  ISETP.GE.AND P0, PT, R2, R27, PT ;  /* 0x0000001b0200720c */ /* 0x000fe40003f06270 */
[----:B------:R-:W-:Y:S02]  /*7e40*/  IADD3 R2, R0, 0x10, RZ ;  /* 0x0000001000027810 */ /* 0x000fe40007ffe0ff */
[----:B------:R-:W-:Y:S01]  /*7e50*/  FSEL R15, R15, -INF , !P2 ;  /* 0xff8000000f0f7808 */ /* 0x000fe20005000000 */
[----:B-1----:R-:W-:Y:S01]  /*7e60*/  FMUL.FTZ R3, R7, UR4 ;  /* 0x0000000407037c20 */ /* 0x002fe20008410000 */
[----:B------:R-:W-:-:S02]  /*7e70*/  ISETP.GE.AND P1, PT, R2, R26, PT ;  /* 0x0000001a0200720c */ /* 0x000fc40003f26270 */
[----:B------:R-:W-:Y:S01]  /*7e80*/  FSEL R18, R18, -INF , !P6 ;  /* 0xff80000012127808 */ /* 0x000fe20007000000 */
[----:B------:R1:W-:Y:S01]  /*7e90*/  MUFU.TANH R39, R3 ;  /* 0x0000000300277308 */ /* 0x0003e20000002400 */
[----:B------:R-:W-:Y:S02]  /*7ea0*/  FSEL R12, R143, -INF , !P3 ;  /* 0xff8000008f0c7808 */ /* 0x000fe40005800000 */
[----:B------:R-:W-:Y:S02]  /*7eb0*/  FSEL R218, R37, -INF , !P1 ;  /* 0xff80000025da7808 */ /* 0x000fe40004800000 */
[C---:B------:R-:W-:Y:S02]  /*7ec0*/  ISETP.GE.AND P2, PT, R2.reuse, R24, PT ;  /* 0x000000180200720c */ /* 0x040fe40003f46270 */
[C---:B------:R-:W-:Y:S02]  /*7ed0*/  ISETP.GE.AND P6, PT, R2.reuse, R25, PT ;  /* 0x000000190200720c */ /* 0x040fe40003fc6270 */
[----:B------:R-:W-:Y:S01]  /*7ee0*/  ISETP.GE.AND P3, PT, R2, R27, PT ;  /* 0x0000001b0200720c */ /* 0x000fe20003f66270 */
[----:B------:R-:W-:Y:S01]  /*7ef0*/  VIADD R2, R0, 0x11 ;  /* 0x0000001100027836 */ /* 0x000fe20000000000 */
[----:B------:R-:W-:-:S02]  /*7f00*/  FSEL R17, R142, -INF , !P5 ;  /* 0xff8000008e117808 */ /* 0x000fc40006800000 */
[----:B------:R-:W-:Y:S02]  /*7f10*/  FSEL R23, R141, -INF , !P4 ;  /* 0xff8000008d177808 */ /* 0x000fe40006000000 */
[----:B------:R-:W-:Y:S01]  /*7f20*/  FSEL R30, R138, -INF , !P0 ;  /* 0xff8000008a1e7808 */ /* 0x000fe20004000000 */
[----:B-1----:R-:W-:Y:S01]  /*7f30*/  FMUL.FTZ R3, R60, UR4 ;  /* 0x000000043c037c20 */ /* 0x002fe20008410000 */
[----:B------:R-:W-:Y:S02]  /*7f40*/  FSEL R216, R137, -INF , !P2 ;  /* 0xff80000089d87808 */ /* 0x000fe40005000000 */
[C---:B------:R-:W-:Y:S01]  /*7f50*/  ISETP.GE.AND P5, PT, R2.reuse, R24, PT ;  /* 0x000000180200720c */ /* 0x040fe20003fa6270 */
[----:B------:R1:W2:Y:S01]  /*7f60*/  MUFU.TANH R20, R3 ;  /* 0x0000000300147308 */ /* 0x0002a20000002400 */
[C---:B------:R-:W-:Y:S02]  /*7f70*/  ISETP.GE.AND P4, PT, R2.reuse, R25, PT ;  /* 0x000000190200720c */ /* 0x040fe40003f86270 */
[----:B------:R-:W-:-:S02]  /*7f80*/  ISETP.GE.AND P0, PT, R2, R26, PT ;  /* 0x0000001a0200720c */ /* 0x000fc40003f06270 */
[----:B------:R-:W-:Y:S01]  /*7f90*/  ISETP.GE.AND P2, PT, R2, R27, PT ;  /* 0x0000001b0200720c */ /* 0x000fe20003f46270 */
[----:B------:R-:W-:Y:S01]  /*7fa0*/  VIADD R2, R0, 0x18 ;  /* 0x0000001800027836 */ /* 0x000fe20000000000 */
[----:B------:R-:W-:Y:S02]  /*7fb0*/  FSEL R211, R51, -INF , !P6 ;  /* 0xff80000033d37808 */ /* 0x000fe40007000000 */
[----:B------:R-:W-:Y:S02]  /*7fc0*/  FSEL R219, R46, -INF , !P3 ;  /* 0xff8000002edb7808 */ /* 0x000fe40005800000 */
[----:B------:R-:W-:Y:S02]  /*7fd0*/  FSEL R208, R140, -INF , !P5 ;  /* 0xff8000008cd07808 */ /* 0x000fe40006800000 */
[C---:B------:R-:W-:Y:S02]  /*7fe0*/  ISETP.GE.AND P6, PT, R2.reuse, R24, PT ;  /* 0x000000180200720c */ /* 0x040fe40003fc6270 */
[C---:B------:R-:W-:Y:S01]  /*7ff0*/  ISETP.GE.AND P1, PT, R2.reuse, R25, PT ;  /* 0x000000190200720c */ /* 0x040fe20003f26270 */
[----:B-1----:R-:W-:Y:S01]  /*8000*/  FMUL.FTZ R3, R61, UR4 ;  /* 0x000000043d037c20 */ /* 0x002fe20008410000 */
[----:B------:R-:W-:-:S02]  /*8010*/  ISETP.GE.AND P3, PT, R2, R26, PT ;  /* 0x0000001a0200720c */ /* 0x000fc40003f66270 */
[----:B------:R-:W-:Y:S01]  /*8020*/  ISETP.GE.AND P5, PT, R2, R27, PT ;  /* 0x0000001b0200720c */ /* 0x000fe20003fa6270 */
[----:B------:R1:W-:Y:S01]  /*8030*/  MUFU.TANH R38, R3 ;  /* 0x0000000300267308 */ /* 0x0003e20000002400 */
        /* <DEDUP_REMOVED lines=9> */
[----:B-1----:R-:W-:Y:S01]  /*80d0*/  FMUL.FTZ R3, R62, UR4 ;  /* 0x000000043e037c20 */ /* 0x002fe20008410000 */
[----:B------:R-:W-:Y:S01]  /*80e0*/  VIADD R2, R0, 0x20 ;  /* 0x0000002000027836 */ /* 0x000fe20000000000 */
[----:B------:R-:W-:Y:S02]  /*80f0*/  FSEL R140, R44, -INF , !P1 ;  /* 0xff8000002c8c7808 */ /* 0x000fe40004800000 */
[----:B------:R1:W3:Y:S01]  /*8100*/  MUFU.TANH R9, R3 ;  /* 0x0000000300097308 */ /* 0x0002e20000002400 */
[----:B------:R-:W-:-:S02]  /*8110*/  FSEL R142, R42, -INF , !P3 ;  /* 0xff8000002a8e7808 */ /* 0x000fc40005800000 */
[----:B------:R-:W-:Y:S02]  /*8120*/  FSEL R209, R32, -INF , !P5 ;  /* 0xff80000020d17808 */ /* 0x000fe40006800000 */
[----:B------:R-:W-:Y:S02]  /*8130*/  FSEL R45, R49, -INF , !P4 ;  /* 0xff800000312d7808 */ /* 0x000fe40006000000 */
[C---:B------:R-:W-:Y:S02]  /*8140*/  ISETP.GE.AND P1, PT, R2.reuse, R24, PT ;  /* 0x000000180200720c */ /* 0x040fe40003f26270 */
[C---:B------:R-:W-:Y:S02]  /*8150*/  ISETP.GE.AND P3, PT, R2.reuse, R25, PT ;  /* 0x000000190200720c */ /* 0x040fe40003f66270 */
[C---:B------:R-:W-:Y:S02]  /*8160*/  ISETP.GE.AND P5, PT, R2.reuse, R26, PT ;  /* 0x0000001a0200720c */ /* 0x040fe40003fa6270 */
[----:B------:R-:W-:-:S02]  /*8170*/  ISETP.GE.AND P4, PT, R2, R27, PT ;  /* 0x0000001b0200720c */ /* 0x000fc40003f86270 */
[----:B------:R-:W-:Y:S01]  /*8180*/  IADD3 R2, R0, 0x21, RZ ;  /* 0x0000002100027810 */ /* 0x000fe20007ffe0ff */
[----:B-1----:R-:W-:Y:S01]  /*8190*/  FMUL.FTZ R3, R63, UR4 ;  /* 0x000000043f037c20 */ /* 0x002fe20008410000 */
[----:B------:R-:W-:Y:S02]  /*81a0*/  FSEL R46, R43, -INF , !P2 ;  /* 0xff8000002b2e7808 */ /* 0x000fe40005000000 */
[----:B------:R-:W-:Y:S01]  /*81b0*/  FSEL R44, R47, -INF , !P0 ;  /* 0xff8000002f2c7808 */ /* 0x000fe20004000000 */
[----:B------:R1:W4:Y:S01]  /*81c0*/  MUFU.TANH R36, R3 ;  /* 0x0000000300247308 */ /* 0x0003220000002400 */
[----:B------:R-:W-:Y:S02]  /*81d0*/  FSEL R139, R41, -INF , !P6 ;  /* 0xff800000298b7808 */ /* 0x000fe40007000000 */
[----:B------:R-:W-:Y:S02]  /*81e0*/  FSEL R43, R31, -INF , !P1 ;  /* 0xff8000001f2b7808 */ /* 0x000fe40004800000 */
[----:B------:R-:W-:-:S02]  /*81f0*/  ISETP.GE.AND P0, PT, R2, R24, PT ;  /* 0x000000180200720c */ /* 0x000fc40003f06270 */
[C---:B------:R-:W-:Y:S02]  /*8200*/  ISETP.GE.AND P2, PT, R2.reuse, R25, PT ;  /* 0x000000190200720c */ /* 0x040fe40003f46270 */
[C---:B------:R-:W-:Y:S02]  /*8210*/  ISETP.GE.AND P6, PT, R2.reuse, R26, PT ;  /* 0x0000001a0200720c */ /* 0x040fe40003fc6270 */
[----:B------:R-:W-:Y:S01]  /*8220*/  ISETP.GE.AND P1, PT, R2, R27, PT ;  /* 0x0000001b0200720c */ /* 0x000fe20003f26270 */
[----:B------:R-:W-:Y:S01]  /*8230*/  VIADD R2, R0, 0x28 ;  /* 0x0000002800027836 */ /* 0x000fe20000000000 */
[----:B--2---:R-:W-:Y:S02]  /*8240*/  FSEL R220, R20, -INF , !P5 ;  /* 0xff80000014dc7808 */ /* 0x004fe40006800000 */
[----:B---3--:R-:W-:Y:S01]  /*8250*/  FSEL R60, R9, -INF , !P4 ;  /* 0xff800000093c7808 */ /* 0x008fe20006000000 */
[----:B-1----:R-:W-:Y:S01]  /*8260*/  FMUL.FTZ R3, R56, UR4 ;  /* 0x0000000438037c20 */ /* 0x002fe20008410000 */
[----:B------:R-:W-:-:S02]  /*8270*/  FSEL R40, R40, -INF , !P0 ;  /* 0xff80000028287808 */ /* 0x000fc40004000000 */
[C---:B------:R-:W-:Y:S01]  /*8280*/  ISETP.GE.AND P5, PT, R2.reuse, R25, PT ;  /* 0x000000190200720c */ /* 0x040fe20003fa6270 */
[----:B------:R1:W-:Y:S01]  /*8290*/  MUFU.TANH R7, R3 ;  /* 0x0000000300077308 */ /* 0x0003e20000002400 */
[C---:B------:R-:W-:Y:S02]  /*82a0*/  ISETP.GE.AND P4, PT, R2.reuse, R26, PT ;  /* 0x0000001a0200720c */ /* 0x040fe40003f86270 */
[----:B------:R-:W-:Y:S02]  /*82b0*/  ISETP.GE.AND P0, PT, R2, R27, PT ;  /* 0x0000001b0200720c */ /* 0x000fe40003f06270 */
[----:B------:R-:W-:Y:S02]  /*82c0*/  FSEL R58, R39, -INF , !P2 ;  /* 0xff800000273a7808 */ /* 0x000fe40005000000 */
[----:B------:R-:W-:Y:S02]  /*82d0*/  FSEL R38, R38, -INF , !P6 ;  /* 0xff80000026267808 */ /* 0x000fe40007000000 */
[----:B----4-:R-:W-:Y:S01]  /*82e0*/  FSEL R221, R36, -INF , !P1 ;  /* 0xff80000024dd7808 */ /* 0x010fe20004800000 */
[----:B------:R-:W-:Y:S01]  /*82f0*/  IMAD.MOV.U32 R36, RZ, RZ, R252 ;  /* 0x000000ffff247224 */ /* 0x000fe200078e00fc */
[----:B------:R-:W-:Y:S01]  /*8300*/  FSEL R48, R34, -INF , !P5 ;  /* 0xff80000022307808 */ /* 0x000fe20006800000 */
[----:B-1----:R-:W-:Y:S01]  /*8310*/  FMUL.FTZ R3, R57, UR4 ;  /* 0x0000000439037c20 */ /* 0x002fe20008410000 */
[----:B------:R-:W-:-:S02]  /*8320*/  FSEL R57, R21, -INF , !P3 ;  /* 0xff80000015397808 */ /* 0x000fc40005800000 */
[----:B------:R-:W-:Y:S01]  /*8330*/  ISETP.GE.AND P3, PT, R2, R24, PT ;  /* 0x000000180200720c */ /* 0x000fe20003f66270 */
[----:B------:R1:W2:Y:S01]  /*8340*/  MUFU.TANH R37, R3 ;  /* 0x0000000300257308 */ /* 0x0002a20000002400 */
[----:B------:R-:W-:-:S05]  /*8350*/  VIADD R2, R0, 0x29 ;  /* 0x0000002900027836 */ /* 0x000fca0000000000 */
[C---:B------:R-:W-:Y:S02]  /*8360*/  ISETP.GE.AND P2, PT, R2.reuse, R24, PT ;  /* 0x000000180200720c */ /* 0x040fe40003f46270 */
[C---:B------:R-:W-:Y:S02]  /*8370*/  ISETP.GE.AND P6, PT, R2.reuse, R25, PT ;  /* 0x000000190200720c */ /* 0x040fe40003fc6270 */
[----:B------:R-:W-:Y:S01]  /*8380*/  ISETP.GE.AND P1, PT, R2, R26, PT ;  /* 0x0000001a0200720c */ /* 0x000fe20003f26270 */
[----:B-1----:R-:W-:Y:S01]  /*8390*/  FMUL.FTZ R3, R59, UR4 ;  /* 0x000000043b037c20 */ /* 0x002fe20008410000 */
[----:B--2---:R-:W-:-:S03]  /*83a0*/  FSEL R37, R37, -INF , !P2 ;  /* 0xff80000025257808 */ /* 0x004fc60005000000 */
[----:B------:R1:W2:Y:S02]  /*83b0*/  MUFU.TANH R35, R3 ;  /* 0x0000000300237308 */ /* 0x0002a40000002400 */
[----:B-1----:R-:W-:Y:S01]  /*83c0*/  FMUL.FTZ R3, R212, UR4 ;  /* 0x00000004d4037c20 */ /* 0x002fe20008410000 */
[----:B--2---:R-:W-:-:S05]  /*83d0*/  FSEL R223, R35, -INF , !P6 ;  /* 0xff80000023df7808 */ /* 0x004fca0007000000 */
[----:B------:R1:W-:Y:S02]  /*83e0*/  MUFU.TANH R6, R3 ;  /* 0x0000000300067308 */ /* 0x0003e40000002400 */
[----:B-1----:R-:W-:-:S06]  /*83f0*/  FMUL.FTZ R3, R213, UR4 ;  /* 0x00000004d5037c20 */ /* 0x002fcc0008410000 */
[----:B------:R1:W2:Y:S02]  /*8400*/  MUFU.TANH R33, R3 ;  /* 0x0000000300217308 */ /* 0x0002a40000002400 */
[----:B-1----:R-:W-:Y:S01]  /*8410*/  FMUL.FTZ R3, R214, UR4 ;  /* 0x00000004d6037c20 */ /* 0x002fe20008410000 */
[----:B--2---:R-:W-:-:S05]  /*8420*/  FSEL R33, R33, -INF , !P1 ;  /* 0xff80000021217808 */ /* 0x004fca0004800000 */
[----:B------:R1:W2:Y:S02]  /*8430*/  MUFU.TANH R5, R3 ;  /* 0x0000000300057308 */ /* 0x0002a40000002400 */
[----:B-1----:R-:W-:Y:S01]  /*8440*/  FMUL.FTZ R3, R64, UR4 ;  /* 0x0000000440037c20 */ /* 0x002fe20008410000 */
[----:B--2---:R-:W-:Y:S01]  /*8450*/  FSEL R47, R5, -INF , !P0 ;  /* 0xff800000052f7808 */ /* 0x004fe20004000000 */
[----:B------:R-:W-:Y:S01]  /*8460*/  FMUL.FTZ R5, R55, UR4 ;  /* 0x0000000437057c20 */ /* 0x000fe20008410000 */
[----:B------:R-:W-:-:S03]  /*8470*/  ISETP.GE.AND P0, PT, R4, R24, PT ;  /* 0x000000180400720c */ /* 0x000fc60003f06270 */
[----:B------:R1:W-:Y:S08]  /*8480*/  MUFU.TANH R32, R3 ;  /* 0x0000000300207308 */ /* 0x0003f00000002400 */
[----:B------:R-:W-:Y:S01]  /*8490*/  MUFU.TANH R5, R5 ;  /* 0x0000000500057308 */ /* 0x000fe20000002400 */
[----:B-1----:R-:W-:-:S07]  /*84a0*/  FMUL.FTZ R3, R65, UR4 ;  /* 0x0000000441037c20 */ /* 0x002fce0008410000 */
[----:B------:R1:W-:Y:S02]  /*84b0*/  MUFU.TANH R31, R3 ;  /* 0x00000003001f7308 */ /* 0x0003e40000002400 */
[----:B-1----:R-:W-:Y:S01]  /*84c0*/  FMUL.FTZ R3, R52, UR4 ;  /* 0x0000000434037c20 */ /* 0x002fe20008410000 */
[----:B------:R-:W-:Y:S01]  /*84d0*/  FSEL R52, R6, -INF , !P4 ;  /* 0xff80000006347808 */ /* 0x000fe20006000000 */
[----:B------:R-:W-:-:S04]  /*84e0*/  FMUL.FTZ R6, R54, UR4 ;  /* 0x0000000436067c20 */ /* 0x000fc80008410000 */
[----:B------:R1:W2:Y:S08]  /*84f0*/  MUFU.TANH R21, R3 ;  /* 0x0000000300157308 */ /* 0x0002b00000002400 */
[----:B------:R-:W-:Y:S01]  /*8500*/  MUFU.TANH R6, R6 ;  /* 0x0000000600067308 */ /* 0x000fe20000002400 */
[----:B-1----:R-:W-:Y:S01]  /*8510*/  FMUL.FTZ R3, R53, UR4 ;  /* 0x0000000435037c20 */ /* 0x002fe20008410000 */
[----:B------:R-:W-:Y:S01]  /*8520*/  FSEL R53, R7, -INF , !P3 ;  /* 0xff80000007357808 */ /* 0x000fe20005800000 */
[----:B------:R-:W-:Y:S01]  /*8530*/  FMUL.FTZ R7, R67, UR4 ;  /* 0x0000000443077c20 */ /* 0x000fe20008410000 */
[----:B------:R-:W-:-:S04]  /*8540*/  ISETP.GE.AND P3, PT, R2, R27, PT ;  /* 0x0000001b0200720c */ /* 0x000fc80003f66270 */
[----:B------:R1:W-:Y:S01]  /*8550*/  MUFU.TANH R20, R3 ;  /* 0x0000000300147308 */ /* 0x0003e20000002400 */
[----:B------:R-:W-:Y:S01]  /*8560*/  FMUL.FTZ R2, R66, UR4 ;  /* 0x0000000442027c20 */ /* 0x000fe20008410000 */
[----:B--2---:R-:W-:-:S06]  /*8570*/  FSEL R41, R21, -INF , !P0 ;  /* 0xff80000015297808 */ /* 0x004fcc0004000000 */
[----:B------:R2:W3:Y:S08]  /*8580*/  MUFU.TANH R9, R2 ;  /* 0x0000000200097308 */ /* 0x0004f00000002400 */
[----:B------:R-:W4:Y:S01]  /*8590*/  MUFU.TANH R7, R7 ;  /* 0x0000000700077308 */ /* 0x000f220000002400 */
[----:B-1----:R-:W-:-:S05]  /*85a0*/  VIADD R3, R0, 0x30 ;  /* 0x0000003000037836 */ /* 0x002fca0000000000 */
[C---:B------:R-:W-:Y:S02]  /*85b0*/  ISETP.GE.AND P5, PT, R3.reuse, R24, PT ;  /* 0x000000180300720c */ /* 0x040fe40003fa6270 */
[CC--:B------:R-:W-:Y:S02]  /*85c0*/  ISETP.GE.AND P6, PT, R3.reuse, R25.reuse, PT ;  /* 0x000000190300720c */ /* 0x0c0fe40003fc6270 */
[C---:B--2---:R-:W-:Y:S01]  /*85d0*/  IADD3 R2, R0.reuse, 0x31, RZ ;  /* 0x0000003100027810 */ /* 0x044fe20007ffe0ff */
[----:B------:R-:W-:Y:S01]  /*85e0*/  VIADD R0, R0, 0x39 ;  /* 0x0000003900007836 */ /* 0x000fe20000000000 */
[----:B------:R-:W-:Y:S02]  /*85f0*/  ISETP.GE.AND P0, PT, R3, R26, PT ;  /* 0x0000001a0300720c */ /* 0x000fe40003f06270 */
[----:B------:R-:W-:Y:S02]  /*8600*/  ISETP.GE.AND P1, PT, R2, R25, PT ;  /* 0x000000190200720c */ /* 0x000fe40003f26270 */
[----:B------:R-:W-:-:S02]  /*8610*/  ISETP.GE.AND P2, PT, R0, R24, PT ;  /* 0x000000180000720c */ /* 0x000fc40003f46270 */
[----:B---3--:R-:W-:Y:S02]  /*8620*/  FSEL R59, R9, -INF , !P6 ;  /* 0xff800000093b7808 */ /* 0x008fe40007000000 */
[----:B------:R-:W-:Y:S02]  /*8630*/  FSEL R252, R20, -INF , !P2 ;  /* 0xff80000014fc7808 */ /* 0x000fe40005000000 */
[----:B------:R-:W-:Y:S02]  /*8640*/  ISETP.GE.AND P2, PT, R3, R27, PT ;  /* 0x0000001b0300720c */ /* 0x000fe40003f46270 */
[----:B------:R-:W-:Y:S02]  /*8650*/  FMNMX.FTZ R3, R136, R8, !PT ;  /* 0x0000000888037209 */ /* 0x000fe40007810000 */
[----:B----4-:R-:W-:Y:S02]  /*8660*/  FSEL R42, R7, -INF , !P1 ;  /* 0xff800000072a7808 */ /* 0x010fe40004800000 */
[----:B------:R-:W-:-:S02]  /*8670*/  FMNMX.FTZ R3, R11, R3, !PT ;  /* 0x000000030b037209 */ /* 0x000fc40007810000 */
[C---:B------:R-:W-:Y:S02]  /*8680*/  ISETP.GE.AND P4, PT, R2.reuse, R24, PT ;  /* 0x000000180200720c */ /* 0x040fe40003f86270 */
[C---:B------:R-:W-:Y:S02]  /*8690*/  ISETP.GE.AND P6, PT, R2.reuse, R26, PT ;  /* 0x0000001a0200720c */ /* 0x040fe40003fc6270 */
[----:B------:R-:W-:Y:S02]  /*86a0*/  ISETP.GE.AND P1, PT, R2, R27, PT ;  /* 0x0000001b0200720c */ /* 0x000fe40003f26270 */
[----:B------:R-:W-:Y:S02]  /*86b0*/  FMNMX.FTZ R2, R10, R3, !PT ;  /* 0x000000030a027209 */ /* 0x000fe40007810000 */
[----:B------:R-:W-:Y:S02]  /*86c0*/  FSEL R56, R31, -INF , !P4 ;  /* 0xff8000001f387808 */ /* 0x000fe40006000000 */
[----:B------:R-:W-:-:S02]  /*86d0*/  FMNMX.FTZ R3, R12, R2, !PT ;  /* 0x000000020c037209 */ /* 0x000fc40007810000 */
[----:B------:R-:W-:Y:S02]  /*86e0*/  ISETP.GE.AND P4, PT, R0, R25, PT ;  /* 0x000000190000720c */ /* 0x000fe40003f86270 */
[----:B------:R-:W-:Y:S02]  /*86f0*/  FMNMX.FTZ R2, R135, R13, !PT ;  /* 0x0000000d87027209 */ /* 0x000fe40007810000 */
[----:B------:R-:W-:Y:S02]  /*8700*/  FMNMX.FTZ R3, R216, R3, !PT ;  /* 0x00000003d8037209 */ /* 0x000fe40007810000 */
[----:B------:R-:W-:Y:S01]  /*8710*/  FSEL R39, R5, -INF , !P4 ;  /* 0xff80000005277808 */ /* 0x000fe20006000000 */
[----:B------:R-:W-:Y:S01]  /*8720*/  FMUL.FTZ R5, R228, UR4 ;  /* 0x00000004e4057c20 */ /* 0x000fe20008410000 */
[----:B------:R-:W-:Y:S01]  /*8730*/  FMNMX.FTZ R2, R14, R2, !PT ;  /* 0x000000020e027209 */ /* 0x000fe20007810000 */
[----:B------:R-:W-:Y:S01]  /*8740*/  IMAD.MOV.U32 R228, RZ, RZ, R48 ;  /* 0x000000ffffe47224 */ /* 0x000fe200078e0030 */
[----:B------:R-:W-:-:S02]  /*8750*/  FMNMX.FTZ R3, R208, R3, !PT ;  /* 0x00000003d0037209 */ /* 0x000fc40007810000 */
[----:B------:R-:W-:Y:S01]  /*8760*/  FMNMX.FTZ R2, R15, R2, !PT ;  /* 0x000000020f027209 */ /* 0x000fe20007810000 */
[----:B------:R-:W1:Y:S01]  /*8770*/  MUFU.TANH R5, R5 ;  /* 0x0000000500057308 */ /* 0x000e620000002400 */
[----:B------:R-:W-:Y:S02]  /*8780*/  FMNMX.FTZ R3, R141, R3, !PT ;  /* 0x000000038d037209 */ /* 0x000fe40007810000 */
[----:B------:R-:W-:Y:S02]  /*8790*/  FMNMX.FTZ R2, R17, R2, !PT ;  /* 0x0000000211027209 */ /* 0x000fe40007810000 */
[----:B------:R-:W-:Y:S02]  /*87a0*/  FMNMX.FTZ R3, R45, R3, !PT ;  /* 0x000000032d037209 */ /* 0x000fe40007810000 */
[----:B------:R-:W-:Y:S02]  /*87b0*/  FMNMX.FTZ R2, R211, R2, !PT ;  /* 0x00000002d3027209 */ /* 0x000fe40007810000 */
[----:B------:R-:W-:-:S02]  /*87c0*/  FMNMX.FTZ R3, R43, R3, !PT ;  /* 0x000000032b037209 */ /* 0x000fc40007810000 */
[----:B------:R-:W-:Y:S02]  /*87d0*/  FMNMX.FTZ R2, R143, R2, !PT ;  /* 0x000000028f027209 */ /* 0x000fe40007810000 */
[----:B------:R-:W-:Y:S02]  /*87e0*/  FMNMX.FTZ R3, R40, R3, !PT ;  /* 0x0000000328037209 */ /* 0x000fe40007810000 */
[----:B------:R-:W-:Y:S02]  /*87f0*/  FSEL R32, R32, -INF , !P5 ;  /* 0xff80000020207808 */ /* 0x000fe40006800000 */
[----:B------:R-:W-:Y:S02]  /*8800*/  ISETP.GE.AND P5, PT, R4, R25, PT ;  /* 0x000000190400720c */ /* 0x000fe40003fa6270 */
[----:B------:R-:W-:Y:S02]  /*8810*/  FMNMX.FTZ R2, R140, R2, !PT ;  /* 0x000000028c027209 */ /* 0x000fe40007810000 */
[----:B------:R-:W-:-:S02]  /*8820*/  FMNMX.FTZ R3, R53, R3, !PT ;  /* 0x0000000335037209 */ /* 0x000fc40007810000 */
[----:B------:R-:W-:Y:S01]  /*8830*/  FSEL R34, R6, -INF , !P5 ;  /* 0xff80000006227808 */ /* 0x000fe20006800000 */
[----:B------:R-:W-:Y:S01]  /*8840*/  FMUL.FTZ R6, R229, UR4 ;  /* 0x00000004e5067c20 */ /* 0x000fe20008410000 */
[----:B------:R-:W-:Y:S02]  /*8850*/  FMNMX.FTZ R2, R44, R2, !PT ;  /* 0x000000022c027209 */ /* 0x000fe40007810000 */
[----:B------:R-:W-:Y:S01]  /*8860*/  FMNMX.FTZ R3, R37, R3, !PT ;  /* 0x0000000325037209 */ /* 0x000fe20007810000 */
[----:B------:R2:W3:Y:S01]  /*8870*/  MUFU.TANH R20, R6 ;  /* 0x0000000600147308 */ /* 0x0004e20000002400 */
[----:B-1----:R-:W-:Y:S02]  /*8880*/  FSEL R222, R5, -INF , !P0 ;  /* 0xff80000005de7808 */ /* 0x002fe40004000000 */
[----:B------:R-:W-:Y:S02]  /*8890*/  ISETP.NE.AND P0, PT, R36, 0x2, PT ;  /* 0x000000022400780c */ /* 0x000fe40003f05270 */
[----:B------:R-:W-:-:S02]  /*88a0*/  FMNMX.FTZ R2, R57, R2, !PT ;  /* 0x0000000239027209 */ /* 0x000fc40007810000 */
[----:B------:R-:W-:Y:S02]  /*88b0*/  FMNMX.FTZ R3, R32, R3, !PT ;  /* 0x0000000320037209 */ /* 0x000fe40007810000 */
[----:B------:R-:W-:Y:S02]  /*88c0*/  FMNMX.FTZ R2, R58, R2, !PT ;  /* 0x000000023a027209 */ /* 0x000fe40007810000 */
[----:B------:R-:W-:Y:S02]  /*88d0*/  FMNMX.FTZ R3, R56, R3, !PT ;  /* 0x0000000338037209 */ /* 0x000fe40007810000 */
[----:B------:R-:W-:Y:S02]  /*88e0*/  FMNMX.FTZ R2, R228, R2, !PT ;  /* 0x00000002e4027209 */ /* 0x000fe40007810000 */
[----:B------:R-:W-:Y:S02]  /*88f0*/  FMNMX.FTZ R3, R41, R3, !PT ;  /* 0x0000000329037209 */ /* 0x000fe40007810000 */
[----:B------:R-:W-:-:S02]  /*8900*/  ISETP.GE.AND P5, PT, R4, R26, PT ;  /* 0x0000001a0400720c */ /* 0x000fc40003fa6270 */
[----:B------:R-:W-:Y:S02]  /*8910*/  ISETP.GE.AND P4, PT, R0, R26, PT ;  /* 0x0000001a0000720c */ /* 0x000fe40003f86270 */
[----:B------:R-:W-:Y:S02]  /*8920*/  FMNMX.FTZ R9, R223, R2, !PT ;  /* 0x00000002df097209 */ /* 0x000fe40007810000 */
[----:B------:R-:W-:Y:S01]  /*8930*/  FMNMX.FTZ R5, R252, R3, !PT ;  /* 0x00000003fc057209 */ /* 0x000fe20007810000 */
[----:B--23--:R-:W-:Y:S08]  /*8940*/  @!P0 BRA `(.L_x_29) ;  /* 0x0000000000788947 */ /* 0x00cff00003800000 */
        /* <DEDUP_REMOVED lines=30> */
.L_x_29:
[----:B-1----:R-:W-:Y:S01]  /*8b30*/  FMNMX.FTZ R2, R59, R9, !PT ;  /* 0x000000093b027209 */ /* 0x002fe20007810000 */
[----:B------:R-:W1:Y:S01]  /*8b40*/  SHFL.BFLY PT, R6, R5, 0x2, 0x1f ;  /* 0x0c401f0005067f89 */ /* 0x000e6200000e0000 */
[----:B------:R-:W-:Y:S02]  /*8b50*/  MOV R229, R221 ;  /* 0x000000dd00e57202 */ /* 0x000fe40000000f00 */
[----:B------:R-:W-:Y:S01]  /*8b60*/  FSEL R221, R20, -INF , !P6 ;  /* 0xff80000014dd7808 */ /* 0x000fe20007000000 */
[----:B------:R-:W-:Y:S01]  /*8b70*/  STL [R1+0x6c], R247 ;  /* 0x00006cf701007387 */ /* 0x000fe20000100800 */
[----:B------:R-:W-:Y:S02]  /*8b80*/  FMNMX.FTZ R2, R42, R2, !PT ;  /* 0x000000022a027209 */ /* 0x000fe40007810000 */
[----:B------:R-:W-:Y:S01]  /*8b90*/  ISETP.GE.AND P6, PT, R0, R27, PT ;  /* 0x0000001b0000720c */ /* 0x000fe20003fc6270 */
[----:B------:R-:W-:Y:S01]  /*8ba0*/  STL [R1+0x68], R246 ;  /* 0x000068f601007387 */ /* 0x000fe20000100800 */
[----:B------:R-:W-:-:S02]  /*8bb0*/  FMNMX.FTZ R0, R134, R16, !PT ;  /* 0x0000001086007209 */ /* 0x000fc40007810000 */
[----:B------:R-:W-:Y:S01]  /*8bc0*/  FMNMX.FTZ R3, R34, R2, !PT ;  /* 0x0000000222037209 */ /* 0x000fe20007810000 */
[----:B------:R-:W-:Y:S01]  /*8bd0*/  STL [R1+0x64], R245 ;  /* 0x000064f501007387 */ /* 0x000fe20000100800 */
[----:B------:R-:W-:Y:S02]  /*8be0*/  FMNMX.FTZ R2, R19, R0, !PT ;  /* 0x0000000013027209 */ /* 0x000fe40007810000 */
[----:B------:R-:W-:Y:S01]  /*8bf0*/  ISETP.GE.AND P0, PT, R4, R27, PT ;  /* 0x0000001b0400720c */ /* 0x000fe20003f06270 */
[----:B------:R-:W-:Y:S01]  /*8c00*/  STL [R1+0x60], R244 ;  /* 0x000060f401007387 */ /* 0x000fe20000100800 */
[----:B------:R-:W-:Y:S02]  /*8c10*/  FMNMX.FTZ R2, R18, R2, !PT ;  /* 0x0000000212027209 */ /* 0x000fe40007810000 */
[----:B------:R-:W-:Y:S01]  /*8c20*/  FMNMX.FTZ R0, R39, R3, !PT ;  /* 0x0000000327007209 */ /* 0x000fe20007810000 */
[----:B------:R-:W-:Y:S01]  /*8c30*/  FMUL.FTZ R3, R215, UR4 ;  /* 0x00000004d7037c20 */ /* 0x000fe20008410000 */
[----:B------:R-:W-:Y:S01]  /*8c40*/  FMNMX.FTZ R2, R23, R2, !PT ;  /* 0x0000000217027209 */ /* 0x000fe20007810000 */
[----:B------:R-:W-:Y:S01]  /*8c50*/  STL [R1+0x5c], R243 ;  /* 0x00005cf301007387 */ /* 0x000fe20000100800 */
[----:B------:R-:W-:Y:S01]  /*8c60*/  MOV R26, R220 ;  /* 0x000000dc001a7202 */ /* 0x000fe20000000f00 */
[----:B------:R2:W-:Y:S01]  /*8c70*/  MUFU.TANH R25, R3 ;  /* 0x0000000300197308 */ /* 0x0005e20000002400 */
[----:B------:R-:W-:Y:S01]  /*8c80*/  FMNMX.FTZ R4, R218, R2, !PT ;  /* 0x00000002da047209 */ /* 0x000fe20007810000 */
[----:B------:R-:W3:Y:S01]  /*8c90*/  SHFL.BFLY PT, R7, R0, 0x2, 0x1f ;  /* 0x0c401f0000077f89 */ /* 0x000ee200000e0000 */
[----:B-1----:R-:W-:Y:S01]  /*8ca0*/  FMNMX.FTZ R2, R5, R6, !PT ;  /* 0x0000000605027209 */ /* 0x002fe20007810000 */
[----:B------:R-:W-:Y:S01]  /*8cb0*/  FMUL.FTZ R5, R224, UR4 ;  /* 0x00000004e0057c20 */ /* 0x000fe20008410000 */
[----:B------:R-:W-:Y:S01]  /*8cc0*/  FMNMX.FTZ R4, R210, R4, !PT ;  /* 0x00000004d2047209 */ /* 0x000fe20007810000 */
[----:B------:R-:W-:Y:S02]  /*8cd0*/  STL [R1+0x58], R242 ;  /* 0x000058f201007387 */ /* 0x000fe40000100800 */
[----:B------:R1:W4:Y:S01]  /*8ce0*/  MUFU.TANH R20, R5 ;  /* 0x0000000500147308 */ /* 0x0003220000002400 */
[----:B------:R-:W-:Y:S01]  /*8cf0*/  FMNMX.FTZ R4, R142, R4, !PT ;  /* 0x000000048e047209 */ /* 0x000fe20007810000 */
[----:B------:R-:W3:Y:S03]  /*8d00*/  SHFL.BFLY PT, R6, R2, 0x1, 0x1f ;  /* 0x0c201f0002067f89 */ /* 0x000ee600000e0000 */
[----:B------:R-:W-:Y:S01]  /*8d10*/  FMNMX.FTZ R4, R46, R4, !PT ;  /* 0x000000042e047209 */ /* 0x000fe20007810000 */
[----:B------:R-:W-:Y:S01]  /*8d20*/  STL [R1+0x54], R241 ;  /* 0x000054f101007387 */ /* 0x000fe20000100800 */
[----:B--2---:R-:W-:-:S03]  /*8d30*/  FMNMX.FTZ R3, R133, R22, !PT ;  /* 0x0000001685037209 */ /* 0x004fc60007810000 */
[----:B------:R-:W-:Y:S01]  /*8d40*/  STL [R1+0x50], R240 ;  /* 0x000050f001007387 */ /* 0x000fe20000100800 */
[----:B------:R-:W-:Y:S02]  /*8d50*/  FMNMX.FTZ R4, R26, R4, !PT ;  /* 0x000000041a047209 */ /* 0x000fe40007810000 */
[----:B------:R-:W-:Y:S01]  /*8d60*/  FMNMX.FTZ R3, R28, R3, !PT ;  /* 0x000000031c037209 */ /* 0x000fe20007810000 */
[----:B------:R-:W-:Y:S01]  /*8d70*/  STL [R1+0x4c], R239 ;  /* 0x00004cef01007387 */ /* 0x000fe20000100800 */
[----:B------:R-:W-:Y:S02]  /*8d80*/  FMNMX.FTZ R4, R38, R4, !PT ;  /* 0x0000000426047209 */ /* 0x000fe40007810000 */
[----:B------:R-:W-:Y:S01]  /*8d90*/  FMNMX.FTZ R3, R29, R3, !PT ;  /* 0x000000031d037209 */ /* 0x000fe20007810000 */
[----:B-1----:R-:W-:Y:S01]  /*8da0*/  FMUL.FTZ R5, R225, UR4 ;  /* 0x00000004e1057c20 */ /* 0x002fe20008410000 */
[----:B------:R-:W-:Y:S01]  /*8db0*/  FMNMX.FTZ R4, R52, R4, !PT ;  /* 0x0000000434047209 */ /* 0x000fe20007810000 */
[----:B------:R-:W-:Y:S01]  /*8dc0*/  STL [R1+0x48], R238 ;  /* 0x000048ee01007387 */ /* 0x000fe20000100800 */
[----:B------:R-:W-:Y:S01]  /*8dd0*/  FMNMX.FTZ R3, R30, R3, !PT ;  /* 0x000000031e037209 */ /* 0x000fe20007810000 */
[----:B------:R1:W2:Y:S01]  /*8de0*/  MUFU.TANH R9, R5 ;  /* 0x0000000500097308 */ /* 0x0002a20000002400 */
[----:B------:R-:W-:Y:S01]  /*8df0*/  FMNMX.FTZ R4, R33, R4, !PT ;  /* 0x0000000421047209 */ /* 0x000fe20007810000 */
[----:B------:R-:W-:Y:S01]  /*8e00*/  STL [R1+0x44], R237 ;  /* 0x000044ed01007387 */ /* 0x000fe20000100800 */
[----:B------:R-:W-:-:S02]  /*8e10*/  FMNMX.FTZ R3, R219, R3, !PT ;  /* 0x00000003db037209 */ /* 0x000fc40007810000 */
[----:B------:R-:W-:Y:S01]  /*8e20*/  FMNMX.FTZ R4, R222, R4, !PT ;  /* 0x00000004de047209 */ /* 0x000fe20007810000 */
[----:B------:R-:W-:Y:S01]  /*8e30*/  STL [R1+0x40], R236 ;  /* 0x000040ec01007387 */ /* 0x000fe20000100800 */
[----:B------:R-:W-:Y:S02]  /*8e40*/  FMNMX.FTZ R3, R217, R3, !PT ;  /* 0x00000003d9037209 */ /* 0x000fe40007810000 */
[----:B----4-:R-:W-:Y:S02]  /*8e50*/  FSEL R214, R20, -INF , !P5 ;  /* 0xff80000014d67808 */ /* 0x010fe40006800000 */
[----:B------:R-:W-:Y:S02]  /*8e60*/  FMNMX.FTZ R3, R209, R3, !PT ;  /* 0x00000003d1037209 */ /* 0x000fe40007810000 */
[----:B------:R-:W-:Y:S02]  /*8e70*/  FMNMX.FTZ R4, R221, R4, !PT ;  /* 0x00000004dd047209 */ /* 0x000fe40007810000 */
[----:B------:R-:W-:Y:S01]  /*8e80*/  FMNMX.FTZ R3, R139, R3, !PT ;  /* 0x000000038b037209 */ /* 0x000fe20007810000 */
[----:B-1----:R-:W-:Y:S01]  /*8e90*/  FMUL.FTZ R5, R230, UR4 ;  /* 0x00000004e6057c20 */ /* 0x002fe20008410000 */
[----:B---3--:R-:W-:-:S02]  /*8ea0*/  FMNMX.FTZ R0, R0, R7, !PT ;  /* 0x0000000700007209 */ /* 0x008fc40007810000 */
[----:B--2---:R-:W-:Y:S01]  /*8eb0*/  FSEL R212, R9, -INF , !P4 ;  /* 0xff80000009d47808 */ /* 0x004fe20006000000 */
[----:B------:R1:W2:Y:S01]  /*8ec0*/  MUFU.TANH R24, R5 ;  /* 0x0000000500187308 */ /* 0x0002a20000002400 */
[----:B------:R-:W-:Y:S01]  /*8ed0*/  FMNMX.FTZ R7, R214, R4, !PT ;  /* 0x00000004d6077209 */ /* 0x000fe20007810000 */
[----:B------:R-:W-:Y:S01]  /*8ee0*/  FMUL.FTZ R4, R227, UR4 ;  /* 0x00000004e3047c20 */ /* 0x000fe20008410000 */
[----:B------:R-:W-:Y:S02]  /*8ef0*/  FMNMX.FTZ R3, R60, R3, !PT ;  /* 0x000000033c037209 */ /* 0x000fe40007810000 */
[----:B------:R-:W-:Y:S02]  /*8f00*/  FMNMX.FTZ R7, R212, R7, !PT ;  /* 0x00000007d4077209 */ /* 0x000fe40007810000 */
[----:B------:R-:W-:Y:S01]  /*8f10*/  FMNMX.FTZ R3, R229, R3, !PT ;  /* 0x00000003e5037209 */ /* 0x000fe20007810000 */
[----:B------:R-:W3:Y:S01]  /*8f20*/  MUFU.TANH R9, R4 ;  /* 0x0000000400097308 */ /* 0x000ee20000002400 */
[----:B------:R-:W-:-:S02]  /*8f30*/  FSEL R213, R25, -INF , !P3 ;  /* 0xff80000019d57808 */ /* 0x000fc40005800000 */
[----:B------:R-:W-:Y:S02]  /*8f40*/  FMNMX.FTZ R138, R2, R6, !PT ;  /* 0x00000006028a7209 */ /* 0x000fe40007810000 */
[----:B------:R-:W4:Y:S01]  /*8f50*/  SHFL.BFLY PT, R6, R0, 0x1, 0x1f ;  /* 0x0c201f0000067f89 */ /* 0x000f2200000e0000 */
[----:B------:R-:W-:Y:S02]  /*8f60*/  MOV R227, R39 ;  /* 0x0000002700e37202 */ /* 0x000fe40000000f00 */
[----:B------:R-:W-:Y:S01]  /*8f70*/  FMUL.FTZ R2, R138, UR13 ;  /* 0x0000000d8a027c20 */ /* 0x000fe20008410000 */
[----:B-1----:R-:W-:Y:S01]  /*8f80*/  FMUL.FTZ R5, R231, UR4 ;  /* 0x00000004e7057c20 */ /* 0x002fe20008410000 */
[----:B------:R-:W-:Y:S02]  /*8f90*/  MOV R231, R47 ;  /* 0x0000002f00e77202 */ /* 0x000fe40000000f00 */
[----:B--2---:R-:W-:Y:S01]  /*8fa0*/  FSEL R220, R24, -INF , !P2 ;  /* 0xff80000018dc7808 */ /* 0x004fe20005000000 */
[----:B------:R1:W2:Y:S01]  /*8fb0*/  MUFU.TANH R21, R5 ;  /* 0x0000000500157308 */ /* 0x0002a20000002400 */
[----:B------:R-:W-:-:S02]  /*8fc0*/  FMNMX.FTZ R3, R231, R3, !PT ;  /* 0x00000003e7037209 */ /* 0x000fc40007810000 */
[----:B------:R-:W-:Y:S02]  /*8fd0*/  MOV R225, R32 ;  /* 0x0000002000e17202 */ /* 0x000fe40000000f00 */
[----:B------:R-:W-:Y:S02]  /*8fe0*/  FMNMX.FTZ R3, R213, R3, !PT ;  /* 0x00000003d5037209 */ /* 0x000fe40007810000 */
[----:B---3--:R-:W-:Y:S02]  /*8ff0*/  FSEL R244, R9, -INF , !P6 ;  /* 0xff80000009f47808 */ /* 0x008fe40007000000 */
[----:B------:R-:W-:Y:S02]  /*9000*/  FMNMX.FTZ R4, R220, R3, !PT ;  /* 0x00000003dc047209 */ /* 0x000fe40007810000 */
[----:B------:R-:W-:Y:S02]  /*9010*/  MOV R230, R43 ;  /* 0x0000002b00e67202 */ /* 0x000fe40000000f00 */
[----:B----4-:R-:W-:Y:S01]  /*9020*/  FMNMX.FTZ R137, R0, R6, !PT ;  /* 0x0000000600897209 */ /* 0x010fe20007810000 */
[----:B-1----:R-:W-:Y:S01]  /*9030*/  FMUL.FTZ R5, R226, UR4 ;  /* 0x00000004e2057c20 */ /* 0x002fe20008410000 */
[----:B--2---:R-:W-:-:S02]  /*9040*/  FSEL R215, R21, -INF , !P1 ;  /* 0xff80000015d77808 */ /* 0x004fc40004800000 */
[----:B------:R-:W-:Y:S01]  /*9050*/  FSETP.NEU.FTZ.AND P3, PT, R137, -INF , PT ;  /* 0xff8000008900780b */ /* 0x000fe20003f7d000 */
[----:B------:R1:W2:Y:S01]  /*9060*/  MUFU.TANH R20, R5 ;  /* 0x0000000500147308 */ /* 0x0002a20000002400 */
[----:B------:R-:W-:Y:S02]  /*9070*/  FMNMX.FTZ R4, R215, R4, !PT ;  /* 0x00000004d7047209 */ /* 0x000fe40007810000 */
[----:B------:R-:W-:Y:S01]  /*9080*/  MOV R226, R59 ;  /* 0x0000003b00e27202 */ /* 0x000fe20000000f00 */
[----:B-1----:R-:W1:Y:S01]  /*9090*/  SHFL.BFLY PT, R5, R7, 0x2, 0x1f ;  /* 0x0c401f0007057f89 */ /* 0x002e6200000e0000 */
[----:B--2---:R-:W-:Y:S02]  /*90a0*/  FSEL R245, R20, -INF , !P0 ;  /* 0xff80000014f57808 */ /* 0x004fe40004000000 */
[----:B------:R-:W-:Y:S02]  /*90b0*/  FSETP.NEU.FTZ.AND P0, PT, R138, -INF , PT ;  /* 0xff8000008a00780b */ /* 0x000fe40003f1d000 */
[----:B------:R-:W-:-:S02]  /*90c0*/  FMNMX.FTZ R4, R245, R4, !PT ;  /* 0x00000004f5047209 */ /* 0x000fc40007810000 */
[----:B------:R-:W-:Y:S02]  /*90d0*/  FSEL R2, R2, RZ, P0 ;  /* 0x000000ff02027208 */ /* 0x000fe40000000000 */
[----:B------:R-:W-:-:S03]  /*90e0*/  FMNMX.FTZ R4, R244, R4, !PT ;  /* 0x00000004f4047209 */ /* 0x000fc60007810000 */
[--C-:B------:R-:W-:Y:S01]  /*90f0*/  FFMA.FTZ R3, R8, UR13, -R2.reuse ;  /* 0x0000000d08037c23 */ /* 0x100fe20008010802 */
[----:B------:R-:W-:-:S03]  /*9100*/  FFMA.FTZ R0, R10, UR13, -R2 ;  /* 0x0000000d0a007c23 */ /* 0x000fc60008010802 */
[----:B------:R2:W-:Y:S01]  /*9110*/  MUFU.EX2 R224, R3 ;  /* 0x0000000300e07308 */ /* 0x0005e20000000800 */
[----:B-1----:R-:W-:-:S07]  /*9120*/  FMNMX.FTZ R5, R7, R5, !PT ;  /* 0x0000000507057209 */ /* 0x002fce0007810000 */
[----:B------:R1:W-:Y:S01]  /*9130*/  MUFU.EX2 R241, R0 ;  /* 0x0000000000f17308 */ /* 0x0003e20000000800 */
[----:B------:R-:W-:Y:S04]  /*9140*/  SHFL.BFLY PT, R7, R4, 0x2, 0x1f ;  /* 0x0c401f0004077f89 */ /* 0x000fe800000e0000 */
[----:B------:R-:W3:Y:S01]  /*9150*/  SHFL.BFLY PT, R8, R5, 0x1, 0x1f ;  /* 0x0c201f0005087f89 */ /* 0x000ee200000e0000 */
[----:B--2---:R-:W-:-:S04]  /*9160*/  FFMA.FTZ R3, R11, UR13, -R2 ;  /* 0x0000000d0b037c23 */ /* 0x004fc80008010802 */
[----:B------:R2:W4:Y:S01]  /*9170*/  MUFU.EX2 R27, R3 ;  /* 0x00000003001b7308 */ /* 0x0005220000000800 */
[----:B-1----:R-:W-:-:S07]  /*9180*/  FFMA.FTZ R0, R12, UR13, -R2 ;  /* 0x0000000d0c007c23 */ /* 0x002fce0008010802 */
[----:B------:R1:W1:Y:S01]  /*9190*/  MUFU.EX2 R238, R0 ;  /* 0x0000000000ee7308 */ /* 0x0002620000000800 */
[----:B---3--:R-:W-:Y:S01]  /*91a0*/  FMNMX.FTZ R132, R5, R8, !PT ;  /* 0x0000000805847209 */ /* 0x008fe20007810000 */
[----:B--2---:R-:W-:Y:S01]  /*91b0*/  FMUL.FTZ R3, R137, UR13 ;  /* 0x0000000d89037c20 */ /* 0x004fe20008410000 */
[----:B----4-:R-:W-:Y:S02]  /*91c0*/  F2FP.F16.F32.PACK_AB R8, R27, R224 ;  /* 0x000000e01b08723e */ /* 0x010fe400000000ff */
[C---:B------:R-:W-:Y:S01]  /*91d0*/  FSETP.NEU.FTZ.AND P2, PT, R132.reuse, -INF , PT ;  /* 0xff8000008400780b */ /* 0x040fe20003f5d000 */
[----:B------:R-:W-:Y:S01]  /*91e0*/  FMUL.FTZ R20, R132, UR13 ;  /* 0x0000000d84147c20 */ /* 0x000fe20008410000 */
[----:B------:R-:W-:Y:S02]  /*91f0*/  FSEL R3, R3, RZ, P3 ;  /* 0x000000ff03037208 */ /* 0x000fe40001800000 */
[----:B-1----:R-:W-:Y:S02]  /*9200*/  FMNMX.FTZ R0, R4, R7, !PT ;  /* 0x0000000704007209 */ /* 0x002fe40007810000 */
[----:B------:R-:W-:Y:S01]  /*9210*/  FSEL R20, R20, RZ, P2 ;  /* 0x000000ff14147208 */ /* 0x000fe20001000000 */
[--C-:B------:R-:W-:Y:S01]  /*9220*/  FFMA.FTZ R4, R13, UR13, -R3.reuse ;  /* 0x0000000d0d047c23 */ /* 0x100fe20008010803 */
[----:B------:R-:W-:Y:S01]  /*9230*/  F2FP.F16.F32.PACK_AB R10, R238, R241 ;  /* 0x000000f1ee0a723e */ /* 0x000fe200000000ff */
[----:B------:R-:W1:Y:S02]  /*9240*/  SHFL.BFLY PT, R5, R0, 0x1, 0x1f ;  /* 0x0c201f0000057f89 */ /* 0x000e6400000e0000 */
[----:B------:R2:W-:Y:S02]  /*9250*/  MUFU.EX2 R13, R4 ;  /* 0x00000004000d7308 */ /* 0x0005e40000000800 */
[----:B--2---:R-:W-:Y:S01]  /*9260*/  FFMA.FTZ R4, R14, UR13, -R3 ;  /* 0x0000000d0e047c23 */ /* 0x004fe20008010803 */
[----:B------:R-:W-:-:S05]  /*9270*/  MOV R14, R56 ;  /* 0x00000038000e7202 */ /* 0x000fca0000000f00 */
[----:B------:R2:W3:Y:S01]  /*9280*/  MUFU.EX2 R31, R4 ;  /* 0x00000004001f7308 */ /* 0x0004e20000000800 */
[----:B-1----:R-:W-:Y:S01]  /*9290*/  FMNMX.FTZ R47, R0, R5, !PT ;  /* 0x00000005002f7209 */ /* 0x002fe20007810000 */
[----:B------:R-:W-:-:S03]  /*92a0*/  FFMA.FTZ R0, R19, UR13, -R20 ;  /* 0x0000000d13007c23 */ /* 0x000fc60008010814 */
[C---:B------:R-:W-:Y:S01]  /*92b0*/  FSETP.NEU.FTZ.AND P1, PT, R47.reuse, -INF , PT ;  /* 0xff8000002f00780b */ /* 0x040fe20003f3d000 */
[----:B------:R-:W-:Y:S02]  /*92c0*/  FMUL.FTZ R21, R47, UR13 ;  /* 0x0000000d2f157c20 */ /* 0x000fe40008410000 */
[----:B------:R1:W-:Y:S03]  /*92d0*/  MUFU.EX2 R243, R0 ;  /* 0x0000000000f37308 */ /* 0x0003e60000000800 */
[----:B------:R-:W-:Y:S01]  /*92e0*/  FSEL R21, R21, RZ, P1 ;  /* 0x000000ff15157208 */ /* 0x000fe20000800000 */
[----:B--2---:R-:W-:Y:S01]  /*92f0*/  FFMA.FTZ R4, R15, UR13, -R3 ;  /* 0x0000000d0f047c23 */ /* 0x004fe20008010803 */
[----:B---3--:R-:W-:Y:S02]  /*9300*/  F2FP.F16.F32.PACK_AB R9, R31, R13 ;  /* 0x0000000d1f09723e */ /* 0x008fe400000000ff */
[----:B------:R-:W-:Y:S01]  /*9310*/  MOV R15, R57 ;  /* 0x00000039000f7202 */ /* 0x000fe20000000f00 */
[----:B------:R2:W-:Y:S01]  /*9320*/  MUFU.EX2 R240, R4 ;  /* 0x0000000400f07308 */ /* 0x0005e20000000800 */
[----:B-1----:R-:W-:-:S07]  /*9330*/  FFMA.FTZ R0, R18, UR13, -R20 ;  /* 0x0000000d12007c23 */ /* 0x002fce0008010814 */
[----:B------:R1:W-:Y:S01]  /*9340*/  MUFU.EX2 R239, R0 ;  /* 0x0000000000ef7308 */ /* 0x0003e20000000800 */
[----:B--2---:R-:W-:-:S07]  /*9350*/  FFMA.FTZ R4, R17, UR13, -R3 ;  /* 0x0000000d11047c23 */ /* 0x004fce0008010803 */
[----:B------:R2:W3:Y:S01]  /*9360*/  MUFU.EX2 R237, R4 ;  /* 0x0000000400ed7308 */ /* 0x0004e20000000800 */
[----:B-1----:R-:W-:-:S07]  /*9370*/  FFMA.FTZ R0, R23, UR13, -R20 ;  /* 0x0000000d17007c23 */ /* 0x002fce0008010814 */
[----:B------:R1:W4:Y:S01]  /*9380*/  MUFU.EX2 R236, R0 ;  /* 0x0000000000ec7308 */ /* 0x0003220000000800 */
[----:B--2---:R-:W-:Y:S01]  /*9390*/  FFMA.FTZ R4, R16, UR13, -R20 ;  /* 0x0000000d10047c23 */ /* 0x004fe20008010814 */
[----:B---3--:R-:W-:Y:S01]  /*93a0*/  F2FP.F16.F32.PACK_AB R11, R237, R240 ;  /* 0x000000f0ed0b723e */ /* 0x008fe200000000ff */
[----:B------:R-:W2:Y:S05]  /*93b0*/  LDSM.16.MT88.4 R16, [R232+0xc000] ;  /* 0x00c00000e810783b */ /* 0x000eaa0000004200 */
[----:B------:R3:W-:Y:S01]  /*93c0*/  MUFU.EX2 R247, R4 ;  /* 0x0000000400f77308 */ /* 0x0007e20000000800 */
[----:B-1----:R-:W-:Y:S01]  /*93d0*/  FFMA.FTZ R0, R22, UR13, -R21 ;  /* 0x0000000d16007c23 */ /* 0x002fe20008010815 */
[----:B----4-:R-:W-:-:S06]  /*93e0*/  F2FP.F16.F32.PACK_AB R6, R236, R239 ;  /* 0x000000efec06723e */ /* 0x010fcc00000000ff */
[----:B------:R1:W-:Y:S01]  /*93f0*/  MUFU.EX2 R246, R0 ;  /* 0x0000000000f67308 */ /* 0x0003e20000000800 */
[----:B---3--:R-:W-:-:S05]  /*9400*/  FSEL R4, R138, RZ, P0 ;  /* 0x000000ff8a047208 */ /* 0x008fca0000000000 */
[----:B------:R-:W-:Y:S01]  /*9410*/  FADD.FTZ R4, R136, -R4 ;  /* 0x8000000488047221 */ /* 0x000fe20000010000 */
[----:B-1----:R-:W-:-:S03]  /*9420*/  FFMA.FTZ R0, R28, UR13, -R21 ;  /* 0x0000000d1c007c23 */ /* 0x002fc60008010815 */
[----:B------:R-:W-:Y:S01]  /*9430*/  FMUL.FTZ R12, R4, UR13 ;  /* 0x0000000d040c7c20 */ /* 0x000fe20008410000 */
[----:B------:R1:W-:Y:S08]  /*9440*/  MUFU.EX2 R242, R0 ;  /* 0x0000000000f27308 */ /* 0x0003f00000000800 */
[----:B------:R-:W3:Y:S01]  /*9450*/  MUFU.EX2 R12, R12 ;  /* 0x0000000c000c7308 */ /* 0x000ee20000000800 */
[----:B-1----:R-:W-:-:S07]  /*9460*/  FFMA.FTZ R0, R29, UR13, -R21 ;  /* 0x0000000d1d007c23 */ /* 0x002fce0008010815 */
[----:B------:R1:W-:Y:S01]  /*9470*/  MUFU.EX2 R136, R0 ;  /* 0x0000000000887308 */ /* 0x0003e20000000800 */
[-C--:B---3--:R-:W-:Y:S01]  /*9480*/  FMUL.FTZ R148, R148, R12.reuse ;  /* 0x0000000c94947220 */ /* 0x088fe20000410000 */
[-C--:B------:R-:W-:Y:S01]  /*9490*/  FMUL.FTZ R149, R149, R12.reuse ;  /* 0x0000000c95957220 */ /* 0x080fe20000410000 */
[-C--:B------:R-:W-:Y:S01]  /*94a0*/  FMUL.FTZ R152, R152, R12.reuse ;  /* 0x0000000c98987220 */ /* 0x080fe20000410000 */
[-C--:B------:R-:W-:Y:S01]  /*94b0*/  FMUL.FTZ R153, R153, R12.reuse ;  /* 0x0000000c99997220 */ /* 0x080fe20000410000 */
[-C--:B------:R-:W-:Y:S01]  /*94c0*/  FMUL.FTZ R160, R160, R12.reuse ;  /* 0x0000000ca0a07220 */ /* 0x080fe20000410000 */
[-C--:B------:R-:W-:Y:S01]  /*94d0*/  FMUL.FTZ R161, R161, R12.reuse ;  /* 0x0000000ca1a17220 */ /* 0x080fe20000410000 */
[-C--:B------:R-:W-:Y:S01]  /*94e0*/  FMUL.FTZ R168, R168, R12.reuse ;  /* 0x0000000ca8a87220 */ /* 0x080fe20000410000 */
[----:B------:R-:W-:Y:S01]  /*94f0*/  FMUL.FTZ R169, R169, R12 ;  /* 0x0000000ca9a97220 */ /* 0x000fe20000410000 */
[----:B-1----:R-:W-:-:S05]  /*9500*/  FSEL R0, R137, RZ, P3 ;  /* 0x000000ff89007208 */ /* 0x002fca0001800000 */
[----:B------:R-:W-:Y:S01]  /*9510*/  FADD.FTZ R4, R135, -R0 ;  /* 0x8000000087047221 */ /* 0x000fe20000010000 */
[----:B------:R-:W-:-:S03]  /*9520*/  FSEL R0, R132, RZ, P2 ;  /* 0x000000ff84007208 */ /* 0x000fc60001000000 */
[----:B------:R-:W-:Y:S02]  /*9530*/  FMUL.FTZ R4, R4, UR13 ;  /* 0x0000000d04047c20 */ /* 0x000fe40008410000 */
[----:B------:R-:W-:Y:S02]  /*9540*/  FADD.FTZ R5, R134, -R0 ;  /* 0x8000000086057221 */ /* 0x000fe40000010000 */
[----:B------:R1:W3:Y:S01]  /*9550*/  MUFU.EX2 R0, R4 ;  /* 0x0000000400007308 */ /* 0x0002e20000000800 */
[----:B------:R-:W4:Y:S01]  /*9560*/  LDL.LU R134, [R1+0x1c] ;  /* 0x00001c0001867983 */ /* 0x000f220000300800 */
[----:B------:R-:W-:-:S06]  /*9570*/  FMUL.FTZ R5, R5, UR13 ;  /* 0x0000000d05057c20 */ /* 0x000fcc0008410000 */
[----:B------:R-:W2:Y:S01]  /*9580*/  MUFU.EX2 R22, R5 ;  /* 0x0000000500167308 */ /* 0x000ea20000000800 */
[----:B-1----:R-:W-:Y:S01]  /*9590*/  FSEL R4, R47, RZ, P1 ;  /* 0x000000ff2f047208 */ /* 0x002fe20000800000 */
[-C--:B---3--:R-:W-:Y:S01]  /*95a0*/  FMUL.FTZ R150, R150, R0.reuse ;  /* 0x0000000096967220 */ /* 0x088fe20000410000 */
[-C--:B------:R-:W-:Y:S01]  /*95b0*/  FMUL.FTZ R151, R151, R0.reuse ;  /* 0x0000000097977220 */ /* 0x080fe20000410000 */
[-C--:B------:R-:W-:Y:S01]  /*95c0*/  FMUL.FTZ R154, R154, R0.reuse ;  /* 0x000000009a9a7220 */ /* 0x080fe20000410000 */
[-C--:B------:R-:W-:Y:S01]  /*95d0*/  FMUL.FTZ R155, R155, R0.reuse ;  /* 0x000000009b9b7220 */ /* 0x080fe20000410000 */
[----:B------:R-:W-:Y:S01]  /*95e0*/  FADD.FTZ R4, R133, -R4 ;  /* 0x8000000485047221 */ /* 0x000fe20000010000 */
[----:B------:R-:W-:Y:S01]  /*95f0*/  FMUL.FTZ R162, R162, R0 ;  /* 0x00000000a2a27220 */ /* 0x000fe20000410000 */
[----:B------:R-:W3:Y:S01]  /*9600*/  LDL.LU R133, [R1+0x18] ;  /* 0x0000180001857983 */ /* 0x000ee20000300800 */
[-C--:B--2---:R-:W-:Y:S01]  /*9610*/  FMUL.FTZ R144, R144, R22.reuse ;  /* 0x0000001690907220 */ /* 0x084fe20000410000 */
[----:B------:R-:W-:Y:S01]  /*9620*/  FMUL.FTZ R4, R4, UR13 ;  /* 0x0000000d04047c20 */ /* 0x000fe20008410000 */
[----:B------:R-:W-:Y:S01]  /*9630*/  FMUL.FTZ R145, R145, R22 ;  /* 0x0000001691917220 */ /* 0x000fe20000410000 */
[----:B------:R-:W-:Y:S01]  /*9640*/  F2FP.F16.F32.PACK_AB R5, R242, R246 ;  /* 0x000000f6f205723e */ /* 0x000fe200000000ff */
[-C--:B------:R-:W-:Y:S01]  /*9650*/  FMUL.FTZ R156, R156, R22.reuse ;  /* 0x000000169c9c7220 */ /* 0x080fe20000410000 */
[----:B------:R1:W2:Y:S01]  /*9660*/  MUFU.EX2 R23, R4 ;  /* 0x0000000400177308 */ /* 0x0002a20000000800 */
[-C--:B------:R-:W-:Y:S01]  /*9670*/  FMUL.FTZ R157, R157, R22.reuse ;  /* 0x000000169d9d7220 */ /* 0x080fe20000410000 */
[C---:B------:R-:W-:Y:S01]  /*9680*/  HMMA.16816.F32 R148, R8.reuse, R16, R148 ;  /* 0x000000100894723c */ /* 0x040fe20000001894 */
[-C--:B------:R-:W-:Y:S01]  /*9690*/  FMUL.FTZ R164, R164, R22.reuse ;  /* 0x00000016a4a47220 */ /* 0x080fe20000410000 */
[-C--:B------:R-:W-:Y:S01]  /*96a0*/  FMUL.FTZ R165, R165, R22.reuse ;  /* 0x00000016a5a57220 */ /* 0x080fe20000410000 */
[-C--:B------:R-:W-:Y:S01]  /*96b0*/  FMUL.FTZ R172, R172, R22.reuse ;  /* 0x00000016acac7220 */ /* 0x080fe20000410000 */
[----:B------:R-:W-:Y:S01]  /*96c0*/  FMUL.FTZ R173, R173, R22 ;  /* 0x00000016adad7220 */ /* 0x000fe20000410000 */
[-C--:B------:R-:W-:Y:S01]  /*96d0*/  FMUL.FTZ R163, R163, R0.reuse ;  /* 0x00000000a3a37220 */ /* 0x080fe20000410000 */
[----:B------:R-:W-:Y:S01]  /*96e0*/  HMMA.16816.F32 R48, R8, R18, R152 ;  /* 0x000000120830723c */ /* 0x000fe20000001898 */
        /* <DEDUP_REMOVED lines=8> */
[----:B-1----:R-:W-:Y:S01]  /*9770*/  FFMA.FTZ R4, R30, UR13, -R21 ;  /* 0x0000000d1e047c23 */ /* 0x002fe20008010815 */
[-C--:B--2---:R-:W-:Y:S01]  /*9780*/  FMUL.FTZ R146, R146, R23.reuse ;  /* 0x0000001792927220 */ /* 0x084fe20000410000 */
[-C--:B------:R-:W-:Y:S01]  /*9790*/  FMUL.FTZ R147, R147, R23.reuse ;  /* 0x0000001793937220 */ /* 0x080fe20000410000 */
[-C--:B------:R-:W-:Y:S01]  /*97a0*/  FMUL.FTZ R158, R158, R23.reuse ;  /* 0x000000179e9e7220 */ /* 0x080fe20000410000 */
[----:B------:R1:W2:Y:S01]  /*97b0*/  MUFU.EX2 R135, R4 ;  /* 0x0000000400877308 */ /* 0x0002a20000000800 */
[-C--:B------:R-:W-:Y:S01]  /*97c0*/  FMUL.FTZ R159, R159, R23.reuse ;  /* 0x000000179f9f7220 */ /* 0x080fe20000410000 */
        /* <DEDUP_REMOVED lines=12> */
[----:B------:R-:W-:Y:S01]  /*9890*/  FMUL.FTZ R191, R191, R23 ;  /* 0x00000017bfbf7220 */ /* 0x000fe20000410000 */
[----:B------:R-:W-:Y:S01]  /*98a0*/  FMUL.FTZ R187, R187, R0 ;  /* 0x00000000bbbb7220 */ /* 0x000fe20000410000 */
[----:B------:R-:W-:-:S02]  /*98b0*/  MOV R152, R53 ;  /* 0x0000003500987202 */ /* 0x000fc40000000f00 */
[----:B-1----:R-:W-:Y:S02]  /*98c0*/  F2FP.F16.F32.PACK_AB R4, R243, R247 ;  /* 0x000000f7f304723e */ /* 0x002fe400000000ff */
[----:B--2---:R-:W-:Y:S01]  /*98d0*/  F2FP.F16.F32.PACK_AB R7, R135, R136 ;  /* 0x000000888707723e */ /* 0x004fe200000000ff */
[-C--:B------:R-:W-:Y:S01]  /*98e0*/  FMUL.FTZ R192, R192, R12.reuse ;  /* 0x0000000cc0c07220 */ /* 0x080fe20000410000 */
[----:B------:R-:W-:Y:S01]  /*98f0*/  FMUL.FTZ R193, R193, R12 ;  /* 0x0000000cc1c17220 */ /* 0x000fe20000410000 */
        /* <DEDUP_REMOVED lines=41> */
[-C--:B------:R-:W-:Y:S01]  /*9b90*/  FMUL.FTZ R76, R76, R22.reuse ;  /* 0x000000164c4c7220 */ /* 0x080fe20000410000 */
[----:B------:R-:W-:Y:S01]  /*9ba0*/  FMUL.FTZ R77, R77, R22 ;  /* 0x000000164d4d7220 */ /* 0x000fe20000410000 */
[-C--:B------:R-:W-:Y:S01]  /*9bb0*/  FMUL.FTZ R78, R78, R23.reuse ;  /* 0x000000174e4e7220 */ /* 0x080fe20000410000 */
[-C--:B------:R-:W-:Y:S01]  /*9bc0*/  FMUL.FTZ R79, R79, R23.reuse ;  /* 0x000000174f4f7220 */ /* 0x080fe20000410000 */
[----:B------:R-:W-:Y:S01]  /*9bd0*/  MOV R155, R40 ;  /* 0x00000028009b7202 */ /* 0x000fe20000000f00 */
[-C--:B------:R-:W-:Y:S01]  /*9be0*/  FMUL.FTZ R84, R84, R12.reuse ;  /* 0x0000000c54547220 */ /* 0x080fe20000410000 */
[----:B------:R-:W-:Y:S01]  /*9bf0*/  FMUL.FTZ R85, R85, R12 ;  /* 0x0000000c55557220 */ /* 0x000fe20000410000 */
[-C--:B------:R-:W-:Y:S01]  /*9c00*/  FMUL.FTZ R88, R88, R22.reuse ;  /* 0x0000001658587220 */ /* 0x080fe20000410000 */
[----:B------:R-:W-:Y:S01]  /*9c10*/  FMUL.FTZ R89, R89, R22 ;  /* 0x0000001659597220 */ /* 0x000fe20000410000 */
[-C--:B------:R-:W-:Y:S01]  /*9c20*/  FMUL.FTZ R90, R90, R23.reuse ;  /* 0x000000175a5a7220 */ /* 0x080fe20000410000 */
[-C--:B-1----:R-:W-:Y:S01]  /*9c30*/  HMMA.16816.F32 R64, R4, R16.reuse, R164 ;  /* 0x000000100440723c */ /* 0x082fe200000018a4 */
[----:B------:R-:W-:Y:S01]  /*9c40*/  FMUL.FTZ R91, R91, R23 ;  /* 0x000000175b5b7220 */ /* 0x000fe20000410000 */
[-C--:B------:R-:W-:Y:S01]  /*9c50*/  FMUL.FTZ R96, R96, R12.reuse ;  /* 0x0000000c60607220 */ /* 0x080fe20000410000 */
[----:B------:R-:W-:Y:S01]  /*9c60*/  FMUL.FTZ R97, R97, R12 ;  /* 0x0000000c61617220 */ /* 0x000fe20000410000 */
[-C--:B------:R-:W-:Y:S01]  /*9c70*/  FMUL.FTZ R92, R92, R22.reuse ;  /* 0x000000165c5c7220 */ /* 0x080fe20000410000 */
[----:B------:R-:W-:Y:S01]  /*9c80*/  FMUL.FTZ R93, R93, R22 ;  /* 0x000000165d5d7220 */ /* 0x000fe20000410000 */
[----:B------:R-:W-:Y:S01]  /*9c90*/  HMMA.16816.F32 R160, R8, R16, R160 ;  /* 0x0000001008a0723c */ /* 0x000fe200000018a0 */
[----:B------:R-:W-:-:S02]  /*9ca0*/  MOV R167, R60 ;  /* 0x0000003c00a77202 */ /* 0x000fc40000000f00 */
[----:B------:R-:W-:Y:S02]  /*9cb0*/  MOV R164, R52 ;  /* 0x0000003400a47202 */ /* 0x000fe40000000f00 */
[----:B------:R-:W-:Y:S01]  /*9cc0*/  MOV R165, R38 ;  /* 0x0000002600a57202 */ /* 0x000fe20000000f00 */
[-C--:B------:R-:W-:Y:S01]  /*9cd0*/  HMMA.16816.F32 R60, R4, R18.reuse, R172 ;  /* 0x00000012043c723c */ /* 0x080fe200000018ac */
[----:B------:R-:W-:Y:S01]  /*9ce0*/  MOV R166, R33 ;  /* 0x0000002100a67202 */ /* 0x000fe20000000f00 */
[-C--:B------:R-:W-:Y:S01]  /*9cf0*/  FMUL.FTZ R94, R94, R23.reuse ;  /* 0x000000175e5e7220 */ /* 0x080fe20000410000 */
[----:B------:R-:W-:Y:S01]  /*9d00*/  FMUL.FTZ R95, R95, R23 ;  /* 0x000000175f5f7220 */ /* 0x000fe20000410000 */
[----:B------:R-:W-:Y:S02]  /*9d10*/  MOV R153, R27 ;  /* 0x0000001b00997202 */ /* 0x000fe40000000f00 */
[----:B------:R-:W-:Y:S02]  /*9d20*/  MOV R154, R26 ;  /* 0x0000001a009a7202 */ /* 0x000fe40000000f00 */
[----:B------:R-:W-:Y:S01]  /*9d30*/  MOV R174, R58 ;  /* 0x0000003a00ae7202 */ /* 0x000fe20000000f00 */
[----:B------:R-:W-:Y:S01]  /*9d40*/  LDSM.16.MT88.4 R24, [R235+0xe000] ;  /* 0x00e00000eb18783b */ /* 0x000fe20000004200 */
[----:B------:R-:W-:Y:S01]  /*9d50*/  HMMA.16816.F32 R56, R8, R18, R168 ;  /* 0x000000120838723c */ /* 0x000fe200000018a8 */
[----:B------:R-:W-:-:S02]  /*9d60*/  MOV R172, R36 ;  /* 0x0000002400ac7202 */ /* 0x000fc40000000f00 */
[----:B------:R-:W1:Y:S01]  /*9d70*/  LDSM.16.MT88.4 R16, [R235+0xc000] ;  /* 0x00c00000eb10783b */ /* 0x000e620000004200 */
[----:B------:R-:W-:Y:S02]  /*9d80*/  MOV R175, R37 ;  /* 0x0000002500af7202 */ /* 0x000fe40000000f00 */
[----:B------:R-:W-:Y:S02]  /*9d90*/  MOV R173, R41 ;  /* 0x0000002900ad7202 */ /* 0x000fe40000000f00 */
[----:B------:R-:W-:Y:S02]  /*9da0*/  MOV R169, R31 ;  /* 0x0000001f00a97202 */ /* 0x000fe40000000f00 */
[----:B------:R-:W-:Y:S02]  /*9db0*/  MOV R171, R34 ;  /* 0x0000002200ab7202 */ /* 0x000fe40000000f00 */
[----:B------:R-:W-:Y:S01]  /*9dc0*/  MOV R170, R42 ;  /* 0x0000002a00aa7202 */ /* 0x000fe20000000f00 */
[-C--:B-1----:R-:W-:Y:S06]  /*9dd0*/  HMMA.16816.F32 R52, R8, R16.reuse, R176 ;  /* 0x000000100834723c */ /* 0x082fec00000018b0 */
[C---:B------:R-:W-:Y:S06]  /*9de0*/  HMMA.16816.F32 R28, R4.reuse, R16, R180 ;  /* 0x00000010041c723c */ /* 0x040fec00000018b4 */
[-C--:B------:R-:W-:Y:S06]  /*9df0*/  HMMA.16816.F32 R188, R4, R18.reuse, R188 ;  /* 0x0000001204bc723c */ /* 0x080fec00000018bc */
[----:B------:R-:W-:Y:S01]  /*9e00*/  HMMA.16816.F32 R184, R8, R18, R184 ;  /* 0x0000001208b8723c */ /* 0x000fe200000018b8 */
[----:B------:R-:W1:Y:S01]  /*9e10*/  LDSM.16.MT88.4 R16, [R234+0xc000] ;  /* 0x00c00000ea10783b */ /* 0x000e620000004200 */
[----:B------:R-:W-:-:S02]  /*9e20*/  MOV R177, R172 ;  /* 0x000000ac00b17202 */ /* 0x000fc40000000f00 */
        /* <DEDUP_REMOVED lines=9> */
[----:B------:R-:W-:Y:S02]  /*9ec0*/  MOV R179, R175 ;  /* 0x000000af00b37202 */ /* 0x000fe40000000f00 */
[----:B------:R-:W-:Y:S01]  /*9ed0*/  MOV R175, R165 ;  /* 0x000000a500af7202 */ /* 0x000fe20000000f00 */
[----:B-1----:R-:W-:Y:S01]  /*9ee0*/  HMMA.16816.F32 R40, R8, R16, R68 ;  /* 0x000000100828723c */ /* 0x002fe20000001844 */
[----:B---3--:R-:W-:Y:S01]  /*9ef0*/  FFMA.FTZ R133, R133, R0, R13 ;  /* 0x0000000085857223 */ /* 0x008fe2000001000d */
[----:B------:R-:W-:-:S04]  /*9f00*/  FFMA.FTZ R0, R216, UR13, -R2 ;  /* 0x0000000dd8007c23 */ /* 0x000fc80008010802 */
[----:B------:R1:W-:Y:S01]  /*9f10*/  MUFU.EX2 R172, R0 ;  /* 0x0000000000ac7308 */ /* 0x0003e20000000800 */
[C---:B------:R-:W-:Y:S06]  /*9f20*/  HMMA.16816.F32 R36, R4.reuse, R16, R72 ;  /* 0x000000100424723c */ /* 0x040fec0000001848 */
[----:B------:R-:W-:Y:S01]  /*9f30*/  HMMA.16816.F32 R76, R4, R18, R76 ;  /* 0x00000012044c723c */ /* 0x000fe2000000184c */
[----:B-1----:R-:W-:-:S04]  /*9f40*/  FFMA.FTZ R0, R208, UR13, -R2 ;  /* 0x0000000dd0007c23 */ /* 0x002fc80008010802 */
[----:B------:R1:W-:Y:S01]  /*9f50*/  MUFU.EX2 R167, R0 ;  /* 0x0000000000a77308 */ /* 0x0003e20000000800 */
[----:B------:R-:W-:Y:S01]  /*9f60*/  HMMA.16816.F32 R32, R8, R18, R80 ;  /* 0x000000120820723c */ /* 0x000fe20000001850 */
[----:B------:R-:W-:Y:S01]  /*9f70*/  MOV R208, R171 ;  /* 0x000000ab00d07202 */ /* 0x000fe20000000f00 */
[----:B------:R-:W2:Y:S01]  /*9f80*/  LDSM.16.MT88.4 R16, [R233+0xe000] ;  /* 0x00e00000e910783b */ /* 0x000ea20000004200 */
[----:B-1----:R-:W-:-:S04]  /*9f90*/  FFMA.FTZ R0, R141, UR13, -R2 ;  /* 0x0000000d8d007c23 */ /* 0x002fc80008010802 */
[----:B------:R1:W-:Y:S02]  /*9fa0*/  MUFU.EX2 R171, R0 ;  /* 0x0000000000ab7308 */ /* 0x0003e40000000800 */
[----:B-1----:R-:W-:-:S06]  /*9fb0*/  FFMA.FTZ R0, R45, UR13, -R2 ;  /* 0x0000000d2d007c23 */ /* 0x002fcc0008010802 */
[----:B------:R1:W-:Y:S02]  /*9fc0*/  MUFU.EX2 R182, R0 ;  /* 0x0000000000b67308 */ /* 0x0003e40000000800 */
[----:B-1----:R-:W-:Y:S01]  /*9fd0*/  FFMA.FTZ R0, R211, UR13, -R3 ;  /* 0x0000000dd3007c23 */ /* 0x002fe20008010803 */
[----:B------:R-:W-:Y:S02]  /*9fe0*/  MOV R211, R170 ;  /* 0x000000aa00d37202 */ /* 0x000fe40000000f00 */
[----:B------:R-:W-:-:S03]  /*9ff0*/  MOV R170, R164 ;  /* 0x000000a400aa7202 */ /* 0x000fc60000000f00 */
[----:B------:R1:W-:Y:S02]  /*a000*/  MUFU.EX2 R164, R0 ;  /* 0x0000000000a47308 */ /* 0x0003e40000000800 */
[----:B-1----:R-:W-:-:S06]  /*a010*/  FFMA.FTZ R0, R143, UR13, -R3 ;  /* 0x0000000d8f007c23 */ /* 0x002fcc0008010803 */
[----:B------:R1:W-:Y:S02]  /*a020*/  MUFU.EX2 R168, R0 ;  /* 0x0000000000a87308 */ /* 0x0003e40000000800 */
[----:B-1----:R-:W-:-:S06]  /*a030*/  FFMA.FTZ R0, R140, UR13, -R3 ;  /* 0x0000000d8c007c23 */ /* 0x002fcc0008010803 */
[----:B------:R1:W-:Y:S02]  /*a040*/  MUFU.EX2 R173, R0 ;  /* 0x0000000000ad7308 */ /* 0x0003e40000000800 */
[----:B-1----:R-:W-:-:S06]  /*a050*/  FFMA.FTZ R0, R44, UR13, -R3 ;  /* 0x0000000d2c007c23 */ /* 0x002fcc0008010803 */
[----:B------:R1:W-:Y:S01]  /*a060*/  MUFU.EX2 R181, R0 ;  /* 0x0000000000b57308 */ /* 0x0003e20000000800 */
[----:B--2---:R-:W-:Y:S01]  /*a070*/  HMMA.16816.F32 R84, R8, R16, R84 ;  /* 0x000000100854723c */ /* 0x004fe20000001854 */
[----:B-1----:R-:W-:-:S06]  /*a080*/  FFMA.FTZ R0, R218, UR13, -R20 ;  /* 0x0000000dda007c23 */ /* 0x002fcc0008010814 */
[----:B------:R1:W-:Y:S01]  /*a090*/  MUFU.EX2 R165, R0 ;  /* 0x0000000000a57308 */ /* 0x0003e20000000800 */
[----:B------:R-:W-:Y:S01]  /*a0a0*/  MOV R218, R174 ;  /* 0x000000ae00da7202 */ /* 0x000fe20000000f00 */
[C---:B------:R-:W-:Y:S06]  /*a0b0*/  HMMA.16816.F32 R88, R4.reuse, R16, R88 ;  /* 0x000000100458723c */ /* 0x040fec0000001858 */
[----:B------:R-:W-:Y:S01]  /*a0c0*/  HMMA.16816.F32 R92, R4, R18, R92 ;  /* 0x00000012045c723c */ /* 0x000fe2000000185c */
[----:B-1----:R-:W-:Y:S01]  /*a0d0*/  FFMA.FTZ R0, R210, UR13, -R20 ;  /* 0x0000000dd2007c23 */ /* 0x002fe20008010814 */
[----:B------:R-:W-:-:S03]  /*a0e0*/  MOV R210, R169 ;  /* 0x000000a900d27202 */ /* 0x000fc60000000f00 */
[----:B------:R1:W2:Y:S01]  /*a0f0*/  MUFU.EX2 R169, R0 ;  /* 0x0000000000a97308 */ /* 0x0002a20000000800 */
[----:B------:R-:W-:Y:S01]  /*a100*/  HMMA.16816.F32 R80, R8, R18, R96 ;  /* 0x000000120850723c */ /* 0x000fe20000001860 */
[----:B------:R-:W3:Y:S01]  /*a110*/  LDSM.16.MT88.4 R16, [R234+0xe000] ;  /* 0x00e00000ea10783b */ /* 0x000ee20000004200 */
[-C--:B------:R-:W-:Y:S01]  /*a120*/  FMUL.FTZ R100, R100, R12.reuse ;  /* 0x0000000c64647220 */ /* 0x080fe20000410000 */
[-C--:B------:R-:W-:Y:S01]  /*a130*/  FMUL.FTZ R101, R101, R12.reuse ;  /* 0x0000000c65657220 */ /* 0x080fe20000410000 */
[----:B------:R-:W-:Y:S01]  /*a140*/  FMUL.FTZ R112, R112, R12 ;  /* 0x0000000c70707220 */ /* 0x000fe20000410000 */
[----:B-1----:R-:W-:-:S04]  /*a150*/  FFMA.FTZ R0, R142, UR13, -R20 ;  /* 0x0000000d8e007c23 */ /* 0x002fc80008010814 */
[----:B------:R1:W-:Y:S01]  /*a160*/  MUFU.EX2 R174, R0 ;  /* 0x0000000000ae7308 */ /* 0x0003e20000000800 */
[-C--:B------:R-:W-:Y:S01]  /*a170*/  FMUL.FTZ R113, R113, R12.reuse ;  /* 0x0000000c71717220 */ /* 0x080fe20000410000 */
[-C--:B------:R-:W-:Y:S01]  /*a180*/  FMUL.FTZ R116, R116, R12.reuse ;  /* 0x0000000c74747220 */ /* 0x080fe20000410000 */
[-C--:B------:R-:W-:Y:S01]  /*a190*/  FMUL.FTZ R117, R117, R12.reuse ;  /* 0x0000000c75757220 */ /* 0x080fe20000410000 */
[-C--:B------:R-:W-:Y:S01]  /*a1a0*/  FMUL.FTZ R128, R128, R12.reuse ;  /* 0x0000000c80807220 */ /* 0x080fe20000410000 */
[-C--:B------:R-:W-:Y:S01]  /*a1b0*/  FMUL.FTZ R129, R129, R12.reuse ;  /* 0x0000000c81817220 */ /* 0x080fe20000410000 */
[----:B----4-:R-:W-:Y:S01]  /*a1c0*/  FFMA.FTZ R134, R134, R12, R224 ;  /* 0x0000000c86867223 */ /* 0x010fe200000100e0 */
[----:B------:R-:W-:Y:S02]  /*a1d0*/  MOV R44, R14 ;  /* 0x0000000e002c7202 */ /* 0x000fe40000000f00 */
[----:B------:R-:W-:Y:S01]  /*a1e0*/  MOV R45, R166 ;  /* 0x000000a6002d7202 */ /* 0x000fe20000000f00 */
[----:B-1----:R-:W-:Y:S01]  /*a1f0*/  FFMA.FTZ R0, R46, UR13, -R20 ;  /* 0x0000000d2e007c23 */ /* 0x002fe20008010814 */
[----:B------:R-:W-:-:S02]  /*a200*/  MOV R46, R15 ;  /* 0x0000000f002e7202 */ /* 0x000fc40000000f00 */
[----:B------:R-:W1:Y:S01]  /*a210*/  LDSM.16.MT88.4 R12, [R232+0xc800] ;  /* 0x00c80000e80c783b */ /* 0x000e620000004200 */
[----:B------:R4:W-:Y:S01]  /*a220*/  MUFU.EX2 R180, R0 ;  /* 0x0000000000b47308 */ /* 0x0009e20000000800 */
[----:B------:R-:W-:Y:S01]  /*a230*/  MOV R224, R170 ;  /* 0x000000aa00e07202 */ /* 0x000fe20000000f00 */
[----:B----4-:R-:W-:-:S06]  /*a240*/  FFMA.FTZ R0, R219, UR13, -R21 ;  /* 0x0000000ddb007c23 */ /* 0x010fcc0008010815 */
[----:B------:R4:W-:Y:S01]  /*a250*/  MUFU.EX2 R166, R0 ;  /* 0x0000000000a67308 */ /* 0x0009e20000000800 */
[----:B------:R-:W-:Y:S01]  /*a260*/  MOV R219, R176 ;  /* 0x000000b000db7202 */ /* 0x000fe20000000f00 */
[----:B----4-:R-:W-:-:S06]  /*a270*/  FFMA.FTZ R0, R217, UR13, -R21 ;  /* 0x0000000dd9007c23 */ /* 0x010fcc0008010815 */
[----:B------:R4:W1:Y:S02]  /*a280*/  MUFU.EX2 R170, R0 ;  /* 0x0000000000aa7308 */ /* 0x0008640000000800 */
[----:B----4-:R-:W-:Y:S01]  /*a290*/  FFMA.FTZ R0, R209, UR13, -R21 ;  /* 0x0000000dd1007c23 */ /* 0x010fe20008010815 */
[----:B------:R-:W-:-:S05]  /*a2a0*/  MOV R209, R175 ;  /* 0x000000af00d17202 */ /* 0x000fca0000000f00 */
[----:B------:R4:W-:Y:S01]  /*a2b0*/  MUFU.EX2 R175, R0 ;  /* 0x0000000000af7308 */ /* 0x0009e20000000800 */
[-C--:B------:R-:W-:Y:S01]  /*a2c0*/  FMUL.FTZ R104, R104, R22.reuse ;  /* 0x0000001668687220 */ /* 0x080fe20000410000 */
[-C--:B------:R-:W-:Y:S01]  /*a2d0*/  FMUL.FTZ R105, R105, R22.reuse ;  /* 0x0000001669697220 */ /* 0x080fe20000410000 */
[----:B------:R-:W-:Y:S01]  /*a2e0*/  FMUL.FTZ R108, R108, R22 ;  /* 0x000000166c6c7220 */ /* 0x000fe20000410000 */
[----:B------:R-:W-:Y:S01]  /*a2f0*/  FMUL.FTZ R106, R106, R23 ;  /* 0x000000176a6a7220 */ /* 0x000fe20000410000 */
[----:B----4-:R-:W-:-:S04]  /*a300*/  FFMA.FTZ R0, R139, UR13, -R21 ;  /* 0x0000000d8b007c23 */ /* 0x010fc80008010815 */
[----:B------:R-:W4:Y:S01]  /*a310*/  MUFU.EX2 R176, R0 ;  /* 0x0000000000b07308 */ /* 0x000f220000000800 */
        /* <DEDUP_REMOVED lines=9> */
[-C--:B------:R-:W-:Y:S01]  /*a3b0*/  FMUL.FTZ R123, R123, R23.reuse ;  /* 0x000000177b7b7220 */ /* 0x080fe20000410000 */
[-C--:B------:R-:W-:Y:S01]  /*a3c0*/  FMUL.FTZ R126, R126, R23.reuse ;  /* 0x000000177e7e7220 */ /* 0x080fe20000410000 */
[----:B------:R-:W-:Y:S01]  /*a3d0*/  FMUL.FTZ R127, R127, R23 ;  /* 0x000000177f7f7220 */ /* 0x000fe20000410000 */
[C---:B------:R-:W-:Y:S06]  /*a3e0*/  HMMA.16816.F32 R104, R4.reuse, R24, R104 ;  /* 0x000000180468723c */ /* 0x040fec0000001868 */
[C---:B------:R-:W-:Y:S06]  /*a3f0*/  HMMA.16816.F32 R108, R4.reuse, R26, R108 ;  /* 0x0000001a046c723c */ /* 0x040fec000000186c */
[C---:B---3--:R-:W-:Y:S06]  /*a400*/  HMMA.16816.F32 R120, R4.reuse, R16, R120 ;  /* 0x000000100478723c */ /* 0x048fec0000001878 */
[----:B------:R-:W-:Y:S06]  /*a410*/  HMMA.16816.F32 R124, R4, R18, R124 ;  /* 0x00000012047c723c */ /* 0x000fec000000187c */
[----:B------:R-:W-:Y:S01]  /*a420*/  HMMA.16816.F32 R100, R8, R24, R100 ;  /* 0x000000180864723c */ /* 0x000fe20000001864 */
[----:B--2---:R-:W-:-:S02]  /*a430*/  F2FP.F16.F32.PACK_AB R4, R169, R165 ;  /* 0x000000a5a904723e */ /* 0x004fc400000000ff */
[----:B-1----:R-:W-:Y:S02]  /*a440*/  F2FP.F16.F32.PACK_AB R5, R170, R166 ;  /* 0x000000a6aa05723e */ /* 0x002fe400000000ff */
[----:B------:R-:W-:Y:S01]  /*a450*/  F2FP.F16.F32.PACK_AB R6, R180, R174 ;  /* 0x000000aeb406723e */ /* 0x000fe200000000ff */
[C---:B------:R-:W-:Y:S01]  /*a460*/  HMMA.16816.F32 R112, R8.reuse, R26, R112 ;  /* 0x0000001a0870723c */ /* 0x040fe20000001870 */
[----:B----4-:R-:W-:Y:S01]  /*a470*/  F2FP.F16.F32.PACK_AB R7, R176, R175 ;  /* 0x000000afb007723e */ /* 0x010fe200000000ff */
[----:B------:R-:W-:Y:S04]  /*a480*/  LDSM.16.MT88.4 R24, [R233+0xe800] ;  /* 0x00e80000e918783b */ /* 0x000fe80000004200 */
[C---:B------:R-:W-:Y:S06]  /*a490*/  HMMA.16816.F32 R116, R8.reuse, R16, R116 ;  /* 0x000000100874723c */ /* 0x040fec0000001874 */
[----:B------:R-:W-:Y:S01]  /*a4a0*/  HMMA.16816.F32 R128, R8, R18, R128 ;  /* 0x000000120880723c */ /* 0x000fe20000001880 */
[----:B------:R-:W1:Y:S06]  /*a4b0*/  LDSM.16.MT88.4 R16, [R233+0xc800] ;  /* 0x00c80000e910783b */ /* 0x000e6c0000004200 */
[----:B------:R-:W-:-:S02]  /*a4c0*/  F2FP.F16.F32.PACK_AB R8, R167, R172 ;  /* 0x000000aca708723e */ /* 0x000fc400000000ff */
[----:B------:R-:W-:Y:S02]  /*a4d0*/  F2FP.F16.F32.PACK_AB R9, R168, R164 ;  /* 0x000000a4a809723e */ /* 0x000fe400000000ff */
[----:B------:R-:W-:Y:S02]  /*a4e0*/  F2FP.F16.F32.PACK_AB R10, R182, R171 ;  /* 0x000000abb60a723e */ /* 0x000fe400000000ff */
[----:B------:R-:W-:Y:S01]  /*a4f0*/  F2FP.F16.F32.PACK_AB R11, R181, R173 ;  /* 0x000000adb50b723e */ /* 0x000fe200000000ff */
[-C--:B------:R-:W-:Y:S06]  /*a500*/  HMMA.16816.F32 R144, R4, R12.reuse, R144 ;  /* 0x0000000c0490723c */ /* 0x080fec0000001890 */
[----:B------:R-:W-:Y:S06]  /*a510*/  HMMA.16816.F32 R148, R8, R12, R148 ;  /* 0x0000000c0894723c */ /* 0x000fec0000001894 */
[-C--:B------:R-:W-:Y:S06]  /*a520*/  HMMA.16816.F32 R156, R4, R14.reuse, R156 ;  /* 0x0000000e049c723c */ /* 0x080fec000000189c */
[C---:B------:R-:W-:Y:S01]  /*a530*/  HMMA.16816.F32 R48, R8.reuse, R14, R48 ;  /* 0x0000000e0830723c */ /* 0x040fe20000001830 */
[----:B------:R-:W2:Y:S05]  /*a540*/  LDSM.16.MT88.4 R12, [R235+0xc800] ;  /* 0x00c80000eb0c783b */ /* 0x000eaa0000004200 */
[-C--:B-1----:R-:W-:Y:S06]  /*a550*/  HMMA.16816.F32 R72, R8, R16.reuse, R160 ;  /* 0x000000100848723c */ /* 0x082fec00000018a0 */
[C---:B------:R-:W-:Y:S06]  /*a560*/  HMMA.16816.F32 R64, R4.reuse, R16, R64 ;  /* 0x000000100440723c */ /* 0x040fec0000001840 */
[-C--:B------:R-:W-:Y:S06]  /*a570*/  HMMA.16816.F32 R60, R4, R18.reuse, R60 ;  /* 0x00000012043c723c */ /* 0x080fec000000183c */
[C---:B------:R-:W-:Y:S01]  /*a580*/  HMMA.16816.F32 R56, R8.reuse, R18, R56 ;  /* 0x000000120838723c */ /* 0x040fe20000001838 */
[----:B------:R-:W1:Y:S05]  /*a590*/  LDSM.16.MT88.4 R16, [R234+0xc800] ;  /* 0x00c80000ea10783b */ /* 0x000e6a0000004200 */
[-C--:B--2---:R-:W-:Y:S06]  /*a5a0*/  HMMA.16816.F32 R52, R8, R12.reuse, R52 ;  /* 0x0000000c0834723c */ /* 0x084fec0000001834 */
[C---:B------:R-:W-:Y:S06]  /*a5b0*/  HMMA.16816.F32 R28, R4.reuse, R12, R28 ;  /* 0x0000000c041c723c */ /* 0x040fec000000181c */
[-C--:B------:R-:W-:Y:S06]  /*a5c0*/  HMMA.16816.F32 R188, R4, R14.reuse, R188 ;  /* 0x0000000e04bc723c */ /* 0x080fec00000018bc */
[----:B------:R-:W-:Y:S01]  /*a5d0*/  HMMA.16816.F32 R68, R8, R14, R184 ;  /* 0x0000000e0844723c */ /* 0x000fe200000018b8 */
[----:B------:R-:W2:Y:S01]  /*a5e0*/  LDSM.16.MT88.4 R12, [R232+0xe800] ;  /* 0x00e80000e80c783b */ /* 0x000ea20000004200 */
[----:B------:R-:W-:-:S02]  /*a5f0*/  MOV R217, R179 ;  /* 0x000000b300d97202 */ /* 0x000fc40000000f00 */
[----:B------:R-:W-:Y:S02]  /*a600*/  MOV R139, R152 ;  /* 0x00000098008b7202 */ /* 0x000fe40000000f00 */
[----:B------:R-:W-:Y:S02]  /*a610*/  MOV R179, R153 ;  /* 0x0000009900b37202 */ /* 0x000fe40000000f00 */
[----:B------:R-:W-:Y:S01]  /*a620*/  MOV R183, R154 ;  /* 0x0000009a00b77202 */ /* 0x000fe20000000f00 */
[----:B-1----:R-:W-:Y:S01]  /*a630*/  HMMA.16816.F32 R192, R8, R16, R192 ;  /* 0x0000001008c0723c */ /* 0x002fe200000018c0 */
[----:B------:R-:W-:-:S05]  /*a640*/  MOV R216, R155 ;  /* 0x0000009b00d87202 */ /* 0x000fca0000000f00 */
        /* <DEDUP_REMOVED lines=9> */
[----:B------:R-:W-:-:S04]  /*a6e0*/  FFMA.FTZ R0, R230, UR13, -R2 ;  /* 0x0000000de6007c23 */ /* 0x000fc80008010802 */
[----:B------:R3:W-:Y:S01]  /*a6f0*/  MUFU.EX2 R230, R0 ;  /* 0x0000000000e67308 */ /* 0x0007e20000000800 */
[C---:B------:R-:W-:Y:S06]  /*a700*/  HMMA.16816.F32 R88, R4.reuse, R24, R88 ;  /* 0x000000180458723c */ /* 0x040fec0000001858 */
[----:B------:R-:W-:Y:S01]  /*a710*/  HMMA.16816.F32 R92, R4, R26, R92 ;  /* 0x0000001a045c723c */ /* 0x000fe2000000185c */
[----:B---3--:R-:W-:Y:S01]  /*a720*/  FFMA.FTZ R0, R216, UR13, -R2 ;  /* 0x0000000dd8007c23 */ /* 0x008fe20008010802 */
[----:B------:R-:W-:Y:S02]  /*a730*/  MOV R216, R183 ;  /* 0x000000b700d87202 */ /* 0x000fe40000000f00 */
[----:B------:R-:W-:-:S02]  /*a740*/  MOV R183, R231 ;  /* 0x000000e700b77202 */ /* 0x000fc40000000f00 */
[----:B------:R3:W-:Y:S01]  /*a750*/  MUFU.EX2 R231, R0 ;  /* 0x0000000000e77308 */ /* 0x0007e20000000800 */
[C---:B-1----:R-:W-:Y:S06]  /*a760*/  HMMA.16816.F32 R104, R4.reuse, R16, R104 ;  /* 0x000000100468723c */ /* 0x042fec0000001868 */
[C---:B------:R-:W-:Y:S06]  /*a770*/  HMMA.16816.F32 R108, R4.reuse, R18, R108 ;  /* 0x00000012046c723c */ /* 0x040fec000000186c */
[----:B--2---:R-:W-:Y:S01]  /*a780*/  HMMA.16816.F32 R120, R4, R12, R120 ;  /* 0x0000000c0478723c */ /* 0x004fe20000001878 */
[----:B---3--:R-:W-:-:S05]  /*a790*/  FFMA.FTZ R0, R139, UR13, -R2 ;  /* 0x0000000d8b007c23 */ /* 0x008fca0008010802 */
[----:B------:R-:W-:Y:S01]  /*a7a0*/  HMMA.16816.F32 R124, R4, R14, R124 ;  /* 0x0000000e047c723c */ /* 0x000fe2000000187c */
[----:B------:R1:W-:Y:S01]  /*a7b0*/  MUFU.EX2 R4, R0 ;  /* 0x0000000000047308 */ /* 0x0003e20000000800 */
[----:B------:R-:W-:Y:S02]  /*a7c0*/  MOV R163, R209 ;  /* 0x000000d100a37202 */ /* 0x000fe40000000f00 */
[----:B------:R-:W-:Y:S02]  /*a7d0*/  MOV R209, R218 ;  /* 0x000000da00d17202 */ /* 0x000fe40000000f00 */
[----:B------:R-:W-:Y:S01]  /*a7e0*/  MOV R218, R226 ;  /* 0x000000e200da7202 */ /* 0x000fe20000000f00 */
[----:B-1----:R-:W-:-:S04]  /*a7f0*/  FFMA.FTZ R0, R217, UR13, -R2 ;  /* 0x0000000dd9007c23 */ /* 0x002fc80008010802 */
[----:B------:R1:W2:Y:S01]  /*a800*/  MUFU.EX2 R5, R0 ;  /* 0x0000000000057308 */ /* 0x0002a20000000800 */
[----:B------:R-:W-:Y:S02]  /*a810*/  MOV R217, R211 ;  /* 0x000000d300d97202 */ /* 0x000fe40000000f00 */
[----:B------:R-:W-:Y:S01]  /*a820*/  MOV R211, R227 ;  /* 0x000000e300d37202 */ /* 0x000fe20000000f00 */
[--C-:B-1----:R-:W-:Y:S02]  /*a830*/  FFMA.FTZ R0, R46, UR13, -R3.reuse ;  /* 0x0000000d2e007c23 */ /* 0x102fe40008010803 */
[----:B------:R-:W3:Y:S02]  /*a840*/  LDL.LU R46, [R1+0x20] ;  /* 0x00002000012e7983 */ /* 0x000ee40000300800 */
[----:B------:R1:W-:Y:S02]  /*a850*/  MUFU.EX2 R226, R0 ;  /* 0x0000000000e27308 */ /* 0x0003e40000000800 */
[----:B-1----:R-:W-:-:S06]  /*a860*/  FFMA.FTZ R0, R210, UR13, -R3 ;  /* 0x0000000dd2007c23 */ /* 0x002fcc0008010803 */
[----:B------:R1:W4:Y:S01]  /*a870*/  MUFU.EX2 R227, R0 ;  /* 0x0000000000e37308 */ /* 0x0003220000000800 */
[----:B------:R-:W-:Y:S02]  /*a880*/  MOV R210, R208 ;  /* 0x000000d000d27202 */ /* 0x000fe40000000f00 */
[----:B------:R-:W-:Y:S01]  /*a890*/  MOV R208, R229 ;  /* 0x000000e500d07202 */ /* 0x000fe20000000f00 */
[----:B-1----:R-:W-:-:S04]  /*a8a0*/  FFMA.FTZ R0, R228, UR13, -R3 ;  /* 0x0000000de4007c23 */ /* 0x002fc80008010803 */
[----:B------:R1:W-:Y:S02]  /*a8b0*/  MUFU.EX2 R228, R0 ;  /* 0x0000000000e47308 */ /* 0x0003e40000000800 */
[----:B-1----:R-:W-:-:S06]  /*a8c0*/  FFMA.FTZ R0, R223, UR13, -R3 ;  /* 0x0000000ddf007c23 */ /* 0x002fcc0008010803 */
[----:B------:R1:W4:Y:S02]  /*a8d0*/  MUFU.EX2 R229, R0 ;  /* 0x0000000000e57308 */ /* 0x0003240000000800 */
[----:B-1----:R-:W-:Y:S02]  /*a8e0*/  FFMA.FTZ R0, R216, UR13, -R20 ;  /* 0x0000000dd8007c23 */ /* 0x002fe40008010814 */
[----:B------:R-:W3:Y:S01]  /*a8f0*/  LDL.LU R216, [R1+0x24] ;  /* 0x0000240001d87983 */ /* 0x000ee20000300800 */
[----:B------:R-:W-:-:S03]  /*a900*/  MOV R139, R219 ;  /* 0x000000db008b7202 */ /* 0x000fc60000000f00 */
[----:B------:R1:W-:Y:S01]  /*a910*/  MUFU.EX2 R219, R0 ;  /* 0x0000000000db7308 */ /* 0x0003e20000000800 */
[C---:B------:R-:W-:Y:S06]  /*a920*/  HMMA.16816.F32 R100, R8.reuse, R16, R100 ;  /* 0x000000100864723c */ /* 0x040fec0000001864 */
[----:B------:R-:W-:Y:S01]  /*a930*/  HMMA.16816.F32 R112, R8, R18, R112 ;  /* 0x000000120870723c */ /* 0x000fe20000001870 */
[----:B------:R-:W-:Y:S01]  /*a940*/  LDSM.16.MT88.4 R16, [R233+0xd000] ;  /* 0x00d00000e910783b */ /* 0x000fe20000004200 */
[----:B-1----:R-:W-:-:S04]  /*a950*/  FFMA.FTZ R0, R163, UR13, -R20 ;  /* 0x0000000da3007c23 */ /* 0x002fc80008010814 */
[----:B------:R1:W4:Y:S01]  /*a960*/  MUFU.EX2 R223, R0 ;  /* 0x0000000000df7308 */ /* 0x0003220000000800 */
[C---:B------:R-:W-:Y:S06]  /*a970*/  HMMA.16816.F32 R116, R8.reuse, R12, R116 ;  /* 0x0000000c0874723c */ /* 0x040fec0000001874 */
[----:B------:R-:W-:Y:S01]  /*a980*/  HMMA.16816.F32 R128, R8, R14, R128 ;  /* 0x0000000e0880723c */ /* 0x000fe20000001880 */
[----:B------:R-:W4:Y:S01]  /*a990*/  LDSM.16.MT88.4 R12, [R235+0xd000] ;  /* 0x00d00000eb0c783b */ /* 0x000f220000004200 */
[----:B-1----:R-:W-:-:S04]  /*a9a0*/  FFMA.FTZ R0, R224, UR13, -R20 ;  /* 0x0000000de0007c23 */ /* 0x002fc80008010814 */
[----:B------:R1:W-:Y:S01]  /*a9b0*/  MUFU.EX2 R224, R0 ;  /* 0x0000000000e07308 */ /* 0x0003e20000000800 */
[----:B------:R-:W-:Y:S01]  /*a9c0*/  HMMA.16816.F32 R84, R8, R24, R84 ;  /* 0x000000180854723c */ /* 0x000fe20000001854 */
[----:B------:R-:W-:-:S05]  /*a9d0*/  FFMA.FTZ R40, R218, UR13, -R3 ;  /* 0x0000000dda287c23 */ /* 0x000fca0008010803 */
[----:B------:R-:W-:Y:S01]  /*a9e0*/  HMMA.16816.F32 R80, R8, R26, R80 ;  /* 0x0000001a0850723c */ /* 0x000fe20000001850 */
[----:B------:R-:W4:Y:S01]  /*a9f0*/  LDSM.16.MT88.4 R24, [R232+0xd000] ;  /* 0x00d00000e818783b */ /* 0x000f220000004200 */
[----:B-1----:R-:W-:Y:S01]  /*aa00*/  FFMA.FTZ R0, R45, UR13, -R20 ;  /* 0x0000000d2d007c23 */ /* 0x002fe20008010814 */
[----:B------:R-:W-:-:S03]  /*aa10*/  FFMA.FTZ R45, R225, UR13, -R2 ;  /* 0x0000000de12d7c23 */ /* 0x000fc60008010802 */
[----:B------:R1:W-:Y:S01]  /*aa20*/  MUFU.EX2 R225, R0 ;  /* 0x0000000000e17308 */ /* 0x0003e20000000800 */
[----:B------:R-:W-:Y:S01]  /*aa30*/  FFMA.FTZ R38, R217, UR13, -R3 ;  /* 0x0000000dd9267c23 */ /* 0x000fe20008010803 */
[--C-:B------:R-:W-:Y:S01]  /*aa40*/  FFMA.FTZ R44, R44, UR13, -R2.reuse ;  /* 0x0000000d2c2c7c23 */ /* 0x100fe20008010802 */
[--C-:B------:R-:W-:Y:S01]  /*aa50*/  FFMA.FTZ R43, R139, UR13, -R2.reuse ;  /* 0x0000000d8b2b7c23 */ /* 0x100fe20008010802 */
[----:B------:R-:W-:Y:S01]  /*aa60*/  FFMA.FTZ R41, R252, UR13, -R2 ;  /* 0x0000000dfc297c23 */ /* 0x000fe20008010802 */
[--C-:B------:R-:W-:Y:S01]  /*aa70*/  FFMA.FTZ R2, R213, UR13, -R21.reuse ;  /* 0x0000000dd5027c23 */ /* 0x100fe20008010815 */
[----:B-1----:R-:W-:-:S04]  /*aa80*/  FFMA.FTZ R0, R209, UR13, -R21 ;  /* 0x0000000dd1007c23 */ /* 0x002fc80008010815 */
[----:B------:R1:W-:Y:S08]  /*aa90*/  MUFU.EX2 R218, R0 ;  /* 0x0000000000da7308 */ /* 0x0003f00000000800 */
[----:B------:R-:W-:Y:S01]  /*aaa0*/  MUFU.EX2 R139, R2 ;  /* 0x00000002008b7308 */ /* 0x000fe20000000800 */
[----:B-1----:R-:W-:-:S07]  /*aab0*/  FFMA.FTZ R0, R208, UR13, -R21 ;  /* 0x0000000dd0007c23 */ /* 0x002fce0008010815 */
[----:B------:R1:W4:Y:S01]  /*aac0*/  MUFU.EX2 R217, R0 ;  /* 0x0000000000d97308 */ /* 0x0003220000000800 */
[--C-:B------:R-:W-:Y:S01]  /*aad0*/  FFMA.FTZ R35, R222, UR13, -R20.reuse ;  /* 0x0000000dde237c23 */ /* 0x100fe20008010814 */
[----:B------:R-:W-:Y:S01]  /*aae0*/  FFMA.FTZ R34, R221, UR13, -R20 ;  /* 0x0000000ddd227c23 */ /* 0x000fe20008010814 */
[----:B-1----:R-:W-:Y:S01]  /*aaf0*/  FFMA.FTZ R0, R183, UR13, -R21 ;  /* 0x0000000db7007c23 */ /* 0x002fe20008010815 */
[----:B--2---:R-:W-:Y:S02]  /*ab00*/  MOV R222, R5 ;  /* 0x0000000500de7202 */ /* 0x004fe40000000f00 */
[----:B------:R-:W-:Y:S02]  /*ab10*/  MOV R221, R4 ;  /* 0x0000000400dd7202 */ /* 0x000fe40000000f00 */
[----:B------:R-:W-:Y:S02]  /*ab20*/  F2FP.F16.F32.PACK_AB R8, R231, R230 ;  /* 0x000000e6e708723e */ /* 0x000fe400000000ff */
[----:B----4-:R-:W-:-:S02]  /*ab30*/  F2FP.F16.F32.PACK_AB R9, R227, R226 ;  /* 0x000000e2e309723e */ /* 0x010fc400000000ff */
[----:B------:R-:W-:Y:S02]  /*ab40*/  F2FP.F16.F32.PACK_AB R10, R222, R221 ;  /* 0x000000ddde0a723e */ /* 0x000fe400000000ff */
[----:B------:R-:W-:Y:S02]  /*ab50*/  F2FP.F16.F32.PACK_AB R11, R229, R228 ;  /* 0x000000e4e50b723e */ /* 0x000fe400000000ff */
[----:B------:R-:W-:Y:S02]  /*ab60*/  F2FP.F16.F32.PACK_AB R4, R223, R219 ;  /* 0x000000dbdf04723e */ /* 0x000fe400000000ff */
[----:B------:R-:W-:Y:S02]  /*ab70*/  F2FP.F16.F32.PACK_AB R5, R217, R218 ;  /* 0x000000dad905723e */ /* 0x000fe400000000ff */
[----:B------:R-:W-:Y:S01]  /*ab80*/  F2FP.F16.F32.PACK_AB R6, R225, R224 ;  /* 0x000000e0e106723e */ /* 0x000fe200000000ff */
[--C-:B------:R-:W-:Y:S01]  /*ab90*/  FFMA.FTZ R37, R210, UR13, -R3.reuse ;  /* 0x0000000dd2257c23 */ /* 0x100fe20008010803 */
[----:B------:R-:W-:Y:S01]  /*aba0*/  FFMA.FTZ R36, R211, UR13, -R3 ;  /* 0x0000000dd3247c23 */ /* 0x000fe20008010803 */
[--C-:B------:R-:W-:Y:S01]  /*abb0*/  FFMA.FTZ R33, R214, UR13, -R20.reuse ;  /* 0x0000000dd6217c23 */ /* 0x100fe20008010814 */
[----:B------:R-:W-:Y:S01]  /*abc0*/  FFMA.FTZ R3, R212, UR13, -R20 ;  /* 0x0000000dd4037c23 */ /* 0x000fe20008010814 */
[--C-:B------:R-:W-:Y:S01]  /*abd0*/  FFMA.FTZ R2, R220, UR13, -R21.reuse ;  /* 0x0000000ddc027c23 */ /* 0x100fe20008010815 */
[--C-:B------:R-:W-:Y:S01]  /*abe0*/  FFMA.FTZ R32, R245, UR13, -R21.reuse ;  /* 0x0000000df5207c23 */ /* 0x100fe20008010815 */
[----:B------:R-:W-:Y:S01]  /*abf0*/  FFMA.FTZ R39, R244, UR13, -R21 ;  /* 0x0000000df4277c23 */ /* 0x000fe20008010815 */
[----:B------:R-:W-:Y:S01]  /*ac00*/  MOV R187, R182 ;  /* 0x000000b600bb7202 */ /* 0x000fe20000000f00 */
[----:B------:R-:W-:Y:S01]  /*ac10*/  HMMA.16816.F32 R208, R8, R14, R68 ;  /* 0x0000000e08d0723c */ /* 0x000fe20000001844 */
[----:B------:R-:W-:-:S02]  /*ac20*/  MOV R186, R181 ;  /* 0x000000b500ba7202 */ /* 0x000fc40000000f00 */
[----:B------:R-:W-:Y:S02]  /*ac30*/  MOV R185, R180 ;  /* 0x000000b400b97202 */ /* 0x000fe40000000f00 */
[----:B------:R-:W-:Y:S02]  /*ac40*/  MOV R184, R176 ;  /* 0x000000b000b87202 */ /* 0x000fe40000000f00 */
[----:B------:R-:W-:Y:S02]  /*ac50*/  MOV R252, R177 ;  /* 0x000000b100fc7202 */ /* 0x000fe40000000f00 */
[----:B------:R-:W-:Y:S01]  /*ac60*/  MOV R220, R178 ;  /* 0x000000b200dc7202 */ /* 0x000fe20000000f00 */
[C---:B------:R-:W-:Y:S06]  /*ac70*/  HMMA.16816.F32 R148, R8.reuse, R24, R148 ;  /* 0x000000180894723c */ /* 0x040fec0000001894 */
[C---:B------:R-:W-:Y:S06]  /*ac80*/  HMMA.16816.F32 R48, R8.reuse, R26, R48 ;  /* 0x0000001a0830723c */ /* 0x040fec0000001830 */
[----:B------:R-:W-:Y:S01]  /*ac90*/  HMMA.16816.F32 R160, R8, R16, R72 ;  /* 0x0000001008a0723c */ /* 0x000fe20000001848 */
[----:B---3--:R-:W-:Y:S01]  /*aca0*/  FFMA.FTZ R46, R46, R22, R247 ;  /* 0x000000162e2e7223 */ /* 0x008fe200000100f7 */
[----:B------:R-:W-:Y:S01]  /*acb0*/  FFMA.FTZ R42, R216, R23, R246 ;  /* 0x00000017d82a7223 */ /* 0x000fe200000100f6 */
[----:B------:R-:W-:Y:S08]  /*acc0*/  MUFU.EX2 R45, R45 ;  /* 0x0000002d002d7308 */ /* 0x000ff00000000800 */
[----:B------:R-:W-:Y:S08]  /*acd0*/  MUFU.EX2 R44, R44 ;  /* 0x0000002c002c7308 */ /* 0x000ff00000000800 */
[----:B------:R-:W-:Y:S08]  /*ace0*/  MUFU.EX2 R43, R43 ;  /* 0x0000002b002b7308 */ /* 0x000ff00000000800 */
[----:B------:R-:W-:Y:S08]  /*acf0*/  MUFU.EX2 R41, R41 ;  /* 0x0000002900297308 */ /* 0x000ff00000000800 */
[----:B------:R-:W-:Y:S08]  /*ad00*/  MUFU.EX2 R40, R40 ;  /* 0x0000002800287308 */ /* 0x000ff00000000800 */
[----:B------:R-:W-:Y:S08]  /*ad10*/  MUFU.EX2 R38, R38 ;  /* 0x0000002600267308 */ /* 0x000ff00000000800 */
[----:B------:R-:W-:Y:S08]  /*ad20*/  MUFU.EX2 R37, R37 ;  /* 0x0000002500257308 */ /* 0x000ff00000000800 */
[----:B------:R-:W-:Y:S08]  /*ad30*/  MUFU.EX2 R36, R36 ;  /* 0x0000002400247308 */ /* 0x000ff00000000800 */
[----:B------:R-:W-:Y:S01]  /*ad40*/  MUFU.EX2 R35, R35 ;  /* 0x0000002300237308 */ /* 0x000fe20000000800 */
[----:B------:R-:W-:Y:S01]  /*ad50*/  ISETP.GE.AND P0, PT, R252, 0x3, PT ;  /* 0x00000003fc00780c */ /* 0x000fe20003f06270 */
[----:B------:R1:W5:Y:S04]  /*ad60*/  LDL.LU R247, [R1+0x6c] ;  /* 0x00006c0001f77983 */ /* 0x0003680000300800 */
[----:B------:R1:W5:Y:S02]  /*ad70*/  LDL.LU R246, [R1+0x68] ;  /* 0x0000680001f67983 */ /* 0x0003640000300800 */
[----:B------:R-:W2:Y:S02]  /*ad80*/  MUFU.EX2 R216, R0 ;  /* 0x0000000000d87308 */ /* 0x000ea40000000800 */
[----:B------:R1:W5:Y:S04]  /*ad90*/  LDL.LU R245, [R1+0x64] ;  /* 0x0000640001f57983 */ /* 0x0003680000300800 */
[----:B------:R1:W5:Y:S01]  /*ada0*/  LDL.LU R244, [R1+0x60] ;  /* 0x0000600001f47983 */ /* 0x0003620000300800 */
[----:B--2---:R-:W-:Y:S01]  /*adb0*/  F2FP.F16.F32.PACK_AB R7, R139, R216 ;  /* 0x000000d88b07723e */ /* 0x004fe200000000ff */
[----:B------:R-:W-:-:S02]  /*adc0*/  FFMA.FTZ R0, R215, UR13, -R21 ;  /* 0x0000000dd7007c23 */ /* 0x000fc40008010815 */
[----:B------:R-:W2:Y:S01]  /*add0*/  LDSM.16.MT88.4 R20, [R232+0xf000] ;  /* 0x00f00000e814783b */ /* 0x000ea20000004200 */
[----:B------:R-:W-:Y:S06]  /*ade0*/  HMMA.16816.F32 R212, R8, R18, R56 ;  /* 0x0000001208d4723c */ /* 0x000fec0000001838 */
[-C--:B------:R-:W-:Y:S01]  /*adf0*/  HMMA.16816.F32 R180, R4, R12.reuse, R28 ;  /* 0x0000000c04b4723c */ /* 0x080fe2000000181c */
[----:B------:R-:W-:Y:S01]  /*ae00*/  MOV R59, R179 ;  /* 0x000000b3003b7202 */ /* 0x000fe20000000f00 */
[----:B------:R-:W-:Y:S04]  /*ae10*/  LDSM.16.MT88.4 R28, [R234+0xf000] ;  /* 0x00f00000ea1c783b */ /* 0x000fe80000004200 */
[----:B------:R-:W-:Y:S06]  /*ae20*/  HMMA.16816.F32 R176, R8, R12, R52 ;  /* 0x0000000c08b0723c */ /* 0x000fec0000001834 */
[C---:B------:R-:W-:Y:S01]  /*ae30*/  HMMA.16816.F32 R188, R4.reuse, R14, R188 ;  /* 0x0000000e04bc723c */ /* 0x040fe200000018bc */
[----:B------:R-:W3:Y:S05]  /*ae40*/  LDSM.16.MT88.4 R12, [R235+0xf000] ;  /* 0x00f00000eb0c783b */ /* 0x000eea0000004200 */
[C---:B------:R-:W-:Y:S06]  /*ae50*/  HMMA.16816.F32 R144, R4.reuse, R24, R144 ;  /* 0x000000180490723c */ /* 0x040fec0000001890 */
[C---:B------:R-:W-:Y:S01]  /*ae60*/  HMMA.16816.F32 R156, R4.reuse, R26, R156 ;  /* 0x0000001a049c723c */ /* 0x040fe2000000189c */
[----:B------:R-:W4:Y:S05]  /*ae70*/  LDSM.16.MT88.4 R24, [R234+0xd000] ;  /* 0x00d00000ea18783b */ /* 0x000f2a0000004200 */
[C---:B------:R-:W-:Y:S06]  /*ae80*/  HMMA.16816.F32 R64, R4.reuse, R16, R64 ;  /* 0x000000100440723c */ /* 0x040fec0000001840 */
[C---:B------:R-:W-:Y:S01]  /*ae90*/  HMMA.16816.F32 R60, R4.reuse, R18, R60 ;  /* 0x00000012043c723c */ /* 0x040fe2000000183c */
[----:B------:R-:W1:Y:S05]  /*aea0*/  LDSM.16.MT88.4 R16, [R233+0xf000] ;  /* 0x00f00000e910783b */ /* 0x000e6a0000004200 */
[C---:B--2---:R-:W-:Y:S07]  /*aeb0*/  HMMA.16816.F32 R72, R4.reuse, R20, R96 ;  /* 0x000000140448723c */ /* 0x044fee0000001860 */
[----:B------:R-:W-:Y:S01]  /*aec0*/  MOV R99, R59 ;  /* 0x0000003b00637202 */ /* 0x000fe20000000f00 */
[C---:B------:R-:W-:Y:S06]  /*aed0*/  HMMA.16816.F32 R76, R4.reuse, R22, R76 ;  /* 0x00000016044c723c */ /* 0x040fec000000184c */
[-C--:B---3--:R-:W-:Y:S06]  /*aee0*/  HMMA.16816.F32 R104, R4, R12.reuse, R104 ;  /* 0x0000000c0468723c */ /* 0x088fec0000001868 */
[----:B------:R-:W-:Y:S01]  /*aef0*/  HMMA.16816.F32 R100, R8, R12, R100 ;  /* 0x0000000c0864723c */ /* 0x000fe20000001864 */
[----:B------:R2:W-:Y:S05]  /*af00*/  MUFU.EX2 R13, R0 ;  /* 0x00000000000d7308 */ /* 0x0005ea0000000800 */
[C---:B----4-:R-:W-:Y:S06]  /*af10*/  HMMA.16816.F32 R196, R4.reuse, R24, R196 ;  /* 0x0000001804c4723c */ /* 0x050fec00000018c4 */
[----:B------:R-:W-:Y:S01]  /*af20*/  HMMA.16816.F32 R204, R4, R26, R204 ;  /* 0x0000001a04cc723c */ /* 0x000fe200000018cc */
[----:B--2---:R-:W-:-:S05]  /*af30*/  FADD.FTZ R0, R99, R134 ;  /* 0x0000008663007221 */ /* 0x004fca0000010000 */
[C---:B------:R-:W-:Y:S01]  /*af40*/  HMMA.16816.F32 R192, R8.reuse, R24, R192 ;  /* 0x0000001808c0723c */ /* 0x040fe200000018c0 */
[----:B------:R-:W-:Y:S05]  /*af50*/  LDSM.16.MT88.4 R96, [R233+0xf800] ;  /* 0x00f80000e960783b */ /* 0x000fea0000004200 */
[C---:B------:R-:W-:Y:S01]  /*af60*/  HMMA.16816.F32 R56, R8.reuse, R26, R200 ;  /* 0x0000001a0838723c */ /* 0x040fe200000018c8 */
[----:B------:R-:W-:Y:S05]  /*af70*/  LDSM.16.MT88.4 R200, [R234+0xd800] ;  /* 0x00d80000eac8783b */ /* 0x000fea0000004200 */
[C---:B------:R-:W-:Y:S01]  /*af80*/  HMMA.16816.F32 R68, R8.reuse, R20, R152 ;  /* 0x000000140844723c */ /* 0x040fe20000001898 */
[----:B------:R-:W2:Y:S05]  /*af90*/  LDSM.16.MT88.4 R152, [R232+0xd800] ;  /* 0x00d80000e898783b */ /* 0x000eaa0000004200 */
[----:B------:R-:W-:Y:S06]  /*afa0*/  HMMA.16816.F32 R140, R8, R22, R140 ;  /* 0x00000016088c723c */ /* 0x000fec000000188c */
[----:B------:R-:W-:Y:S06]  /*afb0*/  HMMA.16816.F32 R108, R4, R14, R108 ;  /* 0x0000000e046c723c */ /* 0x000fec000000186c */
[C---:B-1----:R-:W-:Y:S06]  /*afc0*/  HMMA.16816.F32 R84, R8.reuse, R16, R84 ;  /* 0x000000100854723c */ /* 0x042fec0000001854 */
[C---:B------:R-:W-:Y:S01]  /*afd0*/  HMMA.16816.F32 R24, R8.reuse, R18, R80 ;  /* 0x000000120818723c */ /* 0x040fe20000001850 */
[----:B------:R-:W-:Y:S05]  /*afe0*/  LDSM.16.MT88.4 R80, [R232+0xf800] ;  /* 0x00f80000e850783b */ /* 0x000fea0000004200 */
[C---:B------:R-:W-:Y:S01]  /*aff0*/  HMMA.16816.F32 R20, R8.reuse, R14, R112 ;  /* 0x0000000e0814723c */ /* 0x040fe20000001870 */
[----:B------:R1:W-:Y:S01]  /*b000*/  MUFU.EX2 R14, R39 ;  /* 0x00000027000e7308 */ /* 0x0003e20000000800 */
[----:B------:R-:W-:Y:S04]  /*b010*/  LDSM.16.MT88.4 R112, [R235+0xf800] ;  /* 0x00f80000eb70783b */ /* 0x000fe80000004200 */
[----:B------:R-:W-:Y:S06]  /*b020*/  HMMA.16816.F32 R116, R8, R28, R116 ;  /* 0x0000001c0874723c */ /* 0x000fec0000001874 */
[C---:B------:R-:W-:Y:S06]  /*b030*/  HMMA.16816.F32 R88, R4.reuse, R16, R88 ;  /* 0x000000100458723c */ /* 0x040fec0000001858 */
[----:B------:R-:W-:Y:S01]  /*b040*/  HMMA.16816.F32 R92, R4, R18, R92 ;  /* 0x00000012045c723c */ /* 0x000fe2000000185c */
[----:B-1----:R-:W-:-:S05]  /*b050*/  MOV R39, R170 ;  /* 0x000000aa00277202 */ /* 0x002fca0000000f00 */
[C---:B------:R-:W-:Y:S06]  /*b060*/  HMMA.16816.F32 R120, R4.reuse, R28, R120 ;  /* 0x0000001c0478723c */ /* 0x040fec0000001878 */
[----:B------:R-:W-:Y:S01]  /*b070*/  HMMA.16816.F32 R52, R4, R30, R124 ;  /* 0x0000001e0434723c */ /* 0x000fe2000000187c */
[----:B------:R-:W-:-:S05]  /*b080*/  MOV R28, R171 ;  /* 0x000000ab001c7202 */ /* 0x000fca0000000f00 */
[----:B------:R-:W-:Y:S01]  /*b090*/  HMMA.16816.F32 R8, R8, R30, R128 ;  /* 0x0000001e0808723c */ /* 0x000fe20000001880 */
[----:B------:R-:W-:Y:S01]  /*b0a0*/  FADD.FTZ R5, R242, R42 ;  /* 0x0000002af2057221 */ /* 0x000fe20000010000 */
[----:B------:R-:W-:-:S05]  /*b0b0*/  FADD.FTZ R4, R241, R0 ;  /* 0x00000000f1047221 */ /* 0x000fca0000010000 */
[----:B------:R-:W-:Y:S02]  /*b0c0*/  MOV R31, R169 ;  /* 0x000000a9001f7202 */ /* 0x000fe40000000f00 */
[----:B------:R-:W-:Y:S02]  /*b0d0*/  MOV R30, R168 ;  /* 0x000000a8001e7202 */ /* 0x000fe40000000f00 */
[----:B------:R-:W-:Y:S01]  /*b0e0*/  LDSM.16.MT88.4 R168, [R233+0xd800] ;  /* 0x00d80000e9a8783b */ /* 0x000fe20000004200 */
[----:B------:R1:W-:Y:S01]  /*b0f0*/  MUFU.EX2 R18, R3 ;  /* 0x0000000300127308 */ /* 0x0003e20000000800 */
[----:B------:R-:W-:Y:S01]  /*b100*/  FADD.FTZ R0, R136, R5 ;  /* 0x0000000588007221 */ /* 0x000fe20000010000 */
[----:B------:R-:W-:Y:S02]  /*b110*/  FADD.FTZ R19, R238, R4 ;  /* 0x00000004ee137221 */ /* 0x000fe40000010000 */
[----:B------:R-:W3:Y:S04]  /*b120*/  LDSM.16.MT88.4 R4, [R234+0xf800] ;  /* 0x00f80000ea04783b */ /* 0x000ee80000004200 */
[----:B------:R4:W2:Y:S08]  /*b130*/  MUFU.EX2 R16, R34 ;  /* 0x0000002200107308 */ /* 0x0008b00000000800 */
[----:B------:R2:W-:Y:S01]  /*b140*/  MUFU.EX2 R17, R33 ;  /* 0x0000002100117308 */ /* 0x0005e20000000800 */
[----:B-1----:R-:W-:Y:S01]  /*b150*/  FADD.FTZ R3, R220, R133 ;  /* 0x00000085dc037221 */ /* 0x002fe20000010000 */
[----:B------:R-:W-:-:S06]  /*b160*/  MOV R220, R184 ;  /* 0x000000b800dc7202 */ /* 0x000fcc0000000f00 */
[----:B------:R1:W-:Y:S01]  /*b170*/  MUFU.EX2 R15, R32 ;  /* 0x00000020000f7308 */ /* 0x0003e20000000800 */
[----:B----4-:R-:W-:Y:S02]  /*b180*/  MOV R34, R185 ;  /* 0x000000b900227202 */ /* 0x010fe40000000f00 */
[----:B--2---:R-:W-:-:S05]  /*b190*/  MOV R33, R186 ;  /* 0x000000ba00217202 */ /* 0x004fca0000000f00 */
[----:B------:R-:W2:Y:S01]  /*b1a0*/  MUFU.EX2 R12, R2 ;  /* 0x00000002000c7308 */ /* 0x000ea20000000800 */
[----:B-1----:R-:W-:Y:S02]  /*b1b0*/  MOV R32, R187 ;  /* 0x000000bb00207202 */ /* 0x002fe40000000f00 */
[----:B------:R-:W1:Y:S01]  /*b1c0*/  LDSM.16.MT88.4 R184, [R235+0xd800] ;  /* 0x00d80000ebb8783b */ /* 0x000e620000004200 */
[----:B------:R-:W-:Y:S02]  /*b1d0*/  F2FP.F16.F32.PACK_AB R128, R44, R45 ;  /* 0x0000002d2c80723e */ /* 0x000fe400000000ff */
[----:B------:R-:W-:Y:S02]  /*b1e0*/  F2FP.F16.F32.PACK_AB R129, R38, R40 ;  /* 0x000000282681723e */ /* 0x000fe400000000ff */
[----:B------:R-:W-:Y:S02]  /*b1f0*/  F2FP.F16.F32.PACK_AB R124, R16, R35 ;  /* 0x00000023107c723e */ /* 0x000fe400000000ff */
[----:B------:R-:W-:-:S02]  /*b200*/  F2FP.F16.F32.PACK_AB R130, R41, R43 ;  /* 0x0000002b2982723e */ /* 0x000fc400000000ff */
[----:B--2---:R-:W-:Y:S02]  /*b210*/  F2FP.F16.F32.PACK_AB R125, R13, R12 ;  /* 0x0000000c0d7d723e */ /* 0x004fe400000000ff */
[----:B------:R-:W-:Y:S02]  /*b220*/  F2FP.F16.F32.PACK_AB R131, R36, R37 ;  /* 0x000000252483723e */ /* 0x000fe400000000ff */
[----:B------:R-:W-:Y:S02]  /*b230*/  F2FP.F16.F32.PACK_AB R126, R18, R17 ;  /* 0x00000011127e723e */ /* 0x000fe400000000ff */
[----:B------:R-:W-:Y:S01]  /*b240*/  F2FP.F16.F32.PACK_AB R127, R14, R15 ;  /* 0x0000000f0e7f723e */ /* 0x000fe200000000ff */
[----:B------:R-:W-:Y:S02]  /*b250*/  FADD.FTZ R2, R243, R46 ;  /* 0x0000002ef3027221 */ /* 0x000fe40000010000 */
[----:B------:R-:W-:Y:S01]  /*b260*/  HMMA.16816.F32 R148, R128, R152, R148 ;  /* 0x000000988094723c */ /* 0x000fe20000001894 */
[----:B------:R-:W-:Y:S01]  /*b270*/  FADD.FTZ R3, R240, R3 ;  /* 0x00000003f0037221 */ /* 0x000fe20000010000 */
[----:B------:R-:W-:Y:S01]  /*b280*/  FADD.FTZ R2, R239, R2 ;  /* 0x00000002ef027221 */ /* 0x000fe20000010000 */
[----:B------:R-:W-:Y:S01]  /*b290*/  FADD.FTZ R0, R135, R0 ;  /* 0x0000000087007221 */ /* 0x000fe20000010000 */
[----:B------:R-:W-:-:S02]  /*b2a0*/  MOV R42, R174 ;  /* 0x000000ae002a7202 */ /* 0x000fc40000000f00 */
[C---:B------:R-:W-:Y:S06]  /*b2b0*/  HMMA.16816.F32 R144, R124.reuse, R152, R144 ;  /* 0x000000987c90723c */ /* 0x040fec0000001890 */
[-C--:B------:R-:W-:Y:S01]  /*b2c0*/  HMMA.16816.F32 R156, R124, R154.reuse, R156 ;  /* 0x0000009a7c9c723c */ /* 0x080fe2000000189c */
[----:B------:R-:W-:Y:S01]  /*b2d0*/  FADD.FTZ R3, R237, R3 ;  /* 0x00000003ed037221 */ /* 0x000fe20000010000 */
[----:B------:R-:W-:Y:S01]  /*b2e0*/  MOV R29, R173 ;  /* 0x000000ad001d7202 */ /* 0x000fe20000000f00 */
[----:B------:R2:W5:Y:S03]  /*b2f0*/  LDL.LU R243, [R1+0x5c] ;  /* 0x00005c0001f37983 */ /* 0x0005660000300800 */
[----:B------:R-:W-:Y:S01]  /*b300*/  HMMA.16816.F32 R152, R128, R154, R48 ;  /* 0x0000009a8098723c */ /* 0x000fe20000001830 */
[----:B------:R-:W-:Y:S01]  /*b310*/  FADD.FTZ R2, R236, R2 ;  /* 0x00000002ec027221 */ /* 0x000fe20000010000 */
[----:B------:R-:W-:Y:S01]  /*b320*/  MOV R46, R175 ;  /* 0x000000af002e7202 */ /* 0x000fe20000000f00 */
[----:B------:R2:W5:Y:S04]  /*b330*/  LDL.LU R242, [R1+0x58] ;  /* 0x0000580001f27983 */ /* 0x0005680000300800 */
[----:B------:R-:W-:Y:S01]  /*b340*/  MOV R51, R167 ;  /* 0x000000a700337202 */ /* 0x000fe20000000f00 */
[----:B---3--:R-:W-:Y:S01]  /*b350*/  HMMA.16816.F32 R120, R124, R4, R120 ;  /* 0x000000047c78723c */ /* 0x008fe20000001878 */
[----:B------:R-:W-:Y:S01]  /*b360*/  MOV R50, R166 ;  /* 0x000000a600327202 */ /* 0x000fe20000000f00 */
[----:B------:R2:W5:Y:S01]  /*b370*/  LDL.LU R241, [R1+0x54] ;  /* 0x0000540001f17983 */ /* 0x0005620000300800 */
[----:B------:R-:W-:-:S02]  /*b380*/  MOV R49, R165 ;  /* 0x000000a500317202 */ /* 0x000fc40000000f00 */
[----:B------:R-:W-:Y:S01]  /*b390*/  MOV R48, R164 ;  /* 0x000000a400307202 */ /* 0x000fe20000000f00 */
[----:B------:R-:W-:Y:S01]  /*b3a0*/  HMMA.16816.F32 R116, R128, R4, R116 ;  /* 0x000000048074723c */ /* 0x000fe20000001874 */
[----:B------:R-:W-:Y:S01]  /*b3b0*/  FADD.FTZ R0, R50, R0 ;  /* 0x0000000032007221 */ /* 0x000fe20000010000 */
[----:B------:R2:W5:Y:S04]  /*b3c0*/  LDL.LU R240, [R1+0x50] ;  /* 0x0000500001f07983 */ /* 0x0005680000300800 */
[C---:B------:R-:W-:Y:S01]  /*b3d0*/  HMMA.16816.F32 R164, R124.reuse, R168, R64 ;  /* 0x000000a87ca4723c */ /* 0x040fe20000001840 */
[----:B------:R-:W-:Y:S01]  /*b3e0*/  FADD.FTZ R3, R48, R3 ;  /* 0x0000000330037221 */ /* 0x000fe20000010000 */
[----:B------:R-:W-:Y:S01]  /*b3f0*/  FADD.FTZ R2, R49, R2 ;  /* 0x0000000231027221 */ /* 0x000fe20000010000 */
[----:B------:R2:W5:Y:S04]  /*b400*/  LDL.LU R239, [R1+0x4c] ;  /* 0x00004c0001ef7983 */ /* 0x0005680000300800 */
[----:B------:R-:W-:Y:S01]  /*b410*/  MOV R67, R172 ;  /* 0x000000ac00437202 */ /* 0x000fe20000000f00 */
[----:B-1----:R-:W-:Y:S01]  /*b420*/  HMMA.16816.F32 R180, R124, R184, R180 ;  /* 0x000000b87cb4723c */ /* 0x002fe200000018b4 */
[----:B------:R-:W-:Y:S01]  /*b430*/  FADD.FTZ R5, R31, R2 ;  /* 0x000000021f057221 */ /* 0x000fe20000010000 */
[----:B------:R2:W5:Y:S02]  /*b440*/  LDL.LU R238, [R1+0x48] ;  /* 0x0000480001ee7983 */ /* 0x0005640000300800 */
[----:B------:R-:W-:-:S02]  /*b450*/  FADD.FTZ R4, R67, R19 ;  /* 0x0000001343047221 */ /* 0x000fc40000010000 */
[C---:B------:R-:W-:Y:S01]  /*b460*/  HMMA.16816.F32 R172, R124.reuse, R170, R60 ;  /* 0x000000aa7cac723c */ /* 0x040fe2000000183c */
[----:B------:R2:W5:Y:S04]  /*b470*/  LDL.LU R237, [R1+0x44] ;  /* 0x0000440001ed7983 */ /* 0x0005680000300800 */
[----:B------:R2:W5:Y:S01]  /*b480*/  LDL.LU R236, [R1+0x40] ;  /* 0x0000400001ec7983 */ /* 0x0005620000300800 */
        /* <DEDUP_REMOVED lines=66> */
[----:B------:R-:W-:Y:S01]  /*b8b0*/  @P0 IADD3 R0, R252, -0x3, RZ ;  /* 0xfffffffdfc000810 */ /* 0x000fe20007ffe0ff */
[----:B------:R2:W-:Y:S04]  /*b8c0*/  STL [R1+0x1c], R5 ;  /* 0x00001c0501007387 */ /* 0x0005e80000100800 */
[----:B------:R2:W-:Y:S04]  /*b8d0*/  STL [R1+0x18], R4 ;  /* 0x0000180401007387 */ /* 0x0005e80000100800 */
[----:B------:R2:W-:Y:S04]  /*b8e0*/  STL [R1+0x20], R3 ;  /* 0x0000200301007387 */ /* 0x0005e80000100800 */
[----:B------:R2:W-:Y:S04]  /*b8f0*/  @P0 STL [R1], R0 ;  /* 0x0000000001000387 */ /* 0x0005e80000100800 */
[----:B------:R2:W-:Y:S01]  /*b900*/  STL [R1+0x24], R2 ;  /* 0x0000240201007387 */ /* 0x0005e20000100800 */
[----:B------:R-:W-:-:S02]  /*b910*/  MOV R135, R137 ;  /* 0x0000008900877202 */ /* 0x000fc40000000f00 */
[----:B------:R-:W-:Y:S02]  /*b920*/  MOV R136, R138 ;  /* 0x0000008a00887202 */ /* 0x000fe40000000f00 */
[----:B------:R-:W-:Y:S02]  /*b930*/  MOV R133, R47 ;  /* 0x0000002f00857202 */ /* 0x000fe40000000f00 */
[----:B------:R-:W-:Y:S02]  /*b940*/  MOV R134, R132 ;  /* 0x0000008400867202 */ /* 0x000fe40000000f00 */
[----:B------:R-:W-:Y:S02]  /*b950*/  @P0 MOV R135, R137 ;  /* 0x0000008900870202 */ /* 0x000fe40000000f00 */
[----:B------:R-:W-:Y:S02]  /*b960*/  @P0 MOV R136, R138 ;  /* 0x0000008a00880202 */ /* 0x000fe40000000f00 */
[----:B------:R-:W-:-:S02]  /*b970*/  @P0 MOV R133, R47 ;  /* 0x0000002f00850202 */ /* 0x000fc40000000f00 */
[----:B------:R-:W-:Y:S01]  /*b980*/  @P0 MOV R134, R132 ;  /* 0x0000008400860202 */ /* 0x000fe20000000f00 */
[----:B------:R-:W-:Y:S06]  /*b990*/  @P0 BRA `(.L_x_30) ;  /* 0x00000000000c0947 */ /* 0x000fec0003800000 */
.L_x_28:
[----:B--2---:R-:W2:Y:S02]  /*b9a0*/  LDL.LU R0, [R1+0x4] ;  /* 0x0000040001007983 */ /* 0x004ea40000300800 */
[----:B--2---:R-:W-:-:S05]  /*b9b0*/  IADD3 R0, R0, -0x1, RZ ;  /* 0xffffffff00007810 */ /* 0x004fca0007ffe0ff */
[----:B------:R1:W-:Y:S02]  /*b9c0*/  STL [R1], R0 ;  /* 0x0000000001007387 */ /* 0x0003e40000100800 */
.L_x_30:
[----:B-12---:R-:W2:Y:S02]  /*b9d0*/  LDL R0, [R1] ;  /* 0x0000000001007983 */ /* 0x006ea40000100800 */
[----:B--2---:R-:W-:-:S13]  /*b9e0*/  ISETP.GE.AND P0, PT, R0, RZ, PT ;  /* 0x000000ff0000720c */ /* 0x004fda0003f06270 */
[----:B------:R-:W-:Y:S05]  /*b9f0*/  @!P0 BRA `(.L_x_31) ;  /* 0x0000005000088947 */ /* 0x000fea0003800000 */
[----:B------:R-:W2:Y:S01]  /*ba00*/  LDL.LU.64 R6, [R1+0x8] ;  /* 0x0000080001067983 */ /* 0x000ea20000300a00 */
[----:B------:R-:W-:Y:S01]  /*ba10*/  MOV R132, R135 ;  /* 0x0000008700847202 */ /* 0x000fe20000000f00 */
[----:B------:R-:W-:Y:S01]  /*ba20*/  IMAD.MOV.U32 R140, RZ, RZ, R133 ;  /* 0x000000ffff8c7224 */ /* 0x000fe200078e0085 */
[----:B------:R-:W-:Y:S01]  /*ba30*/  MOV R3, R136 ;  /* 0x0000008800037202 */ /* 0x000fe20000000f00 */
[----:B------:R-:W2:Y:S01]  /*ba40*/  LDL.LU.64 R4, [R1+0x10] ;  /* 0x0000100001047983 */ /* 0x000ea20000300a00 */
[----:B------:R-:W-:Y:S01]  /*ba50*/  MOV R139, R134 ;  /* 0x00000086008b7202 */ /* 0x000fe20000000f00 */
[----:B------:R-:W-:Y:S01]  /*ba60*/  ULDC UR5, c[0x0][0x39c] ;  /* 0x0000e70000057ab9 */ /* 0x000fe20000000800 */
[----:B------:R-:W-:Y:S01]  /*ba70*/  ULDC UR4, c[0x0][0x2ec] ;  /* 0x0000bb0000047ab9 */ /* 0x000fe20000000800 */
[----:B------:R-:W-:Y:S01]  /*ba80*/  ULDC.64 UR10, c[0x0][0x220] ;  /* 0x00008800000a7ab9 */ /* 0x000fe20000000a00 */
[----:B------:R-:W-:Y:S01]  /*ba90*/  ULDC.64 UR6, c[0x0][0x218] ;  /* 0x0000860000067ab9 */ /* 0x000fe20000000a00 */
[----:B------:R-:W-:Y:S01]  /*baa0*/  ULDC.64 UR8, c[0x0][0x248] ;  /* 0x0000920000087ab9 */ /* 0x000fe20000000a00 */
[----:B--2---:R-:W-:-:S05]  /*bab0*/  IMAD.MOV.U32 R5, RZ, RZ, R7 ;  /* 0x000000ffff057224 */ /* 0x004fca00078e0007 */
[----:B------:R1:W-:Y:S01]  /*bac0*/  STL.64 [R1+0x28], R4 ;  /* 0x0000280401007387 */ /* 0x0003e20000100a00 */
[----:B------:R-:W-:Y:S05]  /*bad0*/  BRA `(.L_x_32) ;  /* 0x00000000007c7947 */ /* 0x000fea0003800000 */
.L_x_34:
        /* <DEDUP_REMOVED lines=31> */
.L_x_32:
[----:B------:R-:W2:Y:S01]  /*bcd0*/  LDL R133, [R1] ;  /* 0x0000000001857983 */ /* 0x000ea20000100800 */
[----:B------:R-:W-:Y:S04]  /*bce0*/  DEPBAR.LE SB0, 0x0 ;  /* 0x000080000000791a */ /* 0x000fe80000000000 */
[----:B-1----:R-:W2:Y:S01]  /*bcf0*/  LDL.64 R4, [R1+0x28] ;  /* 0x0000280001047983 */ /* 0x002ea20000100a00 */
[----:B------:R-:W-:Y:S01]  /*bd00*/  BAR.SYNC.DEFER_BLOCKING 0x0 ;  /* 0x0000000000007b1d */ /* 0x000fe20000010000 */
[C---:B--2---:R-:W-:Y:S01]  /*bd10*/  IMAD.WIDE.U32 R4, R133.reuse, UR15, R4 ;  /* 0x0000000f85047c25 */ /* 0x044fe2000f8e0004 */
[----:B---3--:R-:W-:Y:S03]  /*bd20*/  SHF.R.S32.HI R2, RZ, 0x1f, R133 ;  /* 0x0000001fff027819 */ /* 0x008fe60000011485 */
[----:B------:R-:W-:Y:S01]  /*bd30*/  IMAD R0, R133, UR14, RZ ;  /* 0x0000000e85007c24 */ /* 0x000fe2000f8e02ff */
[----:B------:R-:W-:Y:S03]  /*bd40*/  LEA R8, P1, R4, UR10, 0x1 ;  /* 0x0000000a04087c11 */ /* 0x000fe6000f8208ff */
[----:B------:R-:W-:Y:S01]  /*bd50*/  IMAD R0, R2, UR15, R0 ;  /* 0x0000000f02007c24 */ /* 0x000fe2000f8e0200 */
[----:B------:R-:W-:Y:S04]  /*bd60*/  IADD3 R6, P0, R8, UR24, RZ ;  /* 0x0000001808067c10 */ /* 0x000fe8000ff1e0ff */
[----:B------:R-:W-:Y:S04]  /*bd70*/  IADD3 R0, R5, R0, RZ ;  /* 0x0000000005007210 */ /* 0x000fe80007ffe0ff */
        /* <DEDUP_REMOVED lines=8> */
[----:B------:R-:W-:Y:S04]  /*be00*/  IADD3.X R5, R7, UR12, RZ, P1, !PT ;  /* 0x0000000c07057c10 */ /* 0x000fe80008ffe4ff */
[----:B------:R-:W-:Y:S01]  /*be10*/  IADD3.X R11, R5, UR12, RZ, P0, !PT ;  /* 0x0000000c050b7c10 */ /* 0x000fe200087fe4ff */
[----:B------:R-:W-:Y:S01]  /*be20*/  LDGSTS.E.BYPASS.LTC128B.128 [R251+0xe000], desc[UR20][R8.64+0x80] ;  /* 0x0e00008008fb7fae */ /* 0x000fe2000b901d54 */
[----:B------:R-:W-:Y:S07]  /*be30*/  ISETP.GT.AND P0, PT, R133, RZ, PT ;  /* 0x000000ff8500720c */ /* 0x000fee0003f04270 */
[----:B------:R-:W-:Y:S08]  /*be40*/  LDGSTS.E.BYPASS.LTC128B.128 [R251+0xc800], desc[UR20][R6.64] ;  /* 0x0c80000006fb7fae */ /* 0x000ff0000b901d54 */
[----:B------:R-:W-:Y:S08]  /*be50*/  LDGSTS.E.BYPASS.LTC128B.128 [R251+0xe800], desc[UR20][R6.64+0x80] ;  /* 0x0e80008006fb7fae */ /* 0x000ff0000b901d54 */
[----:B------:R-:W-:Y:S08]  /*be60*/  LDGSTS.E.BYPASS.LTC128B.128 [R251+0xd000], desc[UR20][R4.64] ;  /* 0x0d00000004fb7fae */ /* 0x000ff0000b901d54 */
[----:B------:R1:W-:Y:S08]  /*be70*/  LDGSTS.E.BYPASS.LTC128B.128 [R251+0xf000], desc[UR20][R4.64+0x80] ;  /* 0x0f00008004fb7fae */ /* 0x0003f0000b901d54 */
[----:B------:R-:W-:Y:S08]  /*be80*/  LDGSTS.E.BYPASS.LTC128B.128 [R251+0xd800], desc[UR20][R10.64] ;  /* 0x0d8000000afb7fae */ /* 0x000ff0000b901d54 */
[----:B------:R2:W-:Y:S08]  /*be90*/  LDGSTS.E.BYPASS.LTC128B.128 [R251+0xf800], desc[UR20][R10.64+0x80] ;  /* 0x0f8000800afb7fae */ /* 0x0005f0000b901d54 */
[----:B------:R-:W-:Y:S08]  /*bea0*/  LDSM.16.M88.4 R64, [R239] ;  /* 0x00000000ef40783b */ /* 0x000ff00000000200 */
[----:B------:R-:W1:Y:S08]  /*beb0*/  LDSM.16.M88.4 R16, [R238] ;  /* 0x00000000ee10783b */ /* 0x000e700000000200 */
[----:B------:R-:W2:Y:S08]  /*bec0*/  LDSM.16.M88.4 R60, [R239+0x2000] ;  /* 0x00200000ef3c783b */ /* 0x000eb00000000200 */
[----:B------:R-:W3:Y:S08]  /*bed0*/  LDSM.16.M88.4 R32, [R238+0x800] ;  /* 0x00080000ee20783b */ /* 0x000ef00000000200 */
[----:B------:R-:W0:Y:S08]  /*bee0*/  LDGDEPBAR ;  /* 0x00000000000079af */ /* 0x000e300000000000 */
[----:B------:R-:W4:Y:S08]  /*bef0*/  LDSM.16.M88.4 R48, [R238+0x1000] ;  /* 0x00100000ee30783b */ /* 0x000f300000000200 */
[----:B------:R-:W4:Y:S01]  /*bf00*/  LDSM.16.M88.4 R208, [R238+0x1800] ;  /* 0x00180000eed0783b */ /* 0x000f220000000200 */
[-C--:B-1----:R-:W-:Y:S07]  /*bf10*/  HMMA.16816.F32 R4, R64, R16.reuse, RZ ;  /* 0x000000104004723c */ /* 0x082fee00000018ff */
[----:B------:R-:W-:Y:S01]  /*bf20*/  LDSM.16.M88.4 R212, [R240] ;  /* 0x00000000f0d4783b */ /* 0x000fe20000000200 */
[C---:B--2---:R-:W-:Y:S07]  /*bf30*/  HMMA.16816.F32 R8, R60.reuse, R16, RZ ;  /* 0x000000103c08723c */ /* 0x044fee00000018ff */
[----:B------:R-:W1:Y:S01]  /*bf40*/  LDSM.16.M88.4 R216, [R243] ;  /* 0x00000000f3d8783b */ /* 0x000e620000000200 */
[-C--:B------:R-:W-:Y:S06]  /*bf50*/  HMMA.16816.F32 R12, R60, R18.reuse, RZ ;  /* 0x000000123c0c723c */ /* 0x080fec00000018ff */
[C---:B------:R-:W-:Y:S01]  /*bf60*/  HMMA.16816.F32 R16, R64.reuse, R18, RZ ;  /* 0x000000124010723c */ /* 0x040fe200000018ff */
[----:B------:R-:W2:Y:S05]  /*bf70*/  LDSM.16.M88.4 R220, [R240+0x2000] ;  /* 0x00200000f0dc783b */ /* 0x000eaa0000000200 */
[-C--:B---3--:R-:W-:Y:S03]  /*bf80*/  HMMA.16816.F32 R20, R64, R32.reuse, RZ ;  /* 0x000000204014723c */ /* 0x088fe600000018ff */
[----:B------:R-:W-:Y:S03]  /*bf90*/  LDSM.16.M88.4 R224, [R249] ;  /* 0x00000000f9e0783b */ /* 0x000fe60000000200 */
[C---:B------:R-:W-:Y:S05]  /*bfa0*/  HMMA.16816.F32 R24, R60.reuse, R32, RZ ;  /* 0x000000203c18723c */ /* 0x040fea00000018ff */
[----:B------:R-:W-:Y:S01]  /*bfb0*/  LDSM.16.M88.4 R228, [R248] ;  /* 0x00000000f8e4783b */ /* 0x000fe20000000200 */
        /* <DEDUP_REMOVED lines=30> */
[----:B------:R-:W-:Y:S03]  /*c1a0*/  HMMA.16816.F32 R64, R212, R230, R64 ;  /* 0x000000e6d440723c */ /* 0x000fe60000001840 */
[----:B------:R-:W3:Y:S03]  /*c1b0*/  LDSM.16.M88.4 R212, [R237+0x800] ;  /* 0x00080000edd4783b */ /* 0x000ee60000000200 */
[-C--:B-1----:R-:W-:Y:S05]  /*c1c0*/  HMMA.16816.F32 R4, R208, R216.reuse, R4 ;  /* 0x000000d8d004723c */ /* 0x082fea0000001804 */
[----:B------:R-:W1:Y:S01]  /*c1d0*/  LDSM.16.M88.4 R228, [R237+0x1800] ;  /* 0x00180000ede4783b */ /* 0x000e620000000200 */
        /* <DEDUP_REMOVED lines=18> */
[----:B------:R-:W-:Y:S03]  /*c300*/  HMMA.16816.F32 R64, R208, R230, R64 ;  /* 0x000000e6d040723c */ /* 0x000fe60000001840 */
[----:B------:R-:W1:Y:S03]  /*c310*/  LDSM.16.M88.4 R208, [R236+0x800] ;  /* 0x00080000ecd0783b */ /* 0x000e660000000200 */
[-C--:B--2---:R-:W-:Y:S05]  /*c320*/  HMMA.16816.F32 R4, R212, R216.reuse, R4 ;  /* 0x000000d8d404723c */ /* 0x084fea0000001804 */
[----:B------:R-:W2:Y:S01]  /*c330*/  LDSM.16.M88.4 R228, [R236+0x1800] ;  /* 0x00180000ece4783b */ /* 0x000ea20000000200 */
        /* <DEDUP_REMOVED lines=18> */
[----:B------:R-:W-:Y:S03]  /*c460*/  HMMA.16816.F32 R64, R212, R230, R64 ;  /* 0x000000e6d440723c */ /* 0x000fe60000001840 */
[----:B------:R-:W2:Y:S03]  /*c470*/  LDSM.16.M88.4 R212, [R238+0x2800] ;  /* 0x00280000eed4783b */ /* 0x000ea60000000200 */
[-C--:B-1----:R-:W-:Y:S05]  /*c480*/  HMMA.16816.F32 R4, R208, R216.reuse, R4 ;  /* 0x000000d8d004723c */ /* 0x082fea0000001804 */
[----:B------:R-:W1:Y:S01]  /*c490*/  LDSM.16.M88.4 R228, [R238+0x3800] ;  /* 0x00380000eee4783b */ /* 0x000e620000000200 */
        /* <DEDUP_REMOVED lines=18> */
[----:B------:R-:W-:Y:S03]  /*c5c0*/  HMMA.16816.F32 R64, R208, R230, R64 ;  /* 0x000000e6d040723c */ /* 0x000fe60000001840 */
[----:B------:R-:W1:Y:S03]  /*c5d0*/  LDSM.16.M88.4 R208, [R246] ;  /* 0x00000000f6d0783b */ /* 0x000e660000000200 */
[-C--:B--2---:R-:W-:Y:S05]  /*c5e0*/  HMMA.16816.F32 R4, R212, R216.reuse, R4 ;  /* 0x000000d8d404723c */ /* 0x084fea0000001804 */
[----:B------:R-:W2:Y:S01]  /*c5f0*/  LDSM.16.M88.4 R228, [R244] ;  /* 0x00000000f4e4783b */ /* 0x000ea20000000200 */
        /* <DEDUP_REMOVED lines=17> */
[----:B------:R-:W2:Y:S05]  /*c710*/  LDSM.16.M88.4 R220, [R237+0x2800] ;  /* 0x00280000eddc783b */ /* 0x000eaa0000000200 */
[----:B------:R-:W-:Y:S03]  /*c720*/  HMMA.16816.F32 R64, R212, R230, R64 ;  /* 0x000000e6d440723c */ /* 0x000fe60000001840 */
[----:B------:R-:W4:Y:S03]  /*c730*/  LDSM.16.M88.4 R212, [R237+0x3000] ;  /* 0x00300000edd4783b */ /* 0x000f260000000200 */
[-C--:B-1----:R-:W-:Y:S05]  /*c740*/  HMMA.16816.F32 R4, R208, R216.reuse, R4 ;  /* 0x000000d8d004723c */ /* 0x082fea0000001804 */
[----:B------:R-:W1:Y:S01]  /*c750*/  LDSM.16.M88.4 R228, [R237+0x3800] ;  /* 0x00380000ede4783b */ /* 0x000e620000000200 */
        /* <DEDUP_REMOVED lines=9> */
[-C--:B----4-:R-:W-:Y:S06]  /*c7f0*/  HMMA.16816.F32 R36, R208, R212.reuse, R36 ;  /* 0x000000d4d024723c */ /* 0x090fec0000001824 */
[C---:B------:R-:W-:Y:S06]  /*c800*/  HMMA.16816.F32 R40, R224.reuse, R212, R40 ;  /* 0x000000d4e028723c */ /* 0x040fec0000001828 */
[-C--:B------:R-:W-:Y:S06]  /*c810*/  HMMA.16816.F32 R44, R224, R214.reuse, R44 ;  /* 0x000000d6e02c723c */ /* 0x080fec000000182c */
[C---:B------:R-:W-:Y:S01]  /*c820*/  HMMA.16816.F32 R48, R208.reuse, R214, R48 ;  /* 0x000000d6d030723c */ /* 0x040fe20000001830 */
[----:B------:R-:W3:Y:S05]  /*c830*/  LDSM.16.M88.4 R212, [R241+0x6000] ;  /* 0x00600000f1d4783b */ /* 0x000eea0000000200 */
[-C--:B-1----:R-:W-:Y:S06]  /*c840*/  HMMA.16816.F32 R52, R208, R228.reuse, R52 ;  /* 0x000000e4d034723c */ /* 0x082fec0000001834 */
[C---:B------:R-:W-:Y:S06]  /*c850*/  HMMA.16816.F32 R56, R224.reuse, R228, R56 ;  /* 0x000000e4e038723c */ /* 0x040fec0000001838 */
[-C--:B------:R-:W-:Y:S06]  /*c860*/  HMMA.16816.F32 R60, R224, R230.reuse, R60 ;  /* 0x000000e6e03c723c */ /* 0x080fec000000183c */
[----:B------:R-:W-:Y:S06]  /*c870*/  HMMA.16816.F32 R64, R208, R230, R64 ;  /* 0x000000e6d040723c */ /* 0x000fec0000001840 */
[-C--:B--2---:R-:W-:Y:S06]  /*c880*/  HMMA.16816.F32 R4, R216, R220.reuse, R4 ;  /* 0x000000dcd804723c */ /* 0x084fec0000001804 */
[C---:B---3--:R-:W-:Y:S06]  /*c890*/  HMMA.16816.F32 R8, R212.reuse, R220, R8 ;  /* 0x000000dcd408723c */ /* 0x048fec0000001808 */
[-C--:B------:R-:W-:Y:S06]  /*c8a0*/  HMMA.16816.F32 R12, R212, R222.reuse, R12 ;  /* 0x000000ded40c723c */ /* 0x080fec000000180c */
[C---:B------:R-:W-:Y:S06]  /*c8b0*/  HMMA.16816.F32 R16, R216.reuse, R222, R16 ;  /* 0x000000ded810723c */ /* 0x040fec0000001810 */
[----:B------:R-:W-:Y:S01]  /*c8c0*/  FMUL.FTZ R4, R4, UR5 ;  /* 0x0000000504047c20 */ /* 0x000fe20008410000 */
[----:B------:R-:W-:Y:S01]  /*c8d0*/  FMUL.FTZ R6, R6, UR5 ;  /* 0x0000000506067c20 */ /* 0x000fe20008410000 */
[----:B------:R-:W-:Y:S03]  /*c8e0*/  FMUL.FTZ R5, R5, UR5 ;  /* 0x0000000505057c20 */ /* 0x000fe60008410000 */
[----:B------:R-:W-:Y:S01]  /*c8f0*/  FMUL.FTZ R209, R7, UR5 ;  /* 0x0000000507d17c20 */ /* 0x000fe20008410000 */
[----:B------:R-:W1:Y:S01]  /*c900*/  MUFU.TANH R142, R4 ;  /* 0x00000004008e7308 */ /* 0x000e620000002400 */
[----:B------:R-:W-:Y:S01]  /*c910*/  FMUL.FTZ R8, R8, UR5 ;  /* 0x0000000508087c20 */ /* 0x000fe20008410000 */
[----:B------:R-:W-:Y:S01]  /*c920*/  FMUL.FTZ R10, R10, UR5 ;  /* 0x000000050a0a7c20 */ /* 0x000fe20008410000 */
[----:B------:R-:W-:Y:S01]  /*c930*/  FMUL.FTZ R9, R9, UR5 ;  /* 0x0000000509097c20 */ /* 0x000fe20008410000 */
[----:B------:R-:W-:Y:S06]  /*c940*/  FMUL.FTZ R11, R11, UR5 ;  /* 0x000000050b0b7c20 */ /* 0x000fec0008410000 */
[----:B------:R-:W-:Y:S01]  /*c950*/  MUFU.TANH R143, R6 ;  /* 0x00000006008f7308 */ /* 0x000fe20000002400 */
[----:B------:R-:W-:Y:S01]  /*c960*/  FMUL.FTZ R15, R15, UR5 ;  /* 0x000000050f0f7c20 */ /* 0x000fe20008410000 */
[----:B------:R-:W-:Y:S01]  /*c970*/  FMUL.FTZ R14, R14, UR5 ;  /* 0x000000050e0e7c20 */ /* 0x000fe20008410000 */
[----:B------:R-:W-:Y:S01]  /*c980*/  FMUL.FTZ R12, R12, UR5 ;  /* 0x000000050c0c7c20 */ /* 0x000fe20008410000 */
[----:B------:R-:W-:Y:S01]  /*c990*/  FMUL.FTZ R13, R13, UR5 ;  /* 0x000000050d0d7c20 */ /* 0x000fe20008410000 */
[----:B------:R-:W-:Y:S05]  /*c9a0*/  FMUL.FTZ R16, R16, UR5 ;  /* 0x0000000510107c20 */ /* 0x000fea0008410000 */
[----:B------:R2:W-:Y:S01]  /*c9b0*/  MUFU.TANH R210, R5 ;  /* 0x0000000500d27308 */ /* 0x0005e20000002400 */
[----:B------:R-:W-:Y:S09]  /*c9c0*/  FMUL.FTZ R18, R18, UR5 ;  /* 0x0000000512127c20 */ /* 0x000ff20008410000 */
[----:B------:R-:W-:Y:S10]  /*c9d0*/  MUFU.TANH R211, R8 ;  /* 0x0000000800d37308 */ /* 0x000ff40000002400 */
[----:B------:R-:W-:Y:S01]  /*c9e0*/  MUFU.TANH R220, R10 ;  /* 0x0000000a00dc7308 */ /* 0x000fe20000002400 */
[----:B--2---:R-:W2:Y:S09]  /*c9f0*/  LDSM.16.M88.4 R4, [R236+0x2800] ;  /* 0x00280000ec04783b */ /* 0x004eb20000000200 */
[----:B------:R-:W-:Y:S10]  /*ca00*/  MUFU.TANH R226, R9 ;  /* 0x0000000900e27308 */ /* 0x000ff40000002400 */
[----:B------:R3:W-:Y:S10]  /*ca10*/  MUFU.TANH R223, R11 ;  /* 0x0000000b00df7308 */ /* 0x0007f40000002400 */
[----:B------:R4:W-:Y:S10]  /*ca20*/  MUFU.TANH R221, R15 ;  /* 0x0000000f00dd7308 */ /* 0x0009f40000002400 */
[----:B------:R1:W-:Y:S01]  /*ca30*/  MUFU.TANH R141, R16 ;  /* 0x00000010008d7308 */ /* 0x0003e20000002400 */
[----:B---3--:R-:W3:Y:S09]  /*ca40*/  LDSM.16.M88.4 R8, [R236+0x3000] ;  /* 0x00300000ec08783b */ /* 0x008ef20000000200 */
[----:B------:R-:W-:Y:S01]  /*ca50*/  MUFU.TANH R225, R14 ;  /* 0x0000000e00e17308 */ /* 0x000fe20000002400 */
[-C--:B--2---:R-:W-:Y:S03]  /*ca60*/  HMMA.16816.F32 R20, R216, R4.reuse, R20 ;  /* 0x00000004d814723c */ /* 0x084fe60000001814 */
[----:B----4-:R-:W-:Y:S03]  /*ca70*/  FMUL.FTZ R15, R19, UR5 ;  /* 0x00000005130f7c20 */ /* 0x010fe60008410000 */
[C---:B------:R-:W-:Y:S03]  /*ca80*/  HMMA.16816.F32 R24, R212.reuse, R4, R24 ;  /* 0x00000004d418723c */ /* 0x040fe60000001818 */
[----:B------:R-:W-:Y:S02]  /*ca90*/  MUFU.TANH R209, R209 ;  /* 0x000000d100d17308 */ /* 0x000fe40000002400 */
[----:B-1----:R-:W-:Y:S01]  /*caa0*/  FMUL.FTZ R16, R17, UR5 ;  /* 0x0000000511107c20 */ /* 0x002fe20008410000 */
[-C--:B------:R-:W-:Y:S07]  /*cab0*/  HMMA.16816.F32 R28, R212, R6.reuse, R28 ;  /* 0x00000006d41c723c */ /* 0x080fee000000181c */
[----:B------:R-:W-:Y:S01]  /*cac0*/  MUFU.TANH R18, R18 ;  /* 0x0000001200127308 */ /* 0x000fe20000002400 */
[C---:B------:R-:W-:Y:S01]  /*cad0*/  HMMA.16816.F32 R32, R216.reuse, R6, R32 ;  /* 0x00000006d820723c */ /* 0x040fe20000001820 */
[----:B------:R-:W1:Y:S01]  /*cae0*/  LDSM.16.M88.4 R4, [R236+0x3800] ;  /* 0x00380000ec04783b */ /* 0x000e620000000200 */
[----:B------:R-:W-:Y:S07]  /*caf0*/  DEPBAR.LE SB0, 0x0 ;  /* 0x000080000000791a */ /* 0x000fee0000000000 */
[----:B------:R-:W-:Y:S02]  /*cb00*/  MUFU.TANH R222, R12 ;  /* 0x0000000c00de7308 */ /* 0x000fe40000002400 */
[----:B------:R-:W-:Y:S01]  /*cb10*/  FMUL.FTZ R20, R20, UR5 ;  /* 0x0000000514147c20 */ /* 0x000fe20008410000 */
[----:B------:R-:W-:Y:S01]  /*cb20*/  FMUL.FTZ R22, R22, UR5 ;  /* 0x0000000516167c20 */ /* 0x000fe20008410000 */
[----:B------:R-:W-:Y:S01]  /*cb30*/  FMUL.FTZ R23, R23, UR5 ;  /* 0x0000000517177c20 */ /* 0x000fe20008410000 */
[----:B------:R-:W-:Y:S01]  /*cb40*/  FMUL.FTZ R24, R24, UR5 ;  /* 0x0000000518187c20 */ /* 0x000fe20008410000 */
[----:B------:R-:W-:Y:S04]  /*cb50*/  FMUL.FTZ R21, R21, UR5 ;  /* 0x0000000515157c20 */ /* 0x000fe80008410000 */
[----:B------:R-:W2:Y:S01]  /*cb60*/  MUFU.TANH R2, R20 ;  /* 0x0000001400027308 */ /* 0x000ea20000002400 */
[----:B------:R-:W-:Y:S01]  /*cb70*/  BAR.SYNC.DEFER_BLOCKING 0x0 ;  /* 0x0000000000007b1d */ /* 0x000fe20000010000 */
[-C--:B---3--:R-:W-:Y:S05]  /*cb80*/  HMMA.16816.F32 R36, R216, R8.reuse, R36 ;  /* 0x00000008d824723c */ /* 0x088fea0000001824 */
[----:B------:R-:W-:Y:S03]  /*cb90*/  FMUL.FTZ R31, R31, UR5 ;  /* 0x000000051f1f7c20 */ /* 0x000fe60008410000 */
[----:B------:R-:W-:Y:S01]  /*cba0*/  MUFU.TANH R16, R16 ;  /* 0x0000001000107308 */ /* 0x000fe20000002400 */
[C---:B------:R-:W-:Y:S04]  /*cbb0*/  HMMA.16816.F32 R40, R212.reuse, R8, R40 ;  /* 0x00000008d428723c */ /* 0x040fe80000001828 */
[----:B------:R-:W-:Y:S01]  /*cbc0*/  FMUL.FTZ R35, R35, UR5 ;  /* 0x0000000523237c20 */ /* 0x000fe20008410000 */
[----:B------:R-:W-:Y:S01]  /*cbd0*/  FMUL.FTZ R30, R30, UR5 ;  /* 0x000000051e1e7c20 */ /* 0x000fe20008410000 */
[-C--:B------:R-:W-:Y:S03]  /*cbe0*/  HMMA.16816.F32 R44, R212, R10.reuse, R44 ;  /* 0x0000000ad42c723c */ /* 0x080fe6000000182c */
[----:B------:R-:W3:Y:S02]  /*cbf0*/  MUFU.TANH R0, R31 ;  /* 0x0000001f00007308 */ /* 0x000ee40000002400 */
[----:B------:R-:W-:Y:S01]  /*cc00*/  FMUL.FTZ R32, R32, UR5 ;  /* 0x0000000520207c20 */ /* 0x000fe20008410000 */
[C---:B------:R-:W-:Y:S07]  /*cc10*/  HMMA.16816.F32 R48, R216.reuse, R10, R48 ;  /* 0x0000000ad830723c */ /* 0x040fee0000001830 */
[----:B------:R-:W-:Y:S01]  /*cc20*/  MUFU.TANH R14, R35 ;  /* 0x00000023000e7308 */ /* 0x000fe20000002400 */
[----:B------:R-:W-:Y:S01]  /*cc30*/  FMUL.FTZ R36, R36, UR5 ;  /* 0x0000000524247c20 */ /* 0x000fe20008410000 */
[-C--:B-1----:R-:W-:Y:S08]  /*cc40*/  HMMA.16816.F32 R52, R216, R4.reuse, R52 ;  /* 0x00000004d834723c */ /* 0x082ff00000001834 */
[----:B------:R-:W-:Y:S01]  /*cc50*/  MUFU.TANH R137, R30 ;  /* 0x0000001e00897308 */ /* 0x000fe20000002400 */
[C---:B------:R-:W-:Y:S04]  /*cc60*/  HMMA.16816.F32 R56, R212.reuse, R4, R56 ;  /* 0x00000004d438723c */ /* 0x040fe80000001838 */
[----:B------:R-:W-:Y:S02]  /*cc70*/  FMUL.FTZ R40, R40, UR5 ;  /* 0x0000000528287c20 */ /* 0x000fe40008410000 */
[-C--:B------:R-:W-:Y:S03]  /*cc80*/  HMMA.16816.F32 R60, R212, R6.reuse, R60 ;  /* 0x00000006d43c723c */ /* 0x080fe6000000183c */
[----:B------:R-:W-:Y:S02]  /*cc90*/  MUFU.TANH R138, R36 ;  /* 0x00000024008a7308 */ /* 0x000fe40000002400 */
[----:B------:R-:W-:Y:S01]  /*cca0*/  FMUL.FTZ R42, R42, UR5 ;  /* 0x000000052a2a7c20 */ /* 0x000fe20008410000 */
[----:B------:R-:W-:Y:S01]  /*ccb0*/  FMUL.FTZ R48, R48, UR5 ;  /* 0x0000000530307c20 */ /* 0x000fe20008410000 */
[----:B------:R-:W-:Y:S06]  /*ccc0*/  HMMA.16816.F32 R64, R216, R6, R64 ;  /* 0x00000006d840723c */ /* 0x000fec0000001840 */
[----:B------:R2:W-:Y:S01]  /*ccd0*/  MUFU.TANH R19, R40 ;  /* 0x0000002800137308 */ /* 0x0005e20000002400 */
[----:B------:R-:W-:Y:S01]  /*cce0*/  FMUL.FTZ R41, R41, UR5 ;  /* 0x0000000529297c20 */ /* 0x000fe20008410000 */
[----:B------:R-:W-:Y:S03]  /*ccf0*/  FMUL.FTZ R44, R44, UR5 ;  /* 0x000000052c2c7c20 */ /* 0x000fe60008410000 */
[----:B------:R-:W-:Y:S01]  /*cd00*/  FMUL.FTZ R46, R46, UR5 ;  /* 0x000000052e2e7c20 */ /* 0x000fe20008410000 */
[----:B------:R-:W-:Y:S01]  /*cd10*/  FMUL.FTZ R49, R49, UR5 ;  /* 0x0000000531317c20 */ /* 0x000fe20008410000 */
[----:B------:R-:W-:Y:S03]  /*cd20*/  FMUL.FTZ R50, R50, UR5 ;  /* 0x0000000532327c20 */ /* 0x000fe60008410000 */
[----:B------:R-:W-:Y:S01]  /*cd30*/  MUFU.TANH R35, R48 ;  /* 0x0000003000237308 */ /* 0x000fe20000002400 */
[----:B------:R-:W-:Y:S01]  /*cd40*/  FMUL.FTZ R57, R57, UR5 ;  /* 0x0000000539397c20 */ /* 0x000fe20008410000 */
[----:B------:R-:W-:Y:S01]  /*cd50*/  FMUL.FTZ R58, R58, UR5 ;  /* 0x000000053a3a7c20 */ /* 0x000fe20008410000 */
[----:B------:R-:W-:Y:S01]  /*cd60*/  FMUL.FTZ R59, R59, UR5 ;  /* 0x000000053b3b7c20 */ /* 0x000fe20008410000 */
[----:B------:R-:W-:Y:S01]  /*cd70*/  FMNMX.FTZ R4, R142, R3, !PT ;  /* 0x000000038e047209 */ /* 0x000fe20007810000 */
[----:B------:R-:W-:Y:S01]  /*cd80*/  FMUL.FTZ R26, R26, UR5 ;  /* 0x000000051a1a7c20 */ /* 0x000fe20008410000 */
[----:B------:R-:W-:Y:S01]  /*cd90*/  FMUL.FTZ R27, R27, UR5 ;  /* 0x000000051b1b7c20 */ /* 0x000fe20008410000 */
[----:B------:R-:W-:Y:S03]  /*cda0*/  FMUL.FTZ R60, R60, UR5 ;  /* 0x000000053c3c7c20 */ /* 0x000fe60008410000 */
[----:B------:R3:W-:Y:S01]  /*cdb0*/  MUFU.TANH R218, R57 ;  /* 0x0000003900da7308 */ /* 0x0007e20000002400 */
[----:B--2---:R-:W-:Y:S02]  /*cdc0*/  IMAD.MOV.U32 R40, RZ, RZ, R2 ;  /* 0x000000ffff287224 */ /* 0x004fe400078e0002 */
[----:B------:R-:W-:Y:S01]  /*cdd0*/  FMUL.FTZ R61, R61, UR5 ;  /* 0x000000053d3d7c20 */ /* 0x000fe20008410000 */
[----:B------:R-:W-:Y:S01]  /*cde0*/  FMUL.FTZ R62, R62, UR5 ;  /* 0x000000053e3e7c20 */ /* 0x000fe20008410000 */
[----:B------:R-:W-:Y:S01]  /*cdf0*/  FMUL.FTZ R25, R25, UR5 ;  /* 0x0000000519197c20 */ /* 0x000fe20008410000 */
[----:B------:R-:W-:Y:S01]  /*ce00*/  FMNMX.FTZ R5, R211, R139, !PT ;  /* 0x0000008bd3057209 */ /* 0x000fe20007810000 */
[----:B------:R-:W-:Y:S01]  /*ce10*/  FMUL.FTZ R28, R28, UR5 ;  /* 0x000000051c1c7c20 */ /* 0x000fe20008410000 */
[----:B------:R-:W-:Y:S02]  /*ce20*/  FMUL.FTZ R33, R33, UR5 ;  /* 0x0000000521217c20 */ /* 0x000fe40008410000 */
[----:B------:R-:W1:Y:S01]  /*ce30*/  MUFU.TANH R2, R42 ;  /* 0x0000002a00027308 */ /* 0x000e620000002400 */
[----:B------:R-:W-:Y:S01]  /*ce40*/  FMNMX.FTZ R7, R210, R4, !PT ;  /* 0x00000004d2077209 */ /* 0x000fe20007810000 */
[----:B------:R-:W-:Y:S01]  /*ce50*/  FMUL.FTZ R43, R43, UR5 ;  /* 0x000000052b2b7c20 */ /* 0x000fe20008410000 */
[----:B------:R-:W-:Y:S01]  /*ce60*/  FMNMX.FTZ R6, R220, R140, !PT ;  /* 0x0000008cdc067209 */ /* 0x000fe20007810000 */
[----:B------:R-:W-:Y:S01]  /*ce70*/  FMUL.FTZ R45, R45, UR5 ;  /* 0x000000052d2d7c20 */ /* 0x000fe20008410000 */
[----:B------:R-:W-:Y:S01]  /*ce80*/  FMUL.FTZ R34, R34, UR5 ;  /* 0x0000000522227c20 */ /* 0x000fe20008410000 */
[----:B------:R-:W-:Y:S01]  /*ce90*/  FMUL.FTZ R39, R39, UR5 ;  /* 0x0000000527277c20 */ /* 0x000fe20008410000 */
[----:B------:R-:W-:Y:S03]  /*cea0*/  FMUL.FTZ R51, R51, UR5 ;  /* 0x0000000533337c20 */ /* 0x000fe60008410000 */
[----:B------:R1:W-:Y:S01]  /*ceb0*/  MUFU.TANH R217, R60 ;  /* 0x0000003c00d97308 */ /* 0x0003e20000002400 */
[----:B---3--:R-:W-:Y:S02]  /*cec0*/  IMAD.MOV.U32 R57, RZ, RZ, R0 ;  /* 0x000000ffff397224 */ /* 0x008fe400078e0000 */
[----:B------:R-:W-:Y:S01]  /*ced0*/  FMUL.FTZ R0, R63, UR5 ;  /* 0x000000053f007c20 */ /* 0x000fe20008410000 */
[----:B------:R-:W-:Y:S01]  /*cee0*/  FMNMX.FTZ R7, R141, R7, !PT ;  /* 0x000000078d077209 */ /* 0x000fe20007810000 */
[----:B------:R-:W-:Y:S01]  /*cef0*/  FMUL.FTZ R38, R38, UR5 ;  /* 0x0000000526267c20 */ /* 0x000fe20008410000 */
[----:B------:R-:W-:Y:S01]  /*cf00*/  FMUL.FTZ R37, R37, UR5 ;  /* 0x0000000525257c20 */ /* 0x000fe20008410000 */
[----:B------:R-:W-:Y:S01]  /*cf10*/  FMUL.FTZ R56, R56, UR5 ;  /* 0x0000000538387c20 */ /* 0x000fe20008410000 */
[----:B------:R-:W-:Y:S02]  /*cf20*/  FMNMX.FTZ R7, R16, R7, !PT ;  /* 0x0000000710077209 */ /* 0x000fe40007810000 */
[----:B------:R2:W-:Y:S01]  /*cf30*/  MUFU.TANH R48, R58 ;  /* 0x0000003a00307308 */ /* 0x0005e20000002400 */
[----:B------:R-:W-:Y:S01]  /*cf40*/  FMUL.FTZ R29, R29, UR5 ;  /* 0x000000051d1d7c20 */ /* 0x000fe20008410000 */
[----:B------:R-:W-:Y:S01]  /*cf50*/  FMUL.FTZ R52, R52, UR5 ;  /* 0x0000000534347c20 */ /* 0x000fe20008410000 */
[----:B------:R-:W-:Y:S01]  /*cf60*/  FMUL.FTZ R47, R47, UR5 ;  /* 0x000000052f2f7c20 */ /* 0x000fe20008410000 */
[----:B------:R-:W-:Y:S01]  /*cf70*/  FMUL.FTZ R54, R54, UR5 ;  /* 0x0000000536367c20 */ /* 0x000fe20008410000 */
[----:B------:R-:W-:Y:S01]  /*cf80*/  FMUL.FTZ R53, R53, UR5 ;  /* 0x0000000535357c20 */ /* 0x000fe20008410000 */
[----:B------:R-:W-:Y:S01]  /*cf90*/  FMUL.FTZ R55, R55, UR5 ;  /* 0x0000000537377c20 */ /* 0x000fe20008410000 */
[----:B------:R-:W-:Y:S03]  /*cfa0*/  FMUL.FTZ R64, R64, UR5 ;  /* 0x0000000540407c20 */ /* 0x000fe60008410000 */
[----:B------:R3:W-:Y:S01]  /*cfb0*/  MUFU.TANH R20, R59 ;  /* 0x0000003b00147308 */ /* 0x0007e20000002400 */
[----:B-1----:R-:W-:Y:S01]  /*cfc0*/  IMAD.MOV.U32 R60, RZ, RZ, R2 ;  /* 0x000000ffff3c7224 */ /* 0x002fe200078e0002 */
[----:B------:R-:W-:Y:S01]  /*cfd0*/  FMNMX.FTZ R2, R143, R132, !PT ;  /* 0x000000848f027209 */ /* 0x000fe20007810000 */
[----:B------:R-:W-:Y:S01]  /*cfe0*/  FMUL.FTZ R66, R66, UR5 ;  /* 0x0000000542427c20 */ /* 0x000fe20008410000 */
[----:B------:R-:W-:Y:S01]  /*cff0*/  FMUL.FTZ R65, R65, UR5 ;  /* 0x0000000541417c20 */ /* 0x000fe20008410000 */
[----:B------:R-:W-:Y:S01]  /*d000*/  FMUL.FTZ R67, R67, UR5 ;  /* 0x0000000543437c20 */ /* 0x000fe20008410000 */
[----:B------:R-:W-:Y:S04]  /*d010*/  FMNMX.FTZ R4, R209, R2, !PT ;  /* 0x00000002d1047209 */ /* 0x000fe80007810000 */
[----:B------:R-:W1:Y:S01]  /*d020*/  MUFU.TANH R224, R13 ;  /* 0x0000000d00e07308 */ /* 0x000e620000002400 */
[----:B--2---:R-:W-:Y:S02]  /*d030*/  MOV R58, R138 ;  /* 0x0000008a003a7202 */ /* 0x004fe40000000f00 */
[----:B------:R-:W-:Y:S02]  /*d040*/  FMNMX.FTZ R2, R226, R5, !PT ;  /* 0x00000005e2027209 */ /* 0x000fe40007810000 */
[----:B------:R-:W-:Y:S02]  /*d050*/  FMNMX.FTZ R5, R223, R6, !PT ;  /* 0x00000006df057209 */ /* 0x000fe40007810000 */
[----:B------:R-:W-:Y:S03]  /*d060*/  FMNMX.FTZ R6, R18, R4, !PT ;  /* 0x0000000412067209 */ /* 0x000fe60007810000 */
[----:B------:R-:W-:Y:S01]  /*d070*/  MUFU.TANH R13, R24 ;  /* 0x00000018000d7308 */ /* 0x000fe20000002400 */
[----:B---3--:R-:W-:Y:S01]  /*d080*/  IMAD.MOV.U32 R59, RZ, RZ, R137 ;  /* 0x000000ffff3b7224 */ /* 0x008fe200078e0089 */
[----:B------:R-:W-:Y:S02]  /*d090*/  FMNMX.FTZ R4, R222, R2, !PT ;  /* 0x00000002de047209 */ /* 0x000fe40007810000 */
[----:B------:R-:W-:Y:S06]  /*d0a0*/  FMNMX.FTZ R2, R225, R5, !PT ;  /* 0x00000005e1027209 */ /* 0x000fec0007810000 */
[----:B------:R-:W2:Y:S01]  /*d0b0*/  MUFU.TANH R15, R15 ;  /* 0x0000000f000f7308 */ /* 0x000ea20000002400 */
[----:B-1----:R-:W-:Y:S09]  /*d0c0*/  FMNMX.FTZ R4, R224, R4, !PT ;  /* 0x00000004e0047209 */ /* 0x002ff20007810000 */
[----:B------:R1:W-:Y:S10]  /*d0d0*/  MUFU.TANH R24, R41 ;  /* 0x0000002900187308 */ /* 0x0003f40000002400 */
[----:B------:R-:W3:Y:S01]  /*d0e0*/  MUFU.TANH R12, R22 ;  /* 0x00000016000c7308 */ /* 0x000ee20000002400 */
[----:B--2---:R-:W-:Y:S02]  /*d0f0*/  FMNMX.FTZ R5, R15, R6, !PT ;  /* 0x000000060f057209 */ /* 0x004fe40007810000 */
[----:B------:R-:W-:Y:S07]  /*d100*/  FMNMX.FTZ R6, R40, R7, !PT ;  /* 0x0000000728067209 */ /* 0x000fee0007810000 */
[----:B------:R3:W2:Y:S01]  /*d110*/  MUFU.TANH R10, R44 ;  /* 0x0000002c000a7308 */ /* 0x0006a20000002400 */
[----:B-1----:R-:W-:Y:S09]  /*d120*/  MOV R41, R13 ;  /* 0x0000000d00297202 */ /* 0x002ff20000000f00 */
[----:B------:R-:W-:Y:S10]  /*d130*/  MUFU.TANH R227, R32 ;  /* 0x0000002000e37308 */ /* 0x000ff40000002400 */
[----:B------:R-:W1:Y:S01]  /*d140*/  MUFU.TANH R8, R49 ;  /* 0x0000003100087308 */ /* 0x000e620000002400 */
[----:B---3--:R-:W-:Y:S02]  /*d150*/  MOV R44, R12 ;  /* 0x0000000c002c7202 */ /* 0x008fe40000000f00 */
[----:B--2---:R-:W-:Y:S02]  /*d160*/  MOV R63, R10 ;  /* 0x0000000a003f7202 */ /* 0x004fe40000000f00 */
[----:B------:R-:W-:Y:S05]  /*d170*/  FMNMX.FTZ R5, R44, R5, !PT ;  /* 0x000000052c057209 */ /* 0x000fea0007810000 */
[----:B------:R1:W-:Y:S10]  /*d180*/  MUFU.TANH R216, R61 ;  /* 0x0000003d00d87308 */ /* 0x0003f40000002400 */
[----:B------:R-:W-:Y:S10]  /*d190*/  MUFU.TANH R32, R46 ;  /* 0x0000002e00207308 */ /* 0x000ff40000002400 */
[----:B------:R-:W2:Y:S01]  /*d1a0*/  MUFU.TANH R231, R23 ;  /* 0x0000001700e77308 */ /* 0x000ea20000002400 */
[----:B-1----:R-:W-:Y:S02]  /*d1b0*/  MOV R61, R8 ;  /* 0x00000008003d7202 */ /* 0x002fe40000000f00 */
[----:B------:R-:W-:Y:S02]  /*d1c0*/  FMNMX.FTZ R8, R221, R2, !PT ;  /* 0x00000002dd087209 */ /* 0x000fe40007810000 */
[----:B------:R-:W-:Y:S05]  /*d1d0*/  FMNMX.FTZ R2, R41, R4, !PT ;  /* 0x0000000429027209 */ /* 0x000fea0007810000 */
[----:B------:R2:W-:Y:S10]  /*d1e0*/  MUFU.TANH R46, R50 ;  /* 0x00000032002e7308 */ /* 0x0005f40000002400 */
[----:B------:R-:W1:Y:S10]  /*d1f0*/  MUFU.TANH R252, R21 ;  /* 0x0000001500fc7308 */ /* 0x000e740000002400 */
[----:B------:R-:W-:Y:S01]  /*d200*/  MUFU.TANH R17, R26 ;  /* 0x0000001a00117308 */ /* 0x000fe20000002400 */
[----:B--2---:R-:W-:Y:S05]  /*d210*/  IMAD.MOV.U32 R50, RZ, RZ, R231 ;  /* 0x000000ffff327224 */ /* 0x004fea00078e00e7 */
[----:B------:R-:W-:Y:S04]  /*d220*/  FMNMX.FTZ R5, R50, R5, !PT ;  /* 0x0000000532057209 */ /* 0x000fe80007810000 */
[----:B------:R-:W2:Y:S01]  /*d230*/  MUFU.TANH R134, R27 ;  /* 0x0000001b00867308 */ /* 0x000ea20000002400 */
[----:B-1----:R-:W-:Y:S04]  /*d240*/  FMNMX.FTZ R4, R252, R6, !PT ;  /* 0x00000006fc047209 */ /* 0x002fe80007810000 */
[----:B------:R-:W-:Y:S05]  /*d250*/  FMNMX.FTZ R4, R227, R4, !PT ;  /* 0x00000004e3047209 */ /* 0x000fea0007810000 */
[----:B------:R2:W-:Y:S10]  /*d260*/  MUFU.TANH R138, R62 ;  /* 0x0000003e008a7308 */ /* 0x0005f40000002400 */
[----:B------:R1:W-:Y:S10]  /*d270*/  MUFU.TANH R137, R0 ;  /* 0x0000000000897308 */ /* 0x0003f40000002400 */
[----:B------:R-:W3:Y:S01]  /*d280*/  MUFU.TANH R135, R28 ;  /* 0x0000001c00877308 */ /* 0x000ee20000002400 */
[----:B--2---:R-:W-:Y:S09]  /*d290*/  MOV R62, R134 ;  /* 0x00000086003e7202 */ /* 0x004ff20000000f00 */
[----:B------:R3:W2:Y:S01]  /*d2a0*/  MUFU.TANH R230, R33 ;  /* 0x0000002100e67308 */ /* 0x0006a20000002400 */
[----:B-1----:R-:W-:Y:S04]  /*d2b0*/  FMNMX.FTZ R0, R17, R8, !PT ;  /* 0x0000000811007209 */ /* 0x002fe80007810000 */
[----:B------:R-:W-:Y:S05]  /*d2c0*/  FMNMX.FTZ R0, R62, R0, !PT ;  /* 0x000000003e007209 */ /* 0x000fea0007810000 */
[----:B------:R-:W1:Y:S10]  /*d2d0*/  MUFU.TANH R25, R25 ;  /* 0x0000001900197308 */ /* 0x000e740000002400 */
[----:B------:R4:W-:Y:S01]  /*d2e0*/  MUFU.TANH R31, R43 ;  /* 0x0000002b001f7308 */ /* 0x0009e20000002400 */
[----:B---3--:R-:W-:Y:S01]  /*d2f0*/  IMAD.MOV.U32 R33, RZ, RZ, R135 ;  /* 0x000000ffff217224 */ /* 0x008fe200078e0087 */
[----:B--2---:R-:W-:Y:S04]  /*d300*/  FMNMX.FTZ R4, R230, R4, !PT ;  /* 0x00000004e6047209 */ /* 0x004fe80007810000 */
[----:B------:R-:W-:Y:S04]  /*d310*/  FMNMX.FTZ R4, R58, R4, !PT ;  /* 0x000000043a047209 */ /* 0x000fe80007810000 */
[----:B------:R-:W2:Y:S01]  /*d320*/  MUFU.TANH R26, R34 ;  /* 0x00000022001a7308 */ /* 0x000ea20000002400 */
[----:B-1----:R-:W-:Y:S09]  /*d330*/  FMNMX.FTZ R6, R25, R2, !PT ;  /* 0x0000000219067209 */ /* 0x002ff20007810000 */
[----:B------:R-:W-:Y:S01]  /*d340*/  MUFU.TANH R30, R45 ;  /* 0x0000002d001e7308 */ /* 0x000fe20000002400 */
[----:B----4-:R-:W-:Y:S09]  /*d350*/  IMAD.MOV.U32 R43, RZ, RZ, R14 ;  /* 0x000000ffff2b7224 */ /* 0x010ff200078e000e */
[----:B------:R-:W1:Y:S01]  /*d360*/  MUFU.TANH R229, R39 ;  /* 0x0000002700e57308 */ /* 0x000e620000002400 */
[----:B--2---:R-:W-:Y:S02]  /*d370*/  FMNMX.FTZ R2, R26, R5, !PT ;  /* 0x000000051a027209 */ /* 0x004fe40007810000 */
[----:B------:R-:W-:Y:S02]  /*d380*/  FMNMX.FTZ R5, R33, R6, !PT ;  /* 0x0000000621057209 */ /* 0x000fe40007810000 */
[----:B------:R-:W-:Y:S02]  /*d390*/  FMNMX.FTZ R6, R59, R0, !PT ;  /* 0x000000003b067209 */ /* 0x000fe40007810000 */
[----:B------:R-:W-:Y:S03]  /*d3a0*/  FMNMX.FTZ R0, R43, R2, !PT ;  /* 0x000000022b007209 */ /* 0x000fe60007810000 */
[----:B------:R1:W-:Y:S10]  /*d3b0*/  MUFU.TANH R45, R51 ;  /* 0x00000033002d7308 */ /* 0x0003f40000002400 */
[----:B------:R-:W-:Y:S10]  /*d3c0*/  MUFU.TANH R208, R38 ;  /* 0x0000002600d07308 */ /* 0x000ff40000002400 */
[----:B------:R-:W2:Y:S01]  /*d3d0*/  MUFU.TANH R228, R37 ;  /* 0x0000002500e47308 */ /* 0x000ea20000002400 */
[----:B-1----:R-:W-:Y:S09]  /*d3e0*/  IMAD.MOV.U32 R51, RZ, RZ, R229 ;  /* 0x000000ffff337224 */ /* 0x002ff200078e00e5 */
[----:B------:R1:W-:Y:S10]  /*d3f0*/  MUFU.TANH R219, R56 ;  /* 0x0000003800db7308 */ /* 0x0003f40000002400 */
[----:B------:R-:W3:Y:S01]  /*d400*/  MUFU.TANH R136, R29 ;  /* 0x0000001d00887308 */ /* 0x000ee20000002400 */
[----:B--2---:R-:W-:Y:S04]  /*d410*/  MOV R49, R228 ;  /* 0x000000e400317202 */ /* 0x004fe80000000f00 */
[----:B------:R-:W-:Y:S05]  /*d420*/  FMNMX.FTZ R4, R49, R4, !PT ;  /* 0x0000000431047209 */ /* 0x000fea0007810000 */
[----:B------:R-:W2:Y:S01]  /*d430*/  MUFU.TANH R229, R52 ;  /* 0x0000003400e57308 */ /* 0x000ea20000002400 */
[----:B-1----:R-:W-:Y:S02]  /*d440*/  MOV R56, R208 ;  /* 0x000000d000387202 */ /* 0x002fe40000000f00 */
[----:B------:R-:W-:Y:S02]  /*d450*/  FMNMX.FTZ R4, R35, R4, !PT ;  /* 0x0000000423047209 */ /* 0x000fe40007810000 */
[----:B------:R-:W-:Y:S02]  /*d460*/  FMNMX.FTZ R2, R56, R0, !PT ;  /* 0x0000000038027209 */ /* 0x000fe40007810000 */
[----:B------:R-:W-:Y:S03]  /*d470*/  FMNMX.FTZ R0, R57, R6, !PT ;  /* 0x0000000639007209 */ /* 0x000fe60007810000 */
[----:B------:R-:W-:Y:S01]  /*d480*/  MUFU.TANH R42, R47 ;  /* 0x0000002f002a7308 */ /* 0x000fe20000002400 */
[----:B---3--:R-:W-:Y:S02]  /*d490*/  MOV R34, R136 ;  /* 0x0000008800227202 */ /* 0x008fe40000000f00 */
[----:B------:R-:W-:Y:S02]  /*d4a0*/  FMNMX.FTZ R2, R51, R2, !PT ;  /* 0x0000000233027209 */ /* 0x000fe40007810000 */
[----:B------:R-:W-:Y:S02]  /*d4b0*/  FMNMX.FTZ R5, R34, R5, !PT ;  /* 0x0000000522057209 */ /* 0x000fe40007810000 */
[----:B------:R-:W-:Y:S03]  /*d4c0*/  FMNMX.FTZ R0, R60, R0, !PT ;  /* 0x000000003c007209 */ /* 0x000fe60007810000 */
[----:B------:R-:W1:Y:S01]  /*d4d0*/  MUFU.TANH R47, R54 ;  /* 0x00000036002f7308 */ /* 0x000e620000002400 */
[----:B------:R-:W-:Y:S02]  /*d4e0*/  FMNMX.FTZ R5, R19, R5, !PT ;  /* 0x0000000513057209 */ /* 0x000fe40007810000 */
[----:B------:R-:W-:Y:S02]  /*d4f0*/  FMNMX.FTZ R2, R46, R2, !PT ;  /* 0x000000022e027209 */ /* 0x000fe40007810000 */
[----:B------:R-:W-:Y:S02]  /*d500*/  FMNMX.FTZ R4, R61, R4, !PT ;  /* 0x000000043d047209 */ /* 0x000fe40007810000 */
[----:B------:R-:W-:Y:S03]  /*d510*/  FMNMX.FTZ R6, R31, R0, !PT ;  /* 0x000000001f067209 */ /* 0x000fe60007810000 */
[----:B------:R-:W3:Y:S01]  /*d520*/  MUFU.TANH R228, R53 ;  /* 0x0000003500e47308 */ /* 0x000ee20000002400 */
[----:B------:R-:W-:Y:S02]  /*d530*/  FMNMX.FTZ R5, R24, R5, !PT ;  /* 0x0000000518057209 */ /* 0x000fe40007810000 */
[----:B------:R-:W-:Y:S02]  /*d540*/  FMNMX.FTZ R0, R45, R2, !PT ;  /* 0x000000022d007209 */ /* 0x000fe40007810000 */
[----:B--2---:R-:W-:Y:S02]  /*d550*/  FMNMX.FTZ R4, R229, R4, !PT ;  /* 0x00000004e5047209 */ /* 0x004fe40007810000 */
[----:B------:R-:W-:Y:S03]  /*d560*/  FMNMX.FTZ R2, R63, R5, !PT ;  /* 0x000000053f027209 */ /* 0x000fe60007810000 */
[----:B------:R-:W2:Y:S01]  /*d570*/  MUFU.TANH R231, R55 ;  /* 0x0000003700e77308 */ /* 0x000ea20000002400 */
[----:B-1----:R-:W-:Y:S02]  /*d580*/  FMNMX.FTZ R0, R47, R0, !PT ;  /* 0x000000002f007209 */ /* 0x002fe40007810000 */
[----:B------:R-:W-:Y:S02]  /*d590*/  FMNMX.FTZ R5, R32, R6, !PT ;  /* 0x0000000620057209 */ /* 0x000fe40007810000 */
[----:B------:R-:W-:Y:S02]  /*d5a0*/  FMNMX.FTZ R2, R30, R2, !PT ;  /* 0x000000021e027209 */ /* 0x000fe40007810000 */
[----:B------:R-:W-:Y:S03]  /*d5b0*/  FMNMX.FTZ R14, R42, R5, !PT ;  /* 0x000000052a0e7209 */ /* 0x000fe60007810000 */
[----:B------:R-:W1:Y:S01]  /*d5c0*/  MUFU.TANH R214, R64 ;  /* 0x0000004000d67308 */ /* 0x000e620000002400 */
[----:B---3--:R-:W-:Y:S02]  /*d5d0*/  FMNMX.FTZ R4, R228, R4, !PT ;  /* 0x00000004e4047209 */ /* 0x008fe40007810000 */
[----:B------:R-:W-:Y:S07]  /*d5e0*/  FMNMX.FTZ R12, R219, R2, !PT ;  /* 0x00000002db0c7209 */ /* 0x000fee0007810000 */
[----:B------:R-:W3:Y:S01]  /*d5f0*/  MUFU.TANH R215, R66 ;  /* 0x0000004200d77308 */ /* 0x000ee20000002400 */
[----:B--2---:R-:W-:Y:S09]  /*d600*/  FMNMX.FTZ R0, R231, R0, !PT ;  /* 0x00000000e7007209 */ /* 0x004ff20007810000 */
[----:B------:R-:W2:Y:S01]  /*d610*/  MUFU.TANH R212, R65 ;  /* 0x0000004100d47308 */ /* 0x000ea20000002400 */
[----:B-1----:R-:W-:Y:S09]  /*d620*/  FMNMX.FTZ R136, R214, R4, !PT ;  /* 0x00000004d6887209 */ /* 0x002ff20007810000 */
[----:B------:R1:W4:Y:S01]  /*d630*/  MUFU.TANH R213, R67 ;  /* 0x0000004300d57308 */ /* 0x0003220000002400 */
[----:B---3--:R-:W-:Y:S02]  /*d640*/  FMNMX.FTZ R13, R215, R0, !PT ;  /* 0x00000000d70d7209 */ /* 0x008fe40007810000 */
[----:B--2---:R-:W-:Y:S01]  /*d650*/  FMNMX.FTZ R136, R212, R136, !PT ;  /* 0x00000088d4887209 */ /* 0x004fe20007810000 */
[----:B------:R-:W-:Y:S06]  /*d660*/  @P0 BRA `(.L_x_34) ;  /* 0xffffffe4001c0947 */ /* 0x000fec000383ffff */
.L_x_33:
[----:B------:R-:W-:Y:S01]  /*d670*/  STL [R1+0x7c], R251 ;  /* 0x00007cfb01007387 */ /* 0x000fe20000100800 */
[----:B--2-4-:R-:W-:Y:S02]  /*d680*/  FMNMX.FTZ R5, R213, R13, !PT ;  /* 0x0000000dd5057209 */ /* 0x014fe40007810000 */
[----:B------:R-:W-:Y:S01]  /*d690*/  FMNMX.FTZ R2, R218, R12, !PT ;  /* 0x0000000cda027209 */ /* 0x000fe20007810000 */
[----:B------:R-:W-:Y:S01]  /*d6a0*/  STL [R1+0x78], R250 ;  /* 0x000078fa01007387 */ /* 0x000fe20000100800 */
[----:B------:R-:W-:Y:S02]  /*d6b0*/  FMNMX.FTZ R0, R48, R14, !PT ;  /* 0x0000000e30007209 */ /* 0x000fe40007810000 */
[----:B------:R-:W-:Y:S01]  /*d6c0*/  FMNMX.FTZ R2, R217, R2, !PT ;  /* 0x00000002d9027209 */ /* 0x000fe20007810000 */
[----:B------:R-:W-:Y:S03]  /*d6d0*/  STL [R1+0x74], R249 ;  /* 0x000074f901007387 */ /* 0x000fe60000100800 */
[----:B------:R-:W-:Y:S01]  /*d6e0*/  FMNMX.FTZ R4, R216, R2, !PT ;  /* 0x00000002d8047209 */ /* 0x000fe20007810000 */
[----:B------:R-:W-:Y:S04]  /*d6f0*/  STL [R1+0x70], R248 ;  /* 0x000070f801007387 */ /* 0x000fe80000100800 */
[----:B------:R-:W-:Y:S04]  /*d700*/  STL [R1+0x6c], R247 ;  /* 0x00006cf701007387 */ /* 0x000fe80000100800 */
[----:B------:R-:W-:Y:S04]  /*d710*/  STL [R1+0x68], R246 ;  /* 0x000068f601007387 */ /* 0x000fe80000100800 */
[----:B------:R-:W-:Y:S04]  /*d720*/  STL [R1+0x64], R245 ;  /* 0x000064f501007387 */ /* 0x000fe80000100800 */
[----:B------:R2:W-:Y:S04]  /*d730*/  STL [R1+0x60], R244 ;  /* 0x000060f401007387 */ /* 0x0005e80000100800 */
[----:B------:R3:W-:Y:S04]  /*d740*/  STL [R1+0x5c], R243 ;  /* 0x00005cf301007387 */ /* 0x0007e80000100800 */
[----:B------:R4:W-:Y:S04]  /*d750*/  STL [R1+0x58], R242 ;  /* 0x000058f201007387 */ /* 0x0009e80000100800 */
[----:B------:R1:W-:Y:S04]  /*d760*/  STL [R1+0x54], R241 ;  /* 0x000054f101007387 */ /* 0x0003e80000100800 */
[----:B------:R1:W-:Y:S04]  /*d770*/  STL [R1+0x50], R240 ;  /* 0x000050f001007387 */ /* 0x0003e80000100800 */
[----:B------:R1:W-:Y:S04]  /*d780*/  STL [R1+0x4c], R239 ;  /* 0x00004cef01007387 */ /* 0x0003e80000100800 */
[----:B------:R1:W-:Y:S01]  /*d790*/  STL [R1+0x48], R238 ;  /* 0x000048ee01007387 */ /* 0x0003e20000100800 */
[----:B--2---:R-:W-:Y:S03]  /*d7a0*/  MOV R244, R25 ;  /* 0x0000001900f47202 */ /* 0x004fe60000000f00 */
[----:B------:R2:W-:Y:S01]  /*d7b0*/  STL [R1+0x44], R237 ;  /* 0x000044ed01007387 */ /* 0x0005e20000100800 */
[----:B---3--:R-:W-:Y:S03]  /*d7c0*/  MOV R243, R42 ;  /* 0x0000002a00f37202 */ /* 0x008fe60000000f00 */
[----:B------:R-:W3:Y:S01]  /*d7d0*/  SHFL.BFLY PT, R6, R136, 0x2, 0x1f ;  /* 0x0c401f0088067f89 */ /* 0x000ee200000e0000 */
[----:B----4-:R-:W-:Y:S07]  /*d7e0*/  MOV R242, R19 ;  /* 0x0000001300f27202 */ /* 0x010fee0000000f00 */
[----:B------:R-:W4:Y:S01]  /*d7f0*/  SHFL.BFLY PT, R7, R5, 0x2, 0x1f ;  /* 0x0c401f0005077f89 */ /* 0x000f2200000e0000 */
[----:B-1----:R-:W-:Y:S07]  /*d800*/  MOV R241, R41 ;  /* 0x0000002900f17202 */ /* 0x002fee0000000f00 */
[----:B------:R-:W1:Y:S01]  /*d810*/  SHFL.BFLY PT, R134, R4, 0x2, 0x1f ;  /* 0x0c401f0004867f89 */ /* 0x000e6200000e0000 */
[----:B------:R-:W-:Y:S07]  /*d820*/  MOV R240, R26 ;  /* 0x0000001a00f07202 */ /* 0x000fee0000000f00 */
[----:B------:R3:W-:Y:S01]  /*d830*/  STL [R1+0x40], R236 ;  /* 0x000040ec01007387 */ /* 0x0007e20000100800 */
[----:B------:R-:W-:Y:S03]  /*d840*/  MOV R239, R46 ;  /* 0x0000002e00ef7202 */ /* 0x000fe60000000f00 */
[----:B------:R-:W-:Y:S01]  /*d850*/  LDSM.16.MT88.4 R36, [R233+0xc000] ;  /* 0x00c00000e924783b */ /* 0x000fe20000004200 */
[----:B------:R-:W-:Y:S02]  /*d860*/  MOV R238, R24 ;  /* 0x0000001800ee7202 */ /* 0x000fe40000000f00 */
[----:B--2---:R-:W-:Y:S05]  /*d870*/  MOV R237, R20 ;  /* 0x0000001400ed7202 */ /* 0x004fea0000000f00 */
[----:B------:R-:W-:Y:S01]  /*d880*/  LDSM.16.MT88.4 R20, [R232+0xc000] ;  /* 0x00c00000e814783b */ /* 0x000fe20000004200 */
[----:B------:R-:W-:Y:S04]  /*d890*/  FMNMX.FTZ R0, R237, R0, !PT ;  /* 0x00000000ed007209 */ /* 0x000fe80007810000 */
[----:B------:R-:W-:Y:S03]  /*d8a0*/  FMNMX.FTZ R0, R138, R0, !PT ;  /* 0x000000008a007209 */ /* 0x000fe60007810000 */
[----:B------:R-:W-:Y:S01]  /*d8b0*/  LDSM.16.MT88.4 R52, [R235+0xc000] ;  /* 0x00c00000eb34783b */ /* 0x000fe20000004200 */
[----:B------:R-:W-:Y:S02]  /*d8c0*/  FMNMX.FTZ R0, R137, R0, !PT ;  /* 0x0000000089007209 */ /* 0x000fe40007810000 */
[----:B---3--:R-:W-:Y:S05]  /*d8d0*/  MOV R236, R45 ;  /* 0x0000002d00ec7202 */ /* 0x008fea0000000f00 */
[----:B------:R-:W2:Y:S01]  /*d8e0*/  SHFL.BFLY PT, R2, R0, 0x2, 0x1f ;  /* 0x0c401f0000027f89 */ /* 0x000ea200000e0000 */
[----:B------:R-:W-:Y:S02]  /*d8f0*/  FMNMX.FTZ R136, R136, R6, !PT ;  /* 0x0000000688887209 */ /* 0x000fe40007810000 */
[----:B----4-:R-:W-:Y:S02]  /*d900*/  FMNMX.FTZ R5, R5, R7, !PT ;  /* 0x0000000705057209 */ /* 0x010fe40007810000 */
[----:B-1----:R-:W-:Y:S03]  /*d910*/  FMNMX.FTZ R134, R4, R134, !PT ;  /* 0x0000008604867209 */ /* 0x002fe60007810000 */
[----:B------:R-:W1:Y:S08]  /*d920*/  SHFL.BFLY PT, R6, R136, 0x1, 0x1f ;  /* 0x0c201f0088067f89 */ /* 0x000e7000000e0000 */
[----:B------:R-:W3:Y:S08]  /*d930*/  SHFL.BFLY PT, R135, R5, 0x1, 0x1f ;  /* 0x0c201f0005877f89 */ /* 0x000ef000000e0000 */
[----:B------:R-:W4:Y:S01]  /*d940*/  SHFL.BFLY PT, R7, R134, 0x1, 0x1f ;  /* 0x0c201f0086077f89 */ /* 0x000f2200000e0000 */
[----:B--2---:R-:W-:Y:S07]  /*d950*/  FMNMX.FTZ R2, R0, R2, !PT ;  /* 0x0000000200027209 */ /* 0x004fee0007810000 */
[----:B------:R-:W2:Y:S01]  /*d960*/  SHFL.BFLY PT, R4, R2, 0x1, 0x1f ;  /* 0x0c201f0002047f89 */ /* 0x000ea200000e0000 */
[----:B-1----:R-:W-:Y:S02]  /*d970*/  FMNMX.FTZ R136, R136, R6, !PT ;  /* 0x0000000688887209 */ /* 0x002fe40007810000 */
[----:B---3--:R-:W-:Y:S03]  /*d980*/  FMNMX.FTZ R135, R5, R135, !PT ;  /* 0x0000008705877209 */ /* 0x008fe60007810000 */
[C---:B------:R-:W-:Y:S01]  /*d990*/  FADD.FTZ R0, -R136.reuse, R3 ;  /* 0x0000000388007221 */ /* 0x040fe20000010100 */
[----:B------:R-:W-:Y:S01]  /*d9a0*/  FSETP.NEU.FTZ.AND P1, PT, R136, -INF , PT ;  /* 0xff8000008800780b */ /* 0x000fe20003f3d000 */
[----:B------:R-:W-:Y:S01]  /*d9b0*/  STL [R1+0x80], R136 ;  /* 0x0000808801007387 */ /* 0x000fe20000100800 */
[----:B----4-:R-:W-:Y:S01]  /*d9c0*/  FMNMX.FTZ R134, R134, R7, !PT ;  /* 0x0000000786867209 */ /* 0x010fe20007810000 */
[----:B------:R-:W-:Y:S01]  /*d9d0*/  FMUL.FTZ R3, R0, UR4 ;  /* 0x0000000400037c20 */ /* 0x000fe20008410000 */
[C---:B------:R-:W-:Y:S01]  /*d9e0*/  FADD.FTZ R0, -R135.reuse, R132 ;  /* 0x0000008487007221 */ /* 0x040fe20000010100 */
[----:B------:R1:W-:Y:S01]  /*d9f0*/  STL [R1+0x84], R135 ;  /* 0x0000848701007387 */ /* 0x0003e20000100800 */
[----:B------:R-:W-:Y:S01]  /*da00*/  FMUL.FTZ R208, R135, UR4 ;  /* 0x0000000487d07c20 */ /* 0x000fe20008410000 */
[----:B------:R3:W4:Y:S01]  /*da10*/  MUFU.EX2 R132, R3 ;  /* 0x0000000300847308 */ /* 0x0007220000000800 */
[----:B--2---:R-:W-:Y:S01]  /*da20*/  FMNMX.FTZ R133, R2, R4, !PT ;  /* 0x0000000402857209 */ /* 0x004fe20007810000 */
[----:B---3--:R-:W-:Y:S01]  /*da30*/  FMUL.FTZ R3, R0, UR4 ;  /* 0x0000000400037c20 */ /* 0x008fe20008410000 */
[----:B------:R-:W-:Y:S01]  /*da40*/  FADD.FTZ R0, -R134, R139 ;  /* 0x0000008b86007221 */ /* 0x000fe20000010100 */
[----:B------:R-:W-:Y:S01]  /*da50*/  FMUL.FTZ R139, R136, UR4 ;  /* 0x00000004888b7c20 */ /* 0x000fe20008410000 */
[C---:B----4-:R-:W-:Y:S01]  /*da60*/  FMUL.FTZ R65, R132.reuse, R201 ;  /* 0x000000c984417220 */ /* 0x050fe20000410000 */
[----:B------:R-:W-:Y:S01]  /*da70*/  FMUL.FTZ R64, R132, R200 ;  /* 0x000000c884407220 */ /* 0x000fe20000410000 */
[----:B------:R-:W-:Y:S01]  /*da80*/  FMUL.FTZ R2, R0, UR4 ;  /* 0x0000000400027c20 */ /* 0x000fe20008410000 */
[----:B------:R-:W-:Y:S01]  /*da90*/  FADD.FTZ R0, -R133, R140 ;  /* 0x0000008c85007221 */ /* 0x000fe20000010100 */
[----:B------:R-:W-:Y:S01]  /*daa0*/  FSEL R139, R139, RZ, P1 ;  /* 0x000000ff8b8b7208 */ /* 0x000fe20000800000 */
[----:B------:R-:W2:Y:S01]  /*dab0*/  MUFU.EX2 R3, R3 ;  /* 0x0000000300037308 */ /* 0x000ea20000000800 */
[----:B------:R-:W-:Y:S01]  /*dac0*/  FSETP.NEU.FTZ.AND P1, PT, R135, -INF , PT ;  /* 0xff8000008700780b */ /* 0x000fe20003f3d000 */
[----:B------:R-:W-:Y:S01]  /*dad0*/  FMUL.FTZ R0, R0, UR4 ;  /* 0x0000000400007c20 */ /* 0x000fe20008410000 */
[----:B------:R-:W-:Y:S01]  /*dae0*/  FMUL.FTZ R68, R132, R68 ;  /* 0x0000004484447220 */ /* 0x000fe20000410000 */
[--C-:B------:R-:W-:Y:S01]  /*daf0*/  FFMA.FTZ R4, R142, UR4, -R139.reuse ;  /* 0x000000048e047c23 */ /* 0x100fe2000801088b */
[----:B------:R-:W-:Y:S01]  /*db00*/  FSEL R208, R208, RZ, P1 ;  /* 0x000000ffd0d07208 */ /* 0x000fe20000800000 */
[----:B------:R-:W-:Y:S01]  /*db10*/  FMUL.FTZ R69, R132, R69 ;  /* 0x0000004584457220 */ /* 0x000fe20000410000 */
[----:B------:R-:W-:Y:S03]  /*db20*/  FSETP.NEU.FTZ.AND P1, PT, R134, -INF , PT ;  /* 0xff8000008600780b */ /* 0x000fe60003f3d000 */
[----:B------:R3:W-:Y:S01]  /*db30*/  MUFU.EX2 R8, R4 ;  /* 0x0000000400087308 */ /* 0x0007e20000000800 */
[C---:B------:R-:W-:Y:S01]  /*db40*/  FMUL.FTZ R80, R132.reuse, R80 ;  /* 0x0000005084507220 */ /* 0x040fe20000410000 */
[--C-:B------:R-:W-:Y:S01]  /*db50*/  FFMA.FTZ R6, R15, UR4, -R208.reuse ;  /* 0x000000040f067c23 */ /* 0x100fe200080108d0 */
[C---:B------:R-:W-:Y:S01]  /*db60*/  FMUL.FTZ R81, R132.reuse, R81 ;  /* 0x0000005184517220 */ /* 0x040fe20000410000 */
[C---:B------:R-:W-:Y:S01]  /*db70*/  FMUL.FTZ R84, R132.reuse, R84 ;  /* 0x0000005484547220 */ /* 0x040fe20000410000 */
[C---:B------:R-:W-:Y:S01]  /*db80*/  FMUL.FTZ R85, R132.reuse, R85 ;  /* 0x0000005584557220 */ /* 0x040fe20000410000 */
[C---:B------:R-:W-:Y:S01]  /*db90*/  FMUL.FTZ R96, R132.reuse, R96 ;  /* 0x0000006084607220 */ /* 0x040fe20000410000 */
[----:B------:R-:W-:Y:S03]  /*dba0*/  FMUL.FTZ R97, R132, R97 ;  /* 0x0000006184617220 */ /* 0x000fe60000410000 */
[----:B------:R4:W-:Y:S01]  /*dbb0*/  MUFU.EX2 R246, R6 ;  /* 0x0000000600f67308 */ /* 0x0009e20000000800 */
[C---:B--2---:R-:W-:Y:S01]  /*dbc0*/  FMUL.FTZ R7, R3.reuse, R151 ;  /* 0x0000009703077220 */ /* 0x044fe20000410000 */
[C---:B------:R-:W-:Y:S01]  /*dbd0*/  FMUL.FTZ R19, R3.reuse, R155 ;  /* 0x0000009b03137220 */ /* 0x040fe20000410000 */
[C---:B------:R-:W-:Y:S01]  /*dbe0*/  FMUL.FTZ R66, R3.reuse, R202 ;  /* 0x000000ca03427220 */ /* 0x040fe20000410000 */
[C---:B------:R-:W-:Y:S01]  /*dbf0*/  FMUL.FTZ R67, R3.reuse, R203 ;  /* 0x000000cb03437220 */ /* 0x040fe20000410000 */
[C---:B------:R-:W-:Y:S01]  /*dc00*/  FMUL.FTZ R70, R3.reuse, R70 ;  /* 0x0000004603467220 */ /* 0x040fe20000410000 */
[C---:B------:R-:W-:Y:S01]  /*dc10*/  FMUL.FTZ R71, R3.reuse, R71 ;  /* 0x0000004703477220 */ /* 0x040fe20000410000 */
[----:B------:R-:W-:Y:S03]  /*dc20*/  FMUL.FTZ R82, R3, R82 ;  /* 0x0000005203527220 */ /* 0x000fe60000410000 */
[----:B------:R-:W2:Y:S01]  /*dc30*/  MUFU.EX2 R2, R2 ;  /* 0x0000000200027308 */ /* 0x000ea20000000800 */
[----:B---3--:R-:W-:Y:S01]  /*dc40*/  FFMA.FTZ R4, R210, UR4, -R139 ;  /* 0x00000004d2047c23 */ /* 0x008fe2000801088b */
[----:B------:R-:W-:Y:S01]  /*dc50*/  FMUL.FTZ R210, R133, UR4 ;  /* 0x0000000485d27c20 */ /* 0x000fe20008410000 */
[C---:B------:R-:W-:Y:S01]  /*dc60*/  FMUL.FTZ R83, R3.reuse, R83 ;  /* 0x0000005303537220 */ /* 0x040fe20000410000 */
[C---:B------:R-:W-:Y:S01]  /*dc70*/  FMUL.FTZ R86, R3.reuse, R86 ;  /* 0x0000005603567220 */ /* 0x040fe20000410000 */
[C---:B------:R-:W-:Y:S01]  /*dc80*/  FMUL.FTZ R87, R3.reuse, R87 ;  /* 0x0000005703577220 */ /* 0x040fe20000410000 */
[C---:B------:R-:W-:Y:S01]  /*dc90*/  FMUL.FTZ R98, R3.reuse, R98 ;  /* 0x0000006203627220 */ /* 0x040fe20000410000 */
[C---:B------:R-:W-:Y:S03]  /*dca0*/  FMUL.FTZ R99, R3.reuse, R99 ;  /* 0x0000006303637220 */ /* 0x040fe60000410000 */
[----:B-1----:R1:W-:Y:S01]  /*dcb0*/  MUFU.EX2 R135, R4 ;  /* 0x0000000400877308 */ /* 0x0023e20000000800 */
[C---:B----4-:R-:W-:Y:S01]  /*dcc0*/  FMUL.FTZ R6, R3.reuse, R150 ;  /* 0x0000009603067220 */ /* 0x050fe20000410000 */
[C---:B------:R-:W-:Y:S01]  /*dcd0*/  FMUL.FTZ R100, R132.reuse, R100 ;  /* 0x0000006484647220 */ /* 0x040fe20000410000 */
[C---:B------:R-:W-:Y:S01]  /*dce0*/  FMUL.FTZ R101, R132.reuse, R101 ;  /* 0x0000006584657220 */ /* 0x040fe20000410000 */
[C---:B------:R-:W-:Y:S01]  /*dcf0*/  FMUL.FTZ R102, R3.reuse, R102 ;  /* 0x0000006603667220 */ /* 0x040fe20000410000 */
[C---:B------:R-:W-:Y:S01]  /*dd00*/  FMUL.FTZ R103, R3.reuse, R103 ;  /* 0x0000006703677220 */ /* 0x040fe20000410000 */
[C---:B------:R-:W-:Y:S01]  /*dd10*/  FMUL.FTZ R112, R132.reuse, R112 ;  /* 0x0000007084707220 */ /* 0x040fe20000410000 */
[----:B------:R-:W-:Y:S03]  /*dd20*/  FMUL.FTZ R113, R132, R113 ;  /* 0x0000007184717220 */ /* 0x000fe60000410000 */
[----:B------:R-:W3:Y:S01]  /*dd30*/  MUFU.EX2 R0, R0 ;  /* 0x0000000000007308 */ /* 0x000ee20000000800 */
[C---:B--2---:R-:W-:Y:S01]  /*dd40*/  FMUL.FTZ R13, R2.reuse, R157 ;  /* 0x0000009d020d7220 */ /* 0x044fe20000410000 */
[C---:B------:R-:W-:Y:S01]  /*dd50*/  FMUL.FTZ R24, R2.reuse, R164 ;  /* 0x000000a402187220 */ /* 0x040fe20000410000 */
[C---:B------:R-:W-:Y:S01]  /*dd60*/  FMUL.FTZ R25, R2.reuse, R165 ;  /* 0x000000a502197220 */ /* 0x040fe20000410000 */
[----:B------:R-:W-:Y:S01]  /*dd70*/  MOV R164, R30 ;  /* 0x0000001e00a47202 */ /* 0x000fe20000000f00 */
[C---:B------:R-:W-:Y:S01]  /*dd80*/  FMUL.FTZ R28, R2.reuse, R172 ;  /* 0x000000ac021c7220 */ /* 0x040fe20000410000 */
[C---:B------:R-:W-:Y:S01]  /*dd90*/  FMUL.FTZ R29, R2.reuse, R173 ;  /* 0x000000ad021d7220 */ /* 0x040fe20000410000 */
[----:B------:R-:W-:Y:S01]  /*dda0*/  MOV R165, R35 ;  /* 0x0000002300a57202 */ /* 0x000fe20000000f00 */
[----:B------:R-:W-:Y:S01]  /*ddb0*/  FMUL.FTZ R35, R3, R171 ;  /* 0x000000ab03237220 */ /* 0x000fe20000410000 */
[--C-:B-1----:R-:W-:Y:S01]  /*ddc0*/  FFMA.FTZ R4, R143, UR4, -R208.reuse ;  /* 0x000000048f047c23 */ /* 0x102fe200080108d0 */
[----:B------:R-:W-:Y:S01]  /*ddd0*/  MOV R172, R43 ;  /* 0x0000002b00ac7202 */ /* 0x000fe20000000f00 */
[C---:B------:R-:W-:Y:S01]  /*dde0*/  FMUL.FTZ R41, R2.reuse, R181 ;  /* 0x000000b502297220 */ /* 0x040fe20000410000 */
[----:B------:R-:W-:Y:S01]  /*ddf0*/  FMUL.FTZ R45, R2, R189 ;  /* 0x000000bd022d7220 */ /* 0x000fe20000410000 */
[----:B------:R1:W2:Y:S01]  /*de00*/  MUFU.EX2 R9, R4 ;  /* 0x0000000400097308 */ /* 0x0002a20000000800 */
[----:B------:R-:W-:Y:S01]  /*de10*/  MOV R171, R50 ;  /* 0x0000003200ab7202 */ /* 0x000fe20000000f00 */
[C---:B------:R-:W-:Y:S01]  /*de20*/  FMUL.FTZ R50, R3.reuse, R186 ;  /* 0x000000ba03327220 */ /* 0x040fe20000410000 */
[----:B------:R-:W-:Y:S01]  /*de30*/  MOV R157, R61 ;  /* 0x0000003d009d7202 */ /* 0x000fe20000000f00 */
[C---:B---3--:R-:W-:Y:S01]  /*de40*/  FMUL.FTZ R11, R0.reuse, R147 ;  /* 0x00000093000b7220 */ /* 0x048fe20000410000 */
[C---:B------:R-:W-:Y:S01]  /*de50*/  FMUL.FTZ R14, R0.reuse, R158 ;  /* 0x0000009e000e7220 */ /* 0x040fe20000410000 */
[C---:B------:R-:W-:Y:S01]  /*de60*/  FMUL.FTZ R15, R0.reuse, R159 ;  /* 0x0000009f000f7220 */ /* 0x040fe20000410000 */
[C---:B------:R-:W-:Y:S01]  /*de70*/  FMUL.FTZ R26, R0.reuse, R166 ;  /* 0x000000a6001a7220 */ /* 0x040fe20000410000 */
[C---:B------:R-:W-:Y:S01]  /*de80*/  FMUL.FTZ R27, R0.reuse, R167 ;  /* 0x000000a7001b7220 */ /* 0x040fe20000410000 */
[C---:B------:R-:W-:Y:S01]  /*de90*/  FMUL.FTZ R30, R0.reuse, R174 ;  /* 0x000000ae001e7220 */ /* 0x040fe20000410000 */
[----:B------:R-:W-:Y:S01]  /*dea0*/  MOV R174, R31 ;  /* 0x0000001f00ae7202 */ /* 0x000fe20000000f00 */
[----:B------:R-:W-:Y:S01]  /*deb0*/  FMUL.FTZ R31, R0, R175 ;  /* 0x000000af001f7220 */ /* 0x000fe20000410000 */
[----:B------:R-:W-:Y:S01]  /*dec0*/  MOV R175, R32 ;  /* 0x0000002000af7202 */ /* 0x000fe20000000f00 */
[----:B------:R-:W-:Y:S01]  /*ded0*/  FMUL.FTZ R32, R132, R168 ;  /* 0x000000a884207220 */ /* 0x000fe20000410000 */
[----:B------:R-:W-:Y:S01]  /*dee0*/  MOV R168, R34 ;  /* 0x0000002200a87202 */ /* 0x000fe20000000f00 */
[----:B------:R-:W-:Y:S01]  /*def0*/  FMUL.FTZ R34, R3, R170 ;  /* 0x000000aa03227220 */ /* 0x000fe20000410000 */
[----:B------:R-:W-:Y:S01]  /*df00*/  FMUL.FTZ R42, R0, R182 ;  /* 0x000000b6002a7220 */ /* 0x000fe20000410000 */
[----:B-1----:R-:W-:Y:S01]  /*df10*/  FFMA.FTZ R4, R209, UR4, -R208 ;  /* 0x00000004d1047c23 */ /* 0x002fe200080108d0 */
[----:B------:R-:W-:Y:S01]  /*df20*/  FMUL.FTZ R209, R134, UR4 ;  /* 0x0000000486d17c20 */ /* 0x000fe20008410000 */
[C---:B------:R-:W-:Y:S01]  /*df30*/  FMUL.FTZ R43, R0.reuse, R183 ;  /* 0x000000b7002b7220 */ /* 0x040fe20000410000 */
[----:B------:R-:W-:Y:S01]  /*df40*/  FMUL.FTZ R46, R0, R190 ;  /* 0x000000be002e7220 */ /* 0x000fe20000410000 */
[----:B------:R1:W3:Y:S01]  /*df50*/  MUFU.EX2 R136, R4 ;  /* 0x0000000400887308 */ /* 0x0002e20000000800 */
[----:B------:R-:W-:Y:S01]  /*df60*/  MOV R166, R49 ;  /* 0x0000003100a67202 */ /* 0x000fe20000000f00 */
[----:B------:R-:W-:Y:S01]  /*df70*/  FMUL.FTZ R49, R132, R185 ;  /* 0x000000b984317220 */ /* 0x000fe20000410000 */
[----:B------:R-:W-:Y:S01]  /*df80*/  FSEL R209, R209, RZ, P1 ;  /* 0x000000ffd1d17208 */ /* 0x000fe20000800000 */
[C---:B------:R-:W-:Y:S01]  /*df90*/  FMUL.FTZ R61, R2.reuse, R205 ;  /* 0x000000cd023d7220 */ /* 0x040fe20000410000 */
[----:B------:R-:W-:Y:S01]  /*dfa0*/  FSETP.NEU.FTZ.AND P1, PT, R133, -INF , PT ;  /* 0xff8000008500780b */ /* 0x000fe20003f3d000 */
[----:B------:R-:W-:Y:S01]  /*dfb0*/  FMUL.FTZ R72, R2, R72 ;  /* 0x0000004802487220 */ /* 0x000fe20000410000 */
[----:B------:R-:W-:Y:S01]  /*dfc0*/  MOV R170, R59 ;  /* 0x0000003b00aa7202 */ /* 0x000fe20000000f00 */
[--C-:B------:R-:W-:Y:S01]  /*dfd0*/  FFMA.FTZ R5, R211, UR4, -R209.reuse ;  /* 0x00000004d3057c23 */ /* 0x100fe200080108d1 */
[----:B------:R-:W-:Y:S01]  /*dfe0*/  FSEL R210, R210, RZ, P1 ;  /* 0x000000ffd2d27208 */ /* 0x000fe20000800000 */
[----:B------:R-:W-:Y:S01]  /*dff0*/  FFMA.FTZ R10, R224, UR4, -R209 ;  /* 0x00000004e00a7c23 */ /* 0x000fe200080108d1 */
[----:B--2---:R-:W-:Y:S01]  /*e000*/  MOV R224, R9 ;  /* 0x0000000900e07202 */ /* 0x004fe20000000f00 */
[----:B------:R-:W-:Y:S01]  /*e010*/  MUFU.EX2 R211, R5 ;  /* 0x0000000500d37308 */ /* 0x000fe20000000800 */
[C---:B------:R-:W-:Y:S01]  /*e020*/  FMUL.FTZ R9, R2.reuse, R145 ;  /* 0x0000009102097220 */ /* 0x040fe20000410000 */
[----:B------:R-:W-:Y:S01]  /*e030*/  FFMA.FTZ R12, R225, UR4, -R210 ;  /* 0x00000004e10c7c23 */ /* 0x000fe200080108d2 */
[----:B------:R-:W-:Y:S01]  /*e040*/  MOV R225, R8 ;  /* 0x0000000800e17202 */ /* 0x000fe20000000f00 */
[----:B------:R-:W-:Y:S01]  /*e050*/  FMUL.FTZ R8, R2, R144 ;  /* 0x0000009002087220 */ /* 0x000fe20000410000 */
[--C-:B-1----:R-:W-:Y:S01]  /*e060*/  FFMA.FTZ R4, R141, UR4, -R139.reuse ;  /* 0x000000048d047c23 */ /* 0x102fe2000801088b */
[----:B---3--:R-:W-:Y:S01]  /*e070*/  F2FP.F16.F32.PACK_AB R141, R136, R224 ;  /* 0x000000e0888d723e */ /* 0x008fe200000000ff */
[----:B------:R-:W-:Y:S03]  /*e080*/  FMUL.FTZ R59, R0, R199 ;  /* 0x000000c7003b7220 */ /* 0x000fe60000410000 */
[----:B------:R1:W-:Y:S01]  /*e090*/  MUFU.EX2 R5, R10 ;  /* 0x0000000a00057308 */ /* 0x0003e20000000800 */
[----:B------:R-:W-:Y:S01]  /*e0a0*/  F2FP.F16.F32.PACK_AB R140, R135, R225 ;  /* 0x000000e1878c723e */ /* 0x000fe200000000ff */
[----:B------:R-:W-:Y:S01]  /*e0b0*/  FMUL.FTZ R73, R2, R73 ;  /* 0x0000004902497220 */ /* 0x000fe20000410000 */
[----:B------:R-:W-:Y:S01]  /*e0c0*/  MOV R167, R58 ;  /* 0x0000003a00a77202 */ /* 0x000fe20000000f00 */
[----:B------:R-:W-:Y:S01]  /*e0d0*/  FMUL.FTZ R58, R0, R198 ;  /* 0x000000c6003a7220 */ /* 0x000fe20000410000 */
[----:B------:R-:W-:Y:S01]  /*e0e0*/  MOV R158, R60 ;  /* 0x0000003c009e7202 */ /* 0x000fe20000000f00 */
[----:B------:R-:W-:Y:S01]  /*e0f0*/  FMUL.FTZ R60, R2, R204 ;  /* 0x000000cc023c7220 */ /* 0x000fe20000410000 */
[----:B------:R-:W-:Y:S03]  /*e100*/  MOV R159, R63 ;  /* 0x0000003f009f7202 */ /* 0x000fe60000000f00 */
[----:B------:R2:W-:Y:S01]  /*e110*/  MUFU.EX2 R250, R4 ;  /* 0x0000000400fa7308 */ /* 0x0005e20000000800 */
[----:B------:R-:W-:Y:S01]  /*e120*/  MOV R173, R62 ;  /* 0x0000003e00ad7202 */ /* 0x000fe20000000f00 */
[C---:B------:R-:W-:Y:S01]  /*e130*/  FMUL.FTZ R62, R0.reuse, R206 ;  /* 0x000000ce003e7220 */ /* 0x040fe20000410000 */
[C---:B------:R-:W-:Y:S01]  /*e140*/  FMUL.FTZ R63, R0.reuse, R207 ;  /* 0x000000cf003f7220 */ /* 0x040fe20000410000 */
[C---:B------:R-:W-:Y:S01]  /*e150*/  FMUL.FTZ R74, R0.reuse, R74 ;  /* 0x0000004a004a7220 */ /* 0x040fe20000410000 */
[----:B------:R-:W-:Y:S01]  /*e160*/  FMUL.FTZ R75, R0, R75 ;  /* 0x0000004b004b7220 */ /* 0x000fe20000410000 */
[C---:B------:R-:W-:Y:S01]  /*e170*/  FMUL.FTZ R76, R2.reuse, R76 ;  /* 0x0000004c024c7220 */ /* 0x040fe20000410000 */
[----:B------:R-:W-:Y:S01]  /*e180*/  FMUL.FTZ R77, R2, R77 ;  /* 0x0000004d024d7220 */ /* 0x000fe20000410000 */
[C---:B------:R-:W-:Y:S01]  /*e190*/  FMUL.FTZ R78, R0.reuse, R78 ;  /* 0x0000004e004e7220 */ /* 0x040fe20000410000 */
[C---:B-1----:R-:W-:Y:S01]  /*e1a0*/  FMUL.FTZ R10, R0.reuse, R146 ;  /* 0x00000092000a7220 */ /* 0x042fe20000410000 */
[----:B------:R-:W-:Y:S01]  /*e1b0*/  FMUL.FTZ R79, R0, R79 ;  /* 0x0000004f004f7220 */ /* 0x000fe20000410000 */
[C---:B------:R-:W-:Y:S01]  /*e1c0*/  FMUL.FTZ R88, R2.reuse, R88 ;  /* 0x0000005802587220 */ /* 0x040fe20000410000 */
[----:B------:R-:W-:Y:S01]  /*e1d0*/  FMUL.FTZ R89, R2, R89 ;  /* 0x0000005902597220 */ /* 0x000fe20000410000 */
[C---:B------:R-:W-:Y:S01]  /*e1e0*/  FMUL.FTZ R90, R0.reuse, R90 ;  /* 0x0000005a005a7220 */ /* 0x040fe20000410000 */
[----:B------:R-:W-:Y:S01]  /*e1f0*/  FMUL.FTZ R91, R0, R91 ;  /* 0x0000005b005b7220 */ /* 0x000fe20000410000 */
[C---:B------:R-:W-:Y:S01]  /*e200*/  FMUL.FTZ R92, R2.reuse, R92 ;  /* 0x0000005c025c7220 */ /* 0x040fe20000410000 */
[----:B------:R-:W-:Y:S01]  /*e210*/  FMUL.FTZ R93, R2, R93 ;  /* 0x0000005d025d7220 */ /* 0x000fe20000410000 */
[--C-:B--2---:R-:W-:Y:S01]  /*e220*/  FFMA.FTZ R4, R16, UR4, -R139.reuse ;  /* 0x0000000410047c23 */ /* 0x104fe2000801088b */
[----:B------:R-:W-:Y:S01]  /*e230*/  FMUL.FTZ R16, R132, R152 ;  /* 0x0000009884107220 */ /* 0x000fe20000410000 */
[C---:B------:R-:W-:Y:S01]  /*e240*/  FMUL.FTZ R94, R0.reuse, R94 ;  /* 0x0000005e005e7220 */ /* 0x040fe20000410000 */
[----:B------:R-:W-:Y:S01]  /*e250*/  FMUL.FTZ R95, R0, R95 ;  /* 0x0000005f005f7220 */ /* 0x000fe20000410000 */
[----:B------:R1:W2:Y:S01]  /*e260*/  MUFU.EX2 R247, R4 ;  /* 0x0000000400f77308 */ /* 0x0002a20000000800 */
[C---:B------:R-:W-:Y:S01]  /*e270*/  FMUL.FTZ R104, R2.reuse, R104 ;  /* 0x0000006802687220 */ /* 0x040fe20000410000 */
[----:B------:R-:W-:Y:S01]  /*e280*/  FMUL.FTZ R105, R2, R105 ;  /* 0x0000006902697220 */ /* 0x000fe20000410000 */
[C---:B------:R-:W-:Y:S01]  /*e290*/  FMUL.FTZ R106, R0.reuse, R106 ;  /* 0x0000006a006a7220 */ /* 0x040fe20000410000 */
[----:B------:R-:W-:Y:S01]  /*e2a0*/  FMUL.FTZ R107, R0, R107 ;  /* 0x0000006b006b7220 */ /* 0x000fe20000410000 */
[C---:B------:R-:W-:Y:S01]  /*e2b0*/  FMUL.FTZ R108, R2.reuse, R108 ;  /* 0x0000006c026c7220 */ /* 0x040fe20000410000 */
[----:B------:R-:W-:Y:S01]  /*e2c0*/  FMUL.FTZ R109, R2, R109 ;  /* 0x0000006d026d7220 */ /* 0x000fe20000410000 */
[C---:B------:R-:W-:Y:S01]  /*e2d0*/  FMUL.FTZ R110, R0.reuse, R110 ;  /* 0x0000006e006e7220 */ /* 0x040fe20000410000 */
[----:B------:R-:W-:Y:S01]  /*e2e0*/  FMUL.FTZ R111, R0, R111 ;  /* 0x0000006f006f7220 */ /* 0x000fe20000410000 */
[C---:B------:R-:W-:Y:S01]  /*e2f0*/  FMUL.FTZ R114, R3.reuse, R114 ;  /* 0x0000007203727220 */ /* 0x040fe20000410000 */
[C---:B------:R-:W-:Y:S01]  /*e300*/  FMUL.FTZ R115, R3.reuse, R115 ;  /* 0x0000007303737220 */ /* 0x040fe20000410000 */
[C---:B------:R-:W-:Y:S01]  /*e310*/  FMUL.FTZ R116, R132.reuse, R116 ;  /* 0x0000007484747220 */ /* 0x040fe20000410000 */
[----:B------:R-:W-:Y:S01]  /*e320*/  FMUL.FTZ R117, R132, R117 ;  /* 0x0000007584757220 */ /* 0x000fe20000410000 */
[C---:B------:R-:W-:Y:S01]  /*e330*/  FMUL.FTZ R118, R3.reuse, R118 ;  /* 0x0000007603767220 */ /* 0x040fe20000410000 */
[----:B------:R-:W-:Y:S01]  /*e340*/  FMUL.FTZ R119, R3, R119 ;  /* 0x0000007703777220 */ /* 0x000fe20000410000 */
[C---:B------:R-:W-:Y:S01]  /*e350*/  FMUL.FTZ R120, R2.reuse, R120 ;  /* 0x0000007802787220 */ /* 0x040fe20000410000 */
[----:B------:R-:W-:Y:S01]  /*e360*/  FMUL.FTZ R121, R2, R121 ;  /* 0x0000007902797220 */ /* 0x000fe20000410000 */
[--C-:B-1----:R-:W-:Y:S01]  /*e370*/  FFMA.FTZ R4, R18, UR4, -R208.reuse ;  /* 0x0000000412047c23 */ /* 0x102fe200080108d0 */
[----:B--2---:R-:W-:Y:S01]  /*e380*/  F2FP.F16.F32.PACK_AB R142, R247, R250 ;  /* 0x000000faf78e723e */ /* 0x004fe200000000ff */
[C---:B------:R-:W-:Y:S01]  /*e390*/  FMUL.FTZ R18, R3.reuse, R154 ;  /* 0x0000009a03127220 */ /* 0x040fe20000410000 */
[C---:B------:R-:W-:Y:S01]  /*e3a0*/  FMUL.FTZ R122, R0.reuse, R122 ;  /* 0x0000007a007a7220 */ /* 0x040fe20000410000 */
[----:B------:R1:W2:Y:S01]  /*e3b0*/  MUFU.EX2 R249, R4 ;  /* 0x0000000400f97308 */ /* 0x0002a20000000800 */
        /* <DEDUP_REMOVED lines=9> */
[--C-:B------:R-:W-:Y:S01]  /*e450*/  FFMA.FTZ R214, R214, UR4, -R139.reuse ;  /* 0x00000004d6d67c23 */ /* 0x100fe2000801088b */
[--C-:B------:R-:W-:Y:S01]  /*e460*/  FFMA.FTZ R215, R215, UR4, -R208.reuse ;  /* 0x00000004d7d77c23 */ /* 0x100fe200080108d0 */
[--C-:B------:R-:W-:Y:S01]  /*e470*/  FFMA.FTZ R167, R167, UR4, -R139.reuse ;  /* 0x00000004a7a77c23 */ /* 0x100fe2000801088b */
[--C-:B------:R-:W-:Y:S01]  /*e480*/  FFMA.FTZ R165, R165, UR4, -R139.reuse ;  /* 0x00000004a5a57c23 */ /* 0x100fe2000801088b */
[--C-:B------:R-:W-:Y:S01]  /*e490*/  FFMA.FTZ R166, R166, UR4, -R139.reuse ;  /* 0x00000004a6a67c23 */ /* 0x100fe2000801088b */
[----:B------:R-:W-:Y:S01]  /*e4a0*/  FFMA.FTZ R229, R229, UR4, -R139 ;  /* 0x00000004e5e57c23 */ /* 0x000fe2000801088b */
[----:B------:R-:W-:Y:S01]  /*e4b0*/  FFMA.FTZ R231, R231, UR4, -R208 ;  /* 0x00000004e7e77c23 */ /* 0x000fe200080108d0 */
[----:B-1----:R-:W-:Y:S01]  /*e4c0*/  FFMA.FTZ R4, R226, UR4, -R209 ;  /* 0x00000004e2047c23 */ /* 0x002fe200080108d1 */
[----:B--2---:R-:W-:Y:S01]  /*e4d0*/  F2FP.F16.F32.PACK_AB R143, R246, R249 ;  /* 0x000000f9f68f723e */ /* 0x004fe200000000ff */
[----:B------:R-:W-:Y:S01]  /*e4e0*/  FFMA.FTZ R228, R228, UR4, -R139 ;  /* 0x00000004e4e47c23 */ /* 0x000fe2000801088b */
[----:B------:R-:W-:Y:S01]  /*e4f0*/  MOV R226, R17 ;  /* 0x0000001100e27202 */ /* 0x000fe20000000f00 */
[----:B------:R1:W2:Y:S01]  /*e500*/  MUFU.EX2 R251, R4 ;  /* 0x0000000400fb7308 */ /* 0x0002a20000000800 */
[----:B------:R-:W-:Y:S02]  /*e510*/  FMUL.FTZ R17, R132, R153 ;  /* 0x0000009984117220 */ /* 0x000fe40000410000 */
[----:B------:R-:W-:Y:S07]  /*e520*/  LDSM.16.MT88.4 R152, [R232+0xe000] ;  /* 0x00e00000e898783b */ /* 0x000fee0000004200 */
[----:B------:R-:W-:Y:S10]  /*e530*/  MUFU.EX2 R206, R165 ;  /* 0x000000a500ce7308 */ /* 0x000ff40000000800 */
[----:B------:R-:W-:Y:S01]  /*e540*/  MUFU.EX2 R231, R231 ;  /* 0x000000e700e77308 */ /* 0x000fe20000000800 */
[--C-:B-1----:R-:W-:Y:S01]  /*e550*/  FFMA.FTZ R4, R220, UR4, -R210.reuse ;  /* 0x00000004dc047c23 */ /* 0x102fe200080108d2 */
[----:B--2---:R-:W-:Y:S08]  /*e560*/  F2FP.F16.F32.PACK_AB R144, R251, R211 ;  /* 0x000000d3fb90723e */ /* 0x004ff000000000ff */
[----:B------:R1:W-:Y:S02]  /*e570*/  MUFU.EX2 R220, R4 ;  /* 0x0000000400dc7308 */ /* 0x0003e40000000800 */
[--C-:B-1----:R-:W-:Y:S08]  /*e580*/  FFMA.FTZ R4, R223, UR4, -R210.reuse ;  /* 0x00000004df047c23 */ /* 0x102ff000080108d2 */
[----:B------:R1:W2:Y:S02]  /*e590*/  MUFU.EX2 R223, R4 ;  /* 0x0000000400df7308 */ /* 0x0002a40000000800 */
[--C-:B-1----:R-:W-:Y:S01]  /*e5a0*/  FFMA.FTZ R4, R222, UR4, -R209.reuse ;  /* 0x00000004de047c23 */ /* 0x102fe200080108d1 */
[----:B--2---:R-:W-:Y:S07]  /*e5b0*/  F2FP.F16.F32.PACK_AB R145, R223, R220 ;  /* 0x000000dcdf91723e */ /* 0x004fee00000000ff */
[----:B------:R1:W-:Y:S10]  /*e5c0*/  MUFU.EX2 R222, R12 ;  /* 0x0000000c00de7308 */ /* 0x0003f40000000800 */
[----:B------:R2:W3:Y:S01]  /*e5d0*/  MUFU.EX2 R248, R4 ;  /* 0x0000000400f87308 */ /* 0x0004e20000000800 */
[----:B-1----:R-:W-:Y:S01]  /*e5e0*/  FMUL.FTZ R12, R2, R156 ;  /* 0x0000009c020c7220 */ /* 0x002fe20000410000 */
[----:B------:R-:W-:Y:S01]  /*e5f0*/  MOV R156, R33 ;  /* 0x00000021009c7202 */ /* 0x000fe20000000f00 */
[----:B------:R-:W-:Y:S01]  /*e600*/  FMUL.FTZ R33, R132, R169 ;  /* 0x000000a984217220 */ /* 0x000fe20000410000 */
[----:B------:R-:W-:Y:S01]  /*e610*/  MOV R169, R57 ;  /* 0x0000003900a97202 */ /* 0x000fe20000000f00 */
[----:B------:R-:W-:Y:S02]  /*e620*/  FMUL.FTZ R57, R2, R197 ;  /* 0x000000c502397220 */ /* 0x000fe40000410000 */
[--C-:B------:R-:W-:Y:S01]  /*e630*/  FFMA.FTZ R156, R156, UR4, -R209.reuse ;  /* 0x000000049c9c7c23 */ /* 0x100fe200080108d1 */
[----:B--2---:R-:W-:Y:S01]  /*e640*/  FFMA.FTZ R4, R221, UR4, -R210 ;  /* 0x00000004dd047c23 */ /* 0x004fe200080108d2 */
[----:B------:R-:W-:Y:S01]  /*e650*/  MOV R221, R5 ;  /* 0x0000000500dd7202 */ /* 0x000fe20000000f00 */
[C---:B------:R-:W-:Y:S01]  /*e660*/  FMUL.FTZ R5, R132.reuse, R149 ;  /* 0x0000009584057220 */ /* 0x040fe20000410000 */
[----:B------:R-:W-:Y:S02]  /*e670*/  MUFU.EX2 R199, R156 ;  /* 0x0000009c00c77308 */ /* 0x000fe40000000800 */
[----:B---3--:R-:W-:Y:S08]  /*e680*/  F2FP.F16.F32.PACK_AB R146, R221, R248 ;  /* 0x000000f8dd92723e */ /* 0x008ff000000000ff */
[----:B------:R1:W2:Y:S02]  /*e690*/  MUFU.EX2 R245, R4 ;  /* 0x0000000400f57308 */ /* 0x0002a40000000800 */
[C---:B-1----:R-:W-:Y:S01]  /*e6a0*/  FMUL.FTZ R4, R132.reuse, R148 ;  /* 0x0000009484047220 */ /* 0x042fe20000410000 */
[----:B--2---:R-:W-:Y:S01]  /*e6b0*/  F2FP.F16.F32.PACK_AB R147, R245, R222 ;  /* 0x000000def593723e */ /* 0x004fe200000000ff */
[----:B------:R-:W1:Y:S05]  /*e6c0*/  LDSM.16.MT88.4 R148, [R234+0xc000] ;  /* 0x00c00000ea94783b */ /* 0x000e6a0000004200 */
[-C--:B------:R-:W-:Y:S06]  /*e6d0*/  HMMA.16816.F32 R4, R140, R20.reuse, R4 ;  /* 0x000000148c04723c */ /* 0x080fec0000001804 */
[C---:B------:R-:W-:Y:S06]  /*e6e0*/  HMMA.16816.F32 R8, R144.reuse, R20, R8 ;  /* 0x000000149008723c */ /* 0x040fec0000001808 */
[-C--:B------:R-:W-:Y:S05]  /*e6f0*/  HMMA.16816.F32 R12, R144, R22.reuse, R12 ;  /* 0x00000016900c723c */ /* 0x080fea000000180c */
[C---:B------:R-:W-:Y:S01]  /*e700*/  FMUL.FTZ R20, R132.reuse, R160 ;  /* 0x000000a084147220 */ /* 0x040fe20000410000 */
[C---:B------:R-:W-:Y:S05]  /*e710*/  HMMA.16816.F32 R16, R140.reuse, R22, R16 ;  /* 0x000000168c10723c */ /* 0x040fea0000001810 */
[----:B------:R-:W-:Y:S01]  /*e720*/  FMUL.FTZ R21, R132, R161 ;  /* 0x000000a184157220 */ /* 0x000fe20000410000 */
[----:B------:R-:W-:Y:S01]  /*e730*/  MOV R160, R47 ;  /* 0x0000002f00a07202 */ /* 0x000fe20000000f00 */
[C---:B------:R-:W-:Y:S01]  /*e740*/  FMUL.FTZ R22, R3.reuse, R162 ;  /* 0x000000a203167220 */ /* 0x040fe20000410000 */
[C---:B------:R-:W-:Y:S03]  /*e750*/  FMUL.FTZ R23, R3.reuse, R163 ;  /* 0x000000a303177220 */ /* 0x040fe60000410000 */
[----:B------:R-:W-:Y:S01]  /*e760*/  FMUL.FTZ R47, R0, R191 ;  /* 0x000000bf002f7220 */ /* 0x000fe20000410000 */
[----:B------:R-:W-:Y:S01]  /*e770*/  MOV R162, R51 ;  /* 0x0000003300a27202 */ /* 0x000fe20000000f00 */
[----:B------:R-:W-:Y:S01]  /*e780*/  FMUL.FTZ R51, R3, R187 ;  /* 0x000000bb03337220 */ /* 0x000fe20000410000 */
[----:B------:R-:W-:Y:S01]  /*e790*/  MOV R161, R48 ;  /* 0x0000003000a17202 */ /* 0x000fe20000000f00 */
[-C--:B------:R-:W-:Y:S03]  /*e7a0*/  HMMA.16816.F32 R20, R140, R36.reuse, R20 ;  /* 0x000000248c14723c */ /* 0x080fe60000001814 */
[----:B------:R-:W-:Y:S01]  /*e7b0*/  FMUL.FTZ R48, R132, R184 ;  /* 0x000000b884307220 */ /* 0x000fe20000410000 */
[--C-:B------:R-:W-:Y:S01]  /*e7c0*/  FFMA.FTZ R162, R162, UR4, -R208.reuse ;  /* 0x00000004a2a27c23 */ /* 0x100fe200080108d0 */
[----:B------:R-:W-:Y:S01]  /*e7d0*/  MOV R163, R56 ;  /* 0x0000003800a37202 */ /* 0x000fe20000000f00 */
[C---:B------:R-:W-:Y:S02]  /*e7e0*/  HMMA.16816.F32 R24, R144.reuse, R36, R24 ;  /* 0x000000249018723c */ /* 0x040fe40000001818 */
[----:B------:R-:W-:Y:S03]  /*e7f0*/  MUFU.EX2 R197, R162 ;  /* 0x000000a200c57308 */ /* 0x000fe60000000800 */
[----:B------:R-:W-:Y:S01]  /*e800*/  FMUL.FTZ R56, R2, R196 ;  /* 0x000000c402387220 */ /* 0x000fe20000410000 */
[-C--:B------:R-:W-:Y:S06]  /*e810*/  HMMA.16816.F32 R28, R144, R38.reuse, R28 ;  /* 0x00000026901c723c */ /* 0x080fec000000181c */
[----:B------:R2:W-:Y:S01]  /*e820*/  MUFU.EX2 R196, R166 ;  /* 0x000000a600c47308 */ /* 0x0005e20000000800 */
[--C-:B------:R-:W-:Y:S01]  /*e830*/  FFMA.FTZ R163, R163, UR4, -R208.reuse ;  /* 0x00000004a3a37c23 */ /* 0x100fe200080108d0 */
[C---:B------:R-:W-:Y:S04]  /*e840*/  HMMA.16816.F32 R32, R140.reuse, R38, R32 ;  /* 0x000000268c20723c */ /* 0x040fe80000001820 */
[C---:B------:R-:W-:Y:S01]  /*e850*/  FMUL.FTZ R36, R132.reuse, R176 ;  /* 0x000000b084247220 */ /* 0x040fe20000410000 */
[----:B------:R-:W-:Y:S02]  /*e860*/  FMUL.FTZ R37, R132, R177 ;  /* 0x000000b184257220 */ /* 0x000fe40000410000 */
[C---:B------:R-:W-:Y:S01]  /*e870*/  FMUL.FTZ R38, R3.reuse, R178 ;  /* 0x000000b203267220 */ /* 0x040fe20000410000 */
[----:B------:R-:W-:Y:S03]  /*e880*/  FMUL.FTZ R39, R3, R179 ;  /* 0x000000b303277220 */ /* 0x000fe60000410000 */
[----:B------:R-:W-:Y:S01]  /*e890*/  MOV R177, R40 ;  /* 0x0000002800b17202 */ /* 0x000fe20000000f00 */
[C---:B------:R-:W-:Y:S01]  /*e8a0*/  FMUL.FTZ R40, R2.reuse, R180 ;  /* 0x000000b402287220 */ /* 0x040fe20000410000 */
[----:B------:R-:W-:Y:S01]  /*e8b0*/  MOV R176, R44 ;  /* 0x0000002c00b07202 */ /* 0x000fe20000000f00 */
[----:B------:R-:W-:Y:S01]  /*e8c0*/  FMUL.FTZ R44, R2, R188 ;  /* 0x000000bc022c7220 */ /* 0x000fe20000410000 */
[-C--:B------:R-:W-:Y:S03]  /*e8d0*/  HMMA.16816.F32 R36, R140, R52.reuse, R36 ;  /* 0x000000348c24723c */ /* 0x080fe60000001824 */
[----:B--2---:R-:W-:Y:S01]  /*e8e0*/  FFMA.FTZ R166, R219, UR4, -R209 ;  /* 0x00000004dba67c23 */ /* 0x004fe200080108d1 */
[----:B------:R-:W-:Y:S02]  /*e8f0*/  MOV R191, R242 ;  /* 0x000000f200bf7202 */ /* 0x000fe40000000f00 */
[C---:B------:R-:W-:Y:S05]  /*e900*/  HMMA.16816.F32 R40, R144.reuse, R52, R40 ;  /* 0x000000349028723c */ /* 0x040fea0000001828 */
[----:B------:R-:W-:Y:S01]  /*e910*/  MOV R179, R176 ;  /* 0x000000b000b37202 */ /* 0x000fe20000000f00 */
[-C--:B------:R-:W-:Y:S05]  /*e920*/  HMMA.16816.F32 R44, R144, R54.reuse, R44 ;  /* 0x00000036902c723c */ /* 0x080fea000000182c */
[C---:B------:R-:W-:Y:S01]  /*e930*/  FMUL.FTZ R52, R132.reuse, R192 ;  /* 0x000000c084347220 */ /* 0x040fe20000410000 */
[C---:B------:R-:W-:Y:S05]  /*e940*/  HMMA.16816.F32 R48, R140.reuse, R54, R48 ;  /* 0x000000368c30723c */ /* 0x040fea0000001830 */
[----:B------:R-:W-:Y:S01]  /*e950*/  FMUL.FTZ R53, R132, R193 ;  /* 0x000000c184357220 */ /* 0x000fe20000410000 */
[----:B------:R-:W-:Y:S01]  /*e960*/  MOV R176, R173 ;  /* 0x000000ad00b07202 */ /* 0x000fe20000000f00 */
[C---:B------:R-:W-:Y:S01]  /*e970*/  FMUL.FTZ R54, R3.reuse, R194 ;  /* 0x000000c203367220 */ /* 0x040fe20000410000 */
[----:B------:R-:W-:Y:S03]  /*e980*/  FMUL.FTZ R55, R3, R195 ;  /* 0x000000c303377220 */ /* 0x000fe60000410000 */
[----:B------:R-:W-:Y:S02]  /*e990*/  MOV R173, R238 ;  /* 0x000000ee00ad7202 */ /* 0x000fe40000000f00 */
[----:B------:R-:W-:Y:S02]  /*e9a0*/  MOV R238, R244 ;  /* 0x000000f400ee7202 */ /* 0x000fe40000000f00 */
[-C--:B-1----:R-:W-:Y:S03]  /*e9b0*/  HMMA.16816.F32 R52, R140, R148.reuse, R52 ;  /* 0x000000948c34723c */ /* 0x082fe60000001834 */
[----:B------:R-:W-:Y:S02]  /*e9c0*/  MOV R178, R171 ;  /* 0x000000ab00b27202 */ /* 0x000fe40000000f00 */
[----:B------:R-:W-:Y:S01]  /*e9d0*/  MOV R171, R168 ;  /* 0x000000a800ab7202 */ /* 0x000fe20000000f00 */
[C---:B------:R-:W-:Y:S05]  /*e9e0*/  HMMA.16816.F32 R56, R144.reuse, R148, R56 ;  /* 0x000000949038723c */ /* 0x040fea0000001838 */
[----:B------:R-:W-:Y:S01]  /*e9f0*/  MOV R168, R175 ;  /* 0x000000af00a87202 */ /* 0x000fe20000000f00 */
[-C--:B------:R-:W-:Y:S05]  /*ea00*/  HMMA.16816.F32 R60, R144, R150.reuse, R60 ;  /* 0x00000096903c723c */ /* 0x080fea000000183c */
[----:B------:R-:W-:Y:S01]  /*ea10*/  MOV R175, R174 ;  /* 0x000000ae00af7202 */ /* 0x000fe20000000f00 */
[C---:B------:R-:W-:Y:S01]  /*ea20*/  HMMA.16816.F32 R64, R140.reuse, R150, R64 ;  /* 0x000000968c40723c */ /* 0x040fe20000001840 */
[----:B------:R-:W1:Y:S04]  /*ea30*/  LDSM.16.MT88.4 R148, [R233+0xe000] ;  /* 0x00e00000e994783b */ /* 0x000e680000004200 */
[----:B------:R-:W-:Y:S01]  /*ea40*/  MOV R174, R240 ;  /* 0x000000f000ae7202 */ /* 0x000fe20000000f00 */
[-C--:B------:R-:W-:Y:S06]  /*ea50*/  HMMA.16816.F32 R68, R140, R152.reuse, R68 ;  /* 0x000000988c44723c */ /* 0x080fec0000001844 */
        /* <DEDUP_REMOVED lines=9> */
[----:B------:R1:W-:Y:S02]  /*eaf0*/  MUFU.EX2 R244, R148 ;  /* 0x0000009400f47308 */ /* 0x0003e40000000800 */
[----:B------:R-:W-:Y:S01]  /*eb00*/  MOV R177, R226 ;  /* 0x000000e200b17202 */ /* 0x000fe20000000f00 */
[-C--:B--2---:R-:W-:Y:S01]  /*eb10*/  HMMA.16816.F32 R100, R140, R152.reuse, R100 ;  /* 0x000000988c64723c */ /* 0x084fe20000001864 */
[----:B------:R-:W2:Y:S04]  /*eb20*/  LDL.LU R226, [R1] ;  /* 0x0000000001e27983 */ /* 0x000ea80000300800 */
[----:B------:R-:W3:Y:S01]  /*eb30*/  LDL.LU R185, [R1+0x1c] ;  /* 0x00001c0001b97983 */ /* 0x000ee20000300800 */
[C---:B------:R-:W-:Y:S03]  /*eb40*/  HMMA.16816.F32 R104, R144.reuse, R152, R104 ;  /* 0x000000989068723c */ /* 0x040fe60000001868 */
[----:B------:R-:W4:Y:S02]  /*eb50*/  LDL.LU R184, [R1+0x18] ;  /* 0x0000180001b87983 */ /* 0x000f240000300800 */
[--C-:B------:R-:W-:Y:S01]  /*eb60*/  FFMA.FTZ R149, R227, UR4, -R139.reuse ;  /* 0x00000004e3957c23 */ /* 0x100fe2000801088b */
[-C--:B------:R-:W-:Y:S05]  /*eb70*/  HMMA.16816.F32 R108, R144, R154.reuse, R108 ;  /* 0x0000009a906c723c */ /* 0x080fea000000186c */
[----:B-1----:R-:W-:Y:S01]  /*eb80*/  FFMA.FTZ R148, R252, UR4, -R139 ;  /* 0x00000004fc947c23 */ /* 0x002fe2000801088b */
[C---:B------:R-:W-:Y:S03]  /*eb90*/  HMMA.16816.F32 R112, R140.reuse, R154, R112 ;  /* 0x0000009a8c70723c */ /* 0x040fe60000001870 */
[----:B------:R1:W1:Y:S02]  /*eba0*/  MUFU.EX2 R240, R148 ;  /* 0x0000009400f07308 */ /* 0x0002640000000800 */
[----:B-1----:R-:W-:Y:S01]  /*ebb0*/  FFMA.FTZ R148, R179, UR4, -R208 ;  /* 0x00000004b3947c23 */ /* 0x002fe200080108d0 */
[----:B------:R-:W-:Y:S02]  /*ebc0*/  MOV R179, R178 ;  /* 0x000000b200b37202 */ /* 0x000fe40000000f00 */
[----:B------:R-:W-:Y:S03]  /*ebd0*/  MOV R178, R174 ;  /* 0x000000ae00b27202 */ /* 0x000fe60000000f00 */
[----:B------:R-:W-:Y:S02]  /*ebe0*/  MOV R174, R172 ;  /* 0x000000ac00ae7202 */ /* 0x000fe40000000f00 */
[----:B------:R-:W-:Y:S02]  /*ebf0*/  MOV R172, R241 ;  /* 0x000000f100ac7202 */ /* 0x000fe40000000f00 */
[----:B------:R-:W-:Y:S02]  /*ec00*/  MOV R241, R243 ;  /* 0x000000f300f17202 */ /* 0x000fe40000000f00 */
[----:B------:R1:W-:Y:S01]  /*ec10*/  MUFU.EX2 R243, R148 ;  /* 0x0000009400f37308 */ /* 0x0003e20000000800 */
[----:B------:R-:W-:Y:S02]  /*ec20*/  MOV R181, R178 ;  /* 0x000000b200b57202 */ /* 0x000fe40000000f00 */
[----:B------:R-:W-:Y:S01]  /*ec30*/  MOV R180, R174 ;  /* 0x000000ae00b47202 */ /* 0x000fe20000000f00 */
[----:B------:R-:W-:Y:S01]  /*ec40*/  IMAD.MOV.U32 R174, RZ, RZ, R160 ;  /* 0x000000ffffae7224 */ /* 0x000fe200078e00a0 */
[----:B------:R-:W-:Y:S01]  /*ec50*/  MOV R160, R239 ;  /* 0x000000ef00a07202 */ /* 0x000fe20000000f00 */
[--C-:B------:R-:W-:Y:S01]  /*ec60*/  FFMA.FTZ R152, R181, UR4, -R208.reuse ;  /* 0x00000004b5987c23 */ /* 0x100fe200080108d0 */
[----:B------:R-:W-:Y:S02]  /*ec70*/  MOV R181, R175 ;  /* 0x000000af00b57202 */ /* 0x000fe40000000f00 */
[----:B------:R-:W-:Y:S01]  /*ec80*/  MOV R175, R158 ;  /* 0x0000009e00af7202 */ /* 0x000fe20000000f00 */
[----:B------:R1:W-:Y:S01]  /*ec90*/  MUFU.EX2 R182, R152 ;  /* 0x0000009800b67308 */ /* 0x0003e20000000800 */
[--C-:B------:R-:W-:Y:S01]  /*eca0*/  FFMA.FTZ R160, R160, UR4, -R208.reuse ;  /* 0x00000004a0a07c23 */ /* 0x100fe200080108d0 */
[----:B------:R-:W-:Y:S02]  /*ecb0*/  MOV R189, R181 ;  /* 0x000000b500bd7202 */ /* 0x000fe40000000f00 */
[----:B------:R-:W-:Y:S01]  /*ecc0*/  MOV R190, R175 ;  /* 0x000000af00be7202 */ /* 0x000fe20000000f00 */
[--C-:B-1----:R-:W-:Y:S01]  /*ecd0*/  FFMA.FTZ R148, R179, UR4, -R208.reuse ;  /* 0x00000004b3947c23 */ /* 0x102fe200080108d0 */
[----:B------:R-:W-:Y:S04]  /*ece0*/  MOV R179, R172 ;  /* 0x000000ac00b37202 */ /* 0x000fe80000000f00 */
[----:B------:R-:W-:Y:S01]  /*ecf0*/  MUFU.EX2 R207, R160 ;  /* 0x000000a000cf7308 */ /* 0x000fe20000000800 */
[----:B------:R-:W-:Y:S02]  /*ed00*/  MOV R172, R161 ;  /* 0x000000a100ac7202 */ /* 0x000fe40000000f00 */
[----:B------:R-:W-:Y:S01]  /*ed10*/  MOV R161, R236 ;  /* 0x000000ec00a17202 */ /* 0x000fe20000000f00 */
[----:B------:R-:W-:Y:S01]  /*ed20*/  FFMA.FTZ R153, R179, UR4, -R209 ;  /* 0x00000004b3997c23 */ /* 0x000fe200080108d1 */
[----:B------:R-:W-:Y:S05]  /*ed30*/  MOV R179, R177 ;  /* 0x000000b100b37202 */ /* 0x000fea0000000f00 */
[----:B------:R1:W1:Y:S01]  /*ed40*/  MUFU.EX2 R239, R148 ;  /* 0x0000009400ef7308 */ /* 0x0002620000000800 */
[--C-:B------:R-:W-:Y:S01]  /*ed50*/  FFMA.FTZ R152, R180, UR4, -R208.reuse ;  /* 0x00000004b4987c23 */ /* 0x100fe200080108d0 */
[----:B------:R-:W-:Y:S08]  /*ed60*/  FFMA.FTZ R161, R161, UR4, -R208 ;  /* 0x00000004a1a17c23 */ /* 0x000ff000080108d0 */
[----:B------:R1:W-:Y:S10]  /*ed70*/  MUFU.EX2 R177, R152 ;  /* 0x0000009800b17308 */ /* 0x0003f40000000800 */
[----:B------:R-:W-:Y:S01]  /*ed80*/  MUFU.EX2 R236, R149 ;  /* 0x0000009500ec7308 */ /* 0x000fe20000000800 */
[----:B-1----:R-:W-:Y:S09]  /*ed90*/  FFMA.FTZ R148, R230, UR4, -R139 ;  /* 0x00000004e6947c23 */ /* 0x002ff2000801088b */
[----:B------:R1:W1:Y:S01]  /*eda0*/  MUFU.EX2 R178, R148 ;  /* 0x0000009400b27308 */ /* 0x0002620000000800 */
[--C-:B------:R-:W-:Y:S09]  /*edb0*/  FFMA.FTZ R152, R238, UR4, -R209.reuse ;  /* 0x00000004ee987c23 */ /* 0x100ff200080108d1 */
[----:B------:R1:W-:Y:S10]  /*edc0*/  MUFU.EX2 R180, R153 ;  /* 0x0000009900b47308 */ /* 0x0003f40000000800 */
[----:B------:R1:W-:Y:S02]  /*edd0*/  MUFU.EX2 R238, R152 ;  /* 0x0000009800ee7308 */ /* 0x0003e40000000800 */
[----:B-1----:R-:W1:Y:S08]  /*ede0*/  LDSM.16.MT88.4 R148, [R234+0xe000] ;  /* 0x00e00000ea94783b */ /* 0x002e700000004200 */
[----:B------:R-:W-:Y:S01]  /*edf0*/  MUFU.EX2 R181, R163 ;  /* 0x000000a300b57308 */ /* 0x000fe20000000800 */
[--C-:B------:R-:W-:Y:S01]  /*ee00*/  FFMA.FTZ R153, R176, UR4, -R210.reuse ;  /* 0x00000004b0997c23 */ /* 0x100fe200080108d2 */
[----:B------:R-:W-:Y:S02]  /*ee10*/  MOV R176, R171 ;  /* 0x000000ab00b07202 */ /* 0x000fe40000000f00 */
[----:B------:R-:W-:Y:S02]  /*ee20*/  MOV R171, R170 ;  /* 0x000000aa00ab7202 */ /* 0x000fe40000000f00 */
[----:B------:R-:W-:Y:S02]  /*ee30*/  MOV R170, R169 ;  /* 0x000000a900aa7202 */ /* 0x000fe40000000f00 */
[----:B------:R-:W-:Y:S01]  /*ee40*/  MOV R169, R174 ;  /* 0x000000ae00a97202 */ /* 0x000fe20000000f00 */
[--C-:B------:R-:W-:Y:S01]  /*ee50*/  FFMA.FTZ R152, R179, UR4, -R210.reuse ;  /* 0x00000004b3987c23 */ /* 0x100fe200080108d2 */
[----:B------:R-:W-:Y:S01]  /*ee60*/  MOV R174, R241 ;  /* 0x000000f100ae7202 */ /* 0x000fe20000000f00 */
[----:B------:R-:W-:Y:S01]  /*ee70*/  MUFU.EX2 R179, R153 ;  /* 0x0000009900b37308 */ /* 0x000fe20000000800 */
[----:B------:R-:W-:Y:S02]  /*ee80*/  MOV R183, R170 ;  /* 0x000000aa00b77202 */ /* 0x000fe40000000f00 */
[----:B------:R-:W-:Y:S07]  /*ee90*/  MOV R170, R159 ;  /* 0x0000009f00aa7202 */ /* 0x000fee0000000f00 */
[----:B------:R1:W1:Y:S01]  /*eea0*/  MUFU.EX2 R241, R152 ;  /* 0x0000009800f17308 */ /* 0x0002620000000800 */
[--C-:B------:R-:W-:Y:S01]  /*eeb0*/  FFMA.FTZ R160, R170, UR4, -R209.reuse ;  /* 0x00000004aaa07c23 */ /* 0x100fe200080108d1 */
[--C-:B------:R-:W-:Y:S08]  /*eec0*/  FFMA.FTZ R170, R217, UR4, -R209.reuse ;  /* 0x00000004d9aa7c23 */ /* 0x100ff000080108d1 */
[----:B------:R-:W-:Y:S01]  /*eed0*/  MUFU.EX2 R242, R161 ;  /* 0x000000a100f27308 */ /* 0x000fe20000000800 */
[-C--:B-1----:R-:W-:Y:S09]  /*eee0*/  HMMA.16816.F32 R116, R140, R148.reuse, R116 ;  /* 0x000000948c74723c */ /* 0x082ff20000001874 */
[----:B------:R-:W-:Y:S01]  /*eef0*/  MUFU.EX2 R230, R166 ;  /* 0x000000a600e67308 */ /* 0x000fe20000000800 */
[----:B------:R-:W1:Y:S01]  /*ef00*/  LDSM.16.MT88.4 R152, [R232+0xc800] ;  /* 0x00c80000e898783b */ /* 0x000e620000004200 */
[C---:B------:R-:W-:Y:S06]  /*ef10*/  HMMA.16816.F32 R120, R144.reuse, R148, R120 ;  /* 0x000000949078723c */ /* 0x040fec0000001878 */
[-C--:B------:R-:W-:Y:S05]  /*ef20*/  HMMA.16816.F32 R124, R144, R150.reuse, R124 ;  /* 0x00000096907c723c */ /* 0x080fea000000187c */
[----:B------:R-:W-:Y:S01]  /*ef30*/  FFMA.FTZ R148, R176, UR4, -R209 ;  /* 0x00000004b0947c23 */ /* 0x000fe200080108d1 */
[----:B------:R-:W-:Y:S03]  /*ef40*/  HMMA.16816.F32 R128, R140, R150, R128 ;  /* 0x000000968c80723c */ /* 0x000fe60000001880 */
[----:B------:R-:W1:Y:S02]  /*ef50*/  MUFU.EX2 R176, R148 ;  /* 0x0000009400b07308 */ /* 0x000e640000000800 */
[--C-:B------:R-:W-:Y:S01]  /*ef60*/  FFMA.FTZ R149, R171, UR4, -R210.reuse ;  /* 0x00000004ab957c23 */ /* 0x100fe200080108d2 */
[----:B------:R-:W-:Y:S01]  /*ef70*/  FFMA.FTZ R144, R183, UR4, -R210 ;  /* 0x00000004b7907c23 */ /* 0x000fe200080108d2 */
[----:B------:R-:W-:Y:S04]  /*ef80*/  MOV R171, R169 ;  /* 0x000000a900ab7202 */ /* 0x000fe80000000f00 */
[----:B------:R-:W-:Y:S02]  /*ef90*/  MOV R169, R168 ;  /* 0x000000a800a97202 */ /* 0x000fe40000000f00 */
[----:B------:R1:W-:Y:S01]  /*efa0*/  MUFU.EX2 R200, R149 ;  /* 0x0000009500c87308 */ /* 0x0003e20000000800 */
[----:B------:R-:W-:Y:S01]  /*efb0*/  MOV R168, R164 ;  /* 0x000000a400a87202 */ /* 0x000fe20000000f00 */
[----:B------:R-:W-:Y:S01]  /*efc0*/  FFMA.FTZ R164, R157, UR4, -R139 ;  /* 0x000000049da47c23 */ /* 0x000fe2000801088b */
[----:B------:R-:W-:Y:S01]  /*efd0*/  F2FP.F16.F32.PACK_AB R140, R240, R244 ;  /* 0x000000f4f08c723e */ /* 0x000fe200000000ff */
[----:B------:R-:W2:Y:S01]  /*efe0*/  LDSM.16.MT88.4 R156, [R233+0xc800] ;  /* 0x00c80000e99c783b */ /* 0x000ea20000004200 */
[----:B------:R-:W-:Y:S01]  /*eff0*/  F2FP.F16.F32.PACK_AB R141, R239, R243 ;  /* 0x000000f3ef8d723e */ /* 0x000fe200000000ff */
[--C-:B------:R-:W-:Y:S01]  /*f000*/  FFMA.FTZ R165, R168, UR4, -R209.reuse ;  /* 0x00000004a8a57c23 */ /* 0x100fe200080108d1 */
[----:B------:R-:W-:Y:S03]  /*f010*/  F2FP.F16.F32.PACK_AB R142, R178, R236 ;  /* 0x000000ecb28e723e */ /* 0x000fe600000000ff */
[----:B------:R1:W1:Y:S01]  /*f020*/  MUFU.EX2 R188, R144 ;  /* 0x0000009000bc7308 */ /* 0x0002620000000800 */
[----:B------:R-:W-:Y:S01]  /*f030*/  F2FP.F16.F32.PACK_AB R143, R177, R182 ;  /* 0x000000b6b18f723e */ /* 0x000fe200000000ff */
[--C-:B------:R-:W-:Y:S01]  /*f040*/  FFMA.FTZ R171, R171, UR4, -R208.reuse ;  /* 0x00000004abab7c23 */ /* 0x100fe200080108d0 */
[----:B------:R-:W-:Y:S01]  /*f050*/  F2FP.F16.F32.PACK_AB R145, R179, R241 ;  /* 0x000000f1b391723e */ /* 0x000fe200000000ff */
[----:B------:R-:W-:Y:S01]  /*f060*/  FFMA.FTZ R168, R218, UR4, -R209 ;  /* 0x00000004daa87c23 */ /* 0x000fe200080108d1 */
[----:B-1----:R-:W-:Y:S01]  /*f070*/  F2FP.F16.F32.PACK_AB R146, R176, R199 ;  /* 0x000000c7b092723e */ /* 0x002fe200000000ff */
[----:B------:R-:W-:Y:S01]  /*f080*/  FFMA.FTZ R139, R212, UR4, -R139 ;  /* 0x00000004d48b7c23 */ /* 0x000fe2000801088b */
[----:B------:R-:W-:Y:S01]  /*f090*/  FFMA.FTZ R208, R213, UR4, -R208 ;  /* 0x00000004d5d07c23 */ /* 0x000fe200080108d0 */
[-C--:B------:R-:W-:Y:S01]  /*f0a0*/  HMMA.16816.F32 R4, R140, R152.reuse, R4 ;  /* 0x000000988c04723c */ /* 0x080fe20000001804 */
[----:B------:R-:W1:Y:S01]  /*f0b0*/  LDSM.16.MT88.4 R148, [R235+0xc800] ;  /* 0x00c80000eb94783b */ /* 0x000e620000004200 */
[----:B------:R1:W-:Y:S10]  /*f0c0*/  MUFU.EX2 R183, R167 ;  /* 0x000000a700b77308 */ /* 0x0003f40000000800 */
[----:B------:R1:W-:Y:S01]  /*f0d0*/  MUFU.EX2 R175, R164 ;  /* 0x000000a400af7308 */ /* 0x0003e20000000800 */
[----:B------:R-:W-:Y:S02]  /*f0e0*/  F2FP.F16.F32.PACK_AB R144, R238, R180 ;  /* 0x000000b4ee90723e */ /* 0x000fe400000000ff */
[----:B------:R-:W-:Y:S07]  /*f0f0*/  F2FP.F16.F32.PACK_AB R147, R188, R200 ;  /* 0x000000c8bc93723e */ /* 0x000fee00000000ff */
[----:B------:R-:W-:Y:S01]  /*f100*/  MUFU.EX2 R252, R171 ;  /* 0x000000ab00fc7308 */ /* 0x000fe20000000800 */
[--C-:B-1----:R-:W-:Y:S01]  /*f110*/  FFMA.FTZ R167, R172, UR4, -R210.reuse ;  /* 0x00000004aca77c23 */ /* 0x102fe200080108d2 */
[C---:B------:R-:W-:Y:S04]  /*f120*/  HMMA.16816.F32 R8, R144.reuse, R152, R8 ;  /* 0x000000989008723c */ /* 0x040fe80000001808 */
[--C-:B------:R-:W-:Y:S02]  /*f130*/  FFMA.FTZ R172, R138, UR4, -R210.reuse ;  /* 0x000000048aac7c23 */ /* 0x100fe400080108d2 */
[-C--:B------:R-:W-:Y:S02]  /*f140*/  HMMA.16816.F32 R12, R144, R154.reuse, R12 ;  /* 0x0000009a900c723c */ /* 0x080fe4000000180c */
[----:B------:R-:W-:Y:S03]  /*f150*/  MUFU.EX2 R194, R139 ;  /* 0x0000008b00c27308 */ /* 0x000fe60000000800 */
[--C-:B------:R-:W-:Y:S01]  /*f160*/  FFMA.FTZ R164, R169, UR4, -R210.reuse ;  /* 0x00000004a9a47c23 */ /* 0x100fe200080108d2 */
[C---:B------:R-:W-:Y:S01]  /*f170*/  HMMA.16816.F32 R16, R140.reuse, R154, R16 ;  /* 0x0000009a8c10723c */ /* 0x040fe20000001810 */
[----:B------:R-:W1:Y:S05]  /*f180*/  LDSM.16.MT88.4 R152, [R234+0xc800] ;  /* 0x00c80000ea98783b */ /* 0x000e6a0000004200 */
[----:B------:R-:W-:Y:S01]  /*f190*/  MUFU.EX2 R195, R208 ;  /* 0x000000d000c37308 */ /* 0x000fe20000000800 */
[--C-:B------:R-:W-:Y:S01]  /*f1a0*/  FFMA.FTZ R169, R237, UR4, -R210.reuse ;  /* 0x00000004eda97c23 */ /* 0x100fe200080108d2 */
[-C--:B--2---:R-:W-:Y:S08]  /*f1b0*/  HMMA.16816.F32 R20, R140, R156.reuse, R20 ;  /* 0x0000009c8c14723c */ /* 0x084ff00000001814 */
[----:B------:R-:W-:Y:S01]  /*f1c0*/  MUFU.EX2 R227, R169 ;  /* 0x000000a900e37308 */ /* 0x000fe20000000800 */
[C---:B------:R-:W-:Y:S06]  /*f1d0*/  HMMA.16816.F32 R24, R144.reuse, R156, R24 ;  /* 0x0000009c9018723c */ /* 0x040fec0000001818 */
[-C--:B------:R-:W-:Y:S03]  /*f1e0*/  HMMA.16816.F32 R28, R144, R158.reuse, R28 ;  /* 0x0000009e901c723c */ /* 0x080fe6000000181c */
[----:B------:R-:W2:Y:S03]  /*f1f0*/  MUFU.EX2 R164, R164 ;  /* 0x000000a400a47308 */ /* 0x000ea60000000800 */
[C---:B------:R-:W-:Y:S01]  /*f200*/  HMMA.16816.F32 R32, R140.reuse, R158, R32 ;  /* 0x0000009e8c20723c */ /* 0x040fe20000001820 */
[----:B------:R-:W-:Y:S05]  /*f210*/  LDSM.16.MT88.4 R156, [R233+0xd000] ;  /* 0x00d00000e99c783b */ /* 0x000fea0000004200 */
[-C--:B------:R-:W-:Y:S06]  /*f220*/  HMMA.16816.F32 R36, R140, R148.reuse, R36 ;  /* 0x000000948c24723c */ /* 0x080fec0000001824 */
[C---:B------:R-:W-:Y:S05]  /*f230*/  HMMA.16816.F32 R40, R144.reuse, R148, R40 ;  /* 0x000000949028723c */ /* 0x040fea0000001828 */
[----:B--2---:R-:W-:Y:S01]  /*f240*/  MOV R166, R164 ;  /* 0x000000a400a67202 */ /* 0x004fe20000000f00 */
[-C--:B------:R-:W-:Y:S06]  /*f250*/  HMMA.16816.F32 R44, R144, R150.reuse, R44 ;  /* 0x00000096902c723c */ /* 0x080fec000000182c */
[C---:B------:R-:W-:Y:S01]  /*f260*/  HMMA.16816.F32 R48, R140.reuse, R150, R48 ;  /* 0x000000968c30723c */ /* 0x040fe20000001830 */
[----:B------:R-:W2:Y:S05]  /*f270*/  LDSM.16.MT88.4 R148, [R232+0xe800] ;  /* 0x00e80000e894783b */ /* 0x000eaa0000004200 */
[-C--:B-1----:R-:W-:Y:S06]  /*f280*/  HMMA.16816.F32 R52, R140, R152.reuse, R52 ;  /* 0x000000988c34723c */ /* 0x082fec0000001834 */
[C---:B------:R-:W-:Y:S06]  /*f290*/  HMMA.16816.F32 R56, R144.reuse, R152, R56 ;  /* 0x000000989038723c */ /* 0x040fec0000001838 */
[-C--:B------:R-:W-:Y:S05]  /*f2a0*/  HMMA.16816.F32 R60, R144, R154.reuse, R60 ;  /* 0x0000009a903c723c */ /* 0x080fea000000183c */
[----:B---3--:R-:W-:Y:S01]  /*f2b0*/  FFMA.FTZ R132, R132, R185, R225 ;  /* 0x000000b984847223 */ /* 0x008fe200000100e1 */
[C---:B------:R-:W-:Y:S01]  /*f2c0*/  HMMA.16816.F32 R64, R140.reuse, R154, R64 ;  /* 0x0000009a8c40723c */ /* 0x040fe20000001840 */
[----:B------:R-:W1:Y:S04]  /*f2d0*/  LDSM.16.MT88.4 R152, [R233+0xe800] ;  /* 0x00e80000e998783b */ /* 0x000e680000004200 */
[----:B------:R-:W-:Y:S02]  /*f2e0*/  MOV R198, R226 ;  /* 0x000000e200c67202 */ /* 0x000fe40000000f00 */
[----:B------:R-:W-:Y:S01]  /*f2f0*/  MUFU.EX2 R226, R170 ;  /* 0x000000aa00e27308 */ /* 0x000fe20000000800 */
[-C--:B--2---:R-:W-:Y:S06]  /*f300*/  HMMA.16816.F32 R68, R140, R148.reuse, R68 ;  /* 0x000000948c44723c */ /* 0x084fec0000001844 */
[C---:B------:R-:W-:Y:S06]  /*f310*/  HMMA.16816.F32 R72, R144.reuse, R148, R72 ;  /* 0x000000949048723c */ /* 0x040fec0000001848 */
        /* <DEDUP_REMOVED lines=12> */
[C---:B------:R-:W-:Y:S01]  /*f3e0*/  HMMA.16816.F32 R112, R140.reuse, R150, R112 ;  /* 0x000000968c70723c */ /* 0x040fe20000001870 */
[----:B------:R-:W-:Y:S05]  /*f3f0*/  MUFU.EX2 R191, R215 ;  /* 0x000000d700bf7308 */ /* 0x000fea0000000800 */
[-C--:B-1----:R-:W-:Y:S05]  /*f400*/  HMMA.16816.F32 R116, R140, R152.reuse, R116 ;  /* 0x000000988c74723c */ /* 0x082fea0000001874 */
[----:B------:R1:W-:Y:S01]  /*f410*/  MUFU.EX2 R192, R148 ;  /* 0x0000009400c07308 */ /* 0x0003e20000000800 */
[C---:B------:R-:W-:Y:S06]  /*f420*/  HMMA.16816.F32 R120, R144.reuse, R152, R120 ;  /* 0x000000989078723c */ /* 0x040fec0000001878 */
[-C--:B------:R-:W-:Y:S05]  /*f430*/  HMMA.16816.F32 R124, R144, R154.reuse, R124 ;  /* 0x0000009a907c723c */ /* 0x080fea000000187c */
[--C-:B------:R-:W-:Y:S01]  /*f440*/  FFMA.FTZ R152, R189, UR4, -R210.reuse ;  /* 0x00000004bd987c23 */ /* 0x100fe200080108d2 */
[----:B------:R-:W-:Y:S01]  /*f450*/  HMMA.16816.F32 R128, R140, R154, R128 ;  /* 0x0000009a8c80723c */ /* 0x000fe20000001880 */
[----:B------:R-:W-:Y:S04]  /*f460*/  MUFU.EX2 R189, R228 ;  /* 0x000000e400bd7308 */ /* 0x000fe80000000800 */
[--C-:B-1----:R-:W-:Y:S01]  /*f470*/  FFMA.FTZ R148, R173, UR4, -R209.reuse ;  /* 0x00000004ad947c23 */ /* 0x102fe200080108d1 */
[--C-:B------:R-:W-:Y:S01]  /*f480*/  FFMA.FTZ R153, R174, UR4, -R210.reuse ;  /* 0x00000004ae997c23 */ /* 0x100fe200080108d2 */
[----:B------:R-:W2:Y:S01]  /*f490*/  LDL.LU R173, [R1+0x20] ;  /* 0x0000200001ad7983 */ /* 0x000ea20000300800 */
[----:B------:R-:W-:Y:S03]  /*f4a0*/  F2FP.F16.F32.PACK_AB R143, R242, R207 ;  /* 0x000000cff28f723e */ /* 0x000fe600000000ff */
[----:B------:R1:W3:Y:S01]  /*f4b0*/  MUFU.EX2 R204, R148 ;  /* 0x0000009400cc7308 */ /* 0x0002e20000000800 */
[----:B------:R-:W-:Y:S01]  /*f4c0*/  F2FP.F16.F32.PACK_AB R140, R196, R183 ;  /* 0x000000b7c48c723e */ /* 0x000fe200000000ff */
[----:B------:R-:W-:Y:S01]  /*f4d0*/  FFMA.FTZ R209, R216, UR4, -R209 ;  /* 0x00000004d8d17c23 */ /* 0x000fe200080108d1 */
[----:B------:R-:W-:Y:S01]  /*f4e0*/  F2FP.F16.F32.PACK_AB R141, R197, R181 ;  /* 0x000000b5c58d723e */ /* 0x000fe200000000ff */
[----:B------:R-:W-:Y:S01]  /*f4f0*/  LDSM.16.MT88.4 R216, [R233+0xf800] ;  /* 0x00f80000e9d8783b */ /* 0x000fe20000004200 */
[----:B------:R-:W-:Y:S05]  /*f500*/  F2FP.F16.F32.PACK_AB R142, R175, R206 ;  /* 0x000000ceaf8e723e */ /* 0x000fea00000000ff */
[----:B------:R-:W-:Y:S10]  /*f510*/  MUFU.EX2 R205, R152 ;  /* 0x0000009800cd7308 */ /* 0x000ff40000000800 */
[----:B------:R4:W-:Y:S01]  /*f520*/  MUFU.EX2 R152, R160 ;  /* 0x000000a000987308 */ /* 0x0009e20000000800 */
[--C-:B-1----:R-:W-:Y:S01]  /*f530*/  FFMA.FTZ R148, R190, UR4, -R210.reuse ;  /* 0x00000004be947c23 */ /* 0x102fe200080108d2 */
[----:B---3--:R-:W-:Y:S01]  /*f540*/  F2FP.F16.F32.PACK_AB R144, R204, R192 ;  /* 0x000000c0cc90723e */ /* 0x008fe200000000ff */
[----:B------:R-:W-:Y:S01]  /*f550*/  FFMA.FTZ R210, R137, UR4, -R210 ;  /* 0x0000000489d27c23 */ /* 0x000fe200080108d2 */
[----:B----4-:R-:W-:Y:S01]  /*f560*/  FFMA.FTZ R137, R3, R184, R224 ;  /* 0x000000b803897223 */ /* 0x010fe200000100e0 */
[----:B------:R-:W-:Y:S01]  /*f570*/  FADD.FTZ R3, R135, R132 ;  /* 0x0000008487037221 */ /* 0x000fe20000010000 */
[----:B------:R-:W-:Y:S04]  /*f580*/  LDSM.16.MT88.4 R184, [R235+0xd800] ;  /* 0x00d80000ebb8783b */ /* 0x000fe80000004200 */
[----:B------:R1:W3:Y:S01]  /*f590*/  MUFU.EX2 R193, R148 ;  /* 0x0000009400c17308 */ /* 0x0002e20000000800 */
[----:B------:R-:W-:Y:S09]  /*f5a0*/  FADD.FTZ R3, R250, R3 ;  /* 0x00000003fa037221 */ /* 0x000ff20000010000 */
[----:B------:R4:W4:Y:S01]  /*f5b0*/  MUFU.EX2 R174, R165 ;  /* 0x000000a500ae7308 */ /* 0x0009220000000800 */
[----:B------:R-:W-:Y:S09]  /*f5c0*/  LDSM.16.MT88.4 R160, [R235+0xd000] ;  /* 0x00d00000eba0783b */ /* 0x000ff20000004200 */
[----:B------:R-:W4:Y:S01]  /*f5d0*/  MUFU.EX2 R237, R153 ;  /* 0x0000009900ed7308 */ /* 0x000f220000000800 */
[----:B-1----:R-:W1:Y:S01]  /*f5e0*/  LDSM.16.MT88.4 R148, [R232+0xd000] ;  /* 0x00d00000e894783b */ /* 0x002e620000004200 */
[----:B---3--:R-:W-:Y:S08]  /*f5f0*/  F2FP.F16.F32.PACK_AB R145, R205, R193 ;  /* 0x000000c1cd91723e */ /* 0x008ff000000000ff */
[----:B------:R3:W-:Y:S01]  /*f600*/  MUFU.EX2 R190, R214 ;  /* 0x000000d600be7308 */ /* 0x0007e20000000800 */
[----:B----4-:R-:W-:Y:S04]  /*f610*/  MOV R165, R152 ;  /* 0x0000009800a57202 */ /* 0x010fe80000000f00 */
[----:B------:R-:W-:Y:S05]  /*f620*/  F2FP.F16.F32.PACK_AB R146, R174, R165 ;  /* 0x000000a5ae92723e */ /* 0x000fea00000000ff */
[----:B------:R-:W4:Y:S01]  /*f630*/  MUFU.EX2 R225, R209 ;  /* 0x000000d100e17308 */ /* 0x000f220000000800 */
[----:B------:R-:W-:Y:S01]  /*f640*/  F2FP.F16.F32.PACK_AB R147, R237, R164 ;  /* 0x000000a4ed93723e */ /* 0x000fe200000000ff */
[----:B------:R-:W4:Y:S01]  /*f650*/  LDSM.16.MT88.4 R152, [R234+0xd000] ;  /* 0x00d00000ea98783b */ /* 0x000f220000004200 */
[----:B------:R-:W-:Y:S07]  /*f660*/  MOV R164, R200 ;  /* 0x000000c800a47202 */ /* 0x000fee0000000f00 */
[----:B------:R4:W-:Y:S01]  /*f670*/  MUFU.EX2 R139, R210 ;  /* 0x000000d2008b7308 */ /* 0x0009e20000000800 */
[----:B------:R-:W-:Y:S09]  /*f680*/  LDSM.16.MT88.4 R200, [R234+0xd800] ;  /* 0x00d80000eac8783b */ /* 0x000ff20000004200 */
[----:B------:R-:W-:Y:S01]  /*f690*/  MUFU.EX2 R224, R172 ;  /* 0x000000ac00e07308 */ /* 0x000fe20000000800 */
[----:B---3--:R-:W-:Y:S09]  /*f6a0*/  LDSM.16.MT88.4 R212, [R232+0xf800] ;  /* 0x00f80000e8d4783b */ /* 0x008ff20000004200 */
[----:B------:R-:W3:Y:S01]  /*f6b0*/  MUFU.EX2 R228, R167 ;  /* 0x000000a700e47308 */ /* 0x000ee20000000800 */
[-C--:B-1----:R-:W-:Y:S03]  /*f6c0*/  HMMA.16816.F32 R4, R140, R148.reuse, R4 ;  /* 0x000000948c04723c */ /* 0x082fe60000001804 */
[----:B----4-:R-:W-:Y:S03]  /*f6d0*/  F2FP.F16.F32.PACK_AB R210, R225, R226 ;  /* 0x000000e2e1d2723e */ /* 0x010fe600000000ff */
[C---:B------:R-:W-:Y:S06]  /*f6e0*/  HMMA.16816.F32 R8, R144.reuse, R148, R8 ;  /* 0x000000949008723c */ /* 0x040fec0000001808 */
[-C--:B------:R-:W-:Y:S05]  /*f6f0*/  HMMA.16816.F32 R12, R144, R150.reuse, R12 ;  /* 0x00000096900c723c */ /* 0x080fea000000180c */
[----:B---3--:R-:W-:Y:S01]  /*f700*/  F2FP.F16.F32.PACK_AB R209, R227, R228 ;  /* 0x000000e4e3d1723e */ /* 0x008fe200000000ff */
[C---:B------:R-:W-:Y:S01]  /*f710*/  HMMA.16816.F32 R16, R140.reuse, R150, R16 ;  /* 0x000000968c10723c */ /* 0x040fe20000001810 */
[----:B------:R-:W1:Y:S05]  /*f720*/  LDSM.16.MT88.4 R148, [R232+0xf000] ;  /* 0x00f00000e894783b */ /* 0x000e6a0000004200 */
[-C--:B------:R-:W-:Y:S06]  /*f730*/  HMMA.16816.F32 R20, R140, R156.reuse, R20 ;  /* 0x0000009c8c14723c */ /* 0x080fec0000001814 */
[C---:B------:R-:W-:Y:S06]  /*f740*/  HMMA.16816.F32 R24, R144.reuse, R156, R24 ;  /* 0x0000009c9018723c */ /* 0x040fec0000001818 */
[-C--:B------:R-:W-:Y:S06]  /*f750*/  HMMA.16816.F32 R28, R144, R158.reuse, R28 ;  /* 0x0000009e901c723c */ /* 0x080fec000000181c */
[C---:B------:R-:W-:Y:S01]  /*f760*/  HMMA.16816.F32 R32, R140.reuse, R158, R32 ;  /* 0x0000009e8c20723c */ /* 0x040fe20000001820 */
[----:B------:R-:W3:Y:S05]  /*f770*/  LDSM.16.MT88.4 R156, [R233+0xf000] ;  /* 0x00f00000e99c783b */ /* 0x000eea0000004200 */
[-C--:B------:R-:W-:Y:S06]  /*f780*/  HMMA.16816.F32 R36, R140, R160.reuse, R36 ;  /* 0x000000a08c24723c */ /* 0x080fec0000001824 */
[C---:B------:R-:W-:Y:S06]  /*f790*/  HMMA.16816.F32 R40, R144.reuse, R160, R40 ;  /* 0x000000a09028723c */ /* 0x040fec0000001828 */
[-C--:B------:R-:W-:Y:S06]  /*f7a0*/  HMMA.16816.F32 R44, R144, R162.reuse, R44 ;  /* 0x000000a2902c723c */ /* 0x080fec000000182c */
[C---:B------:R-:W-:Y:S01]  /*f7b0*/  HMMA.16816.F32 R48, R140.reuse, R162, R48 ;  /* 0x000000a28c30723c */ /* 0x040fe20000001830 */
[----:B------:R-:W4:Y:S05]  /*f7c0*/  LDSM.16.MT88.4 R160, [R235+0xf000] ;  /* 0x00f00000eba0783b */ /* 0x000f2a0000004200 */
[-C--:B------:R-:W-:Y:S06]  /*f7d0*/  HMMA.16816.F32 R52, R140, R152.reuse, R52 ;  /* 0x000000988c34723c */ /* 0x080fec0000001834 */
[C---:B------:R-:W-:Y:S06]  /*f7e0*/  HMMA.16816.F32 R56, R144.reuse, R152, R56 ;  /* 0x000000989038723c */ /* 0x040fec0000001838 */
[-C--:B------:R-:W-:Y:S06]  /*f7f0*/  HMMA.16816.F32 R60, R144, R154.reuse, R60 ;  /* 0x0000009a903c723c */ /* 0x080fec000000183c */
[C---:B------:R-:W-:Y:S01]  /*f800*/  HMMA.16816.F32 R64, R140.reuse, R154, R64 ;  /* 0x0000009a8c40723c */ /* 0x040fe20000001840 */
[----:B------:R-:W4:Y:S05]  /*f810*/  LDSM.16.MT88.4 R152, [R234+0xf000] ;  /* 0x00f00000ea98783b */ /* 0x000f2a0000004200 */
[-C--:B-1----:R-:W-:Y:S06]  /*f820*/  HMMA.16816.F32 R68, R140, R148.reuse, R68 ;  /* 0x000000948c44723c */ /* 0x082fec0000001844 */
[C---:B------:R-:W-:Y:S06]  /*f830*/  HMMA.16816.F32 R72, R144.reuse, R148, R72 ;  /* 0x000000949048723c */ /* 0x040fec0000001848 */
[-C--:B------:R-:W-:Y:S06]  /*f840*/  HMMA.16816.F32 R76, R144, R150.reuse, R76 ;  /* 0x00000096904c723c */ /* 0x080fec000000184c */
[C---:B------:R-:W-:Y:S06]  /*f850*/  HMMA.16816.F32 R80, R140.reuse, R150, R80 ;  /* 0x000000968c50723c */ /* 0x040fec0000001850 */
[-C--:B---3--:R-:W-:Y:S06]  /*f860*/  HMMA.16816.F32 R84, R140, R156.reuse, R84 ;  /* 0x0000009c8c54723c */ /* 0x088fec0000001854 */
[C---:B------:R-:W-:Y:S06]  /*f870*/  HMMA.16816.F32 R88, R144.reuse, R156, R88 ;  /* 0x0000009c9058723c */ /* 0x040fec0000001858 */
[-C--:B------:R-:W-:Y:S06]  /*f880*/  HMMA.16816.F32 R92, R144, R158.reuse, R92 ;  /* 0x0000009e905c723c */ /* 0x080fec000000185c */
[C---:B------:R-:W-:Y:S06]  /*f890*/  HMMA.16816.F32 R96, R140.reuse, R158, R96 ;  /* 0x0000009e8c60723c */ /* 0x040fec0000001860 */
[-C--:B----4-:R-:W-:Y:S06]  /*f8a0*/  HMMA.16816.F32 R100, R140, R160.reuse, R100 ;  /* 0x000000a08c64723c */ /* 0x090fec0000001864 */
[C---:B------:R-:W-:Y:S06]  /*f8b0*/  HMMA.16816.F32 R104, R144.reuse, R160, R104 ;  /* 0x000000a09068723c */ /* 0x040fec0000001868 */
[-C--:B------:R-:W-:Y:S06]  /*f8c0*/  HMMA.16816.F32 R108, R144, R162.reuse, R108 ;  /* 0x000000a2906c723c */ /* 0x080fec000000186c */
[C---:B------:R-:W-:Y:S01]  /*f8d0*/  HMMA.16816.F32 R112, R140.reuse, R162, R112 ;  /* 0x000000a28c70723c */ /* 0x040fe20000001870 */
[----:B------:R-:W1:Y:S05]  /*f8e0*/  LDSM.16.MT88.4 R160, [R232+0xd800] ;  /* 0x00d80000e8a0783b */ /* 0x000e6a0000004200 */
[-C--:B------:R-:W-:Y:S06]  /*f8f0*/  HMMA.16816.F32 R116, R140, R152.reuse, R116 ;  /* 0x000000988c74723c */ /* 0x080fec0000001874 */
[C---:B------:R-:W-:Y:S06]  /*f900*/  HMMA.16816.F32 R120, R144.reuse, R152, R120 ;  /* 0x000000989078723c */ /* 0x040fec0000001878 */
[-C--:B------:R-:W-:Y:S06]  /*f910*/  HMMA.16816.F32 R124, R144, R154.reuse, R124 ;  /* 0x0000009a907c723c */ /* 0x080fec000000187c */
[----:B------:R-:W-:Y:S07]  /*f920*/  HMMA.16816.F32 R128, R140, R154, R128 ;  /* 0x0000009a8c80723c */ /* 0x000fee0000001880 */
[----:B------:R-:W-:Y:S04]  /*f930*/  F2FP.F16.F32.PACK_AB R141, R231, R252 ;  /* 0x000000fce78d723e */ /* 0x000fe800000000ff */
[----:B------:R-:W-:Y:S02]  /*f940*/  F2FP.F16.F32.PACK_AB R142, R194, R190 ;  /* 0x000000bec28e723e */ /* 0x000fe400000000ff */
[----:B------:R-:W-:Y:S01]  /*f950*/  F2FP.F16.F32.PACK_AB R143, R195, R191 ;  /* 0x000000bfc38f723e */ /* 0x000fe200000000ff */
[----:B--2---:R-:W-:Y:S01]  /*f960*/  FFMA.FTZ R138, R2, R173, R211 ;  /* 0x000000ad028a7223 */ /* 0x004fe200000100d3 */
[----:B------:R-:W-:Y:S01]  /*f970*/  F2FP.F16.F32.PACK_AB R211, R139, R224 ;  /* 0x000000e08bd3723e */ /* 0x000fe200000000ff */
[----:B------:R-:W2:Y:S01]  /*f980*/  LDL.LU R2, [R1+0x24] ;  /* 0x0000240001027983 */ /* 0x000ea20000300800 */
[----:B------:R-:W3:Y:S01]  /*f990*/  MUFU.EX2 R173, R229 ;  /* 0x000000e500ad7308 */ /* 0x000ee20000000800 */
[----:B------:R-:W-:Y:S02]  /*f9a0*/  FADD.FTZ R132, R251, R138 ;  /* 0x0000008afb847221 */ /* 0x000fe40000010000 */
[----:B------:R-:W4:Y:S02]  /*f9b0*/  LDL.LU R135, [R1+0x84] ;  /* 0x0000840001877983 */ /* 0x000f240000300800 */
[----:B------:R-:W-:Y:S05]  /*f9c0*/  FADD.FTZ R138, R248, R132 ;  /* 0x00000084f88a7221 */ /* 0x000fea0000010000 */
[----:B------:R1:W1:Y:S01]  /*f9d0*/  MUFU.EX2 R229, R168 ;  /* 0x000000a800e57308 */ /* 0x0002620000000800 */
[----:B---3--:R-:W-:Y:S07]  /*f9e0*/  F2FP.F16.F32.PACK_AB R140, R189, R173 ;  /* 0x000000adbd8c723e */ /* 0x008fee00000000ff */
[-C--:B-1----:R-:W-:Y:S01]  /*f9f0*/  HMMA.16816.F32 R148, R140, R160.reuse, R4 ;  /* 0x000000a08c94723c */ /* 0x082fe20000001804 */
[----:B------:R-:W1:Y:S02]  /*fa00*/  LDSM.16.MT88.4 R168, [R233+0xd800] ;  /* 0x00d80000e9a8783b */ /* 0x000e640000004200 */
[----:B------:R-:W-:Y:S06]  /*fa10*/  F2FP.F16.F32.PACK_AB R208, R229, R230 ;  /* 0x000000e6e5d0723e */ /* 0x000fec00000000ff */
[----:B------:R-:W-:Y:S01]  /*fa20*/  LDSM.16.MT88.4 R4, [R234+0xf800] ;  /* 0x00f80000ea04783b */ /* 0x000fe20000004200 */
[C---:B------:R-:W-:Y:S06]  /*fa30*/  HMMA.16816.F32 R144, R208.reuse, R160, R8 ;  /* 0x000000a0d090723c */ /* 0x040fec0000001808 */
[-C--:B------:R-:W-:Y:S05]  /*fa40*/  HMMA.16816.F32 R156, R208, R162.reuse, R12 ;  /* 0x000000a2d09c723c */ /* 0x080fea000000180c */
[----:B------:R-:W-:Y:S01]  /*fa50*/  MOV R9, R166 ;  /* 0x000000a600097202 */ /* 0x000fe20000000f00 */
[C---:B------:R-:W-:Y:S05]  /*fa60*/  HMMA.16816.F32 R152, R140.reuse, R162, R16 ;  /* 0x000000a28c98723c */ /* 0x040fea0000001810 */
[----:B------:R-:W-:Y:S01]  /*fa70*/  MOV R8, R164 ;  /* 0x000000a400087202 */ /* 0x000fe20000000f00 */
[----:B------:R-:W-:Y:S01]  /*fa80*/  IMAD.MOV.U32 R12, RZ, RZ, R190 ;  /* 0x000000ffff0c7224 */ /* 0x000fe200078e00be */
[----:B------:R-:W-:Y:S04]  /*fa90*/  MOV R17, R165 ;  /* 0x000000a500117202 */ /* 0x000fe80000000f00 */
[----:B------:R-:W-:Y:S02]  /*faa0*/  MOV R10, R174 ;  /* 0x000000ae000a7202 */ /* 0x000fe40000000f00 */
[----:B------:R-:W-:Y:S02]  /*fab0*/  MOV R18, R173 ;  /* 0x000000ad00127202 */ /* 0x000fe40000000f00 */
[----:B------:R-:W-:Y:S02]  /*fac0*/  MOV R16, R207 ;  /* 0x000000cf00107202 */ /* 0x000fe40000000f00 */
[----:B------:R-:W-:Y:S02]  /*fad0*/  MOV R13, R191 ;  /* 0x000000bf000d7202 */ /* 0x000fe40000000f00 */
[----:B------:R-:W-:Y:S01]  /*fae0*/  MOV R19, R189 ;  /* 0x000000bd00137202 */ /* 0x000fe20000000f00 */
[-C--:B-1----:R-:W-:Y:S03]  /*faf0*/  HMMA.16816.F32 R160, R140, R168.reuse, R20 ;  /* 0x000000a88ca0723c */ /* 0x082fe60000001814 */
[----:B------:R-:W-:Y:S02]  /*fb00*/  MOV R15, R195 ;  /* 0x000000c3000f7202 */ /* 0x000fe40000000f00 */
[----:B------:R-:W-:Y:S01]  /*fb10*/  MOV R14, R194 ;  /* 0x000000c2000e7202 */ /* 0x000fe20000000f00 */
[C---:B------:R-:W-:Y:S05]  /*fb20*/  HMMA.16816.F32 R164, R208.reuse, R168, R24 ;  /* 0x000000a8d0a4723c */ /* 0x040fea0000001818 */
[----:B------:R-:W-:Y:S02]  /*fb30*/  MOV R20, R199 ;  /* 0x000000c700147202 */ /* 0x000fe40000000f00 */
[----:B------:R-:W-:Y:S04]  /*fb40*/  MOV R24, R192 ;  /* 0x000000c000187202 */ /* 0x000fe80000000f00 */
[----:B------:R-:W-:Y:S02]  /*fb50*/  MOV R25, R193 ;  /* 0x000000c100197202 */ /* 0x000fe40000000f00 */
[----:B------:R-:W-:Y:S02]  /*fb60*/  MOV R26, R196 ;  /* 0x000000c4001a7202 */ /* 0x000fe40000000f00 */
[----:B------:R-:W-:Y:S02]  /*fb70*/  MOV R27, R197 ;  /* 0x000000c5001b7202 */ /* 0x000fe40000000f00 */
[----:B------:R-:W-:Y:S02]  /*fb80*/  MOV R21, R204 ;  /* 0x000000cc00157202 */ /* 0x000fe40000000f00 */
[----:B------:R-:W-:Y:S02]  /*fb90*/  MOV R22, R205 ;  /* 0x000000cd00167202 */ /* 0x000fe40000000f00 */
[----:B------:R-:W-:Y:S02]  /*fba0*/  MOV R23, R206 ;  /* 0x000000ce00177202 */ /* 0x000fe40000000f00 */
[----:B------:R-:W-:Y:S04]  /*fbb0*/  MOV R11, R198 ;  /* 0x000000c6000b7202 */ /* 0x000fe80000000f00 */
[----:B------:R-:W-:Y:S01]  /*fbc0*/  IADD3 R11, R11, -0x1, RZ ;  /* 0xffffffff0b0b7810 */ /* 0x000fe20007ffe0ff */
[----:B--2---:R-:W-:Y:S01]  /*fbd0*/  FFMA.FTZ R0, R0, R2, R220 ;  /* 0x0000000200007223 */ /* 0x004fe200000100dc */
[----:B------:R-:W-:Y:S01]  /*fbe0*/  FADD.FTZ R2, R136, R137 ;  /* 0x0000008988027221 */ /* 0x000fe20000010000 */
[----:B------:R-:W-:Y:S01]  /*fbf0*/  FADD.FTZ R137, R247, R3 ;  /* 0x00000003f7897221 */ /* 0x000fe20000010000 */
[----:B------:R-:W2:Y:S01]  /*fc00*/  LDL.LU R136, [R1+0x80] ;  /* 0x0000800001887983 */ /* 0x000ea20000300800 */
[----:B------:R-:W-:Y:S01]  /*fc10*/  FADD.FTZ R0, R223, R0 ;  /* 0x00000000df007221 */ /* 0x000fe20000010000 */
[----:B------:R-:W-:Y:S02]  /*fc20*/  FADD.FTZ R2, R249, R2 ;  /* 0x00000002f9027221 */ /* 0x000fe40000010000 */
[----:B------:R3:W5:Y:S01]  /*fc30*/  LDL.LU R251, [R1+0x7c] ;  /* 0x00007c0001fb7983 */ /* 0x0007620000300800 */
[----:B------:R-:W-:Y:S01]  /*fc40*/  FADD.FTZ R132, R222, R0 ;  /* 0x00000000de847221 */ /* 0x000fe20000010000 */
[----:B------:R-:W-:Y:S01]  /*fc50*/  FADD.FTZ R3, R246, R2 ;  /* 0x00000002f6037221 */ /* 0x000fe20000010000 */
[----:B------:R-:W-:Y:S01]  /*fc60*/  MOV R2, R175 ;  /* 0x000000af00027202 */ /* 0x000fe20000000f00 */
[----:B------:R3:W5:Y:S01]  /*fc70*/  LDL.LU R250, [R1+0x78] ;  /* 0x0000780001fa7983 */ /* 0x0007620000300800 */
[----:B------:R-:W-:Y:S01]  /*fc80*/  MOV R175, R221 ;  /* 0x000000dd00af7202 */ /* 0x000fe20000000f00 */
[----:B------:R-:W-:Y:S02]  /*fc90*/  FADD.FTZ R3, R243, R3 ;  /* 0x00000003f3037221 */ /* 0x000fe40000010000 */
[----:B------:R-:W1:Y:S01]  /*fca0*/  LDSM.16.MT88.4 R220, [R235+0xf800] ;  /* 0x00f80000ebdc783b */ /* 0x000e620000004200 */
[----:B------:R-:W-:Y:S02]  /*fcb0*/  MOV R0, R175 ;  /* 0x000000af00007202 */ /* 0x000fe40000000f00 */
[-C--:B------:R-:W-:Y:S03]  /*fcc0*/  HMMA.16816.F32 R172, R208, R170.reuse, R28 ;  /* 0x000000aad0ac723c */ /* 0x080fe6000000181c */
[----:B------:R-:W-:Y:S02]  /*fcd0*/  FADD.FTZ R0, R0, R138 ;  /* 0x0000008a00007221 */ /* 0x000fe40000010000 */
[----:B------:R3:W5:Y:S01]  /*fce0*/  LDL.LU R249, [R1+0x74] ;  /* 0x0000740001f97983 */ /* 0x0007620000300800 */
[C---:B------:R-:W-:Y:S03]  /*fcf0*/  HMMA.16816.F32 R168, R140.reuse, R170, R32 ;  /* 0x000000aa8ca8723c */ /* 0x040fe60000001820 */
[----:B------:R3:W5:Y:S02]  /*fd00*/  LDL.LU R248, [R1+0x70] ;  /* 0x0000700001f87983 */ /* 0x0007640000300800 */
[----:B------:R-:W-:Y:S02]  /*fd10*/  MOV R28, R188 ;  /* 0x000000bc001c7202 */ /* 0x000fe40000000f00 */
[----:B------:R-:W-:Y:S01]  /*fd20*/  MOV R32, R179 ;  /* 0x000000b300207202 */ /* 0x000fe20000000f00 */
[----:B------:R3:W5:Y:S03]  /*fd30*/  LDL.LU R247, [R1+0x6c] ;  /* 0x00006c0001f77983 */ /* 0x0007660000300800 */
[----:B------:R-:W-:Y:S01]  /*fd40*/  MOV R33, R178 ;  /* 0x000000b200217202 */ /* 0x000fe20000000f00 */
[----:B------:R3:W5:Y:S01]  /*fd50*/  LDL.LU R246, [R1+0x68] ;  /* 0x0000680001f67983 */ /* 0x0007620000300800 */
[----:B------:R-:W-:Y:S02]  /*fd60*/  MOV R34, R177 ;  /* 0x000000b100227202 */ /* 0x000fe40000000f00 */
[----:B------:R-:W-:Y:S02]  /*fd70*/  MOV R35, R176 ;  /* 0x000000b000237202 */ /* 0x000fe40000000f00 */
[----:B------:R-:W-:Y:S01]  /*fd80*/  MOV R29, R183 ;  /* 0x000000b7001d7202 */ /* 0x000fe20000000f00 */
[-C--:B------:R-:W-:Y:S03]  /*fd90*/  HMMA.16816.F32 R176, R140, R184.reuse, R36 ;  /* 0x000000b88cb0723c */ /* 0x080fe60000001824 */
[----:B------:R-:W-:Y:S02]  /*fda0*/  MOV R30, R182 ;  /* 0x000000b6001e7202 */ /* 0x000fe40000000f00 */
[----:B------:R-:W-:Y:S02]  /*fdb0*/  MOV R31, R181 ;  /* 0x000000b5001f7202 */ /* 0x000fe40000000f00 */
[----:B------:R-:W-:Y:S02]  /*fdc0*/  MOV R39, R180 ;  /* 0x000000b400277202 */ /* 0x000fe40000000f00 */
[C---:B------:R-:W-:Y:S04]  /*fdd0*/  HMMA.16816.F32 R180, R208.reuse, R184, R40 ;  /* 0x000000b8d0b4723c */ /* 0x040fe80000001828 */
[----:B------:R-:W-:Y:S02]  /*fde0*/  MOV R38, R39 ;  /* 0x0000002700267202 */ /* 0x000fe40000000f00 */
[----:B------:R-:W-:Y:S01]  /*fdf0*/  MOV R39, R32 ;  /* 0x0000002000277202 */ /* 0x000fe20000000f00 */
[-C--:B------:R-:W-:Y:S04]  /*fe00*/  HMMA.16816.F32 R188, R208, R186.reuse, R44 ;  /* 0x000000bad0bc723c */ /* 0x080fe8000000182c */
[----:B------:R-:W-:Y:S02]  /*fe10*/  MOV R32, R33 ;  /* 0x0000002100207202 */ /* 0x000fe40000000f00 */
[----:B------:R-:W-:Y:S01]  /*fe20*/  MOV R33, R34 ;  /* 0x0000002200217202 */ /* 0x000fe20000000f00 */
        /* <DEDUP_REMOVED lines=16> */
[----:B------:R-:W-:Y:S01]  /*ff30*/  MOV R33, R34 ;  /* 0x0000002200217202 */ /* 0x000fe20000000f00 */
[----:B------:R-:W-:Y:S01]  /*ff40*/  IMAD.MOV.U32 R34, RZ, RZ, R35 ;  /* 0x000000ffff227224 */ /* 0x000fe200078e0023 */
        /* <DEDUP_REMOVED lines=12> */
[----:B------:R-:W-:Y:S01]  /*10010*/  FADD.FTZ R0, R36, R0 ;  /* 0x0000000024007221 */ /* 0x000fe20000010000 */
        /* <DEDUP_REMOVED lines=10> */
[-C--:B-1----:R-:W-:Y:S04]  /*100c0*/  HMMA.16816.F32 R100, R140, R220.reuse, R100 ;  /* 0x000000dc8c64723c */ /* 0x082fe80000001864 */
        /* <DEDUP_REMOVED lines=20> */
[----:B------:R-:W-:Y:S04]  /*10210*/  HMMA.16816.F32 R128, R140, R6, R128 ;  /* 0x000000068c80723c */ /* 0x000fe80000001880 */
[----:B------:R-:W-:Y:S02]  /*10220*/  MOV R28, R29 ;  /* 0x0000001d001c7202 */ /* 0x000fe40000000f00 */
[----:B------:R-:W-:Y:S01]  /*10230*/  MOV R9, R2 ;  /* 0x0000000200097202 */ /* 0x000fe20000000f00 */
[----:B------:R-:W-:Y:S01]  /*10240*/  FADD.FTZ R2, R245, R132 ;  /* 0x00000084f5027221 */ /* 0x000fe20000010000 */
[----:B------:R-:W-:Y:S01]  /*10250*/  MOV R21, R22 ;  /* 0x0000001600157202 */ /* 0x000fe20000000f00 */
[----:B------:R3:W5:Y:S02]  /*10260*/  LDL.LU R245, [R1+0x64] ;  /* 0x0000640001f57983 */ /* 0x0007640000300800 */
[----:B------:R-:W-:Y:S01]  /*10270*/  MOV R29, R30 ;  /* 0x0000001e001d7202 */ /* 0x000fe20000000f00 */
[----:B------:R-:W-:Y:S01]  /*10280*/  FADD.FTZ R2, R241, R2 ;  /* 0x00000002f1027221 */ /* 0x000fe20000010000 */
[----:B------:R-:W-:Y:S02]  /*10290*/  MOV R22, R23 ;  /* 0x0000001700167202 */ /* 0x000fe40000000f00 */
[----:B------:R-:W-:Y:S02]  /*102a0*/  MOV R30, R31 ;  /* 0x0000001f001e7202 */ /* 0x000fe40000000f00 */
[----:B------:R-:W-:Y:S02]  /*102b0*/  MOV R23, R16 ;  /* 0x0000001000177202 */ /* 0x000fe40000000f00 */
[----:B------:R-:W-:Y:S02]  /*102c0*/  MOV R31, R24 ;  /* 0x00000018001f7202 */ /* 0x000fe40000000f00 */
[----:B------:R-:W-:Y:S02]  /*102d0*/  MOV R16, R17 ;  /* 0x0000001100107202 */ /* 0x000fe40000000f00 */
[----:B------:R-:W-:Y:S02]  /*102e0*/  MOV R24, R25 ;  /* 0x0000001900187202 */ /* 0x000fe40000000f00 */
[----:B------:R-:W-:Y:S02]  /*102f0*/  MOV R36, R37 ;  /* 0x0000002500247202 */ /* 0x000fe40000000f00 */
[----:B------:R-:W-:Y:S01]  /*10300*/  MOV R17, R8 ;  /* 0x0000000800117202 */ /* 0x000fe20000000f00 */
[----:B------:R-:W-:Y:S01]  /*10310*/  FADD.FTZ R8, R244, R137 ;  /* 0x00000089f4087221 */ /* 0x000fe20000010000 */
[----:B------:R-:W-:Y:S01]  /*10320*/  MOV R25, R26 ;  /* 0x0000001a00197202 */ /* 0x000fe20000000f00 */
[----:B------:R3:W5:Y:S01]  /*10330*/  LDL.LU R244, [R1+0x60] ;  /* 0x0000600001f47983 */ /* 0x0007620000300800 */
[----:B------:R-:W-:Y:S02]  /*10340*/  MOV R37, R35 ;  /* 0x0000002300257202 */ /* 0x000fe40000000f00 */
[----:B------:R-:W-:Y:S01]  /*10350*/  MOV R26, R27 ;  /* 0x0000001b001a7202 */ /* 0x000fe20000000f00 */
[----:B------:R3:W5:Y:S01]  /*10360*/  LDL.LU R243, [R1+0x5c] ;  /* 0x00005c0001f37983 */ /* 0x0007620000300800 */
[----:B------:R-:W-:Y:S01]  /*10370*/  MOV R35, R28 ;  /* 0x0000001c00237202 */ /* 0x000fe20000000f00 */
[----:B------:R-:W-:Y:S01]  /*10380*/  IMAD.MOV.U32 R28, RZ, RZ, R29 ;  /* 0x000000ffff1c7224 */ /* 0x000fe200078e001d */
[----:B------:R-:W-:Y:S02]  /*10390*/  MOV R27, R20 ;  /* 0x00000014001b7202 */ /* 0x000fe40000000f00 */
        /* <DEDUP_REMOVED lines=15> */
[----:B------:R3:W5:Y:S01]  /*10490*/  LDL.LU R242, [R1+0x58] ;  /* 0x0000580001f27983 */ /* 0x0007620000300800 */
[----:B------:R-:W-:Y:S02]  /*104a0*/  MOV R36, R37 ;  /* 0x0000002500247202 */ /* 0x000fe40000000f00 */
[----:B------:R-:W-:Y:S01]  /*104b0*/  MOV R20, R21 ;  /* 0x0000001500147202 */ /* 0x000fe20000000f00 */
[----:B------:R3:W5:Y:S01]  /*104c0*/  LDL.LU R241, [R1+0x54] ;  /* 0x0000540001f17983 */ /* 0x0007620000300800 */
        /* <DEDUP_REMOVED lines=15> */
[----:B------:R-:W-:Y:S01]  /*105c0*/  MOV R22, R23 ;  /* 0x0000001700167202 */ /* 0x000fe20000000f00 */
[----:B------:R-:W-:Y:S01]  /*105d0*/  FADD.FTZ R8, R238, R0 ;  /* 0x00000000ee087221 */ /* 0x000fe20000010000 */
        /* <DEDUP_REMOVED lines=8> */
[----:B------:R-:W-:Y:S01]  /*10660*/  MOV R36, R37 ;  /* 0x0000002500247202 */ /* 0x000fe20000000f00 */
[----:B------:R3:W5:Y:S01]  /*10670*/  LDL.LU R238, [R1+0x48] ;  /* 0x0000480001ee7983 */ /* 0x0007620000300800 */
[----:B------:R-:W-:Y:S01]  /*10680*/  MOV R37, R21 ;  /* 0x0000001500257202 */ /* 0x000fe20000000f00 */
[----:B------:R-:W-:Y:S01]  /*10690*/  FADD.FTZ R0, R42, R2 ;  /* 0x000000022a007221 */ /* 0x000fe20000010000 */
        /* <DEDUP_REMOVED lines=10> */
[----:B------:R3:W5:Y:S01]  /*10740*/  LDL.LU R237, [R1+0x44] ;  /* 0x0000440001ed7983 */ /* 0x0007620000300800 */
[----:B------:R-:W-:Y:S01]  /*10750*/  FADD.FTZ R2, R28, R8 ;  /* 0x000000081c027221 */ /* 0x000fe20000010000 */
[----:B------:R-:W-:Y:S01]  /*10760*/  FADD.FTZ R10, R34, R0 ;  /* 0x00000000220a7221 */ /* 0x000fe20000010000 */
[----:B------:R-:W-:Y:S01]  /*10770*/  FADD.FTZ R3, R29, R3 ;  /* 0x000000031d037221 */ /* 0x000fe20000010000 */
[----:B------:R3:W5:Y:S01]  /*10780*/  LDL.LU R236, [R1+0x40] ;  /* 0x0000400001ec7983 */ /* 0x0007620000300800 */
[----:B------:R-:W-:Y:S01]  /*10790*/  FADD.FTZ R9, R43, R9 ;  /* 0x000000092b097221 */ /* 0x000fe20000010000 */
[----:B------:R-:W-:Y:S02]  /*107a0*/  MOV R140, R133 ;  /* 0x00000085008c7202 */ /* 0x000fe40000000f00 */
[----:B----4-:R-:W-:Y:S01]  /*107b0*/  MOV R132, R135 ;  /* 0x0000008700847202 */ /* 0x010fe20000000f00 */
[----:B------:R-:W-:Y:S04]  /*107c0*/  FADD.FTZ R9, R39, R9 ;  /* 0x0000000927097221 */ /* 0x000fe80000010000 */
        /* <DEDUP_REMOVED lines=30> */
[----:B------:R-:W-:Y:S04]  /*109b0*/  STL [R1+0x1c], R5 ;  /* 0x00001c0501007387 */ /* 0x000fe80000100800 */
[----:B------:R2:W-:Y:S04]  /*109c0*/  STL [R1+0x18], R3 ;  /* 0x0000180301007387 */ /* 0x0005e80000100800 */
[----:B------:R3:W-:Y:S04]  /*109d0*/  STL [R1+0x20], R2 ;  /* 0x0000200201007387 */ /* 0x0007e80000100800 */
[----:B------:R3:W-:Y:S04]  /*109e0*/  STL [R1+0x24], R0 ;  /* 0x0000240001007387 */ /* 0x0007e80000100800 */
[----:B------:R3:W-:Y:S01]  /*109f0*/  STL [R1], R11 ;  /* 0x0000000b01007387 */ /* 0x0007e20000100800 */
[----:B--2---:R-:W-:Y:S01]  /*10a00*/  MOV R3, R136 ;  /* 0x0000008800037202 */ /* 0x004fe20000000f00 */
[----:B------:R-:W-:Y:S06]  /*10a10*/  @P0 BRA `(.L_x_32) ;  /* 0xffffffb000ac0947 */ /* 0x000fec000383ffff */
.L_x_31:
[----:B---3--:R-:W2:Y:S04]  /*10a20*/  LDL.LU R2, [R1+0x1c] ;  /* 0x00001c0001027983 */ /* 0x008ea80000300800 */
        /* <DEDUP_REMOVED lines=51> */
[----:B------:R-:W-:Y:S01]  /*10d60*/  IADD3 R5, -R5, R140, RZ ;  /* 0x0000008c05057210 */ /* 0x000fe20007ffe1ff */
        /* <DEDUP_REMOVED lines=111> */
[C---:B-----5:R-:W-:Y:S01]  /*11460*/  FMUL.FTZ R24, R0.reuse, R174 ;  /* 0x000000ae00187220 */ /* 0x060fe20000410000 */
        /* <DEDUP_REMOVED lines=25> */
[----:B------:R-:W-:-:S02]  /*11600*/  SHF.L.U32 R0, R3, 0x6, RZ ;  /* 0x0000000603007819 */ /* 0x000fc400000006ff */
[----:B------:R-:W-:Y:S02]  /*11610*/  F2FP.F16.F32.PACK_AB R56, R56, R21 ;  /* 0x000000153838723e */ /* 0x000fe400000000ff */
[----:B------:R-:W-:Y:S02]  /*11620*/  SHF.R.S32.HI R21, RZ, 0x5, R27 ;  /* 0x00000005ff157819 */ /* 0x000fe4000001141b */
[----:B------:R-:W-:Y:S02]  /*11630*/  LOP3.LUT R0, R0, 0x1c0, RZ, 0xc0, !PT ;  /* 0x000001c000007812 */ /* 0x000fe400078ec0ff */
[----:B------:R-:W-:Y:S02]  /*11640*/  LOP3.LUT R27, R3, 0x1, RZ, 0xc0, !PT ;  /* 0x00000001031b7812 */ /* 0x000fe400078ec0ff */
[----:B------:R-:W-:Y:S02]  /*11650*/  LEA R2, R21, R140, 0x9 ;  /* 0x0000008c15027211 */ /* 0x000fe400078e48ff */
[----:B------:R-:W-:-:S02]  /*11660*/  LEA.HI R0, R0, R0, RZ, 0x1d ;  /* 0x0000000000007211 */ /* 0x000fc400078fe8ff */
[----:B------:R-:W-:Y:S02]  /*11670*/  ISETP.NE.U32.AND P1, PT, R27, 0x1, PT ;  /* 0x000000011b00780c */ /* 0x000fe40003f25070 */
        /* <DEDUP_REMOVED lines=141> */
[----:B---3--:R-:W-:Y:S02]  /*11f50*/  MOV R20, 0x7f800000 ;  /* 0x7f80000000147802 */ /* 0x008fe40000000f00 */
[----:B------:R-:W-:Y:S01]  /*11f60*/  MOV R19, 0x7f800000 ;  /* 0x7f80000000137802 */ /* 0x000fe20000000f00 */
[----:B------:R-:W-:Y:S01]  /*11f70*/  STS [R2+0x4400], R51 ;  /* 0x0044003302007388 */ /* 0x000fe20000000800 */
[----:B------:R-:W-:Y:S02]  /*11f80*/  MOV R13, 0x7f800000 ;  /* 0x7f800000000d7802 */ /* 0x000fe40000000f00 */
[----:B------:R-:W-:Y:S01]  /*11f90*/  MOV R18, 0x7f800000 ;  /* 0x7f80000000127802 */ /* 0x000fe20000000f00 */
[----:B------:R-:W-:Y:S01]  /*11fa0*/  STS [R0+0x6000], R54 ;  /* 0x0060003600007388 */ /* 0x000fe20000000800 */
[----:B------:R-:W-:-:S03]  /*11fb0*/  SHF.L.U32 R12, R141, 0x3, RZ ;  /* 0x000000038d0c7819 */ /* 0x000fc600000006ff */
        /* <DEDUP_REMOVED lines=94> */
.L_x_36:
[----:B------:R-:W-:Y:S05]  /*125a0*/  BSYNC B0 ;  /* 0x0000000000007941 */ /* 0x000fea0003800000 */
.L_x_35:
[----:B-1----:R-:W1:Y:S01]  /*125b0*/  S2R R7, SR_CTAID.X ;  /* 0x0000000000077919 */ /* 0x002e620000002500 */
[----:B------:R-:W-:Y:S01]  /*125c0*/  USHF.R.S32.HI UR4, URZ, 0x1f, UR12 ;  /* 0x0000001f3f047899 */ /* 0x000fe2000801140c */
[----:B------:R-:W-:Y:S01]  /*125d0*/  SHF.R.S32.HI R13, RZ, 0x1f, R12 ;  /* 0x0000001fff0d7819 */ /* 0x000fe2000001140c */
        /* <DEDUP_REMOVED lines=69> */
.L_x_26:
        /* <DEDUP_REMOVED lines=85> */
[----:B---3--:R-:W-:-:S03]  /*12f80*/  VIADD R10, R12, 0x60 ;  /* 0x000000600c0a7836 */ /* 0x008fc60000000000 */
[----:B------:R-:W-:Y:S04]  /*12f90*/  STG.E.128 desc[UR20][R2.64], RZ ;  /* 0x000000ff02007986 */ /* 0x000fe8000c101d14 */
[----:B------:R3:W-:Y:S01]  /*12fa0*/  STG.E.128 desc[UR20][R2.64+0x80], RZ ;  /* 0x000080ff02007986 */ /* 0x0007e2000c101d14 */
[C---:B-1----:R-:W-:Y:S02]  /*12fb0*/  VIADD R8, R12.reuse, 0x40 ;  /* 0x000000400c087836 */ /* 0x042fe40000000000 */
[C---:B------:R-:W-:Y:S02]  /*12fc0*/  VIADD R9, R12.reuse, 0x50 ;  /* 0x000000500c097836 */ /* 0x040fe40000000000 */
[C---:B----4-:R-:W-:Y:S02]  /*12fd0*/  VIADD R6, R12.reuse, 0x20 ;  /* 0x000000200c067836 */ /* 0x050fe40000000000 */
[----:B------:R-:W-:Y:S01]  /*12fe0*/  VIADD R7, R12, 0x30 ;  /* 0x000000300c077836 */ /* 0x000fe20000000000 */
[----:B--2---:R-:W-:Y:S01]  /*12ff0*/  IADD3 R4, -R164, UR17, RZ ;  /* 0x00000011a4047c10 */ /* 0x004fe2000fffe1ff */
[----:B------:R-:W-:-:S03]  /*13000*/  VIADD R5, R12, 0x10 ;  /* 0x000000100c057836 */ /* 0x000fc60000000000 */
[----:B------:R-:W-:Y:S02]  /*13010*/  ISETP.GE.OR P2, PT, R12, R4, P1 ;  /* 0x000000040c00720c */ /* 0x000fe40000f46670 */
[----:B---3--:R-:W-:-:S04]  /*13020*/  IADD3 R2, P0, R2, UR9, RZ ;  /* 0x0000000902027c10 */ /* 0x008fc8000ff1e0ff */
        /* <DEDUP_REMOVED lines=12> */
.L_x_38:
[----:B------:R-:W-:Y:S05]  /*130f0*/  BSYNC B0 ;  /* 0x0000000000007941 */ /* 0x000fea0003800000 */
.L_x_37:
        /* <DEDUP_REMOVED lines=18> */
.L_x_40:
[----:B------:R-:W-:Y:S05]  /*13220*/  BSYNC B0 ;  /* 0x0000000000007941 */ /* 0x000fea0003800000 */
.L_x_39:
[----:B------:R-:W-:Y:S04]  /*13230*/  BSSY B0, `(.L_x_41) ;  /* 0x000000a000007945 */ /* 0x000fe80003800000 */
[----:B------:R-:W-:Y:S05]  /*13240*/  @P6 BRA `(.L_x_42) ;  /* 0x0000000000206947 */ /* 0x000fea0003800000 */
[----:B--23--:R-:W-:Y:S01]  /*13250*/  IMAD R0, R6, UR8, RZ ;  /* 0x0000000806007c24 */ /* 0x00cfe2000f8e02ff */
[----:B------:R-:W-:-:S04]  /*13260*/  ULDC.64 UR4, c[0x0][0x2b0] ;  /* 0x0000ac0000047ab9 */ /* 0x000fc80000000a00 */
[----:B-1----:R-:W-:-:S04]  /*13270*/  IADD3 R3, P0, R0, R15, RZ ;  /* 0x0000000f00037210 */ /* 0x002fc80007f1e0ff */
[----:B------:R-:W-:Y:S02]  /*13280*/  LEA.HI.X.SX32 R0, R0, R14, 0x1, P0 ;  /* 0x0000000e00007211 */ /* 0x000fe400000f0eff */
[----:B------:R-:W-:-:S04]  /*13290*/  LEA R2, P0, R3, UR4, 0x2 ;  /* 0x0000000403027c11 */ /* 0x000fc8000f8010ff */
[----:B------:R-:W-:Y:S01]  /*132a0*/  LEA.HI.X R3, R3, UR5, R0, 0x2, P0 ;  /* 0x0000000503037c11 */ /* 0x000fe200080f1400 */
[----:B------:R-:W-:-:S05]  /*132b0*/  IMAD.MOV.U32 R0, RZ, RZ, 0x7f800000 ;  /* 0x7f800000ff007424 */ /* 0x000fca00078e00ff */
[----:B------:R4:W-:Y:S03]  /*132c0*/  STG.E desc[UR20][R2.64], R0 ;  /* 0x0000000002007986 */ /* 0x0009e6000c101914 */
.L_x_42:
[----:B------:R-:W-:Y:S05]  /*132d0*/  BSYNC B0 ;  /* 0x0000000000007941 */ /* 0x000fea0003800000 */
.L_x_41:
[----:B------:R-:W-:Y:S04]  /*132e0*/  BSSY B0, `(.L_x_43) ;  /* 0x000000a000007945 */ /* 0x000fe80003800000 */
[----:B------:R-:W-:Y:S05]  /*132f0*/  @P5 BRA `(.L_x_44) ;  /* 0x0000000000205947 */ /* 0x000fea0003800000 */
[----:B--234-:R-:W-:Y:S01]  /*13300*/  IMAD R0, R7, UR8, RZ ;  /* 0x0000000807007c24 */ /* 0x01cfe2000f8e02ff */
[----:B------:R-:W-:-:S04]  /*13310*/  ULDC.64 UR4, c[0x0][0x2b0] ;  /* 0x0000ac0000047ab9 */ /* 0x000fc80000000a00 */
[----:B-1----:R-:W-:-:S04]  /*13320*/  IADD3 R3, P0, R0, R15, RZ ;  /* 0x0000000f00037210 */ /* 0x002fc80007f1e0ff */
[----:B------:R-:W-:Y:S02]  /*13330*/  LEA.HI.X.SX32 R0, R0, R14, 0x1, P0 ;  /* 0x0000000e00007211 */ /* 0x000fe400000f0eff */
[----:B------:R-:W-:-:S04]  /*13340*/  LEA R2, P0, R3, UR4, 0x2 ;  /* 0x0000000403027c11 */ /* 0x000fc8000f8010ff */
[----:B------:R-:W-:Y:S01]  /*13350*/  LEA.HI.X R3, R3, UR5, R0, 0x2, P0 ;  /* 0x0000000503037c11 */ /* 0x000fe200080f1400 */
[----:B------:R-:W-:-:S05]  /*13360*/  IMAD.MOV.U32 R0, RZ, RZ, 0x7f800000 ;  /* 0x7f800000ff007424 */ /* 0x000fca00078e00ff */
[----:B------:R1:W-:Y:S03]  /*13370*/  STG.E desc[UR20][R2.64], R0 ;  /* 0x0000000002007986 */ /* 0x0003e6000c101914 */
.L_x_44:
[----:B------:R-:W-:Y:S05]  /*13380*/  BSYNC B0 ;  /* 0x0000000000007941 */ /* 0x000fea0003800000 */
.L_x_43:
[----:B------:R-:W-:Y:S04]  /*13390*/  BSSY B0, `(.L_x_45) ;  /* 0x000000a000007945 */ /* 0x000fe80003800000 */
[----:B------:R-:W-:Y:S05]  /*133a0*/  @P4 BRA `(.L_x_46) ;  /* 0x0000000000204947 */ /* 0x000fea0003800000 */
[----:B-1234-:R-:W-:Y:S01]  /*133b0*/  IMAD R0, R8, UR8, RZ ;  /* 0x0000000808007c24 */ /* 0x01efe2000f8e02ff */
[----:B------:R-:W-:-:S04]  /*133c0*/  ULDC.64 UR4, c[0x0][0x2b0] ;  /* 0x0000ac0000047ab9 */ /* 0x000fc80000000a00 */
[----:B------:R-:W-:-:S04]  /*133d0*/  IADD3 R3, P0, R0, R15, RZ ;  /* 0x0000000f00037210 */ /* 0x000fc80007f1e0ff */
[----:B------:R-:W-:Y:S02]  /*133e0*/  LEA.HI.X.SX32 R0, R0, R14, 0x1, P0 ;  /* 0x0000000e00007211 */ /* 0x000fe400000f0eff */
[----:B------:R-:W-:-:S04]  /*133f0*/  LEA R2, P0, R3, UR4, 0x2 ;  /* 0x0000000403027c11 */ /* 0x000fc8000f8010ff */
[----:B------:R-:W-:Y:S01]  /*13400*/  LEA.HI.X R3, R3, UR5, R0, 0x2, P0 ;  /* 0x0000000503037c11 */ /* 0x000fe200080f1400 */
[----:B------:R-:W-:-:S05]  /*13410*/  IMAD.MOV.U32 R0, RZ, RZ, 0x7f800000 ;  /* 0x7f800000ff007424 */ /* 0x000fca00078e00ff */
[----:B------:R1:W-:Y:S03]  /*13420*/  STG.E desc[UR20][R2.64], R0 ;  /* 0x0000000002007986 */ /* 0x0003e6000c101914 */
.L_x_46:
[----:B------:R-:W-:Y:S05]  /*13430*/  BSYNC B0 ;  /* 0x0000000000007941 */ /* 0x000fea0003800000 */
.L_x_45:
        /* <DEDUP_REMOVED lines=10> */
.L_x_48:
[----:B------:R-:W-:Y:S05]  /*134e0*/  BSYNC B0 ;  /* 0x0000000000007941 */ /* 0x000fea0003800000 */
.L_x_47:
        /* <DEDUP_REMOVED lines=10> */
.L_x_50:
[----:B------:R-:W-:Y:S05]  /*13590*/  BSYNC B0 ;  /* 0x0000000000007941 */ /* 0x000fea0003800000 */
.L_x_49:
[----:B------:R-:W-:Y:S05]  /*135a0*/  @P1 EXIT ;  /* 0x000000000000194d */ /* 0x000fea0003800000 */
[----:B-1234-:R-:W-:Y:S01]  /*135b0*/  IMAD R0, R12, UR8, RZ ;  /* 0x000000080c007c24 */ /* 0x01efe2000f8e02ff */
        /* <DEDUP_REMOVED lines=8> */
.L_x_51:
        /* <DEDUP_REMOVED lines=12> */
.L_x_1738:


//--------------------- .text._ZN5flash16flash_fwd_kernelI23Flash_fwd_kernel_traitsILi128ELi128ELi64ELi4ELb0ELb0EN7cutlass6half_tE19Flash_kernel_traitsILi128ELi128ELi64ELi4ES3_EELb0ELb1ELb0ELb0ELb0ELb1ELb0ELb0EEEvNS_16Flash_fwd_paramsE --------------------------
	.section	.text._ZN5flash16flash_fwd_kernelI23Flash_fwd_kernel_traitsILi128ELi128ELi64ELi4ELb0ELb0EN7cutlass6half_tE19Flash_kernel_traitsILi128ELi128ELi64ELi4ES3_EELb0ELb1ELb0ELb0ELb0ELb1ELb0ELb0EEEvNS_16Flash_fwd_paramsE,"ax",@progbits
	.align	128
        .global         _ZN5flash16flash_fwd_kernelI23Flash_fwd_kernel_traitsILi128ELi128ELi64ELi4ELb0ELb0EN7cutlass6half_tE19Flash_kernel_traitsILi128ELi128ELi64ELi4ES3_EELb0ELb1ELb0ELb0ELb0ELb1ELb0ELb0EEEvNS_16Flash_fwd_paramsE
        .type           _ZN5flash16flash_fwd_kernelI23Flash_fwd_kernel_traitsILi128ELi128ELi64ELi4ELb0ELb0EN7cutlass6half_tE19Flash_kernel_traitsILi128ELi128ELi64ELi4ES3_EELb0ELb1ELb0ELb0ELb0ELb1ELb0ELb0EEEvNS_16Flash_fwd_paramsE,@function
        .size           _ZN5flash16flash_fwd_kernelI23Flash_fwd_kernel_traitsILi128ELi128ELi64ELi4ELb0ELb0EN7cutlass6half_tE19Flash_kernel_traitsILi128ELi128ELi64ELi4ES3_EELb0ELb1ELb0ELb0ELb0ELb1ELb0ELb0EEEvNS_16Flash_fwd_paramsE,(.L_x_1739 - _ZN5flash16flash_fwd_kernelI23Flash_fwd_kernel_traitsILi128ELi128ELi64ELi4ELb0ELb0EN7cutlass6half_tE19Flash_kernel_traitsILi128ELi128ELi64ELi4ES3_EELb0ELb1ELb0ELb0ELb0ELb1ELb0ELb0EEEvNS_16Flash_fwd_paramsE)
        .other          _ZN5flash16flash_fwd_kernelI23Flash_fwd_kernel_traitsILi128ELi128ELi64ELi4ELb0ELb0EN7cutlass6half_tE19Flash_kernel_traitsILi128ELi128ELi64ELi4ES3_EELb0ELb1ELb0ELb0ELb0ELb1ELb0ELb0EEEvNS_16Flash_fwd_paramsE,@"STO_CUDA_ENTRY STV_DEFAULT"
_ZN5flash16flash_fwd_kernelI23Flash_fwd_kernel_traitsILi128ELi128ELi64ELi4ELb0ELb0EN7cutlass6half_tE19Flash_kernel_traitsILi128ELi128ELi64ELi4ES3_EELb0ELb1ELb0ELb0ELb0ELb1ELb0ELb0EEEvNS_16Flash_fwd_paramsE:
.text._ZN5flash16flash_fwd_kernelI23Flash_fwd_kernel_traitsILi128ELi128ELi64ELi4ELb0ELb0EN7cutlass6half_tE19Flash_kernel_traitsILi128ELi128ELi64ELi4ES3_EELb0ELb1ELb0ELb0ELb0ELb1ELb0ELb0EEEvNS_16Flash_fwd_paramsE:
[----:B------:R-:W1:Y:S08]  /*0000*/  LDC R1, c[0x0][0x28] ;  /* 0x00000a00ff017b82 */ /* 0x000e700000000800 */
[----:B------:R-:W2:Y:S01]  /*0010*/  S2UR UR13, SR_CTAID.Y ;  /* 0x00000000000d79c3 */ /* 0x000ea20000002600 */
[----:B------:R-:W-:Y:S01]  /*0020*/  ULDC.64 UR4, c[0x0][0x300] ;  /* 0x0000c00000047ab9 */ /* 0x000fe20000000a00 */
[----:B------:R-:W-:Y:S01]  /*0030*/  ULDC.64 UR6, c[0x0][0x2f0] ;  /* 0x0000bc0000067ab9 */ /* 0x000fe20000000a00 */
[----:B------:R-:W-:Y:S01]  /*0040*/  UISETP.NE.U32.AND UP1, UPT, UR4, URZ, UPT ;  /* 0x0000003f0400728c */ /* 0x000fe2000bf25070 */
[----:B-1----:R-:W-:Y:S01]  /*0050*/  VIADD R1, R1, 0xfffffec0 ;  /* 0xfffffec001017836 */ /* 0x002fe20000000000 */
[----:B------:R-:W-:-:S02]  /*0060*/  UISETP.NE.U32.AND UP2, UPT, UR6, URZ, UPT ;  /* 0x0000003f0600728c */ /* 0x000fc4000bf45070 */
[----:B------:R-:W-:Y:S01]  /*0070*/  UISETP.NE.AND.EX UP1, UPT, UR5, URZ, UPT, UP1 ;  /* 0x0000003f0500728c */ /* 0x000fe2000bf25310 */
[----:B------:R-:W-:Y:S01]  /*0080*/  ULDC.64 UR8, c[0x0][0x2f0] ;  /* 0x0000bc0000087ab9 */ /* 0x000fe20000000a00 */
[----:B------:R-:W-:Y:S01]  /*0090*/  UISETP.NE.AND.EX UP2, UPT, UR7, URZ, UPT, UP2 ;  /* 0x0000003f0700728c */ /* 0x000fe2000bf45320 */
[----:B------:R-:W-:-:S03]  /*00a0*/  ULDC.U8 UR6, c[0x0][0x3c2] ;  /* 0x0000f08000067ab9 */ /* 0x000fc60000000000 */
[----:B------:R-:W-:Y:S01]  /*00b0*/  PLOP3.LUT P0, PT, PT, PT, UP1, 0x80, 0x0 ;  /* 0x000000000000781c */ /* 0x000fe20003f0f018 */
[----:B------:R-:W-:Y:S01]  /*00c0*/  ULDC.64 UR4, c[0x0][0x2f8] ;  /* 0x0000be0000047ab9 */ /* 0x000fe20000000a00 */
[----:B------:R-:W-:Y:S01]  /*00d0*/  UISETP.NE.AND UP3, UPT, UR6, URZ, UPT ;  /* 0x0000003f0600728c */ /* 0x000fe2000bf65270 */
[----:B------:R-:W-:Y:S01]  /*00e0*/  PLOP3.LUT P2, PT, PT, PT, UP2, 0x80, 0x0 ;  /* 0x000000000000781c */ /* 0x000fe20003f4f028 */
[----:B------:R-:W-:Y:S01]  /*00f0*/  UISETP.EQ.U32.AND UP0, UPT, UR4, URZ, UPT ;  /* 0x0000003f0400728c */ /* 0x000fe2000bf02070 */
[----:B------:R-:W-:Y:S01]  /*0100*/  ULDC.64 UR18, c[0x0][0x208] ;  /* 0x0000820000127ab9 */ /* 0x000fe20000000a00 */
[----:B------:R-:W-:Y:S02]  /*0110*/  ULDC.64 UR6, c[0x0][0x2f8] ;  /* 0x0000be0000067ab9 */ /* 0x000fe40000000a00 */
[----:B------:R-:W-:Y:S02]  /*0120*/  UISETP.EQ.OR.EX UP0, UPT, UR5, URZ, !UP3, UP0 ;  /* 0x0000003f0500728c */ /* 0x000fe4000df02700 */
[----:B--2---:R-:W-:-:S06]  /*0130*/  UIMAD.WIDE UR8, UR13, 0x4, UR8 ;  /* 0x000000040d0878a5 */ /* 0x004fcc000f8e0208 */
[----:B------:R-:W-:Y:S02]  /*0140*/  IMAD.U32 R2, RZ, RZ, UR8 ;  /* 0x00000008ff027e24 */ /* 0x000fe4000f8e00ff */
[----:B------:R-:W-:Y:S01]  /*0150*/  IMAD.U32 R3, RZ, RZ, UR9 ;  /* 0x00000009ff037e24 */ /* 0x000fe2000f8e00ff */
[----:B------:R-:W-:Y:S02]  /*0160*/  @UP1 ULDC.64 UR8, c[0x0][0x300] ;  /* 0x0000c00000081ab9 */ /* 0x000fe40000000a00 */
[----:B------:R-:W-:Y:S02]  /*0170*/  @UP1 UIMAD.WIDE UR8, UR13, 0x4, UR8 ;  /* 0x000000040d0818a5 */ /* 0x000fe4000f8e0208 */
[----:B------:R-:W2:Y:S04]  /*0180*/  @P2 LDG.E R7, desc[UR18][R2.64] ;  /* 0x0000001202072981 */ /* 0x000ea8000c1e1900 */
[----:B------:R-:W-:Y:S01]  /*0190*/  IMAD.U32 R4, RZ, RZ, UR8 ;  /* 0x00000008ff047e24 */ /* 0x000fe2000f8e00ff */
[----:B------:R1:W3:Y:S01]  /*01a0*/  @P2 LDG.E R6, desc[UR18][R2.64+0x4] ;  /* 0x0000041202062981 */ /* 0x0002e2000c1e1900 */
[----:B------:R-:W-:Y:S01]  /*01b0*/  IMAD.U32 R5, RZ, RZ, UR9 ;  /* 0x00000009ff057e24 */ /* 0x000fe2000f8e00ff */
[----:B------:R-:W-:Y:S01]  /*01c0*/  PLOP3.LUT P1, PT, PT, PT, UP0, 0x80, 0x0 ;  /* 0x000000000000781c */ /* 0x000fe20003f2f008 */
[----:B------:R-:W-:-:S03]  /*01d0*/  UIMAD.WIDE UR6, UR13, 0x4, UR6 ;  /* 0x000000040d0678a5 */ /* 0x000fc6000f8e0206 */
[----:B------:R-:W4:Y:S03]  /*01e0*/  @P0 LDG.E R4, desc[UR18][R4.64] ;  /* 0x0000001204040981 */ /* 0x000f26000c1e1900 */
[----:B-1----:R-:W-:Y:S02]  /*01f0*/  IMAD.U32 R2, RZ, RZ, UR6 ;  /* 0x00000006ff027e24 */ /* 0x002fe4000f8e00ff */
[----:B------:R-:W-:-:S05]  /*0200*/  IMAD.U32 R3, RZ, RZ, UR7 ;  /* 0x00000007ff037e24 */ /* 0x000fca000f8e00ff */
[----:B------:R-:W5:Y:S01]  /*0210*/  @!P1 LDG.E R0, desc[UR18][R2.64] ;  /* 0x0000001202009981 */ /* 0x000f62000c1e1900 */
[----:B------:R-:W-:Y:S01]  /*0220*/  UMOV UR15, 0xffffffff ;  /* 0xffffffff000f7882 */ /* 0x000fe20000000000 */
[----:B------:R-:W-:Y:S01]  /*0230*/  UMOV UR24, URZ ;  /* 0x0000003f00187c82 */ /* 0x000fe20008000000 */
[----:B------:R-:W-:Y:S01]  /*0240*/  UMOV UR25, 0xffffffff ;  /* 0xffffffff00197882 */ /* 0x000fe20000000000 */
[----:B------:R-:W1:Y:S08]  /*0250*/  S2UR UR16, SR_CTAID.X ;  /* 0x00000000001079c3 */ /* 0x000e700000002500 */
[----:B------:R-:W1:Y:S01]  /*0260*/  S2UR UR6, SR_CTAID.Z ;  /* 0x00000000000679c3 */ /* 0x000e620000002700 */
[----:B--2---:R-:W-:-:S02]  /*0270*/  @P2 R2UR UR15, R7 ;  /* 0x00000000070f22ca */ /* 0x004fc400000e0000 */
[----:B---3--:R-:W-:Y:S02]  /*0280*/  @P2 R2UR UR23, R6 ;  /* 0x00000000061722ca */ /* 0x008fe400000e0000 */
[----:B----4-:R-:W-:Y:S02]  /*0290*/  @P0 R2UR UR24, R4 ;  /* 0x00000000041802ca */ /* 0x010fe400000e0000 */
[----:B------:R-:W-:-:S04]  /*02a0*/  ISETP.NE.U32.AND P0, PT, RZ, UR4, PT ;  /* 0x00000004ff007c0c */ /* 0x000fc8000bf05070 */
[----:B------:R-:W-:-:S05]  /*02b0*/  ISETP.NE.AND.EX P0, PT, RZ, UR5, PT, P0 ;  /* 0x00000005ff007c0c */ /* 0x000fca000bf05300 */
[----:B------:R-:W-:-:S07]  /*02c0*/  @UP2 UIADD3 UR23, UR23, -UR15, URZ ;  /* 0x8000000f17172290 */ /* 0x000fce000fffe03f */
[----:B------:R-:W-:Y:S01]  /*02d0*/  @!UP2 ULDC UR23, c[0x0][0x2c4] ;  /* 0x0000b1000017aab9 */ /* 0x000fe20000000800 */
[----:B-----5:R-:W-:Y:S01]  /*02e0*/  @!P1 R2UR UR25, R0 ;  /* 0x00000000001992ca */ /* 0x020fe200000e0000 */
[----:B-1----:R-:W-:-:S14]  /*02f0*/  @!P0 BRA `(.L_x_52) ;  /* 0x00000000001c8947 */ /* 0x002fdc0003800000 */
[----:B------:R-:W-:-:S13]  /*0300*/  PLOP3.LUT P0, PT, PT, PT, UP3, 0x80, 0x0 ;  /* 0x000000000000781c */ /* 0x000fda0003f0f038 */
[----:B------:R-:W2:Y:S04]  /*0310*/  @P0 LDG.E R0, desc[UR18][R2.64+0x4] ;  /* 0x0000041202000981 */ /* 0x000ea8000c1e1900 */
[----:B------:R-:W3:Y:S01]  /*0320*/  @!P0 LDG.E R2, desc[UR18][R2.64] ;  /* 0x0000001202028981 */ /* 0x000ee2000c1e1900 */
[----:B--2---:R-:W-:-:S13]  /*0330*/  @P0 R2UR UR7, R0 ;  /* 0x00000000000702ca */ /* 0x004fda00000e0000 */
[----:B------:R-:W-:-:S07]  /*0340*/  @UP3 UIADD3 UR7, UR7, -UR25, URZ ;  /* 0x8000001907073290 */ /* 0x000fce000fffe03f */
[----:B---3--:R-:W-:Y:S01]  /*0350*/  @!P0 R2UR UR7, R2 ;  /* 0x00000000020782ca */ /* 0x008fe200000e0000 */
[----:B------:R-:W-:-:S14]  /*0360*/  BRA `(.L_x_53) ;  /* 0x0000000000047947 */ /* 0x000fdc0003800000 */
.L_x_52:
[----:B------:R-:W-:-:S05]  /*0370*/  ULDC UR7, c[0x0][0x2c8] ;  /* 0x0000b20000077ab9 */ /* 0x000fca0000000800 */
.L_x_53:
[----:B------:R-:W-:Y:S02]  /*0380*/  ULDC.64 UR4, c[0x0][0x308] ;  /* 0x0000c20000047ab9 */ /* 0x000fe40000000a00 */
[----:B------:R-:W-:-:S04]  /*0390*/  UISETP.NE.U32.AND UP2, UPT, UR4, URZ, UPT ;  /* 0x0000003f0400728c */ /* 0x000fc8000bf45070 */
[----:B------:R-:W-:-:S06]  /*03a0*/  UISETP.NE.AND.EX UP2, UPT, UR5, URZ, UPT, UP2 ;  /* 0x0000003f0500728c */ /* 0x000fcc000bf45320 */
[----:B------:R-:W-:-:S05]  /*03b0*/  PLOP3.LUT P0, PT, PT, PT, UP2, 0x80, 0x0 ;  /* 0x000000000000781c */ /* 0x000fca0003f0f028 */
[----:B------:R-:W-:Y:S02]  /*03c0*/  @UP2 ULDC.64 UR4, c[0x0][0x308] ;  /* 0x0000c20000042ab9 */ /* 0x000fe40000000a00 */
[----:B------:R-:W-:-:S06]  /*03d0*/  @UP2 UIMAD.WIDE UR4, UR13, 0x4, UR4 ;  /* 0x000000040d0428a5 */ /* 0x000fcc000f8e0204 */
[----:B------:R-:W-:Y:S02]  /*03e0*/  IMAD.U32 R2, RZ, RZ, UR4 ;  /* 0x00000004ff027e24 */ /* 0x000fe4000f8e00ff */
[----:B------:R-:W-:Y:S01]  /*03f0*/  IMAD.U32 R3, RZ, RZ, UR5 ;  /* 0x00000005ff037e24 */ /* 0x000fe2000f8e00ff */
[----:B------:R-:W-:Y:S01]  /*0400*/  USHF.L.U32 UR22, UR16, 0x7, URZ ;  /* 0x0000000710167899 */ /* 0x000fe2000800063f */
[----:B------:R-:W-:-:S03]  /*0410*/  @!UP2 ULDC.64 UR4, c[0x0][0x318] ;  /* 0x0000c6000004aab9 */ /* 0x000fc60000000a00 */
[----:B------:R-:W2:Y:S01]  /*0420*/  @P0 LDG.E R0, desc[UR18][R2.64] ;  /* 0x0000001202000981 */ /* 0x000ea2000c1e1900 */
[----:B------:R-:W-:Y:S02]  /*0430*/  UISETP.GT.AND UP1, UPT, UR23, UR22, UPT ;  /* 0x000000161700728c */ /* 0x000fe4000bf24270 */
[----:B------:R-:W-:-:S03]  /*0440*/  @!UP2 UISETP.NE.U32.AND UP0, UPT, UR4, URZ, UPT ;  /* 0x0000003f0400a28c */ /* 0x000fc6000bf05070 */
[----:B------:R-:W-:Y:S01]  /*0450*/  @!UP2 ULDC UR4, c[0x0][0x2cc] ;  /* 0x0000b3000004aab9 */ /* 0x000fe20000000800 */
[----:B------:R-:W-:-:S04]  /*0460*/  @!UP2 UISETP.NE.AND.EX UP0, UPT, UR5, URZ, UPT, UP0 ;  /* 0x0000003f0500a28c */ /* 0x000fc8000bf05300 */
[----:B------:R-:W-:Y:S01]  /*0470*/  @!UP2 USEL UR4, UR4, URZ, UP0 ;  /* 0x0000003f0404a287 */ /* 0x000fe20008000000 */
[----:B--2---:R-:W-:Y:S02]  /*0480*/  @P0 R2UR UR20, R0 ;  /* 0x00000000001402ca */ /* 0x004fe400000e0000 */
[----:B------:R-:W-:-:S11]  /*0490*/  PLOP3.LUT P0, PT, PT, PT, UP1, 0x80, 0x0 ;  /* 0x000000000000781c */ /* 0x000fd60003f0f018 */
[----:B------:R-:W-:Y:S02]  /*04a0*/  @UP2 UIADD3 UR20, UR20, -UR24, URZ ;  /* 0x8000001814142290 */ /* 0x000fe4000fffe03f */
[----:B------:R-:W-:Y:S01]  /*04b0*/  @!UP2 UIADD3 UR20, UR4, UR7, -UR24 ;  /* 0x000000070414a290 */ /* 0x000fe2000fffe818 */
[----:B------:R-:W-:Y:S11]  /*04c0*/  @!P0 EXIT ;  /* 0x000000000000894d */ /* 0x000ff60003800000 */
[----:B------:R-:W-:Y:S01]  /*04d0*/  UIADD3 UR5, -UR23, 0xbf, UR22 ;  /* 0x000000bf17057890 */ /* 0x000fe2000fffe116 */
[----:B------:R-:W1:Y:S01]  /*04e0*/  S2R R164, SR_TID.X ;  /* 0x0000000000a47919 */ /* 0x000e620000002100 */
[----:B------:R-:W-:Y:S01]  /*04f0*/  ULDC UR21, c[0x0][0x398] ;  /* 0x0000e60000157ab9 */ /* 0x000fe20000000800 */
[----:B------:R-:W-:Y:S02]  /*0500*/  UIADD3 UR8, UR20, 0x3f, URZ ;  /* 0x0000003f14087890 */ /* 0x000fe4000fffe03f */
[----:B------:R-:W-:Y:S02]  /*0510*/  UIADD3 UR5, UR5, UR21, UR20 ;  /* 0x0000001505057290 */ /* 0x000fe4000fffe014 */
[----:B------:R-:W-:Y:S02]  /*0520*/  USHF.R.S32.HI UR7, URZ, 0x1f, UR8 ;  /* 0x0000001f3f077899 */ /* 0x000fe40008011408 */
[----:B------:R-:W-:Y:S02]  /*0530*/  USHF.R.S32.HI UR4, URZ, 0x1f, UR5 ;  /* 0x0000001f3f047899 */ /* 0x000fe40008011405 */
[----:B------:R-:W-:-:S02]  /*0540*/  ULEA.HI UR7, UR7, UR8, URZ, 0x6 ;  /* 0x0000000807077291 */ /* 0x000fc4000f8f303f */
[----:B------:R-:W-:Y:S02]  /*0550*/  ULEA.HI UR4, UR4, UR5, URZ, 0x6 ;  /* 0x0000000504047291 */ /* 0x000fe4000f8f303f */
[----:B------:R-:W-:Y:S02]  /*0560*/  USHF.R.S32.HI UR7, URZ, 0x6, UR7 ;  /* 0x000000063f077899 */ /* 0x000fe40008011407 */
[----:B------:R-:W-:-:S04]  /*0570*/  USHF.R.S32.HI UR4, URZ, 0x6, UR4 ;  /* 0x000000063f047899 */ /* 0x000fc80008011404 */
[----:B------:R-:W-:-:S04]  /*0580*/  UISETP.LT.AND UP0, UPT, UR7, UR4, UPT ;  /* 0x000000040700728c */ /* 0x000fc8000bf01270 */
[----:B------:R-:W-:-:S04]  /*0590*/  USEL UR17, UR7, UR4, UP0 ;  /* 0x0000000407117287 */ /* 0x000fc80008000000 */
[----:B------:R-:W-:-:S06]  /*05a0*/  UISETP.GE.AND UP0, UPT, UR17, 0x1, UPT ;  /* 0x000000011100788c */ /* 0x000fcc000bf06270 */
[----:B------:R-:W-:-:S13]  /*05b0*/  PLOP3.LUT P0, PT, PT, PT, UP0, 0x80, 0x0 ;  /* 0x000000000000781c */ /* 0x000fda0003f0f008 */
[----:B-1----:R-:W-:Y:S05]  /*05c0*/  @!P0 BRA `(.L_x_54) ;  /* 0x0000018000f88947 */ /* 0x002fea0003800000 */
[----:B------:R-:W1:Y:S01]  /*05d0*/  LDC R15, c[0x0][0x278] ;  /* 0x00009e00ff0f7b82 */ /* 0x000e620000000800 */
[----:B------:R-:W2:Y:S01]  /*05e0*/  S2R R4, SR_CTAID.Z ;  /* 0x0000000000047919 */ /* 0x000ea20000002700 */
[----:B------:R-:W-:Y:S01]  /*05f0*/  SHF.R.S32.HI R40, RZ, 0x1f, R164 ;  /* 0x0000001fff287819 */ /* 0x000fe200000114a4 */
[----:B------:R-:W-:Y:S02]  /*0600*/  UISETP.NE.AND UP0, UPT, UR15, -0x1, UPT ;  /* 0xffffffff0f00788c */ /* 0x000fe4000bf05270 */
[----:B------:R-:W-:-:S09]  /*0610*/  UIADD3 UR12, -UR22, UR23, URZ ;  /* 0x00000017160c7290 */ /* 0x000fd2000fffe13f */
[----:B------:R-:W-:Y:S01]  /*0620*/  @UP0 ULDC.64 UR4, c[0x0][0x240] ;  /* 0x0000900000040ab9 */ /* 0x000fe20000000a00 */
[----:B------:R-:W-:Y:S02]  /*0630*/  @!UP0 USHF.R.S32.HI UR8, URZ, 0x1f, UR13 ;  /* 0x0000001f3f088899 */ /* 0x000fe4000801140d */
[----:B------:R-:W-:-:S04]  /*0640*/  @UP0 UIMAD.WIDE.U32 UR10, UR15, UR4, URZ ;  /* 0x000000040f0a02a5 */ /* 0x000fc8000f8e003f */
[----:B------:R-:W-:Y:S01]  /*0650*/  @UP0 UIMAD UR7, UR15, UR5, UR11 ;  /* 0x000000050f0702a4 */ /* 0x000fe2000f8e020b */
[----:B-1----:R-:W-:Y:S02]  /*0660*/  IABS R0, R15 ;  /* 0x0000000f00007213 */ /* 0x002fe40000000000 */
[----:B------:R-:W-:Y:S02]  /*0670*/  @!UP0 ULDC.64 UR4, c[0x0][0x228] ;  /* 0x00008a0000048ab9 */ /* 0x000fe40000000a00 */
[----:B------:R-:W-:Y:S01]  /*0680*/  @!UP0 UIMAD UR8, UR8, UR4, URZ ;  /* 0x00000004080882a4 */ /* 0x000fe2000f8e023f */
[----:B------:R-:W-:Y:S01]  /*0690*/  IMAD.MOV.U32 R10, RZ, RZ, R0 ;  /* 0x000000ffff0a7224 */ /* 0x000fe200078e0000 */
[----:B------:R-:W-:Y:S02]  /*06a0*/  @!UP0 UIMAD.WIDE.U32 UR26, UR13, UR4, URZ ;  /* 0x000000040d1a82a5 */ /* 0x000fe4000f8e003f */
[----:B------:R-:W-:Y:S01]  /*06b0*/  @!UP0 UIMAD UR5, UR13, UR5, UR8 ;  /* 0x000000050d0582a4 */ /* 0x000fe2000f8e0208 */
[----:B------:R-:W1:Y:S01]  /*06c0*/  I2F.RP R2, R10 ;  /* 0x0000000a00027306 */ /* 0x000e620000209400 */
[----:B--2---:R-:W-:Y:S01]  /*06d0*/  IABS R4, R4 ;  /* 0x0000000400047213 */ /* 0x004fe20000000000 */
[----:B------:R-:W-:-:S02]  /*06e0*/  USHF.R.S32.HI UR8, URZ, 0x1f, UR6 ;  /* 0x0000001f3f087899 */ /* 0x000fc40008011406 */
[----:B------:R-:W-:Y:S01]  /*06f0*/  @!UP0 UIADD3 UR7, UR27, UR5, URZ ;  /* 0x000000051b078290 */ /* 0x000fe2000fffe03f */
[----:B------:R-:W-:Y:S02]  /*0700*/  @!UP0 UMOV UR10, UR26 ;  /* 0x0000001a000a8c82 */ /* 0x000fe40008000000 */
[----:B------:R-:W-:Y:S01]  /*0710*/  ULDC.64 UR4, c[0x0][0x258] ;  /* 0x0000960000047ab9 */ /* 0x000fe20000000a00 */
[----:B------:R-:W-:Y:S01]  /*0720*/  UISETP.NE.AND UP0, UPT, UR25, -0x1, UPT ;  /* 0xffffffff1900788c */ /* 0x000fe2000bf05270 */
[----:B------:R-:W-:Y:S01]  /*0730*/  IMAD.U32 R12, RZ, RZ, UR4 ;  /* 0x00000004ff0c7e24 */ /* 0x000fe2000f8e00ff */
[----:B------:R-:W-:Y:S01]  /*0740*/  UIMAD UR8, UR8, UR4, URZ ;  /* 0x00000004080872a4 */ /* 0x000fe2000f8e023f */
[----:B------:R-:W2:Y:S03]  /*0750*/  S2UR UR4, SR_CgaCtaId ;  /* 0x00000000000479c3 */ /* 0x000ea60000008800 */
[----:B------:R-:W-:Y:S01]  /*0760*/  UIMAD UR5, UR6, UR5, UR8 ;  /* 0x00000005060572a4 */ /* 0x000fe2000f8e0208 */
[----:B-1----:R-:W1:Y:S04]  /*0770*/  MUFU.RCP R2, R2 ;  /* 0x0000000200027308 */ /* 0x002e680000001000 */
[----:B------:R-:W-:Y:S01]  /*0780*/  @UP0 ULDC.64 UR8, c[0x0][0x248] ;  /* 0x0000920000080ab9 */ /* 0x000fe20000000a00 */
[----:B-1----:R-:W-:-:S04]  /*0790*/  VIADD R2, R2, 0xffffffe ;  /* 0x0ffffffe02027836 */ /* 0x002fc80000000000 */
[----:B------:R-:W1:Y:S02]  /*07a0*/  F2I.FTZ.U32.TRUNC.NTZ R3, R2 ;  /* 0x0000000200037305 */ /* 0x000e64000021f000 */
[----:B-1----:R-:W-:Y:S02]  /*07b0*/  IMAD.MOV R0, RZ, RZ, -R3 ;  /* 0x000000ffff007224 */ /* 0x002fe400078e0a03 */
[----:B------:R-:W-:Y:S02]  /*07c0*/  IMAD.MOV.U32 R2, RZ, RZ, RZ ;  /* 0x000000ffff027224 */ /* 0x000fe400078e00ff */
[----:B------:R-:W-:-:S04]  /*07d0*/  IMAD R0, R0, R10, RZ ;  /* 0x0000000a00007224 */ /* 0x000fc800078e02ff */
[----:B------:R-:W-:Y:S01]  /*07e0*/  IMAD.HI.U32 R0, R3, R0, R2 ;  /* 0x0000000003007227 */ /* 0x000fe200078e0002 */
[----:B------:R-:W-:-:S04]  /*07f0*/  LEA.HI R3, R40, R164, RZ, 0x3 ;  /* 0x000000a428037211 */ /* 0x000fc800078f18ff */
[----:B------:R-:W-:Y:S01]  /*0800*/  SHF.R.S32.HI R6, RZ, 0x3, R3 ;  /* 0x00000003ff067819 */ /* 0x000fe20000011403 */
[----:B------:R-:W-:Y:S01]  /*0810*/  IMAD.HI.U32 R0, R0, R4, RZ ;  /* 0x0000000400007227 */ /* 0x000fe200078e00ff */
[----:B------:R-:W-:Y:S02]  /*0820*/  LOP3.LUT R3, R3, 0xfffffff8, RZ, 0xc0, !PT ;  /* 0xfffffff803037812 */ /* 0x000fe400078ec0ff */
[----:B------:R-:W-:Y:S01]  /*0830*/  ISETP.GE.AND P6, PT, R6, UR12, PT ;  /* 0x0000000c06007c0c */ /* 0x000fe2000bfc6270 */
[----:B------:R-:W-:Y:S01]  /*0840*/  IMAD.MOV R2, RZ, RZ, -R0 ;  /* 0x000000ffff027224 */ /* 0x000fe200078e0a00 */
[----:B------:R-:W-:Y:S01]  /*0850*/  SHF.R.S32.HI R7, RZ, 0x1f, R6 ;  /* 0x0000001fff077819 */ /* 0x000fe20000011406 */
[----:B------:R-:W-:Y:S01]  /*0860*/  IMAD.IADD R96, R164, 0x1, -R3 ;  /* 0x00000001a4607824 */ /* 0x000fe200078e0a03 */
[----:B------:R-:W-:Y:S01]  /*0870*/  MOV R3, UR16 ;  /* 0x0000001000037c02 */ /* 0x000fe20008000f00 */
[----:B------:R-:W-:Y:S02]  /*0880*/  IMAD R2, R10, R2, R4 ;  /* 0x000000020a027224 */ /* 0x000fe400078e0204 */
[----:B------:R-:W-:-:S02]  /*0890*/  IMAD.SHL.U32 R26, R96, 0x8, RZ ;  /* 0x00000008601a7824 */ /* 0x000fc400078e00ff */
[----:B------:R-:W-:Y:S01]  /*08a0*/  IMAD.WIDE R24, R3, 0x80, R6 ;  /* 0x0000008003187825 */ /* 0x000fe200078e0206 */
[----:B------:R-:W-:Y:S02]  /*08b0*/  ISETP.GT.U32.AND P2, PT, R10, R2, PT ;  /* 0x000000020a00720c */ /* 0x000fe40003f44070 */
[----:B------:R-:W-:Y:S01]  /*08c0*/  SHF.R.S32.HI R27, RZ, 0x1f, R26 ;  /* 0x0000001fff1b7819 */ /* 0x000fe2000001141a */
[----:B------:R-:W1:Y:S01]  /*08d0*/  @!P6 LDC.64 R8, c[0x0][0x240] ;  /* 0x00009000ff08eb82 */ /* 0x000e620000000a00 */
[----:B------:R-:W-:Y:S01]  /*08e0*/  IADD3 R4, P0, R26, UR10, RZ ;  /* 0x0000000a1a047c10 */ /* 0x000fe2000ff1e0ff */
[C---:B------:R-:W-:Y:S01]  /*08f0*/  IMAD.SHL.U32 R3, R6.reuse, 0x40, RZ ;  /* 0x0000004006037824 */ /* 0x040fe200078e00ff */
[----:B------:R-:W-:Y:S01]  /*0900*/  @UP0 UIADD3 UR10, UR24, UR25, URZ ;  /* 0x00000019180a0290 */ /* 0x000fe2000fffe03f */
[C---:B------:R-:W-:Y:S01]  /*0910*/  VIADD R39, R6.reuse, 0x10 ;  /* 0x0000001006277836 */ /* 0x040fe20000000000 */
[----:B------:R-:W-:Y:S01]  /*0920*/  IADD3.X R5, R27, UR7, RZ, P0, !PT ;  /* 0x000000071b057c10 */ /* 0x000fe200087fe4ff */
[----:B------:R-:W-:Y:S01]  /*0930*/  VIADD R38, R6, 0x20 ;  /* 0x0000002006267836 */ /* 0x000fe20000000000 */
[----:B------:R-:W-:Y:S01]  /*0940*/  ISETP.NE.AND P0, PT, R15, RZ, PT ;  /* 0x000000ff0f00720c */ /* 0x000fe20003f05270 */
[----:B------:R-:W3:Y:S01]  /*0950*/  @!P6 LDC.64 R18, c[0x0][0x210] ;  /* 0x00008400ff12eb82 */ /* 0x000ee20000000a00 */
[----:B------:R-:W-:Y:S01]  /*0960*/  ISETP.GE.AND P5, PT, R39, UR12, PT ;  /* 0x0000000c27007c0c */ /* 0x000fe2000bfa6270 */
[----:B------:R-:W-:Y:S01]  /*0970*/  @!P2 IMAD.IADD R2, R2, 0x1, -R10 ;  /* 0x000000010202a824 */ /* 0x000fe200078e0a0a */
[----:B------:R-:W-:Y:S01]  /*0980*/  ISETP.GE.AND P4, PT, R38, UR12, PT ;  /* 0x0000000c26007c0c */ /* 0x000fe2000bf86270 */
[----:B------:R-:W-:Y:S01]  /*0990*/  IMAD.WIDE.U32 R12, R12, UR6, R4 ;  /* 0x000000060c0c7c25 */ /* 0x000fe2000f8e0004 */
[----:B------:R-:W-:Y:S01]  /*09a0*/  LOP3.LUT R5, R15, UR6, RZ, 0x3c, !PT ;  /* 0x000000060f057c12 */ /* 0x000fe2000f8e3cff */
[----:B------:R-:W-:Y:S01]  /*09b0*/  @UP0 UIADD3 UR25, UR24, UR25, URZ ;  /* 0x0000001918190290 */ /* 0x000fe2000fffe03f */
[----:B------:R-:W-:Y:S01]  /*09c0*/  ISETP.GE.U32.AND P3, PT, R2, R10, PT ;  /* 0x0000000a0200720c */ /* 0x000fe20003f66070 */
[----:B------:R-:W-:Y:S01]  /*09d0*/  @!P2 VIADD R0, R0, 0x1 ;  /* 0x000000010000a836 */ /* 0x000fe20000000000 */
[----:B------:R-:W-:Y:S01]  /*09e0*/  LOP3.LUT R2, R3, 0x1c0, RZ, 0xc0, !PT ;  /* 0x000001c003027812 */ /* 0x000fe200078ec0ff */
[----:B------:R-:W-:Y:S01]  /*09f0*/  VIADD R37, R6, 0x30 ;  /* 0x0000003006257836 */ /* 0x000fe20000000000 */
[----:B------:R-:W-:Y:S01]  /*0a00*/  ISETP.GE.AND P1, PT, R5, RZ, PT ;  /* 0x000000ff0500720c */ /* 0x000fe20003f26270 */
[----:B------:R-:W-:Y:S01]  /*0a10*/  @!P6 IMAD.MOV.U32 R10, RZ, RZ, R12 ;  /* 0x000000ffff0ae224 */ /* 0x000fe200078e000c */
[----:B------:R-:W-:Y:S01]  /*0a20*/  LOP3.LUT R4, R2, 0x38, R26, 0xf8, !PT ;  /* 0x0000003802047812 */ /* 0x000fe200078ef81a */
[----:B------:R-:W4:Y:S01]  /*0a30*/  @!P5 S2R R21, SR_CgaCtaId ;  /* 0x000000000015d919 */ /* 0x000f220000008800 */
[----:B------:R-:W-:Y:S01]  /*0a40*/  SHF.R.U32.HI R3, RZ, 0x3, R2 ;  /* 0x00000003ff037819 */ /* 0x000fe20000011602 */
[----:B-1----:R-:W-:Y:S01]  /*0a50*/  @!P6 IMAD R2, R25, R8, RZ ;  /* 0x000000081902e224 */ /* 0x002fe200078e02ff */
[----:B------:R-:W-:Y:S01]  /*0a60*/  IADD3 R11, R13, UR5, RZ ;  /* 0x000000050d0b7c10 */ /* 0x000fe2000fffe0ff */
[----:B------:R-:W1:Y:S01]  /*0a70*/  @!P5 LDC.64 R16, c[0x0][0x240] ;  /* 0x00009000ff10db82 */ /* 0x000e620000000a00 */
[----:B------:R-:W-:Y:S01]  /*0a80*/  LOP3.LUT R14, R4, R3, RZ, 0x3c, !PT ;  /* 0x00000003040e7212 */ /* 0x000fe200078e3cff */
[----:B------:R-:W-:Y:S01]  /*0a90*/  @P3 VIADD R0, R0, 0x1 ;  /* 0x0000000100003836 */ /* 0x000fe20000000000 */
[----:B------:R-:W-:Y:S01]  /*0aa0*/  ISETP.GE.AND P3, PT, R37, UR12, PT ;  /* 0x0000000c25007c0c */ /* 0x000fe2000bf66270 */
[----:B------:R-:W-:Y:S01]  /*0ab0*/  @!P6 IMAD R3, R24, R9, R2 ;  /* 0x000000091803e224 */ /* 0x000fe200078e0202 */
[----:B------:R-:W-:Y:S01]  /*0ac0*/  LEA.HI R2, R40, R164, RZ, 0x6 ;  /* 0x000000a428027211 */ /* 0x000fe200078f30ff */
[----:B------:R-:W-:Y:S01]  /*0ad0*/  @!P6 IMAD.WIDE.U32 R4, R24, R8, R10 ;  /* 0x000000081804e225 */ /* 0x000fe200078e000a */
[----:B------:R-:W-:Y:S01]  /*0ae0*/  MOV R32, R0 ;  /* 0x0000000000207202 */ /* 0x000fe20000000f00 */
[----:B------:R-:W5:Y:S01]  /*0af0*/  @!P4 S2R R23, SR_CgaCtaId ;  /* 0x000000000017c919 */ /* 0x000f620000008800 */
[----:B------:R-:W-:Y:S01]  /*0b00*/  UMOV UR5, 0x400 ;  /* 0x0000040000057882 */ /* 0x000fe20000000000 */
[----:B------:R-:W-:Y:S01]  /*0b10*/  VIADD R0, R6, 0x40 ;  /* 0x0000004006007836 */ /* 0x000fe20000000000 */
[----:B--2---:R-:W-:Y:S01]  /*0b20*/  ULEA UR4, UR4, UR5, 0x18 ;  /* 0x0000000504047291 */ /* 0x004fe2000f8ec03f */
[----:B------:R-:W-:Y:S01]  /*0b30*/  IMAD.SHL.U32 R2, R2, 0x8, RZ ;  /* 0x0000000802027824 */ /* 0x000fe200078e00ff */
[----:B------:R-:W-:Y:S01]  /*0b40*/  IADD3 R8, R6, 0x60, RZ ;  /* 0x0000006006087810 */ /* 0x000fe20007ffe0ff */
[----:B------:R-:W-:Y:S01]  /*0b50*/  @!P1 IMAD.MOV R32, RZ, RZ, -R32 ;  /* 0x000000ffff209224 */ /* 0x000fe200078e0a20 */
[----:B------:R-:W-:Y:S01]  /*0b60*/  ISETP.GE.AND P2, PT, R0, UR12, PT ;  /* 0x0000000c00007c0c */ /* 0x000fe2000bf46270 */
[----:B------:R-:W2:Y:S01]  /*0b70*/  @!P3 S2R R36, SR_CgaCtaId ;  /* 0x000000000024b919 */ /* 0x000ea20000008800 */
[----:B------:R-:W-:Y:S01]  /*0b80*/  LOP3.LUT R20, R14, 0xfffffe00, R2, 0xf8, !PT ;  /* 0xfffffe000e147812 */ /* 0x000fe200078ef802 */
[----:B------:R-:W-:Y:S01]  /*0b90*/  @!P6 IMAD.IADD R0, R5, 0x1, R3 ;  /* 0x000000010500e824 */ /* 0x000fe200078e0203 */
[----:B------:R-:W-:Y:S01]  /*0ba0*/  @!P0 LOP3.LUT R32, RZ, R15, RZ, 0x33, !PT ;  /* 0x0000000fff208212 */ /* 0x000fe200078e33ff */
[----:B------:R-:W-:Y:S01]  /*0bb0*/  VIADD R5, R6, 0x50 ;  /* 0x0000005006057836 */ /* 0x000fe20000000000 */
[----:B---3--:R-:W-:Y:S01]  /*0bc0*/  @!P6 LEA R2, P0, R4, R18, 0x1 ;  /* 0x000000120402e211 */ /* 0x008fe200078008ff */
[----:B------:R-:W3:Y:S01]  /*0bd0*/  @!P4 LDC.64 R14, c[0x0][0x240] ;  /* 0x00009000ff0ecb82 */ /* 0x000ee20000000a00 */
[----:B------:R-:W-:Y:S01]  /*0be0*/  LEA R246, R20, UR4, 0x1 ;  /* 0x0000000414f67c11 */ /* 0x000fe2000f8e08ff */
[----:B------:R-:W-:Y:S01]  /*0bf0*/  UIADD3 UR5, UR17, -0x1, URZ ;  /* 0xffffffff11057890 */ /* 0x000fe2000fffe03f */
[----:B------:R-:W-:Y:S01]  /*0c00*/  @!P6 LEA.HI.X R3, R4, R19, R0, 0x1, P0 ;  /* 0x000000130403e211 */ /* 0x000fe200000f0c00 */
[----:B------:R-:W-:Y:S01]  /*0c10*/  @UP0 ULDC.64 UR6, c[0x0][0x250] ;  /* 0x0000940000060ab9 */ /* 0x000fe20000000a00 */
[----:B------:R-:W-:Y:S01]  /*0c20*/  @!P5 IADD3 R0, P0, R24, 0x10, RZ ;  /* 0x000000101800d810 */ /* 0x000fe20007f1e0ff */
[----:B------:R-:W5:Y:S01]  /*0c30*/  @!P2 S2R R33, SR_CgaCtaId ;  /* 0x000000000021a919 */ /* 0x000f620000008800 */
[----:B------:R-:W-:Y:S01]  /*0c40*/  @!P5 MOV R9, 0x400 ;  /* 0x000004000009d802 */ /* 0x000fe20000000f00 */
[----:B------:R-:W5:Y:S01]  /*0c50*/  @!P5 LDC.64 R18, c[0x0][0x210] ;  /* 0x00008400ff12db82 */ /* 0x000f620000000a00 */
[----:B------:R-:W-:Y:S01]  /*0c60*/  ISETP.GE.AND P1, PT, R5, UR12, PT ;  /* 0x0000000c05007c0c */ /* 0x000fe2000bf26270 */
[--C-:B------:R-:W-:Y:S01]  /*0c70*/  @!P5 IMAD.X R4, RZ, RZ, R25.reuse, P0 ;  /* 0x000000ffff04d224 */ /* 0x100fe200000e0619 */
[----:B------:R-:W-:Y:S01]  /*0c80*/  @!PT LDS RZ, [RZ] ;  /* 0x00000000fffff984 */ /* 0x000fe20000000800 */
[----:B------:R-:W-:Y:S01]  /*0c90*/  @!PT LDS RZ, [RZ] ;  /* 0x00000000fffff984 */ /* 0x000fe20000000800 */
[----:B------:R-:W-:Y:S01]  /*0ca0*/  @!PT LDS RZ, [RZ] ;  /* 0x00000000fffff984 */ /* 0x000fe20000000800 */
[----:B------:R-:W-:Y:S01]  /*0cb0*/  @!P6 LDGSTS.E.BYPASS.LTC128B.128 [R246], desc[UR18][R2.64] ;  /* 0x0000000002f6efae */ /* 0x000fe2000b901d52 */
[----:B------:R-:W-:Y:S01]  /*0cc0*/  ISETP.GE.AND P0, PT, R8, UR12, PT ;  /* 0x0000000c08007c0c */ /* 0x000fe2000bf06270 */
[----:B------:R-:W-:Y:S01]  /*0cd0*/  UIMAD UR14, UR5, -0x40, UR20 ;  /* 0xffffffc0050e78a4 */ /* 0x000fe2000f8e0214 */
[----:B-1----:R-:W-:Y:S01]  /*0ce0*/  @!P5 IMAD R4, R4, R16, RZ ;  /* 0x000000100404d224 */ /* 0x002fe200078e02ff */
[----:B------:R1:W-:Y:S01]  /*0cf0*/  @!P6 LDGSTS.E.BYPASS.LTC128B.128 [R246+0x4000], desc[UR18][R2.64+0x80] ;  /* 0x0400008002f6efae */ /* 0x0003e2000b901d52 */
[----:B------:R-:W-:Y:S01]  /*0d00*/  @!P4 IADD3 R8, P6, R24, 0x20, RZ ;  /* 0x000000201808c810 */ /* 0x000fe20007fde0ff */
[----:B------:R-:W3:Y:S01]  /*0d10*/  @!P4 LDC.64 R28, c[0x0][0x210] ;  /* 0x00008400ff1ccb82 */ /* 0x000ee20000000a00 */
[----:B------:R-:W-:Y:S01]  /*0d20*/  @!P5 IMAD R4, R0, R17, R4 ;  /* 0x000000110004d224 */ /* 0x000fe200078e0204 */
[----:B----4-:R-:W-:Y:S01]  /*0d30*/  @!P5 LEA R21, R21, R9, 0x18 ;  /* 0x000000091515d211 */ /* 0x010fe200078ec0ff */
[----:B------:R-:W-:Y:S01]  /*0d40*/  @UP0 UIMAD.WIDE.U32 UR26, UR25, UR6, URZ ;  /* 0x00000006191a02a5 */ /* 0x000fe2000f8e003f */
[----:B------:R-:W-:Y:S01]  /*0d50*/  @!P4 IMAD.X R5, RZ, RZ, R25, P6 ;  /* 0x000000ffff05c224 */ /* 0x000fe200030e0619 */
[----:B------:R-:W-:Y:S01]  /*0d60*/  @!P3 MOV R22, 0x400 ;  /* 0x000004000016b802 */ /* 0x000fe20000000f00 */
[----:B------:R-:W-:Y:S01]  /*0d70*/  @UP0 UIMAD.WIDE.U32 UR28, UR10, UR8, URZ ;  /* 0x000000080a1c02a5 */ /* 0x000fe2000f8e003f */
[----:B------:R-:W-:Y:S01]  /*0d80*/  @!P4 MOV R9, 0x400 ;  /* 0x000004000009c802 */ /* 0x000fe20000000f00 */
[----:B------:R-:W4:Y:S01]  /*0d90*/  @!P3 LDC.64 R30, c[0x0][0x210] ;  /* 0x00008400ff1ebb82 */ /* 0x000f220000000a00 */
[----:B--2---:R-:W-:Y:S01]  /*0da0*/  @!P3 LEA R36, R36, R22, 0x18 ;  /* 0x000000162424b211 */ /* 0x004fe200078ec0ff */
[----:B------:R-:W-:-:S02]  /*0db0*/  @UP0 UIMAD UR25, UR25, UR7, URZ ;  /* 0x00000007191902a4 */ /* 0x000fc4000f8e023f */
[----:B------:R-:W-:Y:S02]  /*0dc0*/  @UP0 UIMAD UR10, UR10, UR9, URZ ;  /* 0x000000090a0a02a4 */ /* 0x000fe4000f8e023f */
[----:B------:R-:W-:Y:S02]  /*0dd0*/  @UP0 UIADD3 UR25, UR27, UR25, URZ ;  /* 0x000000191b190290 */ /* 0x000fe4000fffe03f */
[----:B------:R-:W2:Y:S01]  /*0de0*/  @!P2 LDC.64 R34, c[0x0][0x210] ;  /* 0x00008400ff22ab82 */ /* 0x000ea20000000a00 */
[----:B------:R-:W-:Y:S01]  /*0df0*/  @UP0 UIADD3 UR27, UR29, UR10, URZ ;  /* 0x0000000a1d1b0290 */ /* 0x000fe2000fffe03f */
[----:B-1----:R-:W-:Y:S02]  /*0e00*/  @!P5 IMAD.MOV.U32 R2, RZ, RZ, R12 ;  /* 0x000000ffff02d224 */ /* 0x002fe400078e000c */
[----:B------:R-:W-:Y:S02]  /*0e10*/  @!P5 IMAD.MOV.U32 R3, RZ, RZ, R11 ;  /* 0x000000ffff03d224 */ /* 0x000fe400078e000b */
[----:B------:R-:W-:-:S02]  /*0e20*/  @!P5 IMAD.WIDE.U32 R2, R0, R16, R2 ;  /* 0x000000100002d225 */ /* 0x000fc400078e0002 */
[----:B------:R-:W1:Y:S02]  /*0e30*/  @!P3 LDC.64 R16, c[0x0][0x240] ;  /* 0x00009000ff10bb82 */ /* 0x000e640000000a00 */
[----:B------:R-:W-:Y:S01]  /*0e40*/  @!P5 IMAD.IADD R0, R3, 0x1, R4 ;  /* 0x000000010300d824 */ /* 0x000fe200078e0204 */
[C---:B-----5:R-:W-:Y:S01]  /*0e50*/  @!P5 LEA R4, P6, R2.reuse, R18, 0x1 ;  /* 0x000000120204d211 */ /* 0x060fe200078c08ff */
[----:B---3--:R-:W-:Y:S01]  /*0e60*/  @!P4 IMAD R3, R5, R14, RZ ;  /* 0x0000000e0503c224 */ /* 0x008fe200078e02ff */
[----:B------:R-:W-:Y:S02]  /*0e70*/  @!P4 LEA R18, R23, R9, 0x18 ;  /* 0x000000091712c211 */ /* 0x000fe400078ec0ff */
[----:B------:R-:W-:Y:S01]  /*0e80*/  @!P5 LEA.HI.X R5, R2, R19, R0, 0x1, P6 ;  /* 0x000000130205d211 */ /* 0x000fe200030f0c00 */
[----:B------:R-:W3:Y:S01]  /*0e90*/  @!P2 LDC.64 R22, c[0x0][0x240] ;  /* 0x00009000ff16ab82 */ /* 0x000ee20000000a00 */
[----:B------:R-:W-:Y:S01]  /*0ea0*/  @!P4 IMAD R9, R8, R15, R3 ;  /* 0x0000000f0809c224 */ /* 0x000fe200078e0203 */
[----:B------:R-:W-:Y:S01]  /*0eb0*/  @!P5 LEA R0, R20, R21, 0x1 ;  /* 0x000000151400d211 */ /* 0x000fe200078e08ff */
[----:B------:R-:W-:-:S02]  /*0ec0*/  @!P4 IMAD.MOV.U32 R2, RZ, RZ, R12 ;  /* 0x000000ffff02c224 */ /* 0x000fc400078e000c */
[----:B------:R-:W-:Y:S02]  /*0ed0*/  @!P4 IMAD.MOV.U32 R3, RZ, RZ, R11 ;  /* 0x000000ffff03c224 */ /* 0x000fe400078e000b */
[----:B------:R-:W-:Y:S01]  /*0ee0*/  @!P5 LDGSTS.E.BYPASS.LTC128B.128 [R0+0x800], desc[UR18][R4.64] ;  /* 0x008000000400dfae */ /* 0x000fe2000b901d52 */
[----:B------:R-:W-:Y:S01]  /*0ef0*/  @!P4 IMAD.WIDE.U32 R2, R8, R14, R2 ;  /* 0x0000000e0802c225 */ /* 0x000fe200078e0002 */
[C---:B------:R-:W-:Y:S02]  /*0f00*/  @!P3 IADD3 R8, P6, R24.reuse, 0x30, RZ ;  /* 0x000000301808b810 */ /* 0x040fe40007fde0ff */
[----:B------:R5:W-:Y:S01]  /*0f10*/  @!P5 LDGSTS.E.BYPASS.LTC128B.128 [R0+0x4800], desc[UR18][R4.64+0x80] ;  /* 0x048000800400dfae */ /* 0x000be2000b901d52 */
[----:B------:R-:W-:Y:S01]  /*0f20*/  @!P2 IADD3 R15, P5, R24, 0x40, RZ ;  /* 0x00000040180fa810 */ /* 0x000fe20007fbe0ff */
[----:B------:R-:W-:-:S04]  /*0f30*/  @!P4 IMAD.IADD R3, R3, 0x1, R9 ;  /* 0x000000010303c824 */ /* 0x000fc800078e0209 */
[--C-:B------:R-:W-:Y:S02]  /*0f40*/  @!P2 IMAD.X R14, RZ, RZ, R25.reuse, P5 ;  /* 0x000000ffff0ea224 */ /* 0x100fe400028e0619 */
[----:B-----5:R-:W-:Y:S01]  /*0f50*/  @!P3 IMAD.X R5, RZ, RZ, R25, P6 ;  /* 0x000000ffff05b224 */ /* 0x020fe200030e0619 */
[----:B------:R-:W-:Y:S02]  /*0f60*/  @!P2 MOV R0, 0x400 ;  /* 0x000004000000a802 */ /* 0x000fe40000000f00 */
[C---:B------:R-:W-:Y:S01]  /*0f70*/  @!P4 LEA R4, P6, R2.reuse, R28, 0x1 ;  /* 0x0000001c0204c211 */ /* 0x040fe200078c08ff */
[----:B-1----:R-:W-:Y:S01]  /*0f80*/  @!P3 IMAD R9, R5, R16, RZ ;  /* 0x000000100509b224 */ /* 0x002fe200078e02ff */
[----:B------:R-:W-:Y:S01]  /*0f90*/  @!P2 LEA R33, R33, R0, 0x18 ;  /* 0x000000002121a211 */ /* 0x000fe200078ec0ff */
[----:B------:R-:W1:Y:S01]  /*0fa0*/  @!P1 S2R R28, SR_CgaCtaId ;  /* 0x00000000001c9919 */ /* 0x000e620000008800 */
[----:B------:R-:W-:Y:S01]  /*0fb0*/  @!P4 LEA.HI.X R5, R2, R29, R3, 0x1, P6 ;  /* 0x0000001d0205c211 */ /* 0x000fe200030f0c03 */
[----:B------:R-:W-:Y:S01]  /*0fc0*/  @!P3 IMAD.MOV.U32 R2, RZ, RZ, R12 ;  /* 0x000000ffff02b224 */ /* 0x000fe200078e000c */
[----:B------:R-:W-:Y:S01]  /*0fd0*/  @!P4 LEA R0, R20, R18, 0x1 ;  /* 0x000000121400c211 */ /* 0x000fe200078e08ff */
[----:B------:R-:W-:Y:S01]  /*0fe0*/  @!P3 IMAD.MOV.U32 R3, RZ, RZ, R11 ;  /* 0x000000ffff03b224 */ /* 0x000fe200078e000b */
[----:B------:R-:W5:Y:S01]  /*0ff0*/  @!P1 LDC.64 R18, c[0x0][0x240] ;  /* 0x00009000ff129b82 */ /* 0x000f620000000a00 */
[C---:B------:R-:W-:Y:S01]  /*1000*/  @!P3 IMAD R9, R8.reuse, R17, R9 ;  /* 0x000000110809b224 */ /* 0x040fe200078e0209 */
[----:B------:R-:W-:Y:S01]  /*1010*/  ISETP.GE.AND P6, PT, R39, UR14, PT ;  /* 0x0000000e27007c0c */ /* 0x000fe2000bfc6270 */
[----:B------:R-:W-:Y:S01]  /*1020*/  @!P3 IMAD.WIDE.U32 R2, R8, R16, R2 ;  /* 0x000000100802b225 */ /* 0x000fe200078e0002 */
[----:B------:R-:W-:Y:S03]  /*1030*/  @!P4 LDGSTS.E.BYPASS.LTC128B.128 [R0+0x1000], desc[UR18][R4.64] ;  /* 0x010000000400cfae */ /* 0x000fe6000b901d52 */
[----:B---3--:R-:W-:Y:S01]  /*1040*/  @!P2 IMAD R8, R14, R22, RZ ;  /* 0x000000160e08a224 */ /* 0x008fe200078e02ff */
[----:B------:R3:W-:Y:S01]  /*1050*/  @!P4 LDGSTS.E.BYPASS.LTC128B.128 [R0+0x5000], desc[UR18][R4.64+0x80] ;  /* 0x050000800400cfae */ /* 0x0007e2000b901d52 */
[----:B------:R-:W1:Y:S02]  /*1060*/  @!P0 LDC.64 R16, c[0x0][0x240] ;  /* 0x00009000ff108b82 */ /* 0x000e640000000a00 */
[----:B------:R-:W-:Y:S01]  /*1070*/  @!P2 IMAD R14, R15, R23, R8 ;  /* 0x000000170f0ea224 */ /* 0x000fe200078e0208 */
[----:B----4-:R-:W-:-:S02]  /*1080*/  @!P3 LEA R8, P4, R2, R30, 0x1 ;  /* 0x0000001e0208b211 */ /* 0x010fc400078808ff */
[----:B---3--:R-:W-:Y:S01]  /*1090*/  @!P2 MOV R5, R11 ;  /* 0x0000000b0005a202 */ /* 0x008fe20000000f00 */
[----:B------:R-:W-:Y:S02]  /*10a0*/  @!P2 IMAD.MOV.U32 R4, RZ, RZ, R12 ;  /* 0x000000ffff04a224 */ /* 0x000fe400078e000c */
[----:B------:R-:W-:Y:S02]  /*10b0*/  @!P3 IMAD.IADD R0, R3, 0x1, R9 ;  /* 0x000000010300b824 */ /* 0x000fe400078e0209 */
[----:B------:R-:W-:Y:S02]  /*10c0*/  @!P2 IMAD.WIDE.U32 R4, R15, R22, R4 ;  /* 0x000000160f04a225 */ /* 0x000fe400078e0004 */
[----:B------:R-:W3:Y:S01]  /*10d0*/  @!P1 LDC.64 R22, c[0x0][0x210] ;  /* 0x00008400ff169b82 */ /* 0x000ee20000000a00 */
[----:B------:R-:W-:Y:S01]  /*10e0*/  @!P3 LEA.HI.X R9, R2, R31, R0, 0x1, P4 ;  /* 0x0000001f0209b211 */ /* 0x000fe200020f0c00 */
[----:B------:R-:W-:Y:S01]  /*10f0*/  @!P3 IMAD R0, R20, 0x2, R36 ;  /* 0x000000021400b824 */ /* 0x000fe200078e0224 */
[----:B--2---:R-:W-:Y:S01]  /*1100*/  @!P2 LEA R2, P4, R4, R34, 0x1 ;  /* 0x000000220402a211 */ /* 0x004fe200078808ff */
[----:B------:R-:W-:-:S03]  /*1110*/  @!P2 IMAD.IADD R3, R5, 0x1, R14 ;  /* 0x000000010503a824 */ /* 0x000fc600078e020e */
[----:B------:R-:W-:Y:S01]  /*1120*/  @!P3 LDGSTS.E.BYPASS.LTC128B.128 [R0+0x1800], desc[UR18][R8.64] ;  /* 0x018000000800bfae */ /* 0x000fe2000b901d52 */
[----:B------:R-:W2:Y:S01]  /*1130*/  @!P0 LDC.64 R30, c[0x0][0x210] ;  /* 0x00008400ff1e8b82 */ /* 0x000ea20000000a00 */
[----:B------:R-:W-:Y:S02]  /*1140*/  @!P2 LEA.HI.X R3, R4, R35, R3, 0x1, P4 ;  /* 0x000000230403a211 */ /* 0x000fe400020f0c03 */
[----:B------:R4:W-:Y:S01]  /*1150*/  @!P3 LDGSTS.E.BYPASS.LTC128B.128 [R0+0x5800], desc[UR18][R8.64+0x80] ;  /* 0x058000800800bfae */ /* 0x0009e2000b901d52 */
[----:B------:R-:W-:Y:S02]  /*1160*/  @!P1 IADD3 R4, P3, R24, 0x50, RZ ;  /* 0x0000005018049810 */ /* 0x000fe40007f7e0ff */
[----:B------:R-:W-:-:S03]  /*1170*/  ISETP.GE.AND P4, PT, R6, UR14, PT ;  /* 0x0000000e06007c0c */ /* 0x000fc6000bf86270 */
[----:B------:R-:W-:-:S04]  /*1180*/  @!P1 IMAD.X R5, RZ, RZ, R25, P3 ;  /* 0x000000ffff059224 */ /* 0x000fc800018e0619 */
[----:B-----5:R-:W-:-:S04]  /*1190*/  @!P1 IMAD R5, R5, R18, RZ ;  /* 0x0000001205059224 */ /* 0x020fc800078e02ff */
[----:B------:R-:W-:Y:S02]  /*11a0*/  @!P1 IMAD R15, R4, R19, R5 ;  /* 0x00000013040f9224 */ /* 0x000fe400078e0205 */
[----:B------:R-:W5:Y:S01]  /*11b0*/  @!P4 S2R R29, SR_CgaCtaId ;  /* 0x00000000001dc919 */ /* 0x000f620000008800 */
[----:B----4-:R-:W-:Y:S01]  /*11c0*/  VIADD R0, R6, 0x70 ;  /* 0x0000007006007836 */ /* 0x010fe20000000000 */
[----:B------:R-:W-:-:S04]  /*11d0*/  @!P0 IADD3 R9, P5, R24, 0x60, RZ ;  /* 0x0000006018098810 */ /* 0x000fc80007fbe0ff */
[----:B------:R-:W-:Y:S01]  /*11e0*/  ISETP.GE.AND P3, PT, R0, UR12, PT ;  /* 0x0000000c00007c0c */ /* 0x000fe2000bf66270 */
[----:B------:R-:W-:Y:S01]  /*11f0*/  @!P0 IMAD.X R8, RZ, RZ, R25, P5 ;  /* 0x000000ffff088224 */ /* 0x000fe200028e0619 */
[----:B------:R-:W-:Y:S02]  /*1200*/  @!P2 LEA R0, R20, R33, 0x1 ;  /* 0x000000211400a211 */ /* 0x000fe400078e08ff */
[----:B------:R-:W-:-:S03]  /*1210*/  ISETP.GE.AND P5, PT, R39, UR14, PT ;  /* 0x0000000e27007c0c */ /* 0x000fc6000bfa6270 */
[----:B------:R-:W-:Y:S04]  /*1220*/  @!P2 LDGSTS.E.BYPASS.LTC128B.128 [R0+0x2000], desc[UR18][R2.64] ;  /* 0x020000000200afae */ /* 0x000fe8000b901d52 */
[----:B------:R4:W-:Y:S02]  /*1230*/  @!P2 LDGSTS.E.BYPASS.LTC128B.128 [R0+0x6000], desc[UR18][R2.64+0x80] ;  /* 0x060000800200afae */ /* 0x0009e4000b901d52 */
[----:B----4-:R-:W-:Y:S02]  /*1240*/  @!P1 IMAD.MOV.U32 R2, RZ, RZ, R12 ;  /* 0x000000ffff029224 */ /* 0x010fe400078e000c */
[----:B------:R-:W-:Y:S02]  /*1250*/  @!P1 IMAD.MOV.U32 R3, RZ, RZ, R11 ;  /* 0x000000ffff039224 */ /* 0x000fe400078e000b */
[----:B-1----:R-:W-:-:S02]  /*1260*/  @!P0 IMAD R0, R8, R16, RZ ;  /* 0x0000001008008224 */ /* 0x002fc400078e02ff */
[----:B------:R-:W-:Y:S01]  /*1270*/  @!P1 IMAD.WIDE.U32 R4, R4, R18, R2 ;  /* 0x0000001204049225 */ /* 0x000fe200078e0002 */
[----:B------:R-:W-:Y:S01]  /*1280*/  @!P0 MOV R3, R11 ;  /* 0x0000000b00038202 */ /* 0x000fe20000000f00 */
[----:B------:R-:W1:Y:S02]  /*1290*/  @!P3 LDC.64 R18, c[0x0][0x240] ;  /* 0x00009000ff12bb82 */ /* 0x000e640000000a00 */
[----:B------:R-:W-:Y:S01]  /*12a0*/  @!P0 IMAD.MOV.U32 R2, RZ, RZ, R12 ;  /* 0x000000ffff028224 */ /* 0x000fe200078e000c */
[C---:B---3--:R-:W-:Y:S01]  /*12b0*/  @!P1 LEA R8, P2, R4.reuse, R22, 0x1 ;  /* 0x0000001604089211 */ /* 0x048fe200078408ff */
[----:B------:R-:W-:Y:S01]  /*12c0*/  @!P0 IMAD R14, R9, R17, R0 ;  /* 0x00000011090e8224 */ /* 0x000fe200078e0200 */
[----:B------:R-:W3:Y:S01]  /*12d0*/  @!P3 S2R R22, SR_CgaCtaId ;  /* 0x000000000016b919 */ /* 0x000ee20000008800 */
[----:B------:R-:W-:Y:S02]  /*12e0*/  @!P1 IMAD.IADD R0, R5, 0x1, R15 ;  /* 0x0000000105009824 */ /* 0x000fe400078e020f */
[----:B------:R-:W-:Y:S01]  /*12f0*/  @!P0 IMAD.WIDE.U32 R2, R9, R16, R2 ;  /* 0x0000001009028225 */ /* 0x000fe200078e0002 */
[----:B------:R-:W4:Y:S02]  /*1300*/  @!P0 S2R R17, SR_CgaCtaId ;  /* 0x0000000000118919 */ /* 0x000f240000008800 */
[----:B------:R-:W-:Y:S01]  /*1310*/  @!P1 LEA.HI.X R9, R4, R23, R0, 0x1, P2 ;  /* 0x0000001704099211 */ /* 0x000fe200010f0c00 */
[----:B------:R-:W-:Y:S01]  /*1320*/  @!P0 IMAD.IADD R0, R3, 0x1, R14 ;  /* 0x0000000103008824 */ /* 0x000fe200078e020e */
[----:B--2---:R-:W-:-:S04]  /*1330*/  @!P0 LEA R4, P2, R2, R30, 0x1 ;  /* 0x0000001e02048211 */ /* 0x004fc800078408ff */
[----:B------:R-:W-:Y:S02]  /*1340*/  @!P0 LEA.HI.X R5, R2, R31, R0, 0x1, P2 ;  /* 0x0000001f02058211 */ /* 0x000fe400010f0c00 */
[----:B------:R-:W-:Y:S02]  /*1350*/  @!P3 IADD3 R16, P2, R24, 0x70, RZ ;  /* 0x000000701810b810 */ /* 0x000fe40007f5e0ff */
[----:B------:R-:W-:-:S03]  /*1360*/  @!P4 MOV R0, 0x400 ;  /* 0x000004000000c802 */ /* 0x000fc60000000f00 */
[----:B------:R-:W-:Y:S01]  /*1370*/  @!P3 IMAD.X R21, RZ, RZ, R25, P2 ;  /* 0x000000ffff15b224 */ /* 0x000fe200010e0619 */
[----:B------:R-:W-:Y:S02]  /*1380*/  PLOP3.LUT P2, PT, PT, PT, UP0, 0x80, 0x0 ;  /* 0x000000000000781c */ /* 0x000fe40003f4f008 */
[----:B-----5:R-:W-:-:S11]  /*1390*/  @!P4 LEA R29, R29, R0, 0x18 ;  /* 0x000000001d1dc211 */ /* 0x020fd600078ec0ff */
[----:B---3--:R-:W-:Y:S05]  /*13a0*/  @P2 BRA `(.L_x_55) ;  /* 0x0000000000342947 */ /* 0x008fea0003800000 */
[----:B------:R-:W-:Y:S01]  /*13b0*/  USHF.R.S32.HI UR28, URZ, 0x1f, UR24 ;  /* 0x0000001f3f1c7899 */ /* 0x000fe20008011418 */
[----:B------:R-:W-:Y:S01]  /*13c0*/  ULDC.64 UR8, c[0x0][0x248] ;  /* 0x0000920000087ab9 */ /* 0x000fe20000000a00 */
[----:B------:R-:W-:Y:S02]  /*13d0*/  USHF.R.S32.HI UR27, URZ, 0x1f, UR13 ;  /* 0x0000001f3f1b7899 */ /* 0x000fe4000801140d */
[----:B------:R-:W-:Y:S02]  /*13e0*/  UIMAD UR28, UR28, UR8, URZ ;  /* 0x000000081c1c72a4 */ /* 0x000fe4000f8e023f */
[----:B------:R-:W-:Y:S02]  /*13f0*/  UIMAD.WIDE.U32 UR30, UR24, UR8, URZ ;  /* 0x00000008181e72a5 */ /* 0x000fe4000f8e003f */
[----:B------:R-:W-:Y:S01]  /*1400*/  UIMAD UR28, UR24, UR9, UR28 ;  /* 0x00000009181c72a4 */ /* 0x000fe2000f8e021c */
[----:B------:R-:W-:-:S03]  /*1410*/  ULDC.64 UR10, c[0x0][0x230] ;  /* 0x00008c00000a7ab9 */ /* 0x000fc60000000a00 */
[----:B------:R-:W-:Y:S02]  /*1420*/  UIADD3 UR29, UR31, UR28, URZ ;  /* 0x0000001c1f1d7290 */ /* 0x000fe4000fffe03f */
[----:B------:R-:W-:Y:S01]  /*1430*/  UIMAD UR27, UR27, UR10, URZ ;  /* 0x0000000a1b1b72a4 */ /* 0x000fe2000f8e023f */
[----:B------:R-:W-:-:S03]  /*1440*/  UMOV UR28, UR30 ;  /* 0x0000001e001c7c82 */ /* 0x000fc60008000000 */
[----:B------:R-:W-:Y:S02]  /*1450*/  UIMAD UR11, UR13, UR11, UR27 ;  /* 0x0000000b0d0b72a4 */ /* 0x000fe4000f8e021b */
[----:B------:R-:W-:-:S04]  /*1460*/  UIMAD.WIDE.U32 UR28, UR13, UR10, UR28 ;  /* 0x0000000a0d1c72a5 */ /* 0x000fc8000f8e001c */
[----:B------:R-:W-:-:S12]  /*1470*/  UIADD3 UR27, UR29, UR11, URZ ;  /* 0x0000000b1d1b7290 */ /* 0x000fd8000fffe03f */
.L_x_55:
[----:B------:R-:W-:Y:S05]  /*1480*/  @P2 BRA `(.L_x_56) ;  /* 0x0000000000342947 */ /* 0x000fea0003800000 */
[----:B------:R-:W-:Y:S01]  /*1490*/  USHF.R.S32.HI UR25, URZ, 0x1f, UR24 ;  /* 0x0000001f3f197899 */ /* 0x000fe20008011418 */
[----:B------:R-:W-:Y:S01]  /*14a0*/  ULDC.64 UR6, c[0x0][0x250] ;  /* 0x0000940000067ab9 */ /* 0x000fe20000000a00 */
[----:B------:R-:W-:Y:S02]  /*14b0*/  ULDC.64 UR10, c[0x0][0x238] ;  /* 0x00008e00000a7ab9 */ /* 0x000fe40000000a00 */
[----:B------:R-:W-:Y:S02]  /*14c0*/  UIMAD UR25, UR25, UR6, URZ ;  /* 0x00000006191972a4 */ /* 0x000fe4000f8e023f */
[----:B------:R-:W-:Y:S02]  /*14d0*/  UIMAD.WIDE.U32 UR30, UR24, UR6, URZ ;  /* 0x00000006181e72a5 */ /* 0x000fe4000f8e003f */
[----:B------:R-:W-:Y:S02]  /*14e0*/  UIMAD UR25, UR24, UR7, UR25 ;  /* 0x00000007181972a4 */ /* 0x000fe4000f8e0219 */
[----:B------:R-:W-:-:S02]  /*14f0*/  USHF.R.S32.HI UR24, URZ, 0x1f, UR13 ;  /* 0x0000001f3f187899 */ /* 0x000fc4000801140d */
[----:B------:R-:W-:Y:S02]  /*1500*/  UIADD3 UR31, UR31, UR25, URZ ;  /* 0x000000191f1f7290 */ /* 0x000fe4000fffe03f */
[----:B------:R-:W-:Y:S02]  /*1510*/  UIMAD UR24, UR24, UR10, URZ ;  /* 0x0000000a181872a4 */ /* 0x000fe4000f8e023f */
[----:B------:R-:W-:Y:S02]  /*1520*/  UIMAD.WIDE.U32 UR30, UR13, UR10, UR30 ;  /* 0x0000000a0d1e72a5 */ /* 0x000fe4000f8e001e */
[----:B------:R-:W-:-:S04]  /*1530*/  UIMAD UR11, UR13, UR11, UR24 ;  /* 0x0000000b0d0b72a4 */ /* 0x000fc8000f8e0218 */
[----:B------:R-:W-:Y:S01]  /*1540*/  UIADD3 UR25, UR31, UR11, URZ ;  /* 0x0000000b1f197290 */ /* 0x000fe2000fffe03f */
[----:B------:R-:W-:-:S11]  /*1550*/  UMOV UR26, UR30 ;  /* 0x0000001e001a7c82 */ /* 0x000fd60008000000 */
.L_x_56:
[----:B------:R-:W-:Y:S01]  /*1560*/  IMAD.WIDE.U32 R2, R6, UR8, R26 ;  /* 0x0000000806027c25 */ /* 0x000fe2000f8e001a */
[----:B------:R-:W-:Y:S01]  /*1570*/  @!P3 MOV R13, 0x400 ;  /* 0x00000400000db802 */ /* 0x000fe20000000f00 */
[----:B------:R-:W-:Y:S01]  /*1580*/  ULDC.64 UR10, c[0x0][0x260] ;  /* 0x00009800000a7ab9 */ /* 0x000fe20000000a00 */
[----:B------:R-:W-:Y:S01]  /*1590*/  @!P1 MOV R10, 0x400 ;  /* 0x00000400000a9802 */ /* 0x000fe20000000f00 */
[----:B------:R-:W-:Y:S01]  /*15a0*/  IMAD R0, R7, UR8, RZ ;  /* 0x0000000807007c24 */ /* 0x000fe2000f8e02ff */
[----:B------:R-:W-:Y:S01]  /*15b0*/  @!P0 MOV R15, 0x400 ;  /* 0x00000400000f8802 */ /* 0x000fe20000000f00 */
[----:B------:R-:W-:Y:S01]  /*15c0*/  USHF.R.S32.HI UR24, URZ, 0x1f, UR5 ;  /* 0x0000001f3f187899 */ /* 0x000fe20008011405 */
[----:B------:R-:W-:Y:S01]  /*15d0*/  IADD3 R14, P2, R2, UR28, RZ ;  /* 0x0000001c020e7c10 */ /* 0x000fe2000ff5e0ff */
[----:B------:R-:W-:Y:S01]  /*15e0*/  @!P3 IMAD.MOV.U32 R2, RZ, RZ, R12 ;  /* 0x000000ffff02b224 */ /* 0x000fe200078e000c */
[----:B------:R-:W-:Y:S01]  /*15f0*/  @!P3 LEA R22, R22, R13, 0x18 ;  /* 0x0000000d1616b211 */ /* 0x000fe200078ec0ff */
[----:B------:R-:W-:Y:S01]  /*1600*/  IMAD R0, R6, UR9, R0 ;  /* 0x0000000906007c24 */ /* 0x000fe2000f8e0200 */
[----:B------:R-:W-:Y:S01]  /*1610*/  @!P1 LEA R10, R28, R10, 0x18 ;  /* 0x0000000a1c0a9211 */ /* 0x000fe200078ec0ff */
[----:B------:R-:W2:Y:S01]  /*1620*/  @!P3 LDC.64 R12, c[0x0][0x210] ;  /* 0x00008400ff0cbb82 */ /* 0x000ea20000000a00 */
[----:B----4-:R-:W-:Y:S01]  /*1630*/  @!P0 LEA R17, R17, R15, 0x18 ;  /* 0x0000000f11118211 */ /* 0x010fe200078ec0ff */
[----:B------:R-:W-:Y:S01]  /*1640*/  USHF.L.U32 UR28, UR8, 0x6, URZ ;  /* 0x00000006081c7899 */ /* 0x000fe2000800063f */
[----:B------:R-:W-:Y:S01]  /*1650*/  IADD3.X R15, R3, UR27, R0, P2, !PT ;  /* 0x0000001b030f7c10 */ /* 0x000fe200097fe400 */
[C---:B------:R-:W-:Y:S01]  /*1660*/  @!P1 IMAD R10, R20.reuse, 0x2, R10 ;  /* 0x00000002140a9824 */ /* 0x040fe200078e020a */
[----:B------:R-:W-:Y:S01]  /*1670*/  SHF.R.S32.HI R23, RZ, 0x1f, R32 ;  /* 0x0000001fff177819 */ /* 0x000fe20000011420 */
[----:B------:R-:W-:Y:S01]  /*1680*/  @!P0 IMAD R0, R20, 0x2, R17 ;  /* 0x0000000214008824 */ /* 0x000fe200078e0211 */
[----:B------:R-:W-:Y:S01]  /*1690*/  USHF.L.U64.HI UR27, UR8, 0x6, UR9 ;  /* 0x00000006081b7899 */ /* 0x000fe20008010209 */
[----:B------:R-:W-:Y:S01]  /*16a0*/  @!P3 IMAD.MOV.U32 R3, RZ, RZ, R11 ;  /* 0x000000ffff03b224 */ /* 0x000fe200078e000b */
[----:B------:R-:W-:Y:S01]  /*16b0*/  @!PT LDS RZ, [RZ] ;  /* 0x00000000fffff984 */ /* 0x000fe20000000800 */
[----:B------:R-:W-:Y:S01]  /*16c0*/  @!PT LDS RZ, [RZ] ;  /* 0x00000000fffff984 */ /* 0x000fe20000000800 */
[----:B------:R-:W-:Y:S01]  /*16d0*/  @!PT LDS RZ, [RZ] ;  /* 0x00000000fffff984 */ /* 0x000fe20000000800 */
[----:B------:R-:W-:Y:S01]  /*16e0*/  @!P1 LDGSTS.E.BYPASS.LTC128B.128 [R10+0x2800], desc[UR18][R8.64] ;  /* 0x02800000080a9fae */ /* 0x000fe2000b901d52 */
[----:B------:R-:W-:Y:S01]  /*16f0*/  IMAD.WIDE.U32 R30, R32, UR10, R14 ;  /* 0x0000000a201e7c25 */ /* 0x000fe2000f8e000e */
[----:B------:R-:W-:Y:S01]  /*1700*/  UIMAD.WIDE.U32 UR30, UR8, 0x20, URZ ;  /* 0x00000020081e78a5 */ /* 0x000fe2000f8e003f */
[----:B------:R-:W3:Y:S01]  /*1710*/  @!P6 LDC.64 R14, c[0x0][0x218] ;  /* 0x00008600ff0eeb82 */ /* 0x000ee20000000a00 */
[----:B------:R4:W-:Y:S01]  /*1720*/  @!P1 LDGSTS.E.BYPASS.LTC128B.128 [R10+0x6800], desc[UR18][R8.64+0x80] ;  /* 0x06800080080a9fae */ /* 0x0009e2000b901d52 */
[----:B-1----:R-:W-:Y:S01]  /*1730*/  @!P3 IMAD.WIDE.U32 R2, R16, R18, R2 ;  /* 0x000000121002b225 */ /* 0x002fe200078e0002 */
[----:B------:R-:W-:-:S02]  /*1740*/  ISETP.GE.AND P1, PT, R38, UR14, PT ;  /* 0x0000000e26007c0c */ /* 0x000fc4000bf26270 */
[----:B------:R-:W-:Y:S01]  /*1750*/  @!P0 LDGSTS.E.BYPASS.LTC128B.128 [R0+0x3000], desc[UR18][R4.64] ;  /* 0x0300000004008fae */ /* 0x000fe2000b901d52 */
[----:B------:R-:W-:Y:S01]  /*1760*/  IMAD.U32 R159, RZ, RZ, UR28 ;  /* 0x0000001cff9f7e24 */ /* 0x000fe2000f8e00ff */
[----:B------:R-:W-:Y:S01]  /*1770*/  LEA.HI R160, R40, R164, RZ, 0x5 ;  /* 0x000000a428a07211 */ /* 0x000fe200078f28ff */
[----:B------:R-:W-:Y:S01]  /*1780*/  IMAD.MOV.U32 R166, RZ, RZ, R30 ;  /* 0x000000ffffa67224 */ /* 0x000fe200078e001e */
[----:B------:R1:W-:Y:S01]  /*1790*/  @!P0 LDGSTS.E.BYPASS.LTC128B.128 [R0+0x7000], desc[UR18][R4.64+0x80] ;  /* 0x0700008004008fae */ /* 0x0003e2000b901d52 */
[----:B------:R-:W-:Y:S01]  /*17a0*/  ISETP.GE.AND P0, PT, R37, UR14, PT ;  /* 0x0000000e25007c0c */ /* 0x000fe2000bf06270 */
[----:B------:R-:W-:Y:S01]  /*17b0*/  IMAD R7, R7, UR6, RZ ;  /* 0x0000000607077c24 */ /* 0x000fe2000f8e02ff */
[----:B------:R-:W-:Y:S01]  /*17c0*/  SHF.R.S32.HI R158, RZ, 0x5, R160 ;  /* 0x00000005ff9e7819 */ /* 0x000fe200000114a0 */
[----:B------:R5:W-:Y:S02]  /*17d0*/  STL.64 [R1+0x60], R30 ;  /* 0x0000601e01007387 */ /* 0x000be40000100a00 */
[----:B------:R-:W-:-:S08]  /*17e0*/  IMAD R7, R6, UR7, R7 ;  /* 0x0000000706077c24 */ /* 0x000fd0000f8e0207 */
[----:B------:R-:W5:Y:S01]  /*17f0*/  @!P0 S2R R17, SR_CgaCtaId ;  /* 0x0000000000118919 */ /* 0x000f620000008800 */
[----:B------:R-:W-:Y:S01]  /*1800*/  VOTEU.ALL UP0, P0 ;  /* 0x00000000003f7886 */ /* 0x000fe20000000000 */
[----:B----4-:R-:W-:Y:S01]  /*1810*/  @!P3 IMAD R8, R21, R18, RZ ;  /* 0x000000121508b224 */ /* 0x010fe200078e02ff */
[----:B------:R-:W-:Y:S01]  /*1820*/  LEA.HI R10, R40, R164, RZ, 0x4 ;  /* 0x000000a4280a7211 */ /* 0x000fe200078f20ff */
[----:B------:R-:W4:Y:S02]  /*1830*/  @!P1 S2R R18, SR_CgaCtaId ;  /* 0x0000000000129919 */ /* 0x000f240000008800 */
[----:B------:R-:W-:Y:S01]  /*1840*/  @!UP0 UIMAD UR13, UR9, 0x30, URZ ;  /* 0x00000030090d88a4 */ /* 0x000fe2000f8e023f */
[----:B------:R-:W-:Y:S01]  /*1850*/  @!P3 IMAD R8, R16, R19, R8 ;  /* 0x000000131008b224 */ /* 0x000fe200078e0208 */
[----:B------:R-:W-:Y:S01]  /*1860*/  SHF.R.S32.HI R11, RZ, 0x4, R10 ;  /* 0x00000004ff0b7819 */ /* 0x000fe2000001140a */
[----:B-1----:R-:W1:Y:S01]  /*1870*/  @!P4 LDC.64 R4, c[0x0][0x218] ;  /* 0x00008600ff04cb82 */ /* 0x002e620000000a00 */
[----:B------:R-:W-:Y:S01]  /*1880*/  IMAD R0, R23, UR10, RZ ;  /* 0x0000000a17007c24 */ /* 0x000fe2000f8e02ff */
[----:B------:R-:W-:Y:S01]  /*1890*/  UIMAD UR10, UR27, UR5, URZ ;  /* 0x000000051b0a72a4 */ /* 0x000fe2000f8e023f */
[----:B------:R-:W-:Y:S01]  /*18a0*/  @!P3 IMAD.IADD R3, R3, 0x1, R8 ;  /* 0x000000010303b824 */ /* 0x000fe200078e0208 */
[----:B--2---:R-:W-:Y:S01]  /*18b0*/  @!P3 LEA R8, P2, R2, R12, 0x1 ;  /* 0x0000000c0208b211 */ /* 0x004fe200078408ff */
[----:B------:R-:W-:Y:S01]  /*18c0*/  IMAD R0, R32, UR11, R0 ;  /* 0x0000000b20007c24 */ /* 0x000fe2000f8e0200 */
[----:B------:R-:W2:Y:S01]  /*18d0*/  @!P6 S2R R12, SR_CgaCtaId ;  /* 0x00000000000ce919 */ /* 0x000ea20000008800 */
[----:B------:R-:W-:Y:S01]  /*18e0*/  UIMAD UR10, UR24, UR28, UR10 ;  /* 0x0000001c180a72a4 */ /* 0x000fe2000f8e020a */
[----:B------:R-:W-:Y:S01]  /*18f0*/  @!P3 LEA.HI.X R9, R2, R13, R3, 0x1, P2 ;  /* 0x0000000d0209b211 */ /* 0x000fe200010f0c03 */
[----:B------:R-:W-:-:S02]  /*1900*/  IMAD.IADD R167, R31, 0x1, R0 ;  /* 0x000000011fa77824 */ /* 0x000fc400078e0200 */
[----:B------:R-:W-:Y:S02]  /*1910*/  @!P3 IMAD R0, R20, 0x2, R22 ;  /* 0x000000021400b824 */ /* 0x000fe400078e0216 */
[----:B------:R-:W-:Y:S01]  /*1920*/  IMAD.WIDE.U32 R2, R159, UR5, R166 ;  /* 0x000000059f027c25 */ /* 0x000fe2000f8e00a6 */
[----:B------:R-:W-:Y:S03]  /*1930*/  STL.64 [R1+0x50], R166 ;  /* 0x000050a601007387 */ /* 0x000fe60000100a00 */
[----:B------:R-:W-:Y:S01]  /*1940*/  VIADD R3, R3, UR10 ;  /* 0x0000000a03037c36 */ /* 0x000fe20008000000 */
[----:B------:R-:W-:Y:S01]  /*1950*/  @!P3 LDGSTS.E.BYPASS.LTC128B.128 [R0+0x3800], desc[UR18][R8.64] ;  /* 0x038000000800bfae */ /* 0x000fe2000b901d52 */
[----:B------:R-:W-:-:S03]  /*1960*/  USHF.L.U32 UR10, UR9, 0x5, URZ ;  /* 0x00000005090a7899 */ /* 0x000fc6000800063f */
[----:B------:R3:W-:Y:S01]  /*1970*/  @!P3 LDGSTS.E.BYPASS.LTC128B.128 [R0+0x7800], desc[UR18][R8.64+0x80] ;  /* 0x078000800800bfae */ /* 0x0007e2000b901d52 */
[----:B------:R-:W-:Y:S02]  /*1980*/  ISETP.GE.AND P3, PT, R38, UR14, PT ;  /* 0x0000000e26007c0c */ /* 0x000fe4000bf66270 */
[----:B-1----:R-:W-:-:S04]  /*1990*/  @!P4 LEA R4, P2, R2, R4, 0x1 ;  /* 0x000000040204c211 */ /* 0x002fc800078408ff */
[----:B------:R-:W-:Y:S02]  /*19a0*/  @!P4 LEA.HI.X R5, R2, R5, R3, 0x1, P2 ;  /* 0x000000050205c211 */ /* 0x000fe400010f0c03 */
[----:B------:R-:W-:-:S13]  /*19b0*/  ISETP.GE.AND P2, PT, R37, UR14, PT ;  /* 0x0000000e25007c0c */ /* 0x000fda000bf46270 */
[----:B------:R-:W-:Y:S01]  /*19c0*/  VOTEU.ALL UP0, P2 ;  /* 0x00000000003f7886 */ /* 0x000fe20001000000 */
[----:B---3--:R-:W-:Y:S01]  /*19d0*/  @!P4 IMAD R0, R20, 0x2, R29 ;  /* 0x000000021400c824 */ /* 0x008fe200078e021d */
[C---:B------:R-:W-:Y:S02]  /*19e0*/  LEA.HI R8, R10.reuse, R11, RZ, 0x1 ;  /* 0x0000000b0a087211 */ /* 0x040fe400078f08ff */
[----:B------:R-:W-:Y:S02]  /*19f0*/  @!P6 MOV R9, 0x400 ;  /* 0x000004000009e802 */ /* 0x000fe40000000f00 */
[----:B------:R-:W-:Y:S04]  /*1a00*/  @!P4 LDGSTS.E.BYPASS.LTC128B.128 [R0+0x8000], desc[UR18][R4.64] ;  /* 0x080000000400cfae */ /* 0x000fe8000b901d52 */
[----:B------:R1:W-:Y:S02]  /*1a10*/  @!P4 LDGSTS.E.BYPASS.LTC128B.128 [R0+0xa000], desc[UR18][R4.64+0x80] ;  /* 0x0a0000800400cfae */ /* 0x0003e4000b901d52 */
[----:B-1----:R-:W-:Y:S01]  /*1a20*/  LOP3.LUT R0, R10, 0xfffffff0, RZ, 0xc0, !PT ;  /* 0xfffffff00a007812 */ /* 0x002fe200078ec0ff */
[----:B------:R-:W-:Y:S01]  /*1a30*/  IMAD.U32 R5, RZ, RZ, UR8 ;  /* 0x00000008ff057e24 */ /* 0x000fe2000f8e00ff */
[----:B------:R-:W-:Y:S01]  /*1a40*/  LOP3.LUT R10, R8, 0xfffffffe, RZ, 0xc0, !PT ;  /* 0xfffffffe080a7812 */ /* 0x000fe200078ec0ff */
[----:B------:R-:W-:-:S02]  /*1a50*/  IMAD.U32 R8, RZ, RZ, UR8 ;  /* 0x00000008ff087e24 */ /* 0x000fc4000f8e00ff */
[----:B------:R-:W-:Y:S01]  /*1a60*/  IMAD.U32 R4, RZ, RZ, UR9 ;  /* 0x00000009ff047e24 */ /* 0x000fe2000f8e00ff */
[----:B------:R-:W-:Y:S01]  /*1a70*/  @!P6 LEA R5, P4, R5, R2, 0x4 ;  /* 0x000000020505e211 */ /* 0x000fe200078820ff */
[----:B------:R-:W-:Y:S02]  /*1a80*/  IMAD.IADD R0, R164, 0x1, -R0 ;  /* 0x00000001a4007824 */ /* 0x000fe400078e0a00 */
[----:B------:R-:W-:Y:S01]  /*1a90*/  IMAD.IADD R16, R11, 0x1, -R10 ;  /* 0x000000010b107824 */ /* 0x000fe200078e0a0a */
[----:B--2---:R-:W-:Y:S02]  /*1aa0*/  @!P6 LEA R10, R12, R9, 0x18 ;  /* 0x000000090c0ae211 */ /* 0x004fe400078ec0ff */
[----:B------:R-:W-:Y:S01]  /*1ab0*/  @!P6 LEA.HI.X R8, R8, R3, R4, 0x4, P4 ;  /* 0x000000030808e211 */ /* 0x000fe200020f2404 */
[----:B------:R-:W1:Y:S01]  /*1ac0*/  @!P1 LDC.64 R12, c[0x0][0x218] ;  /* 0x00008600ff0c9b82 */ /* 0x000e620000000a00 */
[----:B------:R-:W-:Y:S02]  /*1ad0*/  SHF.R.S32.HI R4, RZ, 0x1f, R0 ;  /* 0x0000001fff047819 */ /* 0x000fe40000011400 */
[----:B------:R-:W-:-:S02]  /*1ae0*/  @!P0 MOV R9, 0x400 ;  /* 0x0000040000098802 */ /* 0x000fc40000000f00 */
[----:B------:R-:W-:Y:S02]  /*1af0*/  LEA.HI R21, R4, R0, RZ, 0x3 ;  /* 0x0000000004157211 */ /* 0x000fe400078f18ff */
[----:B------:R-:W-:Y:S02]  /*1b00*/  @!P6 LEA R4, P4, R5, R14, 0x1 ;  /* 0x0000000e0504e211 */ /* 0x000fe400078808ff */
[----:B-----5:R-:W-:Y:S02]  /*1b10*/  @!P0 LEA R17, R17, R9, 0x18 ;  /* 0x0000000911118211 */ /* 0x020fe400078ec0ff */
[----:B------:R-:W-:Y:S01]  /*1b20*/  @!P6 LEA.HI.X R5, R5, R15, R8, 0x1, P4 ;  /* 0x0000000f0505e211 */ /* 0x000fe200020f0c08 */
[----:B------:R-:W-:Y:S01]  /*1b30*/  @!P6 IMAD R8, R20, 0x2, R10 ;  /* 0x000000021408e824 */ /* 0x000fe200078e020a */
[----:B------:R-:W-:Y:S01]  /*1b40*/  LOP3.LUT R9, R21, 0xfffffff8, RZ, 0xc0, !PT ;  /* 0xfffffff815097812 */ /* 0x000fe200078ec0ff */
[----:B------:R-:W2:Y:S01]  /*1b50*/  @!P0 LDC.64 R14, c[0x0][0x218] ;  /* 0x00008600ff0e8b82 */ /* 0x000ea20000000a00 */
[----:B------:R-:W-:-:S02]  /*1b60*/  @!P1 MOV R11, 0x400 ;  /* 0x00000400000b9802 */ /* 0x000fc40000000f00 */
[----:B------:R-:W-:Y:S01]  /*1b70*/  @!P6 LDGSTS.E.BYPASS.LTC128B.128 [R8+0x8800], desc[UR18][R4.64] ;  /* 0x088000000408efae */ /* 0x000fe2000b901d52 */
[----:B------:R-:W-:Y:S01]  /*1b80*/  IMAD.IADD R33, R0, 0x1, -R9 ;  /* 0x0000000100217824 */ /* 0x000fe200078e0a09 */
[----:B----4-:R-:W-:Y:S01]  /*1b90*/  @!P1 LEA R18, R18, R11, 0x18 ;  /* 0x0000000b12129211 */ /* 0x010fe200078ec0ff */
[----:B------:R-:W-:Y:S01]  /*1ba0*/  IMAD.SHL.U32 R9, R96, 0x40, RZ ;  /* 0x0000004060097824 */ /* 0x000fe200078e00ff */
[----:B------:R3:W-:Y:S01]  /*1bb0*/  @!P6 LDGSTS.E.BYPASS.LTC128B.128 [R8+0xa800], desc[UR18][R4.64+0x80] ;  /* 0x0a8000800408efae */ /* 0x0007e2000b901d52 */
[----:B------:R-:W-:Y:S01]  /*1bc0*/  @!P1 IADD3 R0, P6, R2, UR30, RZ ;  /* 0x0000001e02009c10 */ /* 0x000fe2000ffde0ff */
[C---:B------:R-:W-:Y:S01]  /*1bd0*/  IMAD.SHL.U32 R11, R6.reuse, 0x8, RZ ;  /* 0x00000008060b7824 */ /* 0x040fe200078e00ff */
[----:B------:R-:W-:Y:S01]  /*1be0*/  ISETP.GE.AND P4, PT, R6, UR14, PT ;  /* 0x0000000e06007c0c */ /* 0x000fe2000bf86270 */
[----:B------:R-:W-:Y:S01]  /*1bf0*/  USHF.L.U32 UR14, UR6, 0x6, URZ ;  /* 0x00000006060e7899 */ /* 0x000fe2000800063f */
[----:B------:R-:W-:-:S04]  /*1c00*/  LOP3.LUT R9, R9, 0x1c0, RZ, 0xc0, !PT ;  /* 0x000001c009097812 */ /* 0x000fc800078ec0ff */
[----:B------:R-:W-:Y:S01]  /*1c10*/  LOP3.LUT R11, R9, 0x8, R11, 0xf8, !PT ;  /* 0x00000008090b7812 */ /* 0x000fe200078ef80b */
[----:B---3--:R-:W-:Y:S01]  /*1c20*/  IMAD.U32 R8, RZ, RZ, UR10 ;  /* 0x0000000aff087e24 */ /* 0x008fe2000f8e00ff */
[----:B------:R-:W-:Y:S01]  /*1c30*/  ULDC.64 UR10, c[0x0][0x268] ;  /* 0x00009a00000a7ab9 */ /* 0x000fe20000000a00 */
[----:B------:R-:W-:Y:S01]  /*1c40*/  IMAD.WIDE.U32 R4, R6, UR6, R26 ;  /* 0x0000000606047c25 */ /* 0x000fe2000f8e001a */
[----:B------:R-:W-:Y:S02]  /*1c50*/  SHF.R.U32.HI R6, RZ, 0x3, R9 ;  /* 0x00000003ff067819 */ /* 0x000fe40000011609 */
[----:B------:R-:W-:Y:S02]  /*1c60*/  @!P1 IADD3.X R10, R3, UR31, R8, P6, !PT ;  /* 0x0000001f030a9c10 */ /* 0x000fe4000b7fe408 */
[----:B-1----:R-:W-:Y:S01]  /*1c70*/  @!P1 LEA R8, P6, R0, R12, 0x1 ;  /* 0x0000000c00089211 */ /* 0x002fe200078c08ff */
[----:B------:R-:W-:Y:S02]  /*1c80*/  @!P1 IMAD R12, R20, 0x2, R18 ;  /* 0x00000002140c9824 */ /* 0x000fe400078e0212 */
[----:B------:R-:W1:Y:S01]  /*1c90*/  @!P3 LDC.64 R18, c[0x0][0x220] ;  /* 0x00008800ff12bb82 */ /* 0x000e620000000a00 */
[----:B------:R-:W-:Y:S01]  /*1ca0*/  @!P1 LEA.HI.X R9, R0, R13, R10, 0x1, P6 ;  /* 0x0000000d00099211 */ /* 0x000fe200030f0c0a */
[----:B------:R-:W-:Y:S01]  /*1cb0*/  @!P0 IMAD R13, R20, 0x2, R17 ;  /* 0x00000002140d8824 */ /* 0x000fe200078e0211 */
[----:B------:R-:W-:Y:S01]  /*1cc0*/  IADD3 R4, P6, R4, UR26, RZ ;  /* 0x0000001a04047c10 */ /* 0x000fe2000ffde0ff */
[----:B------:R-:W-:Y:S01]  /*1cd0*/  IMAD.SHL.U32 R10, R16, 0x8, RZ ;  /* 0x00000008100a7824 */ /* 0x000fe200078e00ff */
[----:B------:R-:W-:Y:S01]  /*1ce0*/  LOP3.LUT R0, R11, R6, RZ, 0x3c, !PT ;  /* 0x000000060b007212 */ /* 0x000fe200078e3cff */
[----:B------:R-:W-:Y:S01]  /*1cf0*/  @!P1 LDGSTS.E.BYPASS.LTC128B.128 [R12+0x9000], desc[UR18][R8.64] ;  /* 0x09000000080c9fae */ /* 0x000fe2000b901d52 */
[----:B------:R-:W-:Y:S01]  /*1d00*/  IADD3.X R5, R5, UR25, R7, P6, !PT ;  /* 0x0000001905057c10 */ /* 0x000fe2000b7fe407 */
[----:B------:R-:W-:-:S02]  /*1d10*/  IMAD.U32 R7, RZ, RZ, UR8 ;  /* 0x00000008ff077e24 */ /* 0x000fc4000f8e00ff */
[----:B------:R3:W-:Y:S01]  /*1d20*/  @!P1 LDGSTS.E.BYPASS.LTC128B.128 [R12+0xb000], desc[UR18][R8.64+0x80] ;  /* 0x0b000080080c9fae */ /* 0x0007e2000b901d52 */
[----:B------:R-:W-:Y:S02]  /*1d30*/  IMAD.SHL.U32 R6, R33, 0x40, RZ ;  /* 0x0000004021067824 */ /* 0x000fe400078e00ff */
[----:B------:R-:W-:-:S03]  /*1d40*/  @!P0 IMAD.WIDE.U32 R2, R7, 0x30, R2 ;  /* 0x0000003007028825 */ /* 0x000fc600078e0002 */
[----:B------:R-:W-:Y:S01]  /*1d50*/  LOP3.LUT R6, R6, 0x1c0, RZ, 0xc0, !PT ;  /* 0x000001c006067812 */ /* 0x000fe200078ec0ff */
[----:B------:R-:W-:Y:S01]  /*1d60*/  IMAD.WIDE.U32 R30, R32, UR10, R4 ;  /* 0x0000000a201e7c25 */ /* 0x000fe2000f8e0004 */
[----:B--2---:R-:W-:Y:S02]  /*1d70*/  @!P0 LEA R4, P6, R2, R14, 0x1 ;  /* 0x0000000e02048211 */ /* 0x004fe400078c08ff */
[----:B------:R-:W-:Y:S01]  /*1d80*/  LOP3.LUT R11, R6, 0x8, R10, 0xf8, !PT ;  /* 0x00000008060b7812 */ /* 0x000fe200078ef80a */
[----:B------:R-:W-:Y:S01]  /*1d90*/  @!P0 VIADD R3, R3, UR13 ;  /* 0x0000000d03038c36 */ /* 0x000fe20008000000 */
[----:B------:R-:W-:Y:S01]  /*1da0*/  SHF.R.U32.HI R10, RZ, 0x3, R6 ;  /* 0x00000003ff0a7819 */ /* 0x000fe20000011606 */
[----:B------:R-:W-:Y:S01]  /*1db0*/  IMAD R6, R23, UR10, RZ ;  /* 0x0000000a17067c24 */ /* 0x000fe2000f8e02ff */
[----:B------:R-:W-:Y:S01]  /*1dc0*/  USHF.L.U64.HI UR13, UR6, 0x6, UR7 ;  /* 0x00000006060d7899 */ /* 0x000fe20008010207 */
[----:B------:R-:W-:Y:S01]  /*1dd0*/  IMAD.MOV.U32 R24, RZ, RZ, R30 ;  /* 0x000000ffff187224 */ /* 0x000fe200078e001e */
[----:B------:R-:W-:Y:S01]  /*1de0*/  @!P0 LEA.HI.X R5, R2, R15, R3, 0x1, P6 ;  /* 0x0000000f02058211 */ /* 0x000fe200030f0c03 */
[----:B------:R-:W-:Y:S01]  /*1df0*/  IMAD R6, R32, UR11, R6 ;  /* 0x0000000b20067c24 */ /* 0x000fe2000f8e0206 */
[----:B------:R-:W2:Y:S01]  /*1e00*/  @!P5 LDC.64 R14, c[0x0][0x220] ;  /* 0x00008800ff0edb82 */ /* 0x000ea20000000a00 */
[----:B------:R-:W-:Y:S01]  /*1e10*/  UIMAD UR10, UR13, UR5, URZ ;  /* 0x000000050d0a72a4 */ /* 0x000fe2000f8e023f */
[----:B------:R-:W-:Y:S01]  /*1e20*/  IMAD.U32 R2, RZ, RZ, UR5 ;  /* 0x00000005ff027e24 */ /* 0x000fe2000f8e00ff */
[----:B------:R-:W-:Y:S01]  /*1e30*/  @!P0 LDGSTS.E.BYPASS.LTC128B.128 [R13+0x9800], desc[UR18][R4.64] ;  /* 0x09800000040d8fae */ /* 0x000fe2000b901d52 */
[----:B------:R-:W-:Y:S01]  /*1e40*/  IMAD.IADD R25, R31, 0x1, R6 ;  /* 0x000000011f197824 */ /* 0x000fe200078e0206 */
[----:B------:R-:W-:Y:S01]  /*1e50*/  UIMAD UR10, UR24, UR14, UR10 ;  /* 0x0000000e180a72a4 */ /* 0x000fe2000f8e020a */
[----:B------:R-:W-:Y:S01]  /*1e60*/  IMAD R0, R16, 0x200, R0 ;  /* 0x0000020010007824 */ /* 0x000fe200078e0200 */
[----:B------:R4:W-:Y:S01]  /*1e70*/  @!P0 LDGSTS.E.BYPASS.LTC128B.128 [R13+0xb800], desc[UR18][R4.64+0x80] ;  /* 0x0b800080040d8fae */ /* 0x0009e2000b901d52 */
[----:B------:R-:W5:Y:S01]  /*1e80*/  @!P2 LDC.64 R16, c[0x0][0x220] ;  /* 0x00008800ff10ab82 */ /* 0x000f620000000a00 */
[----:B------:R-:W-:Y:S01]  /*1e90*/  IMAD.WIDE.U32 R2, R2, UR14, R24 ;  /* 0x0000000e02027c25 */ /* 0x000fe2000f8e0018 */
[----:B------:R-:W-:Y:S01]  /*1ea0*/  UIMAD.WIDE.U32 UR24, UR6, 0x20, URZ ;  /* 0x00000020061878a5 */ /* 0x000fe2000f8e003f */
[----:B------:R-:W0:Y:S01]  /*1eb0*/  LDGDEPBAR ;  /* 0x00000000000079af */ /* 0x000e220000000000 */
[----:B------:R-:W-:Y:S01]  /*1ec0*/  LOP3.LUT R157, R11, R10, RZ, 0x3c, !PT ;  /* 0x0000000a0b9d7212 */ /* 0x000fe200078e3cff */
[----:B------:R-:W-:Y:S01]  /*1ed0*/  VIADD R3, R3, UR10 ;  /* 0x0000000a03037c36 */ /* 0x000fe20008000000 */
[----:B------:R-:W-:Y:S01]  /*1ee0*/  USHF.L.U32 UR10, UR7, 0x5, URZ ;  /* 0x00000005070a7899 */ /* 0x000fe2000800063f */
[----:B------:R-:W-:Y:S01]  /*1ef0*/  IMAD.U32 R6, RZ, RZ, UR6 ;  /* 0x00000006ff067e24 */ /* 0x000fe2000f8e00ff */
[----:B---3--:R-:W3:Y:S01]  /*1f00*/  @!P4 LDC.64 R8, c[0x0][0x220] ;  /* 0x00008800ff08cb82 */ /* 0x008ee20000000a00 */
[----:B------:R-:W-:Y:S01]  /*1f10*/  IMAD.U32 R10, RZ, RZ, UR6 ;  /* 0x00000006ff0a7e24 */ /* 0x000fe2000f8e00ff */
[----:B------:R-:W-:Y:S01]  /*1f20*/  LEA R171, R0, UR4, 0x1 ;  /* 0x0000000400ab7c11 */ /* 0x000fe2000f8e08ff */
[----:B------:R-:W-:Y:S01]  /*1f30*/  IMAD.SHL.U32 R12, R21, 0x40, RZ ;  /* 0x00000040150c7824 */ /* 0x000fe200078e00ff */
[----:B------:R-:W-:Y:S01]  /*1f40*/  STL.64 [R1+0xc0], R30 ;  /* 0x0000c01e01007387 */ /* 0x000fe20000100a00 */
[----:B------:R-:W-:Y:S01]  /*1f50*/  IMAD.U32 R7, RZ, RZ, UR10 ;  /* 0x0000000aff077e24 */ /* 0x000fe2000f8e00ff */
[----:B------:R-:W-:Y:S01]  /*1f60*/  @!UP0 UIMAD UR10, UR7, 0x30, URZ ;  /* 0x00000030070a88a4 */ /* 0x000fe2000f8e023f */
[----:B------:R-:W-:Y:S01]  /*1f70*/  @!P2 IMAD.WIDE.U32 R10, R10, 0x30, R2 ;  /* 0x000000300a0aa825 */ /* 0x000fe200078e0002 */
[----:B------:R-:W-:Y:S01]  /*1f80*/  LOP3.LUT R156, R12, 0xfffffe00, RZ, 0xc0, !PT ;  /* 0xfffffe000c9c7812 */ /* 0x000fe200078ec0ff */
[----:B------:R-:W-:Y:S01]  /*1f90*/  STL.64 [R1+0x78], R24 ;  /* 0x0000781801007387 */ /* 0x000fe20000100a00 */
[----:B------:R-:W-:Y:S01]  /*1fa0*/  UISETP.GE.AND UP0, UPT, UR17, 0x2, UPT ;  /* 0x000000021100788c */ /* 0x000fe2000bf06270 */
[----:B------:R-:W-:-:S02]  /*1fb0*/  VIADD R0, R171, 0x8000 ;  /* 0x00008000ab007836 */ /* 0x000fc40000000000 */
[----:B------:R-:W-:Y:S02]  /*1fc0*/  VIADD R238, R171, 0x8020 ;  /* 0x00008020abee7836 */ /* 0x000fe40000000000 */
[----:B----4-:R-:W-:Y:S01]  /*1fd0*/  IMAD.U32 R4, RZ, RZ, UR6 ;  /* 0x00000006ff047e24 */ /* 0x010fe2000f8e00ff */
[----:B------:R-:W-:-:S04]  /*1fe0*/  DEPBAR.LE SB0, 0x0 ;  /* 0x000080000000791a */ /* 0x000fc80000000000 */
[----:B------:R-:W-:Y:S01]  /*1ff0*/  BAR.SYNC.DEFER_BLOCKING 0x0 ;  /* 0x0000000000007b1d */ /* 0x000fe20000010000 */
[----:B------:R-:W-:Y:S01]  /*2000*/  IMAD.U32 R5, RZ, RZ, UR7 ;  /* 0x00000007ff057e24 */ /* 0x000fe2000f8e00ff */
[----:B------:R-:W-:Y:S02]  /*2010*/  @!P5 LEA R4, P0, R4, R2, 0x4 ;  /* 0x000000020404d211 */ /* 0x000fe400078020ff */
[----:B---3--:R-:W-:Y:S02]  /*2020*/  @!P4 LEA R8, P6, R2, R8, 0x1 ;  /* 0x000000080208c211 */ /* 0x008fe400078c08ff */
[----:B------:R-:W-:Y:S02]  /*2030*/  @!P5 LEA.HI.X R13, R6, R3, R5, 0x4, P0 ;  /* 0x00000003060dd211 */ /* 0x000fe400000f2405 */
[----:B------:R-:W-:Y:S02]  /*2040*/  @!P3 IADD3 R5, P0, R2, UR24, RZ ;  /* 0x000000180205bc10 */ /* 0x000fe4000ff1e0ff */
[----:B--2---:R-:W-:-:S02]  /*2050*/  @!P5 LEA R6, P1, R4, R14, 0x1 ;  /* 0x0000000e0406d211 */ /* 0x004fc400078208ff */
[----:B------:R-:W-:Y:S02]  /*2060*/  @!P3 IADD3.X R14, R3, UR25, R7, P0, !PT ;  /* 0x00000019030ebc10 */ /* 0x000fe400087fe407 */
[----:B------:R-:W-:Y:S01]  /*2070*/  @!P4 LEA.HI.X R9, R2, R9, R3, 0x1, P6 ;  /* 0x000000090209c211 */ /* 0x000fe200030f0c03 */
[----:B------:R-:W-:Y:S01]  /*2080*/  @!P2 VIADD R2, R11, UR10 ;  /* 0x0000000a0b02ac36 */ /* 0x000fe20008000000 */
[----:B------:R-:W-:Y:S01]  /*2090*/  @!P5 LEA.HI.X R7, R4, R15, R13, 0x1, P1 ;  /* 0x0000000f0407d211 */ /* 0x000fe200008f0c0d */
[----:B------:R-:W-:Y:S01]  /*20a0*/  IMAD R3, R158, 0x400, R156 ;  /* 0x000004009e037824 */ /* 0x000fe200078e029c */
[----:B-1----:R-:W-:-:S04]  /*20b0*/  @!P3 LEA R4, P0, R5, R18, 0x1 ;  /* 0x000000120504b211 */ /* 0x002fc800078008ff */
[----:B------:R-:W-:Y:S01]  /*20c0*/  @!P3 LEA.HI.X R5, R5, R19, R14, 0x1, P0 ;  /* 0x000000130505b211 */ /* 0x000fe200000f0c0e */
[----:B------:R-:W-:Y:S04]  /*20d0*/  @P4 STS.128 [R246+0xc000], RZ ;  /* 0x00c000fff6004388 */ /* 0x000fe80000000c00 */
[----:B------:R-:W-:Y:S04]  /*20e0*/  @P4 STS.128 [R246+0xe000], RZ ;  /* 0x00e000fff6004388 */ /* 0x000fe80000000c00 */
[----:B------:R-:W-:Y:S01]  /*20f0*/  @!PT LDS RZ, [RZ] ;  /* 0x00000000fffff984 */ /* 0x000fe20000000800 */
[----:B------:R-:W-:Y:S01]  /*2100*/  @!PT LDS RZ, [RZ] ;  /* 0x00000000fffff984 */ /* 0x000fe20000000800 */
[----:B------:R-:W-:Y:S01]  /*2110*/  @!PT LDS RZ, [RZ] ;  /* 0x00000000fffff984 */ /* 0x000fe20000000800 */
[----:B------:R-:W-:Y:S04]  /*2120*/  @!P4 LDGSTS.E.BYPASS.LTC128B.128 [R246+0xc000], desc[UR18][R8.64] ;  /* 0x0c00000008f6cfae */ /* 0x000fe8000b901d52 */
[----:B------:R5:W-:Y:S04]  /*2130*/  @!P4 LDGSTS.E.BYPASS.LTC128B.128 [R246+0xe000], desc[UR18][R8.64+0x80] ;  /* 0x0e00008008f6cfae */ /* 0x000be8000b901d52 */
[----:B------:R-:W-:Y:S04]  /*2140*/  @P5 STS.128 [R246+0xc800], RZ ;  /* 0x00c800fff6005388 */ /* 0x000fe80000000c00 */
[----:B------:R-:W-:Y:S04]  /*2150*/  @P5 STS.128 [R246+0xe800], RZ ;  /* 0x00e800fff6005388 */ /* 0x000fe80000000c00 */
[----:B------:R-:W-:Y:S01]  /*2160*/  @!PT LDS RZ, [RZ] ;  /* 0x00000000fffff984 */ /* 0x000fe20000000800 */
[----:B------:R-:W-:Y:S01]  /*2170*/  @!PT LDS RZ, [RZ] ;  /* 0x00000000fffff984 */ /* 0x000fe20000000800 */
[----:B------:R-:W-:Y:S01]  /*2180*/  @!PT LDS RZ, [RZ] ;  /* 0x00000000fffff984 */ /* 0x000fe20000000800 */
[----:B------:R-:W-:Y:S04]  /*2190*/  @!P5 LDGSTS.E.BYPASS.LTC128B.128 [R246+0xc800], desc[UR18][R6.64] ;  /* 0x0c80000006f6dfae */ /* 0x000fe8000b901d52 */
[----:B------:R-:W-:Y:S04]  /*21a0*/  @!P5 LDGSTS.E.BYPASS.LTC128B.128 [R246+0xe800], desc[UR18][R6.64+0x80] ;  /* 0x0e80008006f6dfae */ /* 0x000fe8000b901d52 */
[----:B------:R-:W-:Y:S04]  /*21b0*/  @P3 STS.128 [R246+0xd000], RZ ;  /* 0x00d000fff6003388 */ /* 0x000fe80000000c00 */
[----:B------:R-:W-:Y:S01]  /*21c0*/  @P3 STS.128 [R246+0xf000], RZ ;  /* 0x00f000fff6003388 */ /* 0x000fe20000000c00 */
[----:B-----5:R-:W-:-:S03]  /*21d0*/  @!P2 LEA R8, P0, R10, R16, 0x1 ;  /* 0x000000100a08a211 */ /* 0x020fc600078008ff */
[----:B------:R-:W-:Y:S01]  /*21e0*/  @!PT LDS RZ, [RZ] ;  /* 0x00000000fffff984 */ /* 0x000fe20000000800 */
[----:B------:R-:W-:Y:S01]  /*21f0*/  @!PT LDS RZ, [RZ] ;  /* 0x00000000fffff984 */ /* 0x000fe20000000800 */
[----:B------:R-:W-:Y:S01]  /*2200*/  @!PT LDS RZ, [RZ] ;  /* 0x00000000fffff984 */ /* 0x000fe20000000800 */
[----:B------:R-:W-:Y:S01]  /*2210*/  @!P3 LDGSTS.E.BYPASS.LTC128B.128 [R246+0xd000], desc[UR18][R4.64] ;  /* 0x0d00000004f6bfae */ /* 0x000fe2000b901d52 */
[----:B------:R-:W-:Y:S01]  /*2220*/  @!P2 LEA.HI.X R9, R10, R17, R2, 0x1, P0 ;  /* 0x000000110a09a211 */ /* 0x000fe200000f0c02 */
[----:B------:R-:W-:Y:S02]  /*2230*/  IMAD.IADD R2, R157, 0x1, R3 ;  /* 0x000000019d027824 */ /* 0x000fe400078e0203 */
[----:B------:R1:W-:Y:S01]  /*2240*/  @!P3 LDGSTS.E.BYPASS.LTC128B.128 [R246+0xf000], desc[UR18][R4.64+0x80] ;  /* 0x0f00008004f6bfae */ /* 0x0003e2000b901d52 */
[----:B------:R-:W-:Y:S01]  /*2250*/  LOP3.LUT P0, RZ, R96, 0x2, RZ, 0xc0, !PT ;  /* 0x0000000260ff7812 */ /* 0x000fe2000780c0ff */
[----:B------:R-:W-:Y:S01]  /*2260*/  IMAD.MOV.U32 R3, RZ, RZ, 0x10 ;  /* 0x00000010ff037424 */ /* 0x000fe200078e00ff */
[----:B------:R-:W-:Y:S01]  /*2270*/  LEA R234, R2, UR4, 0x1 ;  /* 0x0000000402ea7c11 */ /* 0x000fe2000f8e08ff */
[----:B------:R-:W-:Y:S01]  /*2280*/  @P2 STS.128 [R246+0xd800], RZ ;  /* 0x00d800fff6002388 */ /* 0x000fe20000000c00 */
[----:B------:R-:W-:-:S03]  /*2290*/  IMAD.MOV.U32 R2, RZ, RZ, 0x20 ;  /* 0x00000020ff027424 */ /* 0x000fc600078e00ff */
[----:B------:R-:W-:Y:S04]  /*22a0*/  @P2 STS.128 [R246+0xf800], RZ ;  /* 0x00f800fff6002388 */ /* 0x000fe80000000c00 */
[----:B------:R-:W-:Y:S01]  /*22b0*/  @!PT LDS RZ, [RZ] ;  /* 0x00000000fffff984 */ /* 0x000fe20000000800 */
[----:B------:R-:W-:Y:S01]  /*22c0*/  @!PT LDS RZ, [RZ] ;  /* 0x00000000fffff984 */ /* 0x000fe20000000800 */
[----:B------:R-:W-:Y:S01]  /*22d0*/  @!PT LDS RZ, [RZ] ;  /* 0x00000000fffff984 */ /* 0x000fe20000000800 */
[----:B------:R-:W-:Y:S02]  /*22e0*/  @!P2 LDGSTS.E.BYPASS.LTC128B.128 [R246+0xd800], desc[UR18][R8.64] ;  /* 0x0d80000008f6afae */ /* 0x000fe4000b901d52 */
[----:B------:R-:W-:Y:S02]  /*22f0*/  @P0 VIADD R238, R0, 0xffffffe0 ;  /* 0xffffffe000ee0836 */ /* 0x000fe40000000000 */
[----:B------:R2:W-:Y:S01]  /*2300*/  @!P2 LDGSTS.E.BYPASS.LTC128B.128 [R246+0xf800], desc[UR18][R8.64+0x80] ;  /* 0x0f80008008f6afae */ /* 0x0005e2000b901d52 */
[----:B------:R-:W-:Y:S02]  /*2310*/  R2P PR, R33, 0x6 ;  /* 0x0000000621007804 */ /* 0x000fe40000000000 */
[----:B------:R-:W-:Y:S01]  /*2320*/  LOP3.LUT P0, RZ, R96, 0x4, RZ, 0xc0, !PT ;  /* 0x0000000460ff7812 */ /* 0x000fe2000780c0ff */
[----:B------:R-:W-:Y:S02]  /*2330*/  LDSM.16.M88.4 R20, [R171+0x8800] ;  /* 0x00880000ab14783b */ /* 0x000fe40000000200 */
[----:B------:R-:W-:-:S02]  /*2340*/  SEL R3, R3, 0xfffffff0, !P1 ;  /* 0xfffffff003037807 */ /* 0x000fc40004800000 */
[----:B------:R-:W-:Y:S01]  /*2350*/  LDSM.16.M88.4 R16, [R171+0x8000] ;  /* 0x00800000ab10783b */ /* 0x000fe20000000200 */
[C---:B------:R-:W-:Y:S02]  /*2360*/  SEL R0, R2.reuse, 0xffffffe0, !P2 ;  /* 0xffffffe002007807 */ /* 0x040fe40005000000 */
[--C-:B------:R-:W-:Y:S01]  /*2370*/  IMAD R235, R3, 0x2, R234.reuse ;  /* 0x0000000203eb7824 */ /* 0x100fe200078e02ea */
[----:B-1----:R-:W1:Y:S01]  /*2380*/  LDSM.16.M88.4 R4, [R234+0x2000] ;  /* 0x00200000ea04783b */ /* 0x002e620000000200 */
[----:B------:R-:W-:Y:S01]  /*2390*/  SEL R2, R2, 0xffffffe0, !P0 ;  /* 0xffffffe002027807 */ /* 0x000fe20004000000 */
[C---:B------:R-:W-:Y:S02]  /*23a0*/  IMAD R237, R0.reuse, 0x2, R234 ;  /* 0x0000000200ed7824 */ /* 0x040fe400078e02ea */
[----:B------:R-:W-:Y:S01]  /*23b0*/  LDSM.16.M88.4 R28, [R171+0x9000] ;  /* 0x00900000ab1c783b */ /* 0x000fe20000000200 */
[----:B------:R-:W-:Y:S02]  /*23c0*/  IMAD R236, R0, 0x2, R235 ;  /* 0x0000000200ec7824 */ /* 0x000fe400078e02eb */
[C---:B------:R-:W-:Y:S01]  /*23d0*/  IMAD R233, R2.reuse, 0x2, R171 ;  /* 0x0000000202e97824 */ /* 0x040fe200078e02ab */
[----:B------:R-:W-:Y:S01]  /*23e0*/  LDSM.16.M88.4 R24, [R171+0x9800] ;  /* 0x00980000ab18783b */ /* 0x000fe20000000200 */
[----:B------:R-:W-:Y:S01]  /*23f0*/  IMAD R232, R2, 0x2, R238 ;  /* 0x0000000202e87824 */ /* 0x000fe200078e02ee */
[----:B------:R-:W-:-:S02]  /*2400*/  LOP3.LUT R2, R160, 0xffffffe0, RZ, 0xc0, !PT ;  /* 0xffffffe0a0027812 */ /* 0x000fc400078ec0ff */
[----:B------:R-:W-:Y:S03]  /*2410*/  LDSM.16.M88.4 R12, [R235+0x2000] ;  /* 0x00200000eb0c783b */ /* 0x000fe60000000200 */
[C---:B------:R-:W-:Y:S01]  /*2420*/  IMAD.IADD R2, R164.reuse, 0x1, -R2 ;  /* 0x00000001a4027824 */ /* 0x040fe200078e0a02 */
[----:B--2---:R-:W2:Y:S01]  /*2430*/  LDSM.16.M88.4 R8, [R234] ;  /* 0x00000000ea08783b */ /* 0x004ea20000000200 */
[----:B------:R-:W-:-:S03]  /*2440*/  IMAD.SHL.U32 R164, R164, 0x2, RZ ;  /* 0x00000002a4a47824 */ /* 0x000fc600078e00ff */
[----:B------:R-:W3:Y:S04]  /*2450*/  LDSM.16.M88.4 R56, [R238+0x800] ;  /* 0x00080000ee38783b */ /* 0x000ee80000000200 */
[----:B------:R-:W4:Y:S04]  /*2460*/  LDSM.16.M88.4 R44, [R238+0x1000] ;  /* 0x00100000ee2c783b */ /* 0x000f280000000200 */
[----:B------:R-:W5:Y:S04]  /*2470*/  LDSM.16.M88.4 R48, [R238] ;  /* 0x00000000ee30783b */ /* 0x000f680000000200 */
[----:B------:R-:W5:Y:S04]  /*2480*/  LDSM.16.M88.4 R40, [R238+0x1800] ;  /* 0x00180000ee28783b */ /* 0x000f680000000200 */
[----:B------:R-:W0:Y:S01]  /*2490*/  LDGDEPBAR ;  /* 0x00000000000079af */ /* 0x000e220000000000 */
[C---:B-1----:R-:W-:Y:S06]  /*24a0*/  HMMA.16816.F32 R36, R4.reuse, R20, RZ ;  /* 0x000000140424723c */ /* 0x042fec00000018ff */
[C---:B------:R-:W-:Y:S06]  /*24b0*/  HMMA.16816.F32 R52, R4.reuse, R16, RZ ;  /* 0x000000100434723c */ /* 0x040fec00000018ff */
[----:B------:R-:W-:Y:S06]  /*24c0*/  HMMA.16816.F32 R64, R4, R18, RZ ;  /* 0x000000120440723c */ /* 0x000fec00000018ff */
[C---:B--2---:R-:W-:Y:S06]  /*24d0*/  HMMA.16816.F32 R88, R8.reuse, R16, RZ ;  /* 0x000000100858723c */ /* 0x044fec00000018ff */
[----:B------:R-:W-:Y:S01]  /*24e0*/  HMMA.16816.F32 R92, R8, R18, RZ ;  /* 0x00000012085c723c */ /* 0x000fe200000018ff */
[----:B------:R-:W1:Y:S05]  /*24f0*/  LDSM.16.M88.4 R16, [R235] ;  /* 0x00000000eb10783b */ /* 0x000e6a0000000200 */
[C---:B------:R-:W-:Y:S06]  /*2500*/  HMMA.16816.F32 R32, R4.reuse, R28, RZ ;  /* 0x0000001c0420723c */ /* 0x040fec00000018ff */
[C---:B------:R-:W-:Y:S06]  /*2510*/  HMMA.16816.F32 R84, R4.reuse, R30, RZ ;  /* 0x0000001e0454723c */ /* 0x040fec00000018ff */
[C---:B------:R-:W-:Y:S06]  /*2520*/  HMMA.16816.F32 R60, R4.reuse, R24, RZ ;  /* 0x00000018043c723c */ /* 0x040fec00000018ff */
[C---:B------:R-:W-:Y:S06]  /*2530*/  HMMA.16816.F32 R80, R4.reuse, R22, RZ ;  /* 0x000000160450723c */ /* 0x040fec00000018ff */
[----:B------:R-:W-:Y:S01]  /*2540*/  HMMA.16816.F32 R76, R4, R26, RZ ;  /* 0x0000001a044c723c */ /* 0x000fe200000018ff */
[----:B------:R-:W-:Y:S05]  /*2550*/  LDSM.16.M88.4 R4, [R237+0x2000] ;  /* 0x00200000ed04783b */ /* 0x000fea0000000200 */
[----:B---3--:R-:W-:Y:S01]  /*2560*/  HMMA.16816.F32 R128, R12, R56, R36 ;  /* 0x000000380c80723c */ /* 0x008fe20000001824 */
[----:B------:R-:W2:Y:S05]  /*2570*/  LDSM.16.M88.4 R36, [R233+0x8000] ;  /* 0x00800000e924783b */ /* 0x000eaa0000000200 */
[C---:B------:R-:W-:Y:S06]  /*2580*/  HMMA.16816.F32 R72, R8.reuse, R20, RZ ;  /* 0x000000140848723c */ /* 0x040fec00000018ff */
[C---:B------:R-:W-:Y:S06]  /*2590*/  HMMA.16816.F32 R108, R8.reuse, R22, RZ ;  /* 0x00000016086c723c */ /* 0x040fec00000018ff */
[C---:B------:R-:W-:Y:S06]  /*25a0*/  HMMA.16816.F32 R68, R8.reuse, R28, RZ ;  /* 0x0000001c0844723c */ /* 0x040fec00000018ff */
[C---:B------:R-:W-:Y:S01]  /*25b0*/  HMMA.16816.F32 R104, R8.reuse, R30, RZ ;  /* 0x0000001e0868723c */ /* 0x040fe200000018ff */
[----:B------:R-:W-:Y:S05]  /*25c0*/  LDSM.16.M88.4 R28, [R233+0x9000] ;  /* 0x00900000e91c783b */ /* 0x000fea0000000200 */
[C---:B------:R-:W-:Y:S06]  /*25d0*/  HMMA.16816.F32 R20, R8.reuse, R24, RZ ;  /* 0x000000180814723c */ /* 0x040fec00000018ff */
[----:B------:R-:W-:Y:S01]  /*25e0*/  HMMA.16816.F32 R100, R8, R26, RZ ;  /* 0x0000001a0864723c */ /* 0x000fe200000018ff */
[----:B------:R-:W-:Y:S04]  /*25f0*/  LDSM.16.M88.4 R24, [R233+0x9800] ;  /* 0x00980000e918783b */ /* 0x000fe80000000200 */
[----:B------:R-:W-:Y:S01]  /*2600*/  LDSM.16.M88.4 R8, [R237] ;  /* 0x00000000ed08783b */ /* 0x000fe20000000200 */
[C---:B----4-:R-:W-:Y:S03]  /*2610*/  HMMA.16816.F32 R120, R12.reuse, R44, R32 ;  /* 0x0000002c0c78723c */ /* 0x050fe60000001820 */
[----:B------:R-:W3:Y:S03]  /*2620*/  LDSM.16.M88.4 R32, [R233+0x8800] ;  /* 0x00880000e920783b */ /* 0x000ee60000000200 */
[C---:B-----5:R-:W-:Y:S01]  /*2630*/  HMMA.16816.F32 R132, R12.reuse, R48, R52 ;  /* 0x000000300c84723c */ /* 0x060fe20000001834 */
[----:B------:R-:W-:Y:S05]  /*2640*/  LDSM.16.M88.4 R52, [R232] ;  /* 0x00000000e834783b */ /* 0x000fea0000000200 */
[C---:B------:R-:W-:Y:S06]  /*2650*/  HMMA.16816.F32 R96, R12.reuse, R50, R64 ;  /* 0x000000320c60723c */ /* 0x040fec0000001840 */
[C---:B------:R-:W-:Y:S06]  /*2660*/  HMMA.16816.F32 R148, R12.reuse, R46, R84 ;  /* 0x0000002e0c94723c */ /* 0x040fec0000001854 */
[C---:B------:R-:W-:Y:S01]  /*2670*/  HMMA.16816.F32 R140, R12.reuse, R40, R60 ;  /* 0x000000280c8c723c */ /* 0x040fe2000000183c */
[----:B------:R-:W-:Y:S05]  /*2680*/  LDSM.16.M88.4 R60, [R232+0x800] ;  /* 0x00080000e83c783b */ /* 0x000fea0000000200 */
[C---:B------:R-:W-:Y:S06]  /*2690*/  HMMA.16816.F32 R152, R12.reuse, R58, R80 ;  /* 0x0000003a0c98723c */ /* 0x040fec0000001850 */
[----:B------:R-:W-:Y:S01]  /*26a0*/  HMMA.16816.F32 R116, R12, R42, R76 ;  /* 0x0000002a0c74723c */ /* 0x000fe2000000184c */
[----:B------:R-:W4:Y:S05]  /*26b0*/  LDSM.16.M88.4 R12, [R236+0x2000] ;  /* 0x00200000ec0c783b */ /* 0x000f2a0000000200 */
[C---:B-1----:R-:W-:Y:S06]  /*26c0*/  HMMA.16816.F32 R112, R16.reuse, R48, R88 ;  /* 0x000000301070723c */ /* 0x042fec0000001858 */
[C---:B------:R-:W-:Y:S01]  /*26d0*/  HMMA.16816.F32 R84, R16.reuse, R50, R92 ;  /* 0x000000321054723c */ /* 0x040fe2000000185c */
[----:B------:R-:W1:Y:S05]  /*26e0*/  LDSM.16.M88.4 R48, [R232+0x1000] ;  /* 0x00100000e830783b */ /* 0x000e6a0000000200 */
[C---:B------:R-:W-:Y:S06]  /*26f0*/  HMMA.16816.F32 R124, R16.reuse, R56, R72 ;  /* 0x00000038107c723c */ /* 0x040fec0000001848 */
[C---:B------:R-:W-:Y:S06]  /*2700*/  HMMA.16816.F32 R80, R16.reuse, R58, R108 ;  /* 0x0000003a1050723c */ /* 0x040fec000000186c */
[C---:B------:R-:W-:Y:S06]  /*2710*/  HMMA.16816.F32 R136, R16.reuse, R44, R68 ;  /* 0x0000002c1088723c */ /* 0x040fec0000001844 */
[C---:B------:R-:W-:Y:S01]  /*2720*/  HMMA.16816.F32 R144, R16.reuse, R40, R20 ;  /* 0x000000281090723c */ /* 0x040fe20000001814 */
[----:B------:R-:W-:Y:S05]  /*2730*/  LDSM.16.M88.4 R20, [R236] ;  /* 0x00000000ec14783b */ /* 0x000fea0000000200 */
[C---:B------:R-:W-:Y:S01]  /*2740*/  HMMA.16816.F32 R64, R16.reuse, R46, R104 ;  /* 0x0000002e1040723c */ /* 0x040fe20000001868 */
[----:B------:R-:W5:Y:S05]  /*2750*/  LDSM.16.M88.4 R44, [R232+0x1800] ;  /* 0x00180000e82c783b */ /* 0x000f6a0000000200 */
[----:B------:R-:W-:Y:S06]  /*2760*/  HMMA.16816.F32 R40, R16, R42, R100 ;  /* 0x0000002a1028723c */ /* 0x000fec0000001864 */
[C---:B--2---:R-:W-:Y:S06]  /*2770*/  HMMA.16816.F32 R16, R4.reuse, R36, R132 ;  /* 0x000000240410723c */ /* 0x044fec0000001884 */
[C---:B------:R-:W-:Y:S06]  /*2780*/  HMMA.16816.F32 R56, R4.reuse, R38, R96 ;  /* 0x000000260438723c */ /* 0x040fec0000001860 */
[C---:B---3--:R-:W-:Y:S06]  /*2790*/  HMMA.16816.F32 R76, R4.reuse, R32, R128 ;  /* 0x00000020044c723c */ /* 0x048fec0000001880 */
[C---:B------:R-:W-:Y:S06]  /*27a0*/  HMMA.16816.F32 R68, R4.reuse, R28, R120 ;  /* 0x0000001c0444723c */ /* 0x040fec0000001878 */
[C---:B------:R-:W-:Y:S06]  /*27b0*/  HMMA.16816.F32 R140, R4.reuse, R24, R140 ;  /* 0x00000018048c723c */ /* 0x040fec000000188c */
[C---:B------:R-:W-:Y:S06]  /*27c0*/  HMMA.16816.F32 R72, R4.reuse, R34, R152 ;  /* 0x000000220448723c */ /* 0x040fec0000001898 */
[C---:B------:R-:W-:Y:S06]  /*27d0*/  HMMA.16816.F32 R92, R4.reuse, R30, R148 ;  /* 0x0000001e045c723c */ /* 0x040fec0000001894 */
[----:B------:R-:W-:Y:S01]  /*27e0*/  HMMA.16816.F32 R88, R4, R26, R116 ;  /* 0x0000001a0458723c */ /* 0x000fe20000001874 */
[----:B------:R-:W-:Y:S05]  /*27f0*/  LDSM.16.M88.4 R4, [R234+0x6000] ;  /* 0x00600000ea04783b */ /* 0x000fea0000000200 */
[C---:B------:R-:W-:Y:S06]  /*2800*/  HMMA.16816.F32 R96, R8.reuse, R36, R112 ;  /* 0x000000240860723c */ /* 0x040fec0000001870 */
[C---:B------:R-:W-:Y:S01]  /*2810*/  HMMA.16816.F32 R84, R8.reuse, R38, R84 ;  /* 0x000000260854723c */ /* 0x040fe20000001854 */
[----:B------:R-:W2:Y:S05]  /*2820*/  LDSM.16.M88.4 R36, [R171+0xa000] ;  /* 0x00a00000ab24783b */ /* 0x000eaa0000000200 */
[C---:B------:R-:W-:Y:S06]  /*2830*/  HMMA.16816.F32 R116, R8.reuse, R32, R124 ;  /* 0x000000200874723c */ /* 0x040fec000000187c */
[C---:B------:R-:W-:Y:S01]  /*2840*/  HMMA.16816.F32 R80, R8.reuse, R34, R80 ;  /* 0x000000220850723c */ /* 0x040fe20000001850 */
[----:B------:R-:W3:Y:S05]  /*2850*/  LDSM.16.M88.4 R32, [R171+0xa800] ;  /* 0x00a80000ab20783b */ /* 0x000eea0000000200 */
[C---:B------:R-:W-:Y:S06]  /*2860*/  HMMA.16816.F32 R112, R8.reuse, R28, R136 ;  /* 0x0000001c0870723c */ /* 0x040fec0000001888 */
[C---:B------:R-:W-:Y:S01]  /*2870*/  HMMA.16816.F32 R104, R8.reuse, R30, R64 ;  /* 0x0000001e0868723c */ /* 0x040fe20000001840 */
[----:B------:R-:W3:Y:S05]  /*2880*/  LDSM.16.M88.4 R28, [R171+0xb000] ;  /* 0x00b00000ab1c783b */ /* 0x000eea0000000200 */
[C---:B------:R-:W-:Y:S06]  /*2890*/  HMMA.16816.F32 R108, R8.reuse, R24, R144 ;  /* 0x00000018086c723c */ /* 0x040fec0000001890 */
[----:B------:R-:W-:Y:S01]  /*28a0*/  HMMA.16816.F32 R100, R8, R26, R40 ;  /* 0x0000001a0864723c */ /* 0x000fe20000001828 */
[----:B------:R-:W3:Y:S04]  /*28b0*/  LDSM.16.M88.4 R24, [R171+0xb800] ;  /* 0x00b80000ab18783b */ /* 0x000ee80000000200 */
[----:B------:R-:W3:Y:S01]  /*28c0*/  LDSM.16.M88.4 R8, [R234+0x4000] ;  /* 0x00400000ea08783b */ /* 0x000ee20000000200 */
[C---:B----4-:R-:W-:Y:S03]  /*28d0*/  HMMA.16816.F32 R124, R12.reuse, R52, R16 ;  /* 0x000000340c7c723c */ /* 0x050fe60000001810 */
[----:B------:R-:W-:Y:S03]  /*28e0*/  LDSM.16.M88.4 R16, [R235+0x6000] ;  /* 0x00600000eb10783b */ /* 0x000fe60000000200 */
[C---:B------:R-:W-:Y:S01]  /*28f0*/  HMMA.16816.F32 R136, R12.reuse, R54, R56 ;  /* 0x000000360c88723c */ /* 0x040fe20000001838 */
[----:B------:R-:W4:Y:S05]  /*2900*/  LDSM.16.M88.4 R56, [R238+0x2000] ;  /* 0x00200000ee38783b */ /* 0x000f2a0000000200 */
[C---:B------:R-:W-:Y:S06]  /*2910*/  HMMA.16816.F32 R132, R12.reuse, R60, R76 ;  /* 0x0000003c0c84723c */ /* 0x040fec000000184c */
[C---:B------:R-:W-:Y:S06]  /*2920*/  HMMA.16816.F32 R128, R12.reuse, R62, R72 ;  /* 0x0000003e0c80723c */ /* 0x040fec0000001848 */
[C---:B-1----:R-:W-:Y:S06]  /*2930*/  HMMA.16816.F32 R120, R12.reuse, R48, R68 ;  /* 0x000000300c78723c */ /* 0x042fec0000001844 */
[C---:B------:R-:W-:Y:S06]  /*2940*/  HMMA.16816.F32 R92, R12.reuse, R50, R92 ;  /* 0x000000320c5c723c */ /* 0x040fec000000185c */
[C---:B-----5:R-:W-:Y:S06]  /*2950*/  HMMA.16816.F32 R140, R12.reuse, R44, R140 ;  /* 0x0000002c0c8c723c */ /* 0x060fec000000188c */
[----:B------:R-:W-:Y:S01]  /*2960*/  HMMA.16816.F32 R72, R12, R46, R88 ;  /* 0x0000002e0c48723c */ /* 0x000fe20000001858 */
[----:B------:R-:W-:Y:S05]  /*2970*/  LDSM.16.M88.4 R88, [R238+0x3800] ;  /* 0x00380000ee58783b */ /* 0x000fea0000000200 */
[C---:B------:R-:W-:Y:S06]  /*2980*/  HMMA.16816.F32 R64, R20.reuse, R54, R84 ;  /* 0x000000361440723c */ /* 0x040fec0000001854 */
[C---:B------:R-:W-:Y:S06]  /*2990*/  HMMA.16816.F32 R40, R20.reuse, R60, R116 ;  /* 0x0000003c1428723c */ /* 0x040fec0000001874 */
[C---:B------:R-:W-:Y:S01]  /*29a0*/  HMMA.16816.F32 R76, R20.reuse, R62, R80 ;  /* 0x0000003e144c723c */ /* 0x040fe20000001850 */
[----:B------:R-:W-:Y:S05]  /*29b0*/  LDSM.16.M88.4 R60, [R238+0x3000] ;  /* 0x00300000ee3c783b */ /* 0x000fea0000000200 */
[C---:B------:R-:W-:Y:S06]  /*29c0*/  HMMA.16816.F32 R80, R20.reuse, R48, R112 ;  /* 0x000000301450723c */ /* 0x040fec0000001870 */
[C---:B------:R-:W-:Y:S06]  /*29d0*/  HMMA.16816.F32 R84, R20.reuse, R50, R104 ;  /* 0x000000321454723c */ /* 0x040fec0000001868 */
[C---:B------:R-:W-:Y:S01]  /*29e0*/  HMMA.16816.F32 R68, R20.reuse, R52, R96 ;  /* 0x000000341444723c */ /* 0x040fe20000001860 */
[----:B------:R-:W1:Y:S05]  /*29f0*/  LDSM.16.M88.4 R52, [R238+0x2800] ;  /* 0x00280000ee34783b */ /* 0x000e6a0000000200 */
[C---:B------:R-:W-:Y:S06]  /*2a00*/  HMMA.16816.F32 R48, R20.reuse, R44, R108 ;  /* 0x0000002c1430723c */ /* 0x040fec000000186c */
[----:B------:R-:W-:Y:S01]  /*2a10*/  HMMA.16816.F32 R12, R20, R46, R100 ;  /* 0x0000002e140c723c */ /* 0x000fe20000001864 */
[----:B------:R-:W5:Y:S05]  /*2a20*/  LDSM.16.M88.4 R20, [R235+0x4000] ;  /* 0x00400000eb14783b */ /* 0x000f6a0000000200 */
[C---:B--2---:R-:W-:Y:S06]  /*2a30*/  HMMA.16816.F32 R44, R4.reuse, R36, R124 ;  /* 0x00000024042c723c */ /* 0x044fec000000187c */
[C---:B------:R-:W-:Y:S06]  /*2a40*/  HMMA.16816.F32 R100, R4.reuse, R38, R136 ;  /* 0x000000260464723c */ /* 0x040fec0000001888 */
[C---:B---3--:R-:W-:Y:S06]  /*2a50*/  HMMA.16816.F32 R104, R4.reuse, R32, R132 ;  /* 0x000000200468723c */ /* 0x048fec0000001884 */
[C---:B------:R-:W-:Y:S06]  /*2a60*/  HMMA.16816.F32 R116, R4.reuse, R34, R128 ;  /* 0x000000220474723c */ /* 0x040fec0000001880 */
[C---:B------:R-:W-:Y:S06]  /*2a70*/  HMMA.16816.F32 R120, R4.reuse, R28, R120 ;  /* 0x0000001c0478723c */ /* 0x040fec0000001878 */
[C---:B------:R-:W-:Y:S06]  /*2a80*/  HMMA.16816.F32 R108, R4.reuse, R30, R92 ;  /* 0x0000001e046c723c */ /* 0x040fec000000185c */
[C---:B------:R-:W-:Y:S06]  /*2a90*/  HMMA.16816.F32 R124, R4.reuse, R24, R140 ;  /* 0x00000018047c723c */ /* 0x040fec000000188c */
[----:B------:R-:W-:Y:S06]  /*2aa0*/  HMMA.16816.F32 R96, R4, R26, R72 ;  /* 0x0000001a0460723c */ /* 0x000fec0000001848 */
[C---:B------:R-:W-:Y:S01]  /*2ab0*/  HMMA.16816.F32 R4, R8.reuse, R32, R40 ;  /* 0x000000200804723c */ /* 0x040fe20000001828 */
[----:B------:R-:W-:Y:S05]  /*2ac0*/  LDSM.16.M88.4 R40, [R233+0xb000] ;  /* 0x00b00000e928783b */ /* 0x000fea0000000200 */
[C---:B------:R-:W-:Y:S06]  /*2ad0*/  HMMA.16816.F32 R32, R8.reuse, R34, R76 ;  /* 0x000000220820723c */ /* 0x040fec000000184c */
[C---:B------:R-:W-:Y:S06]  /*2ae0*/  HMMA.16816.F32 R68, R8.reuse, R36, R68 ;  /* 0x000000240844723c */ /* 0x040fec0000001844 */
[C---:B------:R-:W-:Y:S01]  /*2af0*/  HMMA.16816.F32 R64, R8.reuse, R38, R64 ;  /* 0x000000260840723c */ /* 0x040fe20000001840 */
[----:B------:R-:W-:Y:S05]  /*2b00*/  LDSM.16.M88.4 R36, [R233+0xb800] ;  /* 0x00b80000e924783b */ /* 0x000fea0000000200 */
[C---:B------:R-:W-:Y:S06]  /*2b10*/  HMMA.16816.F32 R72, R8.reuse, R28, R80 ;  /* 0x0000001c0848723c */ /* 0x040fec0000001850 */
[C---:B------:R-:W-:Y:S01]  /*2b20*/  HMMA.16816.F32 R76, R8.reuse, R30, R84 ;  /* 0x0000001e084c723c */ /* 0x040fe20000001854 */
[----:B------:R-:W-:Y:S05]  /*2b30*/  LDSM.16.M88.4 R28, [R232+0x2800] ;  /* 0x00280000e81c783b */ /* 0x000fea0000000200 */
[C---:B------:R-:W-:Y:S01]  /*2b40*/  HMMA.16816.F32 R128, R8.reuse, R24, R48 ;  /* 0x000000180880723c */ /* 0x040fe20000001830 */
[----:B------:R-:W-:Y:S05]  /*2b50*/  LDSM.16.M88.4 R48, [R233+0xa000] ;  /* 0x00a00000e930783b */ /* 0x000fea0000000200 */
[----:B------:R-:W-:Y:S01]  /*2b60*/  HMMA.16816.F32 R92, R8, R26, R12 ;  /* 0x0000001a085c723c */ /* 0x000fe2000000180c */
[----:B------:R-:W2:Y:S04]  /*2b70*/  LDSM.16.M88.4 R8, [R237+0x6000] ;  /* 0x00600000ed08783b */ /* 0x000ea80000000200 */
[----:B------:R-:W-:Y:S01]  /*2b80*/  LDSM.16.M88.4 R12, [R237+0x4000] ;  /* 0x00400000ed0c783b */ /* 0x000fe20000000200 */
[C---:B----4-:R-:W-:Y:S03]  /*2b90*/  HMMA.16816.F32 R80, R16.reuse, R56, R44 ;  /* 0x000000381050723c */ /* 0x050fe6000000182c */
[----:B------:R-:W3:Y:S03]  /*2ba0*/  LDSM.16.M88.4 R44, [R233+0xa800] ;  /* 0x00a80000e92c783b */ /* 0x000ee60000000200 */
[C---:B------:R-:W-:Y:S01]  /*2bb0*/  HMMA.16816.F32 R100, R16.reuse, R58, R100 ;  /* 0x0000003a1064723c */ /* 0x040fe20000001864 */
[----:B------:R-:W-:Y:S05]  /*2bc0*/  LDSM.16.M88.4 R24, [R232+0x2000] ;  /* 0x00200000e818783b */ /* 0x000fea0000000200 */
[C---:B-1----:R-:W-:Y:S06]  /*2bd0*/  HMMA.16816.F32 R104, R16.reuse, R52, R104 ;  /* 0x000000341068723c */ /* 0x042fec0000001868 */
[C---:B------:R-:W-:Y:S06]  /*2be0*/  HMMA.16816.F32 R116, R16.reuse, R54, R116 ;  /* 0x000000361074723c */ /* 0x040fec0000001874 */
[C---:B------:R-:W-:Y:S06]  /*2bf0*/  HMMA.16816.F32 R120, R16.reuse, R60, R120 ;  /* 0x0000003c1078723c */ /* 0x040fec0000001878 */
[C---:B------:R-:W-:Y:S06]  /*2c00*/  HMMA.16816.F32 R108, R16.reuse, R62, R108 ;  /* 0x0000003e106c723c */ /* 0x040fec000000186c */
[C---:B------:R-:W-:Y:S06]  /*2c10*/  HMMA.16816.F32 R124, R16.reuse, R88, R124 ;  /* 0x00000058107c723c */ /* 0x040fec000000187c */
[----:B------:R-:W-:Y:S01]  /*2c20*/  HMMA.16816.F32 R112, R16, R90, R96 ;  /* 0x0000005a1070723c */ /* 0x000fe20000001860 */
[----:B------:R-:W-:Y:S05]  /*2c30*/  LDSM.16.M88.4 R16, [R236+0x4000] ;  /* 0x00400000ec10783b */ /* 0x000fea0000000200 */
[C---:B-----5:R-:W-:Y:S06]  /*2c40*/  HMMA.16816.F32 R96, R20.reuse, R56, R68 ;  /* 0x000000381460723c */ /* 0x060fec0000001844 */
[C---:B------:R-:W-:Y:S06]  /*2c50*/  HMMA.16816.F32 R84, R20.reuse, R58, R64 ;  /* 0x0000003a1454723c */ /* 0x040fec0000001840 */
[C---:B------:R-:W-:Y:S01]  /*2c60*/  HMMA.16816.F32 R68, R20.reuse, R52, R4 ;  /* 0x000000341444723c */ /* 0x040fe20000001804 */
[----:B------:R-:W1:Y:S05]  /*2c70*/  LDSM.16.M88.4 R4, [R236+0x6000] ;  /* 0x00600000ec04783b */ /* 0x000e6a0000000200 */
[C---:B------:R-:W-:Y:S01]  /*2c80*/  HMMA.16816.F32 R64, R20.reuse, R54, R32 ;  /* 0x000000361440723c */ /* 0x040fe20000001820 */
[----:B------:R-:W4:Y:S04]  /*2c90*/  LDSM.16.M88.4 R32, [R232+0x3000] ;  /* 0x00300000e820783b */ /* 0x000f280000000200 */
[----:B------:R-:W5:Y:S01]  /*2ca0*/  LDSM.16.M88.4 R52, [R232+0x3800] ;  /* 0x00380000e834783b */ /* 0x000f620000000200 */
[----:B------:R-:W-:Y:S01]  /*2cb0*/  HMMA.16816.F32 R56, R20, R60, R72 ;  /* 0x0000003c1438723c */ /* 0x000fe20000001848 */
[----:B------:R-:W-:-:S05]  /*2cc0*/  DEPBAR.LE SB0, 0x0 ;  /* 0x000080000000791a */ /* 0x000fca0000000000 */
[C---:B------:R-:W-:Y:S06]  /*2cd0*/  HMMA.16816.F32 R60, R20.reuse, R62, R76 ;  /* 0x0000003e143c723c */ /* 0x040fec000000184c */
[C---:B------:R-:W-:Y:S06]  /*2ce0*/  HMMA.16816.F32 R76, R20.reuse, R88, R128 ;  /* 0x00000058144c723c */ /* 0x040fec0000001880 */
        /* <DEDUP_REMOVED lines=17> */
[C---:B-1----:R-:W-:Y:S06]  /*2e00*/  HMMA.16816.F32 R44, R4.reuse, R24, R80 ;  /* 0x00000018042c723c */ /* 0x042fec0000001850 */
[C---:B------:R-:W-:Y:S06]  /*2e10*/  HMMA.16816.F32 R48, R4.reuse, R26, R88 ;  /* 0x0000001a0430723c */ /* 0x040fec0000001858 */
[C---:B------:R-:W-:Y:S06]  /*2e20*/  HMMA.16816.F32 R56, R4.reuse, R28, R92 ;  /* 0x0000001c0438723c */ /* 0x040fec000000185c */
[C---:B------:R-:W-:Y:S06]  /*2e30*/  HMMA.16816.F32 R60, R4.reuse, R30, R100 ;  /* 0x0000001e043c723c */ /* 0x040fec0000001864 */
[C---:B----4-:R-:W-:Y:S06]  /*2e40*/  HMMA.16816.F32 R72, R4.reuse, R32, R104 ;  /* 0x000000200448723c */ /* 0x050fec0000001868 */
[C---:B------:R-:W-:Y:S06]  /*2e50*/  HMMA.16816.F32 R76, R4.reuse, R34, R108 ;  /* 0x00000022044c723c */ /* 0x040fec000000186c */
[C---:B-----5:R-:W-:Y:S06]  /*2e60*/  HMMA.16816.F32 R88, R4.reuse, R52, R116 ;  /* 0x000000340458723c */ /* 0x060fec0000001874 */
[----:B------:R-:W-:Y:S06]  /*2e70*/  HMMA.16816.F32 R80, R4, R54, R112 ;  /* 0x000000360450723c */ /* 0x000fec0000001870 */
[----:B------:R-:W-:Y:S01]  /*2e80*/  HMMA.16816.F32 R84, R16, R26, R84 ;  /* 0x0000001a1054723c */ /* 0x000fe20000001854 */
[----:B------:R-:W-:Y:S01]  /*2e90*/  SHF.R.S32.HI R4, RZ, 0x1f, R2 ;  /* 0x0000001fff047819 */ /* 0x000fe20000011402 */
[----:B------:R-:W-:Y:S01]  /*2ea0*/  IMAD.U32 R5, RZ, RZ, UR23 ;  /* 0x00000017ff057e24 */ /* 0x000fe2000f8e00ff */
[----:B------:R-:W-:-:S02]  /*2eb0*/  LOP3.LUT R6, R164, 0x6, RZ, 0xc0, !PT ;  /* 0x00000006a4067812 */ /* 0x000fc400078ec0ff */
[----:B------:R-:W-:Y:S01]  /*2ec0*/  LEA.HI R2, R4, R2, RZ, 0x2 ;  /* 0x0000000204027211 */ /* 0x000fe200078f10ff */
[C---:B------:R-:W-:Y:S01]  /*2ed0*/  HMMA.16816.F32 R180, R16.reuse, R52, R20 ;  /* 0x0000003410b4723c */ /* 0x040fe20000001814 */
[----:B------:R-:W-:Y:S01]  /*2ee0*/  LEA R4, R158, UR22, 0x4 ;  /* 0x000000169e047c11 */ /* 0x000fe2000f8e20ff */
[----:B------:R-:W-:Y:S01]  /*2ef0*/  IMAD.U32 R26, RZ, RZ, UR20 ;  /* 0x00000014ff1a7e24 */ /* 0x000fe2000f8e00ff */
[----:B------:R-:W-:Y:S01]  /*2f00*/  SHF.R.S32.HI R165, RZ, 0x2, R2 ;  /* 0x00000002ffa57819 */ /* 0x000fe20000011402 */
[----:B------:R-:W-:Y:S02]  /*2f10*/  IMAD.U32 R2, RZ, RZ, UR5 ;  /* 0x00000005ff027e24 */ /* 0x000fe4000f8e00ff */
[C---:B------:R-:W-:Y:S01]  /*2f20*/  HMMA.16816.F32 R116, R16.reuse, R24, R96 ;  /* 0x000000181074723c */ /* 0x040fe20000001860 */
[----:B------:R-:W-:Y:S01]  /*2f30*/  IADD3 R4, R4, 0x1, R165 ;  /* 0x0000000104047810 */ /* 0x000fe20007ffe0a5 */
[----:B------:R-:W-:Y:S03]  /*2f40*/  STL [R1+0xc8], R165 ;  /* 0x0000c8a501007387 */ /* 0x000fe60000100800 */
[----:B------:R-:W-:Y:S01]  /*2f50*/  IADD3 R5, R4, UR20, -R5 ;  /* 0x0000001404057c10 */ /* 0x000fe2000fffe805 */
[----:B------:R-:W-:Y:S01]  /*2f60*/  IMAD R4, R2, 0x40, R6 ;  /* 0x0000004002047824 */ /* 0x000fe200078e0206 */
[----:B------:R-:W-:Y:S03]  /*2f70*/  HMMA.16816.F32 R68, R16, R28, R68 ;  /* 0x0000001c1044723c */ /* 0x000fe60000001844 */
[----:B------:R-:W-:-:S02]  /*2f80*/  VIADD R15, R5, UR21 ;  /* 0x00000015050f7c36 */ /* 0x000fc40008000000 */
[C---:B------:R-:W-:Y:S01]  /*2f90*/  VIADD R20, R4.reuse, 0x1 ;  /* 0x0000000104147836 */ /* 0x040fe20000000000 */
[C---:B------:R-:W-:Y:S01]  /*2fa0*/  HMMA.16816.F32 R64, R16.reuse, R30, R64 ;  /* 0x0000001e1040723c */ /* 0x040fe20000001840 */
[C---:B------:R-:W-:Y:S02]  /*2fb0*/  VIADD R21, R4.reuse, 0x10 ;  /* 0x0000001004157836 */ /* 0x040fe40000000000 */
[C---:B------:R-:W-:Y:S02]  /*2fc0*/  VIADD R22, R4.reuse, 0x11 ;  /* 0x0000001104167836 */ /* 0x040fe40000000000 */
[C---:B------:R-:W-:Y:S01]  /*2fd0*/  VIADD R24, R4.reuse, 0x18 ;  /* 0x0000001804187836 */ /* 0x040fe20000000000 */
[----:B------:R-:W-:Y:S01]  /*2fe0*/  HMMA.16816.F32 R160, R16, R32, R8 ;  /* 0x0000002010a0723c */ /* 0x000fe20000001808 */
[C---:B------:R-:W-:Y:S02]  /*2ff0*/  VIADD R23, R4.reuse, 0x19 ;  /* 0x0000001904177836 */ /* 0x040fe40000000000 */
[----:B------:R-:W-:-:S02]  /*3000*/  VIADD R25, R4, 0x20 ;  /* 0x0000002004197836 */ /* 0x000fc40000000000 */
        /* <DEDUP_REMOVED lines=8> */
[C---:B------:R-:W-:Y:S02]  /*3090*/  VIADD R34, R4.reuse, 0x39 ;  /* 0x0000003904227836 */ /* 0x040fe40000000000 */
[C-C-:B------:R-:W-:Y:S01]  /*30a0*/  VIADDMNMX R16, R15.reuse, 0x40, R26.reuse, PT ;  /* 0x000000400f107846 */ /* 0x140fe2000380011a */
[C---:B------:R-:W-:Y:S01]  /*30b0*/  VIADD R19, R4.reuse, 0x8 ;  /* 0x0000000804137836 */ /* 0x040fe20000000000 */
[----:B------:R-:W-:Y:S01]  /*30c0*/  VIADDMNMX R17, R15, 0x48, R26, PT ;  /* 0x000000480f117846 */ /* 0x000fe2000380011a */
[C---:B------:R-:W-:Y:S01]  /*30d0*/  VIADD R18, R4.reuse, 0x9 ;  /* 0x0000000904127836 */ /* 0x040fe20000000000 */
[----:B------:R-:W-:Y:S01]  /*30e0*/  BAR.SYNC.DEFER_BLOCKING 0x0 ;  /* 0x0000000000007b1d */ /* 0x000fe20000010000 */
[-C--:B------:R-:W-:Y:S02]  /*30f0*/  ISETP.GE.AND P3, PT, R4, R16.reuse, PT ;  /* 0x000000100400720c */ /* 0x080fe40003f66270 */
[----:B------:R-:W-:Y:S02]  /*3100*/  ISETP.GE.AND P2, PT, R20, R16, PT ;  /* 0x000000101400720c */ /* 0x000fe40003f46270 */
[----:B------:R-:W-:-:S02]  /*3110*/  FSEL R35, R44, -INF , !P3 ;  /* 0xff8000002c237808 */ /* 0x000fc40005800000 */
[----:B------:R-:W-:Y:S02]  /*3120*/  FSEL R36, R45, -INF , !P2 ;  /* 0xff8000002d247808 */ /* 0x000fe40005000000 */
[-C--:B------:R-:W-:Y:S02]  /*3130*/  ISETP.GE.AND P3, PT, R19, R16.reuse, PT ;  /* 0x000000101300720c */ /* 0x080fe40003f66270 */
[----:B------:R-:W-:Y:S02]  /*3140*/  ISETP.GE.AND P2, PT, R18, R16, PT ;  /* 0x000000101200720c */ /* 0x000fe40003f46270 */
[----:B------:R-:W-:Y:S02]  /*3150*/  FSEL R37, R48, -INF , !P3 ;  /* 0xff80000030257808 */ /* 0x000fe40005800000 */
[----:B------:R-:W-:Y:S02]  /*3160*/  FMNMX.FTZ R2, R35, R36, !PT ;  /* 0x0000002423027209 */ /* 0x000fe40007810000 */
[----:B------:R-:W-:-:S02]  /*3170*/  FSEL R38, R49, -INF , !P2 ;  /* 0xff80000031267808 */ /* 0x000fc40005000000 */
[----:B------:R-:W-:Y:S02]  /*3180*/  ISETP.GE.AND P3, PT, R21, R16, PT ;  /* 0x000000101500720c */ /* 0x000fe40003f66270 */
[----:B------:R-:W-:Y:S02]  /*3190*/  FMNMX.FTZ R2, R37, R2, !PT ;  /* 0x0000000225027209 */ /* 0x000fe40007810000 */
[----:B------:R-:W-:Y:S02]  /*31a0*/  ISETP.GE.AND P1, PT, R4, R17, PT ;  /* 0x000000110400720c */ /* 0x000fe40003f26270 */
[----:B------:R-:W-:Y:S02]  /*31b0*/  ISETP.GE.AND P2, PT, R22, R16, PT ;  /* 0x000000101600720c */ /* 0x000fe40003f46270 */
[----:B------:R-:W-:Y:S02]  /*31c0*/  FSEL R43, R56, -INF , !P3 ;  /* 0xff800000382b7808 */ /* 0x000fe40005800000 */
[----:B------:R-:W-:-:S02]  /*31d0*/  FMNMX.FTZ R2, R38, R2, !PT ;  /* 0x0000000226027209 */ /* 0x000fc40007810000 */
[----:B------:R-:W-:Y:S02]  /*31e0*/  FSEL R39, R46, -INF , !P1 ;  /* 0xff8000002e277808 */ /* 0x000fe40004800000 */
[-C--:B------:R-:W-:Y:S02]  /*31f0*/  ISETP.GE.AND P1, PT, R19, R17.reuse, PT ;  /* 0x000000111300720c */ /* 0x080fe40003f26270 */
[----:B------:R-:W-:Y:S02]  /*3200*/  FSEL R44, R57, -INF , !P2 ;  /* 0xff800000392c7808 */ /* 0x000fe40005000000 */
[----:B------:R-:W-:Y:S02]  /*3210*/  ISETP.GE.AND P3, PT, R24, R16, PT ;  /* 0x000000101800720c */ /* 0x000fe40003f66270 */
[----:B------:R-:W-:Y:S02]  /*3220*/  FMNMX.FTZ R2, R43, R2, !PT ;  /* 0x000000022b027209 */ /* 0x000fe40007810000 */
[----:B------:R-:W-:-:S02]  /*3230*/  ISETP.GE.AND P0, PT, R20, R17, PT ;  /* 0x000000111400720c */ /* 0x000fc40003f06270 */
[----:B------:R-:W-:Y:S02]  /*3240*/  FSEL R41, R50, -INF , !P1 ;  /* 0xff80000032297808 */ /* 0x000fe40004800000 */
[----:B------:R-:W-:Y:S02]  /*3250*/  ISETP.GE.AND P2, PT, R23, R16, PT ;  /* 0x000000101700720c */ /* 0x000fe40003f46270 */
[----:B------:R-:W-:Y:S02]  /*3260*/  FSEL R45, R60, -INF , !P3 ;  /* 0xff8000003c2d7808 */ /* 0x000fe40005800000 */
[----:B------:R-:W-:Y:S02]  /*3270*/  FMNMX.FTZ R2, R44, R2, !PT ;  /* 0x000000022c027209 */ /* 0x000fe40007810000 */
[----:B------:R-:W-:Y:S02]  /*3280*/  ISETP.GE.AND P1, PT, R21, R17, PT ;  /* 0x000000111500720c */ /* 0x000fe40003f26270 */
[----:B------:R-:W-:-:S02]  /*3290*/  FSEL R40, R47, -INF , !P0 ;  /* 0xff8000002f287808 */ /* 0x000fc40004000000 */
[----:B------:R-:W-:Y:S02]  /*32a0*/  FSEL R46, R61, -INF , !P2 ;  /* 0xff8000003d2e7808 */ /* 0x000fe40005000000 */
[----:B------:R-:W-:Y:S02]  /*32b0*/  ISETP.GE.AND P3, PT, R25, R16, PT ;  /* 0x000000101900720c */ /* 0x000fe40003f66270 */
[----:B------:R-:W-:Y:S02]  /*32c0*/  FMNMX.FTZ R2, R45, R2, !PT ;  /* 0x000000022d027209 */ /* 0x000fe40007810000 */
[----:B------:R-:W-:Y:S02]  /*32d0*/  FSEL R47, R58, -INF , !P1 ;  /* 0xff8000003a2f7808 */ /* 0x000fe40004800000 */
[----:B------:R-:W-:Y:S02]  /*32e0*/  ISETP.GE.AND P1, PT, R24, R17, PT ;  /* 0x000000111800720c */ /* 0x000fe40003f26270 */
[----:B------:R-:W-:-:S02]  /*32f0*/  ISETP.GE.AND P2, PT, R28, R16, PT ;  /* 0x000000101c00720c */ /* 0x000fc40003f46270 */
[----:B------:R-:W-:Y:S02]  /*3300*/  FSEL R190, R72, -INF , !P3 ;  /* 0xff80000048be7808 */ /* 0x000fe40005800000 */
[----:B------:R-:W-:Y:S02]  /*3310*/  FMNMX.FTZ R5, R46, R2, !PT ;  /* 0x000000022e057209 */ /* 0x000fe40007810000 */
[----:B------:R-:W-:Y:S02]  /*3320*/  FSEL R49, R62, -INF , !P1 ;  /* 0xff8000003e317808 */ /* 0x000fe40004800000 */
[----:B------:R-:W-:Y:S02]  /*3330*/  ISETP.GE.AND P1, PT, R25, R17, PT ;  /* 0x000000111900720c */ /* 0x000fe40003f26270 */
[----:B------:R-:W-:Y:S02]  /*3340*/  FSEL R188, R73, -INF , !P2 ;  /* 0xff80000049bc7808 */ /* 0x000fe40005000000 */
[----:B------:R-:W-:-:S02]  /*3350*/  ISETP.GE.AND P2, PT, R30, R16, PT ;  /* 0x000000101e00720c */ /* 0x000fc40003f46270 */
[----:B------:R-:W-:Y:S02]  /*3360*/  FMNMX.FTZ R5, R190, R5, !PT ;  /* 0x00000005be057209 */ /* 0x000fe40007810000 */
[----:B------:R-:W-:Y:S02]  /*3370*/  FSEL R192, R74, -INF , !P1 ;  /* 0xff8000004ac07808 */ /* 0x000fe40004800000 */
[-C--:B------:R-:W-:Y:S02]  /*3380*/  ISETP.GE.AND P1, PT, R29, R16.reuse, PT ;  /* 0x000000101d00720c */ /* 0x080fe40003f26270 */
[----:B------:R-:W-:Y:S02]  /*3390*/  FSEL R187, R76, -INF , !P2 ;  /* 0xff8000004cbb7808 */ /* 0x000fe40005000000 */
[----:B------:R-:W-:Y:S02]  /*33a0*/  FMNMX.FTZ R5, R188, R5, !PT ;  /* 0x00000005bc057209 */ /* 0x000fe40007810000 */
[----:B------:R-:W-:-:S02]  /*33b0*/  ISETP.GE.AND P2, PT, R31, R16, PT ;  /* 0x000000101f00720c */ /* 0x000fc40003f46270 */
[----:B------:R-:W-:Y:S02]  /*33c0*/  FSEL R189, R77, -INF , !P1 ;  /* 0xff8000004dbd7808 */ /* 0x000fe40004800000 */
[----:B------:R-:W-:Y:S02]  /*33d0*/  FMNMX.FTZ R5, R187, R5, !PT ;  /* 0x00000005bb057209 */ /* 0x000fe40007810000 */
[----:B------:R-:W-:Y:S02]  /*33e0*/  ISETP.GE.AND P0, PT, R18, R17, PT ;  /* 0x000000111200720c */ /* 0x000fe40003f06270 */
[----:B------:R-:W-:Y:S02]  /*33f0*/  ISETP.GE.AND P1, PT, R32, R16, PT ;  /* 0x000000102000720c */ /* 0x000fe40003f26270 */
[----:B------:R-:W-:Y:S02]  /*3400*/  FSEL R7, R88, -INF , !P2 ;  /* 0xff80000058077808 */ /* 0x000fe40005000000 */
[----:B------:R-:W-:-:S02]  /*3410*/  FMNMX.FTZ R5, R189, R5, !PT ;  /* 0x00000005bd057209 */ /* 0x000fc40007810000 */
[----:B------:R-:W-:Y:S01]  /*3420*/  FSEL R42, R51, -INF , !P0 ;  /* 0xff800000332a7808 */ /* 0x000fe20004000000 */
[----:B------:R1:W-:Y:S01]  /*3430*/  STL [R1+0x44], R7 ;  /* 0x0000440701007387 */ /* 0x0003e20000100800 */
[----:B------:R-:W-:Y:S02]  /*3440*/  FSEL R6, R89, -INF , !P1 ;  /* 0xff80000059067808 */ /* 0x000fe40004800000 */
[----:B------:R-:W-:Y:S02]  /*3450*/  ISETP.GE.AND P0, PT, R22, R17, PT ;  /* 0x000000111600720c */ /* 0x000fe40003f06270 */
[-C--:B------:R-:W-:Y:S01]  /*3460*/  ISETP.GE.AND P2, PT, R33, R16.reuse, PT ;  /* 0x000000102100720c */ /* 0x080fe20003f46270 */
[----:B------:R2:W-:Y:S01]  /*3470*/  STL [R1+0x2c], R6 ;  /* 0x00002c0601007387 */ /* 0x0005e20000100800 */
[----:B------:R-:W-:Y:S02]  /*3480*/  FMNMX.FTZ R5, R7, R5, !PT ;  /* 0x0000000507057209 */ /* 0x000fe40007810000 */
[----:B------:R-:W-:-:S02]  /*3490*/  ISETP.GE.AND P1, PT, R34, R16, PT ;  /* 0x000000102200720c */ /* 0x000fc40003f26270 */
[----:B------:R-:W-:Y:S02]  /*34a0*/  FMNMX.FTZ R2, R39, R40, !PT ;  /* 0x0000002827027209 */ /* 0x000fe40007810000 */
[----:B------:R-:W-:Y:S02]  /*34b0*/  FSEL R48, R59, -INF , !P0 ;  /* 0xff8000003b307808 */ /* 0x000fe40004000000 */
[----:B------:R-:W-:Y:S02]  /*34c0*/  FMNMX.FTZ R5, R6, R5, !PT ;  /* 0x0000000506057209 */ /* 0x000fe40007810000 */
[----:B------:R-:W-:Y:S02]  /*34d0*/  ISETP.GE.AND P0, PT, R23, R17, PT ;  /* 0x000000111700720c */ /* 0x000fe40003f06270 */
[----:B------:R-:W-:Y:S02]  /*34e0*/  FMNMX.FTZ R2, R41, R2, !PT ;  /* 0x0000000229027209 */ /* 0x000fe40007810000 */
[----:B------:R-:W-:-:S02]  /*34f0*/  FSEL R56, R63, -INF , !P0 ;  /* 0xff8000003f387808 */ /* 0x000fc40004000000 */
[----:B------:R-:W-:Y:S02]  /*3500*/  ISETP.GE.AND P0, PT, R28, R17, PT ;  /* 0x000000111c00720c */ /* 0x000fe40003f06270 */
[----:B-1----:R-:W-:Y:S02]  /*3510*/  FSEL R7, R80, -INF , !P2 ;  /* 0xff80000050077808 */ /* 0x002fe40005000000 */
[----:B------:R-:W-:Y:S02]  /*3520*/  FMNMX.FTZ R2, R42, R2, !PT ;  /* 0x000000022a027209 */ /* 0x000fe40007810000 */
[----:B------:R-:W-:Y:S01]  /*3530*/  FSEL R191, R75, -INF , !P0 ;  /* 0xff8000004bbf7808 */ /* 0x000fe20004000000 */
[----:B------:R1:W-:Y:S01]  /*3540*/  STL [R1+0x28], R7 ;  /* 0x0000280701007387 */ /* 0x0003e20000100800 */
[----:B--2---:R-:W-:Y:S02]  /*3550*/  FSEL R6, R81, -INF , !P1 ;  /* 0xff80000051067808 */ /* 0x004fe40004800000 */
[----:B------:R-:W-:-:S02]  /*3560*/  FMNMX.FTZ R2, R47, R2, !PT ;  /* 0x000000022f027209 */ /* 0x000fc40007810000 */
[----:B------:R-:W-:Y:S01]  /*3570*/  PLOP3.LUT P0, PT, PT, PT, UP0, 0x80, 0x0 ;  /* 0x000000000000781c */ /* 0x000fe20003f0f008 */
[----:B------:R1:W-:Y:S01]  /*3580*/  STL [R1+0x24], R6 ;  /* 0x0000240601007387 */ /* 0x0003e20000100800 */
[----:B------:R-:W-:Y:S02]  /*3590*/  FMNMX.FTZ R2, R48, R2, !PT ;  /* 0x0000000230027209 */ /* 0x000fe40007810000 */
[----:B------:R-:W-:Y:S02]  /*35a0*/  FMNMX.FTZ R5, R7, R5, !PT ;  /* 0x0000000507057209 */ /* 0x000fe40007810000 */
[----:B------:R-:W-:Y:S02]  /*35b0*/  FMNMX.FTZ R2, R49, R2, !PT ;  /* 0x0000000231027209 */ /* 0x000fe40007810000 */
[----:B------:R-:W-:Y:S02]  /*35c0*/  ISETP.GE.AND P3, PT, R30, R17, PT ;  /* 0x000000111e00720c */ /* 0x000fe40003f66270 */
[----:B------:R-:W-:-:S02]  /*35d0*/  FMNMX.FTZ R2, R56, R2, !PT ;  /* 0x0000000238027209 */ /* 0x000fc40007810000 */
[----:B------:R-:W-:Y:S02]  /*35e0*/  FMNMX.FTZ R14, R6, R5, !PT ;  /* 0x00000005060e7209 */ /* 0x000fe40007810000 */
[----:B------:R-:W-:Y:S01]  /*35f0*/  FMNMX.FTZ R27, R192, R2, !PT ;  /* 0x00000002c01b7209 */ /* 0x000fe20007810000 */
[----:B------:R-:W-:Y:S06]  /*3600*/  @!P0 BRA `(.L_x_57) ;  /* 0x0000000000748947 */ /* 0x000fec0003800000 */
[----:B------:R-:W-:Y:S02]  /*3610*/  UIADD3 UR11, UR17, -0x2, URZ ;  /* 0xfffffffe110b7890 */ /* 0x000fe4000fffe03f */
[----:B------:R-:W-:Y:S02]  /*3620*/  USHF.L.U32 UR21, UR8, 0x5, URZ ;  /* 0x0000000508157899 */ /* 0x000fe4000800063f */
[----:B------:R-:W-:Y:S02]  /*3630*/  USHF.R.S32.HI UR10, URZ, 0x1f, UR11 ;  /* 0x0000001f3f0a7899 */ /* 0x000fe4000801140b */
[----:B------:R-:W-:Y:S01]  /*3640*/  UIMAD UR27, UR27, UR11, URZ ;  /* 0x0000000b1b1b72a4 */ /* 0x000fe2000f8e023f */
[----:B-1----:R-:W-:-:S03]  /*3650*/  IMAD.WIDE.U32 R6, R159, UR11, R166 ;  /* 0x0000000b9f067c25 */ /* 0x002fc6000f8e00a6 */
[----:B------:R-:W-:-:S03]  /*3660*/  UIMAD UR27, UR10, UR28, UR27 ;  /* 0x0000001c0a1b72a4 */ /* 0x000fc6000f8e021b */
[----:B------:R-:W-:Y:S02]  /*3670*/  ULDC.64 UR10, c[0x0][0x218] ;  /* 0x00008600000a7ab9 */ /* 0x000fe40000000a00 */
[----:B------:R-:W-:Y:S01]  /*3680*/  LEA R10, P2, R6, UR10, 0x1 ;  /* 0x0000000a060a7c11 */ /* 0x000fe2000f8408ff */
[----:B------:R-:W-:Y:S01]  /*3690*/  VIADD R2, R7, UR27 ;  /* 0x0000001b07027c36 */ /* 0x000fe20008000000 */
[----:B------:R-:W-:Y:S02]  /*36a0*/  USHF.L.U64.HI UR10, UR8, 0x5, UR9 ;  /* 0x00000005080a7899 */ /* 0x000fe40008010209 */
[----:B------:R-:W-:Y:S02]  /*36b0*/  IADD3 R8, P1, R10, UR21, RZ ;  /* 0x000000150a087c10 */ /* 0x000fe4000ff3e0ff */
[----:B------:R-:W-:Y:S02]  /*36c0*/  LEA.HI.X R11, R6, UR11, R2, 0x1, P2 ;  /* 0x0000000b060b7c11 */ /* 0x000fe400090f0c02 */
[----:B------:R-:W-:-:S02]  /*36d0*/  IADD3 R6, P2, R8, UR21, RZ ;  /* 0x0000001508067c10 */ /* 0x000fc4000ff5e0ff */
        /* <DEDUP_REMOVED lines=16> */
.L_x_57:
[----:B------:R-:W-:Y:S01]  /*37e0*/  ISETP.GE.AND P1, PT, R29, R17, PT ;  /* 0x000000111d00720c */ /* 0x000fe20003f26270 */
[----:B-12---:R-:W1:Y:S01]  /*37f0*/  SHFL.BFLY PT, R6, R14, 0x2, 0x1f ;  /* 0x0c401f000e067f89 */ /* 0x006e6200000e0000 */
[----:B------:R-:W-:Y:S02]  /*3800*/  FSEL R186, R78, -INF , !P3 ;  /* 0xff8000004eba7808 */ /* 0x000fe40005800000 */
[----:B------:R-:W-:Y:S01]  /*3810*/  FMNMX.FTZ R2, R191, R27, !PT ;  /* 0x0000001bbf027209 */ /* 0x000fe20007810000 */
[----:B------:R-:W-:Y:S01]  /*3820*/  STL [R1+0xf0], R238 ;  /* 0x0000f0ee01007387 */ /* 0x000fe20000100800 */
[----:B------:R-:W-:Y:S02]  /*3830*/  FSEL R185, R79, -INF , !P1 ;  /* 0xff8000004fb97808 */ /* 0x000fe40004800000 */
[----:B------:R-:W-:Y:S01]  /*3840*/  ISETP.GE.AND P2, PT, R31, R17, PT ;  /* 0x000000111f00720c */ /* 0x000fe20003f46270 */
[----:B------:R-:W-:Y:S01]  /*3850*/  STL [R1+0xec], R246 ;  /* 0x0000ecf601007387 */ /* 0x000fe20000100800 */
[----:B------:R-:W-:-:S02]  /*3860*/  FMNMX.FTZ R2, R186, R2, !PT ;  /* 0x00000002ba027209 */ /* 0x000fc40007810000 */
[-C--:B------:R-:W-:Y:S01]  /*3870*/  ISETP.GE.AND P1, PT, R32, R17.reuse, PT ;  /* 0x000000112000720c */ /* 0x080fe20003f26270 */
[----:B------:R-:W-:Y:S01]  /*3880*/  STL [R1+0xe8], R237 ;  /* 0x0000e8ed01007387 */ /* 0x000fe20000100800 */
[----:B------:R-:W-:Y:S02]  /*3890*/  FSEL R193, R90, -INF , !P2 ;  /* 0xff8000005ac17808 */ /* 0x000fe40005000000 */
[----:B------:R-:W-:Y:S01]  /*38a0*/  FMNMX.FTZ R2, R185, R2, !PT ;  /* 0x00000002b9027209 */ /* 0x000fe20007810000 */
[----:B------:R-:W-:Y:S01]  /*38b0*/  STL [R1+0xe4], R236 ;  /* 0x0000e4ec01007387 */ /* 0x000fe20000100800 */
[----:B------:R-:W-:Y:S02]  /*38c0*/  ISETP.GE.AND P2, PT, R33, R17, PT ;  /* 0x000000112100720c */ /* 0x000fe40003f46270 */
[----:B------:R-:W-:Y:S01]  /*38d0*/  FMNMX.FTZ R2, R193, R2, !PT ;  /* 0x00000002c1027209 */ /* 0x000fe20007810000 */
[----:B------:R-:W-:Y:S01]  /*38e0*/  STL [R1+0xe0], R235 ;  /* 0x0000e0eb01007387 */ /* 0x000fe20000100800 */
[----:B------:R-:W-:-:S03]  /*38f0*/  FSEL R194, R82, -INF , !P2 ;  /* 0xff80000052c27808 */ /* 0x000fc60005000000 */
[----:B------:R2:W-:Y:S04]  /*3900*/  STL [R1+0xdc], R234 ;  /* 0x0000dcea01007387 */ /* 0x0005e80000100800 */
[----:B------:R-:W-:Y:S04]  /*3910*/  STL [R1+0xd8], R233 ;  /* 0x0000d8e901007387 */ /* 0x000fe80000100800 */
[----:B------:R-:W-:Y:S04]  /*3920*/  STL [R1+0xd4], R232 ;  /* 0x0000d4e801007387 */ /* 0x000fe80000100800 */
[----:B------:R-:W-:Y:S04]  /*3930*/  STL [R1+0xd0], R171 ;  /* 0x0000d0ab01007387 */ /* 0x000fe80000100800 */
[----:B------:R-:W-:Y:S04]  /*3940*/  STL [R1+0xcc], R16 ;  /* 0x0000cc1001007387 */ /* 0x000fe80000100800 */
[----:B------:R-:W-:Y:S04]  /*3950*/  STL [R1+0xf4], R193 ;  /* 0x0000f4c101007387 */ /* 0x000fe80000100800 */
[----:B------:R-:W-:Y:S01]  /*3960*/  STL [R1+0xf8], R17 ;  /* 0x0000f81101007387 */ /* 0x000fe20000100800 */
[----:B--2---:R-:W-:-:S02]  /*3970*/  FSEL R234, R91, -INF , !P1 ;  /* 0xff8000005bea7808 */ /* 0x004fc40004800000 */
[----:B------:R-:W-:Y:S02]  /*3980*/  ISETP.GE.AND P1, PT, R34, R17, PT ;  /* 0x000000112200720c */ /* 0x000fe40003f26270 */
[----:B------:R-:W-:Y:S01]  /*3990*/  FMNMX.FTZ R2, R234, R2, !PT ;  /* 0x00000002ea027209 */ /* 0x000fe20007810000 */
[----:B------:R-:W-:Y:S01]  /*39a0*/  STL [R1+0xfc], R234 ;  /* 0x0000fcea01007387 */ /* 0x000fe20000100800 */
[----:B------:R-:W-:Y:S02]  /*39b0*/  FSEL R213, R83, -INF , !P1 ;  /* 0xff80000053d57808 */ /* 0x000fe40004800000 */
[----:B------:R-:W-:Y:S01]  /*39c0*/  FMNMX.FTZ R2, R194, R2, !PT ;  /* 0x00000002c2027209 */ /* 0x000fe20007810000 */
[----:B------:R-:W-:Y:S03]  /*39d0*/  STL [R1+0x100], R194 ;  /* 0x000100c201007387 */ /* 0x000fe60000100800 */
[----:B------:R-:W-:-:S02]  /*39e0*/  FMNMX.FTZ R5, R213, R2, !PT ;  /* 0x00000002d5057209 */ /* 0x000fc40007810000 */
[----:B-1----:R-:W-:Y:S02]  /*39f0*/  FMNMX.FTZ R2, R14, R6, !PT ;  /* 0x000000060e027209 */ /* 0x002fe40007810000 */
[C---:B------:R-:W-:Y:S01]  /*3a00*/  VIMNMX R14, R15.reuse, UR20, PT ;  /* 0x000000140f0e7c48 */ /* 0x040fe2000bfe0100 */
[----:B------:R-:W1:Y:S01]  /*3a10*/  SHFL.BFLY PT, R6, R5, 0x2, 0x1f ;  /* 0x0c401f0005067f89 */ /* 0x000e6200000e0000 */
[----:B------:R-:W-:Y:S01]  /*3a20*/  VIADDMNMX R15, R15, 0x8, R26, PT ;  /* 0x000000080f0f7846 */ /* 0x000fe2000380011a */
[----:B------:R-:W-:Y:S01]  /*3a30*/  ULDC UR20, c[0x0][0x2ec] ;  /* 0x0000bb0000147ab9 */ /* 0x000fe20000000800 */
[C---:B------:R-:W-:Y:S01]  /*3a40*/  ISETP.GE.AND P6, PT, R19.reuse, R14, PT ;  /* 0x0000000e1300720c */ /* 0x040fe20003fc6270 */
[----:B------:R-:W2:Y:S01]  /*3a50*/  SHFL.BFLY PT, R7, R2, 0x1, 0x1f ;  /* 0x0c201f0002077f89 */ /* 0x000ea200000e0000 */
[----:B------:R-:W-:Y:S02]  /*3a60*/  ISETP.GE.AND P1, PT, R19, R15, PT ;  /* 0x0000000f1300720c */ /* 0x000fe40003f26270 */
[----:B------:R-:W-:-:S02]  /*3a70*/  FSEL R89, R84, -INF , !P6 ;  /* 0xff80000054597808 */ /* 0x000fc40007000000 */
[-C--:B------:R-:W-:Y:S02]  /*3a80*/  ISETP.GE.AND P6, PT, R21, R14.reuse, PT ;  /* 0x0000000e1500720c */ /* 0x080fe40003fc6270 */
[----:B------:R-:W-:Y:S02]  /*3a90*/  FSEL R94, R86, -INF , !P1 ;  /* 0xff800000565e7808 */ /* 0x000fe40004800000 */
[----:B------:R-:W-:Y:S02]  /*3aa0*/  FSEL R88, R68, -INF , !P6 ;  /* 0xff80000044587808 */ /* 0x000fe40007000000 */
[-C--:B------:R-:W-:Y:S02]  /*3ab0*/  ISETP.GE.AND P6, PT, R23, R14.reuse, PT ;  /* 0x0000000e1700720c */ /* 0x080fe40003fc6270 */
[----:B------:R-:W-:Y:S02]  /*3ac0*/  ISETP.GE.AND P4, PT, R20, R14, PT ;  /* 0x0000000e1400720c */ /* 0x000fe40003f86270 */
[----:B------:R-:W-:-:S02]  /*3ad0*/  FSEL R82, R65, -INF , !P6 ;  /* 0xff80000041527808 */ /* 0x000fc40007000000 */
[----:B------:R-:W-:Y:S02]  /*3ae0*/  ISETP.GE.AND P6, PT, R4, R14, PT ;  /* 0x0000000e0400720c */ /* 0x000fe40003fc6270 */
[----:B------:R-:W-:Y:S02]  /*3af0*/  FSEL R81, R117, -INF , !P4 ;  /* 0xff80000075517808 */ /* 0x000fe40006000000 */
[----:B-1----:R-:W-:Y:S02]  /*3b00*/  FMNMX.FTZ R5, R5, R6, !PT ;  /* 0x0000000605057209 */ /* 0x002fe40007810000 */
[----:B------:R-:W-:Y:S02]  /*3b10*/  FSEL R9, R116, -INF , !P6 ;  /* 0xff80000074097808 */ /* 0x000fe40007000000 */
[----:B--2---:R-:W-:Y:S02]  /*3b20*/  FMNMX.FTZ R166, R2, R7, !PT ;  /* 0x0000000702a67209 */ /* 0x004fe40007810000 */
[----:B------:R-:W1:Y:S01]  /*3b30*/  SHFL.BFLY PT, R7, R5, 0x1, 0x1f ;  /* 0x0c201f0005077f89 */ /* 0x000e6200000e0000 */
[----:B------:R-:W-:-:S02]  /*3b40*/  ISETP.GE.AND P3, PT, R18, R14, PT ;  /* 0x0000000e1200720c */ /* 0x000fc40003f66270 */
[C---:B------:R-:W-:Y:S01]  /*3b50*/  FMUL.FTZ R2, R166.reuse, UR20 ;  /* 0x00000014a6027c20 */ /* 0x040fe20008410000 */
[----:B------:R-:W-:Y:S01]  /*3b60*/  FSETP.NEU.FTZ.AND P1, PT, R166, -INF , PT ;  /* 0xff800000a600780b */ /* 0x000fe20003f3d000 */
[----:B------:R-:W-:Y:S01]  /*3b70*/  STL [R1+0x104], R166 ;  /* 0x000104a601007387 */ /* 0x000fe20000100800 */
[----:B------:R-:W-:Y:S02]  /*3b80*/  FSEL R90, R85, -INF , !P3 ;  /* 0xff800000555a7808 */ /* 0x000fe40005800000 */
[----:B------:R-:W-:Y:S02]  /*3b90*/  FSEL R13, R2, RZ, P1 ;  /* 0x000000ff020d7208 */ /* 0x000fe40000800000 */
[-C--:B------:R-:W-:Y:S02]  /*3ba0*/  ISETP.GE.AND P1, PT, R22, R14.reuse, PT ;  /* 0x0000000e1600720c */ /* 0x080fe40003f26270 */
[----:B------:R-:W-:Y:S01]  /*3bb0*/  ISETP.GE.AND P2, PT, R20, R15, PT ;  /* 0x0000000f1400720c */ /* 0x000fe20003f46270 */
[--C-:B------:R-:W-:Y:S01]  /*3bc0*/  FFMA.FTZ R2, R35, UR20, -R13.reuse ;  /* 0x0000001423027c23 */ /* 0x100fe2000801080d */
[----:B------:R-:W-:Y:S01]  /*3bd0*/  FSEL R80, R69, -INF , !P1 ;  /* 0xff80000045507808 */ /* 0x000fe20004800000 */
[----:B------:R-:W-:Y:S01]  /*3be0*/  FFMA.FTZ R6, R37, UR20, -R13 ;  /* 0x0000001425067c23 */ /* 0x000fe2000801080d */
[----:B------:R-:W-:Y:S01]  /*3bf0*/  ISETP.GE.AND P1, PT, R25, R14, PT ;  /* 0x0000000e1900720c */ /* 0x000fe20003f26270 */
[----:B------:R2:W-:Y:S01]  /*3c00*/  MUFU.EX2 R205, R2 ;  /* 0x0000000200cd7308 */ /* 0x0005e20000000800 */
[----:B------:R-:W-:-:S02]  /*3c10*/  FSEL R92, R119, -INF , !P2 ;  /* 0xff800000775c7808 */ /* 0x000fc40005000000 */
[----:B------:R-:W-:Y:S02]  /*3c20*/  FSEL R184, R160, -INF , !P1 ;  /* 0xff800000a0b87808 */ /* 0x000fe40004800000 */
[----:B------:R-:W-:Y:S02]  /*3c30*/  ISETP.GE.AND P2, PT, R24, R14, PT ;  /* 0x0000000e1800720c */ /* 0x000fe40003f46270 */
[----:B-1----:R-:W-:Y:S01]  /*3c40*/  FMNMX.FTZ R164, R5, R7, !PT ;  /* 0x0000000705a47209 */ /* 0x002fe20007810000 */
[----:B------:R1:W-:Y:S01]  /*3c50*/  MUFU.EX2 R210, R6 ;  /* 0x0000000600d27308 */ /* 0x0003e20000000800 */
[----:B------:R-:W-:Y:S02]  /*3c60*/  FMNMX.FTZ R7, R9, R81, !PT ;  /* 0x0000005109077209 */ /* 0x000fe40007810000 */
[C---:B------:R-:W-:Y:S01]  /*3c70*/  FSETP.NEU.FTZ.AND P1, PT, R164.reuse, -INF , PT ;  /* 0xff800000a400780b */ /* 0x040fe20003f3d000 */
[----:B------:R-:W-:Y:S01]  /*3c80*/  FMUL.FTZ R5, R164, UR20 ;  /* 0x00000014a4057c20 */ /* 0x000fe20008410000 */
[----:B------:R-:W-:-:S02]  /*3c90*/  FSEL R83, R64, -INF , !P2 ;  /* 0xff80000040537808 */ /* 0x000fc40005000000 */
[-C--:B------:R-:W-:Y:S01]  /*3ca0*/  ISETP.GE.AND P6, PT, R28, R14.reuse, PT ;  /* 0x0000000e1c00720c */ /* 0x080fe20003fc6270 */
[--C-:B--2---:R-:W-:Y:S01]  /*3cb0*/  FFMA.FTZ R2, R36, UR20, -R13.reuse ;  /* 0x0000001424027c23 */ /* 0x104fe2000801080d */
[----:B------:R-:W-:Y:S02]  /*3cc0*/  FSEL R12, R5, RZ, P1 ;  /* 0x000000ff050c7208 */ /* 0x000fe40000800000 */
[----:B------:R-:W-:Y:S01]  /*3cd0*/  FMNMX.FTZ R5, R89, R7, !PT ;  /* 0x0000000759057209 */ /* 0x000fe20007810000 */
[----:B------:R2:W3:Y:S01]  /*3ce0*/  MUFU.EX2 R206, R2 ;  /* 0x0000000200ce7308 */ /* 0x0004e20000000800 */
[----:B------:R-:W-:Y:S02]  /*3cf0*/  FSEL R170, R161, -INF , !P6 ;  /* 0xff800000a1aa7808 */ /* 0x000fe40007000000 */
[----:B------:R-:W-:Y:S01]  /*3d00*/  FMNMX.FTZ R5, R90, R5, !PT ;  /* 0x000000055a057209 */ /* 0x000fe20007810000 */
[----:B-1----:R-:W-:Y:S01]  /*3d10*/  FFMA.FTZ R6, R38, UR20, -R13 ;  /* 0x0000001426067c23 */ /* 0x002fe2000801080d */
[----:B------:R-:W-:-:S02]  /*3d20*/  ISETP.GE.AND P1, PT, R30, R14, PT ;  /* 0x0000000e1e00720c */ /* 0x000fc40003f26270 */
[-C--:B------:R-:W-:Y:S01]  /*3d30*/  ISETP.GE.AND P6, PT, R29, R14.reuse, PT ;  /* 0x0000000e1d00720c */ /* 0x080fe20003fc6270 */
[----:B------:R1:W4:Y:S01]  /*3d40*/  MUFU.EX2 R232, R6 ;  /* 0x0000000600e87308 */ /* 0x0003220000000800 */
[----:B------:R-:W-:Y:S02]  /*3d50*/  FSEL R169, R120, -INF , !P1 ;  /* 0xff80000078a97808 */ /* 0x000fe40004800000 */
[-C--:B------:R-:W-:Y:S02]  /*3d60*/  ISETP.GE.AND P1, PT, R31, R14.reuse, PT ;  /* 0x0000000e1f00720c */ /* 0x080fe40003f26270 */
[----:B------:R-:W-:Y:S02]  /*3d70*/  FSEL R165, R121, -INF , !P6 ;  /* 0xff80000079a57808 */ /* 0x000fe40007000000 */
[----:B------:R-:W-:Y:S01]  /*3d80*/  ISETP.GE.AND P6, PT, R32, R14, PT ;  /* 0x0000000e2000720c */ /* 0x000fe20003fc6270 */
[----:B--2---:R-:W-:Y:S01]  /*3d90*/  IMAD.IADD R2, R156, 0x1, R157 ;  /* 0x000000019c027824 */ /* 0x004fe200078e029d */
[----:B------:R-:W-:-:S02]  /*3da0*/  FSEL R227, R180, -INF , !P1 ;  /* 0xff800000b4e37808 */ /* 0x000fc40004800000 */
[----:B------:R-:W-:Y:S02]  /*3db0*/  FSEL R226, R181, -INF , !P6 ;  /* 0xff800000b5e27808 */ /* 0x000fe40007000000 */
[----:B------:R-:W-:Y:S02]  /*3dc0*/  LEA R228, R2, UR4, 0x1 ;  /* 0x0000000402e47c11 */ /* 0x000fe4000f8e08ff */
[----:B------:R-:W-:Y:S01]  /*3dd0*/  FMNMX.FTZ R2, R88, R5, !PT ;  /* 0x0000000558027209 */ /* 0x000fe20007810000 */
[----:B------:R-:W-:Y:S01]  /*3de0*/  FFMA.FTZ R5, R40, UR20, -R12 ;  /* 0x0000001428057c23 */ /* 0x000fe2000801080c */
[----:B------:R-:W-:Y:S01]  /*3df0*/  LEA R231, R0, R228, 0x1 ;  /* 0x000000e400e77211 */ /* 0x000fe200078e08ff */
[----:B------:R-:W-:Y:S01]  /*3e00*/  IMAD R229, R3, 0x2, R228 ;  /* 0x0000000203e57824 */ /* 0x000fe200078e02e4 */
[----:B------:R-:W-:Y:S01]  /*3e10*/  FMNMX.FTZ R2, R80, R2, !PT ;  /* 0x0000000250027209 */ /* 0x000fe20007810000 */
[--C-:B------:R-:W-:Y:S01]  /*3e20*/  FFMA.FTZ R3, R41, UR20, -R12.reuse ;  /* 0x0000001429037c23 */ /* 0x100fe2000801080c */
[----:B------:R-:W-:Y:S01]  /*3e30*/  ISETP.GE.AND P6, PT, R4, R15, PT ;  /* 0x0000000f0400720c */ /* 0x000fe20003fc6270 */
[----:B------:R-:W-:Y:S01]  /*3e40*/  IMAD R230, R0, 0x2, R229 ;  /* 0x0000000200e67824 */ /* 0x000fe200078e02e5 */
[----:B------:R-:W-:Y:S01]  /*3e50*/  FMNMX.FTZ R2, R83, R2, !PT ;  /* 0x0000000253027209 */ /* 0x000fe20007810000 */
[--C-:B------:R-:W-:Y:S01]  /*3e60*/  FFMA.FTZ R0, R42, UR20, -R12.reuse ;  /* 0x000000142a007c23 */ /* 0x100fe2000801080c */
[----:B------:R-:W-:Y:S01]  /*3e70*/  ISETP.GE.AND P1, PT, R33, R14, PT ;  /* 0x0000000e2100720c */ /* 0x000fe20003f26270 */
[----:B------:R2:W-:Y:S01]  /*3e80*/  MUFU.EX2 R196, R3 ;  /* 0x0000000300c47308 */ /* 0x0005e20000000800 */
[----:B------:R-:W-:Y:S01]  /*3e90*/  FMNMX.FTZ R2, R82, R2, !PT ;  /* 0x0000000252027209 */ /* 0x000fe20007810000 */
[----:B------:R-:W-:Y:S01]  /*3ea0*/  LDSM.16.MT88.4 R144, [R230+0xe000] ;  /* 0x00e00000e690783b */ /* 0x000fe20000004200 */
[----:B------:R-:W-:Y:S01]  /*3eb0*/  FSEL R19, R118, -INF , !P6 ;  /* 0xff80000076137808 */ /* 0x000fe20007000000 */
[----:B-1----:R-:W-:Y:S01]  /*3ec0*/  FFMA.FTZ R6, R39, UR20, -R12 ;  /* 0x0000001427067c23 */ /* 0x002fe2000801080c */
[----:B------:R-:W-:Y:S01]  /*3ed0*/  FMNMX.FTZ R2, R184, R2, !PT ;  /* 0x00000002b8027209 */ /* 0x000fe20007810000 */
[----:B------:R-:W-:Y:S01]  /*3ee0*/  LDSM.16.MT88.4 R96, [R228+0xc000] ;  /* 0x00c00000e460783b */ /* 0x000fe20000004200 */
[----:B------:R-:W-:Y:S01]  /*3ef0*/  FSEL R225, R52, -INF , !P1 ;  /* 0xff80000034e17808 */ /* 0x000fe20004800000 */
[----:B------:R1:W-:Y:S01]  /*3f00*/  MUFU.EX2 R197, R0 ;  /* 0x0000000000c57308 */ /* 0x0003e20000000800 */
[----:B------:R-:W-:Y:S01]  /*3f10*/  FMNMX.FTZ R2, R170, R2, !PT ;  /* 0x00000002aa027209 */ /* 0x000fe20007810000 */
[----:B------:R-:W-:Y:S01]  /*3f20*/  LDSM.16.MT88.4 R100, [R229+0xc000] ;  /* 0x00c00000e564783b */ /* 0x000fe20000004200 */
[----:B------:R-:W-:-:S02]  /*3f30*/  ISETP.GE.AND P6, PT, R34, R14, PT ;  /* 0x0000000e2200720c */ /* 0x000fc40003fc6270 */
[-C--:B------:R-:W-:Y:S01]  /*3f40*/  ISETP.GE.AND P5, PT, R18, R15.reuse, PT ;  /* 0x0000000f1200720c */ /* 0x080fe20003fa6270 */
[----:B------:R-:W-:Y:S01]  /*3f50*/  LDSM.16.MT88.4 R108, [R231+0xc000] ;  /* 0x00c00000e76c783b */ /* 0x000fe20000004200 */
[----:B------:R-:W-:Y:S01]  /*3f60*/  FSEL R181, R53, -INF , !P6 ;  /* 0xff80000035b57808 */ /* 0x000fe20007000000 */
[----:B------:R-:W-:Y:S01]  /*3f70*/  MUFU.EX2 R195, R6 ;  /* 0x0000000600c37308 */ /* 0x000fe20000000800 */
[----:B--2---:R-:W-:Y:S01]  /*3f80*/  FMNMX.FTZ R3, R19, R92, !PT ;  /* 0x0000005c13037209 */ /* 0x004fe20007810000 */
[----:B------:R-:W-:Y:S01]  /*3f90*/  LDSM.16.MT88.4 R104, [R230+0xc000] ;  /* 0x00c00000e668783b */ /* 0x000fe20000004200 */
[----:B------:R-:W-:Y:S02]  /*3fa0*/  ISETP.GE.AND P3, PT, R21, R15, PT ;  /* 0x0000000f1500720c */ /* 0x000fe40003f66270 */
[----:B------:R-:W-:Y:S01]  /*3fb0*/  FSEL R93, R87, -INF , !P5 ;  /* 0xff800000575d7808 */ /* 0x000fe20006800000 */
[----:B------:R-:W-:Y:S01]  /*3fc0*/  LDSM.16.MT88.4 R112, [R228+0xe000] ;  /* 0x00e00000e470783b */ /* 0x000fe20000004200 */
[----:B------:R-:W-:Y:S01]  /*3fd0*/  FMNMX.FTZ R3, R94, R3, !PT ;  /* 0x000000035e037209 */ /* 0x000fe20007810000 */
[----:B------:R-:W2:Y:S01]  /*3fe0*/  MUFU.EX2 R194, R5 ;  /* 0x0000000500c27308 */ /* 0x000ea20000000800 */
[----:B-1----:R-:W-:Y:S01]  /*3ff0*/  FMNMX.FTZ R0, R169, R2, !PT ;  /* 0x00000002a9007209 */ /* 0x002fe20007810000 */
[----:B------:R-:W-:Y:S01]  /*4000*/  FFMA.FTZ R2, R43, UR20, -R13 ;  /* 0x000000142b027c23 */ /* 0x000fe2000801080d */
[----:B------:R-:W-:Y:S01]  /*4010*/  ISETP.GE.AND P5, PT, R22, R15, PT ;  /* 0x0000000f1600720c */ /* 0x000fe20003fa6270 */
[----:B------:R-:W-:Y:S01]  /*4020*/  LDSM.16.MT88.4 R124, [R229+0xe000] ;  /* 0x00e00000e57c783b */ /* 0x000fe20000004200 */
[----:B------:R-:W-:-:S02]  /*4030*/  FMNMX.FTZ R0, R165, R0, !PT ;  /* 0x00000000a5007209 */ /* 0x000fc40007810000 */
[----:B------:R-:W-:Y:S01]  /*4040*/  FSEL R91, R70, -INF , !P3 ;  /* 0xff800000465b7808 */ /* 0x000fe20005800000 */
[----:B------:R1:W-:Y:S01]  /*4050*/  MUFU.EX2 R198, R2 ;  /* 0x0000000200c67308 */ /* 0x0003e20000000800 */
[----:B------:R-:W-:Y:S01]  /*4060*/  FMNMX.FTZ R0, R227, R0, !PT ;  /* 0x00000000e3007209 */ /* 0x000fe20007810000 */
[----:B------:R-:W-:Y:S01]  /*4070*/  LDSM.16.MT88.4 R128, [R231+0xe000] ;  /* 0x00e00000e780783b */ /* 0x000fe20000004200 */
[----:B------:R-:W-:Y:S02]  /*4080*/  FMNMX.FTZ R3, R93, R3, !PT ;  /* 0x000000035d037209 */ /* 0x000fe40007810000 */
[----:B------:R-:W-:Y:S01]  /*4090*/  FMNMX.FTZ R0, R226, R0, !PT ;  /* 0x00000000e2007209 */ /* 0x000fe20007810000 */
[----:B------:R-:W-:Y:S01]  /*40a0*/  LDSM.16.MT88.4 R116, [R230+0xe800] ;  /* 0x00e80000e674783b */ /* 0x000fe20000004200 */
[----:B------:R-:W-:Y:S02]  /*40b0*/  ISETP.GE.AND P4, PT, R24, R15, PT ;  /* 0x0000000f1800720c */ /* 0x000fe40003f86270 */
[----:B------:R-:W-:Y:S01]  /*40c0*/  FMNMX.FTZ R0, R225, R0, !PT ;  /* 0x00000000e1007209 */ /* 0x000fe20007810000 */
[----:B------:R-:W-:Y:S01]  /*40d0*/  LDSM.16.MT88.4 R84, [R228+0xc800] ;  /* 0x00c80000e454783b */ /* 0x000fe20000004200 */
[----:B------:R-:W-:-:S02]  /*40e0*/  FSEL R35, R71, -INF , !P5 ;  /* 0xff80000047237808 */ /* 0x000fc40006800000 */
[----:B------:R-:W-:Y:S01]  /*40f0*/  FMNMX.FTZ R0, R181, R0, !PT ;  /* 0x00000000b5007209 */ /* 0x000fe20007810000 */
[----:B------:R-:W-:Y:S01]  /*4100*/  LDSM.16.MT88.4 R68, [R230+0xc800] ;  /* 0x00c80000e644783b */ /* 0x000fe20000004200 */
[----:B------:R-:W-:Y:S02]  /*4110*/  ISETP.GE.AND P3, PT, R23, R15, PT ;  /* 0x0000000f1700720c */ /* 0x000fe40003f66270 */
[----:B-1----:R-:W-:Y:S01]  /*4120*/  FMNMX.FTZ R2, R91, R3, !PT ;  /* 0x000000035b027209 */ /* 0x002fe20007810000 */
[----:B------:R-:W1:Y:S01]  /*4130*/  SHFL.BFLY PT, R8, R0, 0x2, 0x1f ;  /* 0x0c401f0000087f89 */ /* 0x000e6200000e0000 */
[----:B------:R-:W-:Y:S01]  /*4140*/  FSEL R40, R66, -INF , !P4 ;  /* 0xff80000042287808 */ /* 0x000fe20006000000 */
[----:B------:R-:W-:Y:S01]  /*4150*/  FFMA.FTZ R3, R44, UR20, -R13 ;  /* 0x000000142c037c23 */ /* 0x000fe2000801080d */
[----:B------:R-:W-:Y:S01]  /*4160*/  FMNMX.FTZ R2, R35, R2, !PT ;  /* 0x0000000223027209 */ /* 0x000fe20007810000 */
[----:B------:R-:W-:Y:S01]  /*4170*/  LDSM.16.MT88.4 R72, [R231+0xc800] ;  /* 0x00c80000e748783b */ /* 0x000fe20000004200 */
[----:B------:R-:W-:Y:S01]  /*4180*/  ISETP.GE.AND P2, PT, R25, R15, PT ;  /* 0x0000000f1900720c */ /* 0x000fe20003f46270 */
[----:B------:R3:W2:Y:S01]  /*4190*/  MUFU.EX2 R171, R3 ;  /* 0x0000000300ab7308 */ /* 0x0006a20000000800 */
[----:B------:R-:W-:Y:S01]  /*41a0*/  FSEL R41, R67, -INF , !P3 ;  /* 0xff80000043297808 */ /* 0x000fe20005800000 */
[----:B------:R-:W-:Y:S01]  /*41b0*/  LDSM.16.MT88.4 R76, [R229+0xc800] ;  /* 0x00c80000e54c783b */ /* 0x000fe20000004200 */
[----:B------:R-:W-:-:S02]  /*41c0*/  FMNMX.FTZ R2, R40, R2, !PT ;  /* 0x0000000228027209 */ /* 0x000fc40007810000 */
[-C--:B------:R-:W-:Y:S01]  /*41d0*/  ISETP.GE.AND P1, PT, R28, R15.reuse, PT ;  /* 0x0000000f1c00720c */ /* 0x080fe20003f26270 */
[----:B------:R-:W-:Y:S01]  /*41e0*/  LDSM.16.MT88.4 R64, [R228+0xe800] ;  /* 0x00e80000e440783b */ /* 0x000fe20000004200 */
[----:B------:R-:W-:Y:S02]  /*41f0*/  FSEL R162, R162, -INF , !P2 ;  /* 0xff800000a2a27808 */ /* 0x000fe40005000000 */
[----:B------:R-:W-:Y:S01]  /*4200*/  FMNMX.FTZ R2, R41, R2, !PT ;  /* 0x0000000229027209 */ /* 0x000fe20007810000 */
[----:B------:R-:W-:Y:S01]  /*4210*/  LDSM.16.MT88.4 R60, [R229+0xe800] ;  /* 0x00e80000e53c783b */ /* 0x000fe20000004200 */
[----:B------:R-:W-:Y:S02]  /*4220*/  ISETP.GE.AND P6, PT, R30, R15, PT ;  /* 0x0000000f1e00720c */ /* 0x000fe40003fc6270 */
[----:B------:R-:W-:Y:S02]  /*4230*/  FSEL R161, R163, -INF , !P1 ;  /* 0xff800000a3a17808 */ /* 0x000fe40004800000 */
[----:B------:R-:W-:-:S02]  /*4240*/  FMNMX.FTZ R2, R162, R2, !PT ;  /* 0x00000002a2027209 */ /* 0x000fc40007810000 */
[-C--:B------:R-:W-:Y:S01]  /*4250*/  ISETP.GE.AND P5, PT, R29, R15.reuse, PT ;  /* 0x0000000f1d00720c */ /* 0x080fe20003fa6270 */
[----:B---3--:R-:W-:Y:S01]  /*4260*/  FFMA.FTZ R3, R45, UR20, -R13 ;  /* 0x000000142d037c23 */ /* 0x008fe2000801080d */
[----:B-1----:R-:W-:Y:S02]  /*4270*/  FMNMX.FTZ R0, R0, R8, !PT ;  /* 0x0000000800007209 */ /* 0x002fe40007810000 */
[----:B------:R-:W-:Y:S01]  /*4280*/  FSEL R160, R122, -INF , !P6 ;  /* 0xff8000007aa07808 */ /* 0x000fe20007000000 */
[----:B------:R1:W-:Y:S01]  /*4290*/  MUFU.EX2 R238, R3 ;  /* 0x0000000300ee7308 */ /* 0x0003e20000000800 */
[----:B------:R-:W-:Y:S01]  /*42a0*/  FMNMX.FTZ R2, R161, R2, !PT ;  /* 0x00000002a1027209 */ /* 0x000fe20007810000 */
[----:B------:R-:W3:Y:S01]  /*42b0*/  SHFL.BFLY PT, R8, R0, 0x1, 0x1f ;  /* 0x0c201f0000087f89 */ /* 0x000ee200000e0000 */
[----:B------:R-:W-:Y:S02]  /*42c0*/  ISETP.GE.AND P4, PT, R31, R15, PT ;  /* 0x0000000f1f00720c */ /* 0x000fe40003f86270 */
[----:B------:R-:W-:-:S02]  /*42d0*/  FSEL R95, R123, -INF , !P5 ;  /* 0xff8000007b5f7808 */ /* 0x000fc40006800000 */
[----:B------:R-:W-:Y:S02]  /*42e0*/  FMNMX.FTZ R2, R160, R2, !PT ;  /* 0x00000002a0027209 */ /* 0x000fe40007810000 */
[-C--:B------:R-:W-:Y:S02]  /*42f0*/  ISETP.GE.AND P3, PT, R32, R15.reuse, PT ;  /* 0x0000000f2000720c */ /* 0x080fe40003f66270 */
[----:B------:R-:W-:Y:S02]  /*4300*/  FSEL R182, R182, -INF , !P4 ;  /* 0xff800000b6b67808 */ /* 0x000fe40006000000 */
[----:B------:R-:W-:Y:S02]  /*4310*/  FMNMX.FTZ R2, R95, R2, !PT ;  /* 0x000000025f027209 */ /* 0x000fe40007810000 */
[----:B------:R-:W-:Y:S02]  /*4320*/  ISETP.GE.AND P2, PT, R33, R15, PT ;  /* 0x0000000f2100720c */ /* 0x000fe40003f46270 */
[----:B------:R-:W-:Y:S01]  /*4330*/  FSEL R183, R183, -INF , !P3 ;  /* 0xff800000b7b77808 */ /* 0x000fe20005800000 */
[----:B-1----:R-:W-:Y:S01]  /*4340*/  FFMA.FTZ R3, R46, UR20, -R13 ;  /* 0x000000142e037c23 */ /* 0x002fe2000801080d */
[----:B------:R-:W-:-:S02]  /*4350*/  FMNMX.FTZ R2, R182, R2, !PT ;  /* 0x00000002b6027209 */ /* 0x000fc40007810000 */
[----:B------:R-:W-:Y:S01]  /*4360*/  ISETP.GE.AND P1, PT, R34, R15, PT ;  /* 0x0000000f2200720c */ /* 0x000fe20003f26270 */
[----:B------:R1:W2:Y:S01]  /*4370*/  MUFU.EX2 R235, R3 ;  /* 0x0000000300eb7308 */ /* 0x0002a20000000800 */
[----:B------:R-:W-:Y:S02]  /*4380*/  FSEL R180, R54, -INF , !P2 ;  /* 0xff80000036b47808 */ /* 0x000fe40005000000 */
[----:B------:R-:W-:Y:S02]  /*4390*/  FMNMX.FTZ R2, R183, R2, !PT ;  /* 0x00000002b7027209 */ /* 0x000fe40007810000 */
[----:B------:R-:W-:Y:S02]  /*43a0*/  FSEL R163, R55, -INF , !P1 ;  /* 0xff80000037a37808 */ /* 0x000fe40004800000 */
[----:B------:R-:W-:Y:S02]  /*43b0*/  FMNMX.FTZ R2, R180, R2, !PT ;  /* 0x00000002b4027209 */ /* 0x000fe40007810000 */
[----:B---3--:R-:W-:-:S02]  /*43c0*/  FMNMX.FTZ R168, R0, R8, !PT ;  /* 0x0000000800a87209 */ /* 0x008fc40007810000 */
[----:B------:R-:W-:Y:S01]  /*43d0*/  FMNMX.FTZ R0, R163, R2, !PT ;  /* 0x00000002a3007209 */ /* 0x000fe20007810000 */
[--C-:B------:R-:W-:Y:S01]  /*43e0*/  FFMA.FTZ R2, R56, UR20, -R12.reuse ;  /* 0x0000001438027c23 */ /* 0x100fe2000801080c */
[----:B------:R-:W-:Y:S01]  /*43f0*/  F2FP.F16.F32.PACK_AB R4, R206, R205 ;  /* 0x000000cdce04723e */ /* 0x000fe200000000ff */
[----:B------:R-:W-:Y:S01]  /*4400*/  LDSM.16.MT88.4 R56, [R231+0xe800] ;  /* 0x00e80000e738783b */ /* 0x000fe20000004200 */
[----:B----4-:R-:W-:Y:S01]  /*4410*/  F2FP.F16.F32.PACK_AB R6, R232, R210 ;  /* 0x000000d2e806723e */ /* 0x010fe200000000ff */
[----:B------:R-:W-:Y:S01]  /*4420*/  MUFU.EX2 R212, R2 ;  /* 0x0000000200d47308 */ /* 0x000fe20000000800 */
[----:B-1----:R-:W-:Y:S01]  /*4430*/  FFMA.FTZ R3, R47, UR20, -R12 ;  /* 0x000000142f037c23 */ /* 0x002fe2000801080c */
[----:B------:R-:W1:Y:S01]  /*4440*/  SHFL.BFLY PT, R18, R0, 0x2, 0x1f ;  /* 0x0c401f0000127f89 */ /* 0x000e6200000e0000 */
[----:B--2---:R-:W-:Y:S02]  /*4450*/  F2FP.F16.F32.PACK_AB R5, R194, R195 ;  /* 0x000000c3c205723e */ /* 0x004fe400000000ff */
[----:B------:R-:W-:-:S02]  /*4460*/  F2FP.F16.F32.PACK_AB R7, R197, R196 ;  /* 0x000000c4c507723e */ /* 0x000fc400000000ff */
[----:B------:R-:W-:Y:S01]  /*4470*/  FSETP.NEU.FTZ.AND P1, PT, R168, -INF , PT ;  /* 0xff800000a800780b */ /* 0x000fe20003f3d000 */
[----:B------:R2:W-:Y:S01]  /*4480*/  MUFU.EX2 R199, R3 ;  /* 0x0000000300c77308 */ /* 0x0005e20000000800 */
[----:B------:R-:W-:Y:S02]  /*4490*/  F2FP.F16.F32.PACK_AB R8, R171, R198 ;  /* 0x000000c6ab08723e */ /* 0x000fe400000000ff */
[----:B------:R-:W-:Y:S01]  /*44a0*/  F2FP.F16.F32.PACK_AB R10, R235, R238 ;  /* 0x000000eeeb0a723e */ /* 0x000fe200000000ff */
[C---:B------:R-:W-:Y:S06]  /*44b0*/  HMMA.16816.F32 R132, R4.reuse, R144, RZ ;  /* 0x000000900484723c */ /* 0x040fec00000018ff */
[C---:B------:R-:W-:Y:S06]  /*44c0*/  HMMA.16816.F32 R176, R4.reuse, R96, RZ ;  /* 0x0000006004b0723c */ /* 0x040fec00000018ff */
[----:B------:R-:W-:Y:S01]  /*44d0*/  HMMA.16816.F32 R172, R4, R100, RZ ;  /* 0x0000006404ac723c */ /* 0x000fe200000018ff */
[----:B--2---:R-:W-:Y:S01]  /*44e0*/  FFMA.FTZ R3, R48, UR20, -R12 ;  /* 0x0000001430037c23 */ /* 0x004fe2000801080c */
[----:B-1----:R-:W-:-:S03]  /*44f0*/  FMNMX.FTZ R0, R0, R18, !PT ;  /* 0x0000001200007209 */ /* 0x002fc60007810000 */
[----:B------:R1:W-:Y:S01]  /*4500*/  MUFU.EX2 R166, R3 ;  /* 0x0000000300a67308 */ /* 0x0003e20000000800 */
[C---:B------:R-:W-:Y:S06]  /*4510*/  HMMA.16816.F32 R156, R4.reuse, R108, RZ ;  /* 0x0000006c049c723c */ /* 0x040fec00000018ff */
[C---:B------:R-:W-:Y:S06]  /*4520*/  HMMA.16816.F32 R152, R4.reuse, R104, RZ ;  /* 0x000000680498723c */ /* 0x040fec00000018ff */
[----:B------:R-:W-:Y:S01]  /*4530*/  HMMA.16816.F32 R148, R4, R112, RZ ;  /* 0x000000700494723c */ /* 0x000fe200000018ff */
[----:B-1----:R-:W-:-:S05]  /*4540*/  FFMA.FTZ R3, R49, UR20, -R12 ;  /* 0x0000001431037c23 */ /* 0x002fca000801080c */
[C---:B------:R-:W-:Y:S01]  /*4550*/  HMMA.16816.F32 R140, R4.reuse, R124, RZ ;  /* 0x0000007c048c723c */ /* 0x040fe200000018ff */
[----:B------:R1:W2:Y:S05]  /*4560*/  MUFU.EX2 R246, R3 ;  /* 0x0000000300f67308 */ /* 0x0002aa0000000800 */
[C---:B------:R-:W-:Y:S06]  /*4570*/  HMMA.16816.F32 R136, R4.reuse, R128, RZ ;  /* 0x000000800488723c */ /* 0x040fec00000018ff */
[C---:B------:R-:W-:Y:S06]  /*4580*/  HMMA.16816.F32 R120, R4.reuse, R98, RZ ;  /* 0x000000620478723c */ /* 0x040fec00000018ff */
[----:B------:R-:W-:Y:S01]  /*4590*/  HMMA.16816.F32 R52, R4, R102, RZ ;  /* 0x000000660434723c */ /* 0x000fe200000018ff */
[----:B-1----:R-:W-:Y:S01]  /*45a0*/  FMUL.FTZ R3, R168, UR20 ;  /* 0x00000014a8037c20 */ /* 0x002fe20008410000 */
[----:B--2---:R-:W-:-:S04]  /*45b0*/  F2FP.F16.F32.PACK_AB R11, R212, R246 ;  /* 0x000000f6d40b723e */ /* 0x004fc800000000ff */
[----:B------:R-:W-:Y:S01]  /*45c0*/  FSEL R2, R3, RZ, P1 ;  /* 0x000000ff03027208 */ /* 0x000fe20000800000 */
[C---:B------:R-:W-:Y:S04]  /*45d0*/  HMMA.16816.F32 R48, R4.reuse, R110, RZ ;  /* 0x0000006e0430723c */ /* 0x040fe800000018ff */
[--C-:B------:R-:W-:Y:S01]  /*45e0*/  FFMA.FTZ R3, R9, UR20, -R2.reuse ;  /* 0x0000001409037c23 */ /* 0x100fe20008010802 */
[----:B------:R-:W-:Y:S01]  /*45f0*/  F2FP.F16.F32.PACK_AB R9, R166, R199 ;  /* 0x000000c7a609723e */ /* 0x000fe200000000ff */
[C---:B------:R-:W-:Y:S02]  /*4600*/  HMMA.16816.F32 R44, R4.reuse, R106, RZ ;  /* 0x0000006a042c723c */ /* 0x040fe400000018ff */
[----:B------:R1:W-:Y:S04]  /*4610*/  MUFU.EX2 R224, R3 ;  /* 0x0000000300e07308 */ /* 0x0003e80000000800 */
[C---:B------:R-:W-:Y:S06]  /*4620*/  HMMA.16816.F32 R36, R4.reuse, R114, RZ ;  /* 0x000000720424723c */ /* 0x040fec00000018ff */
[C---:B------:R-:W-:Y:S06]  /*4630*/  HMMA.16816.F32 R28, R4.reuse, R126, RZ ;  /* 0x0000007e041c723c */ /* 0x040fec00000018ff */
[----:B------:R-:W-:Y:S01]  /*4640*/  HMMA.16816.F32 R24, R4, R130, RZ ;  /* 0x000000820418723c */ /* 0x000fe200000018ff */
[----:B-1----:R-:W-:-:S04]  /*4650*/  FFMA.FTZ R3, R81, UR20, -R2 ;  /* 0x0000001451037c23 */ /* 0x002fc80008010802 */
[----:B------:R1:W-:Y:S01]  /*4660*/  MUFU.EX2 R211, R3 ;  /* 0x0000000300d37308 */ /* 0x0003e20000000800 */
[----:B------:R-:W-:Y:S01]  /*4670*/  HMMA.16816.F32 R20, R4, R146, RZ ;  /* 0x000000920414723c */ /* 0x000fe200000018ff */
[----:B------:R-:W2:Y:S05]  /*4680*/  SHFL.BFLY PT, R4, R0, 0x1, 0x1f ;  /* 0x0c201f0000047f89 */ /* 0x000eaa00000e0000 */
[C---:B------:R-:W-:Y:S06]  /*4690*/  HMMA.16816.F32 R132, R8.reuse, R116, R132 ;  /* 0x000000740884723c */ /* 0x040fec0000001884 */
[----:B------:R-:W-:Y:S01]  /*46a0*/  HMMA.16816.F32 R200, R8, R84, R176 ;  /* 0x0000005408c8723c */ /* 0x000fe200000018b0 */
[----:B-1----:R-:W-:-:S05]  /*46b0*/  FFMA.FTZ R3, R89, UR20, -R2 ;  /* 0x0000001459037c23 */ /* 0x002fca0008010802 */
[----:B------:R-:W-:Y:S01]  /*46c0*/  HMMA.16816.F32 R152, R8, R68, R152 ;  /* 0x000000440898723c */ /* 0x000fe20000001898 */
[----:B------:R-:W-:Y:S01]  /*46d0*/  MOV R179, R213 ;  /* 0x000000d500b37202 */ /* 0x000fe20000000f00 */
[----:B------:R1:W-:Y:S01]  /*46e0*/  MUFU.EX2 R16, R3 ;  /* 0x0000000300107308 */ /* 0x0003e20000000800 */
[----:B------:R-:W-:-:S03]  /*46f0*/  IMAD.MOV.U32 R178, RZ, RZ, R212 ;  /* 0x000000ffffb27224 */ /* 0x000fc600078e00d4 */
[----:B------:R-:W-:Y:S01]  /*4700*/  HMMA.16816.F32 R216, R8, R72, R156 ;  /* 0x0000004808d8723c */ /* 0x000fe2000000189c */
[----:B--2---:R-:W-:-:S04]  /*4710*/  FMNMX.FTZ R167, R0, R4, !PT ;  /* 0x0000000400a77209 */ /* 0x004fc80007810000 */
[C---:B------:R-:W-:Y:S01]  /*4720*/  FSETP.NEU.FTZ.AND P1, PT, R167.reuse, -INF , PT ;  /* 0xff800000a700780b */ /* 0x040fe20003f3d000 */
[----:B------:R-:W-:Y:S01]  /*4730*/  FMUL.FTZ R0, R167, UR20 ;  /* 0x00000014a7007c20 */ /* 0x000fe20008410000 */
[----:B------:R-:W-:Y:S01]  /*4740*/  IMAD.MOV.U32 R234, RZ, RZ, R133 ;  /* 0x000000ffffea7224 */ /* 0x000fe200078e0085 */
[C---:B------:R-:W-:Y:S01]  /*4750*/  HMMA.16816.F32 R148, R8.reuse, R64, R148 ;  /* 0x000000400894723c */ /* 0x040fe20000001894 */
[----:B------:R-:W-:Y:S01]  /*4760*/  IMAD.MOV.U32 R204, RZ, RZ, R132 ;  /* 0x000000ffffcc7224 */ /* 0x000fe200078e0084 */
[----:B------:R-:W-:Y:S01]  /*4770*/  MOV R17, R134 ;  /* 0x0000008600117202 */ /* 0x000fe20000000f00 */
[----:B------:R-:W-:Y:S01]  /*4780*/  IMAD.MOV.U32 R193, RZ, RZ, R135 ;  /* 0x000000ffffc17224 */ /* 0x000fe200078e0087 */
[----:B------:R-:W-:Y:S01]  /*4790*/  FSEL R0, R0, RZ, P1 ;  /* 0x000000ff00007208 */ /* 0x000fe20000800000 */
[----:B-1----:R-:W-:Y:S01]  /*47a0*/  FFMA.FTZ R3, R90, UR20, -R2 ;  /* 0x000000145a037c23 */ /* 0x002fe20008010802 */
[C---:B------:R-:W-:Y:S03]  /*47b0*/  HMMA.16816.F32 R136, R8.reuse, R56, R136 ;  /* 0x000000380888723c */ /* 0x040fe60000001888 */
[----:B------:R1:W-:Y:S01]  /*47c0*/  MUFU.EX2 R6, R3 ;  /* 0x0000000300067308 */ /* 0x0003e20000000800 */
[----:B------:R-:W-:Y:S01]  /*47d0*/  MOV R209, R153 ;  /* 0x0000009900d17202 */ /* 0x000fe20000000f00 */
[----:B------:R-:W-:Y:S01]  /*47e0*/  IMAD.MOV.U32 R208, RZ, RZ, R154 ;  /* 0x000000ffffd07224 */ /* 0x000fe200078e009a */
[----:B------:R-:W-:Y:S01]  /*47f0*/  HMMA.16816.F32 R220, R8, R76, R172 ;  /* 0x0000004c08dc723c */ /* 0x000fe200000018ac */
[----:B------:R-:W-:Y:S01]  /*4800*/  IMAD.MOV.U32 R207, RZ, RZ, R155 ;  /* 0x000000ffffcf7224 */ /* 0x000fe200078e009b */
[----:B------:R-:W-:-:S04]  /*4810*/  MOV R18, R152 ;  /* 0x0000009800127202 */ /* 0x000fc80000000f00 */
[C---:B------:R-:W-:Y:S01]  /*4820*/  HMMA.16816.F32 R140, R8.reuse, R60, R140 ;  /* 0x0000003c088c723c */ /* 0x040fe2000000188c */
[----:B------:R-:W-:Y:S01]  /*4830*/  IMAD.MOV.U32 R175, RZ, RZ, R216 ;  /* 0x000000ffffaf7224 */ /* 0x000fe200078e00d8 */
[----:B------:R-:W-:Y:S01]  /*4840*/  MOV R174, R217 ;  /* 0x000000d900ae7202 */ /* 0x000fe20000000f00 */
[----:B------:R-:W-:Y:S02]  /*4850*/  IMAD.MOV.U32 R173, RZ, RZ, R218 ;  /* 0x000000ffffad7224 */ /* 0x000fe400078e00da */
[----:B------:R-:W-:Y:S01]  /*4860*/  IMAD.MOV.U32 R172, RZ, RZ, R219 ;  /* 0x000000ffffac7224 */ /* 0x000fe200078e00db */
[----:B------:R-:W-:Y:S01]  /*4870*/  MOV R153, R149 ;  /* 0x0000009500997202 */ /* 0x000fe20000000f00 */
[----:B------:R-:W-:Y:S02]  /*4880*/  IMAD.MOV.U32 R155, RZ, RZ, R151 ;  /* 0x000000ffff9b7224 */ /* 0x000fe400078e0097 */
[----:B-1----:R-:W-:Y:S01]  /*4890*/  FFMA.FTZ R3, R88, UR20, -R2 ;  /* 0x0000001458037c23 */ /* 0x002fe20008010802 */
[----:B------:R-:W-:Y:S01]  /*48a0*/  IMAD.MOV.U32 R154, RZ, RZ, R150 ;  /* 0x000000ffff9a7224 */ /* 0x000fe200078e0096 */
[C---:B------:R-:W-:Y:S01]  /*48b0*/  HMMA.16816.F32 R156, R8.reuse, R74, R48 ;  /* 0x0000004a089c723c */ /* 0x040fe20000001830 */
[----:B------:R-:W-:Y:S01]  /*48c0*/  IMAD.MOV.U32 R152, RZ, RZ, R148 ;  /* 0x000000ffff987224 */ /* 0x000fe200078e0094 */
[----:B------:R1:W2:Y:S01]  /*48d0*/  MUFU.EX2 R32, R3 ;  /* 0x0000000300207308 */ /* 0x0002a20000000800 */
[----:B------:R-:W-:Y:S01]  /*48e0*/  IMAD.MOV.U32 R7, RZ, RZ, R139 ;  /* 0x000000ffff077224 */ /* 0x000fe200078e008b */
[----:B------:R-:W-:Y:S01]  /*48f0*/  MOV R4, R137 ;  /* 0x0000008900047202 */ /* 0x000fe20000000f00 */
[----:B------:R-:W-:Y:S01]  /*4900*/  IMAD.MOV.U32 R5, RZ, RZ, R136 ;  /* 0x000000ffff057224 */ /* 0x000fe200078e0088 */
[C---:B------:R-:W-:Y:S06]  /*4910*/  HMMA.16816.F32 R148, R8.reuse, R78, R52 ;  /* 0x0000004e0894723c */ /* 0x040fec0000001834 */
[C---:B------:R-:W-:Y:S01]  /*4920*/  HMMA.16816.F32 R44, R8.reuse, R70, R44 ;  /* 0x00000046082c723c */ /* 0x040fe2000000182c */
[----:B------:R-:W-:Y:S01]  /*4930*/  IMAD.MOV.U32 R54, RZ, RZ, R199 ;  /* 0x000000ffff367224 */ /* 0x000fe200078e00c7 */
[----:B------:R-:W-:Y:S01]  /*4940*/  MOV R89, R141 ;  /* 0x0000008d00597202 */ /* 0x000fe20000000f00 */
[----:B------:R-:W-:Y:S01]  /*4950*/  IMAD.MOV.U32 R90, RZ, RZ, R143 ;  /* 0x000000ffff5a7224 */ /* 0x000fe200078e008f */
[----:B------:R-:W-:Y:S01]  /*4960*/  MOV R53, R198 ;  /* 0x000000c600357202 */ /* 0x000fe20000000f00 */
[----:B------:R-:W-:Y:S01]  /*4970*/  IMAD.MOV.U32 R88, RZ, RZ, R140 ;  /* 0x000000ffff587224 */ /* 0x000fe200078e008c */
[----:B------:R-:W-:Y:S01]  /*4980*/  HMMA.16816.F32 R248, R8, R66, R36 ;  /* 0x0000004208f8723c */ /* 0x000fe20000001824 */
[----:B-1----:R-:W-:Y:S01]  /*4990*/  FFMA.FTZ R3, R80, UR20, -R2 ;  /* 0x0000001450037c23 */ /* 0x002fe20008010802 */
[----:B------:R-:W-:Y:S01]  /*49a0*/  MOV R80, R138 ;  /* 0x0000008a00507202 */ /* 0x000fe20000000f00 */
[----:B--2---:R-:W-:-:S02]  /*49b0*/  IMAD.MOV.U32 R52, RZ, RZ, R32 ;  /* 0x000000ffff347224 */ /* 0x004fc400078e0020 */
[----:B------:R1:W-:Y:S01]  /*49c0*/  MUFU.EX2 R176, R3 ;  /* 0x0000000300b07308 */ /* 0x0003e20000000800 */
[----:B------:R-:W-:Y:S01]  /*49d0*/  HMMA.16816.F32 R136, R8, R86, R120 ;  /* 0x000000560888723c */ /* 0x000fe20000001878 */
[----:B------:R-:W-:Y:S02]  /*49e0*/  IMAD.MOV.U32 R81, RZ, RZ, R142 ;  /* 0x000000ffff517224 */ /* 0x000fe400078e008e */
[----:B------:R-:W-:-:S03]  /*49f0*/  IMAD.MOV.U32 R55, RZ, RZ, R179 ;  /* 0x000000ffff377224 */ /* 0x000fc600078e00b3 */
[C---:B------:R-:W-:Y:S06]  /*4a00*/  HMMA.16816.F32 R216, R8.reuse, R62, R28 ;  /* 0x0000003e08d8723c */ /* 0x040fec000000181c */
[C---:B------:R-:W-:Y:S01]  /*4a10*/  HMMA.16816.F32 R212, R8.reuse, R58, R24 ;  /* 0x0000003a08d4723c */ /* 0x040fe20000001818 */
[----:B------:R-:W-:Y:S02]  /*4a20*/  IMAD.MOV.U32 R48, RZ, RZ, R45 ;  /* 0x000000ffff307224 */ /* 0x000fe400078e002d */
[----:B------:R-:W-:Y:S02]  /*4a30*/  IMAD.MOV.U32 R135, RZ, RZ, R46 ;  /* 0x000000ffff877224 */ /* 0x000fe400078e002e */
[----:B-1----:R-:W-:Y:S01]  /*4a40*/  FFMA.FTZ R3, R83, UR20, -R2 ;  /* 0x0000001453037c23 */ /* 0x002fe20008010802 */
[----:B------:R-:W-:Y:S01]  /*4a50*/  IMAD.MOV.U32 R134, RZ, RZ, R47 ;  /* 0x000000ffff867224 */ /* 0x000fe200078e002f */
[----:B------:R-:W-:Y:S02]  /*4a60*/  HMMA.16816.F32 R240, R8, R118, R20 ;  /* 0x0000007608f0723c */ /* 0x000fe40000001814 */
[----:B------:R1:W-:Y:S05]  /*4a70*/  MUFU.EX2 R233, R3 ;  /* 0x0000000300e97308 */ /* 0x0003ea0000000800 */
[----:B------:R-:W-:-:S02]  /*4a80*/  F2FP.F16.F32.PACK_AB R8, R211, R224 ;  /* 0x000000e0d308723e */ /* 0x000fc400000000ff */
[----:B------:R-:W-:Y:S01]  /*4a90*/  F2FP.F16.F32.PACK_AB R10, R6, R16 ;  /* 0x00000010060a723e */ /* 0x000fe200000000ff */
[----:B-1----:R-:W-:-:S04]  /*4aa0*/  FFMA.FTZ R3, R82, UR20, -R2 ;  /* 0x0000001452037c23 */ /* 0x002fc80008010802 */
[----:B------:R1:W-:Y:S02]  /*4ab0*/  MUFU.EX2 R237, R3 ;  /* 0x0000000300ed7308 */ /* 0x0003e40000000800 */
[----:B-1----:R-:W-:Y:S01]  /*4ac0*/  FFMA.FTZ R3, R19, UR20, -R0 ;  /* 0x0000001413037c23 */ /* 0x002fe20008010800 */
[----:B------:R-:W-:-:S05]  /*4ad0*/  MOV R19, R44 ;  /* 0x0000002c00137202 */ /* 0x000fca0000000f00 */
[----:B------:R1:W-:Y:S02]  /*4ae0*/  MUFU.EX2 R133, R3 ;  /* 0x0000000300857308 */ /* 0x0003e40000000800 */
[----:B-1----:R-:W-:Y:S01]  /*4af0*/  FFMA.FTZ R3, R92, UR20, -R0 ;  /* 0x000000145c037c23 */ /* 0x002fe20008010800 */
[----:B------:R-:W-:-:S05]  /*4b00*/  IMAD.MOV.U32 R92, RZ, RZ, R197 ;  /* 0x000000ffff5c7224 */ /* 0x000fca00078e00c5 */
[----:B------:R1:W2:Y:S02]  /*4b10*/  MUFU.EX2 R132, R3 ;  /* 0x0000000300847308 */ /* 0x0002a40000000800 */
[----:B-1----:R-:W-:Y:S01]  /*4b20*/  FFMA.FTZ R3, R94, UR20, -R0 ;  /* 0x000000145e037c23 */ /* 0x002fe20008010800 */
[----:B--2---:R-:W-:Y:S01]  /*4b30*/  F2FP.F16.F32.PACK_AB R9, R132, R133 ;  /* 0x000000858409723e */ /* 0x004fe200000000ff */
[----:B------:R-:W-:-:S04]  /*4b40*/  IMAD.MOV.U32 R94, RZ, RZ, R88 ;  /* 0x000000ffff5e7224 */ /* 0x000fc800078e0058 */
[----:B------:R1:W-:Y:S02]  /*4b50*/  MUFU.EX2 R236, R3 ;  /* 0x0000000300ec7308 */ /* 0x0003e40000000800 */
[----:B-1----:R-:W-:Y:S01]  /*4b60*/  FFMA.FTZ R3, R93, UR20, -R0 ;  /* 0x000000145d037c23 */ /* 0x002fe20008010800 */
[----:B------:R-:W-:-:S05]  /*4b70*/  IMAD.MOV.U32 R93, RZ, RZ, R89 ;  /* 0x000000ffff5d7224 */ /* 0x000fca00078e0059 */
[----:B------:R1:W2:Y:S02]  /*4b80*/  MUFU.EX2 R247, R3 ;  /* 0x0000000300f77308 */ /* 0x0002a40000000800 */
[----:B-1----:R-:W-:Y:S01]  /*4b90*/  FFMA.FTZ R3, R91, UR20, -R0 ;  /* 0x000000145b037c23 */ /* 0x002fe20008010800 */
[----:B--2---:R-:W-:-:S05]  /*4ba0*/  F2FP.F16.F32.PACK_AB R11, R247, R236 ;  /* 0x000000ecf70b723e */ /* 0x004fca00000000ff */
[----:B------:R1:W-:Y:S02]  /*4bb0*/  MUFU.EX2 R252, R3 ;  /* 0x0000000300fc7308 */ /* 0x0003e40000000800 */
[C---:B------:R-:W-:Y:S06]  /*4bc0*/  HMMA.16816.F32 R36, R8.reuse, R108, RZ ;  /* 0x0000006c0824723c */ /* 0x040fec00000018ff */
[----:B------:R-:W-:Y:S01]  /*4bd0*/  HMMA.16816.F32 R20, R8, R128, RZ ;  /* 0x000000800814723c */ /* 0x000fe200000018ff */
[----:B------:R-:W-:Y:S01]  /*4be0*/  IMAD.MOV.U32 R109, RZ, RZ, R153 ;  /* 0x000000ffff6d7224 */ /* 0x000fe200078e0099 */
[----:B------:R-:W-:-:S04]  /*4bf0*/  MOV R108, R154 ;  /* 0x0000009a006c7202 */ /* 0x000fc80000000f00 */
[C---:B------:R-:W-:Y:S01]  /*4c00*/  HMMA.16816.F32 R28, R8.reuse, R112, RZ ;  /* 0x00000070081c723c */ /* 0x040fe200000018ff */
[----:B-1----:R-:W-:Y:S01]  /*4c10*/  FFMA.FTZ R3, R35, UR20, -R0 ;  /* 0x0000001423037c23 */ /* 0x002fe20008010800 */
[----:B------:R-:W-:Y:S01]  /*4c20*/  IMAD.MOV.U32 R128, RZ, RZ, R5 ;  /* 0x000000ffff807224 */ /* 0x000fe200078e0005 */
[----:B------:R-:W-:Y:S02]  /*4c30*/  MOV R129, R4 ;  /* 0x0000000400817202 */ /* 0x000fe40000000f00 */
[----:B------:R1:W2:Y:S01]  /*4c40*/  MUFU.EX2 R244, R3 ;  /* 0x0000000300f47308 */ /* 0x0002a20000000800 */
[----:B------:R-:W-:Y:S01]  /*4c50*/  HMMA.16816.F32 R32, R8, R104, RZ ;  /* 0x000000680820723c */ /* 0x000fe200000018ff */
[----:B------:R-:W-:Y:S01]  /*4c60*/  MOV R112, R176 ;  /* 0x000000b000707202 */ /* 0x000fe20000000f00 */
[----:B------:R-:W-:-:S03]  /*4c70*/  IMAD.MOV.U32 R113, RZ, RZ, R155 ;  /* 0x000000ffff717224 */ /* 0x000fc600078e009b */
[----:B------:R-:W-:Y:S01]  /*4c80*/  F2FP.F16.F32.PACK_AB R4, R112, R52 ;  /* 0x000000347004723e */ /* 0x000fe200000000ff */
[----:B------:R-:W-:Y:S01]  /*4c90*/  HMMA.16816.F32 R24, R8, R124, RZ ;  /* 0x0000007c0818723c */ /* 0x000fe200000018ff */
[----:B------:R-:W-:Y:S02]  /*4ca0*/  IMAD.MOV.U32 R105, RZ, RZ, R7 ;  /* 0x000000ffff697224 */ /* 0x000fe400078e0007 */
[----:B------:R-:W-:-:S03]  /*4cb0*/  IMAD.MOV.U32 R104, RZ, RZ, R80 ;  /* 0x000000ffff687224 */ /* 0x000fc600078e0050 */
[----:B------:R-:W-:Y:S01]  /*4cc0*/  HMMA.16816.F32 R44, R8, R96, RZ ;  /* 0x00000060082c723c */ /* 0x000fe200000018ff */
[----:B------:R-:W-:Y:S01]  /*4cd0*/  MOV R124, R6 ;  /* 0x00000006007c7202 */ /* 0x000fe20000000f00 */
[----:B------:R-:W-:Y:S01]  /*4ce0*/  IMAD.MOV.U32 R125, RZ, RZ, R196 ;  /* 0x000000ffff7d7224 */ /* 0x000fe200078e00c4 */
[----:B------:R-:W-:Y:S01]  /*4cf0*/  F2FP.F16.F32.PACK_AB R6, R237, R233 ;  /* 0x000000e9ed06723e */ /* 0x000fe200000000ff */
[--C-:B-1----:R-:W-:Y:S01]  /*4d00*/  FFMA.FTZ R3, R40, UR20, -R0.reuse ;  /* 0x0000001428037c23 */ /* 0x102fe20008010800 */
[----:B--2---:R-:W-:Y:S02]  /*4d10*/  F2FP.F16.F32.PACK_AB R5, R244, R252 ;  /* 0x000000fcf405723e */ /* 0x004fe400000000ff */
[----:B------:R-:W-:Y:S01]  /*4d20*/  MOV R97, R90 ;  /* 0x0000005a00617202 */ /* 0x000fe20000000f00 */
[----:B------:R1:W-:Y:S01]  /*4d30*/  MUFU.EX2 R245, R3 ;  /* 0x0000000300f57308 */ /* 0x0003e20000000800 */
[----:B------:R-:W-:Y:S01]  /*4d40*/  MOV R96, R81 ;  /* 0x0000005100607202 */ /* 0x000fe20000000f00 */
[----:B-1----:R-:W-:-:S02]  /*4d50*/  FFMA.FTZ R3, R41, UR20, -R0 ;  /* 0x0000001429037c23 */ /* 0x002fc40008010800 */
[C---:B------:R-:W-:Y:S04]  /*4d60*/  HMMA.16816.F32 R40, R8.reuse, R100, RZ ;  /* 0x000000640828723c */ /* 0x040fe800000018ff */
[----:B------:R-:W1:Y:S03]  /*4d70*/  MUFU.EX2 R239, R3 ;  /* 0x0000000300ef7308 */ /* 0x000e660000000800 */
[----:B------:R-:W-:Y:S01]  /*4d80*/  IMAD.MOV.U32 R100, RZ, RZ, R19 ;  /* 0x000000ffff647224 */ /* 0x000fe200078e0013 */
[----:B------:R-:W-:Y:S01]  /*4d90*/  MOV R19, R178 ;  /* 0x000000b200137202 */ /* 0x000fe20000000f00 */
[----:B------:R-:W-:Y:S02]  /*4da0*/  IMAD.MOV.U32 R101, RZ, RZ, R48 ;  /* 0x000000ffff657224 */ /* 0x000fe400078e0030 */
[----:B------:R-:W-:Y:S01]  /*4db0*/  HMMA.16816.F32 R48, R8, R98, RZ ;  /* 0x000000620830723c */ /* 0x000fe200000018ff */
[----:B-1----:R-:W-:Y:S01]  /*4dc0*/  F2FP.F16.F32.PACK_AB R7, R239, R245 ;  /* 0x000000f5ef07723e */ /* 0x002fe200000000ff */
[----:B------:R-:W-:-:S06]  /*4dd0*/  IMAD.MOV.U32 R3, RZ, RZ, R152 ;  /* 0x000000ffff037224 */ /* 0x000fcc00078e0098 */
[----:B------:R-:W-:Y:S06]  /*4de0*/  HMMA.16816.F32 R88, R4, R72, R36 ;  /* 0x000000480458723c */ /* 0x000fec0000001824 */
[----:B------:R-:W-:Y:S06]  /*4df0*/  HMMA.16816.F32 R36, R8, R106, RZ ;  /* 0x0000006a0824723c */ /* 0x000fec00000018ff */
[----:B------:R-:W-:Y:S01]  /*4e00*/  HMMA.16816.F32 R196, R4, R56, R20 ;  /* 0x0000003804c4723c */ /* 0x000fe20000001814 */
[----:B------:R-:W-:Y:S01]  /*4e10*/  MOV R107, R125 ;  /* 0x0000007d006b7202 */ /* 0x000fe20000000f00 */
[----:B------:R-:W-:-:S02]  /*4e20*/  IMAD.MOV.U32 R125, RZ, RZ, R55 ;  /* 0x000000ffff7d7224 */ /* 0x000fc400078e0037 */
[----:B------:R-:W-:Y:S01]  /*4e30*/  IMAD.MOV.U32 R106, RZ, RZ, R113 ;  /* 0x000000ffff6a7224 */ /* 0x000fe200078e0071 */
[----:B------:R-:W-:Y:S01]  /*4e40*/  MOV R113, R205 ;  /* 0x000000cd00717202 */ /* 0x000fe20000000f00 */
[----:B------:R-:W-:Y:S06]  /*4e50*/  HMMA.16816.F32 R20, R8, R144, RZ ;  /* 0x000000900814723c */ /* 0x000fec00000018ff */
[----:B------:R-:W-:Y:S01]  /*4e60*/  HMMA.16816.F32 R80, R4, R76, R40 ;  /* 0x0000004c0450723c */ /* 0x000fe20000001828 */
[----:B------:R-:W-:Y:S02]  /*4e70*/  IMAD.MOV.U32 R144, RZ, RZ, R3 ;  /* 0x000000ffff907224 */ /* 0x000fe400078e0003 */
[----:B------:R-:W-:Y:S01]  /*4e80*/  FFMA.FTZ R3, R184, UR20, -R2 ;  /* 0x00000014b8037c23 */ /* 0x000fe20008010802 */
[----:B------:R-:W-:Y:S01]  /*4e90*/  MOV R145, R109 ;  /* 0x0000006d00917202 */ /* 0x000fe20000000f00 */
[----:B------:R-:W-:Y:S01]  /*4ea0*/  IMAD.MOV.U32 R109, RZ, RZ, R209 ;  /* 0x000000ffff6d7224 */ /* 0x000fe200078e00d1 */
[----:B------:R-:W-:Y:S06]  /*4eb0*/  HMMA.16816.F32 R40, R8, R110, RZ ;  /* 0x0000006e0828723c */ /* 0x000fec00000018ff */
[C---:B------:R-:W-:Y:S01]  /*4ec0*/  HMMA.16816.F32 R176, R4.reuse, R84, R44 ;  /* 0x0000005404b0723c */ /* 0x040fe2000000182c */
[----:B------:R-:W-:Y:S01]  /*4ed0*/  MOV R111, R207 ;  /* 0x000000cf006f7202 */ /* 0x000fe20000000f00 */
[----:B------:R-:W-:Y:S01]  /*4ee0*/  IMAD.MOV.U32 R110, RZ, RZ, R208 ;  /* 0x000000ffff6e7224 */ /* 0x000fe200078e00d0 */
[----:B------:R1:W-:Y:S03]  /*4ef0*/  MUFU.EX2 R207, R3 ;  /* 0x0000000300cf7308 */ /* 0x0003e60000000800 */
[----:B------:R-:W-:Y:S06]  /*4f00*/  HMMA.16816.F32 R152, R4, R64, R28 ;  /* 0x000000400498723c */ /* 0x000fec000000181c */
[C---:B------:R-:W-:Y:S06]  /*4f10*/  HMMA.16816.F32 R44, R8.reuse, R102, RZ ;  /* 0x00000066082c723c */ /* 0x040fec00000018ff */
[----:B------:R-:W-:Y:S01]  /*4f20*/  HMMA.16816.F32 R28, R8, R126, RZ ;  /* 0x0000007e081c723c */ /* 0x000fe200000018ff */
[----:B------:R-:W-:-:S02]  /*4f30*/  IMAD.MOV.U32 R103, RZ, RZ, R128 ;  /* 0x000000ffff677224 */ /* 0x000fc400078e0080 */
[----:B-1----:R-:W-:Y:S01]  /*4f40*/  FFMA.FTZ R3, R170, UR20, -R2 ;  /* 0x00000014aa037c23 */ /* 0x002fe20008010802 */
[----:B------:R-:W-:Y:S01]  /*4f50*/  IMAD.MOV.U32 R102, RZ, RZ, R124 ;  /* 0x000000ffff667224 */ /* 0x000fe200078e007c */
[----:B------:R-:W-:Y:S01]  /*4f60*/  MOV R124, R54 ;  /* 0x00000036007c7202 */ /* 0x000fe20000000f00 */
[----:B------:R-:W-:Y:S01]  /*4f70*/  IMAD.MOV.U32 R128, RZ, RZ, R53 ;  /* 0x000000ffff807224 */ /* 0x000fe200078e0035 */
[----:B------:R1:W2:Y:S01]  /*4f80*/  MUFU.EX2 R208, R3 ;  /* 0x0000000300d07308 */ /* 0x0002a20000000800 */
[----:B------:R-:W-:Y:S01]  /*4f90*/  IMAD.MOV.U32 R127, RZ, RZ, R52 ;  /* 0x000000ffff7f7224 */ /* 0x000fe200078e0034 */
[----:B------:R-:W-:Y:S01]  /*4fa0*/  HMMA.16816.F32 R140, R4, R60, R24 ;  /* 0x0000003c048c723c */ /* 0x000fe20000001818 */
[----:B------:R-:W-:Y:S01]  /*4fb0*/  MOV R126, R92 ;  /* 0x0000005c007e7202 */ /* 0x000fe20000000f00 */
[----:B------:R-:W-:-:S04]  /*4fc0*/  IMAD.MOV.U32 R92, RZ, RZ, R175 ;  /* 0x000000ffff5c7224 */ /* 0x000fc800078e00af */
[----:B------:R-:W-:Y:S06]  /*4fd0*/  HMMA.16816.F32 R52, R4, R70, R36 ;  /* 0x000000460434723c */ /* 0x000fec0000001824 */
[----:B------:R-:W-:Y:S01]  /*4fe0*/  HMMA.16816.F32 R24, R8, R130, RZ ;  /* 0x000000820818723c */ /* 0x000fe200000018ff */
[----:B------:R-:W-:Y:S01]  /*4ff0*/  MOV R39, R210 ;  /* 0x000000d200277202 */ /* 0x000fe20000000f00 */
[----:B-1----:R-:W-:Y:S01]  /*5000*/  FFMA.FTZ R3, R169, UR20, -R2 ;  /* 0x00000014a9037c23 */ /* 0x002fe20008010802 */
[----:B------:R-:W-:-:S03]  /*5010*/  MOV R38, R106 ;  /* 0x0000006a00267202 */ /* 0x000fc60000000f00 */
[----:B------:R-:W-:Y:S01]  /*5020*/  HMMA.16816.F32 R120, R4, R68, R32 ;  /* 0x000000440478723c */ /* 0x000fe20000001820 */
[----:B------:R1:W-:Y:S01]  /*5030*/  MUFU.EX2 R209, R3 ;  /* 0x0000000300d17308 */ /* 0x0003e20000000800 */
[----:B------:R-:W-:Y:S01]  /*5040*/  IMAD.MOV.U32 R130, RZ, RZ, R96 ;  /* 0x000000ffff827224 */ /* 0x000fe200078e0060 */
[----:B------:R-:W-:-:S03]  /*5050*/  MOV R131, R97 ;  /* 0x0000006100837202 */ /* 0x000fc60000000f00 */
[----:B------:R-:W-:Y:S01]  /*5060*/  HMMA.16816.F32 R96, R4, R116, R20 ;  /* 0x000000740460723c */ /* 0x000fe20000001814 */
[----:B------:R-:W-:Y:S05]  /*5070*/  LDSM.16.MT88.4 R20, [R231+0xd000] ;  /* 0x00d00000e714783b */ /* 0x000fea0000004200 */
[----:B------:R-:W-:Y:S01]  /*5080*/  HMMA.16816.F32 R32, R8, R114, RZ ;  /* 0x000000720820723c */ /* 0x000fe200000018ff */
[----:B------:R-:W-:Y:S02]  /*5090*/  IMAD.MOV.U32 R116, RZ, RZ, R19 ;  /* 0x000000ffff747224 */ /* 0x000fe400078e0013 */
[----:B------:R-:W-:Y:S02]  /*50a0*/  IMAD.MOV.U32 R19, RZ, RZ, R204 ;  /* 0x000000ffff137224 */ /* 0x000fe400078e00cc */
[----:B------:R-:W-:-:S02]  /*50b0*/  IMAD.MOV.U32 R117, RZ, RZ, R94 ;  /* 0x000000ffff757224 */ /* 0x000fc400078e005e */
[----:B-1----:R-:W-:Y:S01]  /*50c0*/  FFMA.FTZ R3, R165, UR20, -R2 ;  /* 0x00000014a5037c23 */ /* 0x002fe20008010802 */
[----:B------:R-:W-:Y:S01]  /*50d0*/  IMAD.MOV.U32 R114, RZ, RZ, R108 ;  /* 0x000000ffff727224 */ /* 0x000fe200078e006c */
[----:B------:R-:W-:Y:S01]  /*50e0*/  HMMA.16816.F32 R8, R8, R146, RZ ;  /* 0x000000920808723c */ /* 0x000fe200000018ff */
[----:B------:R-:W-:Y:S01]  /*50f0*/  IMAD.MOV.U32 R108, RZ, RZ, R18 ;  /* 0x000000ffff6c7224 */ /* 0x000fe200078e0012 */
[----:B------:R1:W3:Y:S01]  /*5100*/  MUFU.EX2 R210, R3 ;  /* 0x0000000300d27308 */ /* 0x0002e20000000800 */
[----:B------:R-:W-:Y:S02]  /*5110*/  IMAD.MOV.U32 R18, RZ, RZ, R206 ;  /* 0x000000ffff127224 */ /* 0x000fe400078e00ce */
[----:B------:R-:W-:Y:S01]  /*5120*/  IMAD.MOV.U32 R94, RZ, RZ, R173 ;  /* 0x000000ffff5e7224 */ /* 0x000fe200078e00ad */
[----:B------:R-:W-:Y:S01]  /*5130*/  HMMA.16816.F32 R60, R4, R62, R28 ;  /* 0x0000003e043c723c */ /* 0x000fe2000000181c */
[----:B------:R-:W-:Y:S01]  /*5140*/  LDSM.16.MT88.4 R28, [R228+0xd000] ;  /* 0x00d00000e41c783b */ /* 0x000fe20000004200 */
[----:B------:R-:W-:Y:S01]  /*5150*/  IMAD.MOV.U32 R147, RZ, RZ, R93 ;  /* 0x000000ffff937224 */ /* 0x000fe200078e005d */
[----:B------:R-:W-:-:S03]  /*5160*/  MOV R93, R174 ;  /* 0x000000ae005d7202 */ /* 0x000fc60000000f00 */
[C---:B------:R-:W-:Y:S01]  /*5170*/  HMMA.16816.F32 R56, R4.reuse, R58, R24 ;  /* 0x0000003a0438723c */ /* 0x040fe20000001818 */
[----:B------:R-:W4:Y:S05]  /*5180*/  LDSM.16.MT88.4 R24, [R229+0xd000] ;  /* 0x00d00000e518783b */ /* 0x000f2a0000004200 */
[----:B------:R-:W-:Y:S01]  /*5190*/  HMMA.16816.F32 R72, R4, R74, R40 ;  /* 0x0000004a0448723c */ /* 0x000fe20000001828 */
[----:B-1----:R-:W-:-:S04]  /*51a0*/  FFMA.FTZ R3, R162, UR20, -R0 ;  /* 0x00000014a2037c23 */ /* 0x002fc80008010800 */
[----:B------:R1:W-:Y:S01]  /*51b0*/  MUFU.EX2 R170, R3 ;  /* 0x0000000300aa7308 */ /* 0x0003e20000000800 */
[C---:B------:R-:W-:Y:S06]  /*51c0*/  HMMA.16816.F32 R48, R4.reuse, R86, R48 ;  /* 0x000000560430723c */ /* 0x040fec0000001830 */
[C---:B------:R-:W-:Y:S06]  /*51d0*/  HMMA.16816.F32 R44, R4.reuse, R78, R44 ;  /* 0x0000004e042c723c */ /* 0x040fec000000182c */
[----:B------:R-:W-:Y:S01]  /*51e0*/  HMMA.16816.F32 R64, R4, R66, R32 ;  /* 0x000000420440723c */ /* 0x000fe20000001820 */
[----:B------:R-:W4:Y:S01]  /*51f0*/  LDSM.16.MT88.4 R32, [R230+0xd000] ;  /* 0x00d00000e620783b */ /* 0x000f220000004200 */
[----:B-1----:R-:W-:-:S04]  /*5200*/  FFMA.FTZ R3, R161, UR20, -R0 ;  /* 0x00000014a1037c23 */ /* 0x002fc80008010800 */
[----:B------:R-:W-:Y:S01]  /*5210*/  HMMA.16816.F32 R40, R4, R118, R8 ;  /* 0x000000760428723c */ /* 0x000fe20000001808 */
[----:B------:R1:W1:Y:S06]  /*5220*/  MUFU.EX2 R204, R3 ;  /* 0x0000000300cc7308 */ /* 0x00026c0000000800 */
[----:B--2---:R-:W-:Y:S01]  /*5230*/  F2FP.F16.F32.PACK_AB R8, R208, R207 ;  /* 0x000000cfd008723e */ /* 0x004fe200000000ff */
[----:B------:R-:W-:Y:S01]  /*5240*/  IMAD.MOV.U32 R119, RZ, RZ, R145 ;  /* 0x000000ffff777224 */ /* 0x000fe200078e0091 */
[----:B---3--:R-:W-:Y:S01]  /*5250*/  F2FP.F16.F32.PACK_AB R10, R210, R209 ;  /* 0x000000d1d20a723e */ /* 0x008fe200000000ff */
[----:B------:R-:W-:Y:S01]  /*5260*/  IMAD.MOV.U32 R145, RZ, RZ, R101 ;  /* 0x000000ffff917224 */ /* 0x000fe200078e0065 */
[----:B------:R-:W-:-:S02]  /*5270*/  MOV R118, R144 ;  /* 0x0000009000767202 */ /* 0x000fc40000000f00 */
[----:B------:R-:W-:Y:S01]  /*5280*/  MOV R144, R100 ;  /* 0x0000006400907202 */ /* 0x000fe20000000f00 */
[----:B-1----:R-:W-:Y:S01]  /*5290*/  FFMA.FTZ R3, R160, UR20, -R0 ;  /* 0x00000014a0037c23 */ /* 0x002fe20008010800 */
[----:B------:R-:W-:Y:S01]  /*52a0*/  IMAD.MOV.U32 R160, RZ, RZ, R114 ;  /* 0x000000ffffa07224 */ /* 0x000fe200078e0072 */
[----:B------:R-:W-:Y:S02]  /*52b0*/  MOV R114, R135 ;  /* 0x0000008700727202 */ /* 0x000fe40000000f00 */
[----:B------:R1:W-:Y:S01]  /*52c0*/  MUFU.EX2 R205, R3 ;  /* 0x0000000300cd7308 */ /* 0x0003e20000000800 */
[----:B------:R-:W-:Y:S02]  /*52d0*/  MOV R135, R166 ;  /* 0x000000a600877202 */ /* 0x000fe40000000f00 */
[----:B------:R2:W5:Y:S01]  /*52e0*/  LDL.LU R166, [R1+0x104] ;  /* 0x0001040001a67983 */ /* 0x0005620000300800 */
[----:B------:R-:W-:Y:S01]  /*52f0*/  F2FP.F16.F32.PACK_AB R9, R204, R170 ;  /* 0x000000aacc09723e */ /* 0x000fe200000000ff */
[----:B-1----:R-:W-:Y:S01]  /*5300*/  FFMA.FTZ R3, R95, UR20, -R0 ;  /* 0x000000145f037c23 */ /* 0x002fe20008010800 */
[----:B------:R-:W-:-:S03]  /*5310*/  IMAD.MOV.U32 R95, RZ, RZ, R172 ;  /* 0x000000ffff5f7224 */ /* 0x000fc600078e00ac */
[----:B------:R1:W3:Y:S02]  /*5320*/  MUFU.EX2 R206, R3 ;  /* 0x0000000300ce7308 */ /* 0x0002e40000000800 */
[----:B-1----:R-:W-:Y:S01]  /*5330*/  FFMA.FTZ R3, R190, UR20, -R13 ;  /* 0x00000014be037c23 */ /* 0x002fe2000801080d */
[----:B---3--:R-:W-:Y:S02]  /*5340*/  F2FP.F16.F32.PACK_AB R11, R206, R205 ;  /* 0x000000cdce0b723e */ /* 0x008fe400000000ff */
[----:B------:R-:W-:-:S03]  /*5350*/  MOV R190, R39 ;  /* 0x0000002700be7202 */ /* 0x000fc60000000f00 */
[----:B------:R1:W-:Y:S01]  /*5360*/  MUFU.EX2 R36, R3 ;  /* 0x0000000300247308 */ /* 0x0003e20000000800 */
[----:B------:R-:W-:Y:S01]  /*5370*/  IMAD.MOV.U32 R39, RZ, RZ, R107 ;  /* 0x000000ffff277224 */ /* 0x000fe200078e006b */
[C---:B----4-:R-:W-:Y:S06]  /*5380*/  HMMA.16816.F32 R68, R8.reuse, R24, R80 ;  /* 0x000000180844723c */ /* 0x050fec0000001850 */
[C---:B------:R-:W-:Y:S06]  /*5390*/  HMMA.16816.F32 R176, R8.reuse, R28, R176 ;  /* 0x0000001c08b0723c */ /* 0x040fec00000018b0 */
[----:B------:R-:W-:Y:S01]  /*53a0*/  HMMA.16816.F32 R48, R8, R30, R48 ;  /* 0x0000001e0830723c */ /* 0x000fe20000001830 */
[----:B-1----:R-:W-:Y:S01]  /*53b0*/  FFMA.FTZ R3, R188, UR20, -R13 ;  /* 0x00000014bc037c23 */ /* 0x002fe2000801080d */
[----:B------:R-:W-:-:S02]  /*53c0*/  IMAD.MOV.U32 R188, RZ, RZ, R116 ;  /* 0x000000ffffbc7224 */ /* 0x000fc400078e0074 */
[----:B------:R-:W-:Y:S01]  /*53d0*/  IMAD.MOV.U32 R116, RZ, RZ, R102 ;  /* 0x000000ffff747224 */ /* 0x000fe200078e0066 */
[----:B------:R1:W3:Y:S01]  /*53e0*/  MUFU.EX2 R162, R3 ;  /* 0x0000000300a27308 */ /* 0x0002e20000000800 */
[C---:B------:R-:W-:Y:S06]  /*53f0*/  HMMA.16816.F32 R44, R8.reuse, R26, R44 ;  /* 0x0000001a082c723c */ /* 0x040fec000000182c */
[----:B------:R-:W-:Y:S01]  /*5400*/  HMMA.16816.F32 R88, R8, R20, R88 ;  /* 0x000000140858723c */ /* 0x000fe20000001858 */
[----:B-1----:R-:W-:Y:S01]  /*5410*/  FFMA.FTZ R3, R187, UR20, -R13 ;  /* 0x00000014bb037c23 */ /* 0x002fe2000801080d */
[----:B---3--:R-:W-:-:S03]  /*5420*/  F2FP.F16.F32.PACK_AB R4, R162, R36 ;  /* 0x00000024a204723e */ /* 0x008fc600000000ff */
[----:B------:R1:W-:Y:S02]  /*5430*/  MUFU.EX2 R146, R3 ;  /* 0x0000000300927308 */ /* 0x0003e40000000800 */
[----:B-1----:R-:W-:Y:S01]  /*5440*/  FFMA.FTZ R3, R189, UR20, -R13 ;  /* 0x00000014bd037c23 */ /* 0x002fe2000801080d */
[----:B------:R-:W-:Y:S02]  /*5450*/  IMAD.MOV.U32 R189, RZ, RZ, R131 ;  /* 0x000000ffffbd7224 */ /* 0x000fe400078e0083 */
[----:B------:R-:W-:-:S03]  /*5460*/  IMAD.MOV.U32 R81, RZ, RZ, R119 ;  /* 0x000000ffff517224 */ /* 0x000fc600078e0077 */
[----:B------:R1:W3:Y:S01]  /*5470*/  MUFU.EX2 R115, R3 ;  /* 0x0000000300737308 */ /* 0x0002e20000000800 */
[----:B------:R-:W-:Y:S02]  /*5480*/  IMAD.MOV.U32 R83, RZ, RZ, R38 ;  /* 0x000000ffff537224 */ /* 0x000fe400078e0026 */
[----:B------:R-:W-:Y:S02]  /*5490*/  IMAD.MOV.U32 R131, RZ, RZ, R105 ;  /* 0x000000ffff837224 */ /* 0x000fe400078e0069 */
[----:B-1----:R-:W-:Y:S01]  /*54a0*/  FFMA.FTZ R3, R192, UR20, -R12 ;  /* 0x00000014c0037c23 */ /* 0x002fe2000801080c */
[----:B---3--:R-:W-:Y:S01]  /*54b0*/  F2FP.F16.F32.PACK_AB R6, R115, R146 ;  /* 0x000000927306723e */ /* 0x008fe200000000ff */
[----:B------:R-:W-:Y:S01]  /*54c0*/  IMAD.MOV.U32 R192, RZ, RZ, R130 ;  /* 0x000000ffffc07224 */ /* 0x000fe200078e0082 */
[----:B------:R-:W-:Y:S01]  /*54d0*/  MOV R38, R39 ;  /* 0x0000002700267202 */ /* 0x000fe20000000f00 */
[----:B------:R1:W-:Y:S01]  /*54e0*/  MUFU.EX2 R37, R3 ;  /* 0x0000000300257308 */ /* 0x0003e20000000800 */
[----:B------:R-:W-:Y:S01]  /*54f0*/  MOV R130, R104 ;  /* 0x0000006800827202 */ /* 0x000fe20000000f00 */
[----:B-1----:R-:W-:Y:S01]  /*5500*/  FFMA.FTZ R3, R191, UR20, -R12 ;  /* 0x00000014bf037c23 */ /* 0x002fe2000801080c */
[----:B------:R-:W-:Y:S01]  /*5510*/  MOV R191, R147 ;  /* 0x0000009300bf7202 */ /* 0x000fe20000000f00 */
[----:B------:R-:W-:-:S04]  /*5520*/  IMAD.MOV.U32 R147, RZ, RZ, R129 ;  /* 0x000000ffff937224 */ /* 0x000fc800078e0081 */
[----:B------:R1:W3:Y:S01]  /*5530*/  MUFU.EX2 R161, R3 ;  /* 0x0000000300a17308 */ /* 0x0002e20000000800 */
[----:B------:R-:W-:Y:S02]  /*5540*/  IMAD.MOV.U32 R129, RZ, RZ, R134 ;  /* 0x000000ffff817224 */ /* 0x000fe400078e0086 */
[----:B-1----:R-:W-:Y:S01]  /*5550*/  FFMA.FTZ R3, R186, UR20, -R12 ;  /* 0x00000014ba037c23 */ /* 0x002fe2000801080c */
[----:B---3--:R-:W-:-:S04]  /*5560*/  F2FP.F16.F32.PACK_AB R5, R161, R37 ;  /* 0x00000025a105723e */ /* 0x008fc800000000ff */
[----:B------:R1:W-:Y:S02]  /*5570*/  MUFU.EX2 R165, R3 ;  /* 0x0000000300a57308 */ /* 0x0003e40000000800 */
[----:B-1----:R-:W-:-:S06]  /*5580*/  FFMA.FTZ R3, R185, UR20, -R12 ;  /* 0x00000014b9037c23 */ /* 0x002fcc000801080c */
[----:B------:R-:W1:Y:S01]  /*5590*/  MUFU.EX2 R169, R3 ;  /* 0x0000000300a97308 */ /* 0x000e620000000800 */
[----:B------:R-:W-:Y:S02]  /*55a0*/  IMAD.MOV.U32 R134, RZ, RZ, R194 ;  /* 0x000000ffff867224 */ /* 0x000fe400078e00c2 */
[----:B------:R-:W3:Y:S01]  /*55b0*/  LDL.LU R194, [R1+0x100] ;  /* 0x0001000001c27983 */ /* 0x000ee20000300800 */
[----:B-1----:R-:W-:Y:S01]  /*55c0*/  F2FP.F16.F32.PACK_AB R7, R169, R165 ;  /* 0x000000a5a907723e */ /* 0x002fe200000000ff */
[----:B------:R-:W-:Y:S01]  /*55d0*/  IMAD.MOV.U32 R3, RZ, RZ, R117 ;  /* 0x000000ffff037224 */ /* 0x000fe200078e0075 */
[----:B------:R-:W-:-:S05]  /*55e0*/  MOV R117, R103 ;  /* 0x0000006700757202 */ /* 0x000fca0000000f00 */
[----:B------:R-:W-:Y:S01]  /*55f0*/  HMMA.16816.F32 R184, R4, R30, R136 ;  /* 0x0000001e04b8723c */ /* 0x000fe20000001888 */
[----:B------:R-:W-:Y:S02]  /*5600*/  IMAD.MOV.U32 R119, RZ, RZ, R129 ;  /* 0x000000ffff777224 */ /* 0x000fe400078e0081 */
[----:B------:R-:W-:-:S03]  /*5610*/  IMAD.MOV.U32 R39, RZ, RZ, R116 ;  /* 0x000000ffff277224 */ /* 0x000fc600078e0074 */
[C---:B------:R-:W-:Y:S01]  /*5620*/  HMMA.16816.F32 R172, R4.reuse, R28, R200 ;  /* 0x0000001c04ac723c */ /* 0x040fe200000018c8 */
[----:B------:R-:W-:Y:S01]  /*5630*/  IMAD.MOV.U32 R137, RZ, RZ, R191 ;  /* 0x000000ffff897224 */ /* 0x000fe200078e00bf */
[----:B------:R-:W-:Y:S01]  /*5640*/  MOV R191, R234 ;  /* 0x000000ea00bf7202 */ /* 0x000fe20000000f00 */
[----:B------:R-:W-:Y:S01]  /*5650*/  IMAD.MOV.U32 R139, RZ, RZ, R189 ;  /* 0x000000ffff8b7224 */ /* 0x000fe200078e00bd */
[----:B------:R-:W4:Y:S01]  /*5660*/  LDL.LU R234, [R1+0xfc] ;  /* 0x0000fc0001ea7983 */ /* 0x000f220000300800 */
[----:B------:R-:W-:Y:S01]  /*5670*/  MOV R138, R192 ;  /* 0x000000c0008a7202 */ /* 0x000fe20000000f00 */
[----:B------:R-:W-:Y:S01]  /*5680*/  IMAD.MOV.U32 R192, RZ, RZ, R17 ;  /* 0x000000ffffc07224 */ /* 0x000fe200078e0011 */
[----:B------:R-:W-:Y:S01]  /*5690*/  MOV R129, R113 ;  /* 0x0000007100817202 */ /* 0x000fe20000000f00 */
[----:B------:R2:W5:Y:S01]  /*56a0*/  LDL.LU R17, [R1+0xf8] ;  /* 0x0000f80001117983 */ /* 0x0005620000300800 */
[----:B------:R-:W-:Y:S01]  /*56b0*/  MOV R189, R193 ;  /* 0x000000c100bd7202 */ /* 0x000fe20000000f00 */
[----:B------:R-:W-:Y:S01]  /*56c0*/  IMAD.MOV.U32 R113, RZ, RZ, R238 ;  /* 0x000000ffff717224 */ /* 0x000fe200078e00ee */
[----:B------:R-:W-:Y:S01]  /*56d0*/  HMMA.16816.F32 R76, R4, R24, R220 ;  /* 0x00000018044c723c */ /* 0x000fe200000018dc */
[----:B------:R-:W2:Y:S01]  /*56e0*/  LDL.LU R193, [R1+0xf4] ;  /* 0x0000f40001c17983 */ /* 0x000ea20000300800 */
[----:B------:R-:W-:Y:S01]  /*56f0*/  IMAD.MOV.U32 R201, RZ, RZ, R147 ;  /* 0x000000ffffc97224 */ /* 0x000fe200078e0093 */
[----:B------:R-:W-:-:S02]  /*5700*/  MOV R200, R117 ;  /* 0x0000007500c87202 */ /* 0x000fc40000000f00 */
[----:B------:R-:W2:Y:S01]  /*5710*/  LDL.LU R238, [R1+0xf0] ;  /* 0x0000f00001ee7983 */ /* 0x000ea20000300800 */
[----:B------:R-:W-:Y:S01]  /*5720*/  MOV R116, R144 ;  /* 0x0000009000747202 */ /* 0x000fe20000000f00 */
[----:B------:R-:W-:Y:S01]  /*5730*/  IMAD.MOV.U32 R117, RZ, RZ, R145 ;  /* 0x000000ffff757224 */ /* 0x000fe200078e0091 */
[----:B------:R-:W-:Y:S01]  /*5740*/  MOV R136, R3 ;  /* 0x0000000300887202 */ /* 0x000fe20000000f00 */
[----:B------:R-:W2:Y:S01]  /*5750*/  LDL.LU R147, [R1+0x44] ;  /* 0x0000440001937983 */ /* 0x000ea20000300800 */
[----:B------:R-:W-:Y:S01]  /*5760*/  IMAD.MOV.U32 R3, RZ, RZ, R19 ;  /* 0x000000ffff037224 */ /* 0x000fe200078e0013 */
[C---:B------:R-:W-:Y:S02]  /*5770*/  HMMA.16816.F32 R84, R4.reuse, R26, R148 ;  /* 0x0000001a0454723c */ /* 0x040fe40000001894 */
[----:B------:R-:W2:Y:S04]  /*5780*/  LDL.LU R144, [R1+0x2c] ;  /* 0x00002c0001907983 */ /* 0x000ea80000300800 */
[----:B------:R-:W2:Y:S01]  /*5790*/  LDL.LU R145, [R1+0x28] ;  /* 0x0000280001917983 */ /* 0x000ea20000300800 */
[C---:B------:R-:W-:Y:S03]  /*57a0*/  HMMA.16816.F32 R92, R4.reuse, R20, R92 ;  /* 0x00000014045c723c */ /* 0x040fe6000000185c */
[----:B------:R-:W2:Y:S04]  /*57b0*/  LDL.LU R19, [R1+0x24] ;  /* 0x0000240001137983 */ /* 0x000ea80000300800 */
[----:B------:R-:W1:Y:S04]  /*57c0*/  LDSM.16.MT88.4 R24, [R228+0xf000] ;  /* 0x00f00000e418783b */ /* 0x000e680000004200 */
[----:B------:R-:W1:Y:S01]  /*57d0*/  LDSM.16.MT88.4 R28, [R231+0xf000] ;  /* 0x00f00000e71c783b */ /* 0x000e620000004200 */
[-C--:B------:R-:W-:Y:S06]  /*57e0*/  HMMA.16816.F32 R104, R4, R22.reuse, R156 ;  /* 0x000000160468723c */ /* 0x080fec000000189c */
[----:B------:R-:W-:Y:S01]  /*57f0*/  HMMA.16816.F32 R100, R8, R22, R72 ;  /* 0x000000160864723c */ /* 0x000fe20000001848 */
[----:B------:R-:W1:Y:S01]  /*5800*/  LDSM.16.MT88.4 R20, [R229+0xf000] ;  /* 0x00f00000e514783b */ /* 0x000e620000004200 */
[----:B------:R-:W-:Y:S01]  /*5810*/  MOV R80, R118 ;  /* 0x0000007600507202 */ /* 0x000fe20000000f00 */
[----:B------:R-:W-:Y:S01]  /*5820*/  IMAD.MOV.U32 R203, RZ, RZ, R131 ;  /* 0x000000ffffcb7224 */ /* 0x000fe200078e0083 */
[----:B------:R-:W-:-:S02]  /*5830*/  MOV R82, R160 ;  /* 0x000000a000527202 */ /* 0x000fc40000000f00 */
[----:B------:R-:W-:Y:S01]  /*5840*/  MOV R202, R130 ;  /* 0x0000008200ca7202 */ /* 0x000fe20000000f00 */
[----:B------:R-:W-:Y:S01]  /*5850*/  HMMA.16816.F32 R220, R8, R32, R120 ;  /* 0x0000002008dc723c */ /* 0x000fe20000001878 */
[----:B------:R-:W-:-:S05]  /*5860*/  MOV R156, R3 ;  /* 0x00000003009c7202 */ /* 0x000fca0000000f00 */
[C---:B-1----:R-:W-:Y:S06]  /*5870*/  HMMA.16816.F32 R120, R4.reuse, R24, R80 ;  /* 0x000000180478723c */ /* 0x042fec0000001850 */
[----:B------:R-:W-:Y:S01]  /*5880*/  HMMA.16816.F32 R148, R4, R28, R200 ;  /* 0x0000001c0494723c */ /* 0x000fe200000018c8 */
[----:B------:R-:W-:Y:S01]  /*5890*/  MOV R82, R38 ;  /* 0x0000002600527202 */ /* 0x000fe20000000f00 */
[----:B------:R-:W-:-:S05]  /*58a0*/  IMAD.MOV.U32 R81, RZ, RZ, R39 ;  /* 0x000000ffff517224 */ /* 0x000fca00078e0027 */
[----:B------:R-:W-:Y:S01]  /*58b0*/  MOV R201, R36 ;  /* 0x0000002400c97202 */ /* 0x000fe20000000f00 */
[----:B------:R-:W-:Y:S02]  /*58c0*/  IMAD.MOV.U32 R200, RZ, RZ, R37 ;  /* 0x000000ffffc87224 */ /* 0x000fe400078e0025 */
[----:B------:R-:W1:Y:S01]  /*58d0*/  LDSM.16.MT88.4 R36, [R230+0xf000] ;  /* 0x00f00000e624783b */ /* 0x000e620000004200 */
[----:B------:R-:W-:Y:S01]  /*58e0*/  HMMA.16816.F32 R108, R4, R32, R108 ;  /* 0x00000020046c723c */ /* 0x000fe2000000186c */
[----:B------:R-:W-:Y:S01]  /*58f0*/  IMAD.MOV.U32 R75, RZ, RZ, R126 ;  /* 0x000000ffff4b7224 */ /* 0x000fe200078e007e */
[----:B------:R-:W-:Y:S02]  /*5900*/  MOV R74, R127 ;  /* 0x0000007f004a7202 */ /* 0x000fe40000000f00 */
[----:B------:R-:W-:-:S03]  /*5910*/  MOV R83, R125 ;  /* 0x0000007d00537202 */ /* 0x000fc60000000f00 */
[----:B------:R-:W-:Y:S02]  /*5920*/  IMAD.MOV.U32 R33, RZ, RZ, R124 ;  /* 0x000000ffff217224 */ /* 0x000fe400078e007c */
[----:B------:R-:W-:Y:S01]  /*5930*/  HMMA.16816.F32 R124, R4, R26, R248 ;  /* 0x0000001a047c723c */ /* 0x000fe200000018f8 */
[----:B------:R-:W-:Y:S01]  /*5940*/  IMAD.MOV.U32 R157, RZ, RZ, R191 ;  /* 0x000000ffff9d7224 */ /* 0x000fe200078e00bf */
[----:B------:R-:W-:Y:S01]  /*5950*/  MOV R203, R188 ;  /* 0x000000bc00cb7202 */ /* 0x000fe20000000f00 */
[----:B------:R-:W-:Y:S02]  /*5960*/  IMAD.MOV.U32 R159, RZ, RZ, R189 ;  /* 0x000000ffff9f7224 */ /* 0x000fe400078e00bd */
[----:B------:R-:W-:Y:S01]  /*5970*/  IMAD.MOV.U32 R202, RZ, RZ, R190 ;  /* 0x000000ffffca7224 */ /* 0x000fe200078e00be */
[-C--:B------:R-:W-:Y:S06]  /*5980*/  HMMA.16816.F32 R60, R8, R22.reuse, R60 ;  /* 0x00000016083c723c */ /* 0x080fec000000183c */
[----:B------:R-:W-:Y:S06]  /*5990*/  HMMA.16816.F32 R188, R4, R22, R216 ;  /* 0x0000001604bc723c */ /* 0x000fec00000018d8 */
[C---:B------:R-:W-:Y:S06]  /*59a0*/  HMMA.16816.F32 R216, R8.reuse, R34, R52 ;  /* 0x0000002208d8723c */ /* 0x040fec0000001834 */
[----:B------:R-:W-:Y:S01]  /*59b0*/  HMMA.16816.F32 R52, R8, R24, R152 ;  /* 0x000000180834723c */ /* 0x000fe20000001898 */
[----:B------:R-:W-:Y:S01]  /*59c0*/  MOV R80, R146 ;  /* 0x0000009200507202 */ /* 0x000fe20000000f00 */
[----:B------:R-:W-:Y:S01]  /*59d0*/  IMAD.MOV.U32 R73, RZ, RZ, R115 ;  /* 0x000000ffff497224 */ /* 0x000fe200078e0073 */
[----:B------:R-:W-:-:S02]  /*59e0*/  MOV R72, R128 ;  /* 0x0000008000487202 */ /* 0x000fc40000000f00 */
[----:B------:R-:W-:Y:S02]  /*59f0*/  MOV R118, R114 ;  /* 0x0000007200767202 */ /* 0x000fe40000000f00 */
[----:B------:R-:W-:Y:S01]  /*5a00*/  MOV R158, R192 ;  /* 0x000000c0009e7202 */ /* 0x000fe20000000f00 */
[----:B------:R-:W-:Y:S01]  /*5a10*/  IMAD.MOV.U32 R251, RZ, RZ, R33 ;  /* 0x000000fffffb7224 */ /* 0x000fe200078e0021 */
[----:B------:R-:W-:Y:S01]  /*5a20*/  MOV R128, R195 ;  /* 0x000000c300807202 */ /* 0x000fe20000000f00 */
[----:B------:R-:W-:Y:S01]  /*5a30*/  HMMA.16816.F32 R136, R4, R20, R136 ;  /* 0x000000140488723c */ /* 0x000fe20000001888 */
[----:B------:R-:W-:-:S05]  /*5a40*/  MOV R250, R83 ;  /* 0x0000005300fa7202 */ /* 0x000fca0000000f00 */
[----:B------:R-:W-:Y:S01]  /*5a50*/  HMMA.16816.F32 R64, R8, R26, R64 ;  /* 0x0000001a0840723c */ /* 0x000fe20000001840 */
[----:B------:R-:W-:Y:S01]  /*5a60*/  IMAD.MOV.U32 R160, RZ, RZ, R235 ;  /* 0x000000ffffa07224 */ /* 0x000fe200078e00eb */
[----:B------:R-:W-:Y:S01]  /*5a70*/  MOV R130, R236 ;  /* 0x000000ec00827202 */ /* 0x000fe20000000f00 */
[----:B------:R-:W-:Y:S01]  /*5a80*/  IMAD.MOV.U32 R131, RZ, RZ, R237 ;  /* 0x000000ffff837224 */ /* 0x000fe200078e00ed */
[----:B------:R-:W-:Y:S02]  /*5a90*/  LDSM.16.MT88.4 R152, [R231+0xf800] ;  /* 0x00f80000e798783b */ /* 0x000fe40000004200 */
[----:B------:R-:W-:Y:S06]  /*5aa0*/  HMMA.16816.F32 R116, R4, R34, R116 ;  /* 0x000000220474723c */ /* 0x000fec0000001874 */
[C---:B------:R-:W-:Y:S01]  /*5ab0*/  HMMA.16816.F32 R32, R8.reuse, R20, R140 ;  /* 0x000000140820723c */ /* 0x040fe2000000188c */
[----:B------:R-:W-:Y:S01]  /*5ac0*/  MOV R114, R246 ;  /* 0x000000f600727202 */ /* 0x000fe20000000f00 */
[----:B------:R-:W-:Y:S04]  /*5ad0*/  LDSM.16.MT88.4 R140, [R229+0xf800] ;  /* 0x00f80000e58c783b */ /* 0x000fe80000004200 */
[----:B------:R-:W-:Y:S01]  /*5ae0*/  HMMA.16816.F32 R56, R8, R30, R56 ;  /* 0x0000001e0838723c */ /* 0x000fe20000001838 */
[----:B------:R2:W5:Y:S04]  /*5af0*/  LDL.LU R246, [R1+0xec] ;  /* 0x0000ec0001f67983 */ /* 0x0005680000300800 */
[----:B------:R2:W5:Y:S01]  /*5b00*/  LDL.LU R237, [R1+0xe8] ;  /* 0x0000e80001ed7983 */ /* 0x0005620000300800 */
[----:B-1----:R-:W-:Y:S03]  /*5b10*/  HMMA.16816.F32 R156, R4, R36, R156 ;  /* 0x00000024049c723c */ /* 0x002fe6000000189c */
[----:B------:R1:W5:Y:S03]  /*5b20*/  LDL.LU R236, [R1+0xe4] ;  /* 0x0000e40001ec7983 */ /* 0x0003660000300800 */
[----:B------:R-:W-:Y:S01]  /*5b30*/  HMMA.16816.F32 R40, R8, R38, R40 ;  /* 0x000000260828723c */ /* 0x000fe20000001828 */
[----:B------:R1:W5:Y:S01]  /*5b40*/  LDL.LU R235, [R1+0xe0] ;  /* 0x0000e00001eb7983 */ /* 0x0003620000300800 */
[----:B---3--:R-:W-:-:S02]  /*5b50*/  IMAD.MOV.U32 R146, RZ, RZ, R194 ;  /* 0x000000ffff927224 */ /* 0x008fc400078e00c2 */
[----:B----4-:R-:W-:Y:S01]  /*5b60*/  IMAD.MOV.U32 R3, RZ, RZ, R234 ;  /* 0x000000ffff037224 */ /* 0x010fe200078e00ea */
[----:B--2---:R-:W-:-:S03]  /*5b70*/  MOV R115, R193 ;  /* 0x000000c100737202 */ /* 0x004fc60000000f00 */
[----:B------:R-:W-:Y:S02]  /*5b80*/  IMAD.MOV.U32 R249, RZ, RZ, R3 ;  /* 0x000000fffff97224 */ /* 0x000fe400078e0003 */
[--C-:B------:R-:W-:Y:S01]  /*5b90*/  FFMA.FTZ R3, R227, UR20, -R2.reuse ;  /* 0x00000014e3037c23 */ /* 0x100fe20008010802 */
[----:B------:R-:W-:Y:S01]  /*5ba0*/  MOV R83, R146 ;  /* 0x0000009200537202 */ /* 0x000fe20000000f00 */
[----:B------:R1:W5:Y:S02]  /*5bb0*/  LDL.LU R234, [R1+0xdc] ;  /* 0x0000dc0001ea7983 */ /* 0x0003640000300800 */
[----:B------:R2:W-:Y:S01]  /*5bc0*/  MUFU.EX2 R23, R3 ;  /* 0x0000000300177308 */ /* 0x0005e20000000800 */
[----:B------:R-:W-:Y:S01]  /*5bd0*/  HMMA.16816.F32 R192, R4, R30, R212 ;  /* 0x0000001e04c0723c */ /* 0x000fe200000018d4 */
[----:B--2---:R-:W-:-:S06]  /*5be0*/  FFMA.FTZ R3, R226, UR20, -R2 ;  /* 0x00000014e2037c23 */ /* 0x004fcc0008010802 */
[----:B------:R2:W3:Y:S01]  /*5bf0*/  MUFU.EX2 R24, R3 ;  /* 0x0000000300187308 */ /* 0x0004e20000000800 */
[----:B------:R-:W-:Y:S07]  /*5c00*/  HMMA.16816.F32 R212, R4, R38, R240 ;  /* 0x0000002604d4723c */ /* 0x000fee00000018f0 */
[----:B------:R-:W-:Y:S01]  /*5c10*/  MOV R243, R19 ;  /* 0x0000001300f37202 */ /* 0x000fe20000000f00 */
[--C-:B--2---:R-:W-:Y:S01]  /*5c20*/  FFMA.FTZ R3, R225, UR20, -R2.reuse ;  /* 0x00000014e1037c23 */ /* 0x104fe20008010802 */
[----:B------:R-:W-:-:S04]  /*5c30*/  FFMA.FTZ R2, R181, UR20, -R2 ;  /* 0x00000014b5027c23 */ /* 0x000fc80008010802 */
[----:B------:R2:W-:Y:S01]  /*5c40*/  MUFU.EX2 R25, R2 ;  /* 0x0000000200197308 */ /* 0x0005e20000000800 */
[----:B------:R-:W-:Y:S01]  /*5c50*/  IMAD.MOV.U32 R240, RZ, RZ, R147 ;  /* 0x000000fffff07224 */ /* 0x000fe200078e0093 */
[----:B------:R-:W-:Y:S01]  /*5c60*/  MOV R241, R144 ;  /* 0x0000009000f17202 */ /* 0x000fe20000000f00 */
[----:B------:R-:W-:Y:S02]  /*5c70*/  IMAD.MOV.U32 R242, RZ, RZ, R145 ;  /* 0x000000fffff27224 */ /* 0x000fe400078e0091 */
[----:B--2---:R-:W-:-:S04]  /*5c80*/  FFMA.FTZ R2, R182, UR20, -R0 ;  /* 0x00000014b6027c23 */ /* 0x004fc80008010800 */
[----:B------:R2:W-:Y:S01]  /*5c90*/  MUFU.EX2 R19, R2 ;  /* 0x0000000200137308 */ /* 0x0005e20000000800 */
[----:B------:R-:W-:Y:S02]  /*5ca0*/  IMAD.MOV.U32 R248, RZ, RZ, R115 ;  /* 0x000000fffff87224 */ /* 0x000fe400078e0073 */
[----:B--2---:R-:W-:-:S05]  /*5cb0*/  FFMA.FTZ R2, R183, UR20, -R0 ;  /* 0x00000014b7027c23 */ /* 0x004fca0008010800 */
[----:B------:R2:W4:Y:S02]  /*5cc0*/  MUFU.EX2 R21, R2 ;  /* 0x0000000200157308 */ /* 0x0005240000000800 */
[--C-:B--2---:R-:W-:Y:S01]  /*5cd0*/  FFMA.FTZ R2, R180, UR20, -R0.reuse ;  /* 0x00000014b4027c23 */ /* 0x104fe20008010800 */
[----:B------:R-:W-:Y:S01]  /*5ce0*/  FFMA.FTZ R0, R163, UR20, -R0 ;  /* 0x00000014a3007c23 */ /* 0x000fe20008010800 */
[----:B------:R-:W-:Y:S01]  /*5cf0*/  HMMA.16816.F32 R144, R8, R28, R196 ;  /* 0x0000001c0890723c */ /* 0x000fe200000018c4 */
[----:B------:R-:W2:Y:S03]  /*5d00*/  LDSM.16.MT88.4 R180, [R228+0xd800] ;  /* 0x00d80000e4b4783b */ /* 0x000ea60000004200 */
[----:B------:R1:W-:Y:S02]  /*5d10*/  MUFU.EX2 R20, R0 ;  /* 0x0000000000147308 */ /* 0x0003e40000000800 */
        /* <DEDUP_REMOVED lines=35> */
[----:B-1----:R-:W-:Y:S01]  /*5f50*/  FFMA.FTZ R0, R240, UR20, -R13 ;  /* 0x00000014f0007c23 */ /* 0x002fe2000801080d */
        /* <DEDUP_REMOVED lines=32> */
[----:B------:R-:W-:Y:S02]  /*6160*/  IMAD.MOV.U32 R201, RZ, RZ, R202 ;  /* 0x000000ffffc97224 */ /* 0x000fe400078e00ca */
[----:B-1----:R-:W-:Y:S01]  /*6170*/  FFMA.FTZ R0, R240, UR20, -R13 ;  /* 0x00000014f0007c23 */ /* 0x002fe2000801080d */
[----:B------:R-:W-:Y:S01]  /*6180*/  MOV R202, R203 ;  /* 0x000000cb00ca7202 */ /* 0x000fe20000000f00 */
[----:B------:R-:W-:Y:S02]  /*6190*/  IMAD.MOV.U32 R203, RZ, RZ, R160 ;  /* 0x000000ffffcb7224 */ /* 0x000fe400078e00a0 */
[----:B------:R1:W-:Y:S01]  /*61a0*/  MUFU.EX2 R30, R0 ;  /* 0x00000000001e7308 */ /* 0x0003e20000000800 */
[----:B------:R-:W-:Y:S01]  /*61b0*/  MOV R160, R130 ;  /* 0x0000008200a07202 */ /* 0x000fe20000000f00 */
[----:B------:R-:W-:Y:S01]  /*61c0*/  IMAD.MOV.U32 R130, RZ, RZ, R131 ;  /* 0x000000ffff827224 */ /* 0x000fe200078e0083 */
[----:B------:R-:W-:Y:S01]  /*61d0*/  MOV R131, R114 ;  /* 0x0000007200837202 */ /* 0x000fe20000000f00 */
[----:B------:R-:W-:Y:S01]  /*61e0*/  IMAD.MOV.U32 R114, RZ, RZ, R16 ;  /* 0x000000ffff727224 */ /* 0x000fe200078e0010 */
[----:B------:R-:W-:-:S02]  /*61f0*/  MOV R115, R233 ;  /* 0x000000e900737202 */ /* 0x000fc40000000f00 */
[----:B------:R-:W-:Y:S01]  /*6200*/  MOV R7, R243 ;  /* 0x000000f300077202 */ /* 0x000fe20000000f00 */
[----:B------:R3:W-:Y:S01]  /*6210*/  MUFU.EX2 R22, R2 ;  /* 0x0000000200167308 */ /* 0x0007e20000000800 */
[----:B-1----:R-:W-:Y:S01]  /*6220*/  FFMA.FTZ R0, R241, UR20, -R12 ;  /* 0x00000014f1007c23 */ /* 0x002fe2000801080c */
[----:B------:R-:W-:Y:S01]  /*6230*/  MOV R241, R249 ;  /* 0x000000f900f17202 */ /* 0x000fe20000000f00 */
[----:B------:R-:W-:Y:S01]  /*6240*/  IMAD.MOV.U32 R249, RZ, RZ, R75 ;  /* 0x000000fffff97224 */ /* 0x000fe200078e004b */
[----:B------:R-:W-:Y:S01]  /*6250*/  HMMA.16816.F32 R196, R8, R36, R96 ;  /* 0x0000002408c4723c */ /* 0x000fe20000001860 */
        /* <DEDUP_REMOVED lines=11> */
[----:B------:R-:W-:-:S02]  /*6310*/  IMAD.MOV.U32 R129, RZ, RZ, R18 ;  /* 0x000000ffff817224 */ /* 0x000fc400078e0012 */
[----:B---3--:R-:W-:Y:S01]  /*6320*/  FFMA.FTZ R2, R83, UR20, -R12 ;  /* 0x0000001453027c23 */ /* 0x008fe2000801080c */
[----:B------:R-:W3:Y:S01]  /*6330*/  MUFU.EX2 R26, R3 ;  /* 0x00000003001a7308 */ /* 0x000ee20000000800 */
[----:B------:R-:W-:Y:S01]  /*6340*/  IMAD.MOV.U32 R240, RZ, RZ, R248 ;  /* 0x000000fffff07224 */ /* 0x000fe200078e00f8 */
[----:B------:R-:W-:Y:S02]  /*6350*/  MOV R243, R72 ;  /* 0x0000004800f37202 */ /* 0x000fe40000000f00 */
[----:B------:R-:W-:Y:S02]  /*6360*/  MOV R113, R134 ;  /* 0x0000008600717202 */ /* 0x000fe40000000f00 */
[----:B------:R-:W-:Y:S01]  /*6370*/  MOV R39, R112 ;  /* 0x0000007000277202 */ /* 0x000fe20000000f00 */
[----:B------:R-:W-:Y:S01]  /*6380*/  IMAD.MOV.U32 R37, RZ, RZ, R135 ;  /* 0x000000ffff257224 */ /* 0x000fe200078e0087 */
[----:B------:R-:W-:Y:S01]  /*6390*/  MOV R225, R130 ;  /* 0x0000008200e17202 */ /* 0x000fe20000000f00 */
[----:B-1----:R-:W-:Y:S01]  /*63a0*/  FFMA.FTZ R0, R242, UR20, -R12 ;  /* 0x00000014f2007c23 */ /* 0x002fe2000801080c */
[----:B------:R-:W-:Y:S03]  /*63b0*/  LDSM.16.MT88.4 R96, [R231+0xd800] ;  /* 0x00d80000e760783b */ /* 0x000fe60000004200 */
[----:B------:R1:W-:Y:S01]  /*63c0*/  MUFU.EX2 R18, R0 ;  /* 0x0000000000127308 */ /* 0x0003e20000000800 */
[----:B------:R-:W-:Y:S01]  /*63d0*/  IMAD.MOV.U32 R242, RZ, RZ, R250 ;  /* 0x000000fffff27224 */ /* 0x000fe200078e00fa */
[----:B------:R-:W-:Y:S01]  /*63e0*/  MOV R248, R74 ;  /* 0x0000004a00f87202 */ /* 0x000fe20000000f00 */
[----:B------:R2:W5:Y:S05]  /*63f0*/  LDL.LU R233, [R1+0xd8] ;  /* 0x0000d80001e97983 */ /* 0x00056a0000300800 */
[----:B------:R4:W-:Y:S01]  /*6400*/  MUFU.EX2 R8, R2 ;  /* 0x0000000200087308 */ /* 0x0009e20000000800 */
[----:B-1----:R-:W-:Y:S01]  /*6410*/  FFMA.FTZ R0, R7, UR20, -R12 ;  /* 0x0000001407007c23 */ /* 0x002fe2000801080c */
[----:B------:R-:W-:Y:S01]  /*6420*/  IMAD.MOV.U32 R250, RZ, RZ, R73 ;  /* 0x000000fffffa7224 */ /* 0x000fe200078e0049 */
[----:B------:R-:W-:-:S02]  /*6430*/  MOV R74, R82 ;  /* 0x00000052004a7202 */ /* 0x000fc40000000f00 */
[----:B------:R-:W-:-:S03]  /*6440*/  MOV R72, R80 ;  /* 0x0000005000487202 */ /* 0x000fc60000000f00 */
[----:B------:R-:W1:Y:S01]  /*6450*/  MUFU.EX2 R9, R0 ;  /* 0x0000000000097308 */ /* 0x000e620000000800 */
[----:B------:R-:W-:Y:S01]  /*6460*/  IMAD.MOV.U32 R73, RZ, RZ, R81 ;  /* 0x000000ffff497224 */ /* 0x000fe200078e0051 */
[----:B------:R-:W-:Y:S01]  /*6470*/  MOV R38, R240 ;  /* 0x000000f000267202 */ /* 0x000fe20000000f00 */
[----:B------:R-:W2:Y:S01]  /*6480*/  LDSM.16.MT88.4 R80, [R229+0xd800] ;  /* 0x00d80000e550783b */ /* 0x000ea20000004200 */
[----:B------:R-:W-:Y:S01]  /*6490*/  IMAD.MOV.U32 R12, RZ, RZ, R241 ;  /* 0x000000ffff0c7224 */ /* 0x000fe200078e00f1 */
[----:B------:R-:W-:Y:S01]  /*64a0*/  MOV R6, R242 ;  /* 0x000000f200067202 */ /* 0x000fe20000000f00 */
[----:B------:R-:W-:Y:S01]  /*64b0*/  IMAD.MOV.U32 R7, RZ, RZ, R243 ;  /* 0x000000ffff077224 */ /* 0x000fe200078e00f3 */
[----:B------:R-:W-:Y:S01]  /*64c0*/  MOV R240, R248 ;  /* 0x000000f800f07202 */ /* 0x000fe20000000f00 */
[----:B------:R-:W-:Y:S01]  /*64d0*/  IMAD.MOV.U32 R241, RZ, RZ, R249 ;  /* 0x000000fffff17224 */ /* 0x000fe200078e00f9 */
[----:B------:R-:W-:Y:S01]  /*64e0*/  MOV R248, R74 ;  /* 0x0000004a00f87202 */ /* 0x000fe20000000f00 */
[----:B------:R-:W-:-:S02]  /*64f0*/  IMAD.MOV.U32 R249, RZ, RZ, R75 ;  /* 0x000000fffff97224 */ /* 0x000fc400078e004b */
[----:B----4-:R-:W-:Y:S01]  /*6500*/  FADD.FTZ R2, R224, R211 ;  /* 0x000000d3e0027221 */ /* 0x010fe20000010000 */
        /* <DEDUP_REMOVED lines=14> */
[----:B------:R-:W-:-:S02]  /*65f0*/  MOV R248, R162 ;  /* 0x000000a200f87202 */ /* 0x000fc40000000f00 */
[----:B------:R-:W-:Y:S01]  /*6600*/  MOV R3, R128 ;  /* 0x0000008000037202 */ /* 0x000fe20000000f00 */
[----:B------:R-:W-:Y:S01]  /*6610*/  IMAD.MOV.U32 R11, RZ, RZ, R115 ;  /* 0x000000ffff0b7224 */ /* 0x000fe200078e0073 */
[----:B------:R-:W-:Y:S01]  /*6620*/  F2FP.F16.F32.PACK_AB R200, R24, R23 ;  /* 0x0000001718c8723e */ /* 0x000fe200000000ff */
[----:B------:R-:W-:Y:S01]  /*6630*/  IMAD.MOV.U32 R134, RZ, RZ, R171 ;  /* 0x000000ffff867224 */ /* 0x000fe200078e00ab */
[----:B------:R-:W-:Y:S01]  /*6640*/  F2FP.F16.F32.PACK_AB R201, R21, R19 ;  /* 0x0000001315c9723e */ /* 0x000fe200000000ff */
[----:B------:R4:W5:Y:S01]  /*6650*/  LDL.LU R232, [R1+0xd4] ;  /* 0x0000d40001e87983 */ /* 0x0009620000300800 */
[----:B---3--:R-:W-:Y:S02]  /*6660*/  F2FP.F16.F32.PACK_AB R202, R25, R26 ;  /* 0x0000001a19ca723e */ /* 0x008fe400000000ff */
[----:B------:R-:W-:Y:S02]  /*6670*/  F2FP.F16.F32.PACK_AB R203, R20, R22 ;  /* 0x0000001614cb723e */ /* 0x000fe400000000ff */
[----:B-1----:R-:W-:Y:S01]  /*6680*/  F2FP.F16.F32.PACK_AB R163, R9, R8 ;  /* 0x0000000809a3723e */ /* 0x002fe200000000ff */
[----:B------:R-:W-:Y:S01]  /*6690*/  IMAD.MOV.U32 R226, RZ, RZ, R75 ;  /* 0x000000ffffe27224 */ /* 0x000fe200078e004b */
[----:B------:R-:W-:Y:S01]  /*66a0*/  F2FP.F16.F32.PACK_AB R160, R28, R27 ;  /* 0x0000001b1ca0723e */ /* 0x000fe200000000ff */
[----:B------:R-:W-:Y:S01]  /*66b0*/  FADD.FTZ R0, R133, R132 ;  /* 0x0000008485007221 */ /* 0x000fe20000010000 */
[----:B------:R-:W-:-:S02]  /*66c0*/  F2FP.F16.F32.PACK_AB R161, R18, R13 ;  /* 0x0000000d12a1723e */ /* 0x000fc400000000ff */
[----:B------:R-:W-:Y:S01]  /*66d0*/  F2FP.F16.F32.PACK_AB R162, R30, R29 ;  /* 0x0000001d1ea2723e */ /* 0x000fe200000000ff */
[-C--:B--2---:R-:W-:Y:S01]  /*66e0*/  HMMA.16816.F32 R176, R200, R180.reuse, R176 ;  /* 0x000000b4c8b0723c */ /* 0x084fe200000018b0 */
[----:B------:R-:W-:Y:S01]  /*66f0*/  MOV R227, R74 ;  /* 0x0000004a00e37202 */ /* 0x000fe20000000f00 */
[----:B------:R4:W5:Y:S04]  /*6700*/  LDL.LU R171, [R1+0xd0] ;  /* 0x0000d00001ab7983 */ /* 0x0009680000300800 */
[C---:B------:R-:W-:Y:S01]  /*6710*/  HMMA.16816.F32 R172, R160.reuse, R180, R172 ;  /* 0x000000b4a0ac723c */ /* 0x040fe200000018ac */
[----:B------:R-:W-:Y:S01]  /*6720*/  MOV R36, R134 ;  /* 0x0000008600247202 */ /* 0x000fe20000000f00 */
[----:B------:R4:W5:Y:S04]  /*6730*/  LDL.LU R16, [R1+0xcc] ;  /* 0x0000cc0001107983 */ /* 0x0009680000300800 */
[-C--:B------:R-:W-:Y:S06]  /*6740*/  HMMA.16816.F32 R184, R160, R182.reuse, R184 ;  /* 0x000000b6a0b8723c */ /* 0x080fec00000018b8 */
[----:B------:R-:W-:Y:S07]  /*6750*/  HMMA.16816.F32 R180, R200, R182, R48 ;  /* 0x000000b6c8b4723c */ /* 0x000fee0000001830 */
[----:B------:R-:W-:Y:S01]  /*6760*/  IMAD.MOV.U32 R51, RZ, RZ, R6 ;  /* 0x000000ffff337224 */ /* 0x000fe200078e0006 */
[----:B------:R-:W-:-:S02]  /*6770*/  MOV R50, R7 ;  /* 0x0000000700327202 */ /* 0x000fc40000000f00 */
[----:B------:R-:W1:Y:S01]  /*6780*/  LDSM.16.MT88.4 R4, [R230+0xf800] ;  /* 0x00f80000e604783b */ /* 0x000e620000004200 */
[----:B------:R-:W-:Y:S01]  /*6790*/  IMAD.MOV.U32 R49, RZ, RZ, R240 ;  /* 0x000000ffff317224 */ /* 0x000fe200078e00f0 */
[----:B------:R-:W-:Y:S01]  /*67a0*/  MOV R240, R72 ;  /* 0x0000004800f07202 */ /* 0x000fe20000000f00 */
[----:B------:R-:W-:Y:S01]  /*67b0*/  IMAD.MOV.U32 R48, RZ, RZ, R73 ;  /* 0x000000ffff307224 */ /* 0x000fe200078e0049 */
[-C--:B------:R-:W-:Y:S06]  /*67c0*/  HMMA.16816.F32 R68, R200, R80.reuse, R68 ;  /* 0x00000050c844723c */ /* 0x080fec0000001844 */
[C---:B------:R-:W-:Y:S06]  /*67d0*/  HMMA.16816.F32 R72, R160.reuse, R80, R76 ;  /* 0x00000050a048723c */ /* 0x040fec000000184c */
[-C--:B------:R-:W-:Y:S06]  /*67e0*/  HMMA.16816.F32 R76, R160, R82.reuse, R84 ;  /* 0x00000052a04c723c */ /* 0x080fec0000001854 */
[----:B------:R-:W-:Y:S07]  /*67f0*/  HMMA.16816.F32 R80, R200, R82, R44 ;  /* 0x00000052c850723c */ /* 0x000fee000000182c */
[----:B------:R-:W-:-:S02]  /*6800*/  IMAD.MOV.U32 R45, RZ, RZ, R129 ;  /* 0x000000ffff2d7224 */ /* 0x000fc400078e0081 */
[----:B------:R-:W-:Y:S02]  /*6810*/  IMAD.MOV.U32 R46, RZ, RZ, R113 ;  /* 0x000000ffff2e7224 */ /* 0x000fe400078e0071 */
        /* <DEDUP_REMOVED lines=11> */
[-C--:B-1----:R-:W-:Y:S01]  /*68d0*/  HMMA.16816.F32 R156, R160, R4.reuse, R156 ;  /* 0x00000004a09c723c */ /* 0x082fe2000000189c */
[----:B------:R-:W-:Y:S01]  /*68e0*/  FADD.FTZ R2, R211, R2 ;  /* 0x00000002d3027221 */ /* 0x000fe20000010000 */
[----:B------:R-:W-:Y:S01]  /*68f0*/  FADD.FTZ R0, R252, R0 ;  /* 0x00000000fc007221 */ /* 0x000fe20000010000 */
[----:B------:R-:W-:Y:S01]  /*6900*/  MOV R31, R114 ;  /* 0x00000072001f7202 */ /* 0x000fe20000000f00 */
[----:B------:R-:W-:Y:S02]  /*6910*/  LDSM.16.MT88.4 R128, [R228+0xf800] ;  /* 0x00f80000e480783b */ /* 0x000fe40000004200 */
[----:B------:R-:W-:Y:S02]  /*6920*/  HMMA.16816.F32 R196, R200, R4, R196 ;  /* 0x00000004c8c4723c */ /* 0x000fe400000018c4 */
[----:B------:R-:W1:Y:S05]  /*6930*/  LDSM.16.MT88.4 R112, [R230+0xd800] ;  /* 0x00d80000e670783b */ /* 0x000e6a0000004200 */
        /* <DEDUP_REMOVED lines=50> */
[-C--:B------:R-:W-:Y:S06]  /*6c60*/  HMMA.16816.F32 R84, R200, R96.reuse, R88 ;  /* 0x00000060c854723c */ /* 0x080fec0000001858 */
[----:B------:R-:W-:Y:S01]  /*6c70*/  HMMA.16816.F32 R88, R160, R96, R92 ;  /* 0x00000060a058723c */ /* 0x000fe2000000185c */
[----:B------:R-:W-:-:S05]  /*6c80*/  UMOV UR21, UR5 ;  /* 0x0000000500157c82 */ /* 0x000fca0008000000 */
[C---:B------:R-:W-:Y:S06]  /*6c90*/  HMMA.16816.F32 R92, R160.reuse, R98, R104 ;  /* 0x00000062a05c723c */ /* 0x040fec0000001868 */
[----:B-1----:R-:W-:Y:S06]  /*6ca0*/  HMMA.16816.F32 R104, R160, R112, R108 ;  /* 0x00000070a068723c */ /* 0x002fec000000186c */
        /* <DEDUP_REMOVED lines=24> */
[----:B------:R-:W-:Y:S01]  /*6e30*/  HMMA.16816.F32 R200, R200, R6, R40 ;  /* 0x00000006c8c8723c */ /* 0x000fe20000001828 */
[----:B------:R-:W-:-:S08]  /*6e40*/  NOP ;  /* 0x0000000000007918 */ /* 0x000fd00000000000 */
[----:B----4-:R-:W-:-:S15]  /*6e50*/  @!P0 BRA `(.L_x_58) ;  /* 0x000000b400ec8947 */ /* 0x010fde0003800000 */
[----:B------:R-:W2:Y:S01]  /*6e60*/  LDL.64 R250, [R1+0x78] ;  /* 0x0000780001fa7983 */ /* 0x000ea20000100a00 */
[----:B------:R-:W-:Y:S01]  /*6e70*/  UIADD3 UR21, UR17, -0x2, URZ ;  /* 0xfffffffe11157890 */ /* 0x000fe2000fffe03f */
[----:B------:R-:W-:-:S04]  /*6e80*/  DEPBAR.LE SB0, 0x0 ;  /* 0x000080000000791a */ /* 0x000fc80000000000 */
[----:B------:R-:W-:Y:S01]  /*6e90*/  USHF.R.S32.HI UR4, URZ, 0x1f, UR21 ;  /* 0x0000001f3f047899 */ /* 0x000fe20008011415 */
[----:B------:R-:W-:Y:S01]  /*6ea0*/  IMAD.U32 R2, RZ, RZ, UR21 ;  /* 0x00000015ff027e24 */ /* 0x000fe2000f8e00ff */
[----:B------:R-:W-:Y:S01]  /*6eb0*/  UIMAD UR5, UR13, UR21, URZ ;  /* 0x000000150d0572a4 */ /* 0x000fe2000f8e023f */
[----:B------:R-:W-:Y:S01]  /*6ec0*/  ULDC.64 UR10, c[0x0][0x220] ;  /* 0x00008800000a7ab9 */ /* 0x000fe20000000a00 */
[----:B------:R-:W-:Y:S02]  /*6ed0*/  USHF.L.U32 UR23, UR6, 0x5, URZ ;  /* 0x0000000506177899 */ /* 0x000fe4000800063f */
[----:B------:R-:W-:Y:S02]  /*6ee0*/  UIMAD UR4, UR4, UR14, UR5 ;  /* 0x0000000e040472a4 */ /* 0x000fe4000f8e0205 */
[----:B------:R-:W-:Y:S02]  /*6ef0*/  USHF.L.U64.HI UR22, UR6, 0x5, UR7 ;  /* 0x0000000506167899 */ /* 0x000fe40008010207 */
[----:B------:R-:W-:Y:S01]  /*6f00*/  UISETP.NE.AND UP0, UPT, UR17, 0x2, UPT ;  /* 0x000000021100788c */ /* 0x000fe2000bf05270 */
[----:B------:R-:W-:Y:S01]  /*6f10*/  BAR.SYNC.DEFER_BLOCKING 0x0 ;  /* 0x0000000000007b1d */ /* 0x000fe20000010000 */
[----:B--2---:R-:W-:-:S04]  /*6f20*/  IMAD.WIDE.U32 R2, R2, UR14, R250 ;  /* 0x0000000e02027c25 */ /* 0x004fc8000f8e00fa */
[----:B------:R-:W-:Y:S01]  /*6f30*/  VIADD R0, R3, UR4 ;  /* 0x0000000403007c36 */ /* 0x000fe20008000000 */
[----:B------:R-:W-:Y:S01]  /*6f40*/  LEA R6, P0, R2, UR10, 0x1 ;  /* 0x0000000a02067c11 */ /* 0x000fe2000f8008ff */
[----:B------:R-:W-:-:S03]  /*6f50*/  UIADD3 UR4, UR17, -0x2, URZ ;  /* 0xfffffffe11047890 */ /* 0x000fc6000fffe03f */
[----:B------:R-:W-:Y:S02]  /*6f60*/  LEA.HI.X R7, R2, UR11, R0, 0x1, P0 ;  /* 0x0000000b02077c11 */ /* 0x000fe400080f0c00 */
[----:B------:R-:W-:-:S03]  /*6f70*/  IADD3 R4, P0, R6, UR23, RZ ;  /* 0x0000001706047c10 */ /* 0x000fc6000ff1e0ff */
[----:B------:R-:W-:Y:S01]  /*6f80*/  @!PT LDS RZ, [RZ] ;  /* 0x00000000fffff984 */ /* 0x000fe20000000800 */
[----:B------:R-:W-:Y:S01]  /*6f90*/  @!PT LDS RZ, [RZ] ;  /* 0x00000000fffff984 */ /* 0x000fe20000000800 */
[----:B------:R-:W-:Y:S01]  /*6fa0*/  @!PT LDS RZ, [RZ] ;  /* 0x00000000fffff984 */ /* 0x000fe20000000800 */
[----:B-----5:R-:W-:Y:S01]  /*6fb0*/  LDGSTS.E.BYPASS.LTC128B.128 [R246+0xc000], desc[UR18][R6.64] ;  /* 0x0c00000006f67fae */ /* 0x020fe2000b901d52 */
[----:B------:R-:W-:Y:S02]  /*6fc0*/  IADD3.X R5, R7, UR22, RZ, P0, !PT ;  /* 0x0000001607057c10 */ /* 0x000fe400087fe4ff */
[----:B------:R-:W-:Y:S01]  /*6fd0*/  IADD3 R2, P0, R4, UR23, RZ ;  /* 0x0000001704027c10 */ /* 0x000fe2000ff1e0ff */
[----:B------:R-:W-:Y:S03]  /*6fe0*/  LDGSTS.E.BYPASS.LTC128B.128 [R246+0xe000], desc[UR18][R6.64+0x80] ;  /* 0x0e00008006f67fae */ /* 0x000fe6000b901d52 */
[----:B------:R-:W-:Y:S01]  /*6ff0*/  IADD3.X R3, R5, UR22, RZ, P0, !PT ;  /* 0x0000001605037c10 */ /* 0x000fe200087fe4ff */
[----:B------:R-:W-:Y:S01]  /*7000*/  LDGSTS.E.BYPASS.LTC128B.128 [R246+0xc800], desc[UR18][R4.64] ;  /* 0x0c80000004f67fae */ /* 0x000fe2000b901d52 */
[----:B------:R-:W-:-:S03]  /*7010*/  IADD3 R8, P0, R2, UR23, RZ ;  /* 0x0000001702087c10 */ /* 0x000fc6000ff1e0ff */
[----:B------:R-:W-:Y:S01]  /*7020*/  LDGSTS.E.BYPASS.LTC128B.128 [R246+0xe800], desc[UR18][R4.64+0x80] ;  /* 0x0e80008004f67fae */ /* 0x000fe2000b901d52 */
[----:B------:R-:W-:-:S03]  /*7030*/  IADD3.X R9, R3, UR22, RZ, P0, !PT ;  /* 0x0000001603097c10 */ /* 0x000fc600087fe4ff */
[----:B------:R-:W-:Y:S04]  /*7040*/  LDGSTS.E.BYPASS.LTC128B.128 [R246+0xd000], desc[UR18][R2.64] ;  /* 0x0d00000002f67fae */ /* 0x000fe8000b901d52 */
[----:B------:R-:W-:Y:S04]  /*7050*/  LDGSTS.E.BYPASS.LTC128B.128 [R246+0xf000], desc[UR18][R2.64+0x80] ;  /* 0x0f00008002f67fae */ /* 0x000fe8000b901d52 */
[----:B------:R-:W-:Y:S04]  /*7060*/  LDGSTS.E.BYPASS.LTC128B.128 [R246+0xd800], desc[UR18][R8.64] ;  /* 0x0d80000008f67fae */ /* 0x000fe8000b901d52 */
[----:B------:R1:W-:Y:S04]  /*7070*/  LDGSTS.E.BYPASS.LTC128B.128 [R246+0xf800], desc[UR18][R8.64+0x80] ;  /* 0x0f80008008f67fae */ /* 0x0003e8000b901d52 */
[----:B------:R-:W-:Y:S04]  /*7080*/  LDSM.16.M88.4 R24, [R234] ;  /* 0x00000000ea18783b */ /* 0x000fe80000000200 */
[----:B------:R-:W2:Y:S04]  /*7090*/  LDSM.16.M88.4 R32, [R171+0x8000] ;  /* 0x00800000ab20783b */ /* 0x000ea80000000200 */
        /* <DEDUP_REMOVED lines=27> */
[----:B------:R-:W-:Y:S01]  /*7250*/  IMAD.MOV.U32 R3, RZ, RZ, R213 ;  /* 0x000000ffff037224 */ /* 0x000fe200078e00d5 */
[----:B------:R-:W-:Y:S01]  /*7260*/  MOV R2, R214 ;  /* 0x000000d600027202 */ /* 0x000fe20000000f00 */
[----:B------:R-:W-:-:S03]  /*7270*/  IMAD.MOV.U32 R0, RZ, RZ, R215 ;  /* 0x000000ffff007224 */ /* 0x000fc600078e00d7 */
[----:B------:R-:W-:Y:S06]  /*7280*/  HMMA.16816.F32 R20, R24, R52, RZ ;  /* 0x000000341814723c */ /* 0x000fec00000018ff */
[----:B------:R-:W-:Y:S06]  /*7290*/  HMMA.16816.F32 R248, R4, R44, R60 ;  /* 0x0000002c04f8723c */ /* 0x000fec000000183c */
[----:B------:R-:W-:Y:S06]  /*72a0*/  HMMA.16816.F32 R60, R24, R56, RZ ;  /* 0x00000038183c723c */ /* 0x000fec00000018ff */
[C---:B------:R-:W-:Y:S06]  /*72b0*/  HMMA.16816.F32 R204, R4.reuse, R28, R204 ;  /* 0x0000001c04cc723c */ /* 0x040fec00000018cc */
        /* <DEDUP_REMOVED lines=9> */
[C---:B------:R-:W-:Y:S01]  /*7350*/  HMMA.16816.F32 R4, R8.reuse, R36, R20 ;  /* 0x000000240804723c */ /* 0x040fe20000001814 */
[----:B------:R-:W-:Y:S05]  /*7360*/  LDSM.16.M88.4 R20, [R233+0x8800] ;  /* 0x00880000e914783b */ /* 0x000fea0000000200 */
        /* <DEDUP_REMOVED lines=17> */
[----:B------:R-:W-:Y:S06]  /*7480*/  HMMA.16816.F32 R24, R24, R50, RZ ;  /* 0x000000321818723c */ /* 0x000fec00000018ff */
[C---:B------:R-:W-:Y:S06]  /*7490*/  HMMA.16816.F32 R40, R8.reuse, R42, R56 ;  /* 0x0000002a0828723c */ /* 0x040fec0000001838 */
[C---:B------:R-:W-:Y:S06]  /*74a0*/  HMMA.16816.F32 R32, R8.reuse, R46, R32 ;  /* 0x0000002e0820723c */ /* 0x040fec0000001820 */
[C---:B------:R-:W-:Y:S01]  /*74b0*/  HMMA.16816.F32 R216, R8.reuse, R28, R4 ;  /* 0x0000001c08d8723c */ /* 0x040fe20000001804 */
[----:B------:R-:W-:Y:S05]  /*74c0*/  LDSM.16.M88.4 R4, [R237+0x2000] ;  /* 0x00200000ed04783b */ /* 0x000fea0000000200 */
[C---:B------:R-:W-:Y:S01]  /*74d0*/  HMMA.16816.F32 R28, R8.reuse, R30, R24 ;  /* 0x0000001e081c723c */ /* 0x040fe20000001818 */
[----:B------:R-:W1:Y:S05]  /*74e0*/  LDSM.16.M88.4 R24, [R233+0x8000] ;  /* 0x00800000e918783b */ /* 0x000e6a0000000200 */
[----:B------:R-:W-:Y:S01]  /*74f0*/  HMMA.16816.F32 R52, R8, R38, R52 ;  /* 0x000000260834723c */ /* 0x000fe20000001834 */
[----:B------:R-:W2:Y:S05]  /*7500*/  LDSM.16.M88.4 R8, [R237] ;  /* 0x00000000ed08783b */ /* 0x000eaa0000000200 */
[C---:B-1----:R-:W-:Y:S06]  /*7510*/  HMMA.16816.F32 R64, R4.reuse, R24, R248 ;  /* 0x000000180440723c */ /* 0x042fec00000018f8 */
[----:B------:R-:W-:Y:S01]  /*7520*/  HMMA.16816.F32 R56, R4, R26, R224 ;  /* 0x0000001a0438723c */ /* 0x000fe200000018e0 */
[----:B------:R-:W-:Y:S01]  /*7530*/  IMAD.MOV.U32 R250, RZ, RZ, R37 ;  /* 0x000000fffffa7224 */ /* 0x000fe200078e0025 */
[----:B------:R-:W-:Y:S01]  /*7540*/  MOV R248, R252 ;  /* 0x000000fc00f87202 */ /* 0x000fe20000000f00 */
[----:B------:R-:W-:-:S02]  /*7550*/  IMAD.MOV.U32 R251, RZ, RZ, R36 ;  /* 0x000000fffffb7224 */ /* 0x000fc400078e0024 */
[----:B------:R-:W-:Y:S01]  /*7560*/  IMAD.MOV.U32 R249, RZ, RZ, R247 ;  /* 0x000000fffff97224 */ /* 0x000fe200078e00f7 */
[C---:B--2---:R-:W-:Y:S01]  /*7570*/  HMMA.16816.F32 R60, R8.reuse, R24, R60 ;  /* 0x00000018083c723c */ /* 0x044fe2000000183c */
[----:B------:R-:W-:Y:S02]  /*7580*/  IMAD.MOV.U32 R226, RZ, RZ, R45 ;  /* 0x000000ffffe27224 */ /* 0x000fe400078e002d */
[----:B------:R-:W-:Y:S02]  /*7590*/  IMAD.MOV.U32 R227, RZ, RZ, R44 ;  /* 0x000000ffffe37224 */ /* 0x000fe400078e002c */
[----:B------:R-:W-:Y:S01]  /*75a0*/  IMAD.MOV.U32 R224, RZ, RZ, R170 ;  /* 0x000000ffffe07224 */ /* 0x000fe200078e00aa */
[----:B------:R-:W-:Y:S01]  /*75b0*/  HMMA.16816.F32 R48, R8, R26, R32 ;  /* 0x0000001a0830723c */ /* 0x000fe20000001820 */
[----:B------:R-:W1:Y:S01]  /*75c0*/  LDSM.16.M88.4 R24, [R233+0x9000] ;  /* 0x00900000e918783b */ /* 0x000e620000000200 */
[----:B------:R-:W-:-:S04]  /*75d0*/  IMAD.MOV.U32 R225, RZ, RZ, R169 ;  /* 0x000000ffffe17224 */ /* 0x000fc800078e00a9 */
[-C--:B------:R-:W-:Y:S06]  /*75e0*/  HMMA.16816.F32 R44, R8, R20.reuse, R204 ;  /* 0x00000014082c723c */ /* 0x080fec00000018cc */
[C---:B------:R-:W-:Y:S01]  /*75f0*/  HMMA.16816.F32 R36, R4.reuse, R20, R220 ;  /* 0x000000140424723c */ /* 0x040fe200000018dc */
[----:B------:R-:W-:Y:S01]  /*7600*/  IMAD.MOV.U32 R204, RZ, RZ, R165 ;  /* 0x000000ffffcc7224 */ /* 0x000fe200078e00a5 */
[----:B------:R-:W-:Y:S01]  /*7610*/  MOV R205, R19 ;  /* 0x0000001300cd7202 */ /* 0x000fe20000000f00 */
[----:B------:R-:W-:Y:S02]  /*7620*/  IMAD.MOV.U32 R206, RZ, RZ, R18 ;  /* 0x000000ffffce7224 */ /* 0x000fe400078e0012 */
[----:B------:R-:W-:Y:S01]  /*7630*/  IMAD.MOV.U32 R207, RZ, RZ, R13 ;  /* 0x000000ffffcf7224 */ /* 0x000fe200078e000d */
[----:B------:R-:W-:Y:S01]  /*7640*/  HMMA.16816.F32 R32, R4, R22, R212 ;  /* 0x000000160420723c */ /* 0x000fe200000018d4 */
[----:B------:R-:W-:-:S02]  /*7650*/  IMAD.MOV.U32 R220, RZ, RZ, R12 ;  /* 0x000000ffffdc7224 */ /* 0x000fc400078e000c */
[----:B------:R-:W-:Y:S02]  /*7660*/  IMAD.MOV.U32 R221, RZ, RZ, R3 ;  /* 0x000000ffffdd7224 */ /* 0x000fe400078e0003 */
[----:B------:R-:W-:Y:S01]  /*7670*/  IMAD.MOV.U32 R222, RZ, RZ, R2 ;  /* 0x000000ffffde7224 */ /* 0x000fe200078e0002 */
[----:B------:R-:W-:Y:S01]  /*7680*/  HMMA.16816.F32 R40, R8, R22, R40 ;  /* 0x000000160828723c */ /* 0x000fe20000001828 */
[----:B------:R-:W2:Y:S01]  /*7690*/  LDSM.16.M88.4 R20, [R233+0x9800] ;  /* 0x00980000e914783b */ /* 0x000ea20000000200 */
[----:B------:R-:W-:-:S07]  /*76a0*/  IMAD.MOV.U32 R223, RZ, RZ, R0 ;  /* 0x000000ffffdf7224 */ /* 0x000fce00078e0000 */
[C---:B-1----:R-:W-:Y:S06]  /*76b0*/  HMMA.16816.F32 R212, R4.reuse, R24, R220 ;  /* 0x0000001804d4723c */ /* 0x042fec00000018dc */
[C---:B------:R-:W-:Y:S06]  /*76c0*/  HMMA.16816.F32 R208, R4.reuse, R26, R208 ;  /* 0x0000001a04d0723c */ /* 0x040fec00000018d0 */
[----:B--2---:R-:W-:Y:S06]  /*76d0*/  HMMA.16816.F32 R220, R4, R22, R204 ;  /* 0x0000001604dc723c */ /* 0x004fec00000018cc */
[----:B------:R-:W-:Y:S06]  /*76e0*/  HMMA.16816.F32 R204, R8, R24, R248 ;  /* 0x0000001808cc723c */ /* 0x000fec00000018f8 */
[----:B------:R-:W-:Y:S01]  /*76f0*/  HMMA.16816.F32 R224, R4, R20, R224 ;  /* 0x0000001404e0723c */ /* 0x000fe200000018e0 */
[----:B------:R-:W-:Y:S05]  /*7700*/  LDSM.16.M88.4 R4, [R236+0x2000] ;  /* 0x00200000ec04783b */ /* 0x000fea0000000200 */
[C---:B------:R-:W-:Y:S01]  /*7710*/  HMMA.16816.F32 R248, R8.reuse, R26, R52 ;  /* 0x0000001a08f8723c */ /* 0x040fe20000001834 */
[----:B------:R-:W1:Y:S05]  /*7720*/  LDSM.16.M88.4 R24, [R232] ;  /* 0x00000000e818783b */ /* 0x000e6a0000000200 */
[C---:B------:R-:W-:Y:S06]  /*7730*/  HMMA.16816.F32 R216, R8.reuse, R20, R216 ;  /* 0x0000001408d8723c */ /* 0x040fec00000018d8 */
[----:B------:R-:W-:Y:S01]  /*7740*/  HMMA.16816.F32 R28, R8, R22, R28 ;  /* 0x00000016081c723c */ /* 0x000fe2000000181c */
[----:B------:R-:W2:Y:S01]  /*7750*/  LDSM.16.M88.4 R8, [R236] ;  /* 0x00000000ec08783b */ /* 0x000ea20000000200 */
[----:B------:R-:W-:Y:S01]  /*7760*/  IMAD.MOV.U32 R12, RZ, RZ, R204 ;  /* 0x000000ffff0c7224 */ /* 0x000fe200078e00cc */
[----:B------:R-:W-:Y:S01]  /*7770*/  MOV R2, R206 ;  /* 0x000000ce00027202 */ /* 0x000fe20000000f00 */
[----:B------:R-:W-:Y:S01]  /*7780*/  IMAD.MOV.U32 R3, RZ, RZ, R205 ;  /* 0x000000ffff037224 */ /* 0x000fe200078e00cd */
[----:B------:R-:W3:Y:S01]  /*7790*/  LDSM.16.M88.4 R20, [R232+0x800] ;  /* 0x00080000e814783b */ /* 0x000ee20000000200 */
[----:B------:R-:W-:Y:S01]  /*77a0*/  IMAD.MOV.U32 R0, RZ, RZ, R207 ;  /* 0x000000ffff007224 */ /* 0x000fe200078e00cf */
[C---:B-1----:R-:W-:Y:S06]  /*77b0*/  HMMA.16816.F32 R64, R4.reuse, R24, R64 ;  /* 0x000000180440723c */ /* 0x042fec0000001840 */
[----:B------:R-:W-:Y:S06]  /*77c0*/  HMMA.16816.F32 R56, R4, R26, R56 ;  /* 0x0000001a0438723c */ /* 0x000fec0000001838 */
[C---:B--2---:R-:W-:Y:S06]  /*77d0*/  HMMA.16816.F32 R60, R8.reuse, R24, R60 ;  /* 0x00000018083c723c */ /* 0x044fec000000183c */
[----:B------:R-:W-:Y:S01]  /*77e0*/  HMMA.16816.F32 R204, R8, R26, R48 ;  /* 0x0000001a08cc723c */ /* 0x000fe20000001830 */
[----:B------:R-:W1:Y:S05]  /*77f0*/  LDSM.16.M88.4 R24, [R232+0x1000] ;  /* 0x00100000e818783b */ /* 0x000e6a0000000200 */
[----:B------:R-:W-:Y:S01]  /*7800*/  IMAD.MOV.U32 R165, RZ, RZ, R64 ;  /* 0x000000ffffa57224 */ /* 0x000fe200078e0040 */
[----:B---3--:R-:W-:Y:S01]  /*7810*/  HMMA.16816.F32 R48, R4, R22, R32 ;  /* 0x000000160430723c */ /* 0x008fe20000001820 */
[----:B------:R-:W-:-:S02]  /*7820*/  IMAD.MOV.U32 R19, RZ, RZ, R65 ;  /* 0x000000ffff137224 */ /* 0x000fc400078e0041 */
[----:B------:R-:W-:Y:S02]  /*7830*/  IMAD.MOV.U32 R18, RZ, RZ, R66 ;  /* 0x000000ffff127224 */ /* 0x000fe400078e0042 */
[----:B------:R-:W-:Y:S01]  /*7840*/  IMAD.MOV.U32 R13, RZ, RZ, R67 ;  /* 0x000000ffff0d7224 */ /* 0x000fe200078e0043 */
[C---:B------:R-:W-:Y:S01]  /*7850*/  HMMA.16816.F32 R40, R8.reuse, R22, R40 ;  /* 0x000000160828723c */ /* 0x040fe20000001828 */
[----:B------:R-:W-:Y:S02]  /*7860*/  IMAD.MOV.U32 R252, RZ, RZ, R56 ;  /* 0x000000fffffc7224 */ /* 0x000fe400078e0038 */
[----:B------:R-:W-:Y:S02]  /*7870*/  IMAD.MOV.U32 R247, RZ, RZ, R57 ;  /* 0x000000fffff77224 */ /* 0x000fe400078e0039 */
[----:B------:R-:W-:Y:S01]  /*7880*/  IMAD.MOV.U32 R55, RZ, RZ, R60 ;  /* 0x000000ffff377224 */ /* 0x000fe200078e003c */
[----:B------:R-:W-:Y:S01]  /*7890*/  MOV R52, R63 ;  /* 0x0000003f00347202 */ /* 0x000fe20000000f00 */
[----:B------:R-:W-:Y:S01]  /*78a0*/  IMAD.MOV.U32 R54, RZ, RZ, R61 ;  /* 0x000000ffff367224 */ /* 0x000fe200078e003d */
[----:B------:R-:W-:Y:S01]  /*78b0*/  HMMA.16816.F32 R64, R8, R20, R44 ;  /* 0x000000140840723c */ /* 0x000fe2000000182c */
[----:B------:R-:W-:-:S02]  /*78c0*/  IMAD.MOV.U32 R53, RZ, RZ, R62 ;  /* 0x000000ffff357224 */ /* 0x000fc400078e003e */
[----:B------:R-:W-:Y:S02]  /*78d0*/  IMAD.MOV.U32 R170, RZ, RZ, R58 ;  /* 0x000000ffffaa7224 */ /* 0x000fe400078e003a */
[----:B------:R-:W-:Y:S01]  /*78e0*/  IMAD.MOV.U32 R169, RZ, RZ, R59 ;  /* 0x000000ffffa97224 */ /* 0x000fe200078e003b */
[----:B------:R-:W-:Y:S01]  /*78f0*/  HMMA.16816.F32 R60, R4, R20, R36 ;  /* 0x00000014043c723c */ /* 0x000fe20000001824 */
[----:B------:R-:W2:Y:S06]  /*7900*/  LDSM.16.M88.4 R20, [R232+0x1800] ;  /* 0x00180000e814783b */ /* 0x000eac0000000200 */
[----:B------:R-:W-:-:S02]  /*7910*/  IMAD.MOV.U32 R36, RZ, RZ, R12 ;  /* 0x000000ffff247224 */ /* 0x000fc400078e000c */
[----:B------:R-:W-:Y:S02]  /*7920*/  IMAD.MOV.U32 R37, RZ, RZ, R3 ;  /* 0x000000ffff257224 */ /* 0x000fe400078e0003 */
[----:B------:R-:W-:Y:S02]  /*7930*/  IMAD.MOV.U32 R38, RZ, RZ, R2 ;  /* 0x000000ffff267224 */ /* 0x000fe400078e0002 */
[----:B------:R-:W-:Y:S01]  /*7940*/  IMAD.MOV.U32 R39, RZ, RZ, R0 ;  /* 0x000000ffff277224 */ /* 0x000fe200078e0000 */
[C---:B-1----:R-:W-:Y:S06]  /*7950*/  HMMA.16816.F32 R44, R4.reuse, R24, R212 ;  /* 0x00000018042c723c */ /* 0x042fec00000018d4 */
[----:B------:R-:W-:Y:S01]  /*7960*/  HMMA.16816.F32 R56, R4, R26, R208 ;  /* 0x0000001a0438723c */ /* 0x000fe200000018d0 */
[----:B------:R-:W-:-:S02]  /*7970*/  IMAD.MOV.U32 R212, RZ, RZ, R55 ;  /* 0x000000ffffd47224 */ /* 0x000fc400078e0037 */
[----:B------:R-:W-:Y:S02]  /*7980*/  IMAD.MOV.U32 R213, RZ, RZ, R54 ;  /* 0x000000ffffd57224 */ /* 0x000fe400078e0036 */
[----:B------:R-:W-:Y:S01]  /*7990*/  IMAD.MOV.U32 R214, RZ, RZ, R53 ;  /* 0x000000ffffd67224 */ /* 0x000fe200078e0035 */
[----:B------:R-:W-:Y:S01]  /*79a0*/  HMMA.16816.F32 R36, R8, R24, R36 ;  /* 0x000000180824723c */ /* 0x000fe20000001824 */
[----:B------:R-:W-:-:S05]  /*79b0*/  IMAD.MOV.U32 R215, RZ, RZ, R52 ;  /* 0x000000ffffd77224 */ /* 0x000fca00078e0034 */
[----:B------:R-:W-:Y:S01]  /*79c0*/  HMMA.16816.F32 R32, R8, R26, R248 ;  /* 0x0000001a0820723c */ /* 0x000fe200000018f8 */
[----:B------:R-:W-:Y:S05]  /*79d0*/  LDSM.16.M88.4 R24, [R171+0xa000] ;  /* 0x00a00000ab18783b */ /* 0x000fea0000000200 */
[----:B------:R-:W-:Y:S01]  /*79e0*/  MOV R12, R44 ;  /* 0x0000002c000c7202 */ /* 0x000fe20000000f00 */
[----:B------:R-:W-:Y:S02]  /*79f0*/  IMAD.MOV.U32 R3, RZ, RZ, R45 ;  /* 0x000000ffff037224 */ /* 0x000fe400078e002d */
[----:B------:R-:W-:Y:S01]  /*7a00*/  IMAD.MOV.U32 R2, RZ, RZ, R46 ;  /* 0x000000ffff027224 */ /* 0x000fe200078e002e */
[----:B--2---:R-:W-:Y:S01]  /*7a10*/  HMMA.16816.F32 R52, R4, R20, R224 ;  /* 0x000000140434723c */ /* 0x004fe200000018e0 */
[----:B------:R-:W-:-:S05]  /*7a20*/  IMAD.MOV.U32 R0, RZ, RZ, R47 ;  /* 0x000000ffff007224 */ /* 0x000fca00078e002f */
[----:B------:R-:W-:Y:S01]  /*7a30*/  HMMA.16816.F32 R44, R4, R22, R220 ;  /* 0x00000016042c723c */ /* 0x000fe200000018dc */
[----:B------:R-:W1:Y:S01]  /*7a40*/  LDSM.16.M88.4 R4, [R234+0x6000] ;  /* 0x00600000ea04783b */ /* 0x000e620000000200 */
[----:B------:R-:W-:Y:S01]  /*7a50*/  IMAD.MOV.U32 R224, RZ, RZ, R252 ;  /* 0x000000ffffe07224 */ /* 0x000fe200078e00fc */
[----:B------:R-:W-:Y:S01]  /*7a60*/  MOV R225, R247 ;  /* 0x000000f700e17202 */ /* 0x000fe20000000f00 */
[----:B------:R-:W-:Y:S02]  /*7a70*/  IMAD.MOV.U32 R226, RZ, RZ, R170 ;  /* 0x000000ffffe27224 */ /* 0x000fe400078e00aa */
[C---:B------:R-:W-:Y:S01]  /*7a80*/  HMMA.16816.F32 R208, R8.reuse, R20, R216 ;  /* 0x0000001408d0723c */ /* 0x040fe200000018d8 */
[----:B------:R-:W-:Y:S02]  /*7a90*/  IMAD.MOV.U32 R220, RZ, RZ, R165 ;  /* 0x000000ffffdc7224 */ /* 0x000fe400078e00a5 */
[----:B------:R-:W-:Y:S02]  /*7aa0*/  IMAD.MOV.U32 R221, RZ, RZ, R19 ;  /* 0x000000ffffdd7224 */ /* 0x000fe400078e0013 */
[----:B------:R-:W-:Y:S01]  /*7ab0*/  IMAD.MOV.U32 R222, RZ, RZ, R18 ;  /* 0x000000ffffde7224 */ /* 0x000fe200078e0012 */
[----:B------:R-:W-:Y:S01]  /*7ac0*/  HMMA.16816.F32 R28, R8, R22, R28 ;  /* 0x00000016081c723c */ /* 0x000fe2000000181c */
[----:B------:R-:W2:Y:S01]  /*7ad0*/  LDSM.16.M88.4 R8, [R234+0x4000] ;  /* 0x00400000ea08783b */ /* 0x000ea20000000200 */
[----:B------:R-:W-:-:S02]  /*7ae0*/  IMAD.MOV.U32 R223, RZ, RZ, R13 ;  /* 0x000000ffffdf7224 */ /* 0x000fc400078e000d */
[----:B------:R-:W-:Y:S01]  /*7af0*/  IMAD.MOV.U32 R227, RZ, RZ, R169 ;  /* 0x000000ffffe37224 */ /* 0x000fe200078e00a9 */
[----:B------:R-:W3:Y:S04]  /*7b00*/  LDSM.16.M88.4 R20, [R171+0xa800] ;  /* 0x00a80000ab14783b */ /* 0x000ee80000000200 */
[C---:B-1----:R-:W-:Y:S06]  /*7b10*/  HMMA.16816.F32 R220, R4.reuse, R24, R220 ;  /* 0x0000001804dc723c */ /* 0x042fec00000018dc */
[----:B------:R-:W-:Y:S06]  /*7b20*/  HMMA.16816.F32 R248, R4, R26, R224 ;  /* 0x0000001a04f8723c */ /* 0x000fec00000018e0 */
[----:B--2---:R-:W-:Y:S06]  /*7b30*/  HMMA.16816.F32 R212, R8, R24, R212 ;  /* 0x0000001808d4723c */ /* 0x004fec00000018d4 */
[-C--:B---3--:R-:W-:Y:S06]  /*7b40*/  HMMA.16816.F32 R216, R4, R20.reuse, R60 ;  /* 0x0000001404d8723c */ /* 0x088fec000000183c */
[----:B------:R-:W-:Y:S01]  /*7b50*/  IMAD.MOV.U32 R165, RZ, RZ, R220 ;  /* 0x000000ffffa57224 */ /* 0x000fe200078e00dc */
[----:B------:R-:W-:Y:S01]  /*7b60*/  MOV R18, R222 ;  /* 0x000000de00127202 */ /* 0x000fe20000000f00 */
[----:B------:R-:W-:Y:S01]  /*7b70*/  IMAD.MOV.U32 R19, RZ, RZ, R221 ;  /* 0x000000ffff137224 */ /* 0x000fe200078e00dd */
[----:B------:R-:W-:Y:S01]  /*7b80*/  HMMA.16816.F32 R224, R8, R20, R64 ;  /* 0x0000001408e0723c */ /* 0x000fe20000001840 */
[----:B------:R-:W-:-:S05]  /*7b90*/  IMAD.MOV.U32 R13, RZ, RZ, R223 ;  /* 0x000000ffff0d7224 */ /* 0x000fca00078e00df */
[----:B------:R-:W-:Y:S01]  /*7ba0*/  HMMA.16816.F32 R220, R8, R26, R204 ;  /* 0x0000001a08dc723c */ /* 0x000fe200000018cc */
[----:B------:R-:W1:Y:S01]  /*7bb0*/  LDSM.16.M88.4 R24, [R171+0xb000] ;  /* 0x00b00000ab18783b */ /* 0x000e620000000200 */
[----:B------:R-:W-:Y:S02]  /*7bc0*/  IMAD.MOV.U32 R64, RZ, RZ, R165 ;  /* 0x000000ffff407224 */ /* 0x000fe400078e00a5 */
[----:B------:R-:W-:Y:S02]  /*7bd0*/  IMAD.MOV.U32 R65, RZ, RZ, R19 ;  /* 0x000000ffff417224 */ /* 0x000fe400078e0013 */
[----:B------:R-:W-:Y:S01]  /*7be0*/  HMMA.16816.F32 R204, R4, R22, R48 ;  /* 0x0000001604cc723c */ /* 0x000fe20000001830 */
[----:B------:R-:W-:Y:S02]  /*7bf0*/  IMAD.MOV.U32 R66, RZ, RZ, R18 ;  /* 0x000000ffff427224 */ /* 0x000fe400078e0012 */
[----:B------:R-:W-:-:S03]  /*7c00*/  IMAD.MOV.U32 R67, RZ, RZ, R13 ;  /* 0x000000ffff437224 */ /* 0x000fc600078e000d */
[----:B------:R-:W-:Y:S01]  /*7c10*/  HMMA.16816.F32 R60, R8, R22, R40 ;  /* 0x00000016083c723c */ /* 0x000fe20000001828 */
[----:B------:R-:W2:Y:S01]  /*7c20*/  LDSM.16.M88.4 R20, [R171+0xb800] ;  /* 0x00b80000ab14783b */ /* 0x000ea20000000200 */
[----:B------:R-:W-:Y:S01]  /*7c30*/  IMAD.MOV.U32 R48, RZ, RZ, R12 ;  /* 0x000000ffff307224 */ /* 0x000fe200078e000c */
[----:B------:R-:W-:Y:S01]  /*7c40*/  MOV R50, R2 ;  /* 0x0000000200327202 */ /* 0x000fe20000000f00 */
[----:B------:R-:W-:Y:S02]  /*7c50*/  IMAD.MOV.U32 R49, RZ, RZ, R3 ;  /* 0x000000ffff317224 */ /* 0x000fe400078e0003 */
[----:B------:R-:W-:-:S07]  /*7c60*/  IMAD.MOV.U32 R51, RZ, RZ, R0 ;  /* 0x000000ffff337224 */ /* 0x000fce00078e0000 */
[-C--:B-1----:R-:W-:Y:S06]  /*7c70*/  HMMA.16816.F32 R48, R4, R24.reuse, R48 ;  /* 0x000000180430723c */ /* 0x082fec0000001830 */
[----:B------:R-:W-:Y:S06]  /*7c80*/  HMMA.16816.F32 R40, R8, R24, R36 ;  /* 0x000000180828723c */ /* 0x000fec0000001824 */
[C---:B------:R-:W-:Y:S06]  /*7c90*/  HMMA.16816.F32 R56, R4.reuse, R26, R56 ;  /* 0x0000001a0438723c */ /* 0x040fec0000001838 */
[----:B--2---:R-:W-:Y:S06]  /*7ca0*/  HMMA.16816.F32 R44, R4, R22, R44 ;  /* 0x00000016042c723c */ /* 0x004fec000000182c */
[----:B------:R-:W-:Y:S01]  /*7cb0*/  IMAD.MOV.U32 R12, RZ, RZ, R48 ;  /* 0x000000ffff0c7224 */ /* 0x000fe200078e0030 */
[----:B------:R-:W-:Y:S01]  /*7cc0*/  HMMA.16816.F32 R36, R8, R26, R32 ;  /* 0x0000001a0824723c */ /* 0x000fe20000001820 */
[----:B------:R-:W-:Y:S01]  /*7cd0*/  IMAD.MOV.U32 R3, RZ, RZ, R49 ;  /* 0x000000ffff037224 */ /* 0x000fe200078e0031 */
[----:B------:R-:W-:Y:S01]  /*7ce0*/  LDSM.16.M88.4 R24, [R242] ;  /* 0x00000000f218783b */ /* 0x000fe20000000200 */
[----:B------:R-:W-:-:S02]  /*7cf0*/  IMAD.MOV.U32 R2, RZ, RZ, R50 ;  /* 0x000000ffff027224 */ /* 0x000fc400078e0032 */
[----:B------:R-:W-:Y:S01]  /*7d00*/  IMAD.MOV.U32 R0, RZ, RZ, R51 ;  /* 0x000000ffff007224 */ /* 0x000fe200078e0033 */
[-C--:B------:R-:W-:Y:S06]  /*7d10*/  HMMA.16816.F32 R32, R8, R20.reuse, R208 ;  /* 0x000000140820723c */ /* 0x080fec00000018d0 */
[----:B------:R-:W-:Y:S01]  /*7d20*/  HMMA.16816.F32 R48, R4, R20, R52 ;  /* 0x000000140430723c */ /* 0x000fe20000001834 */
[----:B------:R-:W1:Y:S05]  /*7d30*/  LDSM.16.M88.4 R4, [R235+0x6000] ;  /* 0x00600000eb04783b */ /* 0x000e6a0000000200 */
[----:B------:R-:W-:Y:S01]  /*7d40*/  HMMA.16816.F32 R28, R8, R22, R28 ;  /* 0x00000016081c723c */ /* 0x000fe2000000181c */
[----:B------:R-:W2:Y:S04]  /*7d50*/  LDSM.16.M88.4 R8, [R235+0x4000] ;  /* 0x00400000eb08783b */ /* 0x000ea80000000200 */
[----:B------:R-:W3:Y:S01]  /*7d60*/  LDSM.16.M88.4 R20, [R241] ;  /* 0x00000000f114783b */ /* 0x000ee20000000200 */
[-C--:B-1----:R-:W-:Y:S06]  /*7d70*/  HMMA.16816.F32 R64, R4, R24.reuse, R64 ;  /* 0x000000180440723c */ /* 0x082fec0000001840 */
[C---:B--2---:R-:W-:Y:S06]  /*7d80*/  HMMA.16816.F32 R52, R8.reuse, R24, R212 ;  /* 0x000000180834723c */ /* 0x044fec00000018d4 */
[----:B------:R-:W-:Y:S06]  /*7d90*/  HMMA.16816.F32 R212, R8, R26, R220 ;  /* 0x0000001a08d4723c */ /* 0x000fec00000018dc */
[-C--:B---3--:R-:W-:Y:S06]  /*7da0*/  HMMA.16816.F32 R220, R4, R20.reuse, R216 ;  /* 0x0000001404dc723c */ /* 0x088fec00000018d8 */
[----:B------:R-:W-:Y:S01]  /*7db0*/  IMAD.MOV.U32 R252, RZ, RZ, R64 ;  /* 0x000000fffffc7224 */ /* 0x000fe200078e0040 */
[----:B------:R-:W-:Y:S01]  /*7dc0*/  MOV R170, R66 ;  /* 0x0000004200aa7202 */ /* 0x000fe20000000f00 */
[----:B------:R-:W-:Y:S01]  /*7dd0*/  IMAD.MOV.U32 R247, RZ, RZ, R65 ;  /* 0x000000fffff77224 */ /* 0x000fe200078e0041 */
[----:B------:R-:W-:Y:S01]  /*7de0*/  HMMA.16816.F32 R224, R8, R20, R224 ;  /* 0x0000001408e0723c */ /* 0x000fe200000018e0 */
[----:B------:R-:W-:-:S05]  /*7df0*/  IMAD.MOV.U32 R169, RZ, RZ, R67 ;  /* 0x000000ffffa97224 */ /* 0x000fca00078e0043 */
[C---:B------:R-:W-:Y:S01]  /*7e00*/  HMMA.16816.F32 R64, R4.reuse, R26, R248 ;  /* 0x0000001a0440723c */ /* 0x040fe200000018f8 */
[----:B------:R-:W1:Y:S05]  /*7e10*/  LDSM.16.M88.4 R24, [R240] ;  /* 0x00000000f018783b */ /* 0x000e6a0000000200 */
[-C--:B------:R-:W-:Y:S01]  /*7e20*/  HMMA.16816.F32 R216, R4, R22.reuse, R204 ;  /* 0x0000001604d8723c */ /* 0x080fe200000018cc */
[----:B------:R-:W-:Y:S02]  /*7e30*/  IMAD.MOV.U32 R248, RZ, RZ, R12 ;  /* 0x000000fffff87224 */ /* 0x000fe400078e000c */
[----:B------:R-:W-:Y:S02]  /*7e40*/  IMAD.MOV.U32 R249, RZ, RZ, R3 ;  /* 0x000000fffff97224 */ /* 0x000fe400078e0003 */
[----:B------:R-:W-:Y:S01]  /*7e50*/  IMAD.MOV.U32 R250, RZ, RZ, R2 ;  /* 0x000000fffffa7224 */ /* 0x000fe200078e0002 */
[----:B------:R-:W-:Y:S01]  /*7e60*/  HMMA.16816.F32 R208, R8, R22, R60 ;  /* 0x0000001608d0723c */ /* 0x000fe2000000183c */
[----:B------:R-:W2:Y:S01]  /*7e70*/  LDSM.16.M88.4 R20, [R239] ;  /* 0x00000000ef14783b */ /* 0x000ea20000000200 */
[----:B------:R-:W-:-:S07]  /*7e80*/  IMAD.MOV.U32 R251, RZ, RZ, R0 ;  /* 0x000000fffffb7224 */ /* 0x000fce00078e0000 */
[C---:B-1----:R-:W-:Y:S06]  /*7e90*/  HMMA.16816.F32 R248, R4.reuse, R24, R248 ;  /* 0x0000001804f8723c */ /* 0x042fec00000018f8 */
[C---:B------:R-:W-:Y:S06]  /*7ea0*/  HMMA.16816.F32 R56, R4.reuse, R26, R56 ;  /* 0x0000001a0438723c */ /* 0x040fec0000001838 */
[----:B--2---:R-:W-:Y:S06]  /*7eb0*/  HMMA.16816.F32 R204, R4, R22, R44 ;  /* 0x0000001604cc723c */ /* 0x004fec000000182c */
[C---:B------:R-:W-:Y:S06]  /*7ec0*/  HMMA.16816.F32 R60, R8.reuse, R24, R40 ;  /* 0x00000018083c723c */ /* 0x040fec0000001828 */
        /* <DEDUP_REMOVED lines=8> */
[----:B------:R-:W-:Y:S01]  /*7f50*/  IMAD.MOV.U32 R18, RZ, RZ, R58 ;  /* 0x000000ffff127224 */ /* 0x000fe200078e003a */
[----:B------:R-:W-:Y:S01]  /*7f60*/  LDSM.16.M88.4 R4, [R237+0x6000] ;  /* 0x00600000ed04783b */ /* 0x000fe20000000200 */
[----:B------:R-:W-:-:S03]  /*7f70*/  IMAD.MOV.U32 R13, RZ, RZ, R59 ;  /* 0x000000ffff0d7224 */ /* 0x000fc600078e003b */
[C---:B------:R-:W-:Y:S01]  /*7f80*/  HMMA.16816.F32 R56, R8.reuse, R26, R36 ;  /* 0x0000001a0838723c */ /* 0x040fe20000001824 */
[----:B------:R-:W1:Y:S01]  /*7f90*/  LDSM.16.M88.4 R24, [R233+0xa000] ;  /* 0x00a00000e918783b */ /* 0x000e620000000200 */
[----:B------:R-:W-:Y:S01]  /*7fa0*/  IMAD.MOV.U32 R48, RZ, RZ, R252 ;  /* 0x000000ffff307224 */ /* 0x000fe200078e00fc */
[----:B------:R-:W-:Y:S01]  /*7fb0*/  MOV R50, R170 ;  /* 0x000000aa00327202 */ /* 0x000fe20000000f00 */
[----:B------:R-:W-:Y:S02]  /*7fc0*/  IMAD.MOV.U32 R49, RZ, RZ, R247 ;  /* 0x000000ffff317224 */ /* 0x000fe400078e00f7 */
[----:B------:R-:W-:Y:S01]  /*7fd0*/  HMMA.16816.F32 R36, R8, R20, R32 ;  /* 0x000000140824723c */ /* 0x000fe20000001820 */
[----:B------:R-:W2:Y:S01]  /*7fe0*/  LDSM.16.M88.4 R8, [R237+0x4000] ;  /* 0x00400000ed08783b */ /* 0x000ea20000000200 */
[----:B------:R-:W-:-:S03]  /*7ff0*/  IMAD.MOV.U32 R51, RZ, RZ, R169 ;  /* 0x000000ffff337224 */ /* 0x000fc600078e00a9 */
[----:B------:R-:W3:Y:S04]  /*8000*/  LDSM.16.M88.4 R20, [R233+0xa800] ;  /* 0x00a80000e914783b */ /* 0x000ee80000000200 */
[-C--:B-1----:R-:W-:Y:S06]  /*8010*/  HMMA.16816.F32 R48, R4, R24.reuse, R48 ;  /* 0x000000180430723c */ /* 0x082fec0000001830 */
[C---:B--2---:R-:W-:Y:S06]  /*8020*/  HMMA.16816.F32 R52, R8.reuse, R24, R52 ;  /* 0x000000180834723c */ /* 0x044fec0000001834 */
[C---:B------:R-:W-:Y:S06]  /*8030*/  HMMA.16816.F32 R44, R8.reuse, R26, R212 ;  /* 0x0000001a082c723c */ /* 0x040fec00000018d4 */
[----:B---3--:R-:W-:Y:S01]  /*8040*/  HMMA.16816.F32 R40, R8, R20, R224 ;  /* 0x000000140828723c */ /* 0x008fe200000018e0 */
[----:B------:R-:W-:-:S02]  /*8050*/  IMAD.MOV.U32 R212, RZ, RZ, R165 ;  /* 0x000000ffffd47224 */ /* 0x000fc400078e00a5 */
[----:B------:R-:W-:Y:S02]  /*8060*/  IMAD.MOV.U32 R213, RZ, RZ, R19 ;  /* 0x000000ffffd57224 */ /* 0x000fe400078e0013 */
[----:B------:R-:W-:Y:S01]  /*8070*/  IMAD.MOV.U32 R214, RZ, RZ, R18 ;  /* 0x000000ffffd67224 */ /* 0x000fe200078e0012 */
[-C--:B------:R-:W-:Y:S01]  /*8080*/  HMMA.16816.F32 R216, R4, R22.reuse, R216 ;  /* 0x0000001604d8723c */ /* 0x080fe200000018d8 */
        /* <DEDUP_REMOVED lines=9> */
[----:B------:R-:W1:Y:S01]  /*8120*/  LDSM.16.M88.4 R24, [R233+0xb000] ;  /* 0x00b00000e918783b */ /* 0x000e620000000200 */
[----:B------:R-:W-:Y:S02]  /*8130*/  IMAD.MOV.U32 R225, RZ, RZ, R3 ;  /* 0x000000ffffe17224 */ /* 0x000fe400078e0003 */
[----:B------:R-:W-:-:S03]  /*8140*/  IMAD.MOV.U32 R227, RZ, RZ, R0 ;  /* 0x000000ffffe37224 */ /* 0x000fc600078e0000 */
[----:B------:R-:W-:Y:S01]  /*8150*/  IMAD.MOV.U32 R64, RZ, RZ, R35 ;  /* 0x000000ffff407224 */ /* 0x000fe200078e0023 */
[----:B------:R-:W-:Y:S01]  /*8160*/  MOV R66, R33 ;  /* 0x0000002100427202 */ /* 0x000fe20000000f00 */
[----:B------:R-:W-:Y:S02]  /*8170*/  IMAD.MOV.U32 R65, RZ, RZ, R34 ;  /* 0x000000ffff417224 */ /* 0x000fe400078e0022 */
[----:B------:R-:W-:Y:S02]  /*8180*/  IMAD.MOV.U32 R67, RZ, RZ, R32 ;  /* 0x000000ffff437224 */ /* 0x000fe400078e0020 */
[C---:B------:R-:W-:Y:S01]  /*8190*/  HMMA.16816.F32 R32, R4.reuse, R20, R220 ;  /* 0x000000140420723c */ /* 0x040fe200000018dc */
[----:B------:R-:W2:Y:S05]  /*81a0*/  LDSM.16.M88.4 R20, [R233+0xb800] ;  /* 0x00b80000e914783b */ /* 0x000eaa0000000200 */
[C---:B-1----:R-:W-:Y:S06]  /*81b0*/  HMMA.16816.F32 R212, R4.reuse, R26, R212 ;  /* 0x0000001a04d4723c */ /* 0x042fec00000018d4 */
[C---:B------:R-:W-:Y:S06]  /*81c0*/  HMMA.16816.F32 R224, R4.reuse, R24, R224 ;  /* 0x0000001804e0723c */ /* 0x040fec00000018e0 */
[----:B--2---:R-:W-:Y:S06]  /*81d0*/  HMMA.16816.F32 R220, R4, R22, R204 ;  /* 0x0000001604dc723c */ /* 0x004fec00000018cc */
[C---:B------:R-:W-:Y:S06]  /*81e0*/  HMMA.16816.F32 R204, R8.reuse, R26, R56 ;  /* 0x0000001a08cc723c */ /* 0x040fec0000001838 */
[----:B------:R-:W-:Y:S01]  /*81f0*/  IMAD.MOV.U32 R252, RZ, RZ, R212 ;  /* 0x000000fffffc7224 */ /* 0x000fe200078e00d4 */
[----:B------:R-:W-:Y:S01]  /*8200*/  HMMA.16816.F32 R36, R8, R20, R36 ;  /* 0x000000140824723c */ /* 0x000fe20000001824 */
[----:B------:R-:W-:-:S02]  /*8210*/  IMAD.MOV.U32 R247, RZ, RZ, R213 ;  /* 0x000000fffff77224 */ /* 0x000fc400078e00d5 */
[----:B------:R-:W-:Y:S02]  /*8220*/  IMAD.MOV.U32 R13, RZ, RZ, R214 ;  /* 0x000000ffff0d7224 */ /* 0x000fe400078e00d6 */
[----:B------:R-:W-:Y:S01]  /*8230*/  IMAD.MOV.U32 R0, RZ, RZ, R215 ;  /* 0x000000ffff007224 */ /* 0x000fe200078e00d7 */
[C---:B------:R-:W-:Y:S06]  /*8240*/  HMMA.16816.F32 R28, R8.reuse, R22, R28 ;  /* 0x00000016081c723c */ /* 0x040fec000000181c */
[----:B------:R-:W-:Y:S01]  /*8250*/  HMMA.16816.F32 R212, R8, R24, R60 ;  /* 0x0000001808d4723c */ /* 0x000fe2000000183c */
[----:B------:R-:W-:Y:S04]  /*8260*/  LDSM.16.M88.4 R24, [R232+0x2000] ;  /* 0x00200000e818783b */ /* 0x000fe80000000200 */
[----:B------:R-:W1:Y:S01]  /*8270*/  LDSM.16.M88.4 R8, [R236+0x4000] ;  /* 0x00400000ec08783b */ /* 0x000e620000000200 */
[----:B------:R-:W-:Y:S03]  /*8280*/  HMMA.16816.F32 R248, R4, R20, R248 ;  /* 0x0000001404f8723c */ /* 0x000fe600000018f8 */
[----:B------:R-:W2:Y:S04]  /*8290*/  LDSM.16.M88.4 R4, [R236+0x6000] ;  /* 0x00600000ec04783b */ /* 0x000ea80000000200 */
[----:B------:R-:W3:Y:S01]  /*82a0*/  LDSM.16.M88.4 R20, [R232+0x2800] ;  /* 0x00280000e814783b */ /* 0x000ee20000000200 */
[----:B-1----:R-:W-:Y:S06]  /*82b0*/  HMMA.16816.F32 R56, R8, R26, R44 ;  /* 0x0000001a0838723c */ /* 0x002fec000000182c */
[C---:B--2---:R-:W-:Y:S06]  /*82c0*/  HMMA.16816.F32 R64, R4.reuse, R24, R64 ;  /* 0x000000180440723c */ /* 0x044fec0000001840 */
[----:B---3--:R-:W-:Y:S06]  /*82d0*/  HMMA.16816.F32 R44, R4, R20, R32 ;  /* 0x00000014042c723c */ /* 0x008fec0000001820 */
[----:B------:R-:W-:Y:S01]  /*82e0*/  HMMA.16816.F32 R52, R8, R24, R52 ;  /* 0x000000180834723c */ /* 0x000fe20000001834 */
[----:B------:R-:W-:Y:S01]  /*82f0*/  IMAD.MOV.U32 R33, RZ, RZ, R247 ;  /* 0x000000ffff217224 */ /* 0x000fe200078e00f7 */
[----:B------:R-:W-:Y:S01]  /*8300*/  MOV R34, R13 ;  /* 0x0000000d00227202 */ /* 0x000fe20000000f00 */
[----:B------:R-:W1:Y:S01]  /*8310*/  S2R R247, SR_TID.X ;  /* 0x0000000000f77919 */ /* 0x000e620000002100 */
[----:B------:R-:W-:-:S02]  /*8320*/  IMAD.MOV.U32 R35, RZ, RZ, R0 ;  /* 0x000000ffff237224 */ /* 0x000fc400078e0000 */
[----:B------:R-:W-:Y:S01]  /*8330*/  HMMA.16816.F32 R60, R8, R20, R40 ;  /* 0x00000014083c723c */ /* 0x000fe20000001828 */
[----:B------:R-:W-:Y:S02]  /*8340*/  IMAD.U32 R0, RZ, RZ, UR4 ;  /* 0x00000004ff007e24 */ /* 0x000fe4000f8e00ff */
[----:B------:R-:W-:-:S03]  /*8350*/  IMAD.MOV.U32 R32, RZ, RZ, R252 ;  /* 0x000000ffff207224 */ /* 0x000fc600078e00fc */
[----:B------:R-:W-:Y:S01]  /*8360*/  IMAD.MOV.U32 R2, RZ, RZ, R67 ;  /* 0x000000ffff027224 */ /* 0x000fe200078e0043 */
[----:B------:R-:W-:Y:S01]  /*8370*/  MOV R165, R64 ;  /* 0x0000004000a57202 */ /* 0x000fe20000000f00 */
[----:B------:R-:W-:Y:S01]  /*8380*/  IMAD.MOV.U32 R18, RZ, RZ, R65 ;  /* 0x000000ffff127224 */ /* 0x000fe200078e0041 */
[----:B------:R-:W-:Y:S01]  /*8390*/  HMMA.16816.F32 R40, R8, R22, R208 ;  /* 0x000000160828723c */ /* 0x000fe200000018d0 */
[----:B------:R-:W-:-:S05]  /*83a0*/  IMAD.MOV.U32 R19, RZ, RZ, R66 ;  /* 0x000000ffff137224 */ /* 0x000fca00078e0042 */
[C---:B------:R-:W-:Y:S01]  /*83b0*/  HMMA.16816.F32 R64, R4.reuse, R26, R48 ;  /* 0x0000001a0440723c */ /* 0x040fe20000001830 */
[----:B------:R-:W2:Y:S02]  /*83c0*/  LDSM.16.M88.4 R24, [R232+0x3000] ;  /* 0x00300000e818783b */ /* 0x000ea40000000200 */
[----:B------:R-:W-:Y:S02]  /*83d0*/  IMAD.MOV.U32 R12, RZ, RZ, R55 ;  /* 0x000000ffff0c7224 */ /* 0x000fe400078e0037 */
[----:B------:R-:W-:Y:S01]  /*83e0*/  IMAD.MOV.U32 R3, RZ, RZ, R53 ;  /* 0x000000ffff037224 */ /* 0x000fe200078e0035 */
[----:B------:R-:W-:Y:S01]  /*83f0*/  HMMA.16816.F32 R48, R4, R22, R216 ;  /* 0x000000160430723c */ /* 0x000fe200000018d8 */
[----:B------:R-:W3:Y:S01]  /*8400*/  LDSM.16.M88.4 R20, [R232+0x3800] ;  /* 0x00380000e814783b */ /* 0x000ee20000000200 */
[----:B------:R-:W-:Y:S01]  /*8410*/  IMAD.MOV.U32 R170, RZ, RZ, R52 ;  /* 0x000000ffffaa7224 */ /* 0x000fe200078e0034 */
[----:B------:R-:W-:-:S04]  /*8420*/  DEPBAR.LE SB0, 0x0 ;  /* 0x000080000000791a */ /* 0x000fc80000000000 */
[----:B------:R-:W-:Y:S02]  /*8430*/  IMAD.MOV.U32 R217, RZ, RZ, R2 ;  /* 0x000000ffffd97224 */ /* 0x000fe400078e0002 */
[----:B-1----:R-:W-:Y:S02]  /*8440*/  IMAD.SHL.U32 R247, R247, 0x2, RZ ;  /* 0x00000002f7f77824 */ /* 0x002fe400078e00ff */
[----:B------:R-:W-:-:S03]  /*8450*/  IMAD.MOV.U32 R169, RZ, RZ, R54 ;  /* 0x000000ffffa97224 */ /* 0x000fc600078e0036 */
[----:B------:R-:W-:-:S05]  /*8460*/  LOP3.LUT R247, R247, 0x6, RZ, 0xc0, !PT ;  /* 0x00000006f7f77812 */ /* 0x000fca00078ec0ff */
[----:B------:R-:W-:-:S05]  /*8470*/  IMAD R0, R0, 0x40, R247 ;  /* 0x0000004000007824 */ /* 0x000fca00078e02f7 */
[----:B------:R-:W-:-:S04]  /*8480*/  IADD3 R2, R0, 0x1, RZ ;  /* 0x0000000100027810 */ /* 0x000fc80007ffe0ff */
[C---:B------:R-:W-:Y:S01]  /*8490*/  ISETP.GE.AND P6, PT, R2.reuse, R14, PT ;  /* 0x0000000e0200720c */ /* 0x040fe20003fc6270 */
[----:B------:R-:W-:Y:S01]  /*84a0*/  BAR.SYNC.DEFER_BLOCKING 0x0 ;  /* 0x0000000000007b1d */ /* 0x000fe20000010000 */
[C---:B------:R-:W-:Y:S02]  /*84b0*/  ISETP.GE.AND P1, PT, R2.reuse, R15, PT ;  /* 0x0000000f0200720c */ /* 0x040fe40003f26270 */
[C---:B------:R-:W-:Y:S02]  /*84c0*/  ISETP.GE.AND P3, PT, R2.reuse, R16, PT ;  /* 0x000000100200720c */ /* 0x040fe40003f66270 */
[----:B------:R-:W-:Y:S01]  /*84d0*/  ISETP.GE.AND P4, PT, R2, R17, PT ;  /* 0x000000110200720c */ /* 0x000fe20003f86270 */
[----:B------:R-:W-:Y:S01]  /*84e0*/  VIADD R2, R0, 0x8 ;  /* 0x0000000800027836 */ /* 0x000fe20000000000 */
[----:B--2---:R-:W-:Y:S01]  /*84f0*/  HMMA.16816.F32 R208, R4, R26, R32 ;  /* 0x0000001a04d0723c */ /* 0x004fe20000001820 */
[----:B------:R-:W-:-:S03]  /*8500*/  FSEL R18, R18, -INF , !P3 ;  /* 0xff80000012127808 */ /* 0x000fc60005800000 */
[C---:B------:R-:W-:Y:S02]  /*8510*/  ISETP.GE.AND P2, PT, R2.reuse, R14, PT ;  /* 0x0000000e0200720c */ /* 0x040fe40003f46270 */
[----:B------:R-:W-:Y:S01]  /*8520*/  ISETP.GE.AND P0, PT, R2, R15, PT ;  /* 0x0000000f0200720c */ /* 0x000fe20003f06270 */
[-C--:B---3--:R-:W-:Y:S01]  /*8530*/  HMMA.16816.F32 R248, R4, R20.reuse, R248 ;  /* 0x0000001404f8723c */ /* 0x088fe200000018f8 */
[----:B------:R-:W-:Y:S02]  /*8540*/  FSEL R13, R56, -INF , !P2 ;  /* 0xff800000380d7808 */ /* 0x000fe40005000000 */
[C---:B------:R-:W-:Y:S02]  /*8550*/  ISETP.GE.AND P5, PT, R2.reuse, R16, PT ;  /* 0x000000100200720c */ /* 0x040fe40003fa6270 */
[----:B------:R-:W-:Y:S01]  /*8560*/  ISETP.GE.AND P2, PT, R2, R17, PT ;  /* 0x000000110200720c */ /* 0x000fe20003f46270 */
[----:B------:R-:W-:Y:S01]  /*8570*/  VIADD R2, R0, 0x9 ;  /* 0x0000000900027836 */ /* 0x000fe20000000000 */
[C---:B------:R-:W-:Y:S06]  /*8580*/  HMMA.16816.F32 R32, R8.reuse, R20, R36 ;  /* 0x000000140820723c */ /* 0x040fec0000001824 */
[----:B------:R-:W-:Y:S01]  /*8590*/  HMMA.16816.F32 R36, R8, R22, R28 ;  /* 0x000000160824723c */ /* 0x000fe2000000181c */
[----:B------:R-:W-:-:S02]  /*85a0*/  FSEL R20, R58, -INF , !P0 ;  /* 0xff8000003a147808 */ /* 0x000fc40004000000 */
[----:B------:R-:W-:-:S03]  /*85b0*/  ISETP.GE.AND P0, PT, R2, R16, PT ;  /* 0x000000100200720c */ /* 0x000fc60003f06270 */
[C---:B------:R-:W-:Y:S01]  /*85c0*/  HMMA.16816.F32 R52, R4.reuse, R24, R224 ;  /* 0x000000180434723c */ /* 0x040fe200000018e0 */
[----:B------:R-:W-:Y:S02]  /*85d0*/  FSEL R28, R64, -INF , !P5 ;  /* 0xff800000401c7808 */ /* 0x000fe40006800000 */
[----:B------:R-:W-:Y:S02]  /*85e0*/  FSEL R30, R66, -INF , !P2 ;  /* 0xff800000421e7808 */ /* 0x000fe40005000000 */
[----:B------:R-:W-:Y:S01]  /*85f0*/  FSEL R29, R65, -INF , !P0 ;  /* 0xff800000411d7808 */ /* 0x000fe20004000000 */
[----:B------:R-:W-:Y:S01]  /*8600*/  HMMA.16816.F32 R220, R4, R22, R220 ;  /* 0x0000001604dc723c */ /* 0x000fe200000018dc */
[C---:B------:R-:W-:Y:S01]  /*8610*/  ISETP.GE.AND P5, PT, R2.reuse, R14, PT ;  /* 0x0000000e0200720c */ /* 0x040fe20003fa6270 */
[----:B------:R-:W-:Y:S01]  /*8620*/  IMAD.MOV.U32 R224, RZ, RZ, R12 ;  /* 0x000000ffffe07224 */ /* 0x000fe200078e000c */
[C---:B------:R-:W-:Y:S02]  /*8630*/  ISETP.GE.AND P2, PT, R2.reuse, R17, PT ;  /* 0x000000110200720c */ /* 0x040fe40003f46270 */
[----:B------:R-:W-:Y:S01]  /*8640*/  ISETP.GE.AND P0, PT, R2, R15, PT ;  /* 0x0000000f0200720c */ /* 0x000fe20003f06270 */
[----:B------:R-:W-:Y:S01]  /*8650*/  VIADD R2, R0, 0x10 ;  /* 0x0000001000027836 */ /* 0x000fe20000000000 */
[----:B------:R-:W-:Y:S01]  /*8660*/  FSEL R12, R57, -INF , !P5 ;  /* 0xff800000390c7808 */ /* 0x000fe20006800000 */
[----:B------:R-:W-:Y:S01]  /*8670*/  HMMA.16816.F32 R4, R8, R24, R212 ;  /* 0x000000180804723c */ /* 0x000fe200000018d4 */
[----:B------:R-:W-:-:S02]  /*8680*/  FSEL R31, R67, -INF , !P2 ;  /* 0xff800000431f7808 */ /* 0x000fc40005000000 */
[----:B------:R-:W-:Y:S02]  /*8690*/  ISETP.GE.AND P5, PT, R2, R14, PT ;  /* 0x0000000e0200720c */ /* 0x000fe40003fa6270 */
[----:B------:R-:W-:Y:S01]  /*86a0*/  FSEL R21, R59, -INF , !P0 ;  /* 0xff8000003b157808 */ /* 0x000fe20004000000 */
[----:B------:R-:W-:Y:S01]  /*86b0*/  HMMA.16816.F32 R24, R8, R26, R204 ;  /* 0x0000001a0818723c */ /* 0x000fe200000018cc */
[----:B------:R-:W-:Y:S01]  /*86c0*/  FSEL R58, R60, -INF , !P5 ;  /* 0xff8000003c3a7808 */ /* 0x000fe20006800000 */
[----:B------:R-:W-:Y:S01]  /*86d0*/  IMAD.MOV.U32 R214, RZ, RZ, R3 ;  /* 0x000000ffffd67224 */ /* 0x000fe200078e0003 */
[----:B------:R-:W-:Y:S01]  /*86e0*/  ISETP.GE.AND P0, PT, R2, R15, PT ;  /* 0x0000000f0200720c */ /* 0x000fe20003f06270 */
[----:B------:R-:W-:Y:S01]  /*86f0*/  VIADD R3, R0, 0x30 ;  /* 0x0000003000037836 */ /* 0x000fe20000000000 */
[C---:B------:R-:W-:Y:S02]  /*8700*/  ISETP.GE.AND P2, PT, R2.reuse, R16, PT ;  /* 0x000000100200720c */ /* 0x040fe40003f46270 */
[----:B------:R-:W-:Y:S01]  /*8710*/  ISETP.GE.AND P5, PT, R2, R17, PT ;  /* 0x000000110200720c */ /* 0x000fe20003fa6270 */
[----:B------:R-:W-:Y:S01]  /*8720*/  VIADD R2, R0, 0x11 ;  /* 0x0000001100027836 */ /* 0x000fe20000000000 */
[----:B------:R-:W-:-:S02]  /*8730*/  FSEL R62, R62, -INF , !P0 ;  /* 0xff8000003e3e7808 */ /* 0x000fc40004000000 */
[----:B------:R-:W-:Y:S02]  /*8740*/  FSEL R60, R44, -INF , !P2 ;  /* 0xff8000002c3c7808 */ /* 0x000fe40005000000 */
[----:B------:R-:W-:Y:S02]  /*8750*/  ISETP.GE.AND P0, PT, R2, R14, PT ;  /* 0x0000000e0200720c */ /* 0x000fe40003f06270 */
[----:B------:R-:W-:Y:S02]  /*8760*/  FSEL R64, R46, -INF , !P5 ;  /* 0xff8000002e407808 */ /* 0x000fe40006800000 */
[----:B------:R-:W-:Y:S02]  /*8770*/  FSEL R56, R61, -INF , !P0 ;  /* 0xff8000003d387808 */ /* 0x000fe40004000000 */
[C---:B------:R-:W-:Y:S02]  /*8780*/  ISETP.GE.AND P2, PT, R2.reuse, R15, PT ;  /* 0x0000000f0200720c */ /* 0x040fe40003f46270 */
[----:B------:R-:W-:-:S02]  /*8790*/  ISETP.GE.AND P5, PT, R2, R16, PT ;  /* 0x000000100200720c */ /* 0x000fc40003fa6270 */
[----:B------:R-:W-:Y:S01]  /*87a0*/  ISETP.GE.AND P0, PT, R2, R17, PT ;  /* 0x000000110200720c */ /* 0x000fe20003f06270 */
[----:B------:R-:W-:Y:S01]  /*87b0*/  VIADD R2, R0, 0x18 ;  /* 0x0000001800027836 */ /* 0x000fe20000000000 */
[----:B------:R-:W-:Y:S02]  /*87c0*/  FSEL R57, R63, -INF , !P2 ;  /* 0xff8000003f397808 */ /* 0x000fe40005000000 */
[----:B------:R-:W-:Y:S02]  /*87d0*/  FSEL R59, R45, -INF , !P5 ;  /* 0xff8000002d3b7808 */ /* 0x000fe40006800000 */
[----:B------:R-:W-:Y:S02]  /*87e0*/  ISETP.GE.AND P2, PT, R2, R14, PT ;  /* 0x0000000e0200720c */ /* 0x000fe40003f46270 */
[----:B------:R-:W-:Y:S02]  /*87f0*/  FSEL R61, R47, -INF , !P0 ;  /* 0xff8000002f3d7808 */ /* 0x000fe40004000000 */
[----:B------:R-:W-:-:S02]  /*8800*/  FSEL R44, R40, -INF , !P2 ;  /* 0xff800000282c7808 */ /* 0x000fc40005000000 */
[C---:B------:R-:W-:Y:S02]  /*8810*/  ISETP.GE.AND P0, PT, R2.reuse, R15, PT ;  /* 0x0000000f0200720c */ /* 0x040fe40003f06270 */
[CC--:B------:R-:W-:Y:S02]  /*8820*/  ISETP.GE.AND P5, PT, R2.reuse, R16.reuse, PT ;  /* 0x000000100200720c */ /* 0x0c0fe40003fa6270 */
[----:B------:R-:W-:Y:S01]  /*8830*/  ISETP.GE.AND P2, PT, R2, R17, PT ;  /* 0x000000110200720c */ /* 0x000fe20003f46270 */
[----:B------:R-:W-:Y:S01]  /*8840*/  VIADD R2, R0, 0x19 ;  /* 0x0000001900027836 */ /* 0x000fe20000000000 */
[----:B------:R-:W-:Y:S02]  /*8850*/  FSEL R42, R42, -INF , !P0 ;  /* 0xff8000002a2a7808 */ /* 0x000fe40004000000 */
[----:B------:R-:W-:Y:S02]  /*8860*/  FSEL R48, R48, -INF , !P5 ;  /* 0xff80000030307808 */ /* 0x000fe40006800000 */
[----:B------:R-:W-:-:S02]  /*8870*/  ISETP.GE.AND P0, PT, R2, R16, PT ;  /* 0x000000100200720c */ /* 0x000fc40003f06270 */
        /* <DEDUP_REMOVED lines=8> */
[----:B------:R-:W-:Y:S02]  /*8900*/  ISETP.GE.AND P5, PT, R2, R14, PT ;  /* 0x0000000e0200720c */ /* 0x000fe40003fa6270 */
[----:B------:R-:W-:Y:S02]  /*8910*/  FSEL R43, R43, -INF , !P0 ;  /* 0xff8000002b2b7808 */ /* 0x000fe40004000000 */
[----:B------:R-:W-:Y:S01]  /*8920*/  FSEL R49, R4, -INF , !P5 ;  /* 0xff80000004317808 */ /* 0x000fe20006800000 */
[----:B------:R-:W-:Y:S01]  /*8930*/  VIADD R4, R0, 0x29 ;  /* 0x0000002900047836 */ /* 0x000fe20000000000 */
[C---:B------:R-:W-:Y:S02]  /*8940*/  ISETP.GE.AND P0, PT, R2.reuse, R15, PT ;  /* 0x0000000f0200720c */ /* 0x040fe40003f06270 */
[----:B------:R-:W-:-:S02]  /*8950*/  ISETP.GE.AND P2, PT, R2, R16, PT ;  /* 0x000000100200720c */ /* 0x000fc40003f46270 */
[----:B------:R-:W-:Y:S02]  /*8960*/  ISETP.GE.AND P5, PT, R2, R17, PT ;  /* 0x000000110200720c */ /* 0x000fe40003fa6270 */
[----:B------:R-:W-:Y:S02]  /*8970*/  IADD3 R2, R0, 0x21, RZ ;  /* 0x0000002100027810 */ /* 0x000fe40007ffe0ff */
[----:B------:R-:W-:Y:S02]  /*8980*/  FSEL R226, R6, -INF , !P0 ;  /* 0xff80000006e27808 */ /* 0x000fe40004000000 */
[----:B------:R-:W-:Y:S02]  /*8990*/  ISETP.GE.AND P0, PT, R2, R14, PT ;  /* 0x0000000e0200720c */ /* 0x000fe40003f06270 */
[----:B------:R-:W-:Y:S02]  /*89a0*/  FSEL R227, R52, -INF , !P2 ;  /* 0xff80000034e37808 */ /* 0x000fe40005000000 */
[----:B------:R-:W-:-:S02]  /*89b0*/  FSEL R247, R54, -INF , !P5 ;  /* 0xff80000036f77808 */ /* 0x000fc40006800000 */
[----:B------:R-:W-:Y:S02]  /*89c0*/  FSEL R47, R5, -INF , !P0 ;  /* 0xff800000052f7808 */ /* 0x000fe40004000000 */
[C---:B------:R-:W-:Y:S02]  /*89d0*/  ISETP.GE.AND P2, PT, R2.reuse, R15, PT ;  /* 0x0000000f0200720c */ /* 0x040fe40003f46270 */
[C---:B------:R-:W-:Y:S02]  /*89e0*/  ISETP.GE.AND P5, PT, R2.reuse, R16, PT ;  /* 0x000000100200720c */ /* 0x040fe40003fa6270 */
[----:B------:R-:W-:Y:S01]  /*89f0*/  ISETP.GE.AND P0, PT, R2, R17, PT ;  /* 0x000000110200720c */ /* 0x000fe20003f06270 */
[----:B------:R-:W-:Y:S01]  /*8a00*/  VIADD R2, R0, 0x28 ;  /* 0x0000002800027836 */ /* 0x000fe20000000000 */
[----:B------:R-:W-:Y:S02]  /*8a10*/  FSEL R219, R7, -INF , !P2 ;  /* 0xff80000007db7808 */ /* 0x000fe40005000000 */
[----:B------:R-:W-:-:S02]  /*8a20*/  FSEL R225, R53, -INF , !P5 ;  /* 0xff80000035e17808 */ /* 0x000fc40006800000 */
[----:B------:R-:W-:Y:S02]  /*8a30*/  FSEL R252, R55, -INF , !P0 ;  /* 0xff80000037fc7808 */ /* 0x000fe40004000000 */
[CC--:B------:R-:W-:Y:S02]  /*8a40*/  ISETP.GE.AND P2, PT, R2.reuse, R14.reuse, PT ;  /* 0x0000000e0200720c */ /* 0x0c0fe40003f46270 */
[----:B------:R-:W-:Y:S02]  /*8a50*/  ISETP.GE.AND P0, PT, R2, R15, PT ;  /* 0x0000000f0200720c */ /* 0x000fe40003f06270 */
[----:B------:R-:W-:Y:S02]  /*8a60*/  ISETP.GE.AND P5, PT, R4, R14, PT ;  /* 0x0000000e0400720c */ /* 0x000fe40003fa6270 */
[----:B------:R-:W-:Y:S02]  /*8a70*/  FSEL R40, R24, -INF , !P2 ;  /* 0xff80000018287808 */ /* 0x000fe40005000000 */
[----:B------:R-:W-:-:S02]  /*8a80*/  FSEL R218, R26, -INF , !P0 ;  /* 0xff8000001ada7808 */ /* 0x000fc40004000000 */
[----:B------:R-:W-:Y:S02]  /*8a90*/  FSEL R45, R25, -INF , !P5 ;  /* 0xff800000192d7808 */ /* 0x000fe40006800000 */
[C---:B------:R-:W-:Y:S02]  /*8aa0*/  ISETP.GE.AND P2, PT, R2.reuse, R16, PT ;  /* 0x000000100200720c */ /* 0x040fe40003f46270 */
[----:B------:R-:W-:Y:S01]  /*8ab0*/  ISETP.GE.AND P0, PT, R2, R17, PT ;  /* 0x000000110200720c */ /* 0x000fe20003f06270 */
[----:B------:R-:W-:Y:S01]  /*8ac0*/  VIADD R2, R0, 0x31 ;  /* 0x0000003100027836 */ /* 0x000fe20000000000 */
[----:B------:R-:W-:Y:S02]  /*8ad0*/  ISETP.GE.AND P5, PT, R4, R15, PT ;  /* 0x0000000f0400720c */ /* 0x000fe40003fa6270 */
[----:B------:R-:W-:Y:S02]  /*8ae0*/  FSEL R10, R214, -INF , !P6 ;  /* 0xff800000d60a7808 */ /* 0x000fe40007000000 */
[----:B------:R-:W-:-:S02]  /*8af0*/  ISETP.GE.AND P3, PT, R3, R14, PT ;  /* 0x0000000e0300720c */ /* 0x000fc40003f66270 */
[-C--:B------:R-:W-:Y:S02]  /*8b00*/  ISETP.GE.AND P6, PT, R0, R15.reuse, PT ;  /* 0x0000000f0000720c */ /* 0x080fe40003fc6270 */
[----:B------:R-:W-:Y:S02]  /*8b10*/  FSEL R216, R27, -INF , !P5 ;  /* 0xff8000001bd87808 */ /* 0x000fe40006800000 */
[----:B------:R-:W-:Y:S02]  /*8b20*/  FSEL R27, R32, -INF , !P3 ;  /* 0xff800000201b7808 */ /* 0x000fe40005800000 */
[----:B------:R-:W-:Y:S02]  /*8b30*/  FSEL R11, R224, -INF , !P1 ;  /* 0xff800000e00b7808 */ /* 0x000fe40004800000 */
[----:B------:R-:W-:Y:S02]  /*8b40*/  FSEL R8, R169, -INF , !P6 ;  /* 0xff800000a9087808 */ /* 0x000fe40007000000 */
[----:B------:R-:W-:-:S02]  /*8b50*/  ISETP.GE.AND P3, PT, R2, R15, PT ;  /* 0x0000000f0200720c */ /* 0x000fc40003f66270 */
[-C--:B------:R-:W-:Y:S02]  /*8b60*/  ISETP.GE.AND P6, PT, R0, R16.reuse, PT ;  /* 0x000000100000720c */ /* 0x080fe40003fc6270 */
[----:B------:R-:W-:Y:S02]  /*8b70*/  FSEL R224, R210, -INF , !P0 ;  /* 0xff800000d2e07808 */ /* 0x000fe40004000000 */
[----:B------:R-:W-:Y:S02]  /*8b80*/  ISETP.GE.AND P5, PT, R3, R15, PT ;  /* 0x0000000f0300720c */ /* 0x000fe40003fa6270 */
[----:B------:R-:W-:Y:S02]  /*8b90*/  ISETP.GE.AND P0, PT, R2, R16, PT ;  /* 0x000000100200720c */ /* 0x000fe40003f06270 */
[----:B------:R-:W-:Y:S02]  /*8ba0*/  FSEL R22, R217, -INF , !P4 ;  /* 0xff800000d9167808 */ /* 0x000fe40006000000 */
[----:B------:R-:W-:-:S02]  /*8bb0*/  FSEL R214, R208, -INF , !P2 ;  /* 0xff800000d0d67808 */ /* 0x000fc40005000000 */
[CC--:B------:R-:W-:Y:S02]  /*8bc0*/  ISETP.GE.AND P4, PT, R2.reuse, R14.reuse, PT ;  /* 0x0000000e0200720c */ /* 0x0c0fe40003f86270 */
[----:B------:R-:W-:Y:S02]  /*8bd0*/  FSEL R215, R35, -INF , !P3 ;  /* 0xff80000023d77808 */ /* 0x000fe40005800000 */
[----:B------:R-:W-:Y:S01]  /*8be0*/  ISETP.GE.AND P2, PT, R2, R17, PT ;  /* 0x000000110200720c */ /* 0x000fe20003f46270 */
[----:B------:R-:W-:Y:S01]  /*8bf0*/  VIADD R2, R0, 0x38 ;  /* 0x0000003800027836 */ /* 0x000fe20000000000 */
[----:B------:R-:W-:Y:S02]  /*8c00*/  FSEL R7, R165, -INF , !P6 ;  /* 0xff800000a5077808 */ /* 0x000fe40007000000 */
[----:B------:R-:W-:Y:S02]  /*8c10*/  FSEL R217, R34, -INF , !P5 ;  /* 0xff80000022d97808 */ /* 0x000fe40006800000 */
[----:B------:R-:W-:-:S02]  /*8c20*/  ISETP.GE.AND P3, PT, R0, R14, PT ;  /* 0x0000000e0000720c */ /* 0x000fc40003f66270 */
[C---:B------:R-:W-:Y:S01]  /*8c30*/  ISETP.GE.AND P6, PT, R0.reuse, R17, PT ;  /* 0x000000110000720c */ /* 0x040fe20003fc6270 */
[----:B------:R-:W-:Y:S01]  /*8c40*/  VIADD R0, R0, 0x39 ;  /* 0x0000003900007836 */ /* 0x000fe20000000000 */
[----:B------:R-:W-:Y:S02]  /*8c50*/  FSEL R249, R249, -INF , !P0 ;  /* 0xff800000f9f97808 */ /* 0x000fe40004000000 */
[-C--:B------:R-:W-:Y:S02]  /*8c60*/  ISETP.GE.AND P5, PT, R4, R16.reuse, PT ;  /* 0x000000100400720c */ /* 0x080fe40003fa6270 */
[----:B------:R-:W-:Y:S02]  /*8c70*/  ISETP.GE.AND P1, PT, R3, R16, PT ;  /* 0x000000100300720c */ /* 0x000fe40003f26270 */
[----:B------:R-:W-:Y:S02]  /*8c80*/  PLOP3.LUT P0, PT, PT, PT, UP0, 0x80, 0x0 ;  /* 0x000000000000781c */ /* 0x000fe40003f0f008 */
[----:B------:R-:W-:-:S02]  /*8c90*/  FSEL R9, R19, -INF , !P6 ;  /* 0xff80000013097808 */ /* 0x000fc40007000000 */
[----:B------:R-:W-:Y:S02]  /*8ca0*/  FSEL R212, R209, -INF , !P5 ;  /* 0xff800000d1d47808 */ /* 0x000fe40006800000 */
[----:B------:R-:W-:Y:S02]  /*8cb0*/  FSEL R248, R248, -INF , !P1 ;  /* 0xff800000f8f87808 */ /* 0x000fe40004800000 */
[CC--:B------:R-:W-:Y:S02]  /*8cc0*/  ISETP.GE.AND P6, PT, R2.reuse, R14.reuse, PT ;  /* 0x0000000e0200720c */ /* 0x0c0fe40003fc6270 */
[----:B------:R-:W-:Y:S02]  /*8cd0*/  ISETP.GE.AND P5, PT, R2, R15, PT ;  /* 0x0000000f0200720c */ /* 0x000fe40003fa6270 */
[----:B------:R-:W-:Y:S02]  /*8ce0*/  ISETP.GE.AND P1, PT, R0, R14, PT ;  /* 0x0000000e0000720c */ /* 0x000fe40003f26270 */
[----:B------:R-:W-:-:S02]  /*8cf0*/  FSEL R6, R170, -INF , !P3 ;  /* 0xff800000aa067808 */ /* 0x000fc40005800000 */
[----:B------:R-:W-:Y:S02]  /*8d00*/  FSEL R25, R36, -INF , !P6 ;  /* 0xff80000024197808 */ /* 0x000fe40007000000 */
[----:B------:R-:W-:Y:S02]  /*8d10*/  FSEL R213, R38, -INF , !P5 ;  /* 0xff80000026d57808 */ /* 0x000fe40006800000 */
[----:B------:R-:W-:Y:S02]  /*8d20*/  FSEL R24, R37, -INF , !P1 ;  /* 0xff80000025187808 */ /* 0x000fe40004800000 */
[----:B------:R-:W-:Y:S02]  /*8d30*/  ISETP.GE.AND P5, PT, R0, R15, PT ;  /* 0x0000000f0000720c */ /* 0x000fe40003fa6270 */
[C---:B------:R-:W-:Y:S02]  /*8d40*/  ISETP.GE.AND P6, PT, R2.reuse, R16, PT ;  /* 0x000000100200720c */ /* 0x040fe40003fc6270 */
[----:B------:R-:W-:-:S02]  /*8d50*/  ISETP.GE.AND P1, PT, R2, R17, PT ;  /* 0x000000110200720c */ /* 0x000fc40003f26270 */
[----:B------:R-:W-:Y:S02]  /*8d60*/  FMNMX.FTZ R2, R168, R6, !PT ;  /* 0x00000006a8027209 */ /* 0x000fe40007810000 */
[----:B------:R-:W-:Y:S02]  /*8d70*/  FSEL R26, R33, -INF , !P4 ;  /* 0xff800000211a7808 */ /* 0x000fe40006000000 */
[----:B------:R-:W-:Y:S02]  /*8d80*/  FSEL R170, R39, -INF , !P5 ;  /* 0xff80000027aa7808 */ /* 0x000fe40006800000 */
[-C--:B------:R-:W-:Y:S02]  /*8d90*/  ISETP.GE.AND P4, PT, R4, R17.reuse, PT ;  /* 0x000000110400720c */ /* 0x080fe40003f86270 */
[----:B------:R-:W-:Y:S02]  /*8da0*/  ISETP.GE.AND P3, PT, R3, R17, PT ;  /* 0x000000110300720c */ /* 0x000fe40003f66270 */
[----:B------:R-:W-:-:S02]  /*8db0*/  ISETP.GE.AND P5, PT, R0, R16, PT ;  /* 0x000000100000720c */ /* 0x000fc40003fa6270 */
[----:B------:R-:W-:Y:S01]  /*8dc0*/  FMNMX.FTZ R19, R10, R2, !PT ;  /* 0x000000020a137209 */ /* 0x000fe20007810000 */
[----:B------:R-:W-:Y:S10]  /*8dd0*/  @!P0 BRA `(.L_x_59) ;  /* 0x0000000000908947 */ /* 0x000ff40003800000 */
[----:B------:R-:W2:Y:S04]  /*8de0*/  LDL.64 R204, [R1+0x60] ;  /* 0x0000600001cc7983 */ /* 0x000ea80000100a00 */
[----:B------:R-:W3:Y:S01]  /*8df0*/  LDL.64 R206, [R1+0x50] ;  /* 0x0000500001ce7983 */ /* 0x000ee20000100a00 */
[----:B------:R-:W-:-:S04]  /*8e00*/  UIADD3 UR5, UR17, -0x3, URZ ;  /* 0xfffffffd11057890 */ /* 0x000fc8000fffe03f */
[----:B------:R-:W-:Y:S02]  /*8e10*/  USHF.R.S32.HI UR4, URZ, 0x1f, UR5 ;  /* 0x0000001f3f047899 */ /* 0x000fe40008011405 */
[----:B------:R-:W-:Y:S02]  /*8e20*/  UIMAD.WIDE.U32 UR24, UR5, UR8, URZ ;  /* 0x00000008051872a5 */ /* 0x000fe4000f8e003f */
[----:B------:R-:W-:-:S04]  /*8e30*/  UIMAD UR4, UR4, UR8, URZ ;  /* 0x00000008040472a4 */ /* 0x000fc8000f8e023f */
[----:B------:R-:W-:Y:S01]  /*8e40*/  UIMAD UR4, UR5, UR9, UR4 ;  /* 0x00000009050472a4 */ /* 0x000fe2000f8e0204 */
[----:B------:R-:W-:Y:S02]  /*8e50*/  IMAD.U32 R2, RZ, RZ, UR24 ;  /* 0x00000018ff027e24 */ /* 0x000fe4000f8e00ff */
[----:B------:R-:W-:Y:S01]  /*8e60*/  IMAD.U32 R4, RZ, RZ, UR24 ;  /* 0x00000018ff047e24 */ /* 0x000fe2000f8e00ff */
[----:B------:R-:W-:-:S06]  /*8e70*/  UIADD3 UR4, UR25, UR4, URZ ;  /* 0x0000000419047290 */ /* 0x000fcc000fffe03f */
[----:B------:R-:W-:Y:S01]  /*8e80*/  IMAD.U32 R3, RZ, RZ, UR4 ;  /* 0x00000004ff037e24 */ /* 0x000fe2000f8e00ff */
[----:B------:R-:W-:Y:S01]  /*8e90*/  ULDC.64 UR4, c[0x0][0x218] ;  /* 0x0000860000047ab9 */ /* 0x000fe20000000a00 */
[----:B--2---:R-:W-:-:S04]  /*8ea0*/  LEA R2, P0, R2, R204, 0x6 ;  /* 0x000000cc02027211 */ /* 0x004fc800078030ff */
[----:B---3--:R-:W-:Y:S02]  /*8eb0*/  LEA.HI.X R3, R4, R207, R3, 0x6, P0 ;  /* 0x000000cf04037211 */ /* 0x008fe400000f3403 */
[----:B------:R-:W-:Y:S01]  /*8ec0*/  LEA R4, P0, R2, UR4, 0x1 ;  /* 0x0000000402047c11 */ /* 0x000fe2000f8008ff */
[----:B------:R-:W-:-:S03]  /*8ed0*/  USHF.L.U32 UR4, UR8, 0x5, URZ ;  /* 0x0000000508047899 */ /* 0x000fc6000800063f */
[----:B------:R-:W-:Y:S01]  /*8ee0*/  LEA.HI.X R5, R2, UR5, R3, 0x1, P0 ;  /* 0x0000000502057c11 */ /* 0x000fe200080f0c03 */
[----:B------:R-:W-:Y:S02]  /*8ef0*/  USHF.L.U64.HI UR5, UR8, 0x5, UR9 ;  /* 0x0000000508057899 */ /* 0x000fe40008010209 */
[----:B------:R-:W-:Y:S02]  /*8f00*/  IADD3 R2, P0, R4, UR4, RZ ;  /* 0x0000000404027c10 */ /* 0x000fe4000ff1e0ff */
[----:B------:R-:W-:Y:S01]  /*8f10*/  @!PT LDS RZ, [RZ] ;  /* 0x00000000fffff984 */ /* 0x000fe20000000800 */
[----:B------:R-:W-:Y:S01]  /*8f20*/  @!PT LDS RZ, [RZ] ;  /* 0x00000000fffff984 */ /* 0x000fe20000000800 */
[----:B------:R-:W-:Y:S01]  /*8f30*/  @!PT LDS RZ, [RZ] ;  /* 0x00000000fffff984 */ /* 0x000fe20000000800 */
[----:B------:R-:W-:Y:S02]  /*8f40*/  LDGSTS.E.BYPASS.LTC128B.128 [R246+0x8000], desc[UR18][R4.64] ;  /* 0x0800000004f67fae */ /* 0x000fe4000b901d52 */
[----:B------:R-:W-:Y:S02]  /*8f50*/  IADD3.X R3, R5, UR5, RZ, P0, !PT ;  /* 0x0000000505037c10 */ /* 0x000fe400087fe4ff */
[----:B------:R-:W-:Y:S04]  /*8f60*/  LDGSTS.E.BYPASS.LTC128B.128 [R246+0xa000], desc[UR18][R4.64+0x80] ;  /* 0x0a00008004f67fae */ /* 0x000fe8000b901d52 */
        /* <DEDUP_REMOVED lines=11> */
.L_x_59:
[----:B------:R-:W-:Y:S01]  /*9020*/  ISETP.GE.AND P0, PT, R0, R17, PT ;  /* 0x000000110000720c */ /* 0x000fe20003f06270 */
[----:B------:R-:W-:Y:S01]  /*9030*/  STL [R1+0xe4], R234 ;  /* 0x0000e4ea01007387 */ /* 0x000fe20000100800 */
[----:B-1----:R-:W-:Y:S02]  /*9040*/  FMNMX.FTZ R2, R13, R19, !PT ;  /* 0x000000130d027209 */ /* 0x002fe40007810000 */
        /* <DEDUP_REMOVED lines=39> */
[----:B------:R-:W-:Y:S01]  /*92c0*/  FMNMX.FTZ R2, R170, R3, !PT ;  /* 0x00000003aa027209 */ /* 0x000fe20007810000 */
[----:B------:R-:W1:Y:S01]  /*92d0*/  SHFL.BFLY PT, R5, R0, 0x2, 0x1f ;  /* 0x0c401f0000057f89 */ /* 0x000e6200000e0000 */
[----:B------:R-:W-:-:S02]  /*92e0*/  FMNMX.FTZ R3, R164, R9, !PT ;  /* 0x00000009a4037209 */ /* 0x000fc40007810000 */
[----:B------:R-:W-:Y:S01]  /*92f0*/  FMNMX.FTZ R4, R59, R4, !PT ;  /* 0x000000043b047209 */ /* 0x000fe20007810000 */
[----:B------:R-:W2:Y:S01]  /*9300*/  SHFL.BFLY PT, R19, R2, 0x2, 0x1f ;  /* 0x0c401f0002137f89 */ /* 0x000ea200000e0000 */
        /* <DEDUP_REMOVED lines=11> */
[----:B-1----:R-:W-:Y:S02]  /*93c0*/  FMNMX.FTZ R0, R0, R5, !PT ;  /* 0x0000000500007209 */ /* 0x002fe40007810000 */
[----:B------:R-:W-:Y:S02]  /*93d0*/  FMNMX.FTZ R3, R51, R3, !PT ;  /* 0x0000000333037209 */ /* 0x000fe40007810000 */
[----:B------:R-:W-:Y:S01]  /*93e0*/  FMNMX.FTZ R4, R212, R4, !PT ;  /* 0x00000004d4047209 */ /* 0x000fe20007810000 */
[----:B------:R-:W1:Y:S01]  /*93f0*/  SHFL.BFLY PT, R5, R0, 0x1, 0x1f ;  /* 0x0c201f0000057f89 */ /* 0x000e6200000e0000 */
[----:B------:R-:W-:Y:S02]  /*9400*/  FMNMX.FTZ R3, R247, R3, !PT ;  /* 0x00000003f7037209 */ /* 0x000fe40007810000 */
[----:B------:R-:W-:Y:S02]  /*9410*/  FMNMX.FTZ R4, R248, R4, !PT ;  /* 0x00000004f8047209 */ /* 0x000fe40007810000 */
[----:B------:R-:W-:-:S02]  /*9420*/  FMNMX.FTZ R3, R252, R3, !PT ;  /* 0x00000003fc037209 */ /* 0x000fc40007810000 */
[----:B------:R-:W-:Y:S02]  /*9430*/  FSEL R220, R220, -INF , !P6 ;  /* 0xff800000dcdc7808 */ /* 0x000fe40007000000 */
[----:B------:R-:W-:Y:S02]  /*9440*/  FMNMX.FTZ R4, R249, R4, !PT ;  /* 0x00000004f9047209 */ /* 0x000fe40007810000 */
[----:B------:R-:W-:Y:S02]  /*9450*/  FSEL R169, R211, -INF , !P4 ;  /* 0xff800000d3a97808 */ /* 0x000fe40006000000 */
[----:B------:R-:W-:Y:S02]  /*9460*/  FMNMX.FTZ R3, R224, R3, !PT ;  /* 0x00000003e0037209 */ /* 0x000fe40007810000 */
[----:B------:R-:W-:Y:S02]  /*9470*/  FSEL R221, R221, -INF , !P5 ;  /* 0xff800000dddd7808 */ /* 0x000fe40006800000 */
[----:B------:R-:W-:-:S02]  /*9480*/  FMNMX.FTZ R4, R220, R4, !PT ;  /* 0x00000004dc047209 */ /* 0x000fc40007810000 */
[----:B------:R-:W-:Y:S02]  /*9490*/  FSEL R250, R250, -INF , !P3 ;  /* 0xff800000fafa7808 */ /* 0x000fe40005800000 */
[----:B------:R-:W-:Y:S02]  /*94a0*/  FMNMX.FTZ R3, R169, R3, !PT ;  /* 0x00000003a9037209 */ /* 0x000fe40007810000 */
[----:B------:R-:W-:Y:S02]  /*94b0*/  FMNMX.FTZ R23, R221, R4, !PT ;  /* 0x00000004dd177209 */ /* 0x000fe40007810000 */
[----:B------:R-:W-:Y:S02]  /*94c0*/  FSEL R251, R251, -INF , !P2 ;  /* 0xff800000fbfb7808 */ /* 0x000fe40005000000 */
[----:B------:R-:W-:Y:S01]  /*94d0*/  FMNMX.FTZ R3, R250, R3, !PT ;  /* 0x00000003fa037209 */ /* 0x000fe20007810000 */
[----:B------:R-:W3:Y:S01]  /*94e0*/  SHFL.BFLY PT, R4, R23, 0x2, 0x1f ;  /* 0x0c401f0017047f89 */ /* 0x000ee200000e0000 */
[----:B--2---:R-:W-:-:S02]  /*94f0*/  FMNMX.FTZ R2, R2, R19, !PT ;  /* 0x0000001302027209 */ /* 0x004fc40007810000 */
[----:B------:R-:W-:Y:S02]  /*9500*/  FSEL R222, R222, -INF , !P1 ;  /* 0xff800000dede7808 */ /* 0x000fe40004800000 */
[----:B------:R-:W-:Y:S01]  /*9510*/  FMNMX.FTZ R3, R251, R3, !PT ;  /* 0x00000003fb037209 */ /* 0x000fe20007810000 */
[----:B------:R-:W2:Y:S01]  /*9520*/  SHFL.BFLY PT, R19, R2, 0x1, 0x1f ;  /* 0x0c201f0002137f89 */ /* 0x000ea200000e0000 */
[----:B------:R-:W-:Y:S02]  /*9530*/  FSEL R223, R223, -INF , !P0 ;  /* 0xff800000dfdf7808 */ /* 0x000fe40004000000 */
[----:B------:R-:W-:Y:S02]  /*9540*/  FMNMX.FTZ R3, R222, R3, !PT ;  /* 0x00000003de037209 */ /* 0x000fe40007810000 */
[----:B-1----:R-:W-:Y:S02]  /*9550*/  FMNMX.FTZ R39, R0, R5, !PT ;  /* 0x0000000500277209 */ /* 0x002fe40007810000 */
[----:B------:R-:W-:-:S02]  /*9560*/  FMNMX.FTZ R3, R223, R3, !PT ;  /* 0x00000003df037209 */ /* 0x000fc40007810000 */
[C---:B------:R-:W-:Y:S01]  /*9570*/  FSETP.NEU.FTZ.AND P1, PT, R39.reuse, -INF , PT ;  /* 0xff8000002700780b */ /* 0x040fe20003f3d000 */
[----:B------:R-:W-:Y:S01]  /*9580*/  FMUL.FTZ R0, R39, UR20 ;  /* 0x0000001427007c20 */ /* 0x000fe20008410000 */
[----:B------:R-:W-:Y:S04]  /*9590*/  STL [R1+0x4c], R39 ;  /* 0x00004c2701007387 */ /* 0x000fe80000100800 */
[----:B------:R-:W1:Y:S01]  /*95a0*/  SHFL.BFLY PT, R5, R3, 0x2, 0x1f ;  /* 0x0c401f0003057f89 */ /* 0x000e6200000e0000 */
[----:B------:R-:W-:Y:S02]  /*95b0*/  FSEL R0, R0, RZ, P1 ;  /* 0x000000ff00007208 */ /* 0x000fe40000800000 */
[----:B---3--:R-:W-:-:S03]  /*95c0*/  FMNMX.FTZ R23, R23, R4, !PT ;  /* 0x0000000417177209 */ /* 0x008fc60007810000 */
[--C-:B------:R-:W-:Y:S01]  /*95d0*/  FFMA.FTZ R6, R6, UR20, -R0.reuse ;  /* 0x0000001406067c23 */ /* 0x100fe20008010800 */
[--C-:B------:R-:W-:Y:S01]  /*95e0*/  FFMA.FTZ R4, R12, UR20, -R0.reuse ;  /* 0x000000140c047c23 */ /* 0x100fe20008010800 */
[--C-:B------:R-:W-:Y:S01]  /*95f0*/  FFMA.FTZ R13, R13, UR20, -R0.reuse ;  /* 0x000000140d0d7c23 */ /* 0x100fe20008010800 */
[----:B--2---:R-:W-:Y:S01]  /*9600*/  FMNMX.FTZ R38, R2, R19, !PT ;  /* 0x0000001302267209 */ /* 0x004fe20007810000 */
[----:B------:R2:W-:Y:S01]  /*9610*/  MUFU.EX2 R34, R6 ;  /* 0x0000000600227308 */ /* 0x0005e20000000800 */
[----:B------:R-:W-:Y:S02]  /*9620*/  FFMA.FTZ R10, R10, UR20, -R0 ;  /* 0x000000140a0a7c23 */ /* 0x000fe40008010800 */
[C---:B------:R-:W-:Y:S01]  /*9630*/  FSETP.NEU.FTZ.AND P3, PT, R38.reuse, -INF , PT ;  /* 0xff8000002600780b */ /* 0x040fe20003f7d000 */
[----:B------:R-:W-:Y:S01]  /*9640*/  FMUL.FTZ R2, R38, UR20 ;  /* 0x0000001426027c20 */ /* 0x000fe20008410000 */
[----:B------:R-:W-:Y:S03]  /*9650*/  STL [R1+0x48], R38 ;  /* 0x0000482601007387 */ /* 0x000fe60000100800 */
[----:B------:R3:W-:Y:S01]  /*9660*/  MUFU.EX2 R67, R4 ;  /* 0x0000000400437308 */ /* 0x0007e20000000800 */
[----:B------:R-:W-:-:S02]  /*9670*/  FSEL R12, R2, RZ, P3 ;  /* 0x000000ff020c7208 */ /* 0x000fc40001800000 */
[----:B-1----:R-:W-:-:S03]  /*9680*/  FMNMX.FTZ R2, R3, R5, !PT ;  /* 0x0000000503027209 */ /* 0x002fc60007810000 */
[--C-:B------:R-:W-:Y:S01]  /*9690*/  FFMA.FTZ R8, R8, UR20, -R12.reuse ;  /* 0x0000001408087c23 */ /* 0x100fe2000801080c */
[--C-:B------:R-:W-:Y:S01]  /*96a0*/  FFMA.FTZ R11, R11, UR20, -R12.reuse ;  /* 0x000000140b0b7c23 */ /* 0x100fe2000801080c */
[----:B--2---:R-:W1:Y:S01]  /*96b0*/  SHFL.BFLY PT, R6, R23, 0x1, 0x1f ;  /* 0x0c201f0017067f89 */ /* 0x004e6200000e0000 */
[----:B------:R-:W2:Y:S03]  /*96c0*/  MUFU.EX2 R15, R13 ;  /* 0x0000000d000f7308 */ /* 0x000ea60000000800 */
[----:B------:R-:W4:Y:S01]  /*96d0*/  SHFL.BFLY PT, R5, R2, 0x1, 0x1f ;  /* 0x0c201f0002057f89 */ /* 0x000f2200000e0000 */
[----:B---3--:R-:W-:-:S04]  /*96e0*/  FFMA.FTZ R4, R20, UR20, -R12 ;  /* 0x0000001414047c23 */ /* 0x008fc8000801080c */
[----:B------:R2:W3:Y:S08]  /*96f0*/  MUFU.EX2 R36, R10 ;  /* 0x0000000a00247308 */ /* 0x0004f00000000800 */
[----:B------:R3:W-:Y:S01]  /*9700*/  MUFU.EX2 R14, R4 ;  /* 0x00000004000e7308 */ /* 0x0007e20000000800 */
[----:B-1----:R-:W-:-:S07]  /*9710*/  FMNMX.FTZ R37, R23, R6, !PT ;  /* 0x0000000617257209 */ /* 0x002fce0007810000 */
[----:B------:R1:W-:Y:S01]  /*9720*/  MUFU.EX2 R33, R8 ;  /* 0x0000000800217308 */ /* 0x0003e20000000800 */
[----:B--2---:R-:W-:Y:S02]  /*9730*/  F2FP.F16.F32.PACK_AB R10, R67, R15 ;  /* 0x0000000f430a723e */ /* 0x004fe400000000ff */
[C---:B------:R-:W-:Y:S01]  /*9740*/  FSETP.NEU.FTZ.AND P2, PT, R37.reuse, -INF , PT ;  /* 0xff8000002500780b */ /* 0x040fe20003f5d000 */
[----:B------:R-:W-:Y:S01]  /*9750*/  FMUL.FTZ R3, R37, UR20 ;  /* 0x0000001425037c20 */ /* 0x000fe20008410000 */
[----:B----4-:R-:W-:Y:S01]  /*9760*/  FMNMX.FTZ R52, R2, R5, !PT ;  /* 0x0000000502347209 */ /* 0x010fe20007810000 */
[----:B------:R-:W-:Y:S01]  /*9770*/  STL [R1+0x44], R37 ;  /* 0x0000442501007387 */ /* 0x000fe20000100800 */
[----:B------:R-:W-:Y:S01]  /*9780*/  FSEL R5, R39, RZ, P1 ;  /* 0x000000ff27057208 */ /* 0x000fe20000800000 */
[----:B------:R-:W-:Y:S01]  /*9790*/  MUFU.EX2 R233, R11 ;  /* 0x0000000b00e97308 */ /* 0x000fe20000000800 */
[----:B------:R-:W-:Y:S01]  /*97a0*/  FSEL R3, R3, RZ, P2 ;  /* 0x000000ff03037208 */ /* 0x000fe20001000000 */
[----:B---3--:R-:W-:Y:S01]  /*97b0*/  FFMA.FTZ R4, R21, UR20, -R12 ;  /* 0x0000001415047c23 */ /* 0x008fe2000801080c */
[----:B------:R-:W-:Y:S01]  /*97c0*/  FSETP.NEU.FTZ.AND P0, PT, R52, -INF , PT ;  /* 0xff8000003400780b */ /* 0x000fe20003f1d000 */
[----:B------:R-:W-:Y:S01]  /*97d0*/  FADD.FTZ R5, R168, -R5 ;  /* 0x80000005a8057221 */ /* 0x000fe20000010000 */
[----:B------:R-:W-:Y:S01]  /*97e0*/  STL [R1+0x40], R52 ;  /* 0x0000403401007387 */ /* 0x000fe20000100800 */
[--C-:B------:R-:W-:Y:S01]  /*97f0*/  FFMA.FTZ R2, R18, UR20, -R3.reuse ;  /* 0x0000001412027c23 */ /* 0x100fe20008010803 */
[----:B------:R-:W-:Y:S01]  /*9800*/  FFMA.FTZ R7, R7, UR20, -R3 ;  /* 0x0000001407077c23 */ /* 0x000fe20008010803 */
[----:B------:R2:W3:Y:S01]  /*9810*/  MUFU.EX2 R66, R4 ;  /* 0x0000000400427308 */ /* 0x0004e20000000800 */
[----:B------:R-:W-:Y:S01]  /*9820*/  FMUL.FTZ R19, R5, UR20 ;  /* 0x0000001405137c20 */ /* 0x000fe20008410000 */
[----:B-1----:R-:W-:-:S06]  /*9830*/  F2FP.F16.F32.PACK_AB R8, R36, R34 ;  /* 0x000000222408723e */ /* 0x002fcc00000000ff */
[----:B------:R1:W-:Y:S08]  /*9840*/  MUFU.EX2 R232, R2 ;  /* 0x0000000200e87308 */ /* 0x0003f00000000800 */
[----:B------:R-:W-:Y:S01]  /*9850*/  MUFU.EX2 R35, R7 ;  /* 0x0000000700237308 */ /* 0x000fe20000000800 */
[----:B--2---:R-:W-:Y:S01]  /*9860*/  FFMA.FTZ R4, R28, UR20, -R3 ;  /* 0x000000141c047c23 */ /* 0x004fe20008010803 */
[----:B---3--:R-:W-:-:S06]  /*9870*/  F2FP.F16.F32.PACK_AB R11, R66, R14 ;  /* 0x0000000e420b723e */ /* 0x008fcc00000000ff */
[----:B------:R2:W3:Y:S01]  /*9880*/  MUFU.EX2 R32, R4 ;  /* 0x0000000400207308 */ /* 0x0004e20000000800 */
[----:B-1----:R-:W-:-:S05]  /*9890*/  FMUL.FTZ R2, R52, UR20 ;  /* 0x0000001434027c20 */ /* 0x002fca0008410000 */
[----:B------:R-:W-:Y:S02]  /*98a0*/  FSEL R2, R2, RZ, P0 ;  /* 0x000000ff02027208 */ /* 0x000fe40000000000 */
[----:B------:R-:W1:Y:S03]  /*98b0*/  MUFU.EX2 R19, R19 ;  /* 0x0000001300137308 */ /* 0x000e660000000800 */
[----:B------:R-:W-:-:S05]  /*98c0*/  FFMA.FTZ R9, R9, UR20, -R2 ;  /* 0x0000001409097c23 */ /* 0x000fca0008010802 */
[----:B------:R4:W-:Y:S01]  /*98d0*/  MUFU.EX2 R234, R9 ;  /* 0x0000000900ea7308 */ /* 0x0009e20000000800 */
[----:B--2---:R-:W-:Y:S01]  /*98e0*/  FFMA.FTZ R4, R29, UR20, -R3 ;  /* 0x000000141d047c23 */ /* 0x004fe20008010803 */
[----:B---3--:R-:W-:-:S06]  /*98f0*/  MOV R168, R32 ;  /* 0x0000002000a87202 */ /* 0x008fcc0000000f00 */
[----:B------:R2:W3:Y:S01]  /*9900*/  MUFU.EX2 R171, R4 ;  /* 0x0000000400ab7308 */ /* 0x0004e20000000800 */
[-C--:B-1----:R-:W-:Y:S01]  /*9910*/  FMUL.FTZ R176, R176, R19.reuse ;  /* 0x00000013b0b07220 */ /* 0x082fe20000410000 */
[-C--:B------:R-:W-:Y:S01]  /*9920*/  FMUL.FTZ R177, R177, R19.reuse ;  /* 0x00000013b1b17220 */ /* 0x080fe20000410000 */
[-C--:B------:R-:W-:Y:S01]  /*9930*/  FMUL.FTZ R180, R180, R19.reuse ;  /* 0x00000013b4b47220 */ /* 0x080fe20000410000 */
[-C--:B------:R-:W-:Y:S01]  /*9940*/  FMUL.FTZ R181, R181, R19.reuse ;  /* 0x00000013b5b57220 */ /* 0x080fe20000410000 */
[-C--:B------:R-:W-:Y:S01]  /*9950*/  FMUL.FTZ R68, R68, R19.reuse ;  /* 0x0000001344447220 */ /* 0x080fe20000410000 */
[-C--:B------:R-:W-:Y:S01]  /*9960*/  FMUL.FTZ R69, R69, R19.reuse ;  /* 0x0000001345457220 */ /* 0x080fe20000410000 */
[-C--:B------:R-:W-:Y:S01]  /*9970*/  FMUL.FTZ R80, R80, R19.reuse ;  /* 0x0000001350507220 */ /* 0x080fe20000410000 */
[----:B------:R-:W-:Y:S01]  /*9980*/  FMUL.FTZ R81, R81, R19 ;  /* 0x0000001351517220 */ /* 0x000fe20000410000 */
[----:B----4-:R-:W-:Y:S01]  /*9990*/  F2FP.F16.F32.PACK_AB R9, R233, R33 ;  /* 0x00000021e909723e */ /* 0x010fe200000000ff */
[--C-:B--2---:R-:W-:Y:S01]  /*99a0*/  FFMA.FTZ R4, R22, UR20, -R2.reuse ;  /* 0x0000001416047c23 */ /* 0x104fe20008010802 */
[----:B---3--:R-:W-:Y:S01]  /*99b0*/  F2FP.F16.F32.PACK_AB R6, R171, R168 ;  /* 0x000000a8ab06723e */ /* 0x008fe200000000ff */
[----:B------:R-:W1:Y:S02]  /*99c0*/  LDSM.16.MT88.4 R20, [R228+0xc000] ;  /* 0x00c00000e414783b */ /* 0x000e640000004200 */
[----:B------:R2:W-:Y:S02]  /*99d0*/  MUFU.EX2 R63, R4 ;  /* 0x00000004003f7308 */ /* 0x0005e40000000800 */
[----:B--2---:R-:W-:-:S06]  /*99e0*/  FFMA.FTZ R4, R30, UR20, -R2 ;  /* 0x000000141e047c23 */ /* 0x004fcc0008010802 */
[----:B------:R2:W-:Y:S02]  /*99f0*/  MUFU.EX2 R65, R4 ;  /* 0x0000000400417308 */ /* 0x0005e40000000800 */
[----:B--2---:R-:W-:-:S05]  /*9a00*/  FSEL R4, R38, RZ, P3 ;  /* 0x000000ff26047208 */ /* 0x004fca0001800000 */
[----:B------:R-:W-:Y:S01]  /*9a10*/  FADD.FTZ R5, R167, -R4 ;  /* 0x80000004a7057221 */ /* 0x000fe20000010000 */
[----:B------:R-:W-:-:S03]  /*9a20*/  FSEL R4, R37, RZ, P2 ;  /* 0x000000ff25047208 */ /* 0x000fc60001000000 */
[----:B------:R-:W-:Y:S02]  /*9a30*/  FMUL.FTZ R18, R5, UR20 ;  /* 0x0000001405127c20 */ /* 0x000fe40008410000 */
[----:B------:R-:W-:Y:S01]  /*9a40*/  FADD.FTZ R5, R166, -R4 ;  /* 0x80000004a6057221 */ /* 0x000fe20000010000 */
[----:B------:R-:W-:-:S03]  /*9a50*/  FSEL R4, R52, RZ, P0 ;  /* 0x000000ff34047208 */ /* 0x000fc60000000000 */
[----:B------:R-:W-:Y:S01]  /*9a60*/  FMUL.FTZ R5, R5, UR20 ;  /* 0x0000001405057c20 */ /* 0x000fe20008410000 */
[----:B------:R-:W2:Y:S01]  /*9a70*/  MUFU.EX2 R18, R18 ;  /* 0x0000001200127308 */ /* 0x000ea20000000800 */
[----:B------:R-:W-:-:S04]  /*9a80*/  FADD.FTZ R4, R164, -R4 ;  /* 0x80000004a4047221 */ /* 0x000fc80000010000 */
[----:B------:R-:W-:-:S03]  /*9a90*/  FMUL.FTZ R4, R4, UR20 ;  /* 0x0000001404047c20 */ /* 0x000fc60008410000 */
[----:B------:R-:W3:Y:S08]  /*9aa0*/  MUFU.EX2 R13, R5 ;  /* 0x00000005000d7308 */ /* 0x000ef00000000800 */
[----:B------:R4:W4:Y:S01]  /*9ab0*/  MUFU.EX2 R32, R4 ;  /* 0x0000000400207308 */ /* 0x0009220000000800 */
[-C--:B--2---:R-:W-:Y:S01]  /*9ac0*/  FMUL.FTZ R178, R178, R18.reuse ;  /* 0x00000012b2b27220 */ /* 0x084fe20000410000 */
[-C--:B------:R-:W-:Y:S01]  /*9ad0*/  FMUL.FTZ R179, R179, R18.reuse ;  /* 0x00000012b3b37220 */ /* 0x080fe20000410000 */
[-C--:B------:R-:W-:Y:S01]  /*9ae0*/  FMUL.FTZ R182, R182, R18.reuse ;  /* 0x00000012b6b67220 */ /* 0x080fe20000410000 */
[-C--:B------:R-:W-:Y:S01]  /*9af0*/  FMUL.FTZ R183, R183, R18.reuse ;  /* 0x00000012b7b77220 */ /* 0x080fe20000410000 */
[-C--:B------:R-:W-:Y:S01]  /*9b00*/  FMUL.FTZ R70, R70, R18.reuse ;  /* 0x0000001246467220 */ /* 0x080fe20000410000 */
[-C--:B------:R-:W-:Y:S01]  /*9b10*/  FMUL.FTZ R71, R71, R18.reuse ;  /* 0x0000001247477220 */ /* 0x080fe20000410000 */
[-C--:B------:R-:W-:Y:S01]  /*9b20*/  FMUL.FTZ R82, R82, R18.reuse ;  /* 0x0000001252527220 */ /* 0x080fe20000410000 */
[----:B------:R-:W-:Y:S01]  /*9b30*/  FMUL.FTZ R83, R83, R18 ;  /* 0x0000001253537220 */ /* 0x000fe20000410000 */
[-C--:B---3--:R-:W-:Y:S01]  /*9b40*/  FMUL.FTZ R172, R172, R13.reuse ;  /* 0x0000000dacac7220 */ /* 0x088fe20000410000 */
[-C--:B------:R-:W-:Y:S01]  /*9b50*/  FMUL.FTZ R173, R173, R13.reuse ;  /* 0x0000000dadad7220 */ /* 0x080fe20000410000 */
[----:B------:R-:W-:Y:S01]  /*9b60*/  F2FP.F16.F32.PACK_AB R5, R63, R234 ;  /* 0x000000ea3f05723e */ /* 0x000fe200000000ff */
[-C--:B------:R-:W-:Y:S01]  /*9b70*/  FMUL.FTZ R184, R184, R13.reuse ;  /* 0x0000000db8b87220 */ /* 0x080fe20000410000 */
[-C--:B------:R-:W-:Y:S01]  /*9b80*/  FMUL.FTZ R185, R185, R13.reuse ;  /* 0x0000000db9b97220 */ /* 0x080fe20000410000 */
[C---:B-1----:R-:W-:Y:S01]  /*9b90*/  HMMA.16816.F32 R176, R8.reuse, R20, R176 ;  /* 0x0000001408b0723c */ /* 0x042fe200000018b0 */
[-C--:B------:R-:W-:Y:S01]  /*9ba0*/  FMUL.FTZ R72, R72, R13.reuse ;  /* 0x0000000d48487220 */ /* 0x080fe20000410000 */
[-C--:B------:R-:W-:Y:S01]  /*9bb0*/  FMUL.FTZ R73, R73, R13.reuse ;  /* 0x0000000d49497220 */ /* 0x080fe20000410000 */
[----:B----4-:R-:W-:Y:S01]  /*9bc0*/  FFMA.FTZ R4, R31, UR20, -R2 ;  /* 0x000000141f047c23 */ /* 0x010fe20008010802 */
[-C--:B------:R-:W-:Y:S01]  /*9bd0*/  FMUL.FTZ R174, R174, R32.reuse ;  /* 0x00000020aeae7220 */ /* 0x080fe20000410000 */
[-C--:B------:R-:W-:Y:S01]  /*9be0*/  FMUL.FTZ R175, R175, R32.reuse ;  /* 0x00000020afaf7220 */ /* 0x080fe20000410000 */
[-C--:B------:R-:W-:Y:S01]  /*9bf0*/  FMUL.FTZ R186, R186, R32.reuse ;  /* 0x00000020baba7220 */ /* 0x080fe20000410000 */
[----:B------:R1:W2:Y:S01]  /*9c00*/  MUFU.EX2 R16, R4 ;  /* 0x0000000400107308 */ /* 0x0002a20000000800 */
[-C--:B------:R-:W-:Y:S01]  /*9c10*/  FMUL.FTZ R187, R187, R32.reuse ;  /* 0x00000020bbbb7220 */ /* 0x080fe20000410000 */
[----:B------:R-:W-:Y:S01]  /*9c20*/  HMMA.16816.F32 R208, R8, R22, R180 ;  /* 0x0000001608d0723c */ /* 0x000fe200000018b4 */
[-C--:B------:R-:W-:Y:S01]  /*9c30*/  FMUL.FTZ R74, R74, R32.reuse ;  /* 0x000000204a4a7220 */ /* 0x080fe20000410000 */
[-C--:B------:R-:W-:Y:S01]  /*9c40*/  FMUL.FTZ R75, R75, R32.reuse ;  /* 0x000000204b4b7220 */ /* 0x080fe20000410000 */
[-C--:B------:R-:W-:Y:S01]  /*9c50*/  FMUL.FTZ R76, R76, R13.reuse ;  /* 0x0000000d4c4c7220 */ /* 0x080fe20000410000 */
[----:B------:R-:W-:Y:S01]  /*9c60*/  FMUL.FTZ R77, R77, R13 ;  /* 0x0000000d4d4d7220 */ /* 0x000fe20000410000 */
[-C--:B------:R-:W-:Y:S01]  /*9c70*/  FMUL.FTZ R78, R78, R32.reuse ;  /* 0x000000204e4e7220 */ /* 0x080fe20000410000 */
[----:B------:R-:W-:Y:S01]  /*9c80*/  FMUL.FTZ R79, R79, R32 ;  /* 0x000000204f4f7220 */ /* 0x000fe20000410000 */
[----:B-1----:R-:W-:-:S02]  /*9c90*/  F2FP.F16.F32.PACK_AB R4, R232, R35 ;  /* 0x00000023e804723e */ /* 0x002fc400000000ff */
[----:B--2---:R-:W-:-:S07]  /*9ca0*/  F2FP.F16.F32.PACK_AB R7, R16, R65 ;  /* 0x000000411007723e */ /* 0x004fce00000000ff */
[C---:B------:R-:W-:Y:S06]  /*9cb0*/  HMMA.16816.F32 R172, R4.reuse, R20, R172 ;  /* 0x0000001404ac723c */ /* 0x040fec00000018ac */
[----:B------:R-:W-:Y:S01]  /*9cc0*/  HMMA.16816.F32 R184, R4, R22, R184 ;  /* 0x0000001604b8723c */ /* 0x000fe200000018b8 */
[----:B------:R-:W1:Y:S01]  /*9cd0*/  LDSM.16.MT88.4 R20, [R229+0xc000] ;  /* 0x00c00000e514783b */ /* 0x000e620000004200 */
[-C--:B------:R-:W-:Y:S01]  /*9ce0*/  FMUL.FTZ R84, R84, R19.reuse ;  /* 0x0000001354547220 */ /* 0x080fe20000410000 */
[----:B------:R-:W-:Y:S01]  /*9cf0*/  FMUL.FTZ R85, R85, R19 ;  /* 0x0000001355557220 */ /* 0x000fe20000410000 */
[-C--:B------:R-:W-:Y:S01]  /*9d00*/  FMUL.FTZ R86, R86, R18.reuse ;  /* 0x0000001256567220 */ /* 0x080fe20000410000 */
[----:B------:R-:W-:Y:S01]  /*9d10*/  FMUL.FTZ R87, R87, R18 ;  /* 0x0000001257577220 */ /* 0x000fe20000410000 */
[-C--:B------:R-:W-:Y:S01]  /*9d20*/  FMUL.FTZ R88, R88, R13.reuse ;  /* 0x0000000d58587220 */ /* 0x080fe20000410000 */
[----:B------:R-:W-:Y:S01]  /*9d30*/  FMUL.FTZ R89, R89, R13 ;  /* 0x0000000d59597220 */ /* 0x000fe20000410000 */
[-C--:B-1----:R-:W-:Y:S06]  /*9d40*/  HMMA.16816.F32 R204, R8, R20.reuse, R68 ;  /* 0x0000001408cc723c */ /* 0x082fec0000001844 */
[C---:B------:R-:W-:Y:S06]  /*9d50*/  HMMA.16816.F32 R180, R4.reuse, R20, R72 ;  /* 0x0000001404b4723c */ /* 0x040fec0000001848 */
[-C--:B------:R-:W-:Y:S01]  /*9d60*/  HMMA.16816.F32 R164, R4, R22.reuse, R76 ;  /* 0x0000001604a4723c */ /* 0x080fe2000000184c */
[-C--:B------:R-:W-:Y:S01]  /*9d70*/  FMUL.FTZ R90, R90, R32.reuse ;  /* 0x000000205a5a7220 */ /* 0x080fe20000410000 */
[----:B------:R-:W-:Y:S01]  /*9d80*/  FMUL.FTZ R91, R91, R32 ;  /* 0x000000205b5b7220 */ /* 0x000fe20000410000 */
        /* <DEDUP_REMOVED lines=8> */
[----:B------:R-:W-:Y:S01]  /*9e10*/  FMUL.FTZ R95, R95, R32 ;  /* 0x000000205f5f7220 */ /* 0x000fe20000410000 */
[----:B------:R-:W-:Y:S01]  /*9e20*/  FMUL.FTZ R99, R99, R18 ;  /* 0x0000001263637220 */ /* 0x000fe20000410000 */
[----:B------:R-:W-:Y:S01]  /*9e30*/  MOV R73, R52 ;  /* 0x0000003400497202 */ /* 0x000fe20000000f00 */
[----:B------:R-:W-:Y:S01]  /*9e40*/  FMUL.FTZ R100, R100, R19 ;  /* 0x0000001364647220 */ /* 0x000fe20000410000 */
[----:B------:R-:W-:Y:S01]  /*9e50*/  MOV R74, R39 ;  /* 0x00000027004a7202 */ /* 0x000fe20000000f00 */
[----:B------:R-:W-:Y:S01]  /*9e60*/  FMUL.FTZ R101, R101, R19 ;  /* 0x0000001365657220 */ /* 0x000fe20000410000 */
[----:B------:R-:W-:Y:S01]  /*9e70*/  MOV R75, R38 ;  /* 0x00000026004b7202 */ /* 0x000fe20000000f00 */
[-C--:B------:R-:W-:Y:S01]  /*9e80*/  FMUL.FTZ R102, R102, R18.reuse ;  /* 0x0000001266667220 */ /* 0x080fe20000410000 */
[----:B------:R-:W-:Y:S01]  /*9e90*/  MOV R72, R37 ;  /* 0x0000002500487202 */ /* 0x000fe20000000f00 */
[----:B------:R-:W-:Y:S01]  /*9ea0*/  FMUL.FTZ R103, R103, R18 ;  /* 0x0000001267677220 */ /* 0x000fe20000410000 */
[----:B------:R-:W-:Y:S01]  /*9eb0*/  MOV R79, R36 ;  /* 0x00000024004f7202 */ /* 0x000fe20000000f00 */
        /* <DEDUP_REMOVED lines=11> */
[-C--:B------:R-:W-:Y:S01]  /*9f70*/  FMUL.FTZ R115, R115, R18.reuse ;  /* 0x0000001273737220 */ /* 0x080fe20000410000 */
[----:B------:R-:W2:Y:S04]  /*9f80*/  LDL.LU R76, [R1+0x10] ;  /* 0x00001000014c7983 */ /* 0x000ea80000300800 */
[----:B------:R-:W3:Y:S04]  /*9f90*/  LDL.LU R77, [R1+0xc] ;  /* 0x00000c00014d7983 */ /* 0x000ee80000300800 */
[----:B------:R-:W4:Y:S01]  /*9fa0*/  LDL.LU R78, [R1+0x8] ;  /* 0x00000800014e7983 */ /* 0x000f220000300800 */
[-C--:B------:R-:W-:Y:S01]  /*9fb0*/  FMUL.FTZ R116, R116, R19.reuse ;  /* 0x0000001374747220 */ /* 0x080fe20000410000 */
[----:B------:R-:W-:Y:S01]  /*9fc0*/  FMUL.FTZ R117, R117, R19 ;  /* 0x0000001375757220 */ /* 0x000fe20000410000 */
[-C--:B------:R-:W-:Y:S01]  /*9fd0*/  FMUL.FTZ R118, R118, R18.reuse ;  /* 0x0000001276767220 */ /* 0x080fe20000410000 */
[----:B------:R-:W-:Y:S01]  /*9fe0*/  FMUL.FTZ R119, R119, R18 ;  /* 0x0000001277777220 */ /* 0x000fe20000410000 */
[-C--:B-1----:R-:W-:Y:S01]  /*9ff0*/  HMMA.16816.F32 R52, R8, R20.reuse, R84 ;  /* 0x000000140834723c */ /* 0x082fe20000001854 */
[-C--:B------:R-:W-:Y:S01]  /*a000*/  FMUL.FTZ R120, R120, R13.reuse ;  /* 0x0000000d78787220 */ /* 0x080fe20000410000 */
[----:B------:R-:W-:Y:S01]  /*a010*/  FMUL.FTZ R121, R121, R13 ;  /* 0x0000000d79797220 */ /* 0x000fe20000410000 */
[-C--:B------:R-:W-:Y:S01]  /*a020*/  FMUL.FTZ R122, R122, R32.reuse ;  /* 0x000000207a7a7220 */ /* 0x080fe20000410000 */
[----:B------:R-:W-:Y:S01]  /*a030*/  FMUL.FTZ R123, R123, R32 ;  /* 0x000000207b7b7220 */ /* 0x000fe20000410000 */
[-C--:B------:R-:W-:Y:S01]  /*a040*/  FMUL.FTZ R128, R128, R19.reuse ;  /* 0x0000001380807220 */ /* 0x080fe20000410000 */
[C---:B------:R-:W-:Y:S01]  /*a050*/  HMMA.16816.F32 R36, R4.reuse, R20, R88 ;  /* 0x000000140424723c */ /* 0x040fe20000001858 */
[----:B------:R-:W-:Y:S01]  /*a060*/  FMUL.FTZ R129, R129, R19 ;  /* 0x0000001381817220 */ /* 0x000fe20000410000 */
[----:B------:R-:W-:Y:S01]  /*a070*/  FMUL.FTZ R130, R130, R18 ;  /* 0x0000001282827220 */ /* 0x000fe20000410000 */
[-C--:B------:R-:W-:Y:S01]  /*a080*/  FMUL.FTZ R124, R124, R13.reuse ;  /* 0x0000000d7c7c7220 */ /* 0x080fe20000410000 */
[----:B------:R-:W-:Y:S01]  /*a090*/  FMUL.FTZ R125, R125, R13 ;  /* 0x0000000d7d7d7220 */ /* 0x000fe20000410000 */
[-C--:B------:R-:W-:Y:S01]  /*a0a0*/  FMUL.FTZ R126, R126, R32.reuse ;  /* 0x000000207e7e7220 */ /* 0x080fe20000410000 */
[-C--:B------:R-:W-:Y:S01]  /*a0b0*/  HMMA.16816.F32 R92, R4, R22.reuse, R92 ;  /* 0x00000016045c723c */ /* 0x080fe2000000185c */
[----:B------:R-:W-:Y:S01]  /*a0c0*/  FMUL.FTZ R127, R127, R32 ;  /* 0x000000207f7f7220 */ /* 0x000fe20000410000 */
[-C--:B------:R-:W-:Y:S01]  /*a0d0*/  FMUL.FTZ R131, R131, R18.reuse ;  /* 0x0000001283837220 */ /* 0x080fe20000410000 */
[-C--:B------:R-:W-:Y:S01]  /*a0e0*/  FMUL.FTZ R132, R132, R19.reuse ;  /* 0x0000001384847220 */ /* 0x080fe20000410000 */
[----:B------:R-:W-:Y:S01]  /*a0f0*/  FMUL.FTZ R133, R133, R19 ;  /* 0x0000001385857220 */ /* 0x000fe20000410000 */
[-C--:B------:R-:W-:Y:S01]  /*a100*/  FMUL.FTZ R134, R134, R18.reuse ;  /* 0x0000001286867220 */ /* 0x080fe20000410000 */
[C---:B------:R-:W-:Y:S01]  /*a110*/  HMMA.16816.F32 R68, R8.reuse, R22, R96 ;  /* 0x000000160844723c */ /* 0x040fe20000001860 */
[----:B------:R-:W1:Y:S01]  /*a120*/  LDSM.16.MT88.4 R20, [R230+0xc000] ;  /* 0x00c00000e614783b */ /* 0x000e620000004200 */
[----:B------:R-:W-:Y:S01]  /*a130*/  FMUL.FTZ R135, R135, R18 ;  /* 0x0000001287877220 */ /* 0x000fe20000410000 */
        /* <DEDUP_REMOVED lines=24> */
[-C--:B------:R-:W-:Y:S01]  /*a2c0*/  FMUL.FTZ R193, R193, R13.reuse ;  /* 0x0000000dc1c17220 */ /* 0x080fe20000410000 */
[-C--:B------:R-:W-:Y:S01]  /*a2d0*/  FMUL.FTZ R194, R194, R32.reuse ;  /* 0x00000020c2c27220 */ /* 0x080fe20000410000 */
[----:B------:R-:W-:Y:S01]  /*a2e0*/  FMUL.FTZ R195, R195, R32 ;  /* 0x00000020c3c37220 */ /* 0x000fe20000410000 */
[----:B------:R-:W-:Y:S01]  /*a2f0*/  FMUL.FTZ R155, R155, R18 ;  /* 0x000000129b9b7220 */ /* 0x000fe20000410000 */
        /* <DEDUP_REMOVED lines=8> */
[-C--:B------:R-:W-:Y:S01]  /*a380*/  FMUL.FTZ R196, R196, R19.reuse ;  /* 0x00000013c4c47220 */ /* 0x080fe20000410000 */
[-C--:B------:R-:W-:Y:S01]  /*a390*/  FMUL.FTZ R197, R197, R19.reuse ;  /* 0x00000013c5c57220 */ /* 0x080fe20000410000 */
[-C--:B-1----:R-:W-:Y:S01]  /*a3a0*/  HMMA.16816.F32 R100, R8, R20.reuse, R100 ;  /* 0x000000140864723c */ /* 0x082fe20000001864 */
[-C--:B------:R-:W-:Y:S01]  /*a3b0*/  FMUL.FTZ R198, R198, R18.reuse ;  /* 0x00000012c6c67220 */ /* 0x080fe20000410000 */
[-C--:B------:R-:W-:Y:S01]  /*a3c0*/  FMUL.FTZ R199, R199, R18.reuse ;  /* 0x00000012c7c77220 */ /* 0x080fe20000410000 */
[-C--:B------:R-:W-:Y:S01]  /*a3d0*/  FMUL.FTZ R200, R200, R19.reuse ;  /* 0x00000013c8c87220 */ /* 0x080fe20000410000 */
[----:B------:R-:W-:Y:S01]  /*a3e0*/  FMUL.FTZ R201, R201, R19 ;  /* 0x00000013c9c97220 */ /* 0x000fe20000410000 */
[-C--:B------:R-:W-:Y:S01]  /*a3f0*/  FMUL.FTZ R202, R202, R18.reuse ;  /* 0x00000012caca7220 */ /* 0x080fe20000410000 */
[----:B------:R-:W-:Y:S01]  /*a400*/  HMMA.16816.F32 R104, R4, R20, R104 ;  /* 0x000000140468723c */ /* 0x000fe20000001868 */
[----:B------:R-:W-:Y:S01]  /*a410*/  FMUL.FTZ R203, R203, R18 ;  /* 0x00000012cbcb7220 */ /* 0x000fe20000410000 */
[----:B------:R-:W-:Y:S01]  /*a420*/  MOV R91, R66 ;  /* 0x00000042005b7202 */ /* 0x000fe20000000f00 */
[----:B------:R-:W-:Y:S01]  /*a430*/  FFMA.FTZ R96, R26, UR20, -R0 ;  /* 0x000000141a607c23 */ /* 0x000fe20008010800 */
[----:B------:R-:W-:-:S02]  /*a440*/  MOV R97, R79 ;  /* 0x0000004f00617202 */ /* 0x000fc40000000f00 */
[----:B------:R-:W-:Y:S01]  /*a450*/  HMMA.16816.F32 R108, R4, R22, R108 ;  /* 0x00000016046c723c */ /* 0x000fe2000000186c */
[----:B------:R-:W-:-:S05]  /*a460*/  MOV R79, R14 ;  /* 0x0000000e004f7202 */ /* 0x000fca0000000f00 */
[C---:B------:R-:W-:Y:S01]  /*a470*/  HMMA.16816.F32 R112, R8.reuse, R22, R112 ;  /* 0x000000160870723c */ /* 0x040fe20000001870 */
[----:B------:R-:W1:Y:S05]  /*a480*/  LDSM.16.MT88.4 R20, [R228+0xe000] ;  /* 0x00e00000e414783b */ /* 0x000e6a0000004200 */
[-C--:B-1----:R-:W-:Y:S06]  /*a490*/  HMMA.16816.F32 R116, R8, R20.reuse, R116 ;  /* 0x000000140874723c */ /* 0x082fec0000001874 */
[C---:B------:R-:W-:Y:S06]  /*a4a0*/  HMMA.16816.F32 R120, R4.reuse, R20, R120 ;  /* 0x000000140478723c */ /* 0x040fec0000001878 */
[-C--:B------:R-:W-:Y:S06]  /*a4b0*/  HMMA.16816.F32 R124, R4, R22.reuse, R124 ;  /* 0x00000016047c723c */ /* 0x080fec000000187c */
[C---:B------:R-:W-:Y:S01]  /*a4c0*/  HMMA.16816.F32 R128, R8.reuse, R22, R128 ;  /* 0x000000160880723c */ /* 0x040fe20000001880 */
[----:B------:R-:W1:Y:S05]  /*a4d0*/  LDSM.16.MT88.4 R20, [R229+0xe000] ;  /* 0x00e00000e514783b */ /* 0x000e6a0000004200 */
[-C--:B-1----:R-:W-:Y:S06]  /*a4e0*/  HMMA.16816.F32 R84, R8, R20.reuse, R132 ;  /* 0x000000140854723c */ /* 0x082fec0000001884 */
[----:B------:R-:W-:Y:S01]  /*a4f0*/  HMMA.16816.F32 R136, R4, R20, R136 ;  /* 0x000000140488723c */ /* 0x000fe20000001888 */
[----:B------:R-:W-:Y:S01]  /*a500*/  MOV R135, R79 ;  /* 0x0000004f00877202 */ /* 0x000fe20000000f00 */
[----:B------:R-:W-:-:S04]  /*a510*/  FFMA.FTZ R79, R25, UR20, -R0 ;  /* 0x00000014194f7c23 */ /* 0x000fc80008010800 */
[-C--:B------:R-:W-:Y:S06]  /*a520*/  HMMA.16816.F32 R188, R4, R22.reuse, R188 ;  /* 0x0000001604bc723c */ /* 0x080fec00000018bc */
[C---:B------:R-:W-:Y:S01]  /*a530*/  HMMA.16816.F32 R80, R8.reuse, R22, R140 ;  /* 0x000000160850723c */ /* 0x040fe2000000188c */
[----:B------:R-:W1:Y:S05]  /*a540*/  LDSM.16.MT88.4 R20, [R231+0xe000] ;  /* 0x00e00000e714783b */ /* 0x000e6a0000004200 */
[-C--:B-1----:R-:W-:Y:S06]  /*a550*/  HMMA.16816.F32 R144, R8, R20.reuse, R144 ;  /* 0x000000140890723c */ /* 0x082fec0000001890 */
[C---:B------:R-:W-:Y:S06]  /*a560*/  HMMA.16816.F32 R148, R4.reuse, R20, R148 ;  /* 0x000000140494723c */ /* 0x040fec0000001894 */
[-C--:B------:R-:W-:Y:S06]  /*a570*/  HMMA.16816.F32 R192, R4, R22.reuse, R192 ;  /* 0x0000001604c0723c */ /* 0x080fec00000018c0 */
[----:B------:R-:W-:Y:S01]  /*a580*/  HMMA.16816.F32 R152, R8, R22, R152 ;  /* 0x000000160898723c */ /* 0x000fe20000001898 */
[----:B------:R-:W1:Y:S01]  /*a590*/  LDSM.16.MT88.4 R20, [R230+0xe000] ;  /* 0x00e00000e614783b */ /* 0x000e620000004200 */
[----:B--2---:R-:W-:Y:S01]  /*a5a0*/  FFMA.FTZ R34, R76, R19, R34 ;  /* 0x000000134c227223 */ /* 0x004fe20000010022 */
[--C-:B------:R-:W-:Y:S01]  /*a5b0*/  FFMA.FTZ R19, R47, UR20, -R0.reuse ;  /* 0x000000142f137c23 */ /* 0x100fe20008010800 */
[----:B---3--:R-:W-:Y:S01]  /*a5c0*/  FFMA.FTZ R76, R77, R18, R33 ;  /* 0x000000124d4c7223 */ /* 0x008fe20000010021 */
[----:B------:R-:W-:Y:S01]  /*a5d0*/  MOV R77, R67 ;  /* 0x00000043004d7202 */ /* 0x000fe20000000f00 */
[--C-:B------:R-:W-:Y:S01]  /*a5e0*/  FFMA.FTZ R18, R40, UR20, -R0.reuse ;  /* 0x0000001428127c23 */ /* 0x100fe20008010800 */
[----:B------:R-:W-:Y:S01]  /*a5f0*/  MOV R40, R91 ;  /* 0x0000005b00287202 */ /* 0x000fe20000000f00 */
[C---:B-1----:R-:W-:Y:S01]  /*a600*/  HMMA.16816.F32 R156, R4.reuse, R20, R156 ;  /* 0x00000014049c723c */ /* 0x042fe2000000189c */
[----:B----4-:R-:W-:Y:S01]  /*a610*/  FFMA.FTZ R35, R78, R13, R35 ;  /* 0x0000000d4e237223 */ /* 0x010fe20000010023 */
[----:B------:R-:W-:Y:S01]  /*a620*/  MOV R78, R15 ;  /* 0x0000000f004e7202 */ /* 0x000fe20000000f00 */
[--C-:B------:R-:W-:Y:S01]  /*a630*/  FFMA.FTZ R33, R49, UR20, -R0.reuse ;  /* 0x0000001431217c23 */ /* 0x100fe20008010800 */
[----:B------:R-:W-:Y:S01]  /*a640*/  MOV R91, R77 ;  /* 0x0000004d005b7202 */ /* 0x000fe20000000f00 */
[--C-:B------:R-:W-:Y:S01]  /*a650*/  FFMA.FTZ R77, R24, UR20, -R0.reuse ;  /* 0x00000014184d7c23 */ /* 0x100fe20008010800 */
[----:B------:R-:W-:Y:S01]  /*a660*/  HMMA.16816.F32 R160, R4, R22, R160 ;  /* 0x0000001604a0723c */ /* 0x000fe200000018a0 */
[----:B------:R-:W-:Y:S01]  /*a670*/  MOV R133, R78 ;  /* 0x0000004e00857202 */ /* 0x000fe20000000f00 */
[--C-:B------:R-:W-:Y:S01]  /*a680*/  FFMA.FTZ R78, R27, UR20, -R0.reuse ;  /* 0x000000141b4e7c23 */ /* 0x100fe20008010800 */
[--C-:B------:R-:W-:Y:S01]  /*a690*/  FFMA.FTZ R13, R45, UR20, -R0.reuse ;  /* 0x000000142d0d7c23 */ /* 0x100fe20008010800 */
[----:B------:R-:W-:Y:S02]  /*a6a0*/  LDSM.16.MT88.4 R24, [R229+0xc800] ;  /* 0x00c80000e518783b */ /* 0x000fe40000004200 */
[----:B------:R-:W-:Y:S01]  /*a6b0*/  HMMA.16816.F32 R196, R8, R20, R196 ;  /* 0x0000001408c4723c */ /* 0x000fe200000018c4 */
[----:B------:R-:W-:Y:S01]  /*a6c0*/  FFMA.FTZ R4, R58, UR20, -R0 ;  /* 0x000000143a047c23 */ /* 0x000fe20008010800 */
[----:B------:R-:W-:-:S03]  /*a6d0*/  MOV R58, R72 ;  /* 0x00000048003a7202 */ /* 0x000fc60000000f00 */
[----:B------:R1:W-:Y:S01]  /*a6e0*/  MUFU.EX2 R140, R4 ;  /* 0x00000004008c7308 */ /* 0x0003e20000000800 */
[----:B------:R-:W-:Y:S01]  /*a6f0*/  HMMA.16816.F32 R200, R8, R22, R200 ;  /* 0x0000001608c8723c */ /* 0x000fe200000018c8 */
[----:B------:R-:W2:Y:S01]  /*a700*/  LDSM.16.MT88.4 R20, [R228+0xc800] ;  /* 0x00c80000e414783b */ /* 0x000ea20000004200 */
[----:B-1----:R-:W-:-:S05]  /*a710*/  FFMA.FTZ R4, R56, UR20, -R0 ;  /* 0x0000001438047c23 */ /* 0x002fca0008010800 */
[----:B------:R1:W3:Y:S02]  /*a720*/  MUFU.EX2 R88, R4 ;  /* 0x0000000400587308 */ /* 0x0002e40000000800 */
[----:B-1----:R-:W-:Y:S01]  /*a730*/  FFMA.FTZ R4, R44, UR20, -R0 ;  /* 0x000000142c047c23 */ /* 0x002fe20008010800 */
[----:B---3--:R-:W-:-:S05]  /*a740*/  F2FP.F16.F32.PACK_AB R8, R88, R140 ;  /* 0x0000008c5808723e */ /* 0x008fca00000000ff */
[----:B------:R1:W-:Y:S02]  /*a750*/  MUFU.EX2 R143, R4 ;  /* 0x00000004008f7308 */ /* 0x0003e40000000800 */
[----:B-1----:R-:W-:-:S06]  /*a760*/  FFMA.FTZ R4, R41, UR20, -R0 ;  /* 0x0000001429047c23 */ /* 0x002fcc0008010800 */
        /* <DEDUP_REMOVED lines=14> */
[----:B--2---:R-:W-:Y:S01]  /*a850*/  HMMA.16816.F32 R176, R8, R20, R176 ;  /* 0x0000001408b0723c */ /* 0x004fe200000018b0 */
[----:B-1----:R-:W-:-:S05]  /*a860*/  FFMA.FTZ R4, R59, UR20, -R3 ;  /* 0x000000143b047c23 */ /* 0x002fca0008010803 */
[----:B------:R1:W-:Y:S02]  /*a870*/  MUFU.EX2 R141, R4 ;  /* 0x00000004008d7308 */ /* 0x0003e40000000800 */
[----:B-1----:R-:W-:-:S06]  /*a880*/  FFMA.FTZ R4, R48, UR20, -R3 ;  /* 0x0000001430047c23 */ /* 0x002fcc0008010803 */
[----:B------:R1:W-:Y:S02]  /*a890*/  MUFU.EX2 R90, R4 ;  /* 0x00000004005a7308 */ /* 0x0003e40000000800 */
[----:B-1----:R-:W-:Y:S02]  /*a8a0*/  FFMA.FTZ R4, R46, UR20, -R3 ;  /* 0x000000142e047c23 */ /* 0x002fe40008010803 */
[----:B------:R-:W2:Y:S04]  /*a8b0*/  LDL.LU R46, [R1+0x14] ;  /* 0x00001400012e7983 */ /* 0x000ea80000300800 */
        /* <DEDUP_REMOVED lines=9> */
[----:B-1----:R-:W-:Y:S02]  /*a950*/  FFMA.FTZ R4, R51, UR20, -R2 ;  /* 0x0000001433047c23 */ /* 0x002fe40008010802 */
[----:B------:R-:W-:Y:S04]  /*a960*/  HMMA.16816.F32 R48, R8, R22, R208 ;  /* 0x000000160830723c */ /* 0x000fe800000018d0 */
[----:B------:R1:W3:Y:S03]  /*a970*/  MUFU.EX2 R14, R4 ;  /* 0x00000004000e7308 */ /* 0x0002e60000000800 */
[----:B------:R-:W-:-:S02]  /*a980*/  MOV R211, R73 ;  /* 0x0000004900d37202 */ /* 0x000fc40000000f00 */
[----:B------:R-:W-:Y:S02]  /*a990*/  MOV R210, R74 ;  /* 0x0000004a00d27202 */ /* 0x000fe40000000f00 */
[----:B------:R-:W-:Y:S02]  /*a9a0*/  MOV R209, R72 ;  /* 0x0000004800d17202 */ /* 0x000fe40000000f00 */
[----:B------:R-:W-:Y:S02]  /*a9b0*/  MOV R208, R75 ;  /* 0x0000004b00d07202 */ /* 0x000fe40000000f00 */
[----:B------:R-:W-:Y:S01]  /*a9c0*/  HMMA.16816.F32 R72, R8, R24, R204 ;  /* 0x000000180848723c */ /* 0x000fe200000018cc */
[----:B-1----:R-:W-:Y:S02]  /*a9d0*/  F2FP.F16.F32.PACK_AB R4, R141, R98 ;  /* 0x000000628d04723e */ /* 0x002fe400000000ff */
[----:B---3--:R-:W-:-:S04]  /*a9e0*/  F2FP.F16.F32.PACK_AB R7, R14, R67 ;  /* 0x000000430e07723e */ /* 0x008fc800000000ff */
[----:B------:R-:W-:Y:S02]  /*a9f0*/  MOV R206, R134 ;  /* 0x0000008600ce7202 */ /* 0x000fe40000000f00 */
[----:B------:R-:W-:Y:S02]  /*aa00*/  MOV R205, R67 ;  /* 0x0000004300cd7202 */ /* 0x000fe40000000f00 */
[----:B------:R-:W-:Y:S01]  /*aa10*/  MOV R204, R66 ;  /* 0x0000004200cc7202 */ /* 0x000fe20000000f00 */
[----:B------:R-:W-:Y:S01]  /*aa20*/  HMMA.16816.F32 R172, R4, R20, R172 ;  /* 0x0000001404ac723c */ /* 0x000fe200000018ac */
[----:B------:R-:W-:Y:S02]  /*aa30*/  MOV R134, R65 ;  /* 0x0000004100867202 */ /* 0x000fe40000000f00 */
[----:B------:R-:W-:-:S03]  /*aa40*/  MOV R207, R58 ;  /* 0x0000003a00cf7202 */ /* 0x000fc60000000f00 */
[C---:B------:R-:W-:Y:S01]  /*aa50*/  HMMA.16816.F32 R184, R4.reuse, R22, R184 ;  /* 0x0000001604b8723c */ /* 0x040fe200000018b8 */
[----:B------:R-:W1:Y:S05]  /*aa60*/  LDSM.16.MT88.4 R20, [R231+0xc800] ;  /* 0x00c80000e714783b */ /* 0x000e6a0000004200 */
[----:B------:R-:W-:Y:S07]  /*aa70*/  HMMA.16816.F32 R64, R4, R24, R180 ;  /* 0x000000180440723c */ /* 0x000fee00000018b4 */
[----:B------:R-:W-:Y:S01]  /*aa80*/  MOV R183, R132 ;  /* 0x0000008400b77202 */ /* 0x000fe20000000f00 */
[-C--:B------:R-:W-:Y:S01]  /*aa90*/  HMMA.16816.F32 R56, R8, R26.reuse, R28 ;  /* 0x0000001a0838723c */ /* 0x080fe2000000181c */
[----:B------:R-:W-:Y:S01]  /*aaa0*/  MOV R132, R63 ;  /* 0x0000003f00847202 */ /* 0x000fe20000000f00 */
[--C-:B------:R-:W-:Y:S01]  /*aab0*/  FFMA.FTZ R0, R226, UR20, -R12.reuse ;  /* 0x00000014e2007c23 */ /* 0x100fe2000801080c */
[----:B------:R-:W-:Y:S03]  /*aac0*/  LDSM.16.MT88.4 R28, [R229+0xe800] ;  /* 0x00e80000e51c783b */ /* 0x000fe60000004200 */
[----:B------:R-:W-:Y:S01]  /*aad0*/  HMMA.16816.F32 R60, R4, R26, R164 ;  /* 0x0000001a043c723c */ /* 0x000fe200000018a4 */
[----:B------:R-:W3:Y:S05]  /*aae0*/  LDSM.16.MT88.4 R24, [R230+0xc800] ;  /* 0x00c80000e618783b */ /* 0x000eea0000004200 */
[-C--:B-1----:R-:W-:Y:S06]  /*aaf0*/  HMMA.16816.F32 R52, R8, R20.reuse, R52 ;  /* 0x000000140834723c */ /* 0x082fec0000001834 */
[C---:B------:R-:W-:Y:S06]  /*ab00*/  HMMA.16816.F32 R36, R4.reuse, R20, R36 ;  /* 0x000000140424723c */ /* 0x040fec0000001824 */
[-C--:B------:R-:W-:Y:S06]  /*ab10*/  HMMA.16816.F32 R92, R4, R22.reuse, R92 ;  /* 0x00000016045c723c */ /* 0x080fec000000185c */
[C---:B------:R-:W-:Y:S01]  /*ab20*/  HMMA.16816.F32 R68, R8.reuse, R22, R68 ;  /* 0x000000160844723c */ /* 0x040fe20000001844 */
[----:B------:R-:W1:Y:S05]  /*ab30*/  LDSM.16.MT88.4 R20, [R228+0xe800] ;  /* 0x00e80000e414783b */ /* 0x000e6a0000004200 */
[-C--:B---3--:R-:W-:Y:S01]  /*ab40*/  HMMA.16816.F32 R100, R8, R24.reuse, R100 ;  /* 0x000000180864723c */ /* 0x088fe20000001864 */
[----:B------:R3:W-:Y:S05]  /*ab50*/  MUFU.EX2 R165, R0 ;  /* 0x0000000000a57308 */ /* 0x0007ea0000000800 */
[C---:B------:R-:W-:Y:S06]  /*ab60*/  HMMA.16816.F32 R104, R4.reuse, R24, R104 ;  /* 0x000000180468723c */ /* 0x040fec0000001868 */
[-C--:B------:R-:W-:Y:S06]  /*ab70*/  HMMA.16816.F32 R108, R4, R26.reuse, R108 ;  /* 0x0000001a046c723c */ /* 0x080fec000000186c */
[----:B------:R-:W-:Y:S01]  /*ab80*/  HMMA.16816.F32 R112, R8, R26, R112 ;  /* 0x0000001a0870723c */ /* 0x000fe20000001870 */
[----:B------:R-:W4:Y:S01]  /*ab90*/  LDSM.16.MT88.4 R24, [R231+0xe800] ;  /* 0x00e80000e718783b */ /* 0x000f220000004200 */
[----:B---3--:R-:W-:-:S04]  /*aba0*/  FFMA.FTZ R0, R219, UR20, -R12 ;  /* 0x00000014db007c23 */ /* 0x008fc8000801080c */
[----:B------:R3:W2:Y:S01]  /*abb0*/  MUFU.EX2 R182, R0 ;  /* 0x0000000000b67308 */ /* 0x0006a20000000800 */
[-C--:B-1----:R-:W-:Y:S06]  /*abc0*/  HMMA.16816.F32 R116, R8, R20.reuse, R116 ;  /* 0x000000140874723c */ /* 0x082fec0000001874 */
[C---:B------:R-:W-:Y:S06]  /*abd0*/  HMMA.16816.F32 R120, R4.reuse, R20, R120 ;  /* 0x000000140478723c */ /* 0x040fec0000001878 */
[-C--:B------:R-:W-:Y:S06]  /*abe0*/  HMMA.16816.F32 R124, R4, R22.reuse, R124 ;  /* 0x00000016047c723c */ /* 0x080fec000000187c */
[----:B------:R-:W-:Y:S01]  /*abf0*/  HMMA.16816.F32 R128, R8, R22, R128 ;  /* 0x000000160880723c */ /* 0x000fe20000001880 */
[----:B------:R-:W1:Y:S01]  /*ac00*/  LDSM.16.MT88.4 R20, [R230+0xe800] ;  /* 0x00e80000e614783b */ /* 0x000e620000004200 */
[----:B---3--:R-:W-:-:S04]  /*ac10*/  FFMA.FTZ R0, R218, UR20, -R12 ;  /* 0x00000014da007c23 */ /* 0x008fc8000801080c */
[----:B------:R3:W-:Y:S02]  /*ac20*/  MUFU.EX2 R47, R0 ;  /* 0x00000000002f7308 */ /* 0x0007e40000000800 */
[----:B---3--:R-:W-:-:S06]  /*ac30*/  FFMA.FTZ R0, R216, UR20, -R12 ;  /* 0x00000014d8007c23 */ /* 0x008fcc000801080c */
[----:B------:R3:W-:Y:S02]  /*ac40*/  MUFU.EX2 R167, R0 ;  /* 0x0000000000a77308 */ /* 0x0007e40000000800 */
[----:B---3--:R-:W-:-:S06]  /*ac50*/  FFMA.FTZ R0, R227, UR20, -R3 ;  /* 0x00000014e3007c23 */ /* 0x008fcc0008010803 */
[----:B------:R3:W-:Y:S01]  /*ac60*/  MUFU.EX2 R226, R0 ;  /* 0x0000000000e27308 */ /* 0x0007e20000000800 */
[----:B----4-:R-:W-:Y:S01]  /*ac70*/  HMMA.16816.F32 R148, R4, R24, R148 ;  /* 0x000000180494723c */ /* 0x010fe20000001894 */
[----:B---3--:R-:W-:-:S06]  /*ac80*/  FFMA.FTZ R0, R225, UR20, -R3 ;  /* 0x00000014e1007c23 */ /* 0x008fcc0008010803 */
[----:B------:R3:W-:Y:S01]  /*ac90*/  MUFU.EX2 R227, R0 ;  /* 0x0000000000e37308 */ /* 0x0007e20000000800 */
[----:B------:R-:W-:Y:S07]  /*aca0*/  HMMA.16816.F32 R192, R4, R26, R192 ;  /* 0x0000001a04c0723c */ /* 0x000fee00000018c0 */
[----:B------:R-:W4:Y:S01]  /*acb0*/  MUFU.EX2 R19, R19 ;  /* 0x0000001300137308 */ /* 0x000f220000000800 */
[----:B---3--:R-:W-:-:S07]  /*acc0*/  FFMA.FTZ R0, R214, UR20, -R3 ;  /* 0x00000014d6007c23 */ /* 0x008fce0008010803 */
[----:B------:R3:W-:Y:S01]  /*acd0*/  MUFU.EX2 R41, R0 ;  /* 0x0000000000297308 */ /* 0x0007e20000000800 */
[C---:B------:R-:W-:Y:S06]  /*ace0*/  HMMA.16816.F32 R144, R8.reuse, R24, R144 ;  /* 0x000000180890723c */ /* 0x040fec0000001890 */
[----:B------:R-:W-:Y:S01]  /*acf0*/  HMMA.16816.F32 R152, R8, R26, R152 ;  /* 0x0000001a0898723c */ /* 0x000fe20000001898 */
[----:B------:R-:W4:Y:S01]  /*ad00*/  LDSM.16.MT88.4 R24, [R229+0xd000] ;  /* 0x00d00000e518783b */ /* 0x000f220000004200 */
[----:B---3--:R-:W-:-:S04]  /*ad10*/  FFMA.FTZ R0, R212, UR20, -R3 ;  /* 0x00000014d4007c23 */ /* 0x008fc80008010803 */
[C---:B-1----:R-:W-:Y:S01]  /*ad20*/  HMMA.16816.F32 R156, R4.reuse, R20, R156 ;  /* 0x00000014049c723c */ /* 0x042fe2000000189c */
[----:B------:R1:W-:Y:S05]  /*ad30*/  MUFU.EX2 R166, R0 ;  /* 0x0000000000a67308 */ /* 0x0003ea0000000800 */
[----:B------:R-:W-:Y:S06]  /*ad40*/  HMMA.16816.F32 R160, R4, R22, R160 ;  /* 0x0000001604a0723c */ /* 0x000fec00000018a0 */
[C---:B------:R-:W-:Y:S06]  /*ad50*/  HMMA.16816.F32 R196, R8.reuse, R20, R196 ;  /* 0x0000001408c4723c */ /* 0x040fec00000018c4 */
[----:B------:R-:W-:Y:S01]  /*ad60*/  HMMA.16816.F32 R200, R8, R22, R200 ;  /* 0x0000001608c8723c */ /* 0x000fe200000018c8 */
[----:B------:R-:W-:Y:S01]  /*ad70*/  LDSM.16.MT88.4 R20, [R231+0xd000] ;  /* 0x00d00000e714783b */ /* 0x000fe20000004200 */
[----:B-1----:R-:W-:Y:S01]  /*ad80*/  FFMA.FTZ R0, R247, UR20, -R2 ;  /* 0x00000014f7007c23 */ /* 0x002fe20008010802 */
[----:B--2---:R-:W-:-:S02]  /*ad90*/  MOV R247, R182 ;  /* 0x000000b600f77202 */ /* 0x004fc40000000f00 */
[----:B------:R-:W-:Y:S01]  /*ada0*/  MOV R182, R183 ;  /* 0x000000b700b67202 */ /* 0x000fe20000000f00 */
[----:B------:R-:W-:Y:S01]  /*adb0*/  HMMA.16816.F32 R136, R4, R28, R136 ;  /* 0x0000001c0488723c */ /* 0x000fe20000001888 */
[----:B------:R-:W-:Y:S02]  /*adc0*/  MOV R183, R204 ;  /* 0x000000cc00b77202 */ /* 0x000fe40000000f00 */
[----:B------:R-:W-:-:S03]  /*add0*/  MOV R204, R205 ;  /* 0x000000cd00cc7202 */ /* 0x000fc60000000f00 */
[----:B------:R-:W-:Y:S01]  /*ade0*/  HMMA.16816.F32 R188, R4, R30, R188 ;  /* 0x0000001e04bc723c */ /* 0x000fe200000018bc */
[----:B------:R-:W-:-:S05]  /*adf0*/  MOV R205, R206 ;  /* 0x000000ce00cd7202 */ /* 0x000fca0000000f00 */
[----:B------:R-:W-:Y:S01]  /*ae00*/  HMMA.16816.F32 R84, R8, R28, R84 ;  /* 0x0000001c0854723c */ /* 0x000fe20000001854 */
[----:B------:R-:W-:-:S05]  /*ae10*/  MOV R206, R207 ;  /* 0x000000cf00ce7202 */ /* 0x000fca0000000f00 */
[----:B------:R-:W-:Y:S01]  /*ae20*/  HMMA.16816.F32 R80, R8, R30, R80 ;  /* 0x0000001e0850723c */ /* 0x000fe20000001850 */
[----:B------:R-:W1:Y:S01]  /*ae30*/  LDSM.16.MT88.4 R28, [R228+0xd000] ;  /* 0x00d00000e41c783b */ /* 0x000e620000004200 */
[----:B------:R-:W-:Y:S02]  /*ae40*/  MOV R207, R208 ;  /* 0x000000d000cf7202 */ /* 0x000fe40000000f00 */
[----:B------:R-:W-:Y:S02]  /*ae50*/  MOV R208, R209 ;  /* 0x000000d100d07202 */ /* 0x000fe40000000f00 */
[----:B------:R-:W-:Y:S02]  /*ae60*/  MOV R209, R210 ;  /* 0x000000d200d17202 */ /* 0x000fe40000000f00 */
[----:B------:R-:W-:Y:S02]  /*ae70*/  MOV R210, R211 ;  /* 0x000000d300d27202 */ /* 0x000fe40000000f00 */
[----:B------:R-:W-:Y:S01]  /*ae80*/  MOV R211, R40 ;  /* 0x0000002800d37202 */ /* 0x000fe20000000f00 */
[--C-:B------:R-:W-:Y:S01]  /*ae90*/  FFMA.FTZ R40, R248, UR20, -R3.reuse ;  /* 0x00000014f8287c23 */ /* 0x100fe20008010803 */
[----:B------:R-:W2:Y:S01]  /*aea0*/  MUFU.EX2 R33, R33 ;  /* 0x0000002100217308 */ /* 0x000ea20000000800 */
[----:B----4-:R-:W-:Y:S01]  /*aeb0*/  MOV R248, R19 ;  /* 0x0000001300f87202 */ /* 0x010fe20000000f00 */
[----:B------:R-:W-:Y:S01]  /*aec0*/  FFMA.FTZ R19, R249, UR20, -R3 ;  /* 0x00000014f9137c23 */ /* 0x000fe20008010803 */
[----:B------:R-:W-:-:S05]  /*aed0*/  FFMA.FTZ R4, R169, UR20, -R2 ;  /* 0x00000014a9047c23 */ /* 0x000fca0008010802 */
[----:B------:R3:W-:Y:S01]  /*aee0*/  MUFU.EX2 R181, R18 ;  /* 0x0000001200b57308 */ /* 0x0007e20000000800 */
[----:B------:R-:W-:-:S07]  /*aef0*/  FFMA.FTZ R42, R170, UR20, -R12 ;  /* 0x00000014aa2a7c23 */ /* 0x000fce000801080c */
[----:B------:R4:W1:Y:S08]  /*af00*/  MUFU.EX2 R180, R13 ;  /* 0x0000000d00b47308 */ /* 0x0008700000000800 */
[----:B------:R2:W-:Y:S01]  /*af10*/  MUFU.EX2 R225, R0 ;  /* 0x0000000000e17308 */ /* 0x0005e20000000800 */
[--C-:B---3--:R-:W-:Y:S01]  /*af20*/  FFMA.FTZ R18, R220, UR20, -R3.reuse ;  /* 0x00000014dc127c23 */ /* 0x108fe20008010803 */
[----:B----4-:R-:W-:Y:S01]  /*af30*/  FFMA.FTZ R13, R221, UR20, -R3 ;  /* 0x00000014dd0d7c23 */ /* 0x010fe20008010803 */
[----:B------:R-:W-:-:S05]  /*af40*/  FFMA.FTZ R3, R224, UR20, -R2 ;  /* 0x00000014e0037c23 */ /* 0x000fca0008010802 */
[----:B------:R-:W-:Y:S01]  /*af50*/  MUFU.EX2 R164, R4 ;  /* 0x0000000400a47308 */ /* 0x000fe20000000800 */
[----:B--2---:R-:W-:-:S07]  /*af60*/  FFMA.FTZ R0, R252, UR20, -R2 ;  /* 0x00000014fc007c23 */ /* 0x004fce0008010802 */
[----:B------:R-:W-:Y:S08]  /*af70*/  MUFU.EX2 R170, R3 ;  /* 0x0000000300aa7308 */ /* 0x000ff00000000800 */
[----:B------:R2:W3:Y:S01]  /*af80*/  MUFU.EX2 R220, R0 ;  /* 0x0000000000dc7308 */ /* 0x0004e20000000800 */
[--C-:B------:R-:W-:Y:S01]  /*af90*/  FFMA.FTZ R45, R217, UR20, -R12.reuse ;  /* 0x00000014d92d7c23 */ /* 0x100fe2000801080c */
[--C-:B------:R-:W-:Y:S01]  /*afa0*/  FFMA.FTZ R44, R215, UR20, -R12.reuse ;  /* 0x00000014d72c7c23 */ /* 0x100fe2000801080c */
[----:B------:R-:W-:Y:S01]  /*afb0*/  FFMA.FTZ R43, R213, UR20, -R12 ;  /* 0x00000014d52b7c23 */ /* 0x000fe2000801080c */
[----:B------:R-:W-:Y:S01]  /*afc0*/  FFMA.FTZ R12, R250, UR20, -R2 ;  /* 0x00000014fa0c7c23 */ /* 0x000fe20008010802 */
[----:B------:R-:W-:-:S02]  /*afd0*/  MOV R249, R165 ;  /* 0x000000a500f97202 */ /* 0x000fc40000000f00 */
[----:B------:R-:W-:Y:S02]  /*afe0*/  MOV R221, R33 ;  /* 0x0000002100dd7202 */ /* 0x000fe40000000f00 */
[----:B------:R-:W-:Y:S02]  /*aff0*/  MOV R224, R167 ;  /* 0x000000a700e07202 */ /* 0x000fe40000000f00 */
[----:B-1----:R-:W-:Y:S01]  /*b000*/  MOV R250, R180 ;  /* 0x000000b400fa7202 */ /* 0x002fe20000000f00 */
[--C-:B--2---:R-:W-:Y:S01]  /*b010*/  FFMA.FTZ R0, R251, UR20, -R2.reuse ;  /* 0x00000014fb007c23 */ /* 0x104fe20008010802 */
[----:B------:R-:W-:Y:S01]  /*b020*/  MOV R251, R41 ;  /* 0x0000002900fb7202 */ /* 0x000fe20000000f00 */
[--C-:B------:R-:W-:Y:S01]  /*b030*/  FFMA.FTZ R41, R222, UR20, -R2.reuse ;  /* 0x00000014de297c23 */ /* 0x100fe20008010802 */
[----:B------:R-:W-:Y:S01]  /*b040*/  MOV R222, R47 ;  /* 0x0000002f00de7202 */ /* 0x000fe20000000f00 */
[----:B------:R-:W-:Y:S01]  /*b050*/  FFMA.FTZ R47, R223, UR20, -R2 ;  /* 0x00000014df2f7c23 */ /* 0x000fe20008010802 */
[----:B------:R-:W-:-:S02]  /*b060*/  MOV R223, R181 ;  /* 0x000000b500df7202 */ /* 0x000fc40000000f00 */
[----:B------:R-:W-:Y:S02]  /*b070*/  MOV R252, R166 ;  /* 0x000000a600fc7202 */ /* 0x000fe40000000f00 */
[----:B------:R-:W-:Y:S02]  /*b080*/  F2FP.F16.F32.PACK_AB R8, R248, R221 ;  /* 0x000000ddf808723e */ /* 0x000fe400000000ff */
[----:B------:R-:W-:Y:S02]  /*b090*/  F2FP.F16.F32.PACK_AB R9, R247, R249 ;  /* 0x000000f9f709723e */ /* 0x000fe400000000ff */
[----:B------:R-:W-:Y:S02]  /*b0a0*/  F2FP.F16.F32.PACK_AB R10, R250, R223 ;  /* 0x000000dffa0a723e */ /* 0x000fe400000000ff */
[----:B------:R-:W-:Y:S01]  /*b0b0*/  F2FP.F16.F32.PACK_AB R11, R224, R222 ;  /* 0x000000dee00b723e */ /* 0x000fe200000000ff */
[----:B------:R-:W-:Y:S01]  /*b0c0*/  FFMA.FTZ R46, R46, R32, R234 ;  /* 0x000000202e2e7223 */ /* 0x000fe200000100ea */
[----:B------:R-:W-:Y:S01]  /*b0d0*/  F2FP.F16.F32.PACK_AB R4, R227, R226 ;  /* 0x000000e2e304723e */ /* 0x000fe200000000ff */
[----:B------:R-:W-:Y:S01]  /*b0e0*/  FADD.FTZ R97, R97, R34 ;  /* 0x0000002261617221 */ /* 0x000fe20000010000 */
[----:B---3--:R-:W-:-:S02]  /*b0f0*/  F2FP.F16.F32.PACK_AB R5, R220, R225 ;  /* 0x000000e1dc05723e */ /* 0x008fc400000000ff */
[----:B------:R-:W-:Y:S02]  /*b100*/  F2FP.F16.F32.PACK_AB R7, R164, R170 ;  /* 0x000000aaa407723e */ /* 0x000fe400000000ff */
[----:B------:R-:W-:Y:S02]  /*b110*/  F2FP.F16.F32.PACK_AB R6, R252, R251 ;  /* 0x000000fbfc06723e */ /* 0x000fe400000000ff */
[----:B------:R-:W-:Y:S01]  /*b120*/  MOV R33, R182 ;  /* 0x000000b600217202 */ /* 0x000fe20000000f00 */
[----:B------:R-:W-:Y:S01]  /*b130*/  HMMA.16816.F32 R216, R8, R24, R72 ;  /* 0x0000001808d8723c */ /* 0x000fe20000001848 */
[----:B------:R-:W-:Y:S01]  /*b140*/  MOV R34, R183 ;  /* 0x000000b700227202 */ /* 0x000fe20000000f00 */
[----:B------:R-:W-:Y:S01]  /*b150*/  FADD.FTZ R2, R233, R76 ;  /* 0x0000004ce9027221 */ /* 0x000fe20000010000 */
[----:B------:R-:W-:Y:S02]  /*b160*/  MOV R32, R205 ;  /* 0x000000cd00207202 */ /* 0x000fe40000000f00 */
[----:B------:R-:W-:-:S02]  /*b170*/  MOV R169, R204 ;  /* 0x000000cc00a97202 */ /* 0x000fc40000000f00 */
[----:B------:R-:W-:Y:S02]  /*b180*/  MOV R165, R206 ;  /* 0x000000ce00a57202 */ /* 0x000fe40000000f00 */
[----:B------:R-:W-:Y:S01]  /*b190*/  MOV R166, R207 ;  /* 0x000000cf00a67202 */ /* 0x000fe20000000f00 */
[C---:B------:R-:W-:Y:S01]  /*b1a0*/  HMMA.16816.F32 R176, R8.reuse, R28, R176 ;  /* 0x0000001c08b0723c */ /* 0x040fe200000018b0 */
[----:B------:R-:W-:Y:S01]  /*b1b0*/  MOV R183, R132 ;  /* 0x0000008400b77202 */ /* 0x000fe20000000f00 */
[----:B------:R-:W-:Y:S01]  /*b1c0*/  MUFU.EX2 R45, R45 ;  /* 0x0000002d002d7308 */ /* 0x000fe20000000800 */
[----:B------:R-:W-:Y:S01]  /*b1d0*/  MOV R132, R133 ;  /* 0x0000008500847202 */ /* 0x000fe20000000f00 */
[----:B------:R-:W-:Y:S01]  /*b1e0*/  FADD.FTZ R76, R232, R35 ;  /* 0x00000023e84c7221 */ /* 0x000fe20000010000 */
[----:B------:R-:W-:Y:S01]  /*b1f0*/  MOV R167, R208 ;  /* 0x000000d000a77202 */ /* 0x000fe20000000f00 */
[----:B------:R-:W-:Y:S01]  /*b200*/  HMMA.16816.F32 R204, R8, R22, R68 ;  /* 0x0000001608cc723c */ /* 0x000fe20000001844 */
[----:B------:R-:W-:Y:S01]  /*b210*/  MOV R180, R209 ;  /* 0x000000d100b47202 */ /* 0x000fe20000000f00 */
[----:B------:R1:W5:Y:S01]  /*b220*/  LDL.LU R234, [R1+0xe4] ;  /* 0x0000e40001ea7983 */ /* 0x0003620000300800 */
[----:B------:R-:W-:-:S02]  /*b230*/  MOV R181, R210 ;  /* 0x000000d200b57202 */ /* 0x000fc40000000f00 */
[----:B------:R-:W-:Y:S01]  /*b240*/  MOV R182, R211 ;  /* 0x000000d300b67202 */ /* 0x000fe20000000f00 */
[C---:B------:R-:W-:Y:S01]  /*b250*/  HMMA.16816.F32 R172, R4.reuse, R28, R172 ;  /* 0x0000001c04ac723c */ /* 0x040fe200000018ac */
[----:B------:R-:W-:Y:S01]  /*b260*/  MOV R133, R91 ;  /* 0x0000005b00857202 */ /* 0x000fe20000000f00 */
[----:B------:R-:W-:Y:S01]  /*b270*/  MUFU.EX2 R44, R44 ;  /* 0x0000002c002c7308 */ /* 0x000fe20000000800 */
[----:B------:R-:W-:Y:S01]  /*b280*/  MOV R74, R90 ;  /* 0x0000005a004a7202 */ /* 0x000fe20000000f00 */
[----:B------:R1:W5:Y:S01]  /*b290*/  LDL.LU R233, [R1+0xe0] ;  /* 0x0000e00001e97983 */ /* 0x0003620000300800 */
[----:B------:R-:W-:Y:S01]  /*b2a0*/  MOV R73, R89 ;  /* 0x0000005900497202 */ /* 0x000fe20000000f00 */
[----:B------:R-:W-:Y:S01]  /*b2b0*/  HMMA.16816.F32 R184, R4, R30, R184 ;  /* 0x0000001e04b8723c */ /* 0x000fe200000018b8 */
[----:B------:R-:W-:Y:S01]  /*b2c0*/  MOV R72, R88 ;  /* 0x0000005800487202 */ /* 0x000fe20000000f00 */
[----:B------:R1:W5:Y:S01]  /*b2d0*/  LDL.LU R232, [R1+0xdc] ;  /* 0x0000dc0001e87983 */ /* 0x0003620000300800 */
[----:B------:R-:W-:-:S02]  /*b2e0*/  MOV R71, R34 ;  /* 0x0000002200477202 */ /* 0x000fc40000000f00 */
[----:B------:R-:W-:Y:S01]  /*b2f0*/  MOV R69, R32 ;  /* 0x0000002000457202 */ /* 0x000fe20000000f00 */
[----:B------:R-:W-:Y:S01]  /*b300*/  HMMA.16816.F32 R48, R8, R30, R48 ;  /* 0x0000001e0830723c */ /* 0x000fe20000001830 */
[----:B------:R-:W-:Y:S01]  /*b310*/  MOV R68, R33 ;  /* 0x0000002100447202 */ /* 0x000fe20000000f00 */
[----:B------:R-:W2:Y:S04]  /*b320*/  LDSM.16.MT88.4 R28, [R228+0xf000] ;  /* 0x00f00000e41c783b */ /* 0x000ea80000004200 */
[C---:B------:R-:W-:Y:S01]  /*b330*/  HMMA.16816.F32 R64, R4.reuse, R24, R64 ;  /* 0x000000180440723c */ /* 0x040fe20000001840 */
[----:B------:R-:W3:Y:S05]  /*b340*/  LDSM.16.MT88.4 R32, [R230+0xd000] ;  /* 0x00d00000e620783b */ /* 0x000eea0000004200 */
[-C--:B------:R-:W-:Y:S06]  /*b350*/  HMMA.16816.F32 R60, R4, R26.reuse, R60 ;  /* 0x0000001a043c723c */ /* 0x080fec000000183c */
[C---:B------:R-:W-:Y:S01]  /*b360*/  HMMA.16816.F32 R212, R8.reuse, R26, R56 ;  /* 0x0000001a08d4723c */ /* 0x040fe20000001838 */
[----:B------:R-:W4:Y:S05]  /*b370*/  LDSM.16.MT88.4 R24, [R229+0xf000] ;  /* 0x00f00000e518783b */ /* 0x000f2a0000004200 */
[-C--:B------:R-:W-:Y:S06]  /*b380*/  HMMA.16816.F32 R208, R8, R20.reuse, R52 ;  /* 0x0000001408d0723c */ /* 0x080fec0000001834 */
[C---:B------:R-:W-:Y:S01]  /*b390*/  HMMA.16816.F32 R88, R4.reuse, R20, R36 ;  /* 0x000000140458723c */ /* 0x040fe20000001824 */
[----:B------:R-:W-:Y:S05]  /*b3a0*/  LDSM.16.MT88.4 R36, [R230+0xf000] ;  /* 0x00f00000e624783b */ /* 0x000fea0000004200 */
[C---:B------:R-:W-:Y:S01]  /*b3b0*/  HMMA.16816.F32 R92, R4.reuse, R22, R92 ;  /* 0x00000016045c723c */ /* 0x040fe2000000185c */
[----:B------:R-:W1:Y:S05]  /*b3c0*/  LDSM.16.MT88.4 R20, [R231+0xf000] ;  /* 0x00f00000e714783b */ /* 0x000e6a0000004200 */
[C---:B--2---:R-:W-:Y:S06]  /*b3d0*/  HMMA.16816.F32 R120, R4.reuse, R28, R120 ;  /* 0x0000001c0478723c */ /* 0x044fec0000001878 */
[C---:B---3--:R-:W-:Y:S06]  /*b3e0*/  HMMA.16816.F32 R104, R4.reuse, R32, R104 ;  /* 0x000000200468723c */ /* 0x048fec0000001868 */
[C---:B------:R-:W-:Y:S06]  /*b3f0*/  HMMA.16816.F32 R108, R4.reuse, R34, R108 ;  /* 0x00000022046c723c */ /* 0x040fec000000186c */
[C---:B------:R-:W-:Y:S06]  /*b400*/  HMMA.16816.F32 R124, R4.reuse, R30, R124 ;  /* 0x0000001e047c723c */ /* 0x040fec000000187c */
[C---:B----4-:R-:W-:Y:S06]  /*b410*/  HMMA.16816.F32 R136, R4.reuse, R24, R136 ;  /* 0x000000180488723c */ /* 0x050fec0000001888 */
[C---:B------:R-:W-:Y:S06]  /*b420*/  HMMA.16816.F32 R188, R4.reuse, R26, R188 ;  /* 0x0000001a04bc723c */ /* 0x040fec00000018bc */
[C---:B-1----:R-:W-:Y:S06]  /*b430*/  HMMA.16816.F32 R148, R4.reuse, R20, R148 ;  /* 0x000000140494723c */ /* 0x042fec0000001894 */
[C---:B------:R-:W-:Y:S06]  /*b440*/  HMMA.16816.F32 R192, R4.reuse, R22, R192 ;  /* 0x0000001604c0723c */ /* 0x040fec00000018c0 */
[C---:B------:R-:W-:Y:S06]  /*b450*/  HMMA.16816.F32 R156, R4.reuse, R36, R156 ;  /* 0x00000024049c723c */ /* 0x040fec000000189c */
[----:B------:R-:W-:Y:S01]  /*b460*/  HMMA.16816.F32 R52, R4, R38, R160 ;  /* 0x000000260434723c */ /* 0x000fe200000018a0 */
[----:B------:R-:W-:-:S06]  /*b470*/  MOV R3, R132 ;  /* 0x0000008400037202 */ /* 0x000fcc0000000f00 */
[----:B------:R-:W-:Y:S01]  /*b480*/  MOV R4, R183 ;  /* 0x000000b700047202 */ /* 0x000fe20000000f00 */
[C---:B------:R-:W-:Y:S01]  /*b490*/  HMMA.16816.F32 R100, R8.reuse, R32, R100 ;  /* 0x000000200864723c */ /* 0x040fe20000001864 */
[----:B------:R-:W-:Y:S02]  /*b4a0*/  MOV R5, R134 ;  /* 0x0000008600057202 */ /* 0x000fe40000000f00 */
[----:B------:R-:W-:Y:S01]  /*b4b0*/  MOV R162, R249 ;  /* 0x000000f900a27202 */ /* 0x000fe20000000f00 */
[----:B------:R-:W-:Y:S01]  /*b4c0*/  FADD.FTZ R4, R4, R46 ;  /* 0x0000002e04047221 */ /* 0x000fe20000010000 */
[----:B------:R-:W-:Y:S01]  /*b4d0*/  MOV R161, R248 ;  /* 0x000000f800a17202 */ /* 0x000fe20000000f00 */
[----:B------:R-:W-:Y:S01]  /*b4e0*/  HMMA.16816.F32 R32, R8, R34, R112 ;  /* 0x000000220820723c */ /* 0x000fe20000001870 */
[----:B------:R-:W-:Y:S02]  /*b4f0*/  MOV R249, R180 ;  /* 0x000000b400f97202 */ /* 0x000fe40000000f00 */
[----:B------:R-:W-:-:S02]  /*b500*/  MOV R248, R181 ;  /* 0x000000b500f87202 */ /* 0x000fc40000000f00 */
[----:B------:R-:W-:Y:S02]  /*b510*/  MOV R7, R182 ;  /* 0x000000b600077202 */ /* 0x000fe40000000f00 */
[----:B------:R-:W-:Y:S01]  /*b520*/  MOV R114, R135 ;  /* 0x0000008700727202 */ /* 0x000fe20000000f00 */
[----:B------:R-:W1:Y:S01]  /*b530*/  LDSM.16.MT88.4 R180, [R228+0xd800] ;  /* 0x00d80000e4b4783b */ /* 0x000e620000004200 */
[C---:B------:R-:W-:Y:S01]  /*b540*/  HMMA.16816.F32 R116, R8.reuse, R28, R116 ;  /* 0x0000001c0874723c */ /* 0x040fe20000001874 */
[----:B------:R-:W-:Y:S01]  /*b550*/  MOV R6, R133 ;  /* 0x0000008500067202 */ /* 0x000fe20000000f00 */
[----:B------:R-:W-:Y:S01]  /*b560*/  FADD.FTZ R4, R5, R4 ;  /* 0x0000000405047221 */ /* 0x000fe20000010000 */
[----:B------:R-:W-:Y:S01]  /*b570*/  FADD.FTZ R3, R3, R97 ;  /* 0x0000006103037221 */ /* 0x000fe20000010000 */
[----:B------:R-:W-:Y:S02]  /*b580*/  FADD.FTZ R2, R114, R2 ;  /* 0x0000000272027221 */ /* 0x000fe40000010000 */
[C---:B------:R-:W-:Y:S01]  /*b590*/  HMMA.16816.F32 R56, R8.reuse, R30, R128 ;  /* 0x0000001e0838723c */ /* 0x040fe20000001880 */
[----:B------:R-:W-:Y:S01]  /*b5a0*/  FADD.FTZ R3, R6, R3 ;  /* 0x0000000306037221 */ /* 0x000fe20000010000 */
[----:B------:R-:W-:Y:S01]  /*b5b0*/  FADD.FTZ R2, R7, R2 ;  /* 0x0000000207027221 */ /* 0x000fe20000010000 */
[----:B------:R-:W-:Y:S01]  /*b5c0*/  MOV R160, R247 ;  /* 0x000000f700a07202 */ /* 0x000fe20000000f00 */
[----:B------:R-:W-:Y:S02]  /*b5d0*/  MUFU.EX2 R40, R40 ;  /* 0x0000002800287308 */ /* 0x000fe40000000800 */
[C---:B------:R-:W-:Y:S01]  /*b5e0*/  HMMA.16816.F32 R28, R8.reuse, R26, R80 ;  /* 0x0000001a081c723c */ /* 0x040fe20000001850 */
[----:B------:R-:W-:Y:S05]  /*b5f0*/  LDSM.16.MT88.4 R80, [R229+0xd800] ;  /* 0x00d80000e550783b */ /* 0x000fea0000004200 */
[C---:B------:R-:W-:Y:S01]  /*b600*/  HMMA.16816.F32 R132, R8.reuse, R24, R84 ;  /* 0x000000180884723c */ /* 0x040fe20000001854 */
[----:B------:R-:W-:Y:S01]  /*b610*/  MOV R163, R221 ;  /* 0x000000dd00a37202 */ /* 0x000fe20000000f00 */
[----:B------:R-:W-:Y:S01]  /*b620*/  MUFU.EX2 R12, R12 ;  /* 0x0000000c000c7308 */ /* 0x000fe20000000800 */
[----:B------:R-:W-:Y:S01]  /*b630*/  MOV R70, R169 ;  /* 0x000000a900467202 */ /* 0x000fe20000000f00 */
[----:B------:R-:W-:Y:S02]  /*b640*/  LDSM.16.MT88.4 R128, [R228+0xf800] ;  /* 0x00f80000e480783b */ /* 0x000fe40000004200 */
[----:B------:R-:W-:Y:S01]  /*b650*/  HMMA.16816.F32 R24, R8, R22, R152 ;  /* 0x000000160818723c */ /* 0x000fe20000001898 */
[----:B------:R-:W-:-:S02]  /*b660*/  MOV R247, R165 ;  /* 0x000000a500f77202 */ /* 0x000fc40000000f00 */
[----:B------:R-:W-:-:S04]  /*b670*/  MOV R75, R167 ;  /* 0x000000a7004b7202 */ /* 0x000fc80000000f00 */
[----:B------:R-:W-:Y:S01]  /*b680*/  FADD.FTZ R22, R16, R4 ;  /* 0x0000000410167221 */ /* 0x000fe20000010000 */
[C---:B------:R-:W-:Y:S01]  /*b690*/  HMMA.16816.F32 R144, R8.reuse, R20, R144 ;  /* 0x000000140890723c */ /* 0x040fe20000001890 */
[----:B------:R-:W2:Y:S01]  /*b6a0*/  LDSM.16.MT88.4 R4, [R230+0xf800] ;  /* 0x00f80000e604783b */ /* 0x000ea20000004200 */
[----:B------:R-:W-:Y:S01]  /*b6b0*/  MUFU.EX2 R165, R43 ;  /* 0x0000002b00a57308 */ /* 0x000fe20000000800 */
[----:B------:R-:W-:Y:S02]  /*b6c0*/  MOV R221, R166 ;  /* 0x000000a600dd7202 */ /* 0x000fe40000000f00 */
[----:B------:R-:W-:Y:S01]  /*b6d0*/  MOV R115, R168 ;  /* 0x000000a800737202 */ /* 0x000fe20000000f00 */
[C---:B------:R-:W-:Y:S04]  /*b6e0*/  HMMA.16816.F32 R196, R8.reuse, R36, R196 ;  /* 0x0000002408c4723c */ /* 0x040fe800000018c4 */
[----:B------:R-:W-:Y:S01]  /*b6f0*/  MUFU.EX2 R169, R77 ;  /* 0x0000004d00a97308 */ /* 0x000fe20000000800 */
[----:B------:R-:W-:Y:S01]  /*b700*/  MOV R23, R160 ;  /* 0x000000a000177202 */ /* 0x000fe20000000f00 */
[----:B------:R-:W-:Y:S01]  /*b710*/  FADD.FTZ R3, R140, R3 ;  /* 0x000000038c037221 */ /* 0x000fe20000010000 */
[----:B------:R-:W-:Y:S01]  /*b720*/  FADD.FTZ R2, R99, R2 ;  /* 0x0000000263027221 */ /* 0x000fe20000010000 */
[----:B------:R-:W-:Y:S01]  /*b730*/  MOV R46, R68 ;  /* 0x00000044002e7202 */ /* 0x000fe20000000f00 */
[----:B------:R-:W-:Y:S03]  /*b740*/  LDSM.16.MT88.4 R152, [R231+0xf800] ;  /* 0x00f80000e798783b */ /* 0x000fe60000004200 */
[----:B------:R-:W-:Y:S08]  /*b750*/  MUFU.EX2 R43, R42 ;  /* 0x0000002a002b7308 */ /* 0x000ff00000000800 */
[----:B------:R-:W3:Y:S08]  /*b760*/  MUFU.EX2 R42, R19 ;  /* 0x00000013002a7308 */ /* 0x000ef00000000800 */
[----:B------:R-:W-:Y:S08]  /*b770*/  MUFU.EX2 R20, R18 ;  /* 0x0000001200147308 */ /* 0x000ff00000000800 */
[----:B------:R-:W-:Y:S08]  /*b780*/  MUFU.EX2 R21, R13 ;  /* 0x0000000d00157308 */ /* 0x000ff00000000800 */
[----:B------:R-:W-:Y:S08]  /*b790*/  MUFU.EX2 R168, R78 ;  /* 0x0000004e00a87308 */ /* 0x000ff00000000800 */
[----:B------:R-:W4:Y:S08]  /*b7a0*/  MUFU.EX2 R166, R96 ;  /* 0x0000006000a67308 */ /* 0x000f300000000800 */
[----:B------:R-:W-:Y:S08]  /*b7b0*/  MUFU.EX2 R167, R79 ;  /* 0x0000004f00a77308 */ /* 0x000ff00000000800 */
[----:B------:R-:W1:Y:S08]  /*b7c0*/  MUFU.EX2 R13, R0 ;  /* 0x00000000000d7308 */ /* 0x000e700000000800 */
[----:B------:R2:W-:Y:S08]  /*b7d0*/  MUFU.EX2 R18, R41 ;  /* 0x0000002900127308 */ /* 0x0005f00000000800 */
[----:B------:R-:W1:Y:S01]  /*b7e0*/  MUFU.EX2 R19, R47 ;  /* 0x0000002f00137308 */ /* 0x000e620000000800 */
[----:B------:R-:W-:Y:S01]  /*b7f0*/  HMMA.16816.F32 R8, R8, R38, R200 ;  /* 0x000000260808723c */ /* 0x000fe200000018c8 */
[----:B------:R-:W-:-:S02]  /*b800*/  MOV R37, R161 ;  /* 0x000000a100257202 */ /* 0x000fc40000000f00 */
[----:B------:R-:W-:Y:S02]  /*b810*/  MOV R36, R162 ;  /* 0x000000a200247202 */ /* 0x000fe40000000f00 */
[----:B---3--:R-:W-:Y:S02]  /*b820*/  F2FP.F16.F32.PACK_AB R160, R42, R40 ;  /* 0x000000282aa0723e */ /* 0x008fe400000000ff */
[----:B----4-:R-:W-:Y:S02]  /*b830*/  F2FP.F16.F32.PACK_AB R200, R166, R168 ;  /* 0x000000a8a6c8723e */ /* 0x010fe400000000ff */
[----:B--2---:R-:W-:Y:S02]  /*b840*/  MOV R41, R163 ;  /* 0x000000a300297202 */ /* 0x004fe40000000f00 */
[----:B------:R-:W-:Y:S02]  /*b850*/  F2FP.F16.F32.PACK_AB R201, R44, R45 ;  /* 0x0000002d2cc9723e */ /* 0x000fe400000000ff */
[----:B-1----:R-:W-:-:S02]  /*b860*/  F2FP.F16.F32.PACK_AB R161, R13, R12 ;  /* 0x0000000c0da1723e */ /* 0x002fc400000000ff */
[----:B------:R-:W-:Y:S02]  /*b870*/  F2FP.F16.F32.PACK_AB R202, R169, R167 ;  /* 0x000000a7a9ca723e */ /* 0x000fe400000000ff */
[----:B------:R-:W-:Y:S02]  /*b880*/  F2FP.F16.F32.PACK_AB R203, R43, R165 ;  /* 0x000000a52bcb723e */ /* 0x000fe400000000ff */
[----:B------:R-:W-:Y:S02]  /*b890*/  F2FP.F16.F32.PACK_AB R162, R21, R20 ;  /* 0x0000001415a2723e */ /* 0x000fe400000000ff */
[----:B------:R-:W-:Y:S01]  /*b8a0*/  F2FP.F16.F32.PACK_AB R163, R19, R18 ;  /* 0x0000001213a3723e */ /* 0x000fe200000000ff */
[----:B------:R-:W-:Y:S01]  /*b8b0*/  FADD.FTZ R0, R115, R76 ;  /* 0x0000004c73007221 */ /* 0x000fe20000010000 */
[----:B------:R-:W-:Y:S01]  /*b8c0*/  MOV R47, R69 ;  /* 0x00000045002f7202 */ /* 0x000fe20000000f00 */
[----:B------:R-:W-:Y:S01]  /*b8d0*/  HMMA.16816.F32 R176, R200, R180, R176 ;  /* 0x000000b4c8b0723c */ /* 0x000fe200000018b0 */
[----:B------:R-:W-:Y:S01]  /*b8e0*/  MOV R39, R70 ;  /* 0x0000004600277202 */ /* 0x000fe20000000f00 */
[----:B------:R-:W-:Y:S01]  /*b8f0*/  LDSM.16.MT88.4 R112, [R230+0xd800] ;  /* 0x00d80000e670783b */ /* 0x000fe20000004200 */
[----:B------:R-:W-:-:S02]  /*b900*/  MOV R69, R71 ;  /* 0x0000004700457202 */ /* 0x000fc40000000f00 */
[----:B------:R-:W-:Y:S01]  /*b910*/  MOV R70, R72 ;  /* 0x0000004800467202 */ /* 0x000fe20000000f00 */
[----:B------:R-:W-:Y:S01]  /*b920*/  HMMA.16816.F32 R172, R160, R180, R172 ;  /* 0x000000b4a0ac723c */ /* 0x000fe200000018ac */
[----:B------:R-:W-:Y:S02]  /*b930*/  MOV R71, R73 ;  /* 0x0000004900477202 */ /* 0x000fe40000000f00 */
[----:B------:R-:W-:-:S03]  /*b940*/  MOV R38, R74 ;  /* 0x0000004a00267202 */ /* 0x000fc60000000f00 */
[-C--:B------:R-:W-:Y:S01]  /*b950*/  HMMA.16816.F32 R184, R160, R182.reuse, R184 ;  /* 0x000000b6a0b8723c */ /* 0x080fe200000018b8 */
[----:B------:R-:W-:Y:S02]  /*b960*/  FADD.FTZ R0, R171, R0 ;  /* 0x00000000ab007221 */ /* 0x000fe40000010000 */
[----:B------:R1:W5:Y:S03]  /*b970*/  LDL.LU R171, [R1+0xd8] ;  /* 0x0000d80001ab7983 */ /* 0x0003660000300800 */
[----:B------:R-:W-:Y:S01]  /*b980*/  HMMA.16816.F32 R180, R200, R182, R48 ;  /* 0x000000b6c8b4723c */ /* 0x000fe20000001830 */
[----:B------:R-:W-:Y:S01]  /*b990*/  FADD.FTZ R0, R98, R0 ;  /* 0x0000000062007221 */ /* 0x000fe20000010000 */
[----:B------:R1:W5:Y:S04]  /*b9a0*/  LDL.LU R16, [R1+0xd4] ;  /* 0x0000d40001107983 */ /* 0x0003680000300800 */
[C---:B------:R-:W-:Y:S01]  /*b9b0*/  HMMA.16816.F32 R156, R160.reuse, R4, R156 ;  /* 0x00000004a09c723c */ /* 0x040fe2000000189c */
[----:B------:R-:W-:Y:S01]  /*b9c0*/  MOV R51, R75 ;  /* 0x0000004b00337202 */ /* 0x000fe20000000f00 */
[----:B------:R-:W2:Y:S04]  /*b9d0*/  LDSM.16.MT88.4 R96, [R231+0xd800] ;  /* 0x00d80000e760783b */ /* 0x000ea80000004200 */
[----:B------:R-:W-:Y:S01]  /*b9e0*/  HMMA.16816.F32 R72, R160, R80, R64 ;  /* 0x00000050a048723c */ /* 0x000fe20000001840 */
[----:B------:R-:W-:-:S02]  /*b9f0*/  MOV R48, R141 ;  /* 0x0000008d00307202 */ /* 0x000fc40000000f00 */
[----:B------:R-:W-:-:S04]  /*ba00*/  MOV R49, R142 ;  /* 0x0000008e00317202 */ /* 0x000fc80000000f00 */
[----:B------:R-:W-:Y:S02]  /*ba10*/  MOV R65, R69 ;  /* 0x0000004500417202 */ /* 0x000fe40000000f00 */
[----:B------:R-:W-:Y:S02]  /*ba20*/  MOV R66, R70 ;  /* 0x0000004600427202 */ /* 0x000fe40000000f00 */
[----:B------:R-:W-:Y:S01]  /*ba30*/  MOV R67, R71 ;  /* 0x0000004700437202 */ /* 0x000fe20000000f00 */
[----:B------:R-:W-:Y:S01]  /*ba40*/  HMMA.16816.F32 R196, R200, R4, R196 ;  /* 0x00000004c8c4723c */ /* 0x000fe200000018c4 */
[----:B------:R-:W-:Y:S01]  /*ba50*/  MOV R50, R143 ;  /* 0x0000008f00327202 */ /* 0x000fe20000000f00 */
[----:B------:R-:W-:Y:S01]  /*ba60*/  FADD.FTZ R3, R66, R3 ;  /* 0x0000000342037221 */ /* 0x000fe20000010000 */
[----:B------:R-:W-:Y:S01]  /*ba70*/  FADD.FTZ R0, R48, R0 ;  /* 0x0000000030007221 */ /* 0x000fe20000010000 */
[----:B------:R-:W-:Y:S01]  /*ba80*/  FADD.FTZ R2, R67, R2 ;  /* 0x0000000243027221 */ /* 0x000fe20000010000 */
[----:B------:R-:W3:Y:S02]  /*ba90*/  LDSM.16.MT88.4 R140, [R229+0xf800] ;  /* 0x00f80000e58c783b */ /* 0x000ee40000004200 */
[----:B------:R-:W-:Y:S01]  /*baa0*/  FADD.FTZ R4, R65, R22 ;  /* 0x0000001641047221 */ /* 0x000fe20000010000 */
[----:B------:R-:W-:Y:S01]  /*bab0*/  FADD.FTZ R5, R50, R3 ;  /* 0x0000000332057221 */ /* 0x000fe20000010000 */
[----:B------:R-:W-:-:S02]  /*bac0*/  FADD.FTZ R3, R51, R2 ;  /* 0x0000000233037221 */ /* 0x000fc40000010000 */
[----:B------:R-:W-:Y:S01]  /*bad0*/  FADD.FTZ R4, R49, R4 ;  /* 0x0000000431047221 */ /* 0x000fe20000010000 */
[----:B------:R-:W-:Y:S01]  /*bae0*/  FADD.FTZ R2, R38, R0 ;  /* 0x0000000026027221 */ /* 0x000fe20000010000 */
[----:B------:R-:W-:Y:S02]  /*baf0*/  FADD.FTZ R3, R46, R3 ;  /* 0x000000032e037221 */ /* 0x000fe40000010000 */
[----:B------:R-:W-:Y:S01]  /*bb00*/  FADD.FTZ R0, R39, R4 ;  /* 0x0000000427007221 */ /* 0x000fe20000010000 */
[----:B------:R-:W-:Y:S01]  /*bb10*/  FADD.FTZ R4, R47, R5 ;  /* 0x000000052f047221 */ /* 0x000fe20000010000 */
[----:B------:R-:W-:Y:S02]  /*bb20*/  FADD.FTZ R2, R15, R2 ;  /* 0x000000020f027221 */ /* 0x000fe40000010000 */
        /* <DEDUP_REMOVED lines=33> */
[----:B------:R-:W-:-:S03]  /*bd40*/  FADD.FTZ R0, R19, R0 ;  /* 0x0000000013007221 */ /* 0x000fc60000010000 */
[----:B------:R1:W5:Y:S01]  /*bd50*/  LDL.LU R14, [R1+0xcc] ;  /* 0x0000cc00010e7983 */ /* 0x0003620000300800 */
[----:B------:R-:W-:-:S03]  /*bd60*/  UISETP.GE.AND UP0, UPT, UR17, 0x3, UPT ;  /* 0x000000031100788c */ /* 0x000fc6000bf06270 */
[----:B------:R1:W-:Y:S04]  /*bd70*/  STL [R1+0x10], R4 ;  /* 0x0000100401007387 */ /* 0x0003e80000100800 */
[----:B------:R1:W-:Y:S04]  /*bd80*/  STL [R1+0xc], R3 ;  /* 0x00000c0301007387 */ /* 0x0003e80000100800 */
[----:B------:R1:W-:Y:S04]  /*bd90*/  STL [R1+0x8], R2 ;  /* 0x0000080201007387 */ /* 0x0003e80000100800 */
[----:B------:R1:W-:Y:S01]  /*bda0*/  STL [R1+0x14], R0 ;  /* 0x0000140001007387 */ /* 0x0003e20000100800 */
[----:B------:R-:W-:Y:S01]  /*bdb0*/  PLOP3.LUT P0, PT, PT, PT, UP0, 0x80, 0x0 ;  /* 0x000000000000781c */ /* 0x000fe20003f0f008 */
[----:B------:R-:W-:Y:S01]  /*bdc0*/  HMMA.16816.F32 R76, R160, R82, R60 ;  /* 0x00000052a04c723c */ /* 0x000fe2000000183c */
[----:B------:R-:W-:-:S05]  /*bdd0*/  MOV R167, R221 ;  /* 0x000000dd00a77202 */ /* 0x000fca0000000f00 */
[----:B--2---:R-:W-:Y:S01]  /*bde0*/  HMMA.16816.F32 R88, R160, R96, R88 ;  /* 0x00000060a058723c */ /* 0x004fe20000001858 */
[----:B------:R-:W-:-:S05]  /*bdf0*/  MOV R168, R249 ;  /* 0x000000f900a87202 */ /* 0x000fca0000000f00 */
[----:B------:R-:W-:Y:S01]  /*be00*/  HMMA.16816.F32 R92, R160, R98, R92 ;  /* 0x00000062a05c723c */ /* 0x000fe2000000185c */
[----:B------:R-:W-:-:S05]  /*be10*/  MOV R164, R248 ;  /* 0x000000f800a47202 */ /* 0x000fca0000000f00 */
[----:B------:R-:W-:Y:S01]  /*be20*/  HMMA.16816.F32 R104, R160, R112, R104 ;  /* 0x00000070a068723c */ /* 0x000fe20000001868 */
[----:B------:R-:W-:-:S05]  /*be30*/  MOV R166, R247 ;  /* 0x000000f700a67202 */ /* 0x000fca0000000f00 */
[C---:B------:R-:W-:Y:S06]  /*be40*/  HMMA.16816.F32 R108, R160.reuse, R114, R108 ;  /* 0x00000072a06c723c */ /* 0x040fec000000186c */
[C---:B------:R-:W-:Y:S06]  /*be50*/  HMMA.16816.F32 R120, R160.reuse, R128, R120 ;  /* 0x00000080a078723c */ /* 0x040fec0000001878 */
[C---:B------:R-:W-:Y:S06]  /*be60*/  HMMA.16816.F32 R124, R160.reuse, R130, R124 ;  /* 0x00000082a07c723c */ /* 0x040fec000000187c */
[C---:B---3--:R-:W-:Y:S06]  /*be70*/  HMMA.16816.F32 R136, R160.reuse, R140, R136 ;  /* 0x0000008ca088723c */ /* 0x048fec0000001888 */
        /* <DEDUP_REMOVED lines=18> */
[----:B-1----:R-:W-:-:S15]  /*bfa0*/  @!P0 BRA `(.L_x_58) ;  /* 0x0000006400988947 */ /* 0x002fde0003800000 */
[----:B------:R-:W2:Y:S04]  /*bfb0*/  LDL.64 R250, [R1+0xc0] ;  /* 0x0000c00001fa7983 */ /* 0x000ea80000100a00 */
[----:B------:R-:W3:Y:S01]  /*bfc0*/  LDL.64 R248, [R1+0x78] ;  /* 0x0000780001f87983 */ /* 0x000ee20000100a00 */
[----:B------:R-:W-:Y:S01]  /*bfd0*/  UIADD3 UR21, UR17, -0x3, URZ ;  /* 0xfffffffd11157890 */ /* 0x000fe2000fffe03f */
[----:B------:R-:W-:-:S04]  /*bfe0*/  DEPBAR.LE SB0, 0x0 ;  /* 0x000080000000791a */ /* 0x000fc80000000000 */
[----:B------:R-:W-:Y:S01]  /*bff0*/  USHF.R.S32.HI UR4, URZ, 0x1f, UR21 ;  /* 0x0000001f3f047899 */ /* 0x000fe20008011415 */
[----:B------:R-:W-:Y:S01]  /*c000*/  STL.64 [R1+0x130], R94 ;  /* 0x0001305e01007387 */ /* 0x000fe20000100a00 */
[----:B------:R-:W-:Y:S02]  /*c010*/  UIMAD.WIDE.U32 UR24, UR21, UR6, URZ ;  /* 0x00000006151872a5 */ /* 0x000fe4000f8e003f */
[----:B------:R-:W-:Y:S01]  /*c020*/  UIMAD UR4, UR4, UR6, URZ ;  /* 0x00000006040472a4 */ /* 0x000fe2000f8e023f */
[----:B------:R-:W-:Y:S03]  /*c030*/  STL.64 [R1+0x128], R92 ;  /* 0x0001285c01007387 */ /* 0x000fe60000100a00 */
[----:B------:R-:W-:Y:S01]  /*c040*/  UIMAD UR4, UR21, UR7, UR4 ;  /* 0x00000007150472a4 */ /* 0x000fe2000f8e0204 */
[----:B------:R-:W-:Y:S01]  /*c050*/  IMAD.U32 R2, RZ, RZ, UR24 ;  /* 0x00000018ff027e24 */ /* 0x000fe2000f8e00ff */
[----:B------:R-:W-:Y:S01]  /*c060*/  STL [R1+0x120], R89 ;  /* 0x0001205901007387 */ /* 0x000fe20000100800 */
[----:B------:R-:W-:Y:S01]  /*c070*/  IMAD.U32 R3, RZ, RZ, UR25 ;  /* 0x00000019ff037e24 */ /* 0x000fe2000f8e00ff */
[----:B------:R-:W-:-:S02]  /*c080*/  UIADD3 UR4, UR25, UR4, URZ ;  /* 0x0000000419047290 */ /* 0x000fc4000fffe03f */
[----:B------:R-:W-:Y:S04]  /*c090*/  STL [R1+0x11c], R88 ;  /* 0x00011c5801007387 */ /* 0x000fe80000100800 */
[----:B------:R-:W-:Y:S01]  /*c0a0*/  IMAD.U32 R3, RZ, RZ, UR4 ;  /* 0x00000004ff037e24 */ /* 0x000fe2000f8e00ff */
[----:B------:R-:W-:Y:S04]  /*c0b0*/  STL [R1+0x118], R87 ;  /* 0x0001185701007387 */ /* 0x000fe80000100800 */
        /* <DEDUP_REMOVED lines=18> */
[----:B------:R-:W-:Y:S01]  /*c1e0*/  STL [R1+0xcc], R68 ;  /* 0x0000cc4401007387 */ /* 0x000fe20000100800 */
[----:B------:R-:W-:Y:S01]  /*c1f0*/  BAR.SYNC.DEFER_BLOCKING 0x0 ;  /* 0x0000000000007b1d */ /* 0x000fe20000010000 */
[----:B--2---:R-:W-:-:S04]  /*c200*/  LEA R0, P0, R2, R250, 0x6 ;  /* 0x000000fa02007211 */ /* 0x004fc800078030ff */
        /* <DEDUP_REMOVED lines=9> */
[----:B------:R-:W-:Y:S01]  /*c2a0*/  LDGSTS.E.BYPASS.LTC128B.128 [R246+0xc000], desc[UR18][R6.64] ;  /* 0x0c00000006f67fae */ /* 0x000fe2000b901d52 */
[----:B------:R-:W-:-:S02]  /*c2b0*/  IADD3 R8, P0, R2, UR23, RZ ;  /* 0x0000001702087c10 */ /* 0x000fc4000ff1e0ff */
[----:B------:R-:W-:Y:S01]  /*c2c0*/  IADD3.X R3, R5, UR22, RZ, P1, !PT ;  /* 0x0000001605037c10 */ /* 0x000fe20008ffe4ff */
[----:B------:R-:W-:Y:S03]  /*c2d0*/  LDGSTS.E.BYPASS.LTC128B.128 [R246+0xe000], desc[UR18][R6.64+0x80] ;  /* 0x0e00008006f67fae */ /* 0x000fe6000b901d52 */
[----:B------:R-:W-:Y:S01]  /*c2e0*/  IADD3.X R9, R3, UR22, RZ, P0, !PT ;  /* 0x0000001603097c10 */ /* 0x000fe200087fe4ff */
[----:B------:R-:W-:Y:S04]  /*c2f0*/  LDGSTS.E.BYPASS.LTC128B.128 [R246+0xc800], desc[UR18][R4.64] ;  /* 0x0c80000004f67fae */ /* 0x000fe8000b901d52 */
[----:B------:R1:W-:Y:S04]  /*c300*/  LDGSTS.E.BYPASS.LTC128B.128 [R246+0xe800], desc[UR18][R4.64+0x80] ;  /* 0x0e80008004f67fae */ /* 0x0003e8000b901d52 */
[----:B------:R-:W-:Y:S04]  /*c310*/  LDGSTS.E.BYPASS.LTC128B.128 [R246+0xd000], desc[UR18][R2.64] ;  /* 0x0d00000002f67fae */ /* 0x000fe8000b901d52 */
[----:B------:R-:W-:Y:S04]  /*c320*/  LDGSTS.E.BYPASS.LTC128B.128 [R246+0xf000], desc[UR18][R2.64+0x80] ;  /* 0x0f00008002f67fae */ /* 0x000fe8000b901d52 */
[----:B------:R-:W-:Y:S04]  /*c330*/  LDGSTS.E.BYPASS.LTC128B.128 [R246+0xd800], desc[UR18][R8.64] ;  /* 0x0d80000008f67fae */ /* 0x000fe8000b901d52 */
[----:B------:R2:W-:Y:S04]  /*c340*/  LDGSTS.E.BYPASS.LTC128B.128 [R246+0xf800], desc[UR18][R8.64+0x80] ;  /* 0x0f80008008f67fae */ /* 0x0005e8000b901d52 */
[----:B-----5:R-:W-:Y:S04]  /*c350*/  LDSM.16.M88.4 R204, [R234] ;  /* 0x00000000eacc783b */ /* 0x020fe80000000200 */
[----:B------:R-:W3:Y:S04]  /*c360*/  LDSM.16.M88.4 R20, [R171+0x8000] ;  /* 0x00800000ab14783b */ /* 0x000ee80000000200 */
[----:B------:R-:W4:Y:S04]  /*c370*/  LDSM.16.M88.4 R164, [R234+0x2000] ;  /* 0x00200000eaa4783b */ /* 0x000f280000000200 */
[----:B------:R-:W-:Y:S04]  /*c380*/  LDSM.16.M88.4 R64, [R235] ;  /* 0x00000000eb40783b */ /* 0x000fe80000000200 */
[----:B-1----:R-:W-:Y:S04]  /*c390*/  LDSM.16.M88.4 R4, [R238] ;  /* 0x00000000ee04783b */ /* 0x002fe80000000200 */
[----:B------:R-:W-:Y:S04]  /*c3a0*/  LDSM.16.M88.4 R60, [R235+0x2000] ;  /* 0x00200000eb3c783b */ /* 0x000fe80000000200 */
[----:B--2---:R-:W1:Y:S04]  /*c3b0*/  LDSM.16.M88.4 R8, [R171+0x8800] ;  /* 0x00880000ab08783b */ /* 0x004e680000000200 */
[----:B------:R-:W2:Y:S04]  /*c3c0*/  LDSM.16.M88.4 R24, [R245] ;  /* 0x00000000f518783b */ /* 0x000ea80000000200 */
[----:B------:R-:W-:Y:S04]  /*c3d0*/  LDSM.16.M88.4 R52, [R237+0x2000] ;  /* 0x00200000ed34783b */ /* 0x000fe80000000200 */
[----:B------:R-:W-:Y:S04]  /*c3e0*/  LDSM.16.M88.4 R56, [R237] ;  /* 0x00000000ed38783b */ /* 0x000fe80000000200 */
[----:B------:R-:W-:Y:S01]  /*c3f0*/  LDSM.16.M88.4 R44, [R236+0x2000] ;  /* 0x00200000ec2c783b */ /* 0x000fe20000000200 */
[-C--:B---3--:R-:W-:Y:S03]  /*c400*/  HMMA.16816.F32 R32, R204, R20.reuse, RZ ;  /* 0x00000014cc20723c */ /* 0x088fe600000018ff */
[----:B------:R-:W-:Y:S01]  /*c410*/  LDSM.16.M88.4 R48, [R236] ;  /* 0x00000000ec30783b */ /* 0x000fe20000000200 */
[----:B------:R-:W3:Y:S02]  /*c420*/  S2R R89, SR_TID.X ;  /* 0x0000000000597919 */ /* 0x000ee40000002100 */
[C---:B----4-:R-:W-:Y:S01]  /*c430*/  HMMA.16816.F32 R28, R164.reuse, R20, RZ ;  /* 0x00000014a41c723c */ /* 0x050fe200000018ff */
[----:B------:R-:W0:Y:S05]  /*c440*/  LDGDEPBAR ;  /* 0x00000000000079af */ /* 0x000e2a0000000000 */
[C---:B------:R-:W-:Y:S06]  /*c450*/  HMMA.16816.F32 R36, R164.reuse, R22, RZ ;  /* 0x00000016a424723c */ /* 0x040fec00000018ff */
[----:B-1----:R-:W-:Y:S06]  /*c460*/  HMMA.16816.F32 R212, R164, R8, RZ ;  /* 0x00000008a4d4723c */ /* 0x002fec00000018ff */
[----:B------:R-:W-:Y:S06]  /*c470*/  HMMA.16816.F32 R248, R64, R4, R32 ;  /* 0x0000000440f8723c */ /* 0x000fec0000001820 */
[----:B------:R-:W-:Y:S01]  /*c480*/  HMMA.16816.F32 R32, R204, R22, RZ ;  /* 0x00000016cc20723c */ /* 0x000fe200000018ff */
[----:B------:R-:W1:Y:S05]  /*c490*/  LDSM.16.M88.4 R20, [R233+0x8000] ;  /* 0x00800000e914783b */ /* 0x000e6a0000000200 */
[----:B------:R-:W-:Y:S01]  /*c4a0*/  HMMA.16816.F32 R220, R60, R4, R28 ;  /* 0x000000043cdc723c */ /* 0x000fe2000000181c */
[----:B------:R-:W4:Y:S05]  /*c4b0*/  LDSM.16.M88.4 R28, [R233+0x8800] ;  /* 0x00880000e91c783b */ /* 0x000f2a0000000200 */
[----:B------:R-:W-:Y:S06]  /*c4c0*/  HMMA.16816.F32 R40, R204, R8, RZ ;  /* 0x00000008cc28723c */ /* 0x000fec00000018ff */
[----:B------:R-:W-:Y:S06]  /*c4d0*/  HMMA.16816.F32 R216, R164, R10, RZ ;  /* 0x0000000aa4d8723c */ /* 0x000fec00000018ff */
[----:B------:R-:W-:Y:S06]  /*c4e0*/  HMMA.16816.F32 R36, R60, R6, R36 ;  /* 0x000000063c24723c */ /* 0x000fec0000001824 */
[----:B------:R-:W-:Y:S01]  /*c4f0*/  HMMA.16816.F32 R208, R204, R10, RZ ;  /* 0x0000000accd0723c */ /* 0x000fe200000018ff */
[----:B------:R-:W3:Y:S05]  /*c500*/  LDSM.16.M88.4 R8, [R232] ;  /* 0x00000000e808783b */ /* 0x000eea0000000200 */
[----:B--2---:R-:W-:Y:S06]  /*c510*/  HMMA.16816.F32 R212, R60, R24, R212 ;  /* 0x000000183cd4723c */ /* 0x004fec00000018d4 */
[----:B------:R-:W-:Y:S01]  /*c520*/  HMMA.16816.F32 R32, R64, R6, R32 ;  /* 0x000000064020723c */ /* 0x000fe20000001820 */
[----:B------:R-:W2:Y:S05]  /*c530*/  LDSM.16.M88.4 R4, [R232+0x800] ;  /* 0x00080000e804783b */ /* 0x000eaa0000000200 */
[----:B-1----:R-:W-:Y:S06]  /*c540*/  HMMA.16816.F32 R76, R52, R20, R220 ;  /* 0x00000014344c723c */ /* 0x002fec00000018dc */
[----:B------:R-:W-:Y:S06]  /*c550*/  HMMA.16816.F32 R40, R64, R24, R40 ;  /* 0x000000184028723c */ /* 0x000fec0000001828 */
[----:B------:R-:W-:Y:S06]  /*c560*/  HMMA.16816.F32 R224, R60, R26, R216 ;  /* 0x0000001a3ce0723c */ /* 0x000fec00000018d8 */
[----:B------:R-:W-:Y:S01]  /*c570*/  HMMA.16816.F32 R72, R52, R22, R36 ;  /* 0x000000163448723c */ /* 0x000fe20000001824 */
[----:B------:R-:W-:Y:S05]  /*c580*/  LDSM.16.M88.4 R36, [R234+0x6000] ;  /* 0x00600000ea24783b */ /* 0x000fea0000000200 */
[----:B------:R-:W-:Y:S01]  /*c590*/  HMMA.16816.F32 R24, R64, R26, R208 ;  /* 0x0000001a4018723c */ /* 0x000fe200000018d0 */
[----:B------:R-:W1:Y:S05]  /*c5a0*/  LDSM.16.M88.4 R208, [R171+0xa000] ;  /* 0x00a00000abd0783b */ /* 0x000e6a0000000200 */
[----:B------:R-:W-:Y:S06]  /*c5b0*/  HMMA.16816.F32 R248, R56, R20, R248 ;  /* 0x0000001438f8723c */ /* 0x000fec00000018f8 */
[----:B----4-:R-:W-:Y:S01]  /*c5c0*/  HMMA.16816.F32 R216, R52, R28, R212 ;  /* 0x0000001c34d8723c */ /* 0x010fe200000018d4 */
[----:B------:R-:W-:Y:S05]  /*c5d0*/  LDSM.16.M88.4 R212, [R242] ;  /* 0x00000000f2d4783b */ /* 0x000fea0000000200 */
[----:B------:R-:W-:Y:S06]  /*c5e0*/  HMMA.16816.F32 R68, R56, R22, R32 ;  /* 0x000000163844723c */ /* 0x000fec0000001820 */
[C---:B---3--:R-:W-:Y:S06]  /*c5f0*/  HMMA.16816.F32 R76, R44.reuse, R8, R76 ;  /* 0x000000082c4c723c */ /* 0x048fec000000184c */
[----:B------:R-:W-:Y:S06]  /*c600*/  HMMA.16816.F32 R80, R44, R10, R72 ;  /* 0x0000000a2c50723c */ /* 0x000fec0000001848 */
[----:B------:R-:W-:Y:S01]  /*c610*/  HMMA.16816.F32 R220, R56, R28, R40 ;  /* 0x0000001c38dc723c */ /* 0x000fe20000001828 */
[----:B------:R-:W3:Y:S05]  /*c620*/  LDSM.16.M88.4 R40, [R234+0x4000] ;  /* 0x00400000ea28783b */ /* 0x000eea0000000200 */
[-C--:B------:R-:W-:Y:S06]  /*c630*/  HMMA.16816.F32 R32, R52, R30.reuse, R224 ;  /* 0x0000001e3420723c */ /* 0x080fec00000018e0 */
[----:B------:R-:W-:Y:S01]  /*c640*/  HMMA.16816.F32 R20, R56, R30, R24 ;  /* 0x0000001e3814723c */ /* 0x000fe20000001818 */
[----:B------:R-:W4:Y:S04]  /*c650*/  LDSM.16.M88.4 R24, [R171+0xa800] ;  /* 0x00a80000ab18783b */ /* 0x000f280000000200 */
[----:B------:R-:W4:Y:S01]  /*c660*/  LDSM.16.M88.4 R28, [R235+0x6000] ;  /* 0x00600000eb1c783b */ /* 0x000f220000000200 */
[----:B------:R-:W-:Y:S06]  /*c670*/  HMMA.16816.F32 R248, R48, R8, R248 ;  /* 0x0000000830f8723c */ /* 0x000fec00000018f8 */
[----:B--2---:R-:W-:Y:S06]  /*c680*/  HMMA.16816.F32 R224, R44, R4, R216 ;  /* 0x000000042ce0723c */ /* 0x004fec00000018d8 */
[----:B------:R-:W-:Y:S06]  /*c690*/  HMMA.16816.F32 R72, R48, R10, R68 ;  /* 0x0000000a3048723c */ /* 0x000fec0000001844 */
[C---:B-1----:R-:W-:Y:S06]  /*c6a0*/  HMMA.16816.F32 R84, R36.reuse, R208, R76 ;  /* 0x000000d02454723c */ /* 0x042fec000000184c */
[----:B------:R-:W-:Y:S06]  /*c6b0*/  HMMA.16816.F32 R80, R36, R210, R80 ;  /* 0x000000d22450723c */ /* 0x000fec0000001850 */
[----:B------:R-:W-:Y:S01]  /*c6c0*/  HMMA.16816.F32 R68, R48, R4, R220 ;  /* 0x000000043044723c */ /* 0x000fe200000018dc */
[----:B------:R-:W-:Y:S05]  /*c6d0*/  LDSM.16.M88.4 R220, [R233+0xa000] ;  /* 0x00a00000e9dc783b */ /* 0x000fea0000000200 */
[-C--:B------:R-:W-:Y:S01]  /*c6e0*/  HMMA.16816.F32 R216, R44, R6.reuse, R32 ;  /* 0x000000062cd8723c */ /* 0x080fe20000001820 */
[----:B------:R-:W1:Y:S05]  /*c6f0*/  LDSM.16.M88.4 R32, [R235+0x4000] ;  /* 0x00400000eb20783b */ /* 0x000e6a0000000200 */
[----:B------:R-:W-:Y:S01]  /*c700*/  HMMA.16816.F32 R8, R48, R6, R20 ;  /* 0x000000063008723c */ /* 0x000fe20000001814 */
[----:B------:R-:W2:Y:S04]  /*c710*/  LDSM.16.M88.4 R4, [R241] ;  /* 0x00000000f104783b */ /* 0x000ea80000000200 */
[----:B------:R-:W-:Y:S01]  /*c720*/  LDSM.16.M88.4 R20, [R237+0x6000] ;  /* 0x00600000ed14783b */ /* 0x000fe20000000200 */
[----:B---3--:R-:W-:Y:S06]  /*c730*/  HMMA.16816.F32 R76, R40, R208, R248 ;  /* 0x000000d0284c723c */ /* 0x008fec00000018f8 */
[----:B----4-:R-:W-:Y:S06]  /*c740*/  HMMA.16816.F32 R248, R36, R24, R224 ;  /* 0x0000001824f8723c */ /* 0x010fec00000018e0 */
[----:B------:R-:W-:Y:S06]  /*c750*/  HMMA.16816.F32 R72, R40, R210, R72 ;  /* 0x000000d22848723c */ /* 0x000fec0000001848 */
[C---:B------:R-:W-:Y:S06]  /*c760*/  HMMA.16816.F32 R224, R28.reuse, R212, R84 ;  /* 0x000000d41ce0723c */ /* 0x040fec0000001854 */
[----:B------:R-:W-:Y:S06]  /*c770*/  HMMA.16816.F32 R84, R28, R214, R80 ;  /* 0x000000d61c54723c */ /* 0x000fec0000001850 */
[----:B------:R-:W-:Y:S06]  /*c780*/  HMMA.16816.F32 R68, R40, R24, R68 ;  /* 0x000000182844723c */ /* 0x000fec0000001844 */
[-C--:B------:R-:W-:Y:S01]  /*c790*/  HMMA.16816.F32 R208, R36, R26.reuse, R216 ;  /* 0x0000001a24d0723c */ /* 0x080fe200000018d8 */
[----:B------:R-:W-:Y:S05]  /*c7a0*/  LDSM.16.M88.4 R216, [R233+0xa800] ;  /* 0x00a80000e9d8783b */ /* 0x000fea0000000200 */
[----:B------:R-:W-:Y:S01]  /*c7b0*/  HMMA.16816.F32 R8, R40, R26, R8 ;  /* 0x0000001a2808723c */ /* 0x000fe20000001808 */
[----:B------:R-:W3:Y:S05]  /*c7c0*/  LDSM.16.M88.4 R24, [R237+0x4000] ;  /* 0x00400000ed18783b */ /* 0x000eea0000000200 */
[----:B-1----:R-:W-:Y:S01]  /*c7d0*/  HMMA.16816.F32 R76, R32, R212, R76 ;  /* 0x000000d4204c723c */ /* 0x002fe2000000184c */
[----:B------:R-:W-:-:S02]  /*c7e0*/  IMAD.MOV.U32 R80, RZ, RZ, R84 ;  /* 0x000000ffff507224 */ /* 0x000fc400078e0054 */
[----:B------:R-:W-:Y:S02]  /*c7f0*/  IMAD.MOV.U32 R19, RZ, RZ, R85 ;  /* 0x000000ffff137224 */ /* 0x000fe400078e0055 */
[----:B------:R-:W-:Y:S01]  /*c800*/  IMAD.MOV.U32 R18, RZ, RZ, R86 ;  /* 0x000000ffff127224 */ /* 0x000fe200078e0056 */
[C---:B------:R-:W-:Y:S01]  /*c810*/  HMMA.16816.F32 R72, R32.reuse, R214, R72 ;  /* 0x000000d62048723c */ /* 0x040fe20000001848 */
[----:B------:R-:W-:Y:S01]  /*c820*/  IMAD.MOV.U32 R13, RZ, RZ, R87 ;  /* 0x000000ffff0d7224 */ /* 0x000fe200078e0057 */
[----:B------:R-:W-:Y:S04]  /*c830*/  LDSM.16.M88.4 R212, [R232+0x2000] ;  /* 0x00200000e8d4783b */ /* 0x000fe80000000200 */
[C---:B--2---:R-:W-:Y:S06]  /*c840*/  HMMA.16816.F32 R68, R32.reuse, R4, R68 ;  /* 0x000000042044723c */ /* 0x044fec0000001844 */
[-C--:B------:R-:W-:Y:S01]  /*c850*/  HMMA.16816.F32 R84, R32, R6.reuse, R8 ;  /* 0x000000062054723c */ /* 0x080fe20000001808 */
[----:B------:R-:W1:Y:S05]  /*c860*/  LDSM.16.M88.4 R8, [R236+0x4000] ;  /* 0x00400000ec08783b */ /* 0x000e6a0000000200 */
[----:B------:R-:W-:Y:S06]  /*c870*/  HMMA.16816.F32 R92, R28, R6, R208 ;  /* 0x000000061c5c723c */ /* 0x000fec00000018d0 */
[----:B------:R-:W-:-:S02]  /*c880*/  IMAD.MOV.U32 R12, RZ, RZ, R72 ;  /* 0x000000ffff0c7224 */ /* 0x000fc400078e0048 */
[----:B------:R-:W-:Y:S02]  /*c890*/  IMAD.MOV.U32 R3, RZ, RZ, R73 ;  /* 0x000000ffff037224 */ /* 0x000fe400078e0049 */
[----:B------:R-:W-:Y:S01]  /*c8a0*/  IMAD.MOV.U32 R2, RZ, RZ, R74 ;  /* 0x000000ffff027224 */ /* 0x000fe200078e004a */
[----:B---3--:R-:W-:Y:S01]  /*c8b0*/  HMMA.16816.F32 R76, R24, R220, R76 ;  /* 0x000000dc184c723c */ /* 0x008fe2000000184c */
[----:B------:R-:W-:Y:S02]  /*c8c0*/  IMAD.MOV.U32 R0, RZ, RZ, R75 ;  /* 0x000000ffff007224 */ /* 0x000fe400078e004b */
[----:B------:R-:W-:Y:S02]  /*c8d0*/  IMAD.MOV.U32 R208, RZ, RZ, R12 ;  /* 0x000000ffffd07224 */ /* 0x000fe400078e000c */
[----:B------:R-:W-:Y:S01]  /*c8e0*/  IMAD.MOV.U32 R209, RZ, RZ, R3 ;  /* 0x000000ffffd17224 */ /* 0x000fe200078e0003 */
[----:B------:R-:W-:Y:S01]  /*c8f0*/  HMMA.16816.F32 R72, R28, R4, R248 ;  /* 0x000000041c48723c */ /* 0x000fe200000018f8 */
[----:B------:R-:W2:Y:S01]  /*c900*/  LDSM.16.M88.4 R4, [R236+0x6000] ;  /* 0x00600000ec04783b */ /* 0x000ea20000000200 */
[----:B------:R-:W-:-:S02]  /*c910*/  IMAD.MOV.U32 R210, RZ, RZ, R2 ;  /* 0x000000ffffd27224 */ /* 0x000fc400078e0002 */
[----:B------:R-:W-:Y:S02]  /*c920*/  IMAD.MOV.U32 R211, RZ, RZ, R0 ;  /* 0x000000ffffd37224 */ /* 0x000fe400078e0000 */
[----:B------:R-:W-:Y:S01]  /*c930*/  HMMA.16816.F32 R68, R24, R216, R68 ;  /* 0x000000d81844723c */ /* 0x000fe20000001844 */
[----:B------:R-:W-:Y:S02]  /*c940*/  IMAD.MOV.U32 R248, RZ, RZ, R80 ;  /* 0x000000fffff87224 */ /* 0x000fe400078e0050 */
[----:B------:R-:W-:Y:S02]  /*c950*/  IMAD.MOV.U32 R249, RZ, RZ, R19 ;  /* 0x000000fffff97224 */ /* 0x000fe400078e0013 */
[----:B------:R-:W-:Y:S01]  /*c960*/  IMAD.MOV.U32 R250, RZ, RZ, R18 ;  /* 0x000000fffffa7224 */ /* 0x000fe200078e0012 */
[----:B------:R-:W-:Y:S01]  /*c970*/  HMMA.16816.F32 R80, R20, R220, R224 ;  /* 0x000000dc1450723c */ /* 0x000fe200000018e0 */
[----:B------:R-:W-:-:S05]  /*c980*/  IMAD.MOV.U32 R251, RZ, RZ, R13 ;  /* 0x000000fffffb7224 */ /* 0x000fca00078e000d */
[----:B-1----:R-:W-:Y:S06]  /*c990*/  HMMA.16816.F32 R76, R8, R212, R76 ;  /* 0x000000d4084c723c */ /* 0x002fec000000184c */
[-C--:B------:R-:W-:Y:S06]  /*c9a0*/  HMMA.16816.F32 R248, R20, R222.reuse, R248 ;  /* 0x000000de14f8723c */ /* 0x080fec00000018f8 */
[----:B------:R-:W-:Y:S01]  /*c9b0*/  HMMA.16816.F32 R224, R24, R222, R208 ;  /* 0x000000de18e0723c */ /* 0x000fe200000018d0 */
[----:B------:R-:W1:Y:S04]  /*c9c0*/  LDSM.16.M88.4 R208, [R232+0x2800] ;  /* 0x00280000e8d0783b */ /* 0x000e680000000200 */
[----:B------:R-:W3:Y:S01]  /*c9d0*/  LDSM.16.M88.4 R220, [R171+0x9800] ;  /* 0x00980000abdc783b */ /* 0x000ee20000000200 */
[C---:B------:R-:W-:Y:S06]  /*c9e0*/  HMMA.16816.F32 R72, R20.reuse, R216, R72 ;  /* 0x000000d81448723c */ /* 0x040fec0000001848 */
[----:B------:R-:W-:Y:S01]  /*c9f0*/  HMMA.16816.F32 R92, R20, R218, R92 ;  /* 0x000000da145c723c */ /* 0x000fe2000000185c */
[----:B------:R-:W-:-:S02]  /*ca00*/  IMAD.MOV.U32 R12, RZ, RZ, R76 ;  /* 0x000000ffff0c7224 */ /* 0x000fc400078e004c */
[----:B------:R-:W-:Y:S02]  /*ca10*/  IMAD.MOV.U32 R247, RZ, RZ, R77 ;  /* 0x000000fffff77224 */ /* 0x000fe400078e004d */
[----:B------:R-:W-:Y:S01]  /*ca20*/  IMAD.MOV.U32 R19, RZ, RZ, R78 ;  /* 0x000000ffff137224 */ /* 0x000fe200078e004e */
[----:B------:R-:W-:Y:S06]  /*ca30*/  HMMA.16816.F32 R84, R24, R218, R84 ;  /* 0x000000da1854723c */ /* 0x000fec0000001854 */
[----:B--2---:R-:W-:Y:S07]  /*ca40*/  HMMA.16816.F32 R216, R4, R212, R80 ;  /* 0x000000d404d8723c */ /* 0x004fee0000001850 */
[----:B------:R-:W-:-:S02]  /*ca50*/  IMAD.MOV.U32 R83, RZ, RZ, R79 ;  /* 0x000000ffff537224 */ /* 0x000fc400078e004f */
[----:B------:R-:W-:Y:S01]  /*ca60*/  HMMA.16816.F32 R76, R4, R214, R248 ;  /* 0x000000d6044c723c */ /* 0x000fe200000018f8 */
[----:B------:R-:W-:-:S05]  /*ca70*/  IMAD.SHL.U32 R89, R89, 0x2, RZ ;  /* 0x0000000259597824 */ /* 0x000fca00078e00ff */
[----:B------:R-:W-:Y:S01]  /*ca80*/  LOP3.LUT R89, R89, 0x6, RZ, 0xc0, !PT ;  /* 0x0000000659597812 */ /* 0x000fe200078ec0ff */
[----:B------:R-:W-:Y:S01]  /*ca90*/  HMMA.16816.F32 R248, R8, R214, R224 ;  /* 0x000000d608f8723c */ /* 0x000fe200000018e0 */
[----:B------:R-:W2:Y:S05]  /*caa0*/  LDSM.16.M88.4 R212, [R243] ;  /* 0x00000000f3d4783b */ /* 0x000eaa0000000200 */
[----:B-1----:R-:W-:Y:S02]  /*cab0*/  HMMA.16816.F32 R72, R4, R208, R72 ;  /* 0x000000d00448723c */ /* 0x002fe40000001848 */
[----:B------:R-:W-:Y:S02]  /*cac0*/  IMAD.MOV.U32 R82, RZ, RZ, R217 ;  /* 0x000000ffff527224 */ /* 0x000fe400078e00d9 */
[----:B------:R-:W-:-:S02]  /*cad0*/  IMAD.MOV.U32 R18, RZ, RZ, R216 ;  /* 0x000000ffff127224 */ /* 0x000fc400078e00d8 */
[----:B------:R-:W-:Y:S01]  /*cae0*/  HMMA.16816.F32 R92, R4, R210, R92 ;  /* 0x000000d2045c723c */ /* 0x000fe2000000185c */
[----:B------:R-:W-:Y:S02]  /*caf0*/  IMAD.MOV.U32 R169, RZ, RZ, R218 ;  /* 0x000000ffffa97224 */ /* 0x000fe400078e00da */
[----:B------:R-:W-:Y:S02]  /*cb00*/  IMAD.MOV.U32 R13, RZ, RZ, R219 ;  /* 0x000000ffff0d7224 */ /* 0x000fe400078e00db */
[----:B------:R-:W-:Y:S01]  /*cb10*/  IMAD.MOV.U32 R0, RZ, RZ, R76 ;  /* 0x000000ffff007224 */ /* 0x000fe200078e004c */
[----:B------:R-:W-:Y:S01]  /*cb20*/  MOV R170, R77 ;  /* 0x0000004d00aa7202 */ /* 0x000fe20000000f00 */
[----:B------:R-:W-:Y:S01]  /*cb30*/  IMAD.MOV.U32 R2, RZ, RZ, R78 ;  /* 0x000000ffff027224 */ /* 0x000fe200078e004e */
[----:B---3--:R-:W-:Y:S01]  /*cb40*/  HMMA.16816.F32 R224, R204, R220, RZ ;  /* 0x000000dccce0723c */ /* 0x008fe200000018ff */
[----:B------:R-:W-:-:S05]  /*cb50*/  IMAD.MOV.U32 R252, RZ, RZ, R79 ;  /* 0x000000fffffc7224 */ /* 0x000fca00078e004f */
[----:B------:R-:W-:Y:S04]  /*cb60*/  HMMA.16816.F32 R76, R8, R208, R68 ;  /* 0x000000d0084c723c */ /* 0x000fe80000001844 */
[----:B------:R-:W-:Y:S02]  /*cb70*/  IMAD.MOV.U32 R168, RZ, RZ, R74 ;  /* 0x000000ffffa87224 */ /* 0x000fe400078e004a */
[----:B------:R-:W-:Y:S01]  /*cb80*/  HMMA.16816.F32 R216, R164, R220, RZ ;  /* 0x000000dca4d8723c */ /* 0x000fe200000018ff */
[----:B------:R-:W-:Y:S01]  /*cb90*/  IMAD.MOV.U32 R209, RZ, RZ, R0 ;  /* 0x000000ffffd17224 */ /* 0x000fe200078e0000 */
[----:B------:R-:W-:Y:S01]  /*cba0*/  MOV R0, UR21 ;  /* 0x0000001500007c02 */ /* 0x000fe20008000f00 */
[----:B------:R-:W-:Y:S02]  /*cbb0*/  IMAD.MOV.U32 R208, RZ, RZ, R82 ;  /* 0x000000ffffd07224 */ /* 0x000fe400078e0052 */
[----:B------:R-:W-:-:S02]  /*cbc0*/  IMAD.MOV.U32 R71, RZ, RZ, R95 ;  /* 0x000000ffff477224 */ /* 0x000fc400078e005f */
[----:B------:R-:W-:Y:S02]  /*cbd0*/  IMAD R0, R0, 0x40, R89 ;  /* 0x0000004000007824 */ /* 0x000fe400078e0259 */
[----:B------:R-:W-:Y:S02]  /*cbe0*/  IMAD.MOV.U32 R221, RZ, RZ, R2 ;  /* 0x000000ffffdd7224 */ /* 0x000fe400078e0002 */
[C---:B------:R-:W-:Y:S01]  /*cbf0*/  VIADD R2, R0.reuse, 0x1 ;  /* 0x0000000100027836 */ /* 0x040fe20000000000 */
[CC--:B------:R-:W-:Y:S01]  /*cc00*/  ISETP.GE.AND P5, PT, R0.reuse, R14.reuse, PT ;  /* 0x0000000e0000720c */ /* 0x0c0fe20003fa6270 */
[----:B------:R-:W-:Y:S01]  /*cc10*/  IMAD.MOV.U32 R220, RZ, RZ, R83 ;  /* 0x000000ffffdc7224 */ /* 0x000fe200078e0053 */
[-C--:B------:R-:W-:Y:S02]  /*cc20*/  ISETP.GE.AND P0, PT, R0, R15.reuse, PT ;  /* 0x0000000f0000720c */ /* 0x080fe40003f06270 */
[C---:B------:R-:W-:Y:S02]  /*cc30*/  ISETP.GE.AND P3, PT, R2.reuse, R14, PT ;  /* 0x0000000e0200720c */ /* 0x040fe40003f66270 */
[C---:B------:R-:W-:Y:S01]  /*cc40*/  ISETP.GE.AND P4, PT, R2.reuse, R15, PT ;  /* 0x0000000f0200720c */ /* 0x040fe20003f86270 */
[----:B------:R-:W-:Y:S01]  /*cc50*/  HMMA.16816.F32 R84, R8, R210, R84 ;  /* 0x000000d20854723c */ /* 0x000fe20000001854 */
[C---:B------:R-:W-:Y:S01]  /*cc60*/  ISETP.GE.AND P1, PT, R2.reuse, R16, PT ;  /* 0x000000100200720c */ /* 0x040fe20003f26270 */
[----:B------:R-:W-:Y:S01]  /*cc70*/  IMAD.MOV.U32 R80, RZ, RZ, R79 ;  /* 0x000000ffff507224 */ /* 0x000fe200078e004f */
[----:B------:R-:W-:Y:S01]  /*cc80*/  ISETP.GE.AND P2, PT, R2, R17, PT ;  /* 0x000000110200720c */ /* 0x000fe20003f46270 */
[----:B------:R-:W-:Y:S01]  /*cc90*/  VIADD R2, R0, 0x8 ;  /* 0x0000000800027836 */ /* 0x000fe20000000000 */
[----:B------:R-:W-:Y:S01]  /*cca0*/  FSEL R12, R12, -INF , !P5 ;  /* 0xff8000000c0c7808 */ /* 0x000fe20006800000 */
[----:B------:R-:W-:Y:S01]  /*ccb0*/  IMAD.MOV.U32 R79, RZ, RZ, R72 ;  /* 0x000000ffff4f7224 */ /* 0x000fe200078e0048 */
[----:B------:R-:W-:Y:S01]  /*ccc0*/  FSEL R247, R247, -INF , !P3 ;  /* 0xff800000f7f77808 */ /* 0x000fe20005800000 */
[----:B------:R-:W-:Y:S01]  /*ccd0*/  IMAD.MOV.U32 R3, RZ, RZ, R76 ;  /* 0x000000ffff037224 */ /* 0x000fe200078e004c */
[----:B------:R-:W-:Y:S01]  /*cce0*/  FSEL R19, R19, -INF , !P0 ;  /* 0xff80000013137808 */ /* 0x000fe20004000000 */
[----:B------:R-:W-:Y:S01]  /*ccf0*/  IMAD.MOV.U32 R81, RZ, RZ, R77 ;  /* 0x000000ffff517224 */ /* 0x000fe200078e004d */
[C---:B------:R-:W-:Y:S01]  /*cd00*/  ISETP.GE.AND P6, PT, R2.reuse, R14, PT ;  /* 0x0000000e0200720c */ /* 0x040fe20003fc6270 */
[----:B------:R-:W-:Y:S01]  /*cd10*/  IMAD.MOV.U32 R72, RZ, RZ, R94 ;  /* 0x000000ffff487224 */ /* 0x000fe200078e005e */
[C---:B------:R-:W-:Y:S01]  /*cd20*/  ISETP.GE.AND P5, PT, R2.reuse, R15, PT ;  /* 0x0000000f0200720c */ /* 0x040fe20003fa6270 */
[----:B------:R-:W-:Y:S01]  /*cd30*/  IMAD.MOV.U32 R77, RZ, RZ, R92 ;  /* 0x000000ffff4d7224 */ /* 0x000fe200078e005c */
[CC--:B------:R-:W-:Y:S01]  /*cd40*/  ISETP.GE.AND P3, PT, R2.reuse, R16.reuse, PT ;  /* 0x000000100200720c */ /* 0x0c0fe20003f66270 */
[----:B------:R-:W-:Y:S01]  /*cd50*/  IMAD.MOV.U32 R76, RZ, RZ, R93 ;  /* 0x000000ffff4c7224 */ /* 0x000fe200078e005d */
[-C--:B------:R-:W-:Y:S01]  /*cd60*/  ISETP.GE.AND P0, PT, R2, R17.reuse, PT ;  /* 0x000000110200720c */ /* 0x080fe20003f06270 */
[----:B------:R-:W-:Y:S01]  /*cd70*/  VIADD R2, R0, 0x9 ;  /* 0x0000000900027836 */ /* 0x000fe20000000000 */
[----:B------:R-:W-:Y:S01]  /*cd80*/  FSEL R210, R220, -INF , !P4 ;  /* 0xff800000dcd27808 */ /* 0x000fe20006000000 */
[----:B------:R1:W5:Y:S01]  /*cd90*/  LDL.LU.64 R94, [R1+0x130] ;  /* 0x00013000015e7983 */ /* 0x0003620000300a00 */
[-C--:B------:R-:W-:Y:S01]  /*cda0*/  ISETP.GE.AND P4, PT, R0, R16.reuse, PT ;  /* 0x000000100000720c */ /* 0x080fe20003f86270 */
[-C--:B--2---:R-:W-:Y:S01]  /*cdb0*/  HMMA.16816.F32 R224, R64, R212.reuse, R224 ;  /* 0x000000d440e0723c */ /* 0x084fe200000018e0 */
[----:B------:R-:W-:Y:S01]  /*cdc0*/  FSEL R208, R208, -INF , !P1 ;  /* 0xff800000d0d07808 */ /* 0x000fe20004800000 */
[----:B------:R1:W5:Y:S01]  /*cdd0*/  LDL.LU.64 R92, [R1+0x128] ;  /* 0x00012800015c7983 */ /* 0x0003620000300a00 */
[----:B------:R-:W-:Y:S01]  /*cde0*/  FSEL R18, R18, -INF , !P4 ;  /* 0xff80000012127808 */ /* 0x000fe20006000000 */
[----:B------:R-:W-:Y:S01]  /*cdf0*/  IMAD.MOV.U32 R68, RZ, RZ, R78 ;  /* 0x000000ffff447224 */ /* 0x000fe200078e004e */
[----:B------:R-:W-:Y:S01]  /*ce00*/  ISETP.GE.AND P4, PT, R2, R16, PT ;  /* 0x000000100200720c */ /* 0x000fe20003f86270 */
[----:B------:R-:W-:Y:S01]  /*ce10*/  STL [R1+0x38], R210 ;  /* 0x000038d201007387 */ /* 0x000fe20000100800 */
[----:B------:R-:W-:Y:S01]  /*ce20*/  FSEL R209, R209, -INF , !P3 ;  /* 0xff800000d1d17808 */ /* 0x000fe20005800000 */
[----:B------:R-:W-:Y:S01]  /*ce30*/  HMMA.16816.F32 R216, R60, R212, R216 ;  /* 0x000000d43cd8723c */ /* 0x000fe200000018d8 */
[----:B------:R-:W-:Y:S01]  /*ce40*/  FSEL R13, R13, -INF , !P2 ;  /* 0xff8000000d0d7808 */ /* 0x000fe20005000000 */
[----:B------:R2:W-:Y:S01]  /*ce50*/  STL [R1+0x1c], R208 ;  /* 0x00001cd001007387 */ /* 0x0005e20000100800 */
[----:B------:R-:W-:Y:S01]  /*ce60*/  ISETP.GE.AND P1, PT, R0, R17, PT ;  /* 0x000000110000720c */ /* 0x000fe20003f26270 */
[----:B------:R-:W-:-:S02]  /*ce70*/  IMAD.MOV.U32 R78, RZ, RZ, R73 ;  /* 0x000000ffff4e7224 */ /* 0x000fc400078e0049 */
[----:B------:R-:W-:Y:S01]  /*ce80*/  STL [R1+0x30], R209 ;  /* 0x000030d101007387 */ /* 0x000fe20000100800 */
[----:B--2---:R-:W-:-:S05]  /*ce90*/  FSEL R208, R170, -INF , !P4 ;  /* 0xff800000aad07808 */ /* 0x004fca0006000000 */
[----:B------:R-:W-:Y:S04]  /*cea0*/  STL [R1+0x34], R208 ;  /* 0x000034d001007387 */ /* 0x000fe80000100800 */
[----:B------:R-:W2:Y:S01]  /*ceb0*/  LDSM.16.M88.4 R208, [R171+0x9000] ;  /* 0x00900000abd0783b */ /* 0x000ea20000000200 */
[----:B------:R-:W-:Y:S02]  /*cec0*/  FSEL R212, R221, -INF , !P0 ;  /* 0xff800000ddd47808 */ /* 0x000fe40004000000 */
[C---:B------:R-:W-:Y:S02]  /*ced0*/  ISETP.GE.AND P3, PT, R2.reuse, R14, PT ;  /* 0x0000000e0200720c */ /* 0x040fe40003f66270 */
[----:B------:R-:W-:Y:S01]  /*cee0*/  ISETP.GE.AND P4, PT, R2, R15, PT ;  /* 0x0000000f0200720c */ /* 0x000fe20003f86270 */
[----:B------:R3:W-:Y:S01]  /*cef0*/  STL [R1+0x20], R13 ;  /* 0x0000200d01007387 */ /* 0x0007e20000100800 */
[----:B------:R-:W-:-:S02]  /*cf00*/  FSEL R170, R169, -INF , !P1 ;  /* 0xff800000a9aa7808 */ /* 0x000fc40004800000 */
[----:B------:R-:W-:Y:S01]  /*cf10*/  FSEL R169, R249, -INF , !P3 ;  /* 0xff800000f9a97808 */ /* 0x000fe20005800000 */
[----:B------:R4:W-:Y:S01]  /*cf20*/  STL [R1+0x18], R212 ;  /* 0x000018d401007387 */ /* 0x0009e20000100800 */
[----:B------:R-:W-:Y:S02]  /*cf30*/  FSEL R213, R250, -INF , !P5 ;  /* 0xff800000fad57808 */ /* 0x000fe40006800000 */
[----:B------:R-:W-:Y:S01]  /*cf40*/  ISETP.GE.AND P1, PT, R2, R17, PT ;  /* 0x000000110200720c */ /* 0x000fe20003f26270 */
[----:B------:R-:W-:Y:S01]  /*cf50*/  VIADD R2, R0, 0x10 ;  /* 0x0000001000027836 */ /* 0x000fe20000000000 */
[----:B---3--:R-:W-:Y:S02]  /*cf60*/  FSEL R13, R248, -INF , !P6 ;  /* 0xff800000f80d7808 */ /* 0x008fe40007000000 */
[----:B----4-:R-:W-:Y:S02]  /*cf70*/  FSEL R212, R251, -INF , !P4 ;  /* 0xff800000fbd47808 */ /* 0x010fe40006000000 */
[----:B--2---:R-:W-:Y:S01]  /*cf80*/  HMMA.16816.F32 R248, R164, R210, RZ ;  /* 0x000000d2a4f8723c */ /* 0x004fe200000018ff */
[----:B------:R-:W-:-:S02]  /*cf90*/  ISETP.GE.AND P2, PT, R2, R14, PT ;  /* 0x0000000e0200720c */ /* 0x000fc40003f46270 */
[C---:B------:R-:W-:Y:S02]  /*cfa0*/  ISETP.GE.AND P3, PT, R2.reuse, R15, PT ;  /* 0x0000000f0200720c */ /* 0x040fe40003f66270 */
[C---:B------:R-:W-:Y:S02]  /*cfb0*/  ISETP.GE.AND P6, PT, R2.reuse, R16, PT ;  /* 0x000000100200720c */ /* 0x040fe40003fc6270 */
[----:B------:R-:W-:Y:S01]  /*cfc0*/  ISETP.GE.AND P0, PT, R2, R17, PT ;  /* 0x000000110200720c */ /* 0x000fe20003f06270 */
[----:B------:R-:W-:Y:S01]  /*cfd0*/  VIADD R2, R0, 0x11 ;  /* 0x0000001100027836 */ /* 0x000fe20000000000 */
[----:B------:R-:W-:Y:S01]  /*cfe0*/  STL [R1+0x24], R213 ;  /* 0x000024d501007387 */ /* 0x000fe20000100800 */
[----:B------:R-:W-:-:S03]  /*cff0*/  IMAD.MOV.U32 R89, RZ, RZ, R216 ;  /* 0x000000ffff597224 */ /* 0x000fc600078e00d8 */
[----:B------:R-:W-:Y:S01]  /*d000*/  ISETP.GE.AND P4, PT, R2, R16, PT ;  /* 0x000000100200720c */ /* 0x000fe20003f86270 */
[----:B------:R2:W-:Y:S01]  /*d010*/  STL [R1+0x3c], R212 ;  /* 0x00003cd401007387 */ /* 0x0005e20000100800 */
[----:B------:R-:W-:-:S09]  /*d020*/  FSEL R216, R79, -INF , !P6 ;  /* 0xff8000004fd87808 */ /* 0x000fd20007000000 */
[----:B------:R-:W-:Y:S02]  /*d030*/  IMAD.MOV.U32 R79, RZ, RZ, R248 ;  /* 0x000000ffff4f7224 */ /* 0x000fe400078e00f8 */
[----:B------:R-:W-:Y:S02]  /*d040*/  IMAD.MOV.U32 R221, RZ, RZ, R250 ;  /* 0x000000ffffdd7224 */ /* 0x000fe400078e00fa */
[----:B------:R-:W-:Y:S01]  /*d050*/  IMAD.MOV.U32 R220, RZ, RZ, R251 ;  /* 0x000000ffffdc7224 */ /* 0x000fe200078e00fb */
[----:B------:R-:W-:Y:S02]  /*d060*/  FSEL R252, R252, -INF , !P1 ;  /* 0xff800000fcfc7808 */ /* 0x000fe40004800000 */
[----:B--2---:R-:W-:Y:S01]  /*d070*/  FSEL R212, R78, -INF , !P4 ;  /* 0xff8000004ed47808 */ /* 0x004fe20006000000 */
[----:B------:R-:W-:Y:S02]  /*d080*/  IMAD.MOV.U32 R78, RZ, RZ, R249 ;  /* 0x000000ffff4e7224 */ /* 0x000fe400078e00f9 */
[----:B------:R-:W-:Y:S01]  /*d090*/  HMMA.16816.F32 R248, R164, R222, RZ ;  /* 0x000000dea4f8723c */ /* 0x000fe200000018ff */
[----:B------:R-:W-:-:S02]  /*d0a0*/  FSEL R3, R3, -INF , !P2 ;  /* 0xff80000003037808 */ /* 0x000fc40005000000 */
[C---:B------:R-:W-:Y:S02]  /*d0b0*/  ISETP.GE.AND P5, PT, R2.reuse, R14, PT ;  /* 0x0000000e0200720c */ /* 0x040fe40003fa6270 */
[C---:B------:R-:W-:Y:S02]  /*d0c0*/  ISETP.GE.AND P1, PT, R2.reuse, R15, PT ;  /* 0x0000000f0200720c */ /* 0x040fe40003f26270 */
[----:B------:R-:W-:Y:S01]  /*d0d0*/  ISETP.GE.AND P2, PT, R2, R17, PT ;  /* 0x000000110200720c */ /* 0x000fe20003f46270 */
[----:B------:R-:W-:Y:S02]  /*d0e0*/  VIADD R2, R0, 0x18 ;  /* 0x0000001800027836 */ /* 0x000fe40000000000 */
[----:B------:R-:W-:Y:S02]  /*d0f0*/  IMAD.MOV.U32 R70, RZ, RZ, R86 ;  /* 0x000000ffff467224 */ /* 0x000fe400078e0056 */
[----:B------:R-:W-:Y:S01]  /*d100*/  IMAD.MOV.U32 R86, RZ, RZ, R219 ;  /* 0x000000ffff567224 */ /* 0x000fe200078e00db */
[----:B------:R-:W-:Y:S01]  /*d110*/  FSEL R213, R81, -INF , !P5 ;  /* 0xff80000051d57808 */ /* 0x000fe20006800000 */
[----:B------:R-:W-:Y:S01]  /*d120*/  IMAD.MOV.U32 R219, RZ, RZ, R168 ;  /* 0x000000ffffdb7224 */ /* 0x000fe200078e00a8 */
[----:B------:R-:W-:-:S02]  /*d130*/  FSEL R68, R68, -INF , !P3 ;  /* 0xff80000044447808 */ /* 0x000fc40005800000 */
[----:B------:R-:W-:Y:S02]  /*d140*/  FSEL R168, R80, -INF , !P1 ;  /* 0xff80000050a87808 */ /* 0x000fe40004800000 */
[C---:B------:R-:W-:Y:S02]  /*d150*/  ISETP.GE.AND P3, PT, R2.reuse, R14, PT ;  /* 0x0000000e0200720c */ /* 0x040fe40003f66270 */
[C---:B------:R-:W-:Y:S02]  /*d160*/  ISETP.GE.AND P5, PT, R2.reuse, R15, PT ;  /* 0x0000000f0200720c */ /* 0x040fe40003fa6270 */
[C---:B------:R-:W-:Y:S02]  /*d170*/  ISETP.GE.AND P1, PT, R2.reuse, R16, PT ;  /* 0x000000100200720c */ /* 0x040fe40003f26270 */
[----:B------:R-:W-:Y:S01]  /*d180*/  ISETP.GE.AND P6, PT, R2, R17, PT ;  /* 0x000000110200720c */ /* 0x000fe20003fc6270 */
[----:B------:R-:W-:Y:S02]  /*d190*/  VIADD R2, R0, 0x19 ;  /* 0x0000001900027836 */ /* 0x000fe40000000000 */
[----:B------:R-:W-:-:S02]  /*d1a0*/  IMAD.MOV.U32 R74, RZ, RZ, R84 ;  /* 0x000000ffff4a7224 */ /* 0x000fc400078e0054 */
[----:B------:R-:W-:Y:S01]  /*d1b0*/  IMAD.MOV.U32 R73, RZ, RZ, R85 ;  /* 0x000000ffff497224 */ /* 0x000fe200078e0055 */
[----:B------:R-:W-:Y:S01]  /*d1c0*/  ISETP.GE.AND P4, PT, R2, R16, PT ;  /* 0x000000100200720c */ /* 0x000fe20003f86270 */
[----:B------:R-:W-:Y:S02]  /*d1d0*/  IMAD.MOV.U32 R85, RZ, RZ, R224 ;  /* 0x000000ffff557224 */ /* 0x000fe400078e00e0 */
[----:B------:R-:W-:Y:S02]  /*d1e0*/  IMAD.MOV.U32 R84, RZ, RZ, R225 ;  /* 0x000000ffff547224 */ /* 0x000fe400078e00e1 */
[----:B------:R-:W-:Y:S02]  /*d1f0*/  IMAD.MOV.U32 R83, RZ, RZ, R226 ;  /* 0x000000ffff537224 */ /* 0x000fe400078e00e2 */
[----:B------:R-:W-:Y:S02]  /*d200*/  IMAD.MOV.U32 R82, RZ, RZ, R227 ;  /* 0x000000ffff527224 */ /* 0x000fe400078e00e3 */
[----:B------:R-:W-:Y:S01]  /*d210*/  HMMA.16816.F32 R224, R164, R208, RZ ;  /* 0x000000d0a4e0723c */ /* 0x000fe200000018ff */
[----:B------:R-:W-:Y:S01]  /*d220*/  FSEL R77, R77, -INF , !P1 ;  /* 0xff8000004d4d7808 */ /* 0x000fe20004800000 */
[----:B------:R-:W-:Y:S01]  /*d230*/  IMAD.MOV.U32 R69, RZ, RZ, R87 ;  /* 0x000000ffff457224 */ /* 0x000fe200078e0057 */
[----:B------:R-:W-:Y:S01]  /*d240*/  FSEL R76, R76, -INF , !P4 ;  /* 0xff8000004c4c7808 */ /* 0x000fe20006000000 */
[----:B------:R-:W-:Y:S01]  /*d250*/  IMAD.MOV.U32 R88, RZ, RZ, R217 ;  /* 0x000000ffff587224 */ /* 0x000fe200078e00d9 */
[----:B------:R-:W-:-:S02]  /*d260*/  ISETP.GE.AND P1, PT, R2, R14, PT ;  /* 0x0000000e0200720c */ /* 0x000fc40003f26270 */
[----:B------:R-:W-:Y:S01]  /*d270*/  IMAD.MOV.U32 R165, RZ, RZ, R248 ;  /* 0x000000ffffa57224 */ /* 0x000fe200078e00f8 */
[----:B------:R-:W-:Y:S01]  /*d280*/  FSEL R166, R219, -INF , !P0 ;  /* 0xff800000dba67808 */ /* 0x000fe20004000000 */
[----:B------:R-:W-:Y:S01]  /*d290*/  IMAD.MOV.U32 R164, RZ, RZ, R249 ;  /* 0x000000ffffa47224 */ /* 0x000fe200078e00f9 */
[C---:B------:R-:W-:Y:S01]  /*d2a0*/  ISETP.GE.AND P4, PT, R2.reuse, R15, PT ;  /* 0x0000000f0200720c */ /* 0x040fe20003f86270 */
[----:B------:R-:W-:Y:S01]  /*d2b0*/  IMAD.MOV.U32 R87, RZ, RZ, R218 ;  /* 0x000000ffff577224 */ /* 0x000fe200078e00da */
[----:B------:R-:W-:Y:S01]  /*d2c0*/  ISETP.GE.AND P0, PT, R2, R17, PT ;  /* 0x000000110200720c */ /* 0x000fe20003f06270 */
[----:B------:R-:W-:Y:S01]  /*d2d0*/  IMAD.MOV.U32 R2, RZ, RZ, R216 ;  /* 0x000000ffff027224 */ /* 0x000fe200078e00d8 */
[----:B------:R-:W-:Y:S01]  /*d2e0*/  STL [R1+0x68], R68 ;  /* 0x0000684401007387 */ /* 0x000fe20000100800 */
[----:B------:R-:W-:Y:S03]  /*d2f0*/  HMMA.16816.F32 R216, R204, R208, RZ ;  /* 0x000000d0ccd8723c */ /* 0x000fe600000018ff */
[----:B------:R-:W-:Y:S04]  /*d300*/  STL [R1+0x5c], R166 ;  /* 0x00005ca601007387 */ /* 0x000fe80000100800 */
[----:B------:R-:W-:Y:S01]  /*d310*/  IMAD.MOV.U32 R208, RZ, RZ, R165 ;  /* 0x000000ffffd07224 */ /* 0x000fe200078e00a5 */
[----:B------:R-:W-:-:S02]  /*d320*/  MOV R209, R164 ;  /* 0x000000a400d17202 */ /* 0x000fc40000000f00 */
[----:B------:R-:W2:Y:S01]  /*d330*/  LDSM.16.M88.4 R164, [R244] ;  /* 0x00000000f4a4783b */ /* 0x000ea20000000200 */
[----:B------:R-:W-:Y:S02]  /*d340*/  IMAD.MOV.U32 R81, RZ, RZ, R250 ;  /* 0x000000ffff517224 */ /* 0x000fe400078e00fa */
[----:B------:R-:W-:Y:S02]  /*d350*/  IMAD.MOV.U32 R80, RZ, RZ, R251 ;  /* 0x000000ffff507224 */ /* 0x000fe400078e00fb */
[C---:B------:R-:W-:Y:S06]  /*d360*/  HMMA.16816.F32 R248, R204.reuse, R210, RZ ;  /* 0x000000d2ccf8723c */ /* 0x040fec00000018ff */
[----:B------:R-:W-:Y:S01]  /*d370*/  HMMA.16816.F32 R204, R204, R222, RZ ;  /* 0x000000decccc723c */ /* 0x000fe200000018ff */
[----:B------:R-:W-:-:S02]  /*d380*/  IMAD.MOV.U32 R210, RZ, RZ, R81 ;  /* 0x000000ffffd27224 */ /* 0x000fc400078e0051 */
[----:B------:R-:W-:-:S04]  /*d390*/  IMAD.MOV.U32 R211, RZ, RZ, R80 ;  /* 0x000000ffffd37224 */ /* 0x000fc800078e0050 */
[----:B------:R-:W-:Y:S01]  /*d3a0*/  IMAD.MOV.U32 R222, RZ, RZ, R79 ;  /* 0x000000ffffde7224 */ /* 0x000fe200078e004f */
[C---:B--2---:R-:W-:Y:S10]  /*d3b0*/  HMMA.16816.F32 R216, R64.reuse, R164, R216 ;  /* 0x000000a440d8723c */ /* 0x044ff400000018d8 */
[----:B------:R-:W-:Y:S01]  /*d3c0*/  HMMA.16816.F32 R248, R64, R166, R248 ;  /* 0x000000a640f8723c */ /* 0x000fe200000018f8 */
[----:B------:R-:W-:-:S05]  /*d3d0*/  IMAD.MOV.U32 R223, RZ, RZ, R78 ;  /* 0x000000ffffdf7224 */ /* 0x000fca00078e004e */
[----:B------:R-:W-:Y:S08]  /*d3e0*/  HMMA.16816.F32 R208, R60, R214, R208 ;  /* 0x000000d63cd0723c */ /* 0x000ff000000018d0 */
[----:B------:R-:W-:Y:S02]  /*d3f0*/  IMAD.MOV.U32 R81, RZ, RZ, R216 ;  /* 0x000000ffff517224 */ /* 0x000fe400078e00d8 */
[----:B------:R-:W-:-:S02]  /*d400*/  IMAD.MOV.U32 R80, RZ, RZ, R217 ;  /* 0x000000ffff507224 */ /* 0x000fc400078e00d9 */
[----:B------:R-:W-:Y:S02]  /*d410*/  IMAD.MOV.U32 R79, RZ, RZ, R218 ;  /* 0x000000ffff4f7224 */ /* 0x000fe400078e00da */
[----:B------:R-:W-:Y:S02]  /*d420*/  IMAD.MOV.U32 R78, RZ, RZ, R219 ;  /* 0x000000ffff4e7224 */ /* 0x000fe400078e00db */
[----:B------:R-:W-:Y:S02]  /*d430*/  IMAD.MOV.U32 R216, RZ, RZ, R222 ;  /* 0x000000ffffd87224 */ /* 0x000fe400078e00de */
[----:B------:R-:W-:Y:S02]  /*d440*/  IMAD.MOV.U32 R217, RZ, RZ, R223 ;  /* 0x000000ffffd97224 */ /* 0x000fe400078e00df */
[----:B------:R-:W-:Y:S02]  /*d450*/  IMAD.MOV.U32 R218, RZ, RZ, R221 ;  /* 0x000000ffffda7224 */ /* 0x000fe400078e00dd */
[----:B------:R-:W-:-:S02]  /*d460*/  IMAD.MOV.U32 R219, RZ, RZ, R220 ;  /* 0x000000ffffdb7224 */ /* 0x000fc400078e00dc */
[C---:B------:R-:W-:Y:S06]  /*d470*/  HMMA.16816.F32 R220, R60.reuse, R164, R224 ;  /* 0x000000a43cdc723c */ /* 0x040fec00000018e0 */
[----:B------:R-:W-:Y:S07]  /*d480*/  HMMA.16816.F32 R216, R60, R166, R216 ;  /* 0x000000a63cd8723c */ /* 0x000fee00000018d8 */
[----:B------:R-:W-:-:S02]  /*d490*/  IMAD.MOV.U32 R60, RZ, RZ, R81 ;  /* 0x000000ffff3c7224 */ /* 0x000fc400078e0051 */
[----:B------:R-:W-:Y:S02]  /*d4a0*/  IMAD.MOV.U32 R61, RZ, RZ, R80 ;  /* 0x000000ffff3d7224 */ /* 0x000fe400078e0050 */
[----:B------:R-:W-:Y:S01]  /*d4b0*/  IMAD.MOV.U32 R62, RZ, RZ, R79 ;  /* 0x000000ffff3e7224 */ /* 0x000fe200078e004f */
[----:B------:R-:W-:Y:S01]  /*d4c0*/  MOV R79, R250 ;  /* 0x000000fa004f7202 */ /* 0x000fe20000000f00 */
[----:B------:R-:W-:Y:S02]  /*d4d0*/  IMAD.MOV.U32 R63, RZ, RZ, R78 ;  /* 0x000000ffff3f7224 */ /* 0x000fe400078e004e */
[----:B------:R-:W-:Y:S02]  /*d4e0*/  IMAD.MOV.U32 R81, RZ, RZ, R248 ;  /* 0x000000ffff517224 */ /* 0x000fe400078e00f8 */
[----:B------:R-:W-:Y:S02]  /*d4f0*/  IMAD.MOV.U32 R80, RZ, RZ, R249 ;  /* 0x000000ffff507224 */ /* 0x000fe400078e00f9 */
[----:B------:R-:W-:-:S02]  /*d500*/  IMAD.MOV.U32 R78, RZ, RZ, R251 ;  /* 0x000000ffff4e7224 */ /* 0x000fc400078e00fb */
[----:B------:R-:W-:Y:S01]  /*d510*/  HMMA.16816.F32 R248, R64, R214, R204 ;  /* 0x000000d640f8723c */ /* 0x000fe200000018cc */
[----:B------:R-:W2:Y:S04]  /*d520*/  LDSM.16.M88.4 R204, [R233+0x9800] ;  /* 0x00980000e9cc783b */ /* 0x000ea80000000200 */
[----:B------:R-:W3:Y:S01]  /*d530*/  LDSM.16.M88.4 R64, [R233+0x9000] ;  /* 0x00900000e940783b */ /* 0x000ee20000000200 */
[----:B------:R-:W-:Y:S02]  /*d540*/  IMAD.MOV.U32 R224, RZ, RZ, R89 ;  /* 0x000000ffffe07224 */ /* 0x000fe400078e0059 */
[----:B------:R-:W-:Y:S01]  /*d550*/  IMAD.MOV.U32 R225, RZ, RZ, R88 ;  /* 0x000000ffffe17224 */ /* 0x000fe200078e0058 */
[----:B------:R1:W5:Y:S01]  /*d560*/  LDL.LU R89, [R1+0x120] ;  /* 0x0001200001597983 */ /* 0x0003620000300800 */
[----:B------:R-:W-:-:S02]  /*d570*/  IMAD.MOV.U32 R226, RZ, RZ, R87 ;  /* 0x000000ffffe27224 */ /* 0x000fc400078e0057 */
[----:B------:R-:W-:Y:S01]  /*d580*/  IMAD.MOV.U32 R227, RZ, RZ, R86 ;  /* 0x000000ffffe37224 */ /* 0x000fe200078e0056 */
[----:B------:R1:W5:Y:S01]  /*d590*/  LDL.LU R88, [R1+0x11c] ;  /* 0x00011c0001587983 */ /* 0x0003620000300800 */
[----:B------:R-:W-:Y:S02]  /*d5a0*/  IMAD.MOV.U32 R164, RZ, RZ, R213 ;  /* 0x000000ffffa47224 */ /* 0x000fe400078e00d5 */
[----:B------:R-:W-:Y:S01]  /*d5b0*/  IMAD.MOV.U32 R165, RZ, RZ, R212 ;  /* 0x000000ffffa57224 */ /* 0x000fe200078e00d4 */
[----:B------:R1:W5:Y:S01]  /*d5c0*/  LDL.LU R87, [R1+0x118] ;  /* 0x0001180001577983 */ /* 0x0003620000300800 */
[----:B------:R-:W-:Y:S01]  /*d5d0*/  IMAD.MOV.U32 R212, RZ, RZ, R81 ;  /* 0x000000ffffd47224 */ /* 0x000fe200078e0051 */
[----:B--2---:R-:W-:Y:S01]  /*d5e0*/  HMMA.16816.F32 R224, R52, R204, R224 ;  /* 0x000000cc34e0723c */ /* 0x004fe200000018e0 */
[----:B------:R-:W-:Y:S01]  /*d5f0*/  IMAD.MOV.U32 R213, RZ, RZ, R80 ;  /* 0x000000ffffd57224 */ /* 0x000fe200078e0050 */
[----:B------:R1:W5:Y:S01]  /*d600*/  LDL.LU R86, [R1+0x114] ;  /* 0x0001140001567983 */ /* 0x0003620000300800 */
[----:B------:R-:W-:-:S02]  /*d610*/  IMAD.MOV.U32 R214, RZ, RZ, R79 ;  /* 0x000000ffffd67224 */ /* 0x000fc400078e004f */
[----:B------:R-:W-:Y:S01]  /*d620*/  IMAD.MOV.U32 R215, RZ, RZ, R78 ;  /* 0x000000ffffd77224 */ /* 0x000fe200078e004e */
[----:B------:R-:W-:-:S15]  /*d630*/  HMMA.16816.F32 R208, R52, R206, R208 ;  /* 0x000000ce34d0723c */ /* 0x000fde00000018d0 */
[----:B------:R-:W-:-:S03]  /*d640*/  NOP ;  /* 0x0000000000007918 */ /* 0x000fc60000000000 */
[----:B------:R-:W-:Y:S02]  /*d650*/  IMAD.MOV.U32 R81, RZ, RZ, R224 ;  /* 0x000000ffff517224 */ /* 0x000fe400078e00e0 */
[----:B------:R-:W-:Y:S02]  /*d660*/  IMAD.MOV.U32 R80, RZ, RZ, R225 ;  /* 0x000000ffff507224 */ /* 0x000fe400078e00e1 */
[----:B------:R-:W-:Y:S02]  /*d670*/  IMAD.MOV.U32 R79, RZ, RZ, R226 ;  /* 0x000000ffff4f7224 */ /* 0x000fe400078e00e2 */
[----:B------:R-:W-:Y:S02]  /*d680*/  IMAD.MOV.U32 R78, RZ, RZ, R227 ;  /* 0x000000ffff4e7224 */ /* 0x000fe400078e00e3 */
[C---:B---3--:R-:W-:Y:S06]  /*d690*/  HMMA.16816.F32 R224, R52.reuse, R64, R220 ;  /* 0x0000004034e0723c */ /* 0x048fec00000018dc */
[----:B------:R-:W-:Y:S06]  /*d6a0*/  HMMA.16816.F32 R220, R52, R66, R216 ;  /* 0x0000004234dc723c */ /* 0x000fec00000018d8 */
[----:B------:R-:W-:Y:S01]  /*d6b0*/  HMMA.16816.F32 R52, R56, R64, R60 ;  /* 0x000000403834723c */ /* 0x000fe2000000183c */
[----:B------:R-:W-:Y:S01]  /*d6c0*/  IMAD.MOV.U32 R216, RZ, RZ, R85 ;  /* 0x000000ffffd87224 */ /* 0x000fe200078e0055 */
[----:B------:R-:W2:Y:S01]  /*d6d0*/  LDSM.16.M88.4 R60, [R232+0x1000] ;  /* 0x00100000e83c783b */ /* 0x000ea20000000200 */
[----:B------:R-:W-:-:S02]  /*d6e0*/  IMAD.MOV.U32 R217, RZ, RZ, R84 ;  /* 0x000000ffffd97224 */ /* 0x000fc400078e0054 */
[----:B------:R-:W-:Y:S01]  /*d6f0*/  IMAD.MOV.U32 R218, RZ, RZ, R83 ;  /* 0x000000ffffda7224 */ /* 0x000fe200078e0053 */
[----:B------:R-:W-:Y:S01]  /*d700*/  HMMA.16816.F32 R212, R56, R66, R212 ;  /* 0x0000004238d4723c */ /* 0x000fe200000018d4 */
[----:B------:R-:W-:Y:S01]  /*d710*/  IMAD.MOV.U32 R64, RZ, RZ, R164 ;  /* 0x000000ffff407224 */ /* 0x000fe200078e00a4 */
[----:B------:R1:W5:Y:S01]  /*d720*/  LDL.LU R85, [R1+0x110] ;  /* 0x0001100001557983 */ /* 0x0003620000300800 */
[----:B------:R-:W-:-:S03]  /*d730*/  IMAD.MOV.U32 R65, RZ, RZ, R165 ;  /* 0x000000ffff417224 */ /* 0x000fc600078e00a5 */
[----:B------:R-:W3:Y:S01]  /*d740*/  LDSM.16.M88.4 R164, [R232+0x1800] ;  /* 0x00180000e8a4783b */ /* 0x000ee20000000200 */
[----:B------:R-:W-:-:S03]  /*d750*/  IMAD.MOV.U32 R219, RZ, RZ, R82 ;  /* 0x000000ffffdb7224 */ /* 0x000fc600078e0052 */
[----:B------:R1:W5:Y:S04]  /*d760*/  LDL.LU R84, [R1+0x10c] ;  /* 0x00010c0001547983 */ /* 0x0003680000300800 */
[----:B------:R-:W-:Y:S01]  /*d770*/  HMMA.16816.F32 R216, R56, R204, R216 ;  /* 0x000000cc38d8723c */ /* 0x000fe200000018d8 */
[----:B------:R1:W5:Y:S04]  /*d780*/  LDL.LU R83, [R1+0x108] ;  /* 0x0001080001537983 */ /* 0x0003680000300800 */
[----:B------:R1:W5:Y:S02]  /*d790*/  LDL.LU R82, [R1+0x104] ;  /* 0x0001040001527983 */ /* 0x0003640000300800 */
[----:B------:R-:W-:-:S02]  /*d7a0*/  IMAD.MOV.U32 R204, RZ, RZ, R64 ;  /* 0x000000ffffcc7224 */ /* 0x000fc400078e0040 */
[----:B------:R-:W-:Y:S02]  /*d7b0*/  IMAD.MOV.U32 R205, RZ, RZ, R65 ;  /* 0x000000ffffcd7224 */ /* 0x000fe400078e0041 */
[----:B------:R-:W-:Y:S07]  /*d7c0*/  HMMA.16816.F32 R64, R56, R206, R248 ;  /* 0x000000ce3840723c */ /* 0x000fee00000018f8 */
[----:B------:R-:W-:Y:S02]  /*d7d0*/  IMAD.MOV.U32 R248, RZ, RZ, R81 ;  /* 0x000000fffff87224 */ /* 0x000fe400078e0051 */
[----:B------:R-:W-:Y:S01]  /*d7e0*/  IMAD.MOV.U32 R249, RZ, RZ, R80 ;  /* 0x000000fffff97224 */ /* 0x000fe200078e0050 */
[----:B------:R1:W5:Y:S01]  /*d7f0*/  LDL.LU R81, [R1+0x100] ;  /* 0x0001000001517983 */ /* 0x0003620000300800 */
[----:B------:R-:W-:-:S02]  /*d800*/  IMAD.MOV.U32 R250, RZ, RZ, R79 ;  /* 0x000000fffffa7224 */ /* 0x000fc400078e004f */
[----:B------:R-:W-:Y:S01]  /*d810*/  IMAD.MOV.U32 R251, RZ, RZ, R78 ;  /* 0x000000fffffb7224 */ /* 0x000fe200078e004e */
[----:B--2---:R-:W-:Y:S01]  /*d820*/  HMMA.16816.F32 R224, R44, R60, R224 ;  /* 0x0000003c2ce0723c */ /* 0x004fe200000018e0 */
[----:B------:R-:W-:Y:S01]  /*d830*/  IMAD.MOV.U32 R206, RZ, RZ, R77 ;  /* 0x000000ffffce7224 */ /* 0x000fe200078e004d */
[----:B------:R1:W5:Y:S01]  /*d840*/  LDL.LU R80, [R1+0xfc] ;  /* 0x0000fc0001507983 */ /* 0x0003620000300800 */
[----:B------:R-:W-:-:S03]  /*d850*/  IMAD.MOV.U32 R207, RZ, RZ, R76 ;  /* 0x000000ffffcf7224 */ /* 0x000fc600078e004c */
[C---:B------:R-:W-:Y:S01]  /*d860*/  HMMA.16816.F32 R220, R44.reuse, R62, R220 ;  /* 0x0000003e2cdc723c */ /* 0x040fe200000018dc */
[----:B------:R1:W5:Y:S04]  /*d870*/  LDL.LU R79, [R1+0xf8] ;  /* 0x0000f800014f7983 */ /* 0x0003680000300800 */
[----:B------:R1:W5:Y:S01]  /*d880*/  LDL.LU R78, [R1+0xf4] ;  /* 0x0000f400014e7983 */ /* 0x0003620000300800 */
[----:B---3--:R-:W-:Y:S03]  /*d890*/  HMMA.16816.F32 R248, R44, R164, R248 ;  /* 0x000000a42cf8723c */ /* 0x008fe600000018f8 */
[----:B------:R1:W5:Y:S04]  /*d8a0*/  LDL.LU R77, [R1+0xf0] ;  /* 0x0000f000014d7983 */ /* 0x0003680000300800 */
[----:B------:R1:W5:-:S15]  /*d8b0*/  LDL.LU R76, [R1+0xec] ;  /* 0x0000ec00014c7983 */ /* 0x00035e0000300800 */
[----:B------:R-:W-:-:S02]  /*d8c0*/  NOP ;  /* 0x0000000000007918 */ /* 0x000fc40000000000 */
[----:B------:R-:W-:Y:S01]  /*d8d0*/  IMAD.MOV.U32 R59, RZ, RZ, R248 ;  /* 0x000000ffff3b7224 */ /* 0x000fe200078e00f8 */
[----:B------:R-:W-:Y:S01]  /*d8e0*/  MOV R58, R249 ;  /* 0x000000f9003a7202 */ /* 0x000fe20000000f00 */
[----:B------:R-:W-:Y:S02]  /*d8f0*/  IMAD.MOV.U32 R57, RZ, RZ, R250 ;  /* 0x000000ffff397224 */ /* 0x000fe400078e00fa */
[----:B------:R-:W-:Y:S02]  /*d900*/  IMAD.MOV.U32 R56, RZ, RZ, R251 ;  /* 0x000000ffff387224 */ /* 0x000fe400078e00fb */
[----:B------:R-:W-:Y:S06]  /*d910*/  HMMA.16816.F32 R248, R44, R166, R208 ;  /* 0x000000a62cf8723c */ /* 0x000fec00000018d0 */
[----:B------:R-:W-:Y:S01]  /*d920*/  HMMA.16816.F32 R44, R48, R60, R52 ;  /* 0x0000003c302c723c */ /* 0x000fe20000001834 */
[----:B------:R-:W2:Y:S01]  /*d930*/  LDSM.16.M88.4 R52, [R171+0xb000] ;  /* 0x00b00000ab34783b */ /* 0x000ea20000000200 */
[----:B------:R-:W-:-:S02]  /*d940*/  IMAD.MOV.U32 R208, RZ, RZ, R206 ;  /* 0x000000ffffd07224 */ /* 0x000fc400078e00ce */
[----:B------:R-:W-:Y:S02]  /*d950*/  IMAD.MOV.U32 R209, RZ, RZ, R207 ;  /* 0x000000ffffd17224 */ /* 0x000fe400078e00cf */
[----:B------:R-:W-:Y:S02]  /*d960*/  IMAD.MOV.U32 R210, RZ, RZ, R204 ;  /* 0x000000ffffd27224 */ /* 0x000fe400078e00cc */
[----:B------:R-:W-:Y:S02]  /*d970*/  IMAD.MOV.U32 R211, RZ, RZ, R205 ;  /* 0x000000ffffd37224 */ /* 0x000fe400078e00cd */
[----:B------:R-:W-:Y:S01]  /*d980*/  HMMA.16816.F32 R204, R48, R62, R212 ;  /* 0x0000003e30cc723c */ /* 0x000fe200000018d4 */
[----:B------:R-:W3:Y:S06]  /*d990*/  LDSM.16.M88.4 R60, [R171+0xb800] ;  /* 0x00b80000ab3c783b */ /* 0x000eec0000000200 */
[----:B------:R-:W-:-:S02]  /*d9a0*/  IMAD.MOV.U32 R212, RZ, RZ, R59 ;  /* 0x000000ffffd47224 */ /* 0x000fc400078e003b */
[----:B------:R-:W-:Y:S02]  /*d9b0*/  IMAD.MOV.U32 R213, RZ, RZ, R58 ;  /* 0x000000ffffd57224 */ /* 0x000fe400078e003a */
[----:B------:R-:W-:Y:S02]  /*d9c0*/  IMAD.MOV.U32 R214, RZ, RZ, R57 ;  /* 0x000000ffffd67224 */ /* 0x000fe400078e0039 */
[----:B------:R-:W-:Y:S02]  /*d9d0*/  IMAD.MOV.U32 R215, RZ, RZ, R56 ;  /* 0x000000ffffd77224 */ /* 0x000fe400078e0038 */
[C---:B------:R-:W-:Y:S06]  /*d9e0*/  HMMA.16816.F32 R56, R48.reuse, R164, R216 ;  /* 0x000000a43038723c */ /* 0x040fec00000018d8 */
[----:B------:R-:W-:Y:S01]  /*d9f0*/  HMMA.16816.F32 R48, R48, R166, R64 ;  /* 0x000000a63030723c */ /* 0x000fe20000001840 */
[----:B------:R-:W-:-:S02]  /*da00*/  IMAD.MOV.U32 R216, RZ, RZ, R208 ;  /* 0x000000ffffd87224 */ /* 0x000fc400078e00d0 */
[----:B------:R-:W-:Y:S02]  /*da10*/  IMAD.MOV.U32 R217, RZ, RZ, R209 ;  /* 0x000000ffffd97224 */ /* 0x000fe400078e00d1 */
[----:B------:R-:W-:Y:S02]  /*da20*/  IMAD.MOV.U32 R218, RZ, RZ, R210 ;  /* 0x000000ffffda7224 */ /* 0x000fe400078e00d2 */
[----:B------:R-:W-:Y:S02]  /*da30*/  IMAD.MOV.U32 R219, RZ, RZ, R211 ;  /* 0x000000ffffdb7224 */ /* 0x000fe400078e00d3 */
[-C--:B--2---:R-:W-:Y:S06]  /*da40*/  HMMA.16816.F32 R208, R36, R52.reuse, R224 ;  /* 0x0000003424d0723c */ /* 0x084fec00000018e0 */
[----:B------:R-:W-:Y:S01]  /*da50*/  HMMA.16816.F32 R64, R40, R52, R44 ;  /* 0x000000342840723c */ /* 0x000fe2000000182c */
[----:B------:R-:W-:Y:S01]  /*da60*/  IMAD.MOV.U32 R224, RZ, RZ, R212 ;  /* 0x000000ffffe07224 */ /* 0x000fe200078e00d4 */
[----:B------:R-:W2:Y:S01]  /*da70*/  LDSM.16.M88.4 R44, [R240] ;  /* 0x00000000f02c783b */ /* 0x000ea20000000200 */
[----:B------:R-:W-:-:S02]  /*da80*/  IMAD.MOV.U32 R225, RZ, RZ, R213 ;  /* 0x000000ffffe17224 */ /* 0x000fc400078e00d5 */
[----:B------:R-:W-:Y:S02]  /*da90*/  IMAD.MOV.U32 R226, RZ, RZ, R214 ;  /* 0x000000ffffe27224 */ /* 0x000fe400078e00d6 */
[----:B------:R-:W-:Y:S02]  /*daa0*/  IMAD.MOV.U32 R227, RZ, RZ, R215 ;  /* 0x000000ffffe37224 */ /* 0x000fe400078e00d7 */
[C---:B------:R-:W-:Y:S06]  /*dab0*/  HMMA.16816.F32 R212, R40.reuse, R54, R204 ;  /* 0x0000003628d4723c */ /* 0x040fec00000018cc */
[C---:B---3--:R-:W-:Y:S01]  /*dac0*/  HMMA.16816.F32 R204, R40.reuse, R60, R56 ;  /* 0x0000003c28cc723c */ /* 0x048fe20000001838 */
[----:B------:R-:W3:Y:S05]  /*dad0*/  LDSM.16.M88.4 R56, [R239] ;  /* 0x00000000ef38783b */ /* 0x000eea0000000200 */
[----:B------:R-:W-:Y:S01]  /*dae0*/  HMMA.16816.F32 R48, R40, R62, R48 ;  /* 0x0000003e2830723c */ /* 0x000fe20000001830 */
[----:B------:R-:W4:Y:S05]  /*daf0*/  LDSM.16.M88.4 R40, [R233+0xb000] ;  /* 0x00b00000e928783b */ /* 0x000f2a0000000200 */
[----:B------:R-:W-:Y:S06]  /*db00*/  HMMA.16816.F32 R164, R36, R54, R220 ;  /* 0x0000003624a4723c */ /* 0x000fec00000018dc */
[----:B--2---:R-:W-:Y:S06]  /*db10*/  HMMA.16816.F32 R52, R28, R44, R208 ;  /* 0x0000002c1c34723c */ /* 0x004fec00000018d0 */
[C---:B---3--:R-:W-:Y:S06]  /*db20*/  HMMA.16816.F32 R208, R32.reuse, R56, R204 ;  /* 0x0000003820d0723c */ /* 0x048fec00000018cc */
[C---:B------:R-:W-:Y:S01]  /*db30*/  HMMA.16816.F32 R204, R32.reuse, R58, R48 ;  /* 0x0000003a20cc723c */ /* 0x040fe20000001830 */
[----:B------:R-:W2:Y:S05]  /*db40*/  LDSM.16.M88.4 R48, [R233+0xb800] ;  /* 0x00b80000e930783b */ /* 0x000eaa0000000200 */
[C---:B------:R-:W-:Y:S06]  /*db50*/  HMMA.16816.F32 R64, R32.reuse, R44, R64 ;  /* 0x0000002c2040723c */ /* 0x040fec0000001840 */
[----:B------:R-:W-:Y:S01]  /*db60*/  HMMA.16816.F32 R212, R32, R46, R212 ;  /* 0x0000002e20d4723c */ /* 0x000fe200000018d4 */
[----:B------:R-:W-:Y:S01]  /*db70*/  IMAD.MOV.U32 R44, RZ, RZ, R224 ;  /* 0x000000ffff2c7224 */ /* 0x000fe200078e00e0 */
[----:B------:R-:W3:Y:S01]  /*db80*/  LDSM.16.M88.4 R32, [R232+0x3000] ;  /* 0x00300000e820783b */ /* 0x000ee20000000200 */
[----:B------:R-:W-:-:S03]  /*db90*/  IMAD.MOV.U32 R45, RZ, RZ, R225 ;  /* 0x000000ffff2d7224 */ /* 0x000fc600078e00e1 */
[----:B------:R-:W-:Y:S07]  /*dba0*/  HMMA.16816.F32 R220, R28, R46, R164 ;  /* 0x0000002e1cdc723c */ /* 0x000fee00000018a4 */
[----:B------:R-:W-:Y:S02]  /*dbb0*/  IMAD.MOV.U32 R46, RZ, RZ, R226 ;  /* 0x000000ffff2e7224 */ /* 0x000fe400078e00e2 */
[----:B------:R-:W-:Y:S02]  /*dbc0*/  IMAD.MOV.U32 R47, RZ, RZ, R227 ;  /* 0x000000ffff2f7224 */ /* 0x000fe400078e00e3 */
[----:B----4-:R-:W-:Y:S06]  /*dbd0*/  HMMA.16816.F32 R224, R20, R40, R52 ;  /* 0x0000002814e0723c */ /* 0x010fec0000001834 */
[C---:B------:R-:W-:Y:S01]  /*dbe0*/  HMMA.16816.F32 R52, R36.reuse, R60, R44 ;  /* 0x0000003c2434723c */ /* 0x040fe2000000182c */
[----:B------:R-:W4:Y:S01]  /*dbf0*/  LDSM.16.M88.4 R44, [R232+0x3800] ;  /* 0x00380000e82c783b */ /* 0x000f220000000200 */
[----:B------:R-:W-:Y:S01]  /*dc00*/  IMAD.MOV.U32 R164, RZ, RZ, R216 ;  /* 0x000000ffffa47224 */ /* 0x000fe200078e00d8 */
[----:B------:R-:W-:Y:S01]  /*dc10*/  MOV R166, R218 ;  /* 0x000000da00a67202 */ /* 0x000fe20000000f00 */
[----:B------:R-:W-:Y:S01]  /*dc20*/  IMAD.MOV.U32 R165, RZ, RZ, R217 ;  /* 0x000000ffffa57224 */ /* 0x000fe200078e00d9 */
[----:B------:R-:W-:Y:S01]  /*dc30*/  UISETP.NE.AND UP0, UPT, UR17, 0x3, UPT ;  /* 0x000000031100788c */ /* 0x000fe2000bf05270 */
[----:B------:R-:W-:Y:S01]  /*dc40*/  IMAD.MOV.U32 R167, RZ, RZ, R219 ;  /* 0x000000ffffa77224 */ /* 0x000fe200078e00db */
[----:B------:R-:W-:Y:S01]  /*dc50*/  HMMA.16816.F32 R36, R36, R62, R248 ;  /* 0x0000003e2424723c */ /* 0x000fe200000018f8 */
[----:B------:R-:W-:-:S05]  /*dc60*/  DEPBAR.LE SB0, 0x0 ;  /* 0x000080000000791a */ /* 0x000fca0000000000 */
[C---:B------:R-:W-:Y:S01]  /*dc70*/  HMMA.16816.F32 R216, R24.reuse, R40, R64 ;  /* 0x0000002818d8723c */ /* 0x040fe20000001840 */
[----:B------:R-:W-:Y:S02]  /*dc80*/  IMAD.MOV.U32 R249, RZ, RZ, R164 ;  /* 0x000000fffff97224 */ /* 0x000fe400078e00a4 */
[----:B------:R-:W-:Y:S02]  /*dc90*/  IMAD.MOV.U32 R250, RZ, RZ, R165 ;  /* 0x000000fffffa7224 */ /* 0x000fe400078e00a5 */
[----:B------:R-:W-:Y:S01]  /*dca0*/  IMAD.MOV.U32 R248, RZ, RZ, R166 ;  /* 0x000000fffff87224 */ /* 0x000fe200078e00a6 */
[----:B------:R-:W-:Y:S01]  /*dcb0*/  HMMA.16816.F32 R60, R24, R42, R212 ;  /* 0x0000002a183c723c */ /* 0x000fe200000018d4 */
[----:B------:R-:W-:-:S05]  /*dcc0*/  IMAD.MOV.U32 R251, RZ, RZ, R167 ;  /* 0x000000fffffb7224 */ /* 0x000fca00078e00a7 */
[C---:B--2---:R-:W-:Y:S06]  /*dcd0*/  HMMA.16816.F32 R164, R24.reuse, R48, R208 ;  /* 0x0000003018a4723c */ /* 0x044fec00000018d0 */
[----:B------:R-:W-:Y:S06]  /*dce0*/  HMMA.16816.F32 R64, R24, R50, R204 ;  /* 0x000000321840723c */ /* 0x000fec00000018cc */
[----:B---3--:R-:W-:Y:S01]  /*dcf0*/  HMMA.16816.F32 R24, R8, R32, R216 ;  /* 0x000000200818723c */ /* 0x008fe200000018d8 */
[----:B------:R-:W-:-:S05]  /*dd00*/  FSEL R213, R73, -INF , !P1 ;  /* 0xff80000049d57808 */ /* 0x000fca0004800000 */
[----:B------:R-:W-:Y:S01]  /*dd10*/  HMMA.16816.F32 R52, R28, R56, R52 ;  /* 0x000000381c34723c */ /* 0x000fe20000001834 */
[----:B------:R-:W-:-:S05]  /*dd20*/  IMAD.MOV.U32 R214, RZ, RZ, R2 ;  /* 0x000000ffffd67224 */ /* 0x000fca00078e0002 */
[----:B------:R-:W-:Y:S01]  /*dd30*/  HMMA.16816.F32 R56, R28, R58, R36 ;  /* 0x0000003a1c38723c */ /* 0x000fe20000001824 */
[----:B------:R-:W-:-:S05]  /*dd40*/  VIADD R2, R0, 0x20 ;  /* 0x0000002000027836 */ /* 0x000fca0000000000 */
[C---:B------:R-:W-:Y:S06]  /*dd50*/  HMMA.16816.F32 R28, R8.reuse, R34, R60 ;  /* 0x00000022081c723c */ /* 0x040fec000000183c */
[C---:B----4-:R-:W-:Y:S06]  /*dd60*/  HMMA.16816.F32 R164, R8.reuse, R44, R164 ;  /* 0x0000002c08a4723c */ /* 0x050fec00000018a4 */
[----:B------:R-:W-:Y:S06]  /*dd70*/  HMMA.16816.F32 R36, R8, R46, R64 ;  /* 0x0000002e0824723c */ /* 0x000fec0000001840 */
[----:B------:R-:W-:Y:S01]  /*dd80*/  HMMA.16816.F32 R8, R4, R32, R224 ;  /* 0x000000200408723c */ /* 0x000fe200000018e0 */
[----:B------:R-:W-:-:S02]  /*dd90*/  FSEL R64, R75, -INF , !P2 ;  /* 0xff8000004b407808 */ /* 0x000fc40005000000 */
[----:B------:R1:W5:Y:S01]  /*dda0*/  LDL.LU R75, [R1+0xe8] ;  /* 0x0000e800014b7983 */ /* 0x0003620000300800 */
[----:B------:R-:W-:Y:S02]  /*ddb0*/  FSEL R67, R74, -INF , !P3 ;  /* 0xff8000004a437808 */ /* 0x000fe40005800000 */
[----:B------:R-:W-:Y:S01]  /*ddc0*/  FSEL R65, R72, -INF , !P6 ;  /* 0xff80000048417808 */ /* 0x000fe20007000000 */
[----:B------:R1:W5:Y:S01]  /*ddd0*/  LDL.LU R74, [R1+0xe4] ;  /* 0x0000e400014a7983 */ /* 0x0003620000300800 */
[----:B------:R-:W-:-:S03]  /*dde0*/  FSEL R66, R71, -INF , !P0 ;  /* 0xff80000047427808 */ /* 0x000fc60004000000 */
[----:B------:R1:W5:Y:S01]  /*ddf0*/  LDL.LU R73, [R1+0xe0] ;  /* 0x0000e00001497983 */ /* 0x0003620000300800 */
[----:B------:R-:W-:-:S03]  /*de00*/  FSEL R32, R70, -INF , !P5 ;  /* 0xff80000046207808 */ /* 0x000fc60006800000 */
[----:B------:R1:W5:Y:S01]  /*de10*/  LDL.LU R72, [R1+0xdc] ;  /* 0x0000dc0001487983 */ /* 0x0003620000300800 */
[----:B------:R-:W-:-:S03]  /*de20*/  FSEL R215, R69, -INF , !P4 ;  /* 0xff80000045d77808 */ /* 0x000fc60006000000 */
[----:B------:R1:W-:Y:S01]  /*de30*/  STL [R1], R213 ;  /* 0x000000d501007387 */ /* 0x0003e20000100800 */
[----:B------:R-:W-:-:S03]  /*de40*/  ISETP.GE.AND P2, PT, R2, R14, PT ;  /* 0x0000000e0200720c */ /* 0x000fc60003f46270 */
[----:B------:R1:W5:Y:S01]  /*de50*/  LDL.LU R71, [R1+0xd8] ;  /* 0x0000d80001477983 */ /* 0x0003620000300800 */
[C---:B------:R-:W-:Y:S02]  /*de60*/  ISETP.GE.AND P1, PT, R2.reuse, R15, PT ;  /* 0x0000000f0200720c */ /* 0x040fe40003f26270 */
[C---:B------:R-:W-:Y:S01]  /*de70*/  ISETP.GE.AND P3, PT, R2.reuse, R16, PT ;  /* 0x000000100200720c */ /* 0x040fe20003f66270 */
[----:B------:R1:W5:Y:S01]  /*de80*/  LDL.LU R70, [R1+0xd4] ;  /* 0x0000d40001467983 */ /* 0x0003620000300800 */
[----:B------:R-:W-:Y:S01]  /*de90*/  ISETP.GE.AND P6, PT, R2, R17, PT ;  /* 0x000000110200720c */ /* 0x000fe20003fc6270 */
[----:B------:R-:W-:Y:S02]  /*dea0*/  VIADD R2, R0, 0x21 ;  /* 0x0000002100027836 */ /* 0x000fe40000000000 */
[----:B------:R1:W5:Y:S04]  /*deb0*/  LDL.LU R69, [R1+0xd0] ;  /* 0x0000d00001457983 */ /* 0x0003680000300800 */
[----:B------:R-:W2:Y:S01]  /*dec0*/  LDL R204, [R1+0x4c] ;  /* 0x00004c0001cc7983 */ /* 0x000ea20000100800 */
[----:B------:R-:W-:Y:S01]  /*ded0*/  IMAD.MOV.U32 R209, RZ, RZ, R3 ;  /* 0x000000ffffd17224 */ /* 0x000fe200078e0003 */
[----:B------:R-:W-:Y:S01]  /*dee0*/  ISETP.GE.AND P4, PT, R2, R14, PT ;  /* 0x0000000e0200720c */ /* 0x000fe20003f86270 */
[----:B------:R-:W-:-:S03]  /*def0*/  VIADD R3, R0, 0x28 ;  /* 0x0000002800037836 */ /* 0x000fc60000000000 */
[----:B------:R-:W-:Y:S02]  /*df00*/  FSEL R216, R25, -INF , !P4 ;  /* 0xff80000019d87808 */ /* 0x000fe40006000000 */
[----:B------:R-:W-:Y:S02]  /*df10*/  ISETP.GE.AND P4, PT, R3, R14, PT ;  /* 0x0000000e0300720c */ /* 0x000fe40003f86270 */
[----:B------:R-:W-:Y:S02]  /*df20*/  FSEL R207, R24, -INF , !P2 ;  /* 0xff80000018cf7808 */ /* 0x000fe40005000000 */
[----:B------:R-:W-:Y:S02]  /*df30*/  FSEL R205, R26, -INF , !P1 ;  /* 0xff8000001acd7808 */ /* 0x000fe40004800000 */
[----:B------:R-:W-:Y:S02]  /*df40*/  FSEL R206, R28, -INF , !P4 ;  /* 0xff8000001cce7808 */ /* 0x000fe40006000000 */
[----:B------:R-:W-:Y:S01]  /*df50*/  FSEL R63, R8, -INF , !P3 ;  /* 0xff800000083f7808 */ /* 0x000fe20005800000 */
[----:B------:R1:W-:Y:S04]  /*df60*/  STL [R1+0x28], R207 ;  /* 0x000028cf01007387 */ /* 0x0003e80000100800 */
[----:B------:R1:W-:Y:S04]  /*df70*/  STL [R1+0x58], R205 ;  /* 0x000058cd01007387 */ /* 0x0003e80000100800 */
[----:B------:R1:W-:Y:S04]  /*df80*/  STL [R1+0x2c], R206 ;  /* 0x00002cce01007387 */ /* 0x0003e80000100800 */
[----:B------:R1:W-:Y:S04]  /*df90*/  STL [R1+0x4], R63 ;  /* 0x0000043f01007387 */ /* 0x0003e80000100800 */
[----:B------:R-:W3:Y:S04]  /*dfa0*/  LDL R61, [R1+0x48] ;  /* 0x00004800013d7983 */ /* 0x000ee80000100800 */
[----:B------:R-:W4:Y:S04]  /*dfb0*/  LDL R60, [R1+0x38] ;  /* 0x00003800013c7983 */ /* 0x000f280000100800 */
[----:B------:R-:W4:Y:S04]  /*dfc0*/  LDL R208, [R1+0x24] ;  /* 0x0000240001d07983 */ /* 0x000f280000100800 */
[----:B------:R-:W4:Y:S01]  /*dfd0*/  LDL R62, [R1+0x3c] ;  /* 0x00003c00013e7983 */ /* 0x000f220000100800 */
[----:B------:R-:W-:Y:S01]  /*dfe0*/  HMMA.16816.F32 R40, R20, R42, R220 ;  /* 0x0000002a1428723c */ /* 0x000fe200000018dc */
[----:B------:R-:W-:-:S02]  /*dff0*/  ISETP.GE.AND P0, PT, R2, R15, PT ;  /* 0x0000000f0200720c */ /* 0x000fc40003f06270 */
[C---:B------:R-:W-:Y:S02]  /*e000*/  ISETP.GE.AND P5, PT, R2.reuse, R16, PT ;  /* 0x000000100200720c */ /* 0x040fe40003fa6270 */
[----:B------:R-:W-:Y:S01]  /*e010*/  ISETP.GE.AND P2, PT, R2, R17, PT ;  /* 0x000000110200720c */ /* 0x000fe20003f46270 */
[----:B------:R-:W-:Y:S01]  /*e020*/  VIADD R2, R0, 0x29 ;  /* 0x0000002900027836 */ /* 0x000fe20000000000 */
[----:B------:R-:W4:Y:S01]  /*e030*/  LDL R226, [R1+0x44] ;  /* 0x0000440001e27983 */ /* 0x000f220000100800 */
[----:B------:R-:W-:Y:S01]  /*e040*/  IMAD.MOV.U32 R211, RZ, RZ, R214 ;  /* 0x000000ffffd37224 */ /* 0x000fe200078e00d6 */
[----:B------:R-:W-:Y:S02]  /*e050*/  FSEL R214, R27, -INF , !P0 ;  /* 0xff8000001bd67808 */ /* 0x000fe40004000000 */
[----:B------:R-:W-:Y:S01]  /*e060*/  ISETP.GE.AND P1, PT, R2, R14, PT ;  /* 0x0000000e0200720c */ /* 0x000fe20003f26270 */
[----:B------:R-:W-:Y:S01]  /*e070*/  VIADD R8, R0, 0x38 ;  /* 0x0000003800087836 */ /* 0x000fe20000000000 */
[----:B------:R-:W4:Y:S01]  /*e080*/  LDL R33, [R1+0x34] ;  /* 0x0000340001217983 */ /* 0x000f220000100800 */
[----:B------:R-:W-:-:S03]  /*e090*/  IMAD.MOV.U32 R210, RZ, RZ, R168 ;  /* 0x000000ffffd27224 */ /* 0x000fc600078e00a8 */
[----:B------:R-:W4:Y:S04]  /*e0a0*/  LDL R227, [R1+0x40] ;  /* 0x0000400001e37983 */ /* 0x000f280000100800 */
[----:B------:R-:W4:Y:S03]  /*e0b0*/  LDL R224, [R1+0x20] ;  /* 0x0000200001e07983 */ /* 0x000f260000100800 */
[----:B------:R-:W-:Y:S01]  /*e0c0*/  HMMA.16816.F32 R40, R4, R34, R40 ;  /* 0x000000220428723c */ /* 0x000fe20000001828 */
[-C--:B------:R-:W-:Y:S01]  /*e0d0*/  ISETP.GE.AND P0, PT, R3, R15.reuse, PT ;  /* 0x0000000f0300720c */ /* 0x080fe20003f06270 */
[----:B------:R-:W4:Y:S01]  /*e0e0*/  LDL R35, [R1+0x1c] ;  /* 0x00001c0001237983 */ /* 0x000f220000100800 */
[----:B------:R-:W-:Y:S01]  /*e0f0*/  BAR.SYNC.DEFER_BLOCKING 0x0 ;  /* 0x0000000000007b1d */ /* 0x000fe20000010000 */
[----:B------:R-:W-:-:S02]  /*e100*/  ISETP.GE.AND P4, PT, R2, R15, PT ;  /* 0x0000000f0200720c */ /* 0x000fc40003f86270 */
[----:B------:R-:W-:Y:S02]  /*e110*/  FSEL R212, R29, -INF , !P1 ;  /* 0xff8000001dd47808 */ /* 0x000fe40004800000 */
[----:B------:R-:W-:Y:S02]  /*e120*/  FSEL R30, R30, -INF , !P0 ;  /* 0xff8000001e1e7808 */ /* 0x000fe40004000000 */
[----:B------:R-:W-:Y:S01]  /*e130*/  FSEL R31, R31, -INF , !P4 ;  /* 0xff8000001f1f7808 */ /* 0x000fe20006000000 */
[----:B------:R-:W4:Y:S01]  /*e140*/  LDL R225, [R1+0x18] ;  /* 0x0000180001e17983 */ /* 0x000f220000100800 */
[CC--:B------:R-:W-:Y:S02]  /*e150*/  ISETP.GE.AND P1, PT, R3.reuse, R16.reuse, PT ;  /* 0x000000100300720c */ /* 0x0c0fe40003f26270 */
[----:B------:R-:W-:Y:S01]  /*e160*/  ISETP.GE.AND P0, PT, R3, R17, PT ;  /* 0x000000110300720c */ /* 0x000fe20003f06270 */
[----:B------:R-:W-:Y:S01]  /*e170*/  VIADD R3, R0, 0x30 ;  /* 0x0000003000037836 */ /* 0x000fe20000000000 */
[----:B------:R-:W-:-:S02]  /*e180*/  ISETP.GE.AND P4, PT, R2, R16, PT ;  /* 0x000000100200720c */ /* 0x000fc40003f86270 */
[----:B------:R-:W-:Y:S01]  /*e190*/  ISETP.GE.AND P3, PT, R2, R17, PT ;  /* 0x000000110200720c */ /* 0x000fe20003f66270 */
[C---:B------:R-:W-:Y:S01]  /*e1a0*/  VIADD R2, R0.reuse, 0x31 ;  /* 0x0000003100027836 */ /* 0x040fe20000000000 */
[----:B------:R-:W-:Y:S01]  /*e1b0*/  FSEL R219, R9, -INF , !P5 ;  /* 0xff80000009db7808 */ /* 0x000fe20006800000 */
[----:B------:R-:W-:Y:S01]  /*e1c0*/  VIADD R0, R0, 0x39 ;  /* 0x0000003900007836 */ /* 0x000fe20000000000 */
[C---:B------:R-:W-:Y:S02]  /*e1d0*/  HMMA.16816.F32 R24, R20.reuse, R48, R52 ;  /* 0x000000301418723c */ /* 0x040fe40000001834 */
[----:B------:R-:W-:Y:S01]  /*e1e0*/  FSEL R28, R41, -INF , !P4 ;  /* 0xff800000291c7808 */ /* 0x000fe20006000000 */
[----:B------:R-:W-:Y:S01]  /*e1f0*/  IMAD.MOV.U32 R41, RZ, RZ, R210 ;  /* 0x000000ffff297224 */ /* 0x000fe200078e00d2 */
[----:B------:R-:W-:Y:S01]  /*e200*/  FSEL R29, R10, -INF , !P6 ;  /* 0xff8000000a1d7808 */ /* 0x000fe20007000000 */
[----:B------:R-:W-:Y:S01]  /*e210*/  IMAD.MOV.U32 R210, RZ, RZ, R211 ;  /* 0x000000ffffd27224 */ /* 0x000fe200078e00d3 */
[----:B------:R-:W-:Y:S01]  /*e220*/  FSEL R168, R40, -INF , !P1 ;  /* 0xff80000028a87808 */ /* 0x000fe20004800000 */
[----:B------:R-:W-:Y:S01]  /*e230*/  HMMA.16816.F32 R20, R20, R50, R56 ;  /* 0x000000321414723c */ /* 0x000fe20000001838 */
[----:B------:R-:W-:-:S02]  /*e240*/  ISETP.GE.AND P6, PT, R0, R14, PT ;  /* 0x0000000e0000720c */ /* 0x000fc40003fc6270 */
[-C--:B------:R-:W-:Y:S02]  /*e250*/  ISETP.GE.AND P5, PT, R3, R14.reuse, PT ;  /* 0x0000000e0300720c */ /* 0x080fe40003fa6270 */
[-C--:B------:R-:W-:Y:S02]  /*e260*/  ISETP.GE.AND P1, PT, R2, R14.reuse, PT ;  /* 0x0000000e0200720c */ /* 0x080fe40003f26270 */
[----:B------:R-:W-:Y:S02]  /*e270*/  ISETP.GE.AND P4, PT, R8, R14, PT ;  /* 0x0000000e0800720c */ /* 0x000fe40003f86270 */
[----:B------:R-:W-:Y:S01]  /*e280*/  FSEL R211, R11, -INF , !P2 ;  /* 0xff8000000bd37808 */ /* 0x000fe20005000000 */
[----:B------:R-:W-:Y:S01]  /*e290*/  IMAD.MOV.U32 R40, RZ, RZ, R209 ;  /* 0x000000ffff287224 */ /* 0x000fe200078e00d1 */
[----:B------:R-:W-:Y:S02]  /*e2a0*/  ISETP.GE.AND P2, PT, R3, R15, PT ;  /* 0x0000000f0300720c */ /* 0x000fe40003f46270 */
[----:B------:R-:W-:Y:S01]  /*e2b0*/  FSEL R220, R37, -INF , !P6 ;  /* 0xff80000025dc7808 */ /* 0x000fe20007000000 */
[----:B------:R-:W-:Y:S01]  /*e2c0*/  IMAD.MOV.U32 R37, RZ, RZ, R32 ;  /* 0x000000ffff257224 */ /* 0x000fe200078e0020 */
[----:B------:R-:W-:Y:S01]  /*e2d0*/  FSEL R217, R164, -INF , !P5 ;  /* 0xff800000a4d97808 */ /* 0x000fe20006800000 */
[----:B------:R-:W4:Y:S01]  /*e2e0*/  LDL R32, [R1+0x30] ;  /* 0x0000300001207983 */ /* 0x000f220000100800 */
[----:B------:R-:W-:-:S02]  /*e2f0*/  FSEL R221, R165, -INF , !P1 ;  /* 0xff800000a5dd7808 */ /* 0x000fc40004800000 */
[----:B------:R-:W-:Y:S02]  /*e300*/  FSEL R209, R36, -INF , !P4 ;  /* 0xff80000024d17808 */ /* 0x000fe40006000000 */
[-C--:B------:R-:W-:Y:S02]  /*e310*/  ISETP.GE.AND P5, PT, R2, R15.reuse, PT ;  /* 0x0000000f0200720c */ /* 0x080fe40003fa6270 */
[-C--:B------:R-:W-:Y:S02]  /*e320*/  ISETP.GE.AND P1, PT, R8, R15.reuse, PT ;  /* 0x0000000f0800720c */ /* 0x080fe40003f26270 */
[----:B------:R-:W-:Y:S02]  /*e330*/  ISETP.GE.AND P4, PT, R0, R15, PT ;  /* 0x0000000f0000720c */ /* 0x000fe40003f86270 */
[----:B------:R-:W-:Y:S02]  /*e340*/  FSEL R15, R166, -INF , !P2 ;  /* 0xff800000a60f7808 */ /* 0x000fe40005000000 */
[----:B------:R-:W-:-:S02]  /*e350*/  ISETP.GE.AND P6, PT, R3, R16, PT ;  /* 0x000000100300720c */ /* 0x000fc40003fc6270 */
[-C--:B------:R-:W-:Y:S01]  /*e360*/  ISETP.GE.AND P2, PT, R3, R17.reuse, PT ;  /* 0x000000110300720c */ /* 0x080fe20003f46270 */
[----:B------:R-:W-:Y:S01]  /*e370*/  IMAD.MOV.U32 R223, RZ, RZ, R210 ;  /* 0x000000ffffdf7224 */ /* 0x000fe200078e00d2 */
[----:B------:R-:W-:Y:S02]  /*e380*/  FSEL R14, R167, -INF , !P5 ;  /* 0xff800000a70e7808 */ /* 0x000fe40006800000 */
[----:B------:R-:W-:Y:S02]  /*e390*/  FSEL R210, R38, -INF , !P1 ;  /* 0xff80000026d27808 */ /* 0x000fe40004800000 */
[C---:B------:R-:W-:Y:S02]  /*e3a0*/  ISETP.GE.AND P5, PT, R2.reuse, R16, PT ;  /* 0x000000100200720c */ /* 0x040fe40003fa6270 */
[----:B------:R-:W-:Y:S01]  /*e3b0*/  ISETP.GE.AND P1, PT, R2, R17, PT ;  /* 0x000000110200720c */ /* 0x000fe20003f26270 */
[C---:B------:R-:W-:Y:S06]  /*e3c0*/  HMMA.16816.F32 R24, R4.reuse, R44, R24 ;  /* 0x0000002c0418723c */ /* 0x040fec0000001818 */
[----:B------:R-:W-:Y:S01]  /*e3d0*/  HMMA.16816.F32 R20, R4, R46, R20 ;  /* 0x0000002e0414723c */ /* 0x000fe20000001814 */
[----:B--2---:R-:W-:-:S04]  /*e3e0*/  FMNMX.FTZ R9, R204, R12, !PT ;  /* 0x0000000ccc097209 */ /* 0x004fc80007810000 */
[----:B------:R-:W-:-:S04]  /*e3f0*/  FMNMX.FTZ R9, R247, R9, !PT ;  /* 0x00000009f7097209 */ /* 0x000fc80007810000 */
[----:B------:R-:W-:-:S04]  /*e400*/  FMNMX.FTZ R9, R13, R9, !PT ;  /* 0x000000090d097209 */ /* 0x000fc80007810000 */
[----:B------:R-:W-:-:S04]  /*e410*/  FMNMX.FTZ R3, R169, R9, !PT ;  /* 0x00000009a9037209 */ /* 0x000fc80007810000 */
[----:B------:R-:W-:-:S04]  /*e420*/  FMNMX.FTZ R3, R40, R3, !PT ;  /* 0x0000000328037209 */ /* 0x000fc80007810000 */
[----:B------:R-:W-:-:S04]  /*e430*/  FMNMX.FTZ R2, R248, R3, !PT ;  /* 0x00000003f8027209 */ /* 0x000fc80007810000 */
[----:B------:R-:W-:Y:S02]  /*e440*/  FMNMX.FTZ R4, R67, R2, !PT ;  /* 0x0000000243047209 */ /* 0x000fe40007810000 */
[----:B---3--:R-:W-:-:S04]  /*e450*/  FMNMX.FTZ R3, R61, R19, !PT ;  /* 0x000000133d037209 */ /* 0x008fc80007810000 */
[----:B----4-:R-:W-:-:S04]  /*e460*/  FMNMX.FTZ R3, R60, R3, !PT ;  /* 0x000000033c037209 */ /* 0x010fc80007810000 */
[----:B------:R-:W-:Y:S02]  /*e470*/  FMNMX.FTZ R3, R208, R3, !PT ;  /* 0x00000003d0037209 */ /* 0x000fe40007810000 */
[----:B------:R-:W-:Y:S02]  /*e480*/  FMNMX.FTZ R4, R213, R4, !PT ;  /* 0x00000004d5047209 */ /* 0x000fe40007810000 */
[----:B------:R-:W-:Y:S02]  /*e490*/  FMNMX.FTZ R3, R62, R3, !PT ;  /* 0x000000033e037209 */ /* 0x000fe40007810000 */
[----:B------:R-:W-:Y:S02]  /*e4a0*/  FMNMX.FTZ R5, R207, R4, !PT ;  /* 0x00000004cf057209 */ /* 0x000fe40007810000 */
[----:B------:R-:W-:Y:S02]  /*e4b0*/  FMNMX.FTZ R4, R68, R3, !PT ;  /* 0x0000000344047209 */ /* 0x000fe40007810000 */
[----:B------:R1:W5:Y:S01]  /*e4c0*/  LDL.LU R68, [R1+0xcc] ;  /* 0x0000cc0001447983 */ /* 0x0003620000300800 */
[----:B------:R-:W-:-:S02]  /*e4d0*/  FMNMX.FTZ R2, R226, R18, !PT ;  /* 0x00000012e2027209 */ /* 0x000fc40007810000 */
[----:B------:R-:W-:-:S04]  /*e4e0*/  FMNMX.FTZ R5, R216, R5, !PT ;  /* 0x00000005d8057209 */ /* 0x000fc80007810000 */
[----:B------:R-:W-:Y:S02]  /*e4f0*/  FMNMX.FTZ R5, R206, R5, !PT ;  /* 0x00000005ce057209 */ /* 0x000fe40007810000 */
[----:B------:R-:W-:Y:S02]  /*e500*/  FMNMX.FTZ R2, R35, R2, !PT ;  /* 0x0000000223027209 */ /* 0x000fe40007810000 */
[----:B------:R-:W-:Y:S02]  /*e510*/  FSEL R165, R42, -INF , !P0 ;  /* 0xff8000002aa57808 */ /* 0x000fe40004000000 */
[----:B------:R-:W-:Y:S02]  /*e520*/  FMNMX.FTZ R4, R41, R4, !PT ;  /* 0x0000000429047209 */ /* 0x000fe40007810000 */
[----:B------:R-:W-:Y:S02]  /*e530*/  FMNMX.FTZ R5, R212, R5, !PT ;  /* 0x00000005d4057209 */ /* 0x000fe40007810000 */
[----:B------:R-:W-:-:S02]  /*e540*/  PLOP3.LUT P0, PT, PT, PT, UP0, 0x80, 0x0 ;  /* 0x000000000000781c */ /* 0x000fc40003f0f008 */
[----:B------:R-:W-:Y:S02]  /*e550*/  FMNMX.FTZ R4, R37, R4, !PT ;  /* 0x0000000425047209 */ /* 0x000fe40007810000 */
[----:B------:R-:W-:Y:S02]  /*e560*/  FMNMX.FTZ R5, R217, R5, !PT ;  /* 0x00000005d9057209 */ /* 0x000fe40007810000 */
[----:B------:R-:W-:Y:S02]  /*e570*/  FMNMX.FTZ R4, R215, R4, !PT ;  /* 0x00000004d7047209 */ /* 0x000fe40007810000 */
[----:B------:R-:W-:-:S04]  /*e580*/  FMNMX.FTZ R6, R221, R5, !PT ;  /* 0x00000005dd067209 */ /* 0x000fc80007810000 */
[----:B------:R-:W-:Y:S02]  /*e590*/  FMNMX.FTZ R6, R209, R6, !PT ;  /* 0x00000006d1067209 */ /* 0x000fe40007810000 */
[----:B------:R-:W-:-:S04]  /*e5a0*/  FMNMX.FTZ R2, R32, R2, !PT ;  /* 0x0000000220027209 */ /* 0x000fc80007810000 */
[----:B------:R-:W-:-:S04]  /*e5b0*/  FMNMX.FTZ R2, R33, R2, !PT ;  /* 0x0000000221027209 */ /* 0x000fc80007810000 */
        /* <DEDUP_REMOVED lines=12> */
[----:B------:R-:W-:Y:S02]  /*e680*/  FMNMX.FTZ R10, R214, R3, !PT ;  /* 0x00000003d60a7209 */ /* 0x000fe40007810000 */
[----:B------:R-:W-:Y:S01]  /*e690*/  FMNMX.FTZ R6, R220, R6, !PT ;  /* 0x00000006dc067209 */ /* 0x000fe20007810000 */
[----:B-1----:R-:W-:Y:S06]  /*e6a0*/  @!P0 BRA `(.L_x_60) ;  /* 0x0000000000908947 */ /* 0x002fec0003800000 */
        /* <DEDUP_REMOVED lines=36> */
.L_x_60:
[----:B------:R-:W2:Y:S01]  /*e8f0*/  LDL.LU R63, [R1+0x5c] ;  /* 0x00005c00013f7983 */ /* 0x000ea20000300800 */
[----:B------:R-:W-:Y:S02]  /*e900*/  MOV R38, R30 ;  /* 0x0000001e00267202 */ /* 0x000fe40000000f00 */
[----:B-1----:R-:W-:Y:S01]  /*e910*/  FMNMX.FTZ R3, R219, R9, !PT ;  /* 0x00000009db037209 */ /* 0x002fe20007810000 */
[----:B------:R-:W-:Y:S01]  /*e920*/  STL [R1+0x138], R67 ;  /* 0x0001384301007387 */ /* 0x000fe20000100800 */
[----:B------:R-:W-:Y:S02]  /*e930*/  FMNMX.FTZ R4, R38, R10, !PT ;  /* 0x0000000a26047209 */ /* 0x000fe40007810000 */
[----:B------:R-:W-:Y:S01]  /*e940*/  FSEL R42, R24, -INF , !P6 ;  /* 0xff800000182a7808 */ /* 0x000fe20007000000 */
[----:B------:R1:W-:Y:S01]  /*e950*/  STL [R1+0x108], R246 ;  /* 0x000108f601007387 */ /* 0x0003e20000100800 */
[----:B------:R-:W-:Y:S02]  /*e960*/  ISETP.GE.AND P0, PT, R0, R16, PT ;  /* 0x000000100000720c */ /* 0x000fe40003f06270 */
[----:B------:R-:W-:Y:S01]  /*e970*/  FSEL R47, R43, -INF , !P3 ;  /* 0xff8000002b2f7808 */ /* 0x000fe20005800000 */
[----:B------:R3:W-:Y:S01]  /*e980*/  STL [R1+0x104], R245 ;  /* 0x000104f501007387 */ /* 0x0007e20000100800 */
[----:B------:R-:W-:-:S02]  /*e990*/  FSEL R213, R27, -INF , !P1 ;  /* 0xff8000001bd57808 */ /* 0x000fc40004800000 */
[----:B------:R-:W-:Y:S01]  /*e9a0*/  ISETP.GE.AND P1, PT, R0, R17, PT ;  /* 0x000000110000720c */ /* 0x000fe20003f26270 */
[----:B------:R4:W-:Y:S03]  /*e9b0*/  STL [R1+0x100], R244 ;  /* 0x000100f401007387 */ /* 0x0009e60000100800 */
[----:B------:R-:W-:Y:S01]  /*e9c0*/  FSEL R39, R23, -INF , !P1 ;  /* 0xff80000017277808 */ /* 0x000fe20004800000 */
[----:B------:R4:W-:Y:S04]  /*e9d0*/  STL [R1+0xfc], R243 ;  /* 0x0000fcf301007387 */ /* 0x0009e80000100800 */
[----:B------:R4:W-:Y:S04]  /*e9e0*/  STL [R1+0xf8], R242 ;  /* 0x0000f8f201007387 */ /* 0x0009e80000100800 */
[----:B------:R4:W-:Y:S04]  /*e9f0*/  STL [R1+0xf4], R241 ;  /* 0x0000f4f101007387 */ /* 0x0009e80000100800 */
[----:B------:R4:W-:Y:S01]  /*ea00*/  STL [R1+0xf0], R240 ;  /* 0x0000f0f001007387 */ /* 0x0009e20000100800 */
[----:B-1----:R-:W-:-:S03]  /*ea10*/  IMAD.MOV.U32 R246, RZ, RZ, R209 ;  /* 0x000000fffff67224 */ /* 0x002fc600078e00d1 */
[----:B------:R1:W-:Y:S01]  /*ea20*/  STL [R1+0xec], R239 ;  /* 0x0000ecef01007387 */ /* 0x0003e20000100800 */
[----:B---3--:R-:W-:-:S03]  /*ea30*/  MOV R245, R15 ;  /* 0x0000000f00f57202 */ /* 0x008fc60000000f00 */
[----:B------:R3:W-:Y:S01]  /*ea40*/  STL [R1+0xe8], R238 ;  /* 0x0000e8ee01007387 */ /* 0x0007e20000100800 */
[----:B----4-:R-:W-:-:S03]  /*ea50*/  MOV R244, R221 ;  /* 0x000000dd00f47202 */ /* 0x010fc60000000f00 */
[----:B------:R4:W-:Y:S01]  /*ea60*/  STL [R1+0xe4], R237 ;  /* 0x0000e4ed01007387 */ /* 0x0009e20000100800 */
[----:B------:R-:W-:-:S03]  /*ea70*/  MOV R243, R215 ;  /* 0x000000d700f37202 */ /* 0x000fc60000000f00 */
[----:B------:R4:W-:Y:S01]  /*ea80*/  STL [R1+0xe0], R236 ;  /* 0x0000e0ec01007387 */ /* 0x0009e20000100800 */
[----:B------:R-:W-:Y:S02]  /*ea90*/  FSEL R242, R21, -INF , !P0 ;  /* 0xff80000015f27808 */ /* 0x000fe40004000000 */
[----:B------:R-:W-:Y:S01]  /*eaa0*/  ISETP.GE.AND P0, PT, R8, R17, PT ;  /* 0x000000110800720c */ /* 0x000fe20003f06270 */
[----:B------:R4:W-:Y:S01]  /*eab0*/  STL [R1+0xdc], R235 ;  /* 0x0000dceb01007387 */ /* 0x0009e20000100800 */
[----:B------:R-:W-:Y:S02]  /*eac0*/  FSEL R241, R26, -INF , !P2 ;  /* 0xff8000001af17808 */ /* 0x000fe40005000000 */
[----:B------:R-:W-:Y:S01]  /*ead0*/  FSEL R218, R22, -INF , !P0 ;  /* 0xff80000016da7808 */ /* 0x000fe20004000000 */
[----:B------:R4:W-:Y:S01]  /*eae0*/  STL [R1+0xd8], R234 ;  /* 0x0000d8ea01007387 */ /* 0x0009e20000100800 */
[----:B------:R-:W-:-:S03]  /*eaf0*/  FSEL R240, R20, -INF , !P4 ;  /* 0xff80000014f07808 */ /* 0x000fc60006000000 */
[----:B------:R4:W-:Y:S01]  /*eb00*/  STL [R1+0xd4], R233 ;  /* 0x0000d4e901007387 */ /* 0x0009e20000100800 */
[----:B-1----:R-:W-:-:S03]  /*eb10*/  MOV R239, R29 ;  /* 0x0000001d00ef7202 */ /* 0x002fc60000000f00 */
[----:B------:R1:W-:Y:S01]  /*eb20*/  STL [R1+0xd0], R232 ;  /* 0x0000d0e801007387 */ /* 0x0003e20000100800 */
[----:B---3--:R-:W-:-:S03]  /*eb30*/  MOV R238, R212 ;  /* 0x000000d400ee7202 */ /* 0x008fc60000000f00 */
[----:B------:R3:W-:Y:S01]  /*eb40*/  STL [R1+0xcc], R171 ;  /* 0x0000ccab01007387 */ /* 0x0007e20000100800 */
[----:B----4-:R-:W-:-:S03]  /*eb50*/  MOV R237, R14 ;  /* 0x0000000e00ed7202 */ /* 0x010fc60000000f00 */
[----:B------:R-:W4:Y:S01]  /*eb60*/  SHFL.BFLY PT, R5, R6, 0x2, 0x1f ;  /* 0x0c401f0006057f89 */ /* 0x000f2200000e0000 */
[----:B------:R-:W-:-:S03]  /*eb70*/  IMAD.MOV.U32 R236, RZ, RZ, R31 ;  /* 0x000000ffffec7224 */ /* 0x000fc600078e001f */
[----:B------:R-:W-:Y:S01]  /*eb80*/  LDSM.16.MT88.4 R20, [R231+0xc000] ;  /* 0x00c00000e714783b */ /* 0x000fe20000004200 */
[----:B------:R-:W-:Y:S02]  /*eb90*/  FSEL R235, R25, -INF , !P5 ;  /* 0xff80000019eb7808 */ /* 0x000fe40006800000 */
[----:B------:R-:W-:Y:S01]  /*eba0*/  FMNMX.FTZ R4, R236, R4, !PT ;  /* 0x00000004ec047209 */ /* 0x000fe20007810000 */
[----:B------:R-:W-:Y:S01]  /*ebb0*/  LDSM.16.MT88.4 R24, [R230+0xc000] ;  /* 0x00c00000e618783b */ /* 0x000fe20000004200 */
[----:B------:R-:W-:Y:S02]  /*ebc0*/  MOV R234, R168 ;  /* 0x000000a800ea7202 */ /* 0x000fe40000000f00 */
[----:B------:R-:W-:Y:S01]  /*ebd0*/  FMNMX.FTZ R4, R245, R4, !PT ;  /* 0x00000004f5047209 */ /* 0x000fe20007810000 */
[----:B------:R-:W-:Y:S01]  /*ebe0*/  LDSM.16.MT88.4 R48, [R231+0xe000] ;  /* 0x00e00000e730783b */ /* 0x000fe20000004200 */
[----:B------:R-:W-:Y:S02]  /*ebf0*/  FMNMX.FTZ R3, R234, R3, !PT ;  /* 0x00000003ea037209 */ /* 0x000fe40007810000 */
[----:B------:R-:W-:Y:S01]  /*ec00*/  MOV R233, R11 ;  /* 0x0000000b00e97202 */ /* 0x000fe20000000f00 */
[----:B------:R-:W-:Y:S01]  /*ec10*/  STL [R1+0x12c], R234 ;  /* 0x00012cea01007387 */ /* 0x000fe20000100800 */
[----:B-1----:R-:W-:-:S03]  /*ec20*/  MOV R232, R216 ;  /* 0x000000d800e87202 */ /* 0x002fc60000000f00 */
[----:B------:R-:W-:Y:S01]  /*ec30*/  STL [R1+0x130], R236 ;  /* 0x000130ec01007387 */ /* 0x000fe20000100800 */
[----:B---3--:R-:W-:Y:S02]  /*ec40*/  MOV R171, R28 ;  /* 0x0000001c00ab7202 */ /* 0x008fe40000000f00 */
[----:B----4-:R-:W-:Y:S01]  /*ec50*/  FMNMX.FTZ R168, R6, R5, !PT ;  /* 0x0000000506a87209 */ /* 0x010fe20007810000 */
[----:B------:R-:W-:Y:S01]  /*ec60*/  LDSM.16.MT88.4 R28, [R228+0xe000] ;  /* 0x00e00000e41c783b */ /* 0x000fe20000004200 */
[----:B------:R-:W-:-:S03]  /*ec70*/  FMNMX.FTZ R3, R171, R3, !PT ;  /* 0x00000003ab037209 */ /* 0x000fc60007810000 */
[----:B------:R-:W-:Y:S01]  /*ec80*/  STL [R1+0x134], R171 ;  /* 0x000134ab01007387 */ /* 0x000fe20000100800 */
[----:B------:R-:W-:Y:S02]  /*ec90*/  FMNMX.FTZ R166, R42, R3, !PT ;  /* 0x000000032aa67209 */ /* 0x000fe40007810000 */
[----:B------:R-:W-:Y:S02]  /*eca0*/  FMNMX.FTZ R3, R237, R4, !PT ;  /* 0x00000004ed037209 */ /* 0x000fe40007810000 */
[----:B------:R-:W-:Y:S01]  /*ecb0*/  FMNMX.FTZ R166, R235, R166, !PT ;  /* 0x000000a6eba67209 */ /* 0x000fe20007810000 */
[----:B------:R-:W1:Y:S01]  /*ecc0*/  SHFL.BFLY PT, R4, R168, 0x1, 0x1f ;  /* 0x0c201f00a8047f89 */ /* 0x000e6200000e0000 */
[----:B------:R-:W-:Y:S02]  /*ecd0*/  FMNMX.FTZ R167, R210, R3, !PT ;  /* 0x00000003d2a77209 */ /* 0x000fe40007810000 */
[----:B------:R-:W-:Y:S02]  /*ece0*/  FMNMX.FTZ R166, R240, R166, !PT ;  /* 0x000000a6f0a67209 */ /* 0x000fe40007810000 */
[----:B------:R-:W-:-:S02]  /*ecf0*/  FMNMX.FTZ R167, R233, R167, !PT ;  /* 0x000000a7e9a77209 */ /* 0x000fc40007810000 */
[----:B------:R-:W-:-:S03]  /*ed00*/  FMNMX.FTZ R166, R242, R166, !PT ;  /* 0x000000a6f2a67209 */ /* 0x000fc60007810000 */
[----:B------:R-:W3:Y:S01]  /*ed10*/  SHFL.BFLY PT, R3, R167, 0x2, 0x1f ;  /* 0x0c401f00a7037f89 */ /* 0x000ee200000e0000 */
[----:B-1----:R-:W-:-:S04]  /*ed20*/  FMNMX.FTZ R168, R168, R4, !PT ;  /* 0x00000004a8a87209 */ /* 0x002fc80007810000 */
[C---:B------:R-:W-:Y:S02]  /*ed30*/  FSETP.NEU.FTZ.AND P3, PT, R168.reuse, -INF , PT ;  /* 0xff800000a800780b */ /* 0x040fe40003f7d000 */
[----:B---3--:R-:W-:Y:S01]  /*ed40*/  FMNMX.FTZ R167, R167, R3, !PT ;  /* 0x00000003a7a77209 */ /* 0x008fe20007810000 */
[----:B------:R-:W-:-:S05]  /*ed50*/  FMUL.FTZ R3, R168, UR20 ;  /* 0x00000014a8037c20 */ /* 0x000fca0008410000 */
[----:B------:R-:W-:-:S05]  /*ed60*/  FSEL R3, R3, RZ, P3 ;  /* 0x000000ff03037208 */ /* 0x000fca0001800000 */
[----:B------:R-:W-:-:S04]  /*ed70*/  FFMA.FTZ R0, R12, UR20, -R3 ;  /* 0x000000140c007c23 */ /* 0x000fc80008010803 */
[----:B------:R1:W3:Y:S02]  /*ed80*/  MUFU.EX2 R45, R0 ;  /* 0x00000000002d7308 */ /* 0x0002e40000000800 */
[----:B-1----:R-:W-:Y:S01]  /*ed90*/  FFMA.FTZ R0, R247, UR20, -R3 ;  /* 0x00000014f7007c23 */ /* 0x002fe20008010803 */
[----:B---3--:R-:W-:Y:S01]  /*eda0*/  STL [R1+0xb8], R45 ;  /* 0x0000b82d01007387 */ /* 0x008fe20000100800 */
[----:B------:R-:W-:-:S04]  /*edb0*/  MOV R247, R210 ;  /* 0x000000d200f77202 */ /* 0x000fc80000000f00 */
[----:B------:R1:W-:Y:S02]  /*edc0*/  MUFU.EX2 R222, R0 ;  /* 0x0000000000de7308 */ /* 0x0003e40000000800 */
[--C-:B-1----:R-:W-:Y:S02]  /*edd0*/  FFMA.FTZ R0, R13, UR20, -R3.reuse ;  /* 0x000000140d007c23 */ /* 0x102fe40008010803 */
[----:B------:R-:W-:Y:S04]  /*ede0*/  LDSM.16.MT88.4 R12, [R228+0xc000] ;  /* 0x00c00000e40c783b */ /* 0x000fe80000004200 */
[----:B------:R1:W3:Y:S02]  /*edf0*/  MUFU.EX2 R207, R0 ;  /* 0x0000000000cf7308 */ /* 0x0002e40000000800 */
[----:B-1----:R-:W-:Y:S01]  /*ee00*/  FFMA.FTZ R0, R169, UR20, -R3 ;  /* 0x00000014a9007c23 */ /* 0x002fe20008010803 */
[----:B---3--:R-:W-:Y:S05]  /*ee10*/  STL [R1+0xb0], R207 ;  /* 0x0000b0cf01007387 */ /* 0x008fea0000100800 */
[----:B------:R-:W1:Y:S02]  /*ee20*/  MUFU.EX2 R206, R0 ;  /* 0x0000000000ce7308 */ /* 0x000e640000000800 */
[----:B-1----:R-:W-:Y:S01]  /*ee30*/  STL [R1+0xb4], R206 ;  /* 0x0000b4ce01007387 */ /* 0x002fe20000100800 */
[----:B--2---:R-:W-:-:S04]  /*ee40*/  FMNMX.FTZ R2, R63, R7, !PT ;  /* 0x000000073f027209 */ /* 0x004fc80007810000 */
[----:B------:R-:W-:-:S04]  /*ee50*/  FMNMX.FTZ R2, R64, R2, !PT ;  /* 0x0000000240027209 */ /* 0x000fc80007810000 */
[----:B------:R-:W-:-:S04]  /*ee60*/  FMNMX.FTZ R2, R65, R2, !PT ;  /* 0x0000000241027209 */ /* 0x000fc80007810000 */
[----:B------:R-:W-:-:S04]  /*ee70*/  FMNMX.FTZ R2, R66, R2, !PT ;  /* 0x0000000242027209 */ /* 0x000fc80007810000 */
[----:B------:R-:W-:-:S04]  /*ee80*/  FMNMX.FTZ R2, R239, R2, !PT ;  /* 0x00000002ef027209 */ /* 0x000fc80007810000 */
[----:B------:R-:W-:-:S04]  /*ee90*/  FMNMX.FTZ R2, R211, R2, !PT ;  /* 0x00000002d3027209 */ /* 0x000fc80007810000 */
[----:B------:R-:W-:-:S04]  /*eea0*/  FMNMX.FTZ R2, R165, R2, !PT ;  /* 0x00000002a5027209 */ /* 0x000fc80007810000 */
[----:B------:R-:W-:Y:S02]  /*eeb0*/  FMNMX.FTZ R164, R47, R2, !PT ;  /* 0x000000022fa47209 */ /* 0x000fe40007810000 */
[----:B------:R-:W1:Y:S02]  /*eec0*/  SHFL.BFLY PT, R2, R166, 0x2, 0x1f ;  /* 0x0c401f00a6027f89 */ /* 0x000e6400000e0000 */
[----:B------:R-:W-:-:S04]  /*eed0*/  FMNMX.FTZ R164, R241, R164, !PT ;  /* 0x000000a4f1a47209 */ /* 0x000fc80007810000 */
[----:B------:R-:W-:-:S04]  /*eee0*/  FMNMX.FTZ R164, R213, R164, !PT ;  /* 0x000000a4d5a47209 */ /* 0x000fc80007810000 */
[----:B------:R-:W-:-:S04]  /*eef0*/  FMNMX.FTZ R164, R218, R164, !PT ;  /* 0x000000a4daa47209 */ /* 0x000fc80007810000 */
[----:B------:R-:W-:-:S05]  /*ef00*/  FMNMX.FTZ R164, R39, R164, !PT ;  /* 0x000000a427a47209 */ /* 0x000fca0007810000 */
[----:B------:R-:W2:Y:S01]  /*ef10*/  SHFL.BFLY PT, R5, R164, 0x2, 0x1f ;  /* 0x0c401f00a4057f89 */ /* 0x000ea200000e0000 */
[----:B-1----:R-:W-:-:S03]  /*ef20*/  FMNMX.FTZ R166, R166, R2, !PT ;  /* 0x00000002a6a67209 */ /* 0x002fc60007810000 */
[----:B------:R-:W1:Y:S04]  /*ef30*/  SHFL.BFLY PT, R2, R167, 0x1, 0x1f ;  /* 0x0c201f00a7027f89 */ /* 0x000e6800000e0000 */
[----:B------:R-:W3:Y:S01]  /*ef40*/  SHFL.BFLY PT, R4, R166, 0x1, 0x1f ;  /* 0x0c201f00a6047f89 */ /* 0x000ee200000e0000 */
[----:B--2---:R-:W-:-:S05]  /*ef50*/  FMNMX.FTZ R164, R164, R5, !PT ;  /* 0x00000005a4a47209 */ /* 0x004fca0007810000 */
[----:B------:R-:W2:Y:S01]  /*ef60*/  SHFL.BFLY PT, R5, R164, 0x1, 0x1f ;  /* 0x0c201f00a4057f89 */ /* 0x000ea200000e0000 */
[----:B-1----:R-:W-:Y:S02]  /*ef70*/  FMNMX.FTZ R167, R167, R2, !PT ;  /* 0x00000002a7a77209 */ /* 0x002fe40007810000 */
[----:B---3--:R-:W-:-:S03]  /*ef80*/  FMNMX.FTZ R166, R166, R4, !PT ;  /* 0x00000004a6a67209 */ /* 0x008fc60007810000 */
[C---:B------:R-:W-:Y:S01]  /*ef90*/  FMUL.FTZ R8, R167.reuse, UR20 ;  /* 0x00000014a7087c20 */ /* 0x040fe20008410000 */
[----:B------:R-:W-:Y:S02]  /*efa0*/  FSETP.NEU.FTZ.AND P2, PT, R167, -INF , PT ;  /* 0xff800000a700780b */ /* 0x000fe40003f5d000 */
[C---:B------:R-:W-:Y:S01]  /*efb0*/  FSETP.NEU.FTZ.AND P1, PT, R166.reuse, -INF , PT ;  /* 0xff800000a600780b */ /* 0x040fe20003f3d000 */
[----:B------:R-:W-:Y:S01]  /*efc0*/  FMUL.FTZ R2, R166, UR20 ;  /* 0x00000014a6027c20 */ /* 0x000fe20008410000 */
[----:B------:R-:W-:-:S04]  /*efd0*/  FSEL R8, R8, RZ, P2 ;  /* 0x000000ff08087208 */ /* 0x000fc80001000000 */
[----:B------:R-:W-:Y:S01]  /*efe0*/  FSEL R2, R2, RZ, P1 ;  /* 0x000000ff02027208 */ /* 0x000fe20000800000 */
[----:B------:R-:W-:-:S04]  /*eff0*/  FFMA.FTZ R0, R19, UR20, -R8 ;  /* 0x0000001413007c23 */ /* 0x000fc80008010808 */
[----:B------:R1:W3:Y:S01]  /*f000*/  MUFU.EX2 R205, R0 ;  /* 0x0000000000cd7308 */ /* 0x0002e20000000800 */
[----:B------:R-:W-:Y:S01]  /*f010*/  FFMA.FTZ R4, R32, UR20, -R2 ;  /* 0x0000001420047c23 */ /* 0x000fe20008010802 */
[----:B--2---:R-:W-:Y:S02]  /*f020*/  FMNMX.FTZ R164, R164, R5, !PT ;  /* 0x00000005a4a47209 */ /* 0x004fe40007810000 */
[----:B------:R-:W-:Y:S02]  /*f030*/  FSEL R5, R166, RZ, P1 ;  /* 0x000000ffa6057208 */ /* 0x000fe40000800000 */
[----:B------:R-:W-:Y:S02]  /*f040*/  FSETP.NEU.FTZ.AND P0, PT, R164, -INF , PT ;  /* 0xff800000a400780b */ /* 0x000fe40003f1d000 */
[----:B------:R2:W-:Y:S01]  /*f050*/  MUFU.EX2 R43, R4 ;  /* 0x00000004002b7308 */ /* 0x0005e20000000800 */
[----:B------:R-:W-:Y:S01]  /*f060*/  FADD.FTZ R6, R226, -R5 ;  /* 0x80000005e2067221 */ /* 0x000fe20000010000 */
[----:B------:R-:W-:-:S03]  /*f070*/  FSEL R5, R164, RZ, P0 ;  /* 0x000000ffa4057208 */ /* 0x000fc60000000000 */
[----:B------:R-:W-:Y:S01]  /*f080*/  FMUL.FTZ R6, R6, UR20 ;  /* 0x0000001406067c20 */ /* 0x000fe20008410000 */
[----:B-1----:R-:W-:-:S03]  /*f090*/  FFMA.FTZ R0, R18, UR20, -R2 ;  /* 0x0000001412007c23 */ /* 0x002fc60008010802 */
[----:B------:R1:W4:Y:S01]  /*f0a0*/  MUFU.EX2 R44, R6 ;  /* 0x00000006002c7308 */ /* 0x0003220000000800 */
[----:B------:R-:W4:Y:S04]  /*f0b0*/  LDSM.16.MT88.4 R16, [R229+0xc000] ;  /* 0x00c00000e510783b */ /* 0x000f280000004200 */
[----:B---3--:R-:W-:Y:S01]  /*f0c0*/  STL [R1+0xa4], R205 ;  /* 0x0000a4cd01007387 */ /* 0x008fe20000100800 */
[----:B--2---:R-:W-:Y:S02]  /*f0d0*/  FFMA.FTZ R4, R33, UR20, -R2 ;  /* 0x0000001421047c23 */ /* 0x004fe40008010802 */
[----:B------:R2:W3:Y:S08]  /*f0e0*/  MUFU.EX2 R54, R0 ;  /* 0x0000000000367308 */ /* 0x0004f00000000800 */
[----:B------:R-:W3:Y:S01]  /*f0f0*/  MUFU.EX2 R46, R4 ;  /* 0x00000004002e7308 */ /* 0x000ee20000000800 */
[----:B-1----:R-:W-:Y:S01]  /*f100*/  FSEL R6, R168, RZ, P3 ;  /* 0x000000ffa8067208 */ /* 0x002fe20001800000 */
[-C--:B----45:R-:W-:Y:S01]  /*f110*/  FMUL.FTZ R72, R72, R44.reuse ;  /* 0x0000002c48487220 */ /* 0x0b0fe20000410000 */
[-C--:B------:R-:W-:Y:S01]  /*f120*/  FMUL.FTZ R73, R73, R44.reuse ;  /* 0x0000002c49497220 */ /* 0x080fe20000410000 */
[-C--:B------:R-:W-:Y:S01]  /*f130*/  FMUL.FTZ R172, R172, R44.reuse ;  /* 0x0000002cacac7220 */ /* 0x080fe20000410000 */
[-C--:B------:R-:W-:Y:S01]  /*f140*/  FMUL.FTZ R173, R173, R44.reuse ;  /* 0x0000002cadad7220 */ /* 0x080fe20000410000 */
[----:B------:R-:W-:Y:S01]  /*f150*/  FADD.FTZ R10, R204, -R6 ;  /* 0x80000006cc0a7221 */ /* 0x000fe20000010000 */
[-C--:B------:R-:W-:Y:S01]  /*f160*/  FMUL.FTZ R184, R184, R44.reuse ;  /* 0x0000002cb8b87220 */ /* 0x080fe20000410000 */
[-C--:B------:R-:W-:Y:S01]  /*f170*/  FMUL.FTZ R185, R185, R44.reuse ;  /* 0x0000002cb9b97220 */ /* 0x080fe20000410000 */
[----:B--2---:R-:W-:Y:S01]  /*f180*/  FFMA.FTZ R0, R35, UR20, -R2 ;  /* 0x0000001423007c23 */ /* 0x004fe20008010802 */
[----:B---3--:R-:W-:Y:S01]  /*f190*/  STL [R1+0xa0], R54 ;  /* 0x0000a03601007387 */ /* 0x008fe20000100800 */
[-C--:B------:R-:W-:Y:S01]  /*f1a0*/  FMUL.FTZ R76, R76, R44.reuse ;  /* 0x0000002c4c4c7220 */ /* 0x080fe20000410000 */
[-C--:B------:R-:W-:Y:S01]  /*f1b0*/  FMUL.FTZ R77, R77, R44.reuse ;  /* 0x0000002c4d4d7220 */ /* 0x080fe20000410000 */
[----:B------:R1:W2:Y:S01]  /*f1c0*/  MUFU.EX2 R55, R0 ;  /* 0x0000000000377308 */ /* 0x0002a20000000800 */
[----:B------:R-:W3:Y:S01]  /*f1d0*/  LDSM.16.MT88.4 R32, [R229+0xe000] ;  /* 0x00e00000e520783b */ /* 0x000ee20000004200 */
[----:B------:R-:W-:Y:S01]  /*f1e0*/  FMUL.FTZ R10, R10, UR20 ;  /* 0x000000140a0a7c20 */ /* 0x000fe20008410000 */
[-C--:B------:R-:W-:Y:S01]  /*f1f0*/  FMUL.FTZ R92, R92, R44.reuse ;  /* 0x0000002c5c5c7220 */ /* 0x080fe20000410000 */
[----:B------:R-:W-:Y:S01]  /*f200*/  F2FP.F16.F32.PACK_AB R6, R46, R43 ;  /* 0x0000002b2e06723e */ /* 0x000fe200000000ff */
        /* <DEDUP_REMOVED lines=12> */
[----:B-1----:R-:W-:Y:S01]  /*f2d0*/  FMUL.FTZ R0, R164, UR20 ;  /* 0x00000014a4007c20 */ /* 0x002fe20008410000 */
[----:B--2---:R-:W-:Y:S01]  /*f2e0*/  STL [R1+0x9c], R55 ;  /* 0x00009c3701007387 */ /* 0x004fe20000100800 */
[-C--:B------:R-:W-:Y:S01]  /*f2f0*/  FMUL.FTZ R137, R137, R44.reuse ;  /* 0x0000002c89897220 */ /* 0x080fe20000410000 */
[-C--:B------:R-:W-:Y:S01]  /*f300*/  FMUL.FTZ R188, R188, R44.reuse ;  /* 0x0000002cbcbc7220 */ /* 0x080fe20000410000 */
[-C--:B------:R-:W-:Y:S01]  /*f310*/  FMUL.FTZ R189, R189, R44.reuse ;  /* 0x0000002cbdbd7220 */ /* 0x080fe20000410000 */
[----:B------:R-:W-:Y:S01]  /*f320*/  FSEL R0, R0, RZ, P0 ;  /* 0x000000ff00007208 */ /* 0x000fe20000000000 */
[----:B------:R1:W-:Y:S01]  /*f330*/  STL [R1+0xa8], R43 ;  /* 0x0000a82b01007387 */ /* 0x0003e20000100800 */
[-C--:B------:R-:W-:Y:S01]  /*f340*/  FMUL.FTZ R148, R148, R44.reuse ;  /* 0x0000002c94947220 */ /* 0x080fe20000410000 */
[-C--:B------:R-:W-:Y:S01]  /*f350*/  FMUL.FTZ R149, R149, R44.reuse ;  /* 0x0000002c95957220 */ /* 0x080fe20000410000 */
[-C--:B------:R-:W-:Y:S01]  /*f360*/  FMUL.FTZ R192, R192, R44.reuse ;  /* 0x0000002cc0c07220 */ /* 0x080fe20000410000 */
[--C-:B------:R-:W-:Y:S01]  /*f370*/  FFMA.FTZ R4, R170, UR20, -R0.reuse ;  /* 0x00000014aa047c23 */ /* 0x100fe20008010800 */
[----:B------:R2:W-:Y:S01]  /*f380*/  STL [R1+0xac], R46 ;  /* 0x0000ac2e01007387 */ /* 0x0005e20000100800 */
[-C--:B------:R-:W-:Y:S01]  /*f390*/  FMUL.FTZ R193, R193, R44.reuse ;  /* 0x0000002cc1c17220 */ /* 0x080fe20000410000 */
[-C--:B------:R-:W-:Y:S01]  /*f3a0*/  FMUL.FTZ R156, R156, R44.reuse ;  /* 0x0000002c9c9c7220 */ /* 0x080fe20000410000 */
[----:B------:R4:W3:Y:S01]  /*f3b0*/  MUFU.EX2 R52, R4 ;  /* 0x0000000400347308 */ /* 0x0008e20000000800 */
[-C--:B------:R-:W-:Y:S01]  /*f3c0*/  FMUL.FTZ R157, R157, R44.reuse ;  /* 0x0000002c9d9d7220 */ /* 0x080fe20000410000 */
[-C--:B------:R-:W-:Y:S01]  /*f3d0*/  FMUL.FTZ R160, R160, R44.reuse ;  /* 0x0000002ca0a07220 */ /* 0x080fe20000410000 */
[----:B------:R-:W-:Y:S01]  /*f3e0*/  FMUL.FTZ R161, R161, R44 ;  /* 0x0000002ca1a17220 */ /* 0x000fe20000410000 */
[----:B----4-:R-:W-:Y:S01]  /*f3f0*/  FFMA.FTZ R4, R224, UR20, -R0 ;  /* 0x00000014e0047c23 */ /* 0x010fe20008010800 */
[----:B---3--:R-:W-:Y:S01]  /*f400*/  STL [R1+0x8c], R52 ;  /* 0x00008c3401007387 */ /* 0x008fe20000100800 */
[----:B-1----:R-:W-:-:S02]  /*f410*/  MOV R43, R214 ;  /* 0x000000d6002b7202 */ /* 0x002fc40000000f00 */
[----:B------:R1:W3:Y:S08]  /*f420*/  MUFU.EX2 R53, R4 ;  /* 0x0000000400357308 */ /* 0x0002f00000000800 */
[----:B--2---:R2:W4:Y:S01]  /*f430*/  MUFU.EX2 R46, R10 ;  /* 0x0000000a002e7308 */ /* 0x0045220000000800 */
[--C-:B-1----:R-:W-:Y:S01]  /*f440*/  FFMA.FTZ R4, R225, UR20, -R0.reuse ;  /* 0x00000014e1047c23 */ /* 0x102fe20008010800 */
[----:B---3--:R-:W-:Y:S06]  /*f450*/  STL [R1+0x90], R53 ;  /* 0x0000903501007387 */ /* 0x008fec0000100800 */
[----:B------:R1:W3:Y:S01]  /*f460*/  MUFU.EX2 R7, R4 ;  /* 0x0000000400077308 */ /* 0x0002e20000000800 */
[----:B------:R3:W-:Y:S01]  /*f470*/  STL [R1+0x10c], R166 ;  /* 0x00010ca601007387 */ /* 0x0007e20000100800 */
[----:B--2---:R-:W-:Y:S01]  /*f480*/  MOV R10, R207 ;  /* 0x000000cf000a7202 */ /* 0x004fe20000000f00 */
[-C--:B----4-:R-:W-:Y:S01]  /*f490*/  FMUL.FTZ R80, R80, R46.reuse ;  /* 0x0000002e50507220 */ /* 0x090fe20000410000 */
        /* <DEDUP_REMOVED lines=11> */
[----:B-1----:R-:W-:Y:S01]  /*f550*/  FFMA.FTZ R4, R252, UR20, -R0 ;  /* 0x00000014fc047c23 */ /* 0x002fe20008010800 */
[----:B---3--:R1:W-:Y:S01]  /*f560*/  STL [R1+0x98], R7 ;  /* 0x0000980701007387 */ /* 0x0083e20000100800 */
[----:B------:R-:W-:Y:S01]  /*f570*/  MOV R252, R250 ;  /* 0x000000fa00fc7202 */ /* 0x000fe20000000f00 */
[-C--:B------:R-:W-:Y:S01]  /*f580*/  FMUL.FTZ R100, R100, R46.reuse ;  /* 0x0000002e64647220 */ /* 0x080fe20000410000 */
[----:B------:R2:W3:Y:S01]  /*f590*/  MUFU.EX2 R9, R4 ;  /* 0x0000000400097308 */ /* 0x0004e20000000800 */
[----:B------:R4:W-:Y:S01]  /*f5a0*/  STL [R1+0x110], R164 ;  /* 0x000110a401007387 */ /* 0x0009e20000100800 */
[-C--:B------:R-:W-:Y:S01]  /*f5b0*/  FMUL.FTZ R101, R101, R46.reuse ;  /* 0x0000002e65657220 */ /* 0x080fe20000410000 */
[-C--:B------:R-:W-:Y:S01]  /*f5c0*/  FMUL.FTZ R112, R112, R46.reuse ;  /* 0x0000002e70707220 */ /* 0x080fe20000410000 */
[----:B------:R-:W-:Y:S01]  /*f5d0*/  FMUL.FTZ R113, R113, R46 ;  /* 0x0000002e71717220 */ /* 0x000fe20000410000 */
[----:B------:R-:W-:-:S02]  /*f5e0*/  IMAD.MOV.U32 R166, RZ, RZ, R213 ;  /* 0x000000ffffa67224 */ /* 0x000fc400078e00d5 */
        /* <DEDUP_REMOVED lines=11> */
[----:B--2---:R-:W-:Y:S01]  /*f6a0*/  FADD.FTZ R4, R227, -R5 ;  /* 0x80000005e3047221 */ /* 0x004fe20000010000 */
[----:B------:R-:W-:Y:S01]  /*f6b0*/  FSEL R5, R167, RZ, P2 ;  /* 0x000000ffa7057208 */ /* 0x000fe20001000000 */
[----:B---3--:R2:W-:Y:S01]  /*f6c0*/  STL [R1+0x94], R9 ;  /* 0x0000940901007387 */ /* 0x0085e20000100800 */
[----:B------:R-:W-:Y:S01]  /*f6d0*/  FMUL.FTZ R153, R153, R46 ;  /* 0x0000002e99997220 */ /* 0x000fe20000410000 */
[----:B------:R-:W-:Y:S01]  /*f6e0*/  FMUL.FTZ R4, R4, UR20 ;  /* 0x0000001404047c20 */ /* 0x000fe20008410000 */
[----:B-1----:R-:W-:Y:S01]  /*f6f0*/  F2FP.F16.F32.PACK_AB R7, R9, R7 ;  /* 0x000000070907723e */ /* 0x002fe200000000ff */
[----:B------:R-:W-:Y:S01]  /*f700*/  FADD.FTZ R36, R61, -R5 ;  /* 0x800000053d247221 */ /* 0x000fe20000010000 */
[----:B------:R-:W-:Y:S01]  /*f710*/  F2FP.F16.F32.PACK_AB R5, R53, R52 ;  /* 0x000000343505723e */ /* 0x000fe200000000ff */
[----:B------:R1:W3:Y:S01]  /*f720*/  MUFU.EX2 R11, R4 ;  /* 0x00000004000b7308 */ /* 0x0002e20000000800 */
[----:B------:R-:W-:Y:S01]  /*f730*/  STL [R1+0x114], R168 ;  /* 0x000114a801007387 */ /* 0x000fe20000100800 */
[----:B----4-:R-:W-:-:S02]  /*f740*/  IMAD.MOV.U32 R164, RZ, RZ, R217 ;  /* 0x000000ffffa47224 */ /* 0x010fc400078e00d9 */
[-C--:B------:R-:W-:Y:S01]  /*f750*/  FMUL.FTZ R196, R196, R46.reuse ;  /* 0x0000002ec4c47220 */ /* 0x080fe20000410000 */
[-C--:B------:R-:W-:Y:S01]  /*f760*/  FMUL.FTZ R197, R197, R46.reuse ;  /* 0x0000002ec5c57220 */ /* 0x080fe20000410000 */
[----:B------:R4:W-:Y:S01]  /*f770*/  STL [R1+0x118], R167 ;  /* 0x000118a701007387 */ /* 0x0009e20000100800 */
[-C--:B------:R-:W-:Y:S01]  /*f780*/  FMUL.FTZ R200, R200, R46.reuse ;  /* 0x0000002ec8c87220 */ /* 0x080fe20000410000 */
[----:B------:R-:W-:Y:S01]  /*f790*/  FMUL.FTZ R201, R201, R46 ;  /* 0x0000002ec9c97220 */ /* 0x000fe20000410000 */
[--C-:B-1----:R-:W-:Y:S01]  /*f7a0*/  FFMA.FTZ R4, R60, UR20, -R8.reuse ;  /* 0x000000143c047c23 */ /* 0x102fe20008010808 */
[-C--:B---3--:R-:W-:Y:S01]  /*f7b0*/  FMUL.FTZ R74, R74, R11.reuse ;  /* 0x0000000b4a4a7220 */ /* 0x088fe20000410000 */
[-C--:B------:R-:W-:Y:S01]  /*f7c0*/  FMUL.FTZ R75, R75, R11.reuse ;  /* 0x0000000b4b4b7220 */ /* 0x080fe20000410000 */
[-C--:B------:R-:W-:Y:S01]  /*f7d0*/  FMUL.FTZ R174, R174, R11.reuse ;  /* 0x0000000baeae7220 */ /* 0x080fe20000410000 */
[----:B------:R1:W3:Y:S01]  /*f7e0*/  MUFU.EX2 R204, R4 ;  /* 0x0000000400cc7308 */ /* 0x0002e20000000800 */
[-C--:B------:R-:W-:Y:S01]  /*f7f0*/  FMUL.FTZ R175, R175, R11.reuse ;  /* 0x0000000bafaf7220 */ /* 0x080fe20000410000 */
[-C--:B------:R-:W-:Y:S01]  /*f800*/  FMUL.FTZ R186, R186, R11.reuse ;  /* 0x0000000bbaba7220 */ /* 0x080fe20000410000 */
[-C--:B------:R-:W-:Y:S01]  /*f810*/  FMUL.FTZ R187, R187, R11.reuse ;  /* 0x0000000bbbbb7220 */ /* 0x080fe20000410000 */
[-C--:B------:R-:W-:Y:S01]  /*f820*/  FMUL.FTZ R78, R78, R11.reuse ;  /* 0x0000000b4e4e7220 */ /* 0x080fe20000410000 */
[-C--:B------:R-:W-:Y:S01]  /*f830*/  FMUL.FTZ R79, R79, R11.reuse ;  /* 0x0000000b4f4f7220 */ /* 0x080fe20000410000 */
[--C-:B--2---:R-:W-:Y:S01]  /*f840*/  FFMA.FTZ R9, R62, UR20, -R8.reuse ;  /* 0x000000143e097c23 */ /* 0x104fe20008010808 */
[-C--:B------:R-:W-:Y:S01]  /*f850*/  FMUL.FTZ R94, R94, R11.reuse ;  /* 0x0000000b5e5e7220 */ /* 0x080fe20000410000 */
[-C--:B------:R-:W-:Y:S01]  /*f860*/  FMUL.FTZ R95, R95, R11.reuse ;  /* 0x0000000b5f5f7220 */ /* 0x080fe20000410000 */
[-C--:B------:R-:W-:Y:S01]  /*f870*/  FMUL.FTZ R106, R106, R11.reuse ;  /* 0x0000000b6a6a7220 */ /* 0x080fe20000410000 */
[-C--:B------:R-:W-:Y:S01]  /*f880*/  FMUL.FTZ R107, R107, R11.reuse ;  /* 0x0000000b6b6b7220 */ /* 0x080fe20000410000 */
[-C--:B------:R-:W-:Y:S01]  /*f890*/  FMUL.FTZ R110, R110, R11.reuse ;  /* 0x0000000b6e6e7220 */ /* 0x080fe20000410000 */
[----:B------:R-:W-:Y:S01]  /*f8a0*/  MUFU.EX2 R9, R9 ;  /* 0x0000000900097308 */ /* 0x000fe20000000800 */
[-C--:B------:R-:W-:Y:S01]  /*f8b0*/  FMUL.FTZ R111, R111, R11.reuse ;  /* 0x0000000b6f6f7220 */ /* 0x080fe20000410000 */
[-C--:B------:R-:W-:Y:S01]  /*f8c0*/  FMUL.FTZ R122, R122, R11.reuse ;  /* 0x0000000b7a7a7220 */ /* 0x080fe20000410000 */
[-C--:B------:R-:W-:Y:S01]  /*f8d0*/  FMUL.FTZ R123, R123, R11.reuse ;  /* 0x0000000b7b7b7220 */ /* 0x080fe20000410000 */
[-C--:B------:R-:W-:Y:S01]  /*f8e0*/  FMUL.FTZ R90, R90, R11.reuse ;  /* 0x0000000b5a5a7220 */ /* 0x080fe20000410000 */
[----:B-1----:R-:W-:Y:S01]  /*f8f0*/  FFMA.FTZ R4, R208, UR20, -R8 ;  /* 0x00000014d0047c23 */ /* 0x002fe20008010808 */
[----:B---3--:R-:W-:Y:S01]  /*f900*/  STL [R1+0x88], R204 ;  /* 0x000088cc01007387 */ /* 0x008fe20000100800 */
        /* <DEDUP_REMOVED lines=16> */
[----:B----4-:R-:W-:Y:S01]  /*fa10*/  IMAD.MOV.U32 R167, RZ, RZ, R222 ;  /* 0x000000ffffa77224 */ /* 0x010fe200078e00de */
[----:B-1----:R-:W-:Y:S01]  /*fa20*/  F2FP.F16.F32.PACK_AB R4, R55, R54 ;  /* 0x000000363704723e */ /* 0x002fe200000000ff */
[----:B--2---:R-:W-:Y:S04]  /*fa30*/  STL [R1+0x84], R208 ;  /* 0x000084d001007387 */ /* 0x004fe80000100800 */
[----:B------:R-:W1:Y:S02]  /*fa40*/  LDSM.16.MT88.4 R52, [R230+0xe000] ;  /* 0x00e00000e634783b */ /* 0x000e640000004200 */
[C---:B------:R-:W-:Y:S02]  /*fa50*/  HMMA.16816.F32 R72, R4.reuse, R16, R72 ;  /* 0x000000100448723c */ /* 0x040fe40000001848 */
[----:B------:R2:W-:Y:S04]  /*fa60*/  STL [R1+0x80], R9 ;  /* 0x0000800901007387 */ /* 0x0005e80000100800 */
[C---:B------:R-:W-:Y:S06]  /*fa70*/  HMMA.16816.F32 R56, R4.reuse, R12, R172 ;  /* 0x0000000c0438723c */ /* 0x040fec00000018ac */
[C---:B------:R-:W-:Y:S06]  /*fa80*/  HMMA.16816.F32 R168, R4.reuse, R14, R184 ;  /* 0x0000000e04a8723c */ /* 0x040fec00000018b8 */
[----:B------:R-:W-:Y:S01]  /*fa90*/  HMMA.16816.F32 R224, R4, R22, R92 ;  /* 0x0000001604e0723c */ /* 0x000fe2000000185c */
[----:B------:R-:W-:-:S02]  /*faa0*/  MOV R187, R220 ;  /* 0x000000dc00bb7202 */ /* 0x000fc40000000f00 */
[----:B------:R-:W-:Y:S02]  /*fab0*/  MOV R186, R219 ;  /* 0x000000db00ba7202 */ /* 0x000fe40000000f00 */
[----:B------:R-:W-:Y:S01]  /*fac0*/  MOV R185, R223 ;  /* 0x000000df00b97202 */ /* 0x000fe20000000f00 */
[----:B------:R-:W-:Y:S01]  /*fad0*/  IMAD.MOV.U32 R67, RZ, RZ, R75 ;  /* 0x000000ffff437224 */ /* 0x000fe200078e004b */
[----:B------:R-:W-:Y:S01]  /*fae0*/  MOV R62, R74 ;  /* 0x0000004a003e7202 */ /* 0x000fe20000000f00 */
[C---:B------:R-:W-:Y:S01]  /*faf0*/  HMMA.16816.F32 R220, R4.reuse, R24, R104 ;  /* 0x0000001804dc723c */ /* 0x040fe20000001868 */
[----:B------:R-:W-:Y:S02]  /*fb00*/  MOV R61, R72 ;  /* 0x00000048003d7202 */ /* 0x000fe40000000f00 */
[----:B------:R-:W-:Y:S01]  /*fb10*/  MOV R60, R73 ;  /* 0x00000049003c7202 */ /* 0x000fe20000000f00 */
[----:B------:R-:W-:Y:S01]  /*fb20*/  IMAD.MOV.U32 R174, RZ, RZ, R58 ;  /* 0x000000ffffae7224 */ /* 0x000fe200078e003a */
[----:B------:R-:W-:Y:S01]  /*fb30*/  MOV R175, R57 ;  /* 0x0000003900af7202 */ /* 0x000fe20000000f00 */
[----:B------:R-:W-:Y:S01]  /*fb40*/  HMMA.16816.F32 R72, R4, R18, R76 ;  /* 0x000000120448723c */ /* 0x000fe2000000184c */
[----:B------:R-:W-:-:S02]  /*fb50*/  MOV R172, R56 ;  /* 0x0000003800ac7202 */ /* 0x000fc40000000f00 */
[----:B------:R-:W-:Y:S01]  /*fb60*/  MOV R173, R59 ;  /* 0x0000003b00ad7202 */ /* 0x000fe20000000f00 */
[----:B------:R-:W-:Y:S01]  /*fb70*/  IMAD.MOV.U32 R57, RZ, RZ, R168 ;  /* 0x000000ffff397224 */ /* 0x000fe200078e00a8 */
[----:B------:R-:W-:Y:S01]  /*fb80*/  MOV R58, R171 ;  /* 0x000000ab003a7202 */ /* 0x000fe20000000f00 */
[C---:B------:R-:W-:Y:S01]  /*fb90*/  HMMA.16816.F32 R212, R4.reuse, R28, R120 ;  /* 0x0000001c04d4723c */ /* 0x040fe20000001878 */
[----:B------:R-:W-:Y:S01]  /*fba0*/  MOV R76, R45 ;  /* 0x0000002d004c7202 */ /* 0x000fe20000000f00 */
[----:B------:R-:W-:Y:S01]  /*fbb0*/  IMAD.MOV.U32 R78, RZ, RZ, R205 ;  /* 0x000000ffff4e7224 */ /* 0x000fe200078e00cd */
[----:B------:R-:W-:Y:S02]  /*fbc0*/  MOV R56, R169 ;  /* 0x000000a900387202 */ /* 0x000fe40000000f00 */
[----:B------:R-:W-:Y:S01]  /*fbd0*/  MOV R79, R206 ;  /* 0x000000ce004f7202 */ /* 0x000fe20000000f00 */
[----:B------:R-:W-:Y:S01]  /*fbe0*/  HMMA.16816.F32 R124, R4, R30, R124 ;  /* 0x0000001e047c723c */ /* 0x000fe2000000187c */
[----:B------:R-:W-:-:S02]  /*fbf0*/  MOV R59, R170 ;  /* 0x000000aa003b7202 */ /* 0x000fc40000000f00 */
[----:B------:R-:W-:Y:S02]  /*fc00*/  MOV R169, R218 ;  /* 0x000000da00a97202 */ /* 0x000fe40000000f00 */
[----:B------:R-:W-:Y:S01]  /*fc10*/  MOV R77, R204 ;  /* 0x000000cc004d7202 */ /* 0x000fe20000000f00 */
[----:B------:R-:W-:Y:S01]  /*fc20*/  HMMA.16816.F32 R216, R4, R26, R108 ;  /* 0x0000001a04d8723c */ /* 0x000fe2000000186c */
[----:B------:R-:W-:Y:S02]  /*fc30*/  MOV R170, R248 ;  /* 0x000000f800aa7202 */ /* 0x000fe40000000f00 */
[----:B------:R-:W-:-:S03]  /*fc40*/  MOV R184, R249 ;  /* 0x000000f900b87202 */ /* 0x000fc60000000f00 */
[----:B------:R-:W-:Y:S01]  /*fc50*/  MOV R171, R72 ;  /* 0x0000004800ab7202 */ /* 0x000fe20000000f00 */
[C---:B------:R-:W-:Y:S01]  /*fc60*/  HMMA.16816.F32 R120, R4.reuse, R32, R136 ;  /* 0x000000200478723c */ /* 0x040fe20000001888 */
[----:B------:R-:W-:Y:S01]  /*fc70*/  MOV R72, R9 ;  /* 0x0000000900487202 */ /* 0x000fe20000000f00 */
[----:B--2---:R-:W-:Y:S01]  /*fc80*/  FMUL.FTZ R9, R36, UR20 ;  /* 0x0000001424097c20 */ /* 0x004fe20008410000 */
[----:B------:R-:W-:Y:S02]  /*fc90*/  MOV R236, R73 ;  /* 0x0000004900ec7202 */ /* 0x000fe40000000f00 */
[----:B------:R-:W-:Y:S01]  /*fca0*/  MOV R234, R74 ;  /* 0x0000004a00ea7202 */ /* 0x000fe20000000f00 */
[----:B------:R-:W2:Y:S01]  /*fcb0*/  MUFU.EX2 R45, R9 ;  /* 0x00000009002d7308 */ /* 0x000ea20000000800 */
[----:B------:R-:W-:Y:S01]  /*fcc0*/  MOV R168, R75 ;  /* 0x0000004b00a87202 */ /* 0x000fe20000000f00 */
[----:B------:R-:W-:Y:S01]  /*fcd0*/  HMMA.16816.F32 R204, R4, R48, R148 ;  /* 0x0000003004cc723c */ /* 0x000fe20000001894 */
[----:B------:R-:W-:Y:S01]  /*fce0*/  MOV R73, R208 ;  /* 0x000000d000497202 */ /* 0x000fe20000000f00 */
[----:B------:R-:W-:Y:S01]  /*fcf0*/  IMAD.MOV.U32 R137, RZ, RZ, R57 ;  /* 0x000000ffff897224 */ /* 0x000fe200078e0039 */
[----:B------:R-:W-:-:S02]  /*fd00*/  MOV R74, R211 ;  /* 0x000000d3004a7202 */ /* 0x000fc40000000f00 */
[----:B------:R-:W-:Y:S01]  /*fd10*/  MOV R75, R251 ;  /* 0x000000fb004b7202 */ /* 0x000fe20000000f00 */
[C---:B------:R-:W-:Y:S01]  /*fd20*/  HMMA.16816.F32 R208, R4.reuse, R34, R188 ;  /* 0x0000002204d0723c */ /* 0x040fe200000018bc */
[----:B------:R-:W-:Y:S02]  /*fd30*/  MOV R151, R62 ;  /* 0x0000003e00977202 */ /* 0x000fe40000000f00 */
[----:B------:R-:W-:Y:S02]  /*fd40*/  MOV R149, R61 ;  /* 0x0000003d00957202 */ /* 0x000fe40000000f00 */
[----:B------:R-:W-:Y:S01]  /*fd50*/  MOV R150, R60 ;  /* 0x0000003c00967202 */ /* 0x000fe20000000f00 */
[----:B------:R-:W-:Y:S01]  /*fd60*/  HMMA.16816.F32 R248, R4, R20, R88 ;  /* 0x0000001404f8723c */ /* 0x000fe20000001858 */
[----:B------:R-:W-:Y:S01]  /*fd70*/  MOV R148, R59 ;  /* 0x0000003b00947202 */ /* 0x000fe20000000f00 */
[-C--:B--2---:R-:W-:Y:S01]  /*fd80*/  FMUL.FTZ R82, R82, R45.reuse ;  /* 0x0000002d52527220 */ /* 0x084fe20000410000 */
[-C--:B------:R-:W-:Y:S01]  /*fd90*/  FMUL.FTZ R83, R83, R45.reuse ;  /* 0x0000002d53537220 */ /* 0x080fe20000410000 */
[----:B------:R-:W-:-:S02]  /*fda0*/  FMUL.FTZ R86, R86, R45 ;  /* 0x0000002d56567220 */ /* 0x000fc40000410000 */
[C---:B------:R-:W-:Y:S01]  /*fdb0*/  HMMA.16816.F32 R108, R4.reuse, R50, R192 ;  /* 0x00000032046c723c */ /* 0x040fe200000018c0 */
[-C--:B------:R-:W-:Y:S01]  /*fdc0*/  FMUL.FTZ R87, R87, R45.reuse ;  /* 0x0000002d57577220 */ /* 0x080fe20000410000 */
[-C--:B------:R-:W-:Y:S01]  /*fdd0*/  FMUL.FTZ R178, R178, R45.reuse ;  /* 0x0000002db2b27220 */ /* 0x080fe20000410000 */
[-C--:B------:R-:W-:Y:S01]  /*fde0*/  FMUL.FTZ R179, R179, R45.reuse ;  /* 0x0000002db3b37220 */ /* 0x080fe20000410000 */
[-C--:B------:R-:W-:Y:S01]  /*fdf0*/  FMUL.FTZ R182, R182, R45.reuse ;  /* 0x0000002db6b67220 */ /* 0x080fe20000410000 */
[-C--:B------:R-:W-:Y:S01]  /*fe00*/  FMUL.FTZ R183, R183, R45.reuse ;  /* 0x0000002db7b77220 */ /* 0x080fe20000410000 */
[C---:B-1----:R-:W-:Y:S01]  /*fe10*/  HMMA.16816.F32 R104, R4.reuse, R52, R156 ;  /* 0x000000340468723c */ /* 0x042fe2000000189c */
[-C--:B------:R-:W-:Y:S01]  /*fe20*/  FMUL.FTZ R70, R70, R45.reuse ;  /* 0x0000002d46467220 */ /* 0x080fe20000410000 */
[-C--:B------:R-:W-:Y:S01]  /*fe30*/  FMUL.FTZ R71, R71, R45.reuse ;  /* 0x0000002d47477220 */ /* 0x080fe20000410000 */
[-C--:B------:R-:W-:Y:S01]  /*fe40*/  FMUL.FTZ R98, R98, R45.reuse ;  /* 0x0000002d62627220 */ /* 0x080fe20000410000 */
[-C--:B------:R-:W-:Y:S01]  /*fe50*/  FMUL.FTZ R99, R99, R45.reuse ;  /* 0x0000002d63637220 */ /* 0x080fe20000410000 */
[----:B------:R-:W-:Y:S01]  /*fe60*/  FMUL.FTZ R102, R102, R45 ;  /* 0x0000002d66667220 */ /* 0x000fe20000410000 */
[----:B------:R-:W-:Y:S01]  /*fe70*/  HMMA.16816.F32 R92, R4, R54, R160 ;  /* 0x00000036045c723c */ /* 0x000fe200000018a0 */
[----:B------:R-:W-:-:S02]  /*fe80*/  IMAD.MOV.U32 R158, RZ, RZ, R63 ;  /* 0x000000ffff9e7224 */ /* 0x000fc400078e003f */
[-C--:B------:R-:W-:Y:S01]  /*fe90*/  FMUL.FTZ R103, R103, R45.reuse ;  /* 0x0000002d67677220 */ /* 0x080fe20000410000 */
[-C--:B------:R-:W-:Y:S01]  /*fea0*/  FMUL.FTZ R114, R114, R45.reuse ;  /* 0x0000002d72727220 */ /* 0x080fe20000410000 */
[-C--:B------:R-:W-:Y:S01]  /*feb0*/  FMUL.FTZ R115, R115, R45.reuse ;  /* 0x0000002d73737220 */ /* 0x080fe20000410000 */
[-C--:B------:R-:W-:Y:S01]  /*fec0*/  FMUL.FTZ R118, R118, R45.reuse ;  /* 0x0000002d76767220 */ /* 0x080fe20000410000 */
[-C--:B------:R-:W-:Y:S01]  /*fed0*/  FMUL.FTZ R119, R119, R45.reuse ;  /* 0x0000002d77777220 */ /* 0x080fe20000410000 */
[----:B------:R-:W-:Y:S01]  /*fee0*/  F2FP.F16.F32.PACK_AB R6, R79, R10 ;  /* 0x0000000a4f06723e */ /* 0x000fe200000000ff */
[-C--:B------:R-:W-:Y:S01]  /*fef0*/  FMUL.FTZ R130, R130, R45.reuse ;  /* 0x0000002d82827220 */ /* 0x080fe20000410000 */
[----:B------:R-:W-:Y:S01]  /*ff00*/  F2FP.F16.F32.PACK_AB R4, R167, R76 ;  /* 0x0000004ca704723e */ /* 0x000fe200000000ff */
[-C--:B------:R-:W-:Y:S01]  /*ff10*/  FMUL.FTZ R131, R131, R45.reuse ;  /* 0x0000002d83837220 */ /* 0x080fe20000410000 */
[----:B------:R-:W-:Y:S01]  /*ff20*/  F2FP.F16.F32.PACK_AB R5, R77, R78 ;  /* 0x0000004e4d05723e */ /* 0x000fe200000000ff */
[----:B------:R-:W-:Y:S01]  /*ff30*/  FMUL.FTZ R134, R134, R45 ;  /* 0x0000002d86867220 */ /* 0x000fe20000410000 */
[----:B------:R-:W-:Y:S01]  /*ff40*/  F2FP.F16.F32.PACK_AB R7, R72, R73 ;  /* 0x000000494807723e */ /* 0x000fe200000000ff */
[----:B------:R-:W-:Y:S01]  /*ff50*/  IMAD.MOV.U32 R72, RZ, RZ, R187 ;  /* 0x000000ffff487224 */ /* 0x000fe200078e00bb */
[----:B------:R-:W-:Y:S01]  /*ff60*/  MOV R79, R185 ;  /* 0x000000b9004f7202 */ /* 0x000fe20000000f00 */
[-C--:B------:R-:W-:Y:S01]  /*ff70*/  FMUL.FTZ R135, R135, R45.reuse ;  /* 0x0000002d87877220 */ /* 0x080fe20000410000 */
[----:B------:R-:W-:Y:S01]  /*ff80*/  MOV R73, R184 ;  /* 0x000000b800497202 */ /* 0x000fe20000000f00 */
[----:B------:R-:W-:Y:S01]  /*ff90*/  FMUL.FTZ R142, R142, R45 ;  /* 0x0000002d8e8e7220 */ /* 0x000fe20000410000 */
[----:B------:R-:W-:Y:S01]  /*ffa0*/  MOV R10, R186 ;  /* 0x000000ba000a7202 */ /* 0x000fe20000000f00 */
[----:B------:R-:W-:Y:S01]  /*ffb0*/  FFMA.FTZ R9, R79, UR20, -R2 ;  /* 0x000000144f097c23 */ /* 0x000fe20008010802 */
[C---:B------:R-:W-:Y:S01]  /*ffc0*/  HMMA.16816.F32 R184, R4.reuse, R18, R80 ;  /* 0x0000001204b8723c */ /* 0x040fe20000001850 */
[----:B------:R-:W-:Y:S01]  /*ffd0*/  MOV R138, R73 ;  /* 0x00000049008a7202 */ /* 0x000fe20000000f00 */
[-C--:B------:R-:W-:Y:S01]  /*ffe0*/  FMUL.FTZ R143, R143, R45.reuse ;  /* 0x0000002d8f8f7220 */ /* 0x080fe20000410000 */
[-C--:B------:R-:W-:Y:S01]  /*fff0*/  FMUL.FTZ R146, R146, R45.reuse ;  /* 0x0000002d92927220 */ /* 0x080fe20000410000 */
[-C--:B------:R-:W-:Y:S01]  /*10000*/  FMUL.FTZ R147, R147, R45.reuse ;  /* 0x0000002d93937220 */ /* 0x080fe20000410000 */
[-C--:B------:R-:W-:Y:S01]  /*10010*/  FMUL.FTZ R154, R154, R45.reuse ;  /* 0x0000002d9a9a7220 */ /* 0x080fe20000410000 */
[C---:B------:R-:W-:Y:S01]  /*10020*/  HMMA.16816.F32 R80, R4.reuse, R20, R84 ;  /* 0x000000140450723c */ /* 0x040fe20000001854 */
[----:B------:R1:W2:Y:S01]  /*10030*/  MUFU.EX2 R87, R9 ;  /* 0x0000000900577308 */ /* 0x0002a20000000800 */
[-C--:B------:R-:W-:Y:S01]  /*10040*/  FMUL.FTZ R155, R155, R45.reuse ;  /* 0x0000002d9b9b7220 */ /* 0x080fe20000410000 */
[-C--:B------:R-:W-:Y:S01]  /*10050*/  FMUL.FTZ R198, R198, R45.reuse ;  /* 0x0000002dc6c67220 */ /* 0x080fe20000410000 */
[-C--:B------:R-:W-:Y:S01]  /*10060*/  FMUL.FTZ R199, R199, R45.reuse ;  /* 0x0000002dc7c77220 */ /* 0x080fe20000410000 */
[-C--:B------:R-:W-:Y:S01]  /*10070*/  FMUL.FTZ R202, R202, R45.reuse ;  /* 0x0000002dcaca7220 */ /* 0x080fe20000410000 */
[----:B------:R-:W-:Y:S01]  /*10080*/  FMUL.FTZ R203, R203, R45 ;  /* 0x0000002dcbcb7220 */ /* 0x000fe20000410000 */
        /* <DEDUP_REMOVED lines=8> */
[----:B------:R-:W-:Y:S01]  /*10110*/  MOV R159, R56 ;  /* 0x00000038009f7202 */ /* 0x000fe20000000f00 */
[----:B-1----:R-:W-:Y:S01]  /*10120*/  FFMA.FTZ R9, R75, UR20, -R2 ;  /* 0x000000144b097c23 */ /* 0x002fe20008010802 */
[----:B------:R-:W-:Y:S01]  /*10130*/  MOV R163, R173 ;  /* 0x000000ad00a37202 */ /* 0x000fe20000000f00 */
[C---:B------:R-:W-:Y:S01]  /*10140*/  HMMA.16816.F32 R88, R4.reuse, R16, R68 ;  /* 0x000000100458723c */ /* 0x040fe20000001844 */
[----:B------:R-:W-:Y:S01]  /*10150*/  MOV R14, R174 ;  /* 0x000000ae000e7202 */ /* 0x000fe20000000f00 */
[----:B------:R1:W3:Y:S01]  /*10160*/  MUFU.EX2 R21, R9 ;  /* 0x0000000900157308 */ /* 0x0002e20000000800 */
[----:B------:R-:W-:Y:S01]  /*10170*/  MOV R157, R137 ;  /* 0x00000089009d7202 */ /* 0x000fe20000000f00 */
[----:B--2---:R-:W-:Y:S01]  /*10180*/  STL [R1+0x70], R87 ;  /* 0x0000705701007387 */ /* 0x004fe20000100800 */
[----:B------:R-:W-:Y:S01]  /*10190*/  MOV R137, R10 ;  /* 0x0000000a00897202 */ /* 0x000fe20000000f00 */
[----:B------:R-:W-:Y:S01]  /*101a0*/  HMMA.16816.F32 R76, R4, R22, R96 ;  /* 0x00000016044c723c */ /* 0x000fe20000001860 */
[----:B------:R-:W-:Y:S01]  /*101b0*/  MOV R17, R175 ;  /* 0x000000af00117202 */ /* 0x000fe20000000f00 */
[----:B------:R-:W-:Y:S01]  /*101c0*/  FFMA.FTZ R10, R65, UR20, -R0 ;  /* 0x00000014410a7c23 */ /* 0x000fe20008010800 */
[----:B------:R-:W-:-:S02]  /*101d0*/  MOV R16, R172 ;  /* 0x000000ac00107202 */ /* 0x000fc40000000f00 */
[----:B------:R-:W-:Y:S01]  /*101e0*/  MOV R156, R139 ;  /* 0x0000008b009c7202 */ /* 0x000fe20000000f00 */
[C---:B------:R-:W-:Y:S01]  /*101f0*/  HMMA.16816.F32 R72, R4.reuse, R24, R100 ;  /* 0x000000180448723c */ /* 0x040fe20000001864 */
[----:B------:R-:W-:Y:S02]  /*10200*/  MOV R160, R42 ;  /* 0x0000002a00a07202 */ /* 0x000fe40000000f00 */
[----:B------:R-:W-:Y:S02]  /*10210*/  MOV R161, R39 ;  /* 0x0000002700a17202 */ /* 0x000fe40000000f00 */
[----:B------:R-:W-:Y:S01]  /*10220*/  MOV R13, R246 ;  /* 0x000000f6000d7202 */ /* 0x000fe20000000f00 */
[C---:B------:R-:W-:Y:S01]  /*10230*/  HMMA.16816.F32 R68, R4.reuse, R26, R112 ;  /* 0x0000001a0444723c */ /* 0x040fe20000001870 */
[--C-:B-1----:R-:W-:Y:S01]  /*10240*/  FFMA.FTZ R9, R138, UR20, -R2.reuse ;  /* 0x000000148a097c23 */ /* 0x102fe20008010802 */
[----:B------:R-:W-:Y:S01]  /*10250*/  MOV R138, R164 ;  /* 0x000000a4008a7202 */ /* 0x000fe20000000f00 */
[----:B---3--:R-:W-:Y:S03]  /*10260*/  STL [R1+0x6c], R21 ;  /* 0x00006c1501007387 */ /* 0x008fe60000100800 */
[C---:B------:R-:W-:Y:S01]  /*10270*/  HMMA.16816.F32 R60, R4.reuse, R28, R116 ;  /* 0x0000001c043c723c */ /* 0x040fe20000001874 */
[----:B------:R1:W-:Y:S05]  /*10280*/  MUFU.EX2 R164, R9 ;  /* 0x0000000900a47308 */ /* 0x0003ea0000000800 */
[C---:B------:R-:W-:Y:S06]  /*10290*/  HMMA.16816.F32 R56, R4.reuse, R30, R128 ;  /* 0x0000001e0438723c */ /* 0x040fec0000001880 */
[C---:B------:R-:W-:Y:S06]  /*102a0*/  HMMA.16816.F32 R180, R4.reuse, R32, R132 ;  /* 0x0000002004b4723c */ /* 0x040fec0000001884 */
[----:B------:R-:W-:Y:S01]  /*102b0*/  HMMA.16816.F32 R176, R4, R34, R140 ;  /* 0x0000002204b0723c */ /* 0x000fe2000000188c */
[----:B-1----:R-:W-:Y:S01]  /*102c0*/  FFMA.FTZ R9, R252, UR20, -R2 ;  /* 0x00000014fc097c23 */ /* 0x002fe20008010802 */
[----:B------:R-:W-:-:S04]  /*102d0*/  MOV R252, R166 ;  /* 0x000000a600fc7202 */ /* 0x000fc80000000f00 */
[----:B------:R-:W-:Y:S01]  /*102e0*/  HMMA.16816.F32 R172, R4, R48, R144 ;  /* 0x0000003004ac723c */ /* 0x000fe20000001890 */
[----:B------:R-:W-:-:S05]  /*102f0*/  MOV R166, R170 ;  /* 0x000000aa00a67202 */ /* 0x000fca0000000f00 */
[C---:B------:R-:W-:Y:S01]  /*10300*/  HMMA.16816.F32 R152, R4.reuse, R50, R152 ;  /* 0x000000320498723c */ /* 0x040fe20000001898 */
[----:B------:R-:W-:Y:S01]  /*10310*/  MOV R170, R43 ;  /* 0x0000002b00aa7202 */ /* 0x000fe20000000f00 */
[----:B------:R-:W-:Y:S01]  /*10320*/  IMAD.MOV.U32 R19, RZ, RZ, R166 ;  /* 0x000000ffff137224 */ /* 0x000fe200078e00a6 */
[----:B------:R-:W-:Y:S01]  /*10330*/  MOV R43, R243 ;  /* 0x000000f3002b7202 */ /* 0x000fe20000000f00 */
[----:B------:R-:W-:Y:S01]  /*10340*/  IMAD.MOV.U32 R243, RZ, RZ, R244 ;  /* 0x000000fffff37224 */ /* 0x000fe200078e00f4 */
[----:B------:R-:W-:Y:S01]  /*10350*/  MUFU.EX2 R166, R10 ;  /* 0x0000000a00a67308 */ /* 0x000fe20000000800 */
[C---:B------:R-:W-:Y:S06]  /*10360*/  HMMA.16816.F32 R196, R4.reuse, R52, R196 ;  /* 0x0000003404c4723c */ /* 0x040fec00000018c4 */
[----:B------:R-:W-:Y:S01]  /*10370*/  HMMA.16816.F32 R200, R4, R54, R200 ;  /* 0x0000003604c8723c */ /* 0x000fe200000018c8 */
[----:B------:R1:W2:Y:S01]  /*10380*/  MUFU.EX2 R244, R9 ;  /* 0x0000000900f47308 */ /* 0x0002a20000000800 */
[----:B------:R-:W-:-:S02]  /*10390*/  MOV R12, R243 ;  /* 0x000000f3000c7202 */ /* 0x000fc40000000f00 */
[----:B------:R-:W-:Y:S01]  /*103a0*/  MOV R85, R162 ;  /* 0x000000a200557202 */ /* 0x000fe20000000f00 */
[----:B------:R-:W-:Y:S01]  /*103b0*/  IMAD.MOV.U32 R101, RZ, RZ, R234 ;  /* 0x000000ffff657224 */ /* 0x000fe200078e00ea */
[----:B------:R-:W-:Y:S01]  /*103c0*/  MOV R99, R160 ;  /* 0x000000a000637202 */ /* 0x000fe20000000f00 */
[----:B------:R-:W3:Y:S01]  /*103d0*/  LDSM.16.MT88.4 R32, [R231+0xc800] ;  /* 0x00c80000e720783b */ /* 0x000ee20000004200 */
[----:B------:R-:W-:Y:S02]  /*103e0*/  MOV R84, R161 ;  /* 0x000000a100547202 */ /* 0x000fe40000000f00 */
[----:B------:R-:W-:Y:S01]  /*103f0*/  MOV R115, R171 ;  /* 0x000000ab00737202 */ /* 0x000fe20000000f00 */
[----:B------:R-:W4:Y:S01]  /*10400*/  LDSM.16.MT88.4 R28, [R230+0xc800] ;  /* 0x00c80000e61c783b */ /* 0x000f220000004200 */
[----:B------:R-:W-:Y:S02]  /*10410*/  MOV R100, R236 ;  /* 0x000000ec00647202 */ /* 0x000fe40000000f00 */
[----:B------:R-:W-:Y:S01]  /*10420*/  MOV R102, R168 ;  /* 0x000000a800667202 */ /* 0x000fe20000000f00 */
[----:B------:R-:W-:Y:S01]  /*10430*/  LDSM.16.MT88.4 R24, [R228+0xe800] ;  /* 0x00e80000e418783b */ /* 0x000fe20000004200 */
[----:B------:R-:W-:Y:S01]  /*10440*/  MOV R15, R43 ;  /* 0x0000002b000f7202 */ /* 0x000fe20000000f00 */
[----:B-1----:R-:W-:Y:S01]  /*10450*/  FFMA.FTZ R9, R158, UR20, -R0 ;  /* 0x000000149e097c23 */ /* 0x002fe20008010800 */
[----:B------:R-:W-:-:S02]  /*10460*/  MOV R158, R159 ;  /* 0x0000009f009e7202 */ /* 0x000fc40000000f00 */
[----:B------:R-:W-:Y:S01]  /*10470*/  MOV R159, R148 ;  /* 0x00000094009f7202 */ /* 0x000fe20000000f00 */
[----:B------:R1:W1:Y:S01]  /*10480*/  MUFU.EX2 R18, R9 ;  /* 0x0000000900127308 */ /* 0x0002620000000800 */
[----:B------:R-:W-:Y:S01]  /*10490*/  MOV R148, R136 ;  /* 0x0000008800947202 */ /* 0x000fe20000000f00 */
[----:B------:R-:W-:Y:S01]  /*104a0*/  IMAD.MOV.U32 R136, RZ, RZ, R36 ;  /* 0x000000ffff887224 */ /* 0x000fe200078e0024 */
[----:B------:R-:W-:Y:S02]  /*104b0*/  MOV R139, R41 ;  /* 0x00000029008b7202 */ /* 0x000fe40000000f00 */
[----:B------:R-:W-:Y:S01]  /*104c0*/  MOV R160, R241 ;  /* 0x000000f100a07202 */ /* 0x000fe20000000f00 */
[----:B------:R-:W-:Y:S01]  /*104d0*/  LDSM.16.MT88.4 R40, [R228+0xc800] ;  /* 0x00c80000e428783b */ /* 0x000fe20000004200 */
[----:B------:R-:W-:Y:S02]  /*104e0*/  MOV R246, R37 ;  /* 0x0000002500f67202 */ /* 0x000fe40000000f00 */
[----:B--2---:R-:W-:Y:S01]  /*104f0*/  F2FP.F16.F32.PACK_AB R6, R244, R164 ;  /* 0x000000a4f406723e */ /* 0x004fe200000000ff */
[----:B------:R-:W2:Y:S01]  /*10500*/  LDSM.16.MT88.4 R36, [R229+0xc800] ;  /* 0x00c80000e524783b */ /* 0x000ea20000004200 */
[----:B-1----:R-:W-:-:S03]  /*10510*/  FFMA.FTZ R9, R64, UR20, -R0 ;  /* 0x0000001440097c23 */ /* 0x002fc60008010800 */
[----:B------:R1:W-:Y:S01]  /*10520*/  STL [R1+0x4c], R18 ;  /* 0x00004c1201007387 */ /* 0x0003e20000100800 */
[----:B------:R3:W4:Y:S02]  /*10530*/  MUFU.EX2 R20, R9 ;  /* 0x0000000900147308 */ /* 0x0007240000000800 */
[----:B---3--:R-:W-:Y:S01]  /*10540*/  FFMA.FTZ R9, R66, UR20, -R0 ;  /* 0x0000001442097c23 */ /* 0x008fe20008010800 */
[----:B----4-:R-:W-:Y:S01]  /*10550*/  STL [R1+0x48], R20 ;  /* 0x0000481401007387 */ /* 0x010fe20000100800 */
[----:B------:R-:W-:-:S04]  /*10560*/  F2FP.F16.F32.PACK_AB R5, R20, R18 ;  /* 0x000000121405723e */ /* 0x000fc800000000ff */
[----:B------:R3:W-:Y:S01]  /*10570*/  MUFU.EX2 R243, R9 ;  /* 0x0000000900f37308 */ /* 0x0007e20000000800 */
[----:B-1----:R-:W-:Y:S01]  /*10580*/  MOV R18, R14 ;  /* 0x0000000e00127202 */ /* 0x002fe20000000f00 */
[----:B---3--:R-:W-:-:S06]  /*10590*/  FFMA.FTZ R9, R86, UR20, -R3 ;  /* 0x0000001456097c23 */ /* 0x008fcc0008010803 */
[----:B------:R-:W1:Y:S02]  /*105a0*/  MUFU.EX2 R4, R9 ;  /* 0x0000000900047308 */ /* 0x000e640000000800 */
[----:B-1----:R1:W-:Y:S01]  /*105b0*/  STL [R1+0x38], R4 ;  /* 0x0000380401007387 */ /* 0x0023e20000100800 */
[----:B------:R-:W-:Y:S02]  /*105c0*/  F2FP.F16.F32.PACK_AB R7, R243, R166 ;  /* 0x000000a6f307723e */ /* 0x000fe400000000ff */
[----:B-1----:R-:W-:Y:S02]  /*105d0*/  F2FP.F16.F32.PACK_AB R4, R21, R87 ;  /* 0x000000571504723e */ /* 0x002fe400000000ff */
[----:B------:R-:W-:Y:S01]  /*105e0*/  MOV R87, R19 ;  /* 0x0000001300577202 */ /* 0x000fe20000000f00 */
[----:B------:R-:W-:Y:S01]  /*105f0*/  IMAD.MOV.U32 R19, RZ, RZ, R163 ;  /* 0x000000ffff137224 */ /* 0x000fe200078e00a3 */
[----:B------:R-:W-:Y:S01]  /*10600*/  MOV R163, R156 ;  /* 0x0000009c00a37202 */ /* 0x000fe20000000f00 */
[----:B------:R-:W-:Y:S01]  /*10610*/  IMAD.MOV.U32 R97, RZ, RZ, R12 ;  /* 0x000000ffff617224 */ /* 0x000fe200078e000c */
[----:B------:R-:W-:Y:S01]  /*10620*/  MOV R156, R157 ;  /* 0x0000009d009c7202 */ /* 0x000fe20000000f00 */
[----:B------:R-:W1:Y:S01]  /*10630*/  LDSM.16.MT88.4 R20, [R229+0xe800] ;  /* 0x00e80000e514783b */ /* 0x000e620000004200 */
[----:B------:R-:W-:-:S02]  /*10640*/  MOV R157, R158 ;  /* 0x0000009e009d7202 */ /* 0x000fc40000000f00 */
[----:B------:R-:W-:Y:S02]  /*10650*/  MOV R158, R159 ;  /* 0x0000009f009e7202 */ /* 0x000fe40000000f00 */
[----:B------:R-:W-:Y:S01]  /*10660*/  MOV R159, R148 ;  /* 0x00000094009f7202 */ /* 0x000fe20000000f00 */
[----:B------:R-:W-:Y:S01]  /*10670*/  IMAD.MOV.U32 R148, RZ, RZ, R149 ;  /* 0x000000ffff947224 */ /* 0x000fe200078e0095 */
[----:B------:R-:W-:Y:S02]  /*10680*/  MOV R149, R150 ;  /* 0x0000009600957202 */ /* 0x000fe40000000f00 */
[----:B------:R-:W-:Y:S02]  /*10690*/  MOV R150, R151 ;  /* 0x0000009700967202 */ /* 0x000fe40000000f00 */
[----:B------:R-:W-:Y:S02]  /*106a0*/  MOV R151, R67 ;  /* 0x0000004300977202 */ /* 0x000fe40000000f00 */
[----:B------:R-:W3:Y:S01]  /*106b0*/  LDL.LU R67, [R1+0x138] ;  /* 0x0001380001437983 */ /* 0x000ee20000300800 */
[----:B------:R-:W-:-:S03]  /*106c0*/  FFMA.FTZ R9, R87, UR20, -R3 ;  /* 0x0000001457097c23 */ /* 0x000fc60008010803 */
[----:B------:R-:W4:Y:S01]  /*106d0*/  LDL.LU R14, [R1+0x68] ;  /* 0x00006800010e7983 */ /* 0x000f220000300800 */
[----:B------:R-:W-:Y:S01]  /*106e0*/  IMAD.MOV.U32 R87, RZ, RZ, R252 ;  /* 0x000000ffff577224 */ /* 0x000fe200078e00fc */
[----:B------:R-:W-:Y:S02]  /*106f0*/  MOV R252, R170 ;  /* 0x000000aa00fc7202 */ /* 0x000fe40000000f00 */
[----:B------:R-:W-:Y:S01]  /*10700*/  STL [R1+0x124], R164 ;  /* 0x000124a401007387 */ /* 0x000fe20000100800 */
[----:B------:R-:W-:Y:S02]  /*10710*/  MOV R170, R240 ;  /* 0x000000f000aa7202 */ /* 0x000fe40000000f00 */
[----:B------:R-:W-:Y:S01]  /*10720*/  MOV R86, R167 ;  /* 0x000000a700567202 */ /* 0x000fe20000000f00 */
[----:B------:R-:W-:Y:S01]  /*10730*/  STL [R1+0x11c], R244 ;  /* 0x00011cf401007387 */ /* 0x000fe20000100800 */
[----:B------:R-:W-:Y:S02]  /*10740*/  MOV R96, R15 ;  /* 0x0000000f00607202 */ /* 0x000fe40000000f00 */
[----:B------:R-:W-:Y:S01]  /*10750*/  MOV R98, R13 ;  /* 0x0000000d00627202 */ /* 0x000fe20000000f00 */
[----:B------:R2:W-:Y:S04]  /*10760*/  STL [R1+0x128], R166 ;  /* 0x000128a601007387 */ /* 0x0005e80000100800 */
[----:B------:R1:W-:Y:S04]  /*10770*/  STL [R1+0x120], R243 ;  /* 0x000120f301007387 */ /* 0x0003e80000100800 */
[----:B------:R-:W4:Y:S04]  /*10780*/  LDL.LU R241, [R1+0x58] ;  /* 0x0000580001f17983 */ /* 0x000f280000300800 */
[----:B------:R-:W4:Y:S04]  /*10790*/  LDL.LU R161, [R1+0x2c] ;  /* 0x00002c0001a17983 */ /* 0x000f280000300800 */
[----:B------:R-:W4:Y:S04]  /*107a0*/  LDL.LU R240, [R1+0x4] ;  /* 0x0000040001f07983 */ /* 0x000f280000300800 */
[----:B------:R-:W4:Y:S04]  /*107b0*/  LDL.LU R162, [R1+0x28] ;  /* 0x0000280001a27983 */ /* 0x000f280000300800 */
[----:B--2---:R-:W2:Y:S04]  /*107c0*/  LDL.LU R166, [R1+0x38] ;  /* 0x0000380001a67983 */ /* 0x004ea80000300800 */
[----:B------:R-:W2:Y:S01]  /*107d0*/  LDL.LU R171, [R1+0x134] ;  /* 0x0001340001ab7983 */ /* 0x000ea20000300800 */
[----:B-1----:R3:W1:Y:S03]  /*107e0*/  MUFU.EX2 R243, R9 ;  /* 0x0000000900f37308 */ /* 0x0026660000000800 */
[----:B------:R-:W2:Y:S04]  /*107f0*/  LDL.LU R236, [R1+0x130] ;  /* 0x0001300001ec7983 */ /* 0x000ea80000300800 */
[----:B------:R-:W2:Y:S04]  /*10800*/  LDL.LU R234, [R1+0x12c] ;  /* 0x00012c0001ea7983 */ /* 0x000ea80000300800 */
[----:B------:R-:W2:Y:S01]  /*10810*/  LDL.LU R168, [R1] ;  /* 0x0000000001a87983 */ /* 0x000ea20000300800 */
[----:B------:R-:W-:-:S02]  /*10820*/  MOV R114, R101 ;  /* 0x0000006500727202 */ /* 0x000fc40000000f00 */
[----:B------:R-:W-:Y:S02]  /*10830*/  MOV R101, R96 ;  /* 0x0000006000657202 */ /* 0x000fe40000000f00 */
[----:B------:R-:W-:Y:S02]  /*10840*/  MOV R112, R115 ;  /* 0x0000007300707202 */ /* 0x000fe40000000f00 */
[----:B------:R-:W-:Y:S02]  /*10850*/  MOV R115, R102 ;  /* 0x0000006600737202 */ /* 0x000fe40000000f00 */
[----:B------:R-:W-:Y:S02]  /*10860*/  MOV R102, R97 ;  /* 0x0000006100667202 */ /* 0x000fe40000000f00 */
[----:B------:R-:W-:Y:S02]  /*10870*/  MOV R96, R99 ;  /* 0x0000006300607202 */ /* 0x000fe40000000f00 */
[----:B------:R-:W-:-:S02]  /*10880*/  MOV R97, R84 ;  /* 0x0000005400617202 */ /* 0x000fc40000000f00 */
[----:B------:R-:W-:Y:S02]  /*10890*/  MOV R99, R86 ;  /* 0x0000005600637202 */ /* 0x000fe40000000f00 */
[----:B------:R-:W-:Y:S01]  /*108a0*/  MOV R84, R87 ;  /* 0x0000005700547202 */ /* 0x000fe20000000f00 */
[----:B------:R-:W-:Y:S01]  /*108b0*/  IMAD.MOV.U32 R10, RZ, RZ, R245 ;  /* 0x000000ffff0a7224 */ /* 0x000fe200078e00f5 */
[C---:B------:R-:W-:Y:S01]  /*108c0*/  HMMA.16816.F32 R140, R4.reuse, R32, R248 ;  /* 0x00000020048c723c */ /* 0x040fe200000018f8 */
[----:B------:R-:W-:Y:S01]  /*108d0*/  IMAD.MOV.U32 R50, RZ, RZ, R96 ;  /* 0x000000ffff327224 */ /* 0x000fe200078e0060 */
[----:B------:R-:W-:Y:S02]  /*108e0*/  MOV R48, R102 ;  /* 0x0000006600307202 */ /* 0x000fe40000000f00 */
[----:B------:R-:W-:Y:S02]  /*108f0*/  MOV R113, R100 ;  /* 0x0000006400717202 */ /* 0x000fe40000000f00 */
[----:B------:R-:W-:Y:S01]  /*10900*/  MOV R53, R97 ;  /* 0x0000006100357202 */ /* 0x000fe20000000f00 */
[----:B------:R-:W-:Y:S01]  /*10910*/  HMMA.16816.F32 R132, R4, R30, R216 ;  /* 0x0000001e0484723c */ /* 0x000fe200000018d8 */
[----:B------:R-:W-:-:S02]  /*10920*/  MOV R55, R99 ;  /* 0x0000006300377202 */ /* 0x000fc40000000f00 */
[----:B------:R-:W-:-:S03]  /*10930*/  MOV R54, R84 ;  /* 0x0000005400367202 */ /* 0x000fc60000000f00 */
[C---:B------:R-:W-:Y:S06]  /*10940*/  HMMA.16816.F32 R144, R4.reuse, R38, R112 ;  /* 0x000000260490723c */ /* 0x040fec0000001870 */
[C---:B------:R-:W-:Y:S06]  /*10950*/  HMMA.16816.F32 R156, R4.reuse, R42, R156 ;  /* 0x0000002a049c723c */ /* 0x040fec000000189c */
[C---:B------:R-:W-:Y:S06]  /*10960*/  HMMA.16816.F32 R148, R4.reuse, R36, R148 ;  /* 0x000000240494723c */ /* 0x040fec0000001894 */
[C---:B------:R-:W-:Y:S06]  /*10970*/  HMMA.16816.F32 R128, R4.reuse, R24, R212 ;  /* 0x000000180480723c */ /* 0x040fec00000018d4 */
[C---:B------:R-:W-:Y:S06]  /*10980*/  HMMA.16816.F32 R124, R4.reuse, R26, R124 ;  /* 0x0000001a047c723c */ /* 0x040fec000000187c */
[C---:B------:R-:W-:Y:S06]  /*10990*/  HMMA.16816.F32 R120, R4.reuse, R20, R120 ;  /* 0x000000140478723c */ /* 0x040fec0000001878 */
[----:B------:R-:W-:Y:S01]  /*109a0*/  HMMA.16816.F32 R116, R4, R22, R208 ;  /* 0x000000160474723c */ /* 0x000fe200000018d0 */
[----:B---3--:R-:W-:-:S05]  /*109b0*/  FFMA.FTZ R9, R67, UR20, -R3 ;  /* 0x0000001443097c23 */ /* 0x008fca0008010803 */
[----:B------:R-:W-:Y:S01]  /*109c0*/  HMMA.16816.F32 R64, R4, R40, R16 ;  /* 0x000000280440723c */ /* 0x000fe20000001810 */
[----:B------:R-:W3:Y:S01]  /*109d0*/  LDSM.16.MT88.4 R16, [R231+0xe800] ;  /* 0x00e80000e710783b */ /* 0x000ee20000004200 */
[----:B------:R2:W-:Y:S01]  /*109e0*/  MUFU.EX2 R167, R9 ;  /* 0x0000000900a77308 */ /* 0x0005e20000000800 */
[----:B----4-:R-:W-:Y:S02]  /*109f0*/  MOV R103, R14 ;  /* 0x0000000e00677202 */ /* 0x010fe40000000f00 */
[----:B------:R-:W4:Y:S01]  /*10a00*/  LDSM.16.MT88.4 R12, [R230+0xe800] ;  /* 0x00e80000e60c783b */ /* 0x000f220000004200 */
[----:B------:R-:W-:Y:S02]  /*10a10*/  MOV R86, R161 ;  /* 0x000000a100567202 */ /* 0x000fe40000000f00 */
[----:B------:R-:W-:Y:S01]  /*10a20*/  MOV R161, R136 ;  /* 0x0000008800a17202 */ /* 0x000fe20000000f00 */
[----:B--2---:R-:W-:Y:S01]  /*10a30*/  FFMA.FTZ R9, R168, UR20, -R3 ;  /* 0x00000014a8097c23 */ /* 0x004fe20008010803 */
[----:B------:R-:W-:-:S03]  /*10a40*/  IMAD.MOV.U32 R168, RZ, RZ, R246 ;  /* 0x000000ffffa87224 */ /* 0x000fc600078e00f6 */
[----:B------:R2:W-:Y:S02]  /*10a50*/  MUFU.EX2 R246, R9 ;  /* 0x0000000900f67308 */ /* 0x0005e40000000800 */
[----:B--2---:R-:W-:-:S06]  /*10a60*/  FFMA.FTZ R9, R103, UR20, -R8 ;  /* 0x0000001467097c23 */ /* 0x004fcc0008010808 */
[----:B------:R2:W-:Y:S01]  /*10a70*/  MUFU.EX2 R164, R9 ;  /* 0x0000000900a47308 */ /* 0x0005e20000000800 */
[----:B------:R-:W-:Y:S01]  /*10a80*/  MOV R103, R98 ;  /* 0x0000006200677202 */ /* 0x000fe20000000f00 */
[----:B------:R-:W-:Y:S01]  /*10a90*/  IMAD.MOV.U32 R98, RZ, RZ, R85 ;  /* 0x000000ffff627224 */ /* 0x000fe200078e0055 */
[----:B------:R-:W-:Y:S01]  /*10aa0*/  MOV R85, R160 ;  /* 0x000000a000557202 */ /* 0x000fe20000000f00 */
[----:B------:R-:W-:Y:S01]  /*10ab0*/  IMAD.MOV.U32 R160, RZ, RZ, R163 ;  /* 0x000000ffffa07224 */ /* 0x000fe200078e00a3 */
[----:B------:R-:W-:Y:S01]  /*10ac0*/  MOV R87, R162 ;  /* 0x000000a200577202 */ /* 0x000fe20000000f00 */
[----:B--2---:R-:W-:-:S04]  /*10ad0*/  FFMA.FTZ R9, R139, UR20, -R8 ;  /* 0x000000148b097c23 */ /* 0x004fc80008010808 */
[----:B------:R2:W1:Y:S01]  /*10ae0*/  MUFU.EX2 R244, R9 ;  /* 0x0000000900f47308 */ /* 0x0004620000000800 */
[----:B------:R-:W-:Y:S02]  /*10af0*/  MOV R162, R137 ;  /* 0x0000008900a27202 */ /* 0x000fe40000000f00 */
[----:B------:R-:W-:Y:S02]  /*10b00*/  MOV R163, R138 ;  /* 0x0000008a00a37202 */ /* 0x000fe40000000f00 */
[----:B------:R-:W-:Y:S01]  /*10b10*/  HMMA.16816.F32 R136, R4, R34, R224 ;  /* 0x000000220488723c */ /* 0x000fe200000018e0 */
[----:B------:R-:W-:Y:S01]  /*10b20*/  MOV R250, R85 ;  /* 0x0000005500fa7202 */ /* 0x000fe20000000f00 */
[----:B--2---:R-:W-:-:S04]  /*10b30*/  FFMA.FTZ R9, R168, UR20, -R8 ;  /* 0x00000014a8097c23 */ /* 0x004fc80008010808 */
[----:B------:R2:W-:Y:S01]  /*10b40*/  MUFU.EX2 R168, R9 ;  /* 0x0000000900a87308 */ /* 0x0005e20000000800 */
[----:B------:R-:W-:Y:S02]  /*10b50*/  MOV R226, R160 ;  /* 0x000000a000e27202 */ /* 0x000fe40000000f00 */
[----:B------:R-:W-:Y:S02]  /*10b60*/  MOV R51, R103 ;  /* 0x0000006700337202 */ /* 0x000fe40000000f00 */
[----:B------:R-:W-:Y:S02]  /*10b70*/  MOV R225, R250 ;  /* 0x000000fa00e17202 */ /* 0x000fe40000000f00 */
[----:B------:R-:W-:Y:S01]  /*10b80*/  MOV R250, R50 ;  /* 0x0000003200fa7202 */ /* 0x000fe20000000f00 */
[----:B--2---:R-:W-:-:S04]  /*10b90*/  FFMA.FTZ R9, R101, UR20, -R8 ;  /* 0x0000001465097c23 */ /* 0x004fc80008010808 */
[----:B------:R2:W1:Y:S01]  /*10ba0*/  MUFU.EX2 R245, R9 ;  /* 0x0000000900f57308 */ /* 0x0004620000000800 */
[----:B------:R-:W-:Y:S02]  /*10bb0*/  MOV R50, R51 ;  /* 0x0000003300327202 */ /* 0x000fe40000000f00 */
[----:B------:R-:W-:Y:S01]  /*10bc0*/  MOV R51, R48 ;  /* 0x0000003000337202 */ /* 0x000fe20000000f00 */
[----:B------:R-:W-:Y:S02]  /*10bd0*/  IMAD.MOV.U32 R48, RZ, RZ, R237 ;  /* 0x000000ffff307224 */ /* 0x000fe400078e00ed */
[----:B--2---:R-:W-:-:S04]  /*10be0*/  FFMA.FTZ R9, R240, UR20, -R2 ;  /* 0x00000014f0097c23 */ /* 0x004fc80008010802 */
[----:B------:R2:W-:Y:S01]  /*10bf0*/  MUFU.EX2 R240, R9 ;  /* 0x0000000900f07308 */ /* 0x0005e20000000800 */
[----:B------:R-:W-:Y:S01]  /*10c00*/  MOV R227, R162 ;  /* 0x000000a200e37202 */ /* 0x000fe20000000f00 */
[----:B------:R-:W-:Y:S01]  /*10c10*/  IMAD.MOV.U32 R249, RZ, RZ, R86 ;  /* 0x000000fffff97224 */ /* 0x000fe200078e0056 */
[----:B------:R-:W-:Y:S01]  /*10c20*/  MOV R49, R161 ;  /* 0x000000a100317202 */ /* 0x000fe20000000f00 */
[----:B--2---:R-:W-:-:S04]  /*10c30*/  FFMA.FTZ R9, R226, UR20, -R2 ;  /* 0x00000014e2097c23 */ /* 0x004fc80008010802 */
[----:B------:R2:W1:Y:S01]  /*10c40*/  MUFU.EX2 R237, R9 ;  /* 0x0000000900ed7308 */ /* 0x0004620000000800 */
[----:B------:R-:W-:Y:S02]  /*10c50*/  MOV R251, R163 ;  /* 0x000000a300fb7202 */ /* 0x000fe40000000f00 */
[----:B------:R-:W-:Y:S01]  /*10c60*/  HMMA.16816.F32 R160, R4, R28, R220 ;  /* 0x0000001c04a0723c */ /* 0x000fe200000018dc */
[----:B------:R-:W-:Y:S01]  /*10c70*/  MOV R224, R249 ;  /* 0x000000f900e07202 */ /* 0x000fe20000000f00 */
[----:B--2---:R-:W-:-:S04]  /*10c80*/  FFMA.FTZ R9, R234, UR20, -R2 ;  /* 0x00000014ea097c23 */ /* 0x004fc80008010802 */
[----:B------:R2:W-:Y:S01]  /*10c90*/  MUFU.EX2 R234, R9 ;  /* 0x0000000900ea7308 */ /* 0x0005e20000000800 */
[----:B------:R-:W-:Y:S02]  /*10ca0*/  MOV R222, R227 ;  /* 0x000000e300de7202 */ /* 0x000fe40000000f00 */
[----:B------:R-:W-:Y:S02]  /*10cb0*/  MOV R248, R87 ;  /* 0x0000005700f87202 */ /* 0x000fe40000000f00 */
        /* <DEDUP_REMOVED lines=8> */
[----:B------:R2:W-:Y:S01]  /*10d40*/  MUFU.EX2 R239, R9 ;  /* 0x0000000900ef7308 */ /* 0x0005e20000000800 */
[----:B---3--:R-:W-:Y:S01]  /*10d50*/  HMMA.16816.F32 R112, R4, R16, R204 ;  /* 0x000000100470723c */ /* 0x008fe200000018cc */
[----:B------:R-:W-:Y:S02]  /*10d60*/  MOV R52, R98 ;  /* 0x0000006200347202 */ /* 0x000fe40000000f00 */
[----:B------:R-:W-:-:S03]  /*10d70*/  MOV R217, R223 ;  /* 0x000000df00d97202 */ /* 0x000fc60000000f00 */
[----:B------:R-:W-:Y:S01]  /*10d80*/  HMMA.16816.F32 R108, R4, R18, R108 ;  /* 0x00000012046c723c */ /* 0x000fe2000000186c */
[----:B------:R-:W-:Y:S01]  /*10d90*/  MOV R223, R249 ;  /* 0x000000f900df7202 */ /* 0x000fe20000000f00 */
[----:B--2---:R-:W-:-:S04]  /*10da0*/  FFMA.FTZ R9, R222, UR20, -R0 ;  /* 0x00000014de097c23 */ /* 0x004fc80008010800 */
[C---:B----4-:R-:W-:Y:S01]  /*10db0*/  HMMA.16816.F32 R104, R4.reuse, R12, R104 ;  /* 0x0000000c0468723c */ /* 0x050fe20000001868 */
[----:B------:R2:W3:Y:S05]  /*10dc0*/  MUFU.EX2 R236, R9 ;  /* 0x0000000900ec7308 */ /* 0x0004ea0000000800 */
[----:B------:R-:W-:Y:S01]  /*10dd0*/  HMMA.16816.F32 R92, R4, R14, R92 ;  /* 0x0000000e045c723c */ /* 0x000fe2000000185c */
[----:B------:R-:W-:Y:S01]  /*10de0*/  MOV R249, R233 ;  /* 0x000000e900f97202 */ /* 0x000fe20000000f00 */
[----:B------:R-:W-:Y:S01]  /*10df0*/  IMAD.MOV.U32 R227, RZ, RZ, R55 ;  /* 0x000000ffffe37224 */ /* 0x000fe200078e0037 */
[----:B------:R-:W-:-:S04]  /*10e00*/  MOV R226, R54 ;  /* 0x0000003600e27202 */ /* 0x000fc80000000f00 */
[----:B-1----:R-:W-:Y:S02]  /*10e10*/  F2FP.F16.F32.PACK_AB R4, R243, R166 ;  /* 0x000000a6f304723e */ /* 0x002fe400000000ff */
[----:B------:R-:W-:Y:S02]  /*10e20*/  F2FP.F16.F32.PACK_AB R5, R244, R164 ;  /* 0x000000a4f405723e */ /* 0x000fe400000000ff */
[----:B------:R-:W-:Y:S02]  /*10e30*/  F2FP.F16.F32.PACK_AB R6, R246, R167 ;  /* 0x000000a7f606723e */ /* 0x000fe400000000ff */
[----:B------:R-:W-:Y:S01]  /*10e40*/  F2FP.F16.F32.PACK_AB R7, R245, R168 ;  /* 0x000000a8f507723e */ /* 0x000fe200000000ff */
[----:B--2---:R-:W-:Y:S01]  /*10e50*/  FFMA.FTZ R9, R165, UR20, -R0 ;  /* 0x00000014a5097c23 */ /* 0x004fe20008010800 */
[----:B------:R-:W-:-:S03]  /*10e60*/  MOV R248, R52 ;  /* 0x0000003400f87202 */ /* 0x000fc60000000f00 */
[----:B------:R1:W-:Y:S01]  /*10e70*/  MUFU.EX2 R233, R9 ;  /* 0x0000000900e97308 */ /* 0x0003e20000000800 */
[----:B------:R-:W-:Y:S01]  /*10e80*/  MOV R219, R225 ;  /* 0x000000e100db7202 */ /* 0x000fe20000000f00 */
[----:B------:R-:W-:Y:S01]  /*10e90*/  HMMA.16816.F32 R80, R4, R32, R80 ;  /* 0x000000200450723c */ /* 0x000fe20000001850 */
[----:B------:R-:W-:Y:S01]  /*10ea0*/  MOV R220, R226 ;  /* 0x000000e200dc7202 */ /* 0x000fe20000000f00 */
[----:B------:R-:W-:Y:S01]  /*10eb0*/  IMAD.MOV.U32 R222, RZ, RZ, R248 ;  /* 0x000000ffffde7224 */ /* 0x000fe200078e00f8 */
[----:B------:R-:W-:-:S03]  /*10ec0*/  MOV R221, R227 ;  /* 0x000000e300dd7202 */ /* 0x000fc60000000f00 */
[----:B------:R-:W-:Y:S01]  /*10ed0*/  HMMA.16816.F32 R76, R4, R34, R76 ;  /* 0x00000022044c723c */ /* 0x000fe2000000184c */
[----:B------:R-:W2:Y:S01]  /*10ee0*/  LDSM.16.MT88.4 R32, [R231+0xd000] ;  /* 0x00d00000e720783b */ /* 0x000ea20000004200 */
[----:B-1----:R-:W-:-:S04]  /*10ef0*/  FFMA.FTZ R9, R47, UR20, -R0 ;  /* 0x000000142f097c23 */ /* 0x002fc80008010800 */
[C---:B------:R-:W-:Y:S01]  /*10f00*/  HMMA.16816.F32 R60, R4.reuse, R24, R60 ;  /* 0x00000018043c723c */ /* 0x040fe2000000183c */
[----:B------:R1:W4:Y:S05]  /*10f10*/  MUFU.EX2 R47, R9 ;  /* 0x00000009002f7308 */ /* 0x00032a0000000800 */
[----:B------:R-:W-:Y:S01]  /*10f20*/  HMMA.16816.F32 R52, R4, R26, R56 ;  /* 0x0000001a0434723c */ /* 0x000fe20000001838 */
[----:B------:R-:W2:Y:S01]  /*10f30*/  LDSM.16.MT88.4 R24, [R231+0xf000] ;  /* 0x00f00000e718783b */ /* 0x000ea20000004200 */
[----:B------:R-:W-:Y:S01]  /*10f40*/  MOV R225, R50 ;  /* 0x0000003200e17202 */ /* 0x000fe20000000f00 */
[----:B------:R-:W-:Y:S01]  /*10f50*/  IMAD.MOV.U32 R248, RZ, RZ, R49 ;  /* 0x000000fffff87224 */ /* 0x000fe200078e0031 */
[----:B------:R-:W-:-:S02]  /*10f60*/  MOV R226, R51 ;  /* 0x0000003300e27202 */ /* 0x000fc40000000f00 */
[----:B------:R-:W-:Y:S01]  /*10f70*/  MOV R227, R48 ;  /* 0x0000003000e37202 */ /* 0x000fe20000000f00 */
[----:B-1----:R-:W-:Y:S01]  /*10f80*/  FFMA.FTZ R9, R217, UR20, -R3 ;  /* 0x00000014d9097c23 */ /* 0x002fe20008010803 */
[----:B------:R-:W-:Y:S02]  /*10f90*/  MOV R217, R218 ;  /* 0x000000da00d97202 */ /* 0x000fe40000000f00 */
[----:B------:R-:W-:Y:S02]  /*10fa0*/  MOV R218, R219 ;  /* 0x000000db00da7202 */ /* 0x000fe40000000f00 */
[----:B------:R-:W-:Y:S01]  /*10fb0*/  MOV R219, R220 ;  /* 0x000000dc00db7202 */ /* 0x000fe20000000f00 */
[----:B------:R-:W-:Y:S01]  /*10fc0*/  IMAD.MOV.U32 R220, RZ, RZ, R221 ;  /* 0x000000ffffdc7224 */ /* 0x000fe200078e00dd */
[----:B------:R-:W-:Y:S02]  /*10fd0*/  MOV R221, R222 ;  /* 0x000000de00dd7202 */ /* 0x000fe40000000f00 */
[----:B------:R-:W-:-:S02]  /*10fe0*/  MOV R222, R223 ;  /* 0x000000df00de7202 */ /* 0x000fc40000000f00 */
[----:B------:R-:W-:Y:S02]  /*10ff0*/  MOV R223, R224 ;  /* 0x000000e000df7202 */ /* 0x000fe40000000f00 */
[----:B------:R-:W-:Y:S02]  /*11000*/  MOV R224, R225 ;  /* 0x000000e100e07202 */ /* 0x000fe40000000f00 */
[----:B------:R-:W-:Y:S01]  /*11010*/  MOV R225, R226 ;  /* 0x000000e200e17202 */ /* 0x000fe20000000f00 */
[----:B------:R-:W-:Y:S01]  /*11020*/  IMAD.MOV.U32 R226, RZ, RZ, R227 ;  /* 0x000000ffffe27224 */ /* 0x000fe200078e00e3 */
[----:B------:R-:W-:Y:S02]  /*11030*/  MOV R227, R248 ;  /* 0x000000f800e37202 */ /* 0x000fe40000000f00 */
[----:B------:R-:W-:Y:S02]  /*11040*/  MOV R248, R249 ;  /* 0x000000f900f87202 */ /* 0x000fe40000000f00 */
[----:B------:R-:W-:-:S02]  /*11050*/  MOV R249, R250 ;  /* 0x000000fa00f97202 */ /* 0x000fc40000000f00 */
[----:B------:R-:W-:Y:S01]  /*11060*/  MOV R250, R251 ;  /* 0x000000fb00fa7202 */ /* 0x000fe20000000f00 */
[C---:B------:R-:W-:Y:S01]  /*11070*/  HMMA.16816.F32 R100, R4.reuse, R40, R192 ;  /* 0x000000280464723c */ /* 0x040fe200000018c0 */
[----:B------:R-:W-:Y:S02]  /*11080*/  MOV R251, R242 ;  /* 0x000000f200fb7202 */ /* 0x000fe40000000f00 */
[----:B------:R1:W-:Y:S03]  /*11090*/  MUFU.EX2 R242, R9 ;  /* 0x0000000900f27308 */ /* 0x0003e60000000800 */
[----:B------:R-:W-:Y:S01]  /*110a0*/  HMMA.16816.F32 R96, R4, R42, R188 ;  /* 0x0000002a0460723c */ /* 0x000fe200000018bc */
[----:B------:R-:W2:Y:S01]  /*110b0*/  LDSM.16.MT88.4 R40, [R228+0xd000] ;  /* 0x00d00000e428783b */ /* 0x000ea20000004200 */
[----:B------:R-:W-:-:S04]  /*110c0*/  MOV R205, R235 ;  /* 0x000000eb00cd7202 */ /* 0x000fc80000000f00 */
[----:B------:R-:W-:Y:S01]  /*110d0*/  HMMA.16816.F32 R88, R4, R36, R88 ;  /* 0x000000240458723c */ /* 0x000fe20000001858 */
[----:B-1----:R-:W-:Y:S01]  /*110e0*/  FFMA.FTZ R9, R232, UR20, -R3 ;  /* 0x00000014e8097c23 */ /* 0x002fe20008010803 */
[----:B------:R-:W-:-:S04]  /*110f0*/  IMAD.MOV.U32 R232, RZ, RZ, R238 ;  /* 0x000000ffffe87224 */ /* 0x000fc800078e00ee */
[C---:B------:R-:W-:Y:S01]  /*11100*/  HMMA.16816.F32 R84, R4.reuse, R38, R184 ;  /* 0x000000260454723c */ /* 0x040fe200000018b8 */
[----:B------:R-:W1:Y:S01]  /*11110*/  LDSM.16.MT88.4 R36, [R229+0xd000] ;  /* 0x00d00000e524783b */ /* 0x000e620000004200 */
[----:B------:R3:W1:Y:S04]  /*11120*/  MUFU.EX2 R238, R9 ;  /* 0x0000000900ee7308 */ /* 0x0006680000000800 */
[C---:B------:R-:W-:Y:S06]  /*11130*/  HMMA.16816.F32 R72, R4.reuse, R28, R72 ;  /* 0x0000001c0448723c */ /* 0x040fec0000001848 */
[----:B------:R-:W-:Y:S01]  /*11140*/  HMMA.16816.F32 R68, R4, R30, R68 ;  /* 0x0000001e0444723c */ /* 0x000fe20000001844 */
[----:B------:R-:W-:Y:S01]  /*11150*/  LDSM.16.MT88.4 R28, [R230+0xf000] ;  /* 0x00f00000e61c783b */ /* 0x000fe20000004200 */
[----:B---3--:R-:W-:-:S04]  /*11160*/  FFMA.FTZ R9, R217, UR20, -R3 ;  /* 0x00000014d9097c23 */ /* 0x008fc80008010803 */
[C---:B------:R-:W-:Y:S01]  /*11170*/  HMMA.16816.F32 R56, R4.reuse, R20, R180 ;  /* 0x000000140438723c */ /* 0x040fe200000018b4 */
[----:B------:R3:W-:Y:S05]  /*11180*/  MUFU.EX2 R235, R9 ;  /* 0x0000000900eb7308 */ /* 0x0007ea0000000800 */
[C---:B------:R-:W-:Y:S01]  /*11190*/  HMMA.16816.F32 R48, R4.reuse, R22, R176 ;  /* 0x000000160430723c */ /* 0x040fe200000018b0 */
[----:B------:R-:W1:Y:S05]  /*111a0*/  LDSM.16.MT88.4 R20, [R230+0xd000] ;  /* 0x00d00000e614783b */ /* 0x000e6a0000004200 */
[C---:B------:R-:W-:Y:S06]  /*111b0*/  HMMA.16816.F32 R172, R4.reuse, R16, R172 ;  /* 0x0000001004ac723c */ /* 0x040fec00000018ac */
[----:B------:R-:W-:Y:S01]  /*111c0*/  HMMA.16816.F32 R152, R4, R18, R152 ;  /* 0x000000120498723c */ /* 0x000fe20000001898 */
[----:B------:R-:W1:Y:S01]  /*111d0*/  LDSM.16.MT88.4 R16, [R228+0xf000] ;  /* 0x00f00000e410783b */ /* 0x000e620000004200 */
[----:B---3--:R-:W-:-:S04]  /*111e0*/  FFMA.FTZ R9, R232, UR20, -R3 ;  /* 0x00000014e8097c23 */ /* 0x008fc80008010803 */
[C---:B------:R-:W-:Y:S01]  /*111f0*/  HMMA.16816.F32 R196, R4.reuse, R12, R196 ;  /* 0x0000000c04c4723c */ /* 0x040fe200000018c4 */
[----:B------:R3:W-:Y:S05]  /*11200*/  MUFU.EX2 R232, R9 ;  /* 0x0000000900e87308 */ /* 0x0007ea0000000800 */
[----:B------:R-:W-:Y:S01]  /*11210*/  HMMA.16816.F32 R200, R4, R14, R200 ;  /* 0x0000000e04c8723c */ /* 0x000fe200000018c8 */
[----:B------:R-:W1:Y:S01]  /*11220*/  LDSM.16.MT88.4 R12, [R229+0xf000] ;  /* 0x00f00000e50c783b */ /* 0x000e620000004200 */
[----:B------:R-:W-:-:S05]  /*11230*/  MOV R193, R221 ;  /* 0x000000dd00c17202 */ /* 0x000fca0000000f00 */
[----:B------:R-:W-:Y:S02]  /*11240*/  F2FP.F16.F32.PACK_AB R4, R237, R240 ;  /* 0x000000f0ed04723e */ /* 0x000fe400000000ff */
[----:B------:R-:W-:Y:S02]  /*11250*/  F2FP.F16.F32.PACK_AB R5, R236, R239 ;  /* 0x000000efec05723e */ /* 0x000fe400000000ff */
[----:B------:R-:W-:Y:S01]  /*11260*/  F2FP.F16.F32.PACK_AB R6, R171, R234 ;  /* 0x000000eaab06723e */ /* 0x000fe200000000ff */
[----:B---3--:R-:W-:Y:S01]  /*11270*/  FFMA.FTZ R9, R241, UR20, -R8 ;  /* 0x00000014f1097c23 */ /* 0x008fe20008010808 */
[----:B----4-:R-:W-:-:S03]  /*11280*/  F2FP.F16.F32.PACK_AB R7, R47, R233 ;  /* 0x000000e92f07723e */ /* 0x010fc600000000ff */
[----:B------:R3:W-:Y:S01]  /*11290*/  MUFU.EX2 R241, R9 ;  /* 0x0000000900f17308 */ /* 0x0007e20000000800 */
[----:B------:R-:W-:Y:S02]  /*112a0*/  MOV R211, R218 ;  /* 0x000000da00d37202 */ /* 0x000fe40000000f00 */
[----:B------:R-:W-:Y:S02]  /*112b0*/  MOV R210, R219 ;  /* 0x000000db00d27202 */ /* 0x000fe40000000f00 */
[----:B--2---:R-:W-:Y:S01]  /*112c0*/  HMMA.16816.F32 R216, R4, R32, R140 ;  /* 0x0000002004d8723c */ /* 0x004fe2000000188c */
[----:B------:R-:W-:Y:S01]  /*112d0*/  IMAD.MOV.U32 R195, RZ, RZ, R249 ;  /* 0x000000ffffc37224 */ /* 0x000fe200078e00f9 */
[----:B------:R-:W-:-:S04]  /*112e0*/  MOV R206, R248 ;  /* 0x000000f800ce7202 */ /* 0x000fc80000000f00 */
[----:B------:R-:W-:Y:S01]  /*112f0*/  HMMA.16816.F32 R140, R4, R26, R108 ;  /* 0x0000001a048c723c */ /* 0x000fe2000000186c */
[----:B---3--:R-:W-:-:S04]  /*11300*/  FFMA.FTZ R9, R252, UR20, -R8 ;  /* 0x00000014fc097c23 */ /* 0x008fc80008010808 */
[----:B------:R2:W3:Y:S01]  /*11310*/  MUFU.EX2 R252, R9 ;  /* 0x0000000900fc7308 */ /* 0x0004e20000000800 */
[----:B------:R-:W-:Y:S01]  /*11320*/  MOV R177, R247 ;  /* 0x000000f700b17202 */ /* 0x000fe20000000f00 */
[----:B------:R-:W-:Y:S01]  /*11330*/  IMAD.MOV.U32 R181, RZ, RZ, R206 ;  /* 0x000000ffffb57224 */ /* 0x000fe200078e00ce */
[----:B------:R-:W-:Y:S02]  /*11340*/  MOV R206, R170 ;  /* 0x000000aa00ce7202 */ /* 0x000fe40000000f00 */
[----:B------:R-:W-:Y:S01]  /*11350*/  MOV R204, R250 ;  /* 0x000000fa00cc7202 */ /* 0x000fe20000000f00 */
[----:B--2---:R-:W-:-:S04]  /*11360*/  FFMA.FTZ R9, R193, UR20, -R8 ;  /* 0x00000014c1097c23 */ /* 0x004fc80008010808 */
[----:B------:R2:W-:Y:S01]  /*11370*/  MUFU.EX2 R247, R9 ;  /* 0x0000000900f77308 */ /* 0x0005e20000000800 */
[----:B------:R-:W-:Y:S01]  /*11380*/  MOV R209, R220 ;  /* 0x000000dc00d17202 */ /* 0x000fe20000000f00 */
[----:B------:R-:W-:Y:S01]  /*11390*/  HMMA.16816.F32 R184, R4, R40, R64 ;  /* 0x0000002804b8723c */ /* 0x000fe20000001840 */
[----:B------:R-:W-:Y:S01]  /*113a0*/  MOV R208, R227 ;  /* 0x000000e300d07202 */ /* 0x000fe20000000f00 */
[----:B------:R-:W-:Y:S01]  /*113b0*/  IMAD.MOV.U32 R212, RZ, RZ, R223 ;  /* 0x000000ffffd47224 */ /* 0x000fe200078e00df */
[----:B------:R-:W-:Y:S01]  /*113c0*/  MOV R214, R225 ;  /* 0x000000e100d67202 */ /* 0x000fe20000000f00 */
[----:B--2---:R-:W-:-:S04]  /*113d0*/  FFMA.FTZ R9, R195, UR20, -R8 ;  /* 0x00000014c3097c23 */ /* 0x004fc80008010808 */
[----:B------:R2:W4:Y:S01]  /*113e0*/  MUFU.EX2 R170, R9 ;  /* 0x0000000900aa7308 */ /* 0x0005220000000800 */
[----:B------:R-:W-:Y:S02]  /*113f0*/  MOV R67, R204 ;  /* 0x000000cc00437202 */ /* 0x000fe40000000f00 */
[----:B------:R-:W-:Y:S02]  /*11400*/  MOV R213, R224 ;  /* 0x000000e000d57202 */ /* 0x000fe40000000f00 */
[----:B------:R-:W-:Y:S02]  /*11410*/  MOV R180, R205 ;  /* 0x000000cd00b47202 */ /* 0x000fe40000000f00 */
[----:B------:R-:W-:Y:S02]  /*11420*/  MOV R215, R226 ;  /* 0x000000e200d77202 */ /* 0x000fe40000000f00 */
[----:B------:R-:W-:Y:S02]  /*11430*/  MOV R182, R208 ;  /* 0x000000d000b67202 */ /* 0x000fe40000000f00 */
[----:B------:R-:W-:-:S02]  /*11440*/  MOV R183, R209 ;  /* 0x000000d100b77202 */ /* 0x000fc40000000f00 */
[----:B------:R-:W-:Y:S02]  /*11450*/  MOV R205, R211 ;  /* 0x000000d300cd7202 */ /* 0x000fe40000000f00 */
[----:B------:R-:W-:Y:S02]  /*11460*/  MOV R194, R222 ;  /* 0x000000de00c27202 */ /* 0x000fe40000000f00 */
[----:B------:R-:W-:Y:S01]  /*11470*/  MOV R207, R251 ;  /* 0x000000fb00cf7202 */ /* 0x000fe20000000f00 */
[----:B--2---:R-:W-:Y:S01]  /*11480*/  FFMA.FTZ R9, R67, UR20, -R3 ;  /* 0x0000001443097c23 */ /* 0x004fe20008010803 */
[----:B------:R-:W-:Y:S01]  /*11490*/  MOV R204, R210 ;  /* 0x000000d200cc7202 */ /* 0x000fe20000000f00 */
[----:B-1----:R-:W-:Y:S01]  /*114a0*/  HMMA.16816.F32 R220, R4, R38, R144 ;  /* 0x0000002604dc723c */ /* 0x002fe20000001890 */
        /* <DEDUP_REMOVED lines=17> */
[C---:B------:R-:W-:Y:S01]  /*115c0*/  HMMA.16816.F32 R148, R4.reuse, R24, R112 ;  /* 0x000000180494723c */ /* 0x040fe20000001870 */
[----:B------:R-:W-:Y:S02]  /*115d0*/  MOV R147, R169 ;  /* 0x000000a900937202 */ /* 0x000fe40000000f00 */
[----:B------:R1:W-:Y:S03]  /*115e0*/  MUFU.EX2 R169, R9 ;  /* 0x0000000900a97308 */ /* 0x0003e60000000800 */
[C---:B------:R-:W-:Y:S06]  /*115f0*/  HMMA.16816.F32 R208, R4.reuse, R20, R160 ;  /* 0x0000001404d0723c */ /* 0x040fec00000018a0 */
[----:B------:R-:W-:Y:S01]  /*11600*/  HMMA.16816.F32 R192, R4, R22, R132 ;  /* 0x0000001604c0723c */ /* 0x000fe20000001884 */
[----:B------:R-:W-:-:S05]  /*11610*/  MOV R162, R178 ;  /* 0x000000b200a27202 */ /* 0x000fca0000000f00 */
[----:B------:R-:W-:Y:S01]  /*11620*/  HMMA.16816.F32 R156, R4, R16, R128 ;  /* 0x00000010049c723c */ /* 0x000fe20000001880 */
[----:B-1----:R-:W-:-:S05]  /*11630*/  FFMA.FTZ R9, R165, UR20, -R3 ;  /* 0x00000014a5097c23 */ /* 0x002fca0008010803 */
[C---:B------:R-:W-:Y:S01]  /*11640*/  HMMA.16816.F32 R124, R4.reuse, R18, R124 ;  /* 0x00000012047c723c */ /* 0x040fe2000000187c */
[----:B------:R1:W-:Y:S05]  /*11650*/  MUFU.EX2 R165, R9 ;  /* 0x0000000900a57308 */ /* 0x0003ea0000000800 */
[C---:B------:R-:W-:Y:S06]  /*11660*/  HMMA.16816.F32 R136, R4.reuse, R12, R120 ;  /* 0x0000000c0488723c */ /* 0x040fec0000001878 */
[C---:B------:R-:W-:Y:S06]  /*11670*/  HMMA.16816.F32 R188, R4.reuse, R14, R116 ;  /* 0x0000000e04bc723c */ /* 0x040fec0000001874 */
[C---:B------:R-:W-:Y:S06]  /*11680*/  HMMA.16816.F32 R112, R4.reuse, R28, R104 ;  /* 0x0000001c0470723c */ /* 0x040fec0000001868 */
[----:B------:R-:W-:Y:S01]  /*11690*/  HMMA.16816.F32 R204, R4, R30, R92 ;  /* 0x0000001e04cc723c */ /* 0x000fe2000000185c */
[----:B------:R-:W-:Y:S01]  /*116a0*/  MOV R109, R142 ;  /* 0x0000008e006d7202 */ /* 0x000fe20000000f00 */
[----:B-1----:R-:W-:Y:S01]  /*116b0*/  FFMA.FTZ R9, R162, UR20, -R2 ;  /* 0x00000014a2097c23 */ /* 0x002fe20008010802 */
[----:B------:R-:W-:Y:S01]  /*116c0*/  IMAD.MOV.U32 R111, RZ, RZ, R140 ;  /* 0x000000ffff6f7224 */ /* 0x000fe200078e008c */
[----:B------:R-:W-:Y:S01]  /*116d0*/  MOV R110, R141 ;  /* 0x0000008d006e7202 */ /* 0x000fe20000000f00 */
[----:B------:R-:W-:Y:S02]  /*116e0*/  LDSM.16.MT88.4 R128, [R228+0xf800] ;  /* 0x00f80000e480783b */ /* 0x000fe40000004200 */
[----:B------:R-:W-:-:S02]  /*116f0*/  F2FP.F16.F32.PACK_AB R4, R238, R242 ;  /* 0x000000f2ee04723e */ /* 0x000fc400000000ff */
[----:B---3--:R-:W-:Y:S02]  /*11700*/  F2FP.F16.F32.PACK_AB R5, R252, R241 ;  /* 0x000000f1fc05723e */ /* 0x008fe400000000ff */
[----:B------:R-:W-:Y:S02]  /*11710*/  F2FP.F16.F32.PACK_AB R6, R232, R235 ;  /* 0x000000ebe806723e */ /* 0x000fe400000000ff */
[----:B----4-:R-:W-:Y:S02]  /*11720*/  F2FP.F16.F32.PACK_AB R7, R170, R247 ;  /* 0x000000f7aa07723e */ /* 0x010fe400000000ff */
[----:B------:R-:W-:-:S05]  /*11730*/  MOV R142, R66 ;  /* 0x00000042008e7202 */ /* 0x000fca0000000f00 */
[C---:B------:R-:W-:Y:S06]  /*11740*/  HMMA.16816.F32 R64, R4.reuse, R38, R84 ;  /* 0x000000260440723c */ /* 0x040fec0000001854 */
[C---:B------:R-:W-:Y:S01]  /*11750*/  HMMA.16816.F32 R84, R4.reuse, R32, R80 ;  /* 0x000000200454723c */ /* 0x040fe20000001850 */
[----:B------:R1:W-:Y:S01]  /*11760*/  MUFU.EX2 R33, R9 ;  /* 0x0000000900217308 */ /* 0x0003e20000000800 */
[----:B------:R-:W-:Y:S01]  /*11770*/  MOV R141, R176 ;  /* 0x000000b0008d7202 */ /* 0x000fe20000000f00 */
[----:B------:R-:W-:Y:S01]  /*11780*/  IMAD.MOV.U32 R140, RZ, RZ, R177 ;  /* 0x000000ffff8c7224 */ /* 0x000fe200078e00b1 */
[----:B------:R-:W-:Y:S01]  /*11790*/  MOV R163, R179 ;  /* 0x000000b300a37202 */ /* 0x000fe20000000f00 */
[----:B------:R-:W-:Y:S01]  /*117a0*/  LDSM.16.MT88.4 R80, [R229+0xd800] ;  /* 0x00d80000e550783b */ /* 0x000fe20000004200 */
[----:B------:R-:W-:Y:S01]  /*117b0*/  HMMA.16816.F32 R176, R4, R40, R100 ;  /* 0x0000002804b0723c */ /* 0x000fe20000001864 */
[----:B-1----:R-:W-:-:S04]  /*117c0*/  FFMA.FTZ R9, R143, UR20, -R2 ;  /* 0x000000148f097c23 */ /* 0x002fc80008010802 */
[----:B------:R1:W2:Y:S01]  /*117d0*/  MUFU.EX2 R32, R9 ;  /* 0x0000000900207308 */ /* 0x0002a20000000800 */
[----:B------:R-:W-:Y:S01]  /*117e0*/  HMMA.16816.F32 R100, R4, R20, R72 ;  /* 0x000000140464723c */ /* 0x000fe20000001848 */
[----:B------:R-:W-:-:S05]  /*117f0*/  MOV R161, R163 ;  /* 0x000000a300a17202 */ /* 0x000fca0000000f00 */
[----:B------:R-:W-:Y:S01]  /*11800*/  HMMA.16816.F32 R132, R4, R42, R96 ;  /* 0x0000002a0484723c */ /* 0x000fe20000001860 */
[----:B------:R-:W3:Y:S01]  /*11810*/  LDSM.16.MT88.4 R96, [R231+0xd800] ;  /* 0x00d80000e760783b */ /* 0x000ee20000004200 */
[--C-:B-1----:R-:W-:Y:S01]  /*11820*/  FFMA.FTZ R9, R180, UR20, -R2.reuse ;  /* 0x00000014b4097c23 */ /* 0x102fe20008010802 */
[----:B------:R-:W-:-:S04]  /*11830*/  FFMA.FTZ R2, R181, UR20, -R2 ;  /* 0x00000014b5027c23 */ /* 0x000fc80008010802 */
[----:B------:R1:W-:Y:S01]  /*11840*/  MUFU.EX2 R20, R2 ;  /* 0x0000000200147308 */ /* 0x0003e20000000800 */
[----:B------:R-:W-:Y:S01]  /*11850*/  HMMA.16816.F32 R60, R4, R16, R60 ;  /* 0x00000010043c723c */ /* 0x000fe2000000183c */
[----:B------:R-:W-:Y:S01]  /*11860*/  IMAD.MOV.U32 R162, RZ, RZ, R142 ;  /* 0x000000ffffa27224 */ /* 0x000fe200078e008e */
[----:B------:R-:W-:Y:S01]  /*11870*/  MOV R163, R141 ;  /* 0x0000008d00a37202 */ /* 0x000fe20000000f00 */
[----:B-1----:R-:W-:-:S04]  /*11880*/  FFMA.FTZ R2, R182, UR20, -R0 ;  /* 0x00000014b6027c23 */ /* 0x002fc80008010800 */
[----:B------:R1:W-:Y:S01]  /*11890*/  MUFU.EX2 R17, R2 ;  /* 0x0000000200117308 */ /* 0x0003e20000000800 */
[----:B------:R-:W-:Y:S01]  /*118a0*/  MOV R143, R144 ;  /* 0x00000090008f7202 */ /* 0x000fe20000000f00 */
[----:B------:R-:W-:Y:S01]  /*118b0*/  IMAD.MOV.U32 R104, RZ, RZ, R115 ;  /* 0x000000ffff687224 */ /* 0x000fe200078e0073 */
[----:B------:R-:W-:Y:S02]  /*118c0*/  MOV R141, R145 ;  /* 0x00000091008d7202 */ /* 0x000fe40000000f00 */
[----:B------:R-:W-:Y:S02]  /*118d0*/  MOV R142, R146 ;  /* 0x00000092008e7202 */ /* 0x000fe40000000f00 */
[----:B------:R-:W-:Y:S01]  /*118e0*/  MOV R107, R112 ;  /* 0x00000070006b7202 */ /* 0x000fe20000000f00 */
[----:B------:R-:W-:Y:S01]  /*118f0*/  MUFU.EX2 R21, R9 ;  /* 0x0000000900157308 */ /* 0x000fe20000000800 */
[----:B-1----:R-:W-:Y:S02]  /*11900*/  FFMA.FTZ R2, R183, UR20, -R0 ;  /* 0x00000014b7027c23 */ /* 0x002fe40008010800 */
[----:B------:R-:W1:Y:S05]  /*11910*/  LDSM.16.MT88.4 R180, [R228+0xd800] ;  /* 0x00d80000e4b4783b */ /* 0x000e6a0000004200 */
[----:B------:R4:W3:Y:S01]  /*11920*/  MUFU.EX2 R16, R2 ;  /* 0x0000000200107308 */ /* 0x0008e20000000800 */
[----:B------:R-:W-:-:S02]  /*11930*/  MOV R106, R113 ;  /* 0x00000071006a7202 */ /* 0x000fc40000000f00 */
[----:B------:R-:W-:Y:S02]  /*11940*/  MOV R105, R114 ;  /* 0x0000007200697202 */ /* 0x000fe40000000f00 */
[----:B------:R-:W-:Y:S01]  /*11950*/  MOV R120, R10 ;  /* 0x0000000a00787202 */ /* 0x000fe20000000f00 */
[----:B------:R-:W1:Y:S01]  /*11960*/  LDSM.16.MT88.4 R112, [R230+0xd800] ;  /* 0x00d80000e670783b */ /* 0x000e620000004200 */
[----:B------:R-:W-:Y:S01]  /*11970*/  HMMA.16816.F32 R116, R4, R36, R88 ;  /* 0x000000240474723c */ /* 0x000fe20000001858 */
[--C-:B----4-:R-:W-:Y:S01]  /*11980*/  FFMA.FTZ R2, R147, UR20, -R0.reuse ;  /* 0x0000001493027c23 */ /* 0x110fe20008010800 */
[----:B------:R-:W-:-:S04]  /*11990*/  FFMA.FTZ R0, R161, UR20, -R0 ;  /* 0x00000014a1007c23 */ /* 0x000fc80008010800 */
[C---:B------:R-:W-:Y:S01]  /*119a0*/  HMMA.16816.F32 R144, R4.reuse, R24, R172 ;  /* 0x000000180490723c */ /* 0x040fe200000018ac */
[----:B------:R4:W-:Y:S05]  /*119b0*/  MUFU.EX2 R9, R0 ;  /* 0x0000000000097308 */ /* 0x0009ea0000000800 */
[C---:B------:R-:W-:Y:S01]  /*119c0*/  HMMA.16816.F32 R24, R4.reuse, R26, R152 ;  /* 0x0000001a0418723c */ /* 0x040fe20000001898 */
[----:B------:R-:W1:Y:S01]  /*119d0*/  LDSM.16.MT88.4 R152, [R231+0xf800] ;  /* 0x00f80000e798783b */ /* 0x000e620000004200 */
[----:B------:R-:W-:Y:S01]  /*119e0*/  MOV R121, R163 ;  /* 0x000000a300797202 */ /* 0x000fe20000000f00 */
[----:B------:R-:W3:Y:S03]  /*119f0*/  MUFU.EX2 R10, R2 ;  /* 0x00000002000a7308 */ /* 0x000ee60000000800 */
[----:B------:R-:W-:Y:S01]  /*11a00*/  HMMA.16816.F32 R36, R4, R22, R68 ;  /* 0x000000160424723c */ /* 0x000fe20000001844 */
[----:B----4-:R-:W-:-:S04]  /*11a10*/  FFMA.FTZ R0, R162, UR20, -R3 ;  /* 0x00000014a2007c23 */ /* 0x010fc80008010803 */
[----:B------:R4:W-:Y:S01]  /*11a20*/  MUFU.EX2 R22, R0 ;  /* 0x0000000000167308 */ /* 0x0009e20000000800 */
[----:B------:R-:W-:Y:S01]  /*11a30*/  HMMA.16816.F32 R52, R4, R18, R52 ;  /* 0x000000120434723c */ /* 0x000fe20000001834 */
[----:B------:R-:W-:Y:S01]  /*11a40*/  IMAD.MOV.U32 R122, RZ, RZ, R140 ;  /* 0x000000ffff7a7224 */ /* 0x000fe200078e008c */
[----:B------:R-:W-:-:S04]  /*11a50*/  MOV R123, R143 ;  /* 0x0000008f007b7202 */ /* 0x000fc80000000f00 */
[----:B------:R-:W-:Y:S01]  /*11a60*/  HMMA.16816.F32 R48, R4, R14, R48 ;  /* 0x0000000e0430723c */ /* 0x000fe20000001830 */
[----:B----4-:R-:W-:-:S04]  /*11a70*/  FFMA.FTZ R0, R120, UR20, -R8 ;  /* 0x0000001478007c23 */ /* 0x010fc80008010808 */
[----:B------:R4:W-:Y:S01]  /*11a80*/  MUFU.EX2 R18, R0 ;  /* 0x0000000000127308 */ /* 0x0009e20000000800 */
[----:B--2---:R-:W-:Y:S02]  /*11a90*/  F2FP.F16.F32.PACK_AB R160, R32, R33 ;  /* 0x0000002120a0723e */ /* 0x004fe400000000ff */
[----:B---3--:R-:W-:Y:S02]  /*11aa0*/  F2FP.F16.F32.PACK_AB R161, R16, R17 ;  /* 0x0000001110a1723e */ /* 0x008fe400000000ff */
[----:B------:R-:W-:Y:S02]  /*11ab0*/  F2FP.F16.F32.PACK_AB R162, R20, R21 ;  /* 0x0000001514a2723e */ /* 0x000fe400000000ff */
[----:B------:R-:W-:Y:S01]  /*11ac0*/  F2FP.F16.F32.PACK_AB R163, R9, R10 ;  /* 0x0000000a09a3723e */ /* 0x000fe200000000ff */
[----:B----4-:R-:W-:-:S04]  /*11ad0*/  FFMA.FTZ R0, R121, UR20, -R8 ;  /* 0x0000001479007c23 */ /* 0x010fc80008010808 */
[----:B------:R2:W3:Y:S01]  /*11ae0*/  MUFU.EX2 R15, R0 ;  /* 0x00000000000f7308 */ /* 0x0004e20000000800 */
[----:B------:R-:W-:Y:S01]  /*11af0*/  HMMA.16816.F32 R56, R4, R12, R56 ;  /* 0x0000000c0438723c */ /* 0x000fe20000001838 */
[----:B------:R-:W-:Y:S01]  /*11b00*/  FFMA.FTZ R3, R141, UR20, -R3 ;  /* 0x000000148d037c23 */ /* 0x000fe20008010803 */
[----:B--2---:R-:W-:-:S05]  /*11b10*/  FFMA.FTZ R0, R122, UR20, -R8 ;  /* 0x000000147a007c23 */ /* 0x004fca0008010808 */
[----:B------:R2:W-:Y:S01]  /*11b20*/  MUFU.EX2 R14, R0 ;  /* 0x00000000000e7308 */ /* 0x0005e20000000800 */
[----:B------:R-:W-:Y:S01]  /*11b30*/  HMMA.16816.F32 R88, R160, R96, R216 ;  /* 0x00000060a058723c */ /* 0x000fe200000018d8 */
[----:B--2---:R-:W-:-:S06]  /*11b40*/  FFMA.FTZ R0, R123, UR20, -R8 ;  /* 0x000000147b007c23 */ /* 0x004fcc0008010808 */
[----:B------:R2:W-:Y:S01]  /*11b50*/  MUFU.EX2 R13, R0 ;  /* 0x00000000000d7308 */ /* 0x0005e20000000800 */
[----:B------:R-:W-:Y:S07]  /*11b60*/  HMMA.16816.F32 R40, R4, R34, R76 ;  /* 0x000000220428723c */ /* 0x000fee000000184c */
[----:B------:R4:W3:Y:S01]  /*11b70*/  MUFU.EX2 R19, R3 ;  /* 0x0000000300137308 */ /* 0x0008e20000000800 */
[C---:B-1----:R-:W-:Y:S01]  /*11b80*/  HMMA.16816.F32 R172, R160.reuse, R180, R184 ;  /* 0x000000b4a0ac723c */ /* 0x042fe200000018b8 */
[----:B--2---:R-:W2:Y:S04]  /*11b90*/  LDL.LU R0, [R1+0xb8] ;  /* 0x0000b80001007983 */ /* 0x004ea80000300800 */
[----:B------:R-:W2:Y:S04]  /*11ba0*/  LDL.LU R8, [R1+0x10] ;  /* 0x0000100001087983 */ /* 0x000ea80000300800 */
[----:B------:R-:W3:Y:S04]  /*11bb0*/  LDL.LU R216, [R1+0xa4] ;  /* 0x0000a40001d87983 */ /* 0x000ee80000300800 */
[----:B------:R-:W3:Y:S01]  /*11bc0*/  LDL.LU R2, [R1+0xc] ;  /* 0x00000c0001027983 */ /* 0x000ee20000300800 */
[C---:B------:R-:W-:Y:S03]  /*11bd0*/  HMMA.16816.F32 R184, R160.reuse, R182, R248 ;  /* 0x000000b6a0b8723c */ /* 0x040fe600000018f8 */
[----:B------:R-:W3:Y:S04]  /*11be0*/  LDL.LU R217, [R1+0xa0] ;  /* 0x0000a00001d97983 */ /* 0x000ee80000300800 */
[----:B----4-:R-:W4:Y:S01]  /*11bf0*/  LDL.LU R3, [R1+0x8] ;  /* 0x0000080001037983 */ /* 0x010f220000300800 */
[----:B------:R-:W-:Y:S01]  /*11c00*/  HMMA.16816.F32 R76, R160, R82, R220 ;  /* 0x00000052a04c723c */ /* 0x000fe200000018dc */
[----:B------:R-:W-:-:S02]  /*11c10*/  MOV R248, R111 ;  /* 0x0000006f00f87202 */ /* 0x000fc40000000f00 */
[----:B------:R-:W4:Y:S01]  /*11c20*/  LDL.LU R218, [R1+0x8c] ;  /* 0x00008c0001da7983 */ /* 0x000f220000300800 */
[----:B------:R-:W-:Y:S02]  /*11c30*/  MOV R249, R110 ;  /* 0x0000006e00f97202 */ /* 0x000fe40000000f00 */
[----:B------:R-:W-:Y:S01]  /*11c40*/  MOV R250, R109 ;  /* 0x0000006d00fa7202 */ /* 0x000fe20000000f00 */
[----:B------:R-:W4:Y:S01]  /*11c50*/  LDL.LU R219, [R1+0x14] ;  /* 0x0000140001db7983 */ /* 0x000f220000300800 */
[----:B------:R-:W-:-:S03]  /*11c60*/  MOV R251, R108 ;  /* 0x0000006c00fb7202 */ /* 0x000fc60000000f00 */
[----:B------:R-:W4:Y:S01]  /*11c70*/  LDL.LU R220, [R1+0x88] ;  /* 0x0000880001dc7983 */ /* 0x000f220000300800 */
[C---:B------:R-:W-:Y:S03]  /*11c80*/  HMMA.16816.F32 R72, R160.reuse, R80, R224 ;  /* 0x00000050a048723c */ /* 0x040fe600000018e0 */
[----:B------:R-:W4:Y:S04]  /*11c90*/  LDL.LU R221, [R1+0x9c] ;  /* 0x00009c0001dd7983 */ /* 0x000f280000300800 */
[----:B------:R-:W4:Y:S01]  /*11ca0*/  LDL.LU R222, [R1+0x90] ;  /* 0x0000900001de7983 */ /* 0x000f220000300800 */
[C---:B------:R-:W-:Y:S03]  /*11cb0*/  HMMA.16816.F32 R108, R160.reuse, R114, R192 ;  /* 0x00000072a06c723c */ /* 0x040fe600000018c0 */
[----:B------:R-:W4:Y:S04]  /*11cc0*/  LDL.LU R223, [R1+0xb0] ;  /* 0x0000b00001df7983 */ /* 0x000f280000300800 */
[----:B------:R-:W4:Y:S01]  /*11cd0*/  LDL.LU R224, [R1+0x84] ;  /* 0x0000840001e07983 */ /* 0x000f220000300800 */
[----:B------:R-:W-:Y:S03]  /*11ce0*/  HMMA.16816.F32 R192, R160, R154, R248 ;  /* 0x0000009aa0c0723c */ /* 0x000fe600000018f8 */
[----:B------:R-:W4:Y:S04]  /*11cf0*/  LDL.LU R225, [R1+0xa8] ;  /* 0x0000a80001e17983 */ /* 0x000f280000300800 */
[----:B------:R-:W4:Y:S04]  /*11d00*/  LDL.LU R226, [R1+0x98] ;  /* 0x0000980001e27983 */ /* 0x000f280000300800 */
[----:B------:R-:W4:Y:S04]  /*11d10*/  LDL.LU R227, [R1+0xb4] ;  /* 0x0000b40001e37983 */ /* 0x000f280000300800 */
[----:B------:R-:W4:Y:S01]  /*11d20*/  LDL.LU R248, [R1+0x80] ;  /* 0x0000800001f87983 */ /* 0x000f220000300800 */
[----:B------:R-:W-:-:S03]  /*11d30*/  MOV R35, R142 ;  /* 0x0000008e00237202 */ /* 0x000fc60000000f00 */
[----:B------:R-:W4:Y:S01]  /*11d40*/  LDL.LU R249, [R1+0xac] ;  /* 0x0000ac0001f97983 */ /* 0x000f220000300800 */
[----:B------:R-:W-:-:S03]  /*11d50*/  MOV R12, R35 ;  /* 0x00000023000c7202 */ /* 0x000fc60000000f00 */
[----:B------:R-:W4:Y:S04]  /*11d60*/  LDL.LU R250, [R1+0x94] ;  /* 0x0000940001fa7983 */ /* 0x000f280000300800 */
[----:B------:R-:W4:Y:S04]  /*11d70*/  LDL.LU R251, [R1+0x70] ;  /* 0x0000700001fb7983 */ /* 0x000f280000300800 */
[----:B------:R-:W4:Y:S04]  /*11d80*/  LDL.LU R23, [R1+0x4c] ;  /* 0x00004c0001177983 */ /* 0x000f280000300800 */
[----:B------:R-:W4:Y:S04]  /*11d90*/  LDL.LU R34, [R1+0x6c] ;  /* 0x00006c0001227983 */ /* 0x000f280000300800 */
[----:B------:R-:W4:Y:S01]  /*11da0*/  LDL.LU R35, [R1+0x48] ;  /* 0x0000480001237983 */ /* 0x000f220000300800 */
[----:B------:R-:W-:Y:S01]  /*11db0*/  HMMA.16816.F32 R196, R4, R28, R196 ;  /* 0x0000001c04c4723c */ /* 0x000fe200000018c4 */
[----:B------:R-:W-:Y:S01]  /*11dc0*/  MOV R68, R107 ;  /* 0x0000006b00447202 */ /* 0x000fe20000000f00 */
[----:B------:R-:W-:Y:S01]  /*11dd0*/  IMAD.MOV.U32 R71, RZ, RZ, R104 ;  /* 0x000000ffff477224 */ /* 0x000fe200078e0068 */
[----:B------:R-:W-:Y:S01]  /*11de0*/  MOV R69, R106 ;  /* 0x0000006a00457202 */ /* 0x000fe20000000f00 */
[----:B------:R-:W-:Y:S01]  /*11df0*/  LDSM.16.MT88.4 R140, [R229+0xf800] ;  /* 0x00f80000e58c783b */ /* 0x000fe20000004200 */
[----:B--2---:R-:W-:-:S04]  /*11e00*/  FFMA.FTZ R8, R8, R46, R0 ;  /* 0x0000002e08087223 */ /* 0x004fc80000010000 */
[----:B------:R-:W-:Y:S01]  /*11e10*/  FADD.FTZ R12, R12, R8 ;  /* 0x000000080c0c7221 */ /* 0x000fe20000010000 */
[----:B---3--:R-:W-:Y:S01]  /*11e20*/  FFMA.FTZ R2, R2, R45, R216 ;  /* 0x0000002d02027223 */ /* 0x008fe200000100d8 */
[----:B----4-:R-:W-:-:S03]  /*11e30*/  FFMA.FTZ R3, R3, R44, R217 ;  /* 0x0000002c03037223 */ /* 0x010fc600000100d9 */
[----:B------:R-:W-:Y:S01]  /*11e40*/  FADD.FTZ R2, R220, R2 ;  /* 0x00000002dc027221 */ /* 0x000fe20000010000 */
[----:B------:R-:W-:Y:S01]  /*11e50*/  FADD.FTZ R8, R221, R3 ;  /* 0x00000003dd087221 */ /* 0x000fe20000010000 */
[----:B------:R-:W-:Y:S02]  /*11e60*/  FADD.FTZ R3, R223, R12 ;  /* 0x0000000cdf037221 */ /* 0x000fe40000010000 */
[----:B------:R-:W-:Y:S02]  /*11e70*/  FADD.FTZ R2, R224, R2 ;  /* 0x00000002e0027221 */ /* 0x000fe40000010000 */
[----:B------:R-:W-:Y:S02]  /*11e80*/  FADD.FTZ R3, R227, R3 ;  /* 0x00000003e3037221 */ /* 0x000fe40000010000 */
[----:B------:R-:W-:Y:S02]  /*11e90*/  FADD.FTZ R2, R248, R2 ;  /* 0x00000002f8027221 */ /* 0x000fe40000010000 */
[----:B------:R-:W-:-:S02]  /*11ea0*/  FADD.FTZ R3, R166, R3 ;  /* 0x00000003a6037221 */ /* 0x000fc40000010000 */
[----:B------:R-:W2:Y:S01]  /*11eb0*/  LDL.LU R166, [R1+0x128] ;  /* 0x0001280001a67983 */ /* 0x000ea20000300800 */
[----:B------:R-:W-:Y:S01]  /*11ec0*/  FADD.FTZ R2, R164, R2 ;  /* 0x00000002a4027221 */ /* 0x000fe20000010000 */
[----:B------:R-:W-:Y:S02]  /*11ed0*/  FADD.FTZ R3, R243, R3 ;  /* 0x00000003f3037221 */ /* 0x000fe40000010000 */
[----:B------:R-:W3:Y:S01]  /*11ee0*/  LDL.LU R164, [R1+0x124] ;  /* 0x0001240001a47983 */ /* 0x000ee20000300800 */
[----:B------:R-:W-:-:S03]  /*11ef0*/  FADD.FTZ R2, R244, R2 ;  /* 0x00000002f4027221 */ /* 0x000fc60000010000 */
[----:B------:R-:W4:Y:S04]  /*11f00*/  LDL.LU R243, [R1+0x120] ;  /* 0x0001200001f37983 */ /* 0x000f280000300800 */
[----:B------:R-:W4:Y:S01]  /*11f10*/  LDL.LU R244, [R1+0x11c] ;  /* 0x00011c0001f47983 */ /* 0x000f220000300800 */
[----:B------:R-:W-:Y:S03]  /*11f20*/  HMMA.16816.F32 R28, R4, R30, R200 ;  /* 0x0000001e041c723c */ /* 0x000fe600000018c8 */
[----:B------:R-:W1:Y:S01]  /*11f30*/  LDSM.16.MT88.4 R4, [R230+0xf800] ;  /* 0x00f80000e604783b */ /* 0x000e620000004200 */
[----:B------:R-:W-:Y:S01]  /*11f40*/  MOV R70, R105 ;  /* 0x0000006900467202 */ /* 0x000fe20000000f00 */
[----:B------:R-:W-:-:S02]  /*11f50*/  FFMA.FTZ R0, R219, R11, R218 ;  /* 0x0000000bdb007223 */ /* 0x000fc400000100da */
[----:B------:R-:W-:Y:S02]  /*11f60*/  F2FP.F16.F32.PACK_AB R200, R165, R169 ;  /* 0x000000a9a5c8723e */ /* 0x000fe400000000ff */
[----:B------:R-:W-:Y:S02]  /*11f70*/  F2FP.F16.F32.PACK_AB R201, R15, R18 ;  /* 0x000000120fc9723e */ /* 0x000fe400000000ff */
[----:B------:R-:W-:Y:S02]  /*11f80*/  F2FP.F16.F32.PACK_AB R202, R19, R22 ;  /* 0x0000001613ca723e */ /* 0x000fe400000000ff */
[----:B------:R-:W-:Y:S01]  /*11f90*/  F2FP.F16.F32.PACK_AB R203, R13, R14 ;  /* 0x0000000e0dcb723e */ /* 0x000fe200000000ff */
[----:B------:R-:W-:Y:S01]  /*11fa0*/  FADD.FTZ R11, R222, R0 ;  /* 0x00000000de0b7221 */ /* 0x000fe20000010000 */
[----:B------:R-:W-:Y:S01]  /*11fb0*/  HMMA.16816.F32 R120, R160, R128, R156 ;  /* 0x00000080a078723c */ /* 0x000fe2000000189c */
[----:B------:R-:W-:-:S04]  /*11fc0*/  FADD.FTZ R0, R225, R8 ;  /* 0x00000008e1007221 */ /* 0x000fc80000010000 */
[----:B------:R-:W-:-:S04]  /*11fd0*/  FADD.FTZ R0, R249, R0 ;  /* 0x00000000f9007221 */ /* 0x000fc80000010000 */
[----:B------:R-:W-:-:S04]  /*11fe0*/  FADD.FTZ R0, R251, R0 ;  /* 0x00000000fb007221 */ /* 0x000fc80000010000 */
[----:B------:R-:W-:Y:S01]  /*11ff0*/  FADD.FTZ R0, R34, R0 ;  /* 0x0000000022007221 */ /* 0x000fe20000010000 */
[-C--:B-1----:R-:W-:Y:S06]  /*12000*/  HMMA.16816.F32 R156, R160, R4.reuse, R68 ;  /* 0x00000004a09c723c */ /* 0x082fec0000001844 */
[----:B------:R-:W-:Y:S07]  /*12010*/  HMMA.16816.F32 R196, R200, R4, R196 ;  /* 0x00000004c8c4723c */ /* 0x000fee00000018c4 */
[----:B------:R-:W-:-:S04]  /*12020*/  FADD.FTZ R4, R226, R11 ;  /* 0x0000000be2047221 */ /* 0x000fc80000010000 */
[----:B------:R-:W-:-:S04]  /*12030*/  FADD.FTZ R4, R250, R4 ;  /* 0x00000004fa047221 */ /* 0x000fc80000010000 */
[----:B------:R-:W-:Y:S01]  /*12040*/  FADD.FTZ R4, R23, R4 ;  /* 0x0000000417047221 */ /* 0x000fe20000010000 */
[----:B------:R-:W-:Y:S01]  /*12050*/  FADD.FTZ R5, R167, R3 ;  /* 0x00000003a7057221 */ /* 0x000fe20000010000 */
[----:B------:R-:W-:Y:S01]  /*12060*/  FADD.FTZ R3, R168, R2 ;  /* 0x00000002a8037221 */ /* 0x000fe20000010000 */
[----:B------:R1:W5:Y:S01]  /*12070*/  LDL.LU R167, [R1+0x118] ;  /* 0x0001180001a77983 */ /* 0x0003620000300800 */
[----:B------:R-:W-:Y:S02]  /*12080*/  FADD.FTZ R4, R35, R4 ;  /* 0x0000000423047221 */ /* 0x000fe40000010000 */
[----:B------:R-:W-:Y:S01]  /*12090*/  FADD.FTZ R3, R245, R3 ;  /* 0x00000003f5037221 */ /* 0x000fe20000010000 */
[----:B------:R1:W5:Y:S03]  /*120a0*/  LDL.LU R168, [R1+0x114] ;  /* 0x0001140001a87983 */ /* 0x0003660000300800 */
[----:B------:R-:W-:-:S04]  /*120b0*/  FADD.FTZ R3, R241, R3 ;  /* 0x00000003f1037221 */ /* 0x000fc80000010000 */
[----:B------:R-:W-:-:S04]  /*120c0*/  FADD.FTZ R3, R252, R3 ;  /* 0x00000003fc037221 */ /* 0x000fc80000010000 */
[----:B------:R-:W-:-:S04]  /*120d0*/  FADD.FTZ R3, R247, R3 ;  /* 0x00000003f7037221 */ /* 0x000fc80000010000 */
[----:B------:R-:W-:-:S04]  /*120e0*/  FADD.FTZ R3, R170, R3 ;  /* 0x00000003aa037221 */ /* 0x000fc80000010000 */
[----:B------:R-:W-:-:S04]  /*120f0*/  FADD.FTZ R3, R18, R3 ;  /* 0x0000000312037221 */ /* 0x000fc80000010000 */
[----:B------:R-:W-:-:S04]  /*12100*/  FADD.FTZ R3, R15, R3 ;  /* 0x000000030f037221 */ /* 0x000fc80000010000 */
[----:B------:R-:W-:-:S04]  /*12110*/  FADD.FTZ R3, R14, R3 ;  /* 0x000000030e037221 */ /* 0x000fc80000010000 */
[----:B------:R-:W-:Y:S01]  /*12120*/  FADD.FTZ R3, R13, R3 ;  /* 0x000000030d037221 */ /* 0x000fe20000010000 */
[----:B------:R-:W-:-:S06]  /*12130*/  UISETP.GE.AND UP0, UPT, UR17, 0x4, UPT ;  /* 0x000000041100788c */ /* 0x000fcc000bf06270 */
[----:B------:R-:W-:Y:S01]  /*12140*/  PLOP3.LUT P0, PT, PT, PT, UP0, 0x80, 0x0 ;  /* 0x000000000000781c */ /* 0x000fe20003f0f008 */
[C---:B------:R-:W-:Y:S06]  /*12150*/  HMMA.16816.F32 R176, R200.reuse, R180, R176 ;  /* 0x000000b4c8b0723c */ /* 0x040fec00000018b0 */
[----:B------:R-:W-:Y:S01]  /*12160*/  HMMA.16816.F32 R180, R200, R182, R132 ;  /* 0x000000b6c8b4723c */ /* 0x000fe20000001884 */
[----:B------:R-:W-:-:S05]  /*12170*/  @UP0 UIADD3 UR17, UR17, -0x4, URZ ;  /* 0xfffffffc11110890 */ /* 0x000fca000fffe03f */
[----:B------:R-:W-:Y:S06]  /*12180*/  HMMA.16816.F32 R68, R200, R80, R116 ;  /* 0x00000050c844723c */ /* 0x000fec0000001874 */
        /* <DEDUP_REMOVED lines=17> */
[----:B------:R-:W-:Y:S01]  /*122a0*/  HMMA.16816.F32 R160, R160, R6, R204 ;  /* 0x00000006a0a0723c */ /* 0x000fe200000018cc */
[----:B---3--:R-:W-:Y:S01]  /*122b0*/  FADD.FTZ R2, R164, R0 ;  /* 0x00000000a4027221 */ /* 0x008fe20000010000 */
[----:B--2---:R-:W-:Y:S01]  /*122c0*/  FADD.FTZ R0, R166, R4 ;  /* 0x00000004a6007221 */ /* 0x004fe20000010000 */
[----:B------:R-:W-:Y:S01]  /*122d0*/  FADD.FTZ R4, R246, R5 ;  /* 0x00000005f6047221 */ /* 0x000fe20000010000 */
[----:B------:R1:W5:Y:S02]  /*122e0*/  LDL.LU R164, [R1+0x110] ;  /* 0x0001100001a47983 */ /* 0x0003640000300800 */
[----:B----4-:R-:W-:Y:S01]  /*122f0*/  FADD.FTZ R0, R243, R0 ;  /* 0x00000000f3007221 */ /* 0x010fe20000010000 */
[----:B------:R-:W-:Y:S01]  /*12300*/  FADD.FTZ R4, R242, R4 ;  /* 0x00000004f2047221 */ /* 0x000fe20000010000 */
[----:B------:R1:W5:Y:S01]  /*12310*/  LDL.LU R166, [R1+0x10c] ;  /* 0x00010c0001a67983 */ /* 0x0003620000300800 */
        /* <DEDUP_REMOVED lines=23> */
[----:B------:R-:W-:Y:S01]  /*12490*/  FADD.FTZ R2, R32, R2 ;  /* 0x0000000220027221 */ /* 0x000fe20000010000 */
[----:B------:R-:W-:Y:S02]  /*124a0*/  FADD.FTZ R4, R22, R4 ;  /* 0x0000000416047221 */ /* 0x000fe40000010000 */
[----:B------:R1:W5:Y:S01]  /*124b0*/  LDL.LU R240, [R1+0xf0] ;  /* 0x0000f00001f07983 */ /* 0x0003620000300800 */
[----:B------:R-:W-:-:S03]  /*124c0*/  FADD.FTZ R2, R21, R2 ;  /* 0x0000000215027221 */ /* 0x000fc60000010000 */
        /* <DEDUP_REMOVED lines=8> */
[----:B------:R1:W5:Y:S04]  /*12550*/  LDL.LU R235, [R1+0xdc] ;  /* 0x0000dc0001eb7983 */ /* 0x0003680000300800 */
[----:B------:R1:W5:Y:S04]  /*12560*/  LDL.LU R234, [R1+0xd8] ;  /* 0x0000d80001ea7983 */ /* 0x0003680000300800 */
[----:B------:R1:W5:Y:S04]  /*12570*/  LDL.LU R233, [R1+0xd4] ;  /* 0x0000d40001e97983 */ /* 0x0003680000300800 */
[----:B------:R1:W5:Y:S04]  /*12580*/  LDL.LU R232, [R1+0xd0] ;  /* 0x0000d00001e87983 */ /* 0x0003680000300800 */
[----:B------:R1:W5:Y:S04]  /*12590*/  LDL.LU R171, [R1+0xcc] ;  /* 0x0000cc0001ab7983 */ /* 0x0003680000300800 */
[----:B------:R1:W-:Y:S04]  /*125a0*/  STL [R1+0x10], R4 ;  /* 0x0000100401007387 */ /* 0x0003e80000100800 */
[----:B------:R1:W-:Y:S04]  /*125b0*/  STL [R1+0xc], R3 ;  /* 0x00000c0301007387 */ /* 0x0003e80000100800 */
[----:B------:R1:W-:Y:S04]  /*125c0*/  STL [R1+0x8], R2 ;  /* 0x0000080201007387 */ /* 0x0003e80000100800 */
[----:B------:R1:W-:Y:S01]  /*125d0*/  STL [R1+0x14], R0 ;  /* 0x0000140001007387 */ /* 0x0003e20000100800 */
[----:B------:R-:W-:Y:S01]  /*125e0*/  HMMA.16816.F32 R200, R200, R6, R28 ;  /* 0x00000006c8c8723c */ /* 0x000fe2000000181c */
[----:B------:R-:W-:-:S08]  /*125f0*/  NOP ;  /* 0x0000000000007918 */ /* 0x000fd00000000000 */
[----:B------:R-:W-:-:S15]  /*12600*/  @P0 BRA `(.L_x_61) ;  /* 0x0000000000040947 */ /* 0x000fde0003800000 */
.L_x_58:
[----:B------:R-:W-:-:S12]  /*12610*/  UIADD3 UR17, UR21, -0x1, URZ ;  /* 0xffffffff15117890 */ /* 0x000fd8000fffe03f */
.L_x_61:
[----:B------:R-:W-:-:S13]  /*12620*/  ISETP.LE.AND P0, PT, RZ, UR17, PT ;  /* 0x00000011ff007c0c */ /* 0x000fda000bf03270 */
[----:B------:R-:W-:Y:S05]  /*12630*/  @!P0 BRA `(.L_x_62) ;  /* 0x0000003800e08947 */ /* 0x000fea0003800000 */
[----:B------:R-:W2:Y:S01]  /*12640*/  LDL.LU.64 R6, [R1+0x78] ;  /* 0x0000780001067983 */ /* 0x000ea20000300a00 */
[----:B-----5:R-:W-:Y:S01]  /*12650*/  MOV R165, R167 ;  /* 0x000000a700a57202 */ /* 0x020fe20000000f00 */
[----:B------:R-:W-:Y:S01]  /*12660*/  IMAD.MOV.U32 R170, RZ, RZ, R164 ;  /* 0x000000ffffaa7224 */ /* 0x000fe200078e00a4 */
[----:B-1----:R-:W-:Y:S01]  /*12670*/  MOV R3, R168 ;  /* 0x000000a800037202 */ /* 0x002fe20000000f00 */
[----:B------:R-:W2:Y:S01]  /*12680*/  LDL.LU.64 R4, [R1+0xc0] ;  /* 0x0000c00001047983 */ /* 0x000ea20000300a00 */
[----:B------:R-:W-:Y:S01]  /*12690*/  MOV R169, R166 ;  /* 0x000000a600a97202 */ /* 0x000fe20000000f00 */
[----:B------:R-:W-:Y:S02]  /*126a0*/  USHF.L.U64.HI UR5, UR6, 0x5, UR7 ;  /* 0x0000000506057899 */ /* 0x000fe40008010207 */
[----:B------:R-:W-:Y:S02]  /*126b0*/  USHF.L.U32 UR20, UR6, 0x5, URZ ;  /* 0x0000000506147899 */ /* 0x000fe4000800063f */
[----:B------:R-:W-:-:S02]  /*126c0*/  USHF.L.U64.HI UR21, UR8, 0x5, UR9 ;  /* 0x0000000508157899 */ /* 0x000fc40008010209 */
[----:B------:R-:W-:Y:S01]  /*126d0*/  USHF.L.U32 UR22, UR8, 0x5, URZ ;  /* 0x0000000508167899 */ /* 0x000fe2000800063f */
[----:B------:R-:W-:Y:S01]  /*126e0*/  ULDC UR4, c[0x0][0x2ec] ;  /* 0x0000bb0000047ab9 */ /* 0x000fe20000000800 */
[----:B------:R-:W-:Y:S01]  /*126f0*/  ULDC.64 UR6, c[0x0][0x218] ;  /* 0x0000860000067ab9 */ /* 0x000fe20000000a00 */
[----:B------:R-:W-:Y:S01]  /*12700*/  ULDC.64 UR10, c[0x0][0x220] ;  /* 0x00008800000a7ab9 */ /* 0x000fe20000000a00 */
[----:B------:R-:W-:Y:S01]  /*12710*/  ULDC.64 UR8, c[0x0][0x248] ;  /* 0x0000920000087ab9 */ /* 0x000fe20000000a00 */
[----:B--2---:R-:W-:-:S05]  /*12720*/  IMAD.MOV.U32 R5, RZ, RZ, R7 ;  /* 0x000000ffff057224 */ /* 0x004fca00078e0007 */
[----:B------:R1:W-:Y:S01]  /*12730*/  STL.64 [R1+0x18], R4 ;  /* 0x0000180401007387 */ /* 0x0003e20000100a00 */
[----:B------:R-:W-:Y:S05]  /*12740*/  BRA `(.L_x_63) ;  /* 0x0000000000887947 */ /* 0x000fea0003800000 */
.L_x_65:
[----:B------:R-:W2:Y:S01]  /*12750*/  LDL.64 R250, [R1+0x60] ;  /* 0x0000600001fa7983 */ /* 0x000ea20000100a00 */
[----:B------:R-:W-:Y:S03]  /*12760*/  UIADD3 UR24, UR17, -0x1, URZ ;  /* 0xffffffff11187890 */ /* 0x000fe6000fffe03f */
[----:B------:R-:W3:Y:S01]  /*12770*/  LDL.64 R248, [R1+0x50] ;  /* 0x0000500001f87983 */ /* 0x000ee20000100a00 */
[----:B------:R-:W-:Y:S02]  /*12780*/  USHF.R.S32.HI UR23, URZ, 0x1f, UR24 ;  /* 0x0000001f3f177899 */ /* 0x000fe40008011418 */
[----:B------:R-:W-:Y:S02]  /*12790*/  UIMAD.WIDE.U32 UR26, UR24, UR8, URZ ;  /* 0x00000008181a72a5 */ /* 0x000fe4000f8e003f */
[----:B------:R-:W-:Y:S04]  /*127a0*/  UIMAD UR23, UR23, UR8, URZ ;  /* 0x00000008171772a4 */ /* 0x000fe8000f8e023f */
[----:B------:R-:W-:Y:S01]  /*127b0*/  UIMAD UR23, UR24, UR9, UR23 ;  /* 0x00000009181772a4 */ /* 0x000fe2000f8e0217 */
[----:B------:R-:W-:Y:S02]  /*127c0*/  IMAD.U32 R0, RZ, RZ, UR26 ;  /* 0x0000001aff007e24 */ /* 0x000fe4000f8e00ff */
[----:B------:R-:W-:Y:S01]  /*127d0*/  IMAD.U32 R166, RZ, RZ, UR26 ;  /* 0x0000001affa67e24 */ /* 0x000fe2000f8e00ff */
[----:B------:R-:W-:Y:S06]  /*127e0*/  UIADD3 UR23, UR27, UR23, URZ ;  /* 0x000000171b177290 */ /* 0x000fec000fffe03f */
[----:B------:R-:W-:Y:S01]  /*127f0*/  IMAD.U32 R2, RZ, RZ, UR23 ;  /* 0x00000017ff027e24 */ /* 0x000fe2000f8e00ff */
        /* <DEDUP_REMOVED lines=23> */
.L_x_63:
[----:B--2---:R-:W2:Y:S01]  /*12970*/  LDL.64 R6, [R1+0x18] ;  /* 0x0000180001067983 */ /* 0x004ea20000100a00 */
[----:B------:R-:W-:Y:S04]  /*12980*/  DEPBAR.LE SB0, 0x0 ;  /* 0x000080000000791a */ /* 0x000fe80000000000 */
[----:B------:R-:W-:Y:S01]  /*12990*/  BAR.SYNC.DEFER_BLOCKING 0x0 ;  /* 0x0000000000007b1d */ /* 0x000fe20000010000 */
[----:B------:R-:W-:Y:S01]  /*129a0*/  USHF.R.S32.HI UR24, URZ, 0x1f, UR17 ;  /* 0x0000001f3f187899 */ /* 0x000fe20008011411 */
[----:B-1----:R-:W-:Y:S01]  /*129b0*/  IMAD.U32 R4, RZ, RZ, UR17 ;  /* 0x00000011ff047e24 */ /* 0x002fe2000f8e00ff */
[----:B------:R-:W-:Y:S04]  /*129c0*/  UIMAD UR23, UR13, UR17, URZ ;  /* 0x000000110d1772a4 */ /* 0x000fe8000f8e023f */
[----:B------:R-:W-:Y:S01]  /*129d0*/  UIMAD UR23, UR24, UR14, UR23 ;  /* 0x0000000e181772a4 */ /* 0x000fe2000f8e0217 */
[----:B--2---:R-:W-:Y:S05]  /*129e0*/  IMAD.WIDE.U32 R4, R4, UR14, R6 ;  /* 0x0000000e04047c25 */ /* 0x004fea000f8e0006 */
[----:B------:R-:W-:Y:S01]  /*129f0*/  VIADD R0, R5, UR23 ;  /* 0x0000001705007c36 */ /* 0x000fe20008000000 */
[C---:B------:R-:W-:Y:S04]  /*12a00*/  LEA R8, P0, R4.reuse, UR10, 0x1 ;  /* 0x0000000a04087c11 */ /* 0x040fe8000f8008ff */
[----:B------:R-:W-:Y:S02]  /*12a10*/  LEA.HI.X R9, R4, UR11, R0, 0x1, P0 ;  /* 0x0000000b04097c11 */ /* 0x000fe400080f0c00 */
[----:B------:R-:W-:Y:S03]  /*12a20*/  IADD3 R6, P0, R8, UR20, RZ ;  /* 0x0000001408067c10 */ /* 0x000fe6000ff1e0ff */
[----:B------:R-:W-:Y:S01]  /*12a30*/  @!PT LDS RZ, [RZ] ;  /* 0x00000000fffff984 */ /* 0x000fe20000000800 */
[----:B------:R-:W-:Y:S01]  /*12a40*/  @!PT LDS RZ, [RZ] ;  /* 0x00000000fffff984 */ /* 0x000fe20000000800 */
[----:B------:R-:W-:Y:S01]  /*12a50*/  @!PT LDS RZ, [RZ] ;  /* 0x00000000fffff984 */ /* 0x000fe20000000800 */
[----:B------:R-:W-:Y:S01]  /*12a60*/  LDGSTS.E.BYPASS.LTC128B.128 [R246+0xc000], desc[UR18][R8.64] ;  /* 0x0c00000008f67fae */ /* 0x000fe2000b901d52 */
        /* <DEDUP_REMOVED lines=8> */
[----:B------:R-:W-:Y:S03]  /*12af0*/  ISETP.LT.AND P0, PT, RZ, UR17, PT ;  /* 0x00000011ff007c0c */ /* 0x000fe6000bf01270 */
[----:B------:R-:W-:Y:S06]  /*12b00*/  LDGSTS.E.BYPASS.LTC128B.128 [R246+0xd000], desc[UR18][R4.64] ;  /* 0x0d00000004f67fae */ /* 0x000fec000b901d52 */
[----:B------:R1:W-:Y:S06]  /*12b10*/  LDGSTS.E.BYPASS.LTC128B.128 [R246+0xf000], desc[UR18][R4.64+0x80] ;  /* 0x0f00008004f67fae */ /* 0x0003ec000b901d52 */
[----:B------:R-:W-:Y:S06]  /*12b20*/  LDGSTS.E.BYPASS.LTC128B.128 [R246+0xd800], desc[UR18][R10.64] ;  /* 0x0d8000000af67fae */ /* 0x000fec000b901d52 */
[----:B------:R2:W-:Y:S06]  /*12b30*/  LDGSTS.E.BYPASS.LTC128B.128 [R246+0xf800], desc[UR18][R10.64+0x80] ;  /* 0x0f8000800af67fae */ /* 0x0005ec000b901d52 */
[----:B------:R-:W-:Y:S06]  /*12b40*/  LDSM.16.M88.4 R64, [R234] ;  /* 0x00000000ea40783b */ /* 0x000fec0000000200 */
[----:B------:R-:W1:Y:S06]  /*12b50*/  LDSM.16.M88.4 R16, [R171+0x8000] ;  /* 0x00800000ab10783b */ /* 0x000e6c0000000200 */
[----:B------:R-:W2:Y:S06]  /*12b60*/  LDSM.16.M88.4 R60, [R234+0x2000] ;  /* 0x00200000ea3c783b */ /* 0x000eac0000000200 */
[----:B------:R-:W3:Y:S06]  /*12b70*/  LDSM.16.M88.4 R32, [R171+0x8800] ;  /* 0x00880000ab20783b */ /* 0x000eec0000000200 */
[----:B------:R-:W0:Y:S06]  /*12b80*/  LDGDEPBAR ;  /* 0x00000000000079af */ /* 0x000e2c0000000000 */
[----:B------:R-:W4:Y:S06]  /*12b90*/  LDSM.16.M88.4 R48, [R171+0x9000] ;  /* 0x00900000ab30783b */ /* 0x000f2c0000000200 */
[----:B------:R-:W5:Y:S06]  /*12ba0*/  LDSM.16.M88.4 R204, [R171+0x9800] ;  /* 0x00980000abcc783b */ /* 0x000f6c0000000200 */
        /* <DEDUP_REMOVED lines=17> */
[-C--:B-----5:R-:W-:Y:S06]  /*12cc0*/  HMMA.16816.F32 R52, R64, R204.reuse, RZ ;  /* 0x000000cc4034723c */ /* 0x0a0fec00000018ff */
        /* <DEDUP_REMOVED lines=8> */
[----:B------:R-:W-:Y:S05]  /*12d50*/  LDSM.16.M88.4 R212, [R233+0x8000] ;  /* 0x00800000e9d4783b */ /* 0x000fea0000000200 */
        /* <DEDUP_REMOVED lines=202> */
.L_x_64:
[----:B-1----:R-:W-:Y:S01]  /*13a00*/  SHFL.BFLY PT, R167, R168, 0x2, 0x1f ;  /* 0x0c401f00a8a77f89 */ /* 0x002fe200000e0000 */
[----:B------:R-:W-:Y:S01]  /*13a10*/  FMNMX.FTZ R166, R67, R210, !PT ;  /* 0x000000d243a67209 */ /* 0x000fe20007810000 */
[----:B------:R-:W-:Y:S01]  /*13a20*/  UIADD3 UR17, UR17, -0x1, URZ ;  /* 0xffffffff11117890 */ /* 0x000fe2000fffe03f */
[----:B------:R-:W-:Y:S02]  /*13a30*/  FMNMX.FTZ R2, R57, R164, !PT ;  /* 0x000000a439027209 */ /* 0x000fe40007810000 */
[----:B------:R-:W-:Y:S03]  /*13a40*/  FMNMX.FTZ R0, R58, R211, !PT ;  /* 0x000000d33a007209 */ /* 0x000fe60007810000 */
[----:B------:R-:W-:Y:S01]  /*13a50*/  SHFL.BFLY PT, R205, R166, 0x2, 0x1f ;  /* 0x0c401f00a6cd7f89 */ /* 0x000fe200000e0000 */
[----:B------:R-:W-:Y:S02]  /*13a60*/  FMNMX.FTZ R2, R60, R2, !PT ;  /* 0x000000023c027209 */ /* 0x000fe40007810000 */
[----:B------:R-:W-:Y:S02]  /*13a70*/  FMNMX.FTZ R0, R59, R0, !PT ;  /* 0x000000003b007209 */ /* 0x000fe40007810000 */
[----:B------:R-:W-:Y:S02]  /*13a80*/  FMNMX.FTZ R164, R61, R2, !PT ;  /* 0x000000023da47209 */ /* 0x000fe40007810000 */
[----:B------:R-:W-:Y:S03]  /*13a90*/  FMNMX.FTZ R0, R62, R0, !PT ;  /* 0x000000003e007209 */ /* 0x000fe60007810000 */
        /* <DEDUP_REMOVED lines=17> */
[C---:B------:R-:W-:Y:S01]  /*13bb0*/  FADD.FTZ R0, -R167.reuse, R165 ;  /* 0x000000a5a7007221 */ /* 0x040fe20000010100 */
[----:B------:R-:W-:Y:S01]  /*13bc0*/  FMUL.FTZ R212, R167, UR4 ;  /* 0x00000004a7d47c20 */ /* 0x000fe20008410000 */
[----:B----4-:R-:W-:Y:S01]  /*13bd0*/  FMNMX.FTZ R164, R2, R164, !PT ;  /* 0x000000a402a47209 */ /* 0x010fe20007810000 */
[----:B------:R1:W2:Y:S01]  /*13be0*/  MUFU.EX2 R165, R3 ;  /* 0x0000000300a57308 */ /* 0x0002a20000000800 */
[----:B------:R-:W3:Y:S03]  /*13bf0*/  LDSM.16.MT88.4 R204, [R228+0xc000] ;  /* 0x00c00000e4cc783b */ /* 0x000ee60000004200 */
[----:B------:R-:W-:Y:S01]  /*13c00*/  FMUL.FTZ R213, R164, UR4 ;  /* 0x00000004a4d57c20 */ /* 0x000fe20008410000 */
[----:B-1----:R-:W-:Y:S01]  /*13c10*/  FMUL.FTZ R3, R0, UR4 ;  /* 0x0000000400037c20 */ /* 0x002fe20008410000 */
[----:B------:R-:W-:Y:S01]  /*13c20*/  FADD.FTZ R0, -R166, R169 ;  /* 0x000000a9a6007221 */ /* 0x000fe20000010100 */
[----:B------:R-:W-:Y:S01]  /*13c30*/  FMUL.FTZ R169, R168, UR4 ;  /* 0x00000004a8a97c20 */ /* 0x000fe20008410000 */
[C---:B--2---:R-:W-:Y:S01]  /*13c40*/  FMUL.FTZ R68, R165.reuse, R68 ;  /* 0x00000044a5447220 */ /* 0x044fe20000410000 */
[----:B------:R-:W-:Y:S01]  /*13c50*/  FMUL.FTZ R69, R165, R69 ;  /* 0x00000045a5457220 */ /* 0x000fe20000410000 */
[----:B------:R-:W-:Y:S01]  /*13c60*/  FMUL.FTZ R2, R0, UR4 ;  /* 0x0000000400027c20 */ /* 0x000fe20008410000 */
[----:B------:R-:W-:Y:S01]  /*13c70*/  FADD.FTZ R0, -R164, R170 ;  /* 0x000000aaa4007221 */ /* 0x000fe20000010100 */
[----:B------:R-:W-:Y:S01]  /*13c80*/  FSEL R169, R169, RZ, P1 ;  /* 0x000000ffa9a97208 */ /* 0x000fe20000800000 */
[----:B------:R-:W-:Y:S01]  /*13c90*/  FMUL.FTZ R170, R166, UR4 ;  /* 0x00000004a6aa7c20 */ /* 0x000fe20008410000 */
[----:B------:R-:W-:Y:S01]  /*13ca0*/  FSETP.NEU.FTZ.AND P1, PT, R167, -INF , PT ;  /* 0xff800000a700780b */ /* 0x000fe20003f3d000 */
[----:B------:R-:W-:Y:S01]  /*13cb0*/  FMUL.FTZ R0, R0, UR4 ;  /* 0x0000000400007c20 */ /* 0x000fe20008410000 */
[----:B------:R-:W1:Y:S01]  /*13cc0*/  MUFU.EX2 R2, R2 ;  /* 0x0000000200027308 */ /* 0x000e620000000800 */
        /* <DEDUP_REMOVED lines=15> */
[----:B------:R-:W2:Y:S01]  /*13dc0*/  MUFU.EX2 R0, R0 ;  /* 0x0000000000007308 */ /* 0x000ea20000000800 */
[--C-:B------:R-:W-:Y:S01]  /*13dd0*/  FFMA.FTZ R12, R12, UR4, -R170.reuse ;  /* 0x000000040c0c7c23 */ /* 0x100fe200080108aa */
[----:B------:R-:W-:Y:S01]  /*13de0*/  FFMA.FTZ R13, R13, UR4, -R170 ;  /* 0x000000040d0d7c23 */ /* 0x000fe200080108aa */
[--C-:B------:R-:W-:Y:S01]  /*13df0*/  FFMA.FTZ R10, R10, UR4, -R213.reuse ;  /* 0x000000040a0a7c23 */ /* 0x100fe200080108d5 */
[--C-:B------:R-:W-:Y:S01]  /*13e00*/  FFMA.FTZ R11, R11, UR4, -R213.reuse ;  /* 0x000000040b0b7c23 */ /* 0x100fe200080108d5 */
[--C-:B------:R-:W-:Y:S01]  /*13e10*/  FFMA.FTZ R14, R14, UR4, -R213.reuse ;  /* 0x000000040e0e7c23 */ /* 0x100fe200080108d5 */
[----:B------:R-:W-:Y:S01]  /*13e20*/  FFMA.FTZ R15, R15, UR4, -R213 ;  /* 0x000000040f0f7c23 */ /* 0x000fe200080108d5 */
[C---:B-1----:R-:W-:Y:S03]  /*13e30*/  FMUL.FTZ R72, R2.reuse, R72 ;  /* 0x0000004802487220 */ /* 0x042fe60000410000 */
        /* <DEDUP_REMOVED lines=9> */
[C---:B--2---:R-:W-:Y:S01]  /*13ed0*/  FMUL.FTZ R74, R0.reuse, R74 ;  /* 0x0000004a004a7220 */ /* 0x044fe20000410000 */
[C---:B------:R-:W-:Y:S01]  /*13ee0*/  FMUL.FTZ R75, R0.reuse, R75 ;  /* 0x0000004b004b7220 */ /* 0x040fe20000410000 */
[C---:B------:R-:W-:Y:S01]  /*13ef0*/  FMUL.FTZ R78, R0.reuse, R78 ;  /* 0x0000004e004e7220 */ /* 0x040fe20000410000 */
[----:B------:R-:W-:Y:S01]  /*13f00*/  FMUL.FTZ R79, R0, R79 ;  /* 0x0000004f004f7220 */ /* 0x000fe20000410000 */
[C---:B------:R-:W-:Y:S01]  /*13f10*/  FMUL.FTZ R88, R2.reuse, R88 ;  /* 0x0000005802587220 */ /* 0x040fe20000410000 */
[----:B------:R-:W-:Y:S01]  /*13f20*/  FMUL.FTZ R89, R2, R89 ;  /* 0x0000005902597220 */ /* 0x000fe20000410000 */
[----:B------:R-:W-:Y:S03]  /*13f30*/  FMUL.FTZ R90, R0, R90 ;  /* 0x0000005a005a7220 */ /* 0x000fe60000410000 */
[----:B------:R2:W-:Y:S01]  /*13f40*/  MUFU.EX2 R226, R10 ;  /* 0x0000000a00e27308 */ /* 0x0005e20000000800 */
[----:B-1----:R-:W-:Y:S01]  /*13f50*/  FMUL.FTZ R8, R2, R172 ;  /* 0x000000ac02087220 */ /* 0x002fe20000410000 */
[----:B------:R-:W-:Y:S01]  /*13f60*/  FMUL.FTZ R91, R0, R91 ;  /* 0x0000005b005b7220 */ /* 0x000fe20000410000 */
[C---:B------:R-:W-:Y:S01]  /*13f70*/  FMUL.FTZ R92, R2.reuse, R92 ;  /* 0x0000005c025c7220 */ /* 0x040fe20000410000 */
[----:B------:R-:W-:Y:S01]  /*13f80*/  FMUL.FTZ R93, R2, R93 ;  /* 0x0000005d025d7220 */ /* 0x000fe20000410000 */
[C---:B------:R-:W-:Y:S01]  /*13f90*/  FMUL.FTZ R94, R0.reuse, R94 ;  /* 0x0000005e005e7220 */ /* 0x040fe20000410000 */
[----:B------:R-:W-:Y:S01]  /*13fa0*/  FMUL.FTZ R95, R0, R95 ;  /* 0x0000005f005f7220 */ /* 0x000fe20000410000 */
[C---:B------:R-:W-:Y:S03]  /*13fb0*/  FMUL.FTZ R96, R165.reuse, R96 ;  /* 0x00000060a5607220 */ /* 0x040fe60000410000 */
[----:B------:R1:W-:Y:S01]  /*13fc0*/  MUFU.EX2 R217, R11 ;  /* 0x0000000b00d97308 */ /* 0x0003e20000000800 */
[C---:B----4-:R-:W-:Y:S01]  /*13fd0*/  FMUL.FTZ R9, R2.reuse, R173 ;  /* 0x000000ad02097220 */ /* 0x050fe20000410000 */
[C---:B------:R-:W-:Y:S01]  /*13fe0*/  FMUL.FTZ R97, R165.reuse, R97 ;  /* 0x00000061a5617220 */ /* 0x040fe20000410000 */
[C---:B------:R-:W-:Y:S01]  /*13ff0*/  FMUL.FTZ R100, R165.reuse, R100 ;  /* 0x00000064a5647220 */ /* 0x040fe20000410000 */
[C---:B------:R-:W-:Y:S01]  /*14000*/  FMUL.FTZ R101, R165.reuse, R101 ;  /* 0x00000065a5657220 */ /* 0x040fe20000410000 */
[C---:B------:R-:W-:Y:S01]  /*14010*/  FMUL.FTZ R104, R2.reuse, R104 ;  /* 0x0000006802687220 */ /* 0x040fe20000410000 */
[----:B------:R-:W-:Y:S01]  /*14020*/  FMUL.FTZ R105, R2, R105 ;  /* 0x0000006902697220 */ /* 0x000fe20000410000 */
[C---:B------:R-:W-:Y:S03]  /*14030*/  FMUL.FTZ R106, R0.reuse, R106 ;  /* 0x0000006a006a7220 */ /* 0x040fe60000410000 */
[----:B------:R-:W4:Y:S01]  /*14040*/  MUFU.EX2 R3, R3 ;  /* 0x0000000300037308 */ /* 0x000f220000000800 */
[C---:B--2---:R-:W-:Y:S01]  /*14050*/  FMUL.FTZ R10, R0.reuse, R174 ;  /* 0x000000ae000a7220 */ /* 0x044fe20000410000 */
[----:B------:R-:W-:Y:S01]  /*14060*/  FMUL.FTZ R107, R0, R107 ;  /* 0x0000006b006b7220 */ /* 0x000fe20000410000 */
[C---:B------:R-:W-:Y:S01]  /*14070*/  FMUL.FTZ R108, R2.reuse, R108 ;  /* 0x0000006c026c7220 */ /* 0x040fe20000410000 */
[----:B------:R-:W-:Y:S01]  /*14080*/  FMUL.FTZ R109, R2, R109 ;  /* 0x0000006d026d7220 */ /* 0x000fe20000410000 */
[C---:B------:R-:W-:Y:S01]  /*14090*/  FMUL.FTZ R110, R0.reuse, R110 ;  /* 0x0000006e006e7220 */ /* 0x040fe20000410000 */
[C---:B------:R-:W-:Y:S01]  /*140a0*/  FMUL.FTZ R111, R0.reuse, R111 ;  /* 0x0000006f006f7220 */ /* 0x040fe20000410000 */
[C---:B------:R-:W-:Y:S03]  /*140b0*/  FMUL.FTZ R112, R165.reuse, R112 ;  /* 0x00000070a5707220 */ /* 0x040fe60000410000 */
[----:B------:R2:W-:Y:S01]  /*140c0*/  MUFU.EX2 R216, R4 ;  /* 0x0000000400d87308 */ /* 0x0005e20000000800 */
[----:B-1----:R-:W-:Y:S01]  /*140d0*/  FMUL.FTZ R11, R0, R175 ;  /* 0x000000af000b7220 */ /* 0x002fe20000410000 */
[C---:B------:R-:W-:Y:S01]  /*140e0*/  FMUL.FTZ R113, R165.reuse, R113 ;  /* 0x00000071a5717220 */ /* 0x040fe20000410000 */
[C---:B------:R-:W-:Y:S01]  /*140f0*/  FMUL.FTZ R116, R165.reuse, R116 ;  /* 0x00000074a5747220 */ /* 0x040fe20000410000 */
[----:B------:R-:W-:Y:S01]  /*14100*/  FMUL.FTZ R117, R165, R117 ;  /* 0x00000075a5757220 */ /* 0x000fe20000410000 */
[C---:B------:R-:W-:Y:S01]  /*14110*/  FMUL.FTZ R120, R2.reuse, R120 ;  /* 0x0000007802787220 */ /* 0x040fe20000410000 */
[----:B------:R-:W-:Y:S01]  /*14120*/  FMUL.FTZ R121, R2, R121 ;  /* 0x0000007902797220 */ /* 0x000fe20000410000 */
[----:B------:R-:W-:Y:S03]  /*14130*/  FMUL.FTZ R122, R0, R122 ;  /* 0x0000007a007a7220 */ /* 0x000fe60000410000 */
[----:B------:R1:W-:Y:S01]  /*14140*/  MUFU.EX2 R215, R6 ;  /* 0x0000000600d77308 */ /* 0x0003e20000000800 */
[C---:B----4-:R-:W-:Y:S01]  /*14150*/  FMUL.FTZ R70, R3.reuse, R70 ;  /* 0x0000004603467220 */ /* 0x050fe20000410000 */
[C---:B------:R-:W-:Y:S01]  /*14160*/  FMUL.FTZ R71, R3.reuse, R71 ;  /* 0x0000004703477220 */ /* 0x040fe20000410000 */
[C---:B------:R-:W-:Y:S01]  /*14170*/  FMUL.FTZ R82, R3.reuse, R82 ;  /* 0x0000005203527220 */ /* 0x040fe20000410000 */
[C---:B------:R-:W-:Y:S01]  /*14180*/  FMUL.FTZ R83, R3.reuse, R83 ;  /* 0x0000005303537220 */ /* 0x040fe20000410000 */
[C---:B------:R-:W-:Y:S01]  /*14190*/  FMUL.FTZ R86, R3.reuse, R86 ;  /* 0x0000005603567220 */ /* 0x040fe20000410000 */
[C---:B------:R-:W-:Y:S01]  /*141a0*/  FMUL.FTZ R87, R3.reuse, R87 ;  /* 0x0000005703577220 */ /* 0x040fe20000410000 */
[----:B------:R-:W-:Y:S03]  /*141b0*/  FMUL.FTZ R98, R3, R98 ;  /* 0x0000006203627220 */ /* 0x000fe60000410000 */
[----:B------:R4:W-:Y:S01]  /*141c0*/  MUFU.EX2 R218, R16 ;  /* 0x0000001000da7308 */ /* 0x0009e20000000800 */
[----:B--2---:R-:W-:Y:S01]  /*141d0*/  FMUL.FTZ R4, R165, R176 ;  /* 0x000000b0a5047220 */ /* 0x004fe20000410000 */
[----:B------:R-:W-:Y:S01]  /*141e0*/  F2FP.F16.F32.PACK_AB R176, R220, R214 ;  /* 0x000000d6dcb0723e */ /* 0x000fe200000000ff */
[C---:B------:R-:W-:Y:S01]  /*141f0*/  FMUL.FTZ R99, R3.reuse, R99 ;  /* 0x0000006303637220 */ /* 0x040fe20000410000 */
[C---:B------:R-:W-:Y:S01]  /*14200*/  FMUL.FTZ R102, R3.reuse, R102 ;  /* 0x0000006603667220 */ /* 0x040fe20000410000 */
[C---:B------:R-:W-:Y:S01]  /*14210*/  FMUL.FTZ R103, R3.reuse, R103 ;  /* 0x0000006703677220 */ /* 0x040fe20000410000 */
[C---:B------:R-:W-:Y:S01]  /*14220*/  FMUL.FTZ R114, R3.reuse, R114 ;  /* 0x0000007203727220 */ /* 0x040fe20000410000 */
[C---:B------:R-:W-:Y:S03]  /*14230*/  FMUL.FTZ R115, R3.reuse, R115 ;  /* 0x0000007303737220 */ /* 0x040fe60000410000 */
[----:B------:R-:W2:Y:S01]  /*14240*/  MUFU.EX2 R219, R17 ;  /* 0x0000001100db7308 */ /* 0x000ea20000000800 */
[C---:B-1----:R-:W-:Y:S01]  /*14250*/  FMUL.FTZ R6, R3.reuse, R178 ;  /* 0x000000b203067220 */ /* 0x042fe20000410000 */
[C---:B------:R-:W-:Y:S01]  /*14260*/  FMUL.FTZ R118, R3.reuse, R118 ;  /* 0x0000007603767220 */ /* 0x040fe20000410000 */
[----:B------:R-:W-:Y:S01]  /*14270*/  FMUL.FTZ R119, R3, R119 ;  /* 0x0000007703777220 */ /* 0x000fe20000410000 */
[----:B------:R-:W-:Y:S01]  /*14280*/  FMUL.FTZ R123, R0, R123 ;  /* 0x0000007b007b7220 */ /* 0x000fe20000410000 */
[C---:B------:R-:W-:Y:S01]  /*14290*/  FMUL.FTZ R124, R2.reuse, R124 ;  /* 0x0000007c027c7220 */ /* 0x040fe20000410000 */
[----:B------:R-:W-:Y:S01]  /*142a0*/  FMUL.FTZ R125, R2, R125 ;  /* 0x0000007d027d7220 */ /* 0x000fe20000410000 */
[C---:B------:R-:W-:Y:S03]  /*142b0*/  FMUL.FTZ R126, R0.reuse, R126 ;  /* 0x0000007e007e7220 */ /* 0x040fe60000410000 */
[----:B------:R1:W-:Y:S01]  /*142c0*/  MUFU.EX2 R227, R18 ;  /* 0x0000001200e37308 */ /* 0x0003e20000000800 */
[C---:B----4-:R-:W-:Y:S01]  /*142d0*/  FMUL.FTZ R16, R165.reuse, R180 ;  /* 0x000000b4a5107220 */ /* 0x050fe20000410000 */
[----:B------:R-:W-:Y:S01]  /*142e0*/  FMUL.FTZ R127, R0, R127 ;  /* 0x0000007f007f7220 */ /* 0x000fe20000410000 */
[C---:B------:R-:W-:Y:S01]  /*142f0*/  FMUL.FTZ R128, R165.reuse, R128 ;  /* 0x00000080a5807220 */ /* 0x040fe20000410000 */
[----:B------:R-:W-:Y:S01]  /*14300*/  FMUL.FTZ R129, R165, R129 ;  /* 0x00000081a5817220 */ /* 0x000fe20000410000 */
[C---:B------:R-:W-:Y:S01]  /*14310*/  FMUL.FTZ R130, R3.reuse, R130 ;  /* 0x0000008203827220 */ /* 0x040fe20000410000 */
[----:B------:R-:W-:Y:S01]  /*14320*/  FMUL.FTZ R131, R3, R131 ;  /* 0x0000008303837220 */ /* 0x000fe20000410000 */
[----:B------:R-:W-:Y:S03]  /*14330*/  FMUL.FTZ R132, R165, R132 ;  /* 0x00000084a5847220 */ /* 0x000fe60000410000 */
[----:B------:R-:W4:Y:S01]  /*14340*/  MUFU.EX2 R225, R19 ;  /* 0x0000001300e17308 */ /* 0x000f220000000800 */
[----:B--2---:R-:W-:Y:S01]  /*14350*/  F2FP.F16.F32.PACK_AB R174, R219, R218 ;  /* 0x000000dadbae723e */ /* 0x004fe200000000ff */
[C---:B------:R-:W-:Y:S01]  /*14360*/  FMUL.FTZ R17, R165.reuse, R181 ;  /* 0x000000b5a5117220 */ /* 0x040fe20000410000 */
[----:B------:R-:W-:Y:S01]  /*14370*/  FMUL.FTZ R133, R165, R133 ;  /* 0x00000085a5857220 */ /* 0x000fe20000410000 */
[C---:B------:R-:W-:Y:S01]  /*14380*/  FMUL.FTZ R134, R3.reuse, R134 ;  /* 0x0000008603867220 */ /* 0x040fe20000410000 */
[----:B------:R-:W-:Y:S01]  /*14390*/  FMUL.FTZ R135, R3, R135 ;  /* 0x0000008703877220 */ /* 0x000fe20000410000 */
[--C-:B------:R-:W-:Y:S01]  /*143a0*/  FFMA.FTZ R20, R20, UR4, -R169.reuse ;  /* 0x0000000414147c23 */ /* 0x100fe200080108a9 */
[--C-:B------:R-:W-:Y:S03]  /*143b0*/  FFMA.FTZ R21, R21, UR4, -R169.reuse ;  /* 0x0000000415157c23 */ /* 0x100fe600080108a9 */
[----:B------:R2:W5:Y:S01]  /*143c0*/  MUFU.EX2 R224, R5 ;  /* 0x0000000500e07308 */ /* 0x0005620000000800 */
[----:B-1----:R-:W-:Y:S01]  /*143d0*/  FMUL.FTZ R18, R3, R182 ;  /* 0x000000b603127220 */ /* 0x002fe20000410000 */
[--C-:B------:R-:W-:Y:S01]  /*143e0*/  FFMA.FTZ R22, R22, UR4, -R212.reuse ;  /* 0x0000000416167c23 */ /* 0x100fe200080108d4 */
[C---:B------:R-:W-:Y:S01]  /*143f0*/  FMUL.FTZ R136, R2.reuse, R136 ;  /* 0x0000008802887220 */ /* 0x040fe20000410000 */
[----:B------:R-:W-:Y:S01]  /*14400*/  FMUL.FTZ R137, R2, R137 ;  /* 0x0000008902897220 */ /* 0x000fe20000410000 */
[C---:B------:R-:W-:Y:S01]  /*14410*/  FMUL.FTZ R138, R0.reuse, R138 ;  /* 0x0000008a008a7220 */ /* 0x040fe20000410000 */
[----:B------:R-:W-:Y:S01]  /*14420*/  FMUL.FTZ R139, R0, R139 ;  /* 0x0000008b008b7220 */ /* 0x000fe20000410000 */
[----:B------:R-:W-:Y:S03]  /*14430*/  FMUL.FTZ R140, R165, R140 ;  /* 0x0000008ca58c7220 */ /* 0x000fe60000410000 */
[----:B------:R1:W3:Y:S01]  /*14440*/  MUFU.EX2 R223, R7 ;  /* 0x0000000700df7308 */ /* 0x0002e20000000800 */
[----:B----4-:R-:W-:Y:S01]  /*14450*/  F2FP.F16.F32.PACK_AB R175, R225, R227 ;  /* 0x000000e3e1af723e */ /* 0x010fe200000000ff */
[----:B------:R-:W-:Y:S01]  /*14460*/  FMUL.FTZ R19, R3, R183 ;  /* 0x000000b703137220 */ /* 0x000fe20000410000 */
[----:B------:R-:W-:Y:S01]  /*14470*/  FMUL.FTZ R141, R165, R141 ;  /* 0x0000008da58d7220 */ /* 0x000fe20000410000 */
[----:B------:R-:W-:Y:S01]  /*14480*/  LDSM.16.MT88.4 R180, [R231+0xc000] ;  /* 0x00c00000e7b4783b */ /* 0x000fe20000004200 */
[C---:B------:R-:W-:Y:S01]  /*14490*/  FMUL.FTZ R142, R3.reuse, R142 ;  /* 0x0000008e038e7220 */ /* 0x040fe20000410000 */
[----:B------:R-:W-:Y:S01]  /*144a0*/  FMUL.FTZ R143, R3, R143 ;  /* 0x0000008f038f7220 */ /* 0x000fe20000410000 */
[C---:B------:R-:W-:Y:S03]  /*144b0*/  FMUL.FTZ R144, R165.reuse, R144 ;  /* 0x00000090a5907220 */ /* 0x040fe60000410000 */
[----:B------:R4:W-:Y:S01]  /*144c0*/  MUFU.EX2 R208, R15 ;  /* 0x0000000f00d07308 */ /* 0x0009e20000000800 */
[C---:B--2---:R-:W-:Y:S01]  /*144d0*/  FMUL.FTZ R5, R165.reuse, R177 ;  /* 0x000000b1a5057220 */ /* 0x044fe20000410000 */
[----:B-----5:R-:W-:Y:S01]  /*144e0*/  F2FP.F16.F32.PACK_AB R172, R224, R216 ;  /* 0x000000d8e0ac723e */ /* 0x020fe200000000ff */
[----:B------:R-:W-:Y:S01]  /*144f0*/  FMUL.FTZ R145, R165, R145 ;  /* 0x00000091a5917220 */ /* 0x000fe20000410000 */
[----:B------:R-:W-:Y:S01]  /*14500*/  F2FP.F16.F32.PACK_AB R177, R217, R226 ;  /* 0x000000e2d9b1723e */ /* 0x000fe200000000ff */
[C---:B------:R-:W-:Y:S01]  /*14510*/  FMUL.FTZ R146, R3.reuse, R146 ;  /* 0x0000009203927220 */ /* 0x040fe20000410000 */
[C---:B------:R-:W-:Y:S01]  /*14520*/  FMUL.FTZ R147, R3.reuse, R147 ;  /* 0x0000009303937220 */ /* 0x040fe20000410000 */
[--C-:B------:R-:W-:Y:S03]  /*14530*/  FFMA.FTZ R32, R32, UR4, -R169.reuse ;  /* 0x0000000420207c23 */ /* 0x100fe600080108a9 */
[----:B------:R2:W-:Y:S01]  /*14540*/  MUFU.EX2 R222, R12 ;  /* 0x0000000c00de7308 */ /* 0x0005e20000000800 */
[----:B-1----:R-:W-:Y:S01]  /*14550*/  FMUL.FTZ R7, R3, R179 ;  /* 0x000000b303077220 */ /* 0x002fe20000410000 */
[----:B---3--:R-:W-:Y:S01]  /*14560*/  F2FP.F16.F32.PACK_AB R173, R223, R215 ;  /* 0x000000d7dfad723e */ /* 0x008fe200000000ff */
[--C-:B------:R-:W-:Y:S01]  /*14570*/  FFMA.FTZ R36, R36, UR4, -R169.reuse ;  /* 0x0000000424247c23 */ /* 0x100fe200080108a9 */
[--C-:B------:R-:W-:Y:S01]  /*14580*/  FFMA.FTZ R37, R37, UR4, -R169.reuse ;  /* 0x0000000425257c23 */ /* 0x100fe200080108a9 */
[--C-:B------:R-:W-:Y:S01]  /*14590*/  FFMA.FTZ R48, R48, UR4, -R169.reuse ;  /* 0x0000000430307c23 */ /* 0x100fe200080108a9 */
[--C-:B------:R-:W-:Y:S01]  /*145a0*/  FFMA.FTZ R49, R49, UR4, -R169.reuse ;  /* 0x0000000431317c23 */ /* 0x100fe200080108a9 */
[--C-:B------:R-:W-:Y:S03]  /*145b0*/  FFMA.FTZ R38, R38, UR4, -R212.reuse ;  /* 0x0000000426267c23 */ /* 0x100fe600080108d4 */
[----:B------:R-:W1:Y:S01]  /*145c0*/  MUFU.EX2 R247, R13 ;  /* 0x0000000d00f77308 */ /* 0x000e620000000800 */
[-C--:B------:R-:W-:Y:S05]  /*145d0*/  HMMA.16816.F32 R4, R172, R204.reuse, R4 ;  /* 0x000000ccac04723c */ /* 0x080fea0000001804 */
[----:B----4-:R-:W-:Y:S01]  /*145e0*/  FMUL.FTZ R15, R0, R187 ;  /* 0x000000bb000f7220 */ /* 0x010fe20000410000 */
[----:B------:R-:W-:Y:S03]  /*145f0*/  FFMA.FTZ R33, R33, UR4, -R169 ;  /* 0x0000000421217c23 */ /* 0x000fe600080108a9 */
[----:B------:R-:W3:Y:S02]  /*14600*/  MUFU.EX2 R221, R14 ;  /* 0x0000000e00dd7308 */ /* 0x000ee40000000800 */
[----:B--2---:R-:W-:Y:S01]  /*14610*/  FMUL.FTZ R12, R2, R184 ;  /* 0x000000b8020c7220 */ /* 0x004fe20000410000 */
[--C-:B------:R-:W-:Y:S01]  /*14620*/  FFMA.FTZ R34, R34, UR4, -R212.reuse ;  /* 0x0000000422227c23 */ /* 0x100fe200080108d4 */
[C---:B------:R-:W-:Y:S01]  /*14630*/  FMUL.FTZ R148, R2.reuse, R148 ;  /* 0x0000009402947220 */ /* 0x040fe20000410000 */
[----:B------:R-:W-:Y:S01]  /*14640*/  FMUL.FTZ R149, R2, R149 ;  /* 0x0000009502957220 */ /* 0x000fe20000410000 */
[----:B------:R-:W-:Y:S04]  /*14650*/  FMUL.FTZ R150, R0, R150 ;  /* 0x0000009600967220 */ /* 0x000fe80000410000 */
[----:B------:R2:W-:Y:S01]  /*14660*/  MUFU.EX2 R248, R20 ;  /* 0x0000001400f87308 */ /* 0x0005e20000000800 */
[----:B-1----:R-:W-:Y:S01]  /*14670*/  F2FP.F16.F32.PACK_AB R178, R247, R222 ;  /* 0x000000def7b2723e */ /* 0x002fe200000000ff */
[----:B------:R-:W-:Y:S01]  /*14680*/  FMUL.FTZ R13, R2, R185 ;  /* 0x000000b9020d7220 */ /* 0x000fe20000410000 */
[----:B------:R-:W-:Y:S01]  /*14690*/  FMUL.FTZ R151, R0, R151 ;  /* 0x0000009700977220 */ /* 0x000fe20000410000 */
[----:B------:R-:W-:Y:S01]  /*146a0*/  FFMA.FTZ R35, R35, UR4, -R212 ;  /* 0x0000000423237c23 */ /* 0x000fe200080108d4 */
[--C-:B------:R-:W-:Y:S01]  /*146b0*/  FFMA.FTZ R29, R29, UR4, -R170.reuse ;  /* 0x000000041d1d7c23 */ /* 0x100fe200080108aa */
[--C-:B------:R-:W-:Y:S01]  /*146c0*/  FFMA.FTZ R26, R26, UR4, -R213.reuse ;  /* 0x000000041a1a7c23 */ /* 0x100fe200080108d5 */
[----:B------:R-:W-:Y:S03]  /*146d0*/  FFMA.FTZ R24, R24, UR4, -R170 ;  /* 0x0000000418187c23 */ /* 0x000fe600080108aa */
[----:B------:R1:W4:Y:S01]  /*146e0*/  MUFU.EX2 R249, R32 ;  /* 0x0000002000f97308 */ /* 0x0003220000000800 */
[----:B---3--:R-:W-:Y:S01]  /*146f0*/  F2FP.F16.F32.PACK_AB R179, R208, R221 ;  /* 0x000000ddd0b3723e */ /* 0x008fe200000000ff */
[----:B------:R-:W-:Y:S01]  /*14700*/  FMUL.FTZ R14, R0, R186 ;  /* 0x000000ba000e7220 */ /* 0x000fe20000410000 */
[----:B------:R-:W-:Y:S01]  /*14710*/  FFMA.FTZ R39, R39, UR4, -R212 ;  /* 0x0000000427277c23 */ /* 0x000fe200080108d4 */
[----:B------:R-:W-:Y:S01]  /*14720*/  LDSM.16.MT88.4 R184, [R230+0xc000] ;  /* 0x00c00000e6b8783b */ /* 0x000fe20000004200 */
[--C-:B------:R-:W-:Y:S01]  /*14730*/  FFMA.FTZ R40, R40, UR4, -R170.reuse ;  /* 0x0000000428287c23 */ /* 0x100fe200080108aa */
[----:B------:R-:W-:Y:S01]  /*14740*/  FFMA.FTZ R41, R41, UR4, -R170 ;  /* 0x0000000429297c23 */ /* 0x000fe200080108aa */
[--C-:B------:R-:W-:Y:S01]  /*14750*/  FFMA.FTZ R42, R42, UR4, -R213.reuse ;  /* 0x000000042a2a7c23 */ /* 0x100fe200080108d5 */
[C---:B------:R-:W-:Y:S02]  /*14760*/  HMMA.16816.F32 R8, R176.reuse, R204, R8 ;  /* 0x000000ccb008723c */ /* 0x040fe40000001808 */
[----:B------:R3:W-:Y:S02]  /*14770*/  MUFU.EX2 R250, R29 ;  /* 0x0000001d00fa7308 */ /* 0x0007e40000000800 */
[----:B--2---:R-:W-:Y:S01]  /*14780*/  FMUL.FTZ R20, R2, R188 ;  /* 0x000000bc02147220 */ /* 0x004fe20000410000 */
[--C-:B------:R-:W-:Y:S01]  /*14790*/  FFMA.FTZ R43, R43, UR4, -R213.reuse ;  /* 0x000000042b2b7c23 */ /* 0x100fe200080108d5 */
[-C--:B------:R-:W-:Y:S05]  /*147a0*/  HMMA.16816.F32 R12, R176, R206.reuse, R12 ;  /* 0x000000ceb00c723c */ /* 0x080fea000000180c */
[----:B------:R-:W-:Y:S01]  /*147b0*/  MOV R205, R208 ;  /* 0x000000d000cd7202 */ /* 0x000fe20000000f00 */
[C---:B------:R-:W-:Y:S01]  /*147c0*/  HMMA.16816.F32 R16, R172.reuse, R206, R16 ;  /* 0x000000ceac10723c */ /* 0x040fe20000001810 */
[----:B------:R-:W2:Y:S04]  /*147d0*/  LDSM.16.MT88.4 R208, [R229+0xc000] ;  /* 0x00c00000e5d0783b */ /* 0x000ea80000004200 */
[--C-:B------:R-:W-:Y:S01]  /*147e0*/  FFMA.FTZ R50, R50, UR4, -R212.reuse ;  /* 0x0000000432327c23 */ /* 0x100fe200080108d4 */
[----:B------:R-:W-:Y:S01]  /*147f0*/  FFMA.FTZ R51, R51, UR4, -R212 ;  /* 0x0000000433337c23 */ /* 0x000fe200080108d4 */
[--C-:B------:R-:W-:Y:S01]  /*14800*/  FFMA.FTZ R56, R56, UR4, -R170.reuse ;  /* 0x0000000438387c23 */ /* 0x100fe200080108aa */
[--C-:B------:R-:W-:Y:S03]  /*14810*/  FFMA.FTZ R57, R57, UR4, -R170.reuse ;  /* 0x0000000439397c23 */ /* 0x100fe600080108aa */
[--C-:B------:R-:W-:Y:S01]  /*14820*/  FFMA.FTZ R58, R58, UR4, -R213.reuse ;  /* 0x000000043a3a7c23 */ /* 0x100fe200080108d5 */
[--C-:B------:R-:W-:Y:S01]  /*14830*/  FFMA.FTZ R59, R59, UR4, -R213.reuse ;  /* 0x000000043b3b7c23 */ /* 0x100fe200080108d5 */
[--C-:B------:R-:W-:Y:S01]  /*14840*/  FFMA.FTZ R62, R62, UR4, -R213.reuse ;  /* 0x000000043e3e7c23 */ /* 0x100fe200080108d5 */
[----:B------:R-:W-:Y:S01]  /*14850*/  MOV R206, R220 ;  /* 0x000000dc00ce7202 */ /* 0x000fe20000000f00 */
[----:B-1----:R-:W-:Y:S01]  /*14860*/  FMUL.FTZ R32, R2, R192 ;  /* 0x000000c002207220 */ /* 0x002fe20000410000 */
[----:B------:R-:W-:Y:S01]  /*14870*/  MOV R207, R223 ;  /* 0x000000df00cf7202 */ /* 0x000fe20000000f00 */
[C---:B------:R-:W-:Y:S01]  /*14880*/  FMUL.FTZ R152, R165.reuse, R152 ;  /* 0x00000098a5987220 */ /* 0x040fe20000410000 */
[----:B------:R-:W-:Y:S01]  /*14890*/  FMUL.FTZ R153, R165, R153 ;  /* 0x00000099a5997220 */ /* 0x000fe20000410000 */
[C---:B------:R-:W-:Y:S01]  /*148a0*/  FMUL.FTZ R154, R3.reuse, R154 ;  /* 0x0000009a039a7220 */ /* 0x040fe20000410000 */
[----:B------:R-:W-:Y:S01]  /*148b0*/  FMUL.FTZ R155, R3, R155 ;  /* 0x0000009b039b7220 */ /* 0x000fe20000410000 */
[--C-:B------:R-:W-:Y:S01]  /*148c0*/  FFMA.FTZ R30, R30, UR4, -R213.reuse ;  /* 0x000000041e1e7c23 */ /* 0x100fe200080108d5 */
[--C-:B------:R-:W-:Y:S01]  /*148d0*/  FFMA.FTZ R31, R31, UR4, -R213.reuse ;  /* 0x000000041f1f7c23 */ /* 0x100fe200080108d5 */
[----:B---3--:R-:W-:Y:S01]  /*148e0*/  FMUL.FTZ R29, R165, R201 ;  /* 0x000000c9a51d7220 */ /* 0x008fe20000410000 */
        /* <DEDUP_REMOVED lines=11> */
[----:B------:R-:W-:Y:S01]  /*149a0*/  FFMA.FTZ R47, R47, UR4, -R213 ;  /* 0x000000042f2f7c23 */ /* 0x000fe200080108d5 */
[--C-:B------:R-:W-:Y:S01]  /*149b0*/  FFMA.FTZ R60, R60, UR4, -R170.reuse ;  /* 0x000000043c3c7c23 */ /* 0x100fe200080108aa */
[----:B------:R-:W1:Y:S01]  /*149c0*/  MUFU.EX2 R223, R34 ;  /* 0x0000002200df7308 */ /* 0x000e620000000800 */
[--C-:B------:R-:W-:Y:S01]  /*149d0*/  FFMA.FTZ R25, R25, UR4, -R170.reuse ;  /* 0x0000000419197c23 */ /* 0x100fe200080108aa */
[----:B------:R-:W-:Y:S01]  /*149e0*/  MOV R204, R224 ;  /* 0x000000e000cc7202 */ /* 0x000fe20000000f00 */
[--C-:B------:R-:W-:Y:S01]  /*149f0*/  FFMA.FTZ R28, R28, UR4, -R170.reuse ;  /* 0x000000041c1c7c23 */ /* 0x100fe200080108aa */
[-C--:B--2---:R-:W-:Y:S03]  /*14a00*/  HMMA.16816.F32 R68, R172, R208.reuse, R68 ;  /* 0x000000d0ac44723c */ /* 0x084fe60000001844 */
[----:B------:R-:W-:Y:S03]  /*14a10*/  FFMA.FTZ R170, R61, UR4, -R170 ;  /* 0x000000043daa7c23 */ /* 0x000fe600080108aa */
[----:B------:R2:W-:Y:S01]  /*14a20*/  MUFU.EX2 R224, R24 ;  /* 0x0000001800e07308 */ /* 0x0005e20000000800 */
[----:B----4-:R-:W-:Y:S01]  /*14a30*/  MOV R201, R249 ;  /* 0x000000f900c97202 */ /* 0x010fe20000000f00 */
[C---:B------:R-:W-:Y:S06]  /*14a40*/  HMMA.16816.F32 R72, R176.reuse, R208, R72 ;  /* 0x000000d0b048723c */ /* 0x040fec0000001848 */
[-C--:B------:R-:W-:Y:S02]  /*14a50*/  HMMA.16816.F32 R76, R176, R210.reuse, R76 ;  /* 0x000000d2b04c723c */ /* 0x080fe4000000184c */
[----:B------:R-:W-:Y:S03]  /*14a60*/  MUFU.EX2 R170, R170 ;  /* 0x000000aa00aa7308 */ /* 0x000fe60000000800 */
[----:B-1----:R-:W-:Y:S01]  /*14a70*/  MOV R192, R223 ;  /* 0x000000df00c07202 */ /* 0x002fe20000000f00 */
[C---:B------:R-:W-:Y:S06]  /*14a80*/  HMMA.16816.F32 R80, R172.reuse, R210, R80 ;  /* 0x000000d2ac50723c */ /* 0x040fec0000001850 */
[----:B------:R1:W-:Y:S01]  /*14a90*/  MUFU.EX2 R223, R26 ;  /* 0x0000001a00df7308 */ /* 0x0003e20000000800 */
[----:B------:R-:W-:Y:S01]  /*14aa0*/  FMUL.FTZ R34, R0, R194 ;  /* 0x000000c200227220 */ /* 0x000fe20000410000 */
[-C--:B------:R-:W-:Y:S03]  /*14ab0*/  HMMA.16816.F32 R84, R172, R180.reuse, R84 ;  /* 0x000000b4ac54723c */ /* 0x080fe60000001854 */
[----:B--2---:R-:W-:Y:S03]  /*14ac0*/  FMUL.FTZ R24, R165, R196 ;  /* 0x000000c4a5187220 */ /* 0x004fe60000410000 */
[C---:B------:R-:W-:Y:S02]  /*14ad0*/  HMMA.16816.F32 R88, R176.reuse, R180, R88 ;  /* 0x000000b4b058723c */ /* 0x040fe40000001858 */
[----:B------:R-:W-:Y:S03]  /*14ae0*/  MUFU.EX2 R196, R42 ;  /* 0x0000002a00c47308 */ /* 0x000fe60000000800 */
[--C-:B------:R-:W-:Y:S01]  /*14af0*/  FFMA.FTZ R194, R64, UR4, -R169.reuse ;  /* 0x0000000440c27c23 */ /* 0x100fe200080108a9 */
[-C--:B------:R-:W-:Y:S06]  /*14b00*/  HMMA.16816.F32 R92, R176, R182.reuse, R92 ;  /* 0x000000b6b05c723c */ /* 0x080fec000000185c */
[----:B------:R2:W-:Y:S01]  /*14b10*/  MUFU.EX2 R210, R33 ;  /* 0x0000002100d27308 */ /* 0x0005e20000000800 */
[----:B------:R-:W-:Y:S01]  /*14b20*/  MOV R64, R248 ;  /* 0x000000f800407202 */ /* 0x000fe20000000f00 */
[C---:B------:R-:W-:Y:S01]  /*14b30*/  HMMA.16816.F32 R96, R172.reuse, R182, R96 ;  /* 0x000000b6ac60723c */ /* 0x040fe20000001860 */
[----:B------:R-:W3:Y:S07]  /*14b40*/  LDSM.16.MT88.4 R180, [R228+0xe000] ;  /* 0x00e00000e4b4783b */ /* 0x000eee0000004200 */
[----:B------:R-:W-:Y:S01]  /*14b50*/  MUFU.EX2 R248, R37 ;  /* 0x0000002500f87308 */ /* 0x000fe20000000800 */
[-C--:B------:R-:W-:Y:S03]  /*14b60*/  HMMA.16816.F32 R100, R172, R184.reuse, R100 ;  /* 0x000000b8ac64723c */ /* 0x080fe60000001864 */
[----:B-1----:R-:W-:Y:S03]  /*14b70*/  FMUL.FTZ R26, R3, R198 ;  /* 0x000000c6031a7220 */ /* 0x002fe60000410000 */
[C---:B------:R-:W-:Y:S03]  /*14b80*/  HMMA.16816.F32 R104, R176.reuse, R184, R104 ;  /* 0x000000b8b068723c */ /* 0x040fe60000001868 */
[----:B------:R-:W-:Y:S02]  /*14b90*/  MUFU.EX2 R198, R36 ;  /* 0x0000002400c67308 */ /* 0x000fe40000000800 */
[C---:B--2---:R-:W-:Y:S01]  /*14ba0*/  FMUL.FTZ R33, R2.reuse, R193 ;  /* 0x000000c102217220 */ /* 0x044fe20000410000 */
[-C--:B------:R-:W-:Y:S07]  /*14bb0*/  HMMA.16816.F32 R108, R176, R186.reuse, R108 ;  /* 0x000000bab06c723c */ /* 0x080fee000000186c */
[----:B------:R1:W2:Y:S01]  /*14bc0*/  MUFU.EX2 R193, R25 ;  /* 0x0000001900c17308 */ /* 0x0002a20000000800 */
[----:B------:R-:W-:Y:S01]  /*14bd0*/  MOV R211, R247 ;  /* 0x000000f700d37202 */ /* 0x000fe20000000f00 */
[C---:B------:R-:W-:Y:S01]  /*14be0*/  HMMA.16816.F32 R112, R172.reuse, R186, R112 ;  /* 0x000000baac70723c */ /* 0x040fe20000001870 */
[----:B------:R-:W4:Y:S07]  /*14bf0*/  LDSM.16.MT88.4 R184, [R229+0xe000] ;  /* 0x00e00000e5b8783b */ /* 0x000f2e0000004200 */
[----:B------:R5:W2:Y:S03]  /*14c00*/  MUFU.EX2 R247, R21 ;  /* 0x0000001500f77308 */ /* 0x000aa60000000800 */
[----:B------:R-:W-:Y:S02]  /*14c10*/  MOV R208, R225 ;  /* 0x000000e100d07202 */ /* 0x000fe40000000f00 */
[----:B------:R-:W-:Y:S05]  /*14c20*/  MOV R209, R218 ;  /* 0x000000da00d17202 */ /* 0x000fea0000000f00 */
[----:B------:R2:W-:Y:S01]  /*14c30*/  MUFU.EX2 R225, R22 ;  /* 0x0000001600e17308 */ /* 0x0005e20000000800 */
[----:B-1----:R-:W-:Y:S01]  /*14c40*/  FMUL.FTZ R25, R165, R197 ;  /* 0x000000c5a5197220 */ /* 0x002fe20000410000 */
[-C--:B---3--:R-:W-:Y:S08]  /*14c50*/  HMMA.16816.F32 R116, R172, R180.reuse, R116 ;  /* 0x000000b4ac74723c */ /* 0x088ff00000001874 */
[----:B------:R-:W-:Y:S03]  /*14c60*/  MUFU.EX2 R197, R40 ;  /* 0x0000002800c57308 */ /* 0x000fe60000000800 */
[----:B-----5:R-:W-:Y:S01]  /*14c70*/  FMUL.FTZ R21, R2, R189 ;  /* 0x000000bd02157220 */ /* 0x020fe20000410000 */
[C---:B------:R-:W-:Y:S06]  /*14c80*/  HMMA.16816.F32 R120, R176.reuse, R180, R120 ;  /* 0x000000b4b078723c */ /* 0x040fec0000001878 */
[-C--:B------:R-:W-:Y:S01]  /*14c90*/  HMMA.16816.F32 R124, R176, R182.reuse, R124 ;  /* 0x000000b6b07c723c */ /* 0x080fe2000000187c */
[----:B------:R1:W-:Y:S04]  /*14ca0*/  MUFU.EX2 R218, R35 ;  /* 0x0000002300da7308 */ /* 0x0003e80000000800 */
[C---:B--2---:R-:W-:Y:S01]  /*14cb0*/  FMUL.FTZ R22, R0.reuse, R190 ;  /* 0x000000be00167220 */ /* 0x044fe20000410000 */
[C---:B------:R-:W-:Y:S01]  /*14cc0*/  HMMA.16816.F32 R128, R172.reuse, R182, R128 ;  /* 0x000000b6ac80723c */ /* 0x040fe20000001880 */
[----:B------:R-:W2:Y:S04]  /*14cd0*/  LDSM.16.MT88.4 R180, [R231+0xe000] ;  /* 0x00e00000e7b4783b */ /* 0x000ea80000004200 */
[----:B------:R3:W-:Y:S01]  /*14ce0*/  MUFU.EX2 R251, R28 ;  /* 0x0000001c00fb7308 */ /* 0x0007e20000000800 */
[-C--:B----4-:R-:W-:Y:S09]  /*14cf0*/  HMMA.16816.F32 R132, R172, R184.reuse, R132 ;  /* 0x000000b8ac84723c */ /* 0x090ff20000001884 */
[----:B------:R4:W-:Y:S01]  /*14d00*/  MUFU.EX2 R249, R31 ;  /* 0x0000001f00f97308 */ /* 0x0009e20000000800 */
[C---:B------:R-:W-:Y:S04]  /*14d10*/  HMMA.16816.F32 R136, R176.reuse, R184, R136 ;  /* 0x000000b8b088723c */ /* 0x040fe80000001888 */
[C---:B-1----:R-:W-:Y:S03]  /*14d20*/  FMUL.FTZ R35, R0.reuse, R195 ;  /* 0x000000c300237220 */ /* 0x042fe60000410000 */
[--C-:B------:R-:W-:Y:S01]  /*14d30*/  FFMA.FTZ R184, R23, UR4, -R212.reuse ;  /* 0x0000000417b87c23 */ /* 0x100fe200080108d4 */
[----:B------:R-:W-:Y:S01]  /*14d40*/  FMUL.FTZ R23, R0, R191 ;  /* 0x000000bf00177220 */ /* 0x000fe20000410000 */
[----:B------:R1:W-:Y:S01]  /*14d50*/  MUFU.EX2 R195, R30 ;  /* 0x0000001e00c37308 */ /* 0x0003e20000000800 */
[----:B------:R-:W-:Y:S01]  /*14d60*/  LDSM.16.MT88.4 R188, [R229+0xc800] ;  /* 0x00c80000e5bc783b */ /* 0x000fe20000004200 */
[----:B---3--:R-:W-:Y:S01]  /*14d70*/  FMUL.FTZ R28, R165, R200 ;  /* 0x000000c8a51c7220 */ /* 0x008fe20000410000 */
[----:B------:R-:W-:Y:S01]  /*14d80*/  MOV R200, R193 ;  /* 0x000000c100c87202 */ /* 0x000fe20000000f00 */
[--C-:B------:R-:W-:Y:S02]  /*14d90*/  FFMA.FTZ R193, R53, UR4, -R169.reuse ;  /* 0x0000000435c17c23 */ /* 0x100fe400080108a9 */
[-C--:B------:R-:W-:Y:S04]  /*14da0*/  HMMA.16816.F32 R20, R176, R186.reuse, R20 ;  /* 0x000000bab014723c */ /* 0x080fe80000001814 */
[----:B------:R3:W5:Y:S01]  /*14db0*/  MUFU.EX2 R220, R184 ;  /* 0x000000b800dc7308 */ /* 0x0007620000000800 */
[C---:B----4-:R-:W-:Y:S01]  /*14dc0*/  FMUL.FTZ R31, R3.reuse, R203 ;  /* 0x000000cb031f7220 */ /* 0x050fe20000410000 */
[----:B------:R-:W-:Y:S01]  /*14dd0*/  MOV R203, R210 ;  /* 0x000000d200cb7202 */ /* 0x000fe20000000f00 */
[C---:B------:R-:W-:Y:S04]  /*14de0*/  HMMA.16816.F32 R140, R172.reuse, R186, R140 ;  /* 0x000000baac8c723c */ /* 0x040fe8000000188c */
[----:B-1----:R-:W-:Y:S01]  /*14df0*/  FMUL.FTZ R30, R3, R202 ;  /* 0x000000ca031e7220 */ /* 0x002fe20000410000 */
[----:B------:R-:W-:Y:S01]  /*14e00*/  MOV R202, R192 ;  /* 0x000000c000ca7202 */ /* 0x000fe20000000f00 */
[--C-:B------:R-:W-:Y:S01]  /*14e10*/  FFMA.FTZ R192, R52, UR4, -R169.reuse ;  /* 0x0000000434c07c23 */ /* 0x100fe200080108a9 */
[-C--:B--2---:R-:W-:Y:S04]  /*14e20*/  HMMA.16816.F32 R144, R172, R180.reuse, R144 ;  /* 0x000000b4ac90723c */ /* 0x084fe80000001890 */
[----:B------:R-:W-:Y:S01]  /*14e30*/  FFMA.FTZ R169, R65, UR4, -R169 ;  /* 0x0000000441a97c23 */ /* 0x000fe200080108a9 */
[----:B------:R-:W-:Y:S01]  /*14e40*/  MOV R65, R247 ;  /* 0x000000f700417202 */ /* 0x000fe20000000f00 */
[----:B---3--:R-:W1:Y:S01]  /*14e50*/  LDSM.16.MT88.4 R184, [R230+0xe000] ;  /* 0x00e00000e6b8783b */ /* 0x008e620000004200 */
[C---:B------:R-:W-:Y:S01]  /*14e60*/  HMMA.16816.F32 R148, R176.reuse, R180, R148 ;  /* 0x000000b4b094723c */ /* 0x040fe20000001894 */
[----:B------:R-:W-:Y:S03]  /*14e70*/  MUFU.EX2 R247, R39 ;  /* 0x0000002700f77308 */ /* 0x000fe60000000800 */
[----:B------:R-:W-:Y:S02]  /*14e80*/  MOV R210, R205 ;  /* 0x000000cd00d27202 */ /* 0x000fe40000000f00 */
[-C--:B------:R-:W-:Y:S05]  /*14e90*/  HMMA.16816.F32 R32, R176, R182.reuse, R32 ;  /* 0x000000b6b020723c */ /* 0x080fea0000001820 */
[--C-:B------:R-:W-:Y:S01]  /*14ea0*/  FFMA.FTZ R180, R27, UR4, -R213.reuse ;  /* 0x000000041bb47c23 */ /* 0x100fe200080108d5 */
[C---:B------:R-:W-:Y:S03]  /*14eb0*/  HMMA.16816.F32 R152, R172.reuse, R182, R152 ;  /* 0x000000b6ac98723c */ /* 0x040fe60000001898 */
[----:B------:R2:W3:Y:S02]  /*14ec0*/  MUFU.EX2 R252, R180 ;  /* 0x000000b400fc7308 */ /* 0x0004e40000000800 */
[----:B------:R-:W-:Y:S01]  /*14ed0*/  FMUL.FTZ R27, R3, R199 ;  /* 0x000000c7031b7220 */ /* 0x000fe20000410000 */
[----:B------:R-:W-:Y:S01]  /*14ee0*/  FFMA.FTZ R213, R63, UR4, -R213 ;  /* 0x000000043fd57c23 */ /* 0x000fe200080108d5 */
[----:B------:R-:W-:Y:S06]  /*14ef0*/  MOV R205, R226 ;  /* 0x000000e200cd7202 */ /* 0x000fec0000000f00 */
[----:B------:R4:W-:Y:S10]  /*14f00*/  MUFU.EX2 R199, R38 ;  /* 0x0000002600c77308 */ /* 0x0009f40000000800 */
[----:B------:R-:W-:Y:S01]  /*14f10*/  MUFU.EX2 R226, R48 ;  /* 0x0000003000e27308 */ /* 0x000fe20000000800 */
[----:B--2---:R-:W2:Y:S01]  /*14f20*/  LDSM.16.MT88.4 R180, [R228+0xc800] ;  /* 0x00c80000e4b4783b */ /* 0x004ea20000004200 */
[-C--:B-1----:R-:W-:Y:S07]  /*14f30*/  HMMA.16816.F32 R24, R172, R184.reuse, R24 ;  /* 0x000000b8ac18723c */ /* 0x082fee0000001818 */
[----:B----4-:R-:W-:Y:S01]  /*14f40*/  LDSM.16.MT88.4 R36, [R230+0xe800] ;  /* 0x00e80000e624783b */ /* 0x010fe20000004200 */
[----:B------:R-:W-:Y:S01]  /*14f50*/  MUFU.EX2 R213, R213 ;  /* 0x000000d500d57308 */ /* 0x000fe20000000800 */
[C---:B------:R-:W-:Y:S06]  /*14f60*/  HMMA.16816.F32 R156, R176.reuse, R184, R156 ;  /* 0x000000b8b09c723c */ /* 0x040fec000000189c */
[-C--:B------:R-:W-:Y:S06]  /*14f70*/  HMMA.16816.F32 R160, R176, R186.reuse, R160 ;  /* 0x000000bab0a0723c */ /* 0x080fec00000018a0 */
[----:B------:R-:W-:Y:S01]  /*14f80*/  HMMA.16816.F32 R28, R172, R186, R28 ;  /* 0x000000baac1c723c */ /* 0x000fe2000000181c */
[----:B------:R-:W-:Y:S04]  /*14f90*/  LDSM.16.MT88.4 R184, [R230+0xc800] ;  /* 0x00c80000e6b8783b */ /* 0x000fe80000004200 */
[----:B------:R-:W-:Y:S02]  /*14fa0*/  F2FP.F16.F32.PACK_AB R176, R200, R224 ;  /* 0x000000e0c8b0723e */ /* 0x000fe400000000ff */
[----:B------:R-:W-:Y:S04]  /*14fb0*/  F2FP.F16.F32.PACK_AB R172, R65, R64 ;  /* 0x0000004041ac723e */ /* 0x000fe800000000ff */
[----:B-----5:R-:W-:Y:S02]  /*14fc0*/  F2FP.F16.F32.PACK_AB R173, R220, R225 ;  /* 0x000000e1dcad723e */ /* 0x020fe400000000ff */
[----:B------:R-:W-:Y:S02]  /*14fd0*/  F2FP.F16.F32.PACK_AB R174, R203, R201 ;  /* 0x000000c9cbae723e */ /* 0x000fe400000000ff */
[----:B------:R-:W-:Y:S02]  /*14fe0*/  F2FP.F16.F32.PACK_AB R175, R218, R202 ;  /* 0x000000cadaaf723e */ /* 0x000fe400000000ff */
[----:B---3--:R-:W-:Y:S02]  /*14ff0*/  F2FP.F16.F32.PACK_AB R177, R252, R223 ;  /* 0x000000dffcb1723e */ /* 0x008fe400000000ff */
[----:B------:R-:W-:Y:S02]  /*15000*/  F2FP.F16.F32.PACK_AB R178, R250, R251 ;  /* 0x000000fbfab2723e */ /* 0x000fe400000000ff */
[----:B------:R-:W-:Y:S01]  /*15010*/  F2FP.F16.F32.PACK_AB R179, R249, R195 ;  /* 0x000000c3f9b3723e */ /* 0x000fe200000000ff */
[-C--:B--2---:R-:W-:Y:S06]  /*15020*/  HMMA.16816.F32 R4, R172, R180.reuse, R4 ;  /* 0x000000b4ac04723c */ /* 0x084fec0000001804 */
[C---:B------:R-:W-:Y:S06]  /*15030*/  HMMA.16816.F32 R8, R176.reuse, R180, R8 ;  /* 0x000000b4b008723c */ /* 0x040fec0000001808 */
[-C--:B------:R-:W-:Y:S06]  /*15040*/  HMMA.16816.F32 R12, R176, R182.reuse, R12 ;  /* 0x000000b6b00c723c */ /* 0x080fec000000180c */
[C---:B------:R-:W-:Y:S01]  /*15050*/  HMMA.16816.F32 R16, R172.reuse, R182, R16 ;  /* 0x000000b6ac10723c */ /* 0x040fe20000001810 */
[----:B------:R-:W1:Y:S05]  /*15060*/  LDSM.16.MT88.4 R180, [R231+0xc800] ;  /* 0x00c80000e7b4783b */ /* 0x000e6a0000004200 */
[-C--:B------:R-:W-:Y:S06]  /*15070*/  HMMA.16816.F32 R68, R172, R188.reuse, R68 ;  /* 0x000000bcac44723c */ /* 0x080fec0000001844 */
[C---:B------:R-:W-:Y:S06]  /*15080*/  HMMA.16816.F32 R72, R176.reuse, R188, R72 ;  /* 0x000000bcb048723c */ /* 0x040fec0000001848 */
[-C--:B------:R-:W-:Y:S05]  /*15090*/  HMMA.16816.F32 R76, R176, R190.reuse, R76 ;  /* 0x000000beb04c723c */ /* 0x080fea000000184c */
[----:B------:R-:W-:Y:S01]  /*150a0*/  MOV R189, R223 ;  /* 0x000000df00bd7202 */ /* 0x000fe20000000f00 */
[C---:B------:R-:W-:Y:S01]  /*150b0*/  HMMA.16816.F32 R80, R172.reuse, R190, R80 ;  /* 0x000000beac50723c */ /* 0x040fe20000001850 */
[----:B------:R-:W2:Y:S04]  /*150c0*/  MUFU.EX2 R223, R41 ;  /* 0x0000002900df7308 */ /* 0x000ea80000000800 */
[----:B------:R-:W-:Y:S02]  /*150d0*/  MOV R188, R224 ;  /* 0x000000e000bc7202 */ /* 0x000fe40000000f00 */
[----:B------:R-:W-:Y:S04]  /*150e0*/  MOV R190, R227 ;  /* 0x000000e300be7202 */ /* 0x000fe80000000f00 */
[----:B------:R-:W-:Y:S01]  /*150f0*/  MUFU.EX2 R227, R49 ;  /* 0x0000003100e37308 */ /* 0x000fe20000000800 */
[----:B------:R-:W-:Y:S01]  /*15100*/  MOV R191, R225 ;  /* 0x000000e100bf7202 */ /* 0x000fe20000000f00 */
[-C--:B-1----:R-:W-:Y:S08]  /*15110*/  HMMA.16816.F32 R84, R172, R180.reuse, R84 ;  /* 0x000000b4ac54723c */ /* 0x082ff00000001854 */
[----:B------:R-:W-:Y:S01]  /*15120*/  MUFU.EX2 R224, R50 ;  /* 0x0000003200e07308 */ /* 0x000fe20000000800 */
[C---:B------:R-:W-:Y:S09]  /*15130*/  HMMA.16816.F32 R88, R176.reuse, R180, R88 ;  /* 0x000000b4b058723c */ /* 0x040ff20000001858 */
[----:B------:R1:W-:Y:S01]  /*15140*/  MUFU.EX2 R225, R51 ;  /* 0x0000003300e17308 */ /* 0x0003e20000000800 */
[-C--:B------:R-:W-:Y:S06]  /*15150*/  HMMA.16816.F32 R92, R176, R182.reuse, R92 ;  /* 0x000000b6b05c723c */ /* 0x080fec000000185c */
[C---:B------:R-:W-:Y:S01]  /*15160*/  HMMA.16816.F32 R96, R172.reuse, R182, R96 ;  /* 0x000000b6ac60723c */ /* 0x040fe20000001860 */
[----:B------:R-:W3:Y:S05]  /*15170*/  LDSM.16.MT88.4 R180, [R228+0xe800] ;  /* 0x00e80000e4b4783b */ /* 0x000eea0000004200 */
[-C--:B------:R-:W-:Y:S03]  /*15180*/  HMMA.16816.F32 R100, R172, R184.reuse, R100 ;  /* 0x000000b8ac64723c */ /* 0x080fe60000001864 */
[----:B-1----:R-:W-:Y:S03]  /*15190*/  LDSM.16.MT88.4 R48, [R229+0xd000] ;  /* 0x00d00000e530783b */ /* 0x002fe60000004200 */
        /* <DEDUP_REMOVED lines=11> */
[-C--:B------:R-:W-:Y:S05]  /*15250*/  HMMA.16816.F32 R20, R176, R186.reuse, R20 ;  /* 0x000000bab014723c */ /* 0x080fea0000001814 */
[----:B------:R-:W-:Y:S01]  /*15260*/  MOV R185, R222 ;  /* 0x000000de00b97202 */ /* 0x000fe20000000f00 */
[C---:B------:R-:W-:Y:S01]  /*15270*/  HMMA.16816.F32 R140, R172.reuse, R186, R140 ;  /* 0x000000baac8c723c */ /* 0x040fe2000000188c */
[----:B------:R1:W4:Y:S04]  /*15280*/  MUFU.EX2 R222, R43 ;  /* 0x0000002b00de7308 */ /* 0x0003280000000800 */
[----:B------:R-:W-:Y:S02]  /*15290*/  MOV R184, R221 ;  /* 0x000000dd00b87202 */ /* 0x000fe40000000f00 */
[----:B------:R-:W-:Y:S04]  /*152a0*/  MOV R186, R219 ;  /* 0x000000db00ba7202 */ /* 0x000fe80000000f00 */
[----:B------:R2:W-:Y:S01]  /*152b0*/  MUFU.EX2 R221, R44 ;  /* 0x0000002c00dd7308 */ /* 0x0005e20000000800 */
[----:B------:R-:W-:Y:S01]  /*152c0*/  MOV R187, R220 ;  /* 0x000000dc00bb7202 */ /* 0x000fe20000000f00 */
[-C--:B---3--:R-:W-:Y:S01]  /*152d0*/  HMMA.16816.F32 R144, R172, R180.reuse, R144 ;  /* 0x000000b4ac90723c */ /* 0x088fe20000001890 */
[----:B-1----:R-:W1:Y:S07]  /*152e0*/  LDSM.16.MT88.4 R40, [R228+0xd000] ;  /* 0x00d00000e428783b */ /* 0x002e6e0000004200 */
[----:B------:R4:W3:Y:S01]  /*152f0*/  MUFU.EX2 R220, R45 ;  /* 0x0000002d00dc7308 */ /* 0x0008e20000000800 */
[C---:B------:R-:W-:Y:S01]  /*15300*/  HMMA.16816.F32 R148, R176.reuse, R180, R148 ;  /* 0x000000b4b094723c */ /* 0x040fe20000001894 */
[----:B------:R-:W5:Y:S08]  /*15310*/  LDL.LU R180, [R1+0x8] ;  /* 0x0000080001b47983 */ /* 0x000f700000300800 */
[----:B------:R3:W-:Y:S02]  /*15320*/  MUFU.EX2 R219, R46 ;  /* 0x0000002e00db7308 */ /* 0x0007e40000000800 */
[----:B--2---:R-:W-:Y:S01]  /*15330*/  F2FP.F16.F32.PACK_AB R44, R223, R197 ;  /* 0x000000c5df2c723e */ /* 0x004fe200000000ff */
[-C--:B------:R-:W-:Y:S03]  /*15340*/  HMMA.16816.F32 R32, R176, R182.reuse, R32 ;  /* 0x000000b6b020723c */ /* 0x080fe60000001820 */
[----:B------:R-:W-:Y:S03]  /*15350*/  MOV R181, R218 ;  /* 0x000000da00b57202 */ /* 0x000fe60000000f00 */
[C---:B------:R-:W-:Y:S01]  /*15360*/  HMMA.16816.F32 R152, R172.reuse, R182, R152 ;  /* 0x000000b6ac98723c */ /* 0x040fe20000001898 */
[----:B------:R-:W2:Y:S01]  /*15370*/  LDL.LU R182, [R1+0x10] ;  /* 0x0000100001b67983 */ /* 0x000ea20000300800 */
[----:B------:R-:W1:Y:S03]  /*15380*/  MUFU.EX2 R218, R47 ;  /* 0x0000002f00da7308 */ /* 0x000e660000000800 */
[----:B------:R-:W5:Y:S01]  /*15390*/  LDL.LU R183, [R1+0xc] ;  /* 0x00000c0001b77983 */ /* 0x000f620000300800 */
[-C--:B------:R-:W-:Y:S05]  /*153a0*/  HMMA.16816.F32 R24, R172, R36.reuse, R24 ;  /* 0x00000024ac18723c */ /* 0x080fea0000001818 */
[----:B----4-:R-:W-:Y:S01]  /*153b0*/  F2FP.F16.F32.PACK_AB R45, R222, R196 ;  /* 0x000000c4de2d723e */ /* 0x010fe200000000ff */
[C---:B------:R-:W-:Y:S05]  /*153c0*/  HMMA.16816.F32 R156, R176.reuse, R36, R156 ;  /* 0x00000024b09c723c */ /* 0x040fea000000189c */
[----:B---3--:R-:W-:Y:S01]  /*153d0*/  F2FP.F16.F32.PACK_AB R46, R220, R221 ;  /* 0x000000dddc2e723e */ /* 0x008fe200000000ff */
[-C--:B------:R-:W-:Y:S05]  /*153e0*/  HMMA.16816.F32 R160, R176, R38.reuse, R160 ;  /* 0x00000026b0a0723c */ /* 0x080fea00000018a0 */
[----:B-1----:R-:W-:Y:S01]  /*153f0*/  F2FP.F16.F32.PACK_AB R47, R218, R219 ;  /* 0x000000dbda2f723e */ /* 0x002fe200000000ff */
[----:B------:R-:W-:Y:S05]  /*15400*/  HMMA.16816.F32 R28, R172, R38, R28 ;  /* 0x00000026ac1c723c */ /* 0x000fea000000181c */
[----:B------:R-:W-:Y:S01]  /*15410*/  F2FP.F16.F32.PACK_AB R36, R248, R198 ;  /* 0x000000c6f824723e */ /* 0x000fe200000000ff */
[--C-:B------:R-:W-:Y:S01]  /*15420*/  FFMA.FTZ R176, R54, UR4, -R212.reuse ;  /* 0x0000000436b07c23 */ /* 0x100fe200080108d4 */
[----:B------:R-:W-:Y:S01]  /*15430*/  MOV R173, R184 ;  /* 0x000000b800ad7202 */ /* 0x000fe20000000f00 */
[--C-:B------:R-:W-:Y:S02]  /*15440*/  FFMA.FTZ R177, R55, UR4, -R212.reuse ;  /* 0x0000000437b17c23 */ /* 0x100fe400080108d4 */
[----:B------:R-:W1:Y:S01]  /*15450*/  LDSM.16.MT88.4 R52, [R231+0xd000] ;  /* 0x00d00000e734783b */ /* 0x000e620000004200 */
[----:B------:R-:W-:Y:S01]  /*15460*/  MOV R184, R210 ;  /* 0x000000d200b87202 */ /* 0x000fe20000000f00 */
[--C-:B------:R-:W-:Y:S01]  /*15470*/  FFMA.FTZ R178, R66, UR4, -R212.reuse ;  /* 0x0000000442b27c23 */ /* 0x100fe200080108d4 */
[----:B------:R-:W-:Y:S01]  /*15480*/  MOV R210, R211 ;  /* 0x000000d300d27202 */ /* 0x000fe20000000f00 */
[----:B------:R-:W-:Y:S01]  /*15490*/  FFMA.FTZ R212, R67, UR4, -R212 ;  /* 0x0000000443d47c23 */ /* 0x000fe200080108d4 */
[----:B------:R-:W-:Y:S02]  /*154a0*/  MOV R211, R208 ;  /* 0x000000d000d37202 */ /* 0x000fe40000000f00 */
[----:B------:R-:W-:Y:S02]  /*154b0*/  MOV R175, R186 ;  /* 0x000000ba00af7202 */ /* 0x000fe40000000f00 */
[----:B------:R-:W-:Y:S01]  /*154c0*/  MOV R186, R211 ;  /* 0x000000d300ba7202 */ /* 0x000fe20000000f00 */
[----:B------:R-:W-:Y:S01]  /*154d0*/  MUFU.EX2 R212, R212 ;  /* 0x000000d400d47308 */ /* 0x000fe20000000800 */
[----:B------:R-:W-:Y:S02]  /*154e0*/  F2FP.F16.F32.PACK_AB R37, R247, R199 ;  /* 0x000000c7f725723e */ /* 0x000fe400000000ff */
[----:B------:R-:W-:Y:S02]  /*154f0*/  F2FP.F16.F32.PACK_AB R38, R227, R226 ;  /* 0x000000e2e326723e */ /* 0x000fe400000000ff */
[----:B------:R-:W-:Y:S02]  /*15500*/  F2FP.F16.F32.PACK_AB R39, R225, R224 ;  /* 0x000000e0e127723e */ /* 0x000fe400000000ff */
[----:B------:R-:W-:Y:S03]  /*15510*/  MOV R179, R181 ;  /* 0x000000b500b37202 */ /* 0x000fe60000000f00 */
[----:B------:R3:W-:Y:S01]  /*15520*/  MUFU.EX2 R211, R169 ;  /* 0x000000a900d37308 */ /* 0x0007e20000000800 */
[----:B------:R-:W-:Y:S02]  /*15530*/  MOV R172, R185 ;  /* 0x000000b900ac7202 */ /* 0x000fe40000000f00 */
[----:B------:R-:W-:Y:S01]  /*15540*/  MOV R185, R64 ;  /* 0x0000004000b97202 */ /* 0x000fe20000000f00 */
[-C--:B------:R-:W-:Y:S05]  /*15550*/  HMMA.16816.F32 R4, R36, R40.reuse, R4 ;  /* 0x000000282404723c */ /* 0x080fea0000001804 */
[----:B------:R-:W-:Y:S01]  /*15560*/  MOV R208, R209 ;  /* 0x000000d100d07202 */ /* 0x000fe20000000f00 */
[C---:B------:R-:W-:Y:S05]  /*15570*/  HMMA.16816.F32 R8, R44.reuse, R40, R8 ;  /* 0x000000282c08723c */ /* 0x040fea0000001808 */
[----:B------:R-:W-:Y:S01]  /*15580*/  MOV R174, R187 ;  /* 0x000000bb00ae7202 */ /* 0x000fe20000000f00 */
[-C--:B------:R-:W-:Y:S01]  /*15590*/  HMMA.16816.F32 R12, R44, R42.reuse, R12 ;  /* 0x0000002a2c0c723c */ /* 0x080fe2000000180c */
[----:B---3--:R-:W3:Y:S04]  /*155a0*/  LDL.LU R169, [R1+0x14] ;  /* 0x0000140001a97983 */ /* 0x008ee80000300800 */
[----:B------:R-:W-:Y:S01]  /*155b0*/  MOV R187, R190 ;  /* 0x000000be00bb7202 */ /* 0x000fe20000000f00 */
[C---:B------:R-:W-:Y:S01]  /*155c0*/  HMMA.16816.F32 R16, R36.reuse, R42, R16 ;  /* 0x0000002a2410723c */ /* 0x040fe20000001810 */
[----:B------:R-:W-:Y:S04]  /*155d0*/  LDSM.16.MT88.4 R40, [R228+0xf000] ;  /* 0x00f00000e428783b */ /* 0x000fe80000004200 */
[----:B------:R-:W-:Y:S01]  /*155e0*/  MOV R190, R65 ;  /* 0x0000004100be7202 */ /* 0x000fe20000000f00 */
[-C--:B------:R-:W-:Y:S03]  /*155f0*/  HMMA.16816.F32 R68, R36, R48.reuse, R68 ;  /* 0x000000302444723c */ /* 0x080fe60000001844 */
[----:B------:R-:W4:Y:S02]  /*15600*/  LDSM.16.MT88.4 R64, [R230+0xd000] ;  /* 0x00d00000e640783b */ /* 0x000f240000004200 */
[----:B------:R-:W-:Y:S01]  /*15610*/  MOV R209, R217 ;  /* 0x000000d900d17202 */ /* 0x000fe20000000f00 */
[C---:B------:R-:W-:Y:S01]  /*15620*/  HMMA.16816.F32 R72, R44.reuse, R48, R72 ;  /* 0x000000302c48723c */ /* 0x040fe20000001848 */
[----:B------:R1:W-:Y:S05]  /*15630*/  MUFU.EX2 R217, R192 ;  /* 0x000000c000d97308 */ /* 0x0003ea0000000800 */
[-C--:B------:R-:W-:Y:S06]  /*15640*/  HMMA.16816.F32 R76, R44, R50.reuse, R76 ;  /* 0x000000322c4c723c */ /* 0x080fec000000184c */
[C---:B------:R-:W-:Y:S01]  /*15650*/  HMMA.16816.F32 R80, R36.reuse, R50, R80 ;  /* 0x000000322450723c */ /* 0x040fe20000001850 */
[----:B------:R-:W4:Y:S05]  /*15660*/  LDSM.16.MT88.4 R48, [R229+0xf000] ;  /* 0x00f00000e530783b */ /* 0x000f2a0000004200 */
[-C--:B-1----:R-:W-:Y:S05]  /*15670*/  HMMA.16816.F32 R84, R36, R52.reuse, R84 ;  /* 0x000000342454723c */ /* 0x082fea0000001854 */
[----:B------:R-:W-:Y:S01]  /*15680*/  MOV R192, R187 ;  /* 0x000000bb00c07202 */ /* 0x000fe20000000f00 */
[C---:B------:R-:W-:Y:S05]  /*15690*/  HMMA.16816.F32 R88, R44.reuse, R52, R88 ;  /* 0x000000342c58723c */ /* 0x040fea0000001858 */
[----:B------:R-:W-:Y:S01]  /*156a0*/  MOV R187, R210 ;  /* 0x000000d200bb7202 */ /* 0x000fe20000000f00 */
[-C--:B------:R-:W-:Y:S01]  /*156b0*/  HMMA.16816.F32 R92, R44, R54.reuse, R92 ;  /* 0x000000362c5c723c */ /* 0x080fe2000000185c */
[----:B------:R1:W-:Y:S05]  /*156c0*/  MUFU.EX2 R210, R194 ;  /* 0x000000c200d27308 */ /* 0x0003ea0000000800 */
[C---:B------:R-:W-:Y:S01]  /*156d0*/  HMMA.16816.F32 R96, R36.reuse, R54, R96 ;  /* 0x000000362460723c */ /* 0x040fe20000001860 */
[----:B------:R-:W1:Y:S05]  /*156e0*/  LDSM.16.MT88.4 R52, [R231+0xf000] ;  /* 0x00f00000e734783b */ /* 0x000e6a0000004200 */
[-C--:B----4-:R-:W-:Y:S06]  /*156f0*/  HMMA.16816.F32 R100, R36, R64.reuse, R100 ;  /* 0x000000402464723c */ /* 0x090fec0000001864 */
[C---:B------:R-:W-:Y:S05]  /*15700*/  HMMA.16816.F32 R104, R44.reuse, R64, R104 ;  /* 0x000000402c68723c */ /* 0x040fea0000001868 */
[----:B-1----:R-:W-:Y:S01]  /*15710*/  MOV R194, R207 ;  /* 0x000000cf00c27202 */ /* 0x002fe20000000f00 */
[-C--:B------:R-:W-:Y:S01]  /*15720*/  HMMA.16816.F32 R108, R44, R66.reuse, R108 ;  /* 0x000000422c6c723c */ /* 0x080fe2000000186c */
[----:B------:R-:W-:Y:S05]  /*15730*/  MUFU.EX2 R207, R57 ;  /* 0x0000003900cf7308 */ /* 0x000fea0000000800 */
[C---:B------:R-:W-:Y:S01]  /*15740*/  HMMA.16816.F32 R112, R36.reuse, R66, R112 ;  /* 0x000000422470723c */ /* 0x040fe20000001870 */
[----:B------:R-:W1:Y:S05]  /*15750*/  LDSM.16.MT88.4 R64, [R230+0xf000] ;  /* 0x00f00000e640783b */ /* 0x000e6a0000004200 */
[-C--:B------:R-:W-:Y:S06]  /*15760*/  HMMA.16816.F32 R116, R36, R40.reuse, R116 ;  /* 0x000000282474723c */ /* 0x080fec0000001874 */
[C---:B------:R-:W-:Y:S06]  /*15770*/  HMMA.16816.F32 R120, R44.reuse, R40, R120 ;  /* 0x000000282c78723c */ /* 0x040fec0000001878 */
[-C--:B------:R-:W-:Y:S06]  /*15780*/  HMMA.16816.F32 R124, R44, R42.reuse, R124 ;  /* 0x0000002a2c7c723c */ /* 0x080fec000000187c */
[C---:B------:R-:W-:Y:S01]  /*15790*/  HMMA.16816.F32 R128, R36.reuse, R42, R128 ;  /* 0x0000002a2480723c */ /* 0x040fe20000001880 */
[----:B------:R-:W-:Y:S05]  /*157a0*/  LDSM.16.MT88.4 R40, [R229+0xd800] ;  /* 0x00d80000e528783b */ /* 0x000fea0000004200 */
        /* <DEDUP_REMOVED lines=10> */
[-C--:B-1----:R-:W-:Y:S06]  /*15850*/  HMMA.16816.F32 R24, R36, R64.reuse, R24 ;  /* 0x000000402418723c */ /* 0x082fec0000001818 */
[C---:B------:R-:W-:Y:S06]  /*15860*/  HMMA.16816.F32 R156, R44.reuse, R64, R156 ;  /* 0x000000402c9c723c */ /* 0x040fec000000189c */
[-C--:B------:R-:W-:Y:S01]  /*15870*/  HMMA.16816.F32 R160, R44, R66.reuse, R160 ;  /* 0x000000422ca0723c */ /* 0x080fe200000018a0 */
[----:B------:R-:W-:Y:S05]  /*15880*/  LDSM.16.MT88.4 R44, [R229+0xf800] ;  /* 0x00f80000e52c783b */ /* 0x000fea0000004200 */
[----:B------:R-:W-:Y:S07]  /*15890*/  HMMA.16816.F32 R28, R36, R66, R28 ;  /* 0x00000042241c723c */ /* 0x000fee000000181c */
[----:B------:R-:W-:Y:S04]  /*158a0*/  MOV R66, R203 ;  /* 0x000000cb00427202 */ /* 0x000fe80000000f00 */
[----:B------:R-:W-:Y:S01]  /*158b0*/  MOV R67, R179 ;  /* 0x000000b300437202 */ /* 0x000fe20000000f00 */
[----:B--2---:R-:W-:Y:S02]  /*158c0*/  FFMA.FTZ R165, R165, R182, R216 ;  /* 0x000000b6a5a57223 */ /* 0x004fe400000100d8 */
[----:B------:R1:W-:Y:S01]  /*158d0*/  MUFU.EX2 R216, R193 ;  /* 0x000000c100d87308 */ /* 0x0003e20000000800 */
[----:B-----5:R-:W-:Y:S01]  /*158e0*/  FFMA.FTZ R61, R3, R183, R215 ;  /* 0x000000b7033d7223 */ /* 0x020fe200000100d7 */
[----:B------:R-:W-:Y:S01]  /*158f0*/  FFMA.FTZ R3, R2, R180, R214 ;  /* 0x000000b402037223 */ /* 0x000fe200000100d6 */
[----:B------:R-:W-:Y:S01]  /*15900*/  MOV R2, R204 ;  /* 0x000000cc00027202 */ /* 0x000fe20000000f00 */
[----:B------:R-:W2:Y:S06]  /*15910*/  LDSM.16.MT88.4 R180, [R228+0xd800] ;  /* 0x00d80000e4b4783b */ /* 0x000eac0000004200 */
[----:B------:R4:W-:Y:S01]  /*15920*/  MUFU.EX2 R215, R176 ;  /* 0x000000b000d77308 */ /* 0x0009e20000000800 */
[----:B------:R-:W-:Y:S09]  /*15930*/  FADD.FTZ R2, R2, R165 ;  /* 0x000000a502027221 */ /* 0x000ff20000010000 */
[----:B------:R5:W5:Y:S01]  /*15940*/  MUFU.EX2 R214, R177 ;  /* 0x000000b100d67308 */ /* 0x000b620000000800 */
[----:B-1----:R-:W-:Y:S05]  /*15950*/  MOV R193, R208 ;  /* 0x000000d000c17202 */ /* 0x002fea0000000f00 */
[----:B------:R-:W-:Y:S01]  /*15960*/  FADD.FTZ R2, R193, R2 ;  /* 0x00000002c1027221 */ /* 0x000fe20000010000 */
[----:B------:R-:W-:Y:S03]  /*15970*/  MOV R193, R201 ;  /* 0x000000c900c17202 */ /* 0x000fe60000000f00 */
[----:B------:R1:W-:Y:S01]  /*15980*/  MUFU.EX2 R204, R60 ;  /* 0x0000003c00cc7308 */ /* 0x0003e20000000800 */
[----:B----4-:R-:W-:Y:S01]  /*15990*/  MOV R176, R209 ;  /* 0x000000d100b07202 */ /* 0x010fe20000000f00 */
[----:B------:R-:W-:Y:S01]  /*159a0*/  FADD.FTZ R64, R175, R2 ;  /* 0x00000002af407221 */ /* 0x000fe20000010000 */
[----:B------:R-:W-:Y:S07]  /*159b0*/  MOV R2, R184 ;  /* 0x000000b800027202 */ /* 0x000fee0000000f00 */
[----:B------:R4:W2:Y:S01]  /*159c0*/  MUFU.EX2 R209, R178 ;  /* 0x000000b200d17308 */ /* 0x0008a20000000800 */
[----:B-----5:R-:W-:Y:S02]  /*159d0*/  MOV R177, R206 ;  /* 0x000000ce00b17202 */ /* 0x020fe40000000f00 */
[----:B------:R-:W-:Y:S03]  /*159e0*/  F2FP.F16.F32.PACK_AB R201, R214, R215 ;  /* 0x000000d7d6c9723e */ /* 0x000fe600000000ff */
[----:B------:R-:W-:Y:S04]  /*159f0*/  FADD.FTZ R3, R177, R3 ;  /* 0x00000003b1037221 */ /* 0x000fe80000010000 */
[----:B------:R-:W5:Y:S01]  /*15a00*/  MUFU.EX2 R208, R56 ;  /* 0x0000003800d07308 */ /* 0x000f620000000800 */
[----:B-1----:R-:W-:Y:S01]  /*15a10*/  FADD.FTZ R60, R194, R61 ;  /* 0x0000003dc23c7221 */ /* 0x002fe20000010000 */
[----:B------:R-:W-:Y:S01]  /*15a20*/  MOV R194, R200 ;  /* 0x000000c800c27202 */ /* 0x000fe20000000f00 */
[----:B------:R-:W-:Y:S01]  /*15a30*/  FADD.FTZ R65, R172, R3 ;  /* 0x00000003ac417221 */ /* 0x000fe20000010000 */
[----:B------:R-:W-:Y:S01]  /*15a40*/  F2FP.F16.F32.PACK_AB R200, R216, R217 ;  /* 0x000000d9d8c8723e */ /* 0x000fe200000000ff */
[----:B------:R-:W-:Y:S01]  /*15a50*/  FADD.FTZ R165, R192, R60 ;  /* 0x0000003cc0a57221 */ /* 0x000fe20000010000 */
[----:B------:R-:W-:Y:S04]  /*15a60*/  MOV R192, R202 ;  /* 0x000000ca00c07202 */ /* 0x000fe80000000f00 */
[----:B------:R-:W-:Y:S01]  /*15a70*/  MUFU.EX2 R206, R58 ;  /* 0x0000003a00ce7308 */ /* 0x000fe20000000800 */
[----:B----4-:R-:W-:Y:S02]  /*15a80*/  MOV R178, R205 ;  /* 0x000000cd00b27202 */ /* 0x010fe40000000f00 */
[----:B------:R-:W-:Y:S02]  /*15a90*/  F2FP.F16.F32.PACK_AB R202, R211, R210 ;  /* 0x000000d2d3ca723e */ /* 0x000fe400000000ff */
[----:B--2---:R-:W-:Y:S02]  /*15aa0*/  F2FP.F16.F32.PACK_AB R203, R212, R209 ;  /* 0x000000d1d4cb723e */ /* 0x004fe400000000ff */
[----:B------:R-:W-:Y:S03]  /*15ab0*/  F2FP.F16.F32.PACK_AB R38, R170, R204 ;  /* 0x000000ccaa26723e */ /* 0x000fe600000000ff */
[----:B------:R1:W2:Y:S01]  /*15ac0*/  MUFU.EX2 R205, R59 ;  /* 0x0000003b00cd7308 */ /* 0x0002a20000000800 */
[----:B-----5:R-:W-:Y:S01]  /*15ad0*/  F2FP.F16.F32.PACK_AB R36, R207, R208 ;  /* 0x000000d0cf24723e */ /* 0x020fe200000000ff */
[----:B---3--:R-:W-:Y:S08]  /*15ae0*/  FFMA.FTZ R0, R0, R169, R178 ;  /* 0x000000a900007223 */ /* 0x008ff000000100b2 */
[----:B------:R-:W3:Y:S01]  /*15af0*/  MUFU.EX2 R169, R62 ;  /* 0x0000003e00a97308 */ /* 0x000ee20000000800 */
[----:B------:R-:W-:Y:S02]  /*15b00*/  FADD.FTZ R0, R176, R0 ;  /* 0x00000000b0007221 */ /* 0x000fe40000010000 */
[-C--:B------:R-:W-:Y:S01]  /*15b10*/  HMMA.16816.F32 R176, R200, R180.reuse, R4 ;  /* 0x000000b4c8b0723c */ /* 0x080fe20000001804 */
[----:B-1----:R-:W1:Y:S04]  /*15b20*/  LDSM.16.MT88.4 R56, [R228+0xf800] ;  /* 0x00f80000e438783b */ /* 0x002e680000004200 */
[----:B--2---:R-:W-:Y:S01]  /*15b30*/  F2FP.F16.F32.PACK_AB R37, R205, R206 ;  /* 0x000000cecd25723e */ /* 0x004fe200000000ff */
[----:B------:R-:W-:Y:S01]  /*15b40*/  FADD.FTZ R3, R173, R0 ;  /* 0x00000000ad037221 */ /* 0x000fe20000010000 */
[----:B------:R-:W-:Y:S02]  /*15b50*/  MOV R0, R174 ;  /* 0x000000ae00007202 */ /* 0x000fe40000000f00 */
[----:B------:R-:W-:Y:S02]  /*15b60*/  LDSM.16.MT88.4 R4, [R230+0xf800] ;  /* 0x00f80000e604783b */ /* 0x000fe40000004200 */
[----:B------:R-:W-:Y:S01]  /*15b70*/  FADD.FTZ R2, R2, R3 ;  /* 0x0000000302027221 */ /* 0x000fe20000010000 */
[----:B---3--:R-:W-:Y:S05]  /*15b80*/  F2FP.F16.F32.PACK_AB R39, R213, R169 ;  /* 0x000000a9d527723e */ /* 0x008fea00000000ff */
[----:B------:R-:W2:Y:S02]  /*15b90*/  LDSM.16.MT88.4 R60, [R231+0xf800] ;  /* 0x00f80000e73c783b */ /* 0x000ea40000004200 */
[C---:B------:R-:W-:Y:S07]  /*15ba0*/  HMMA.16816.F32 R172, R36.reuse, R180, R8 ;  /* 0x000000b424ac723c */ /* 0x040fee0000001808 */
[----:B------:R-:W-:Y:S04]  /*15bb0*/  MOV R11, R0 ;  /* 0x00000000000b7202 */ /* 0x000fe80000000f00 */
[----:B------:R-:W-:Y:S02]  /*15bc0*/  MOV R8, R185 ;  /* 0x000000b900087202 */ /* 0x000fe40000000f00 */
[----:B------:R-:W-:Y:S02]  /*15bd0*/  MOV R0, R186 ;  /* 0x000000ba00007202 */ /* 0x000fe40000000f00 */
[----:B------:R-:W-:Y:S01]  /*15be0*/  MOV R9, R187 ;  /* 0x000000bb00097202 */ /* 0x000fe20000000f00 */
[----:B------:R-:W-:Y:S01]  /*15bf0*/  FADD.FTZ R8, R8, R64 ;  /* 0x0000004008087221 */ /* 0x000fe20000010000 */
[-C--:B------:R-:W-:Y:S03]  /*15c00*/  HMMA.16816.F32 R184, R36, R182.reuse, R12 ;  /* 0x000000b624b8723c */ /* 0x080fe6000000180c */
[----:B------:R-:W-:Y:S01]  /*15c10*/  MOV R10, R190 ;  /* 0x000000be000a7202 */ /* 0x000fe20000000f00 */
[----:B------:R-:W-:Y:S01]  /*15c20*/  FADD.FTZ R0, R0, R165 ;  /* 0x000000a500007221 */ /* 0x000fe20000010000 */
[----:B------:R-:W-:Y:S01]  /*15c30*/  FADD.FTZ R9, R9, R65 ;  /* 0x0000004109097221 */ /* 0x000fe20000010000 */
[C---:B------:R-:W-:Y:S05]  /*15c40*/  HMMA.16816.F32 R180, R200.reuse, R182, R16 ;  /* 0x000000b6c8b4723c */ /* 0x040fea0000001810 */
[----:B------:R-:W-:Y:S01]  /*15c50*/  FADD.FTZ R10, R10, R8 ;  /* 0x000000080a0a7221 */ /* 0x000fe20000010000 */
[-C--:B------:R-:W-:Y:S05]  /*15c60*/  HMMA.16816.F32 R68, R200, R40.reuse, R68 ;  /* 0x00000028c844723c */ /* 0x080fea0000001844 */
[----:B------:R-:W-:Y:S01]  /*15c70*/  MOV R13, R191 ;  /* 0x000000bf000d7202 */ /* 0x000fe20000000f00 */
        /* <DEDUP_REMOVED lines=50> */
[----:B------:R-:W-:Y:S01]  /*15fa0*/  FADD.FTZ R2, R222, R3 ;  /* 0x00000003de027221 */ /* 0x000fe20000010000 */
[----:B------:R-:W-:Y:S01]  /*15fb0*/  FADD.FTZ R5, R225, R8 ;  /* 0x00000008e1057221 */ /* 0x000fe20000010000 */
[-C--:B------:R-:W-:Y:S03]  /*15fc0*/  HMMA.16816.F32 R160, R36, R6.reuse, R160 ;  /* 0x0000000624a0723c */ /* 0x080fe600000018a0 */
[----:B------:R-:W-:Y:S01]  /*15fd0*/  FADD.FTZ R3, R221, R0 ;  /* 0x00000000dd037221 */ /* 0x000fe20000010000 */
[----:B------:R-:W-:Y:S01]  /*15fe0*/  FADD.FTZ R0, R219, R2 ;  /* 0x00000002db007221 */ /* 0x000fe20000010000 */
[----:B------:R-:W-:Y:S01]  /*15ff0*/  FADD.FTZ R2, R227, R9 ;  /* 0x00000009e3027221 */ /* 0x000fe20000010000 */
[----:B------:R-:W-:Y:S05]  /*16000*/  HMMA.16816.F32 R200, R200, R6, R28 ;  /* 0x00000006c8c8723c */ /* 0x000fea000000181c */
        /* <DEDUP_REMOVED lines=19> */
[----:B------:R-:W-:Y:S01]  /*16140*/  FADD.FTZ R0, R213, R0 ;  /* 0x00000000d5007221 */ /* 0x000fe20000010000 */
[----:B------:R-:W-:Y:S01]  /*16150*/  MOV R170, R164 ;  /* 0x000000a400aa7202 */ /* 0x000fe20000000f00 */
[----:B------:R1:W-:Y:S01]  /*16160*/  STL [R1+0xc], R3 ;  /* 0x00000c0301007387 */ /* 0x0003e20000100800 */
[----:B------:R-:W-:Y:S03]  /*16170*/  MOV R169, R166 ;  /* 0x000000a600a97202 */ /* 0x000fe60000000f00 */
[----:B------:R2:W-:Y:S04]  /*16180*/  STL [R1+0x8], R2 ;  /* 0x0000080201007387 */ /* 0x0005e80000100800 */
[----:B------:R2:W-:Y:S01]  /*16190*/  STL [R1+0x14], R0 ;  /* 0x0000140001007387 */ /* 0x0005e20000100800 */
[----:B-1----:R-:W-:Y:S01]  /*161a0*/  MOV R3, R168 ;  /* 0x000000a800037202 */ /* 0x002fe20000000f00 */
[----:B------:R-:W-:Y:S06]  /*161b0*/  @P0 BRA `(.L_x_63) ;  /* 0xffffffc400ec0947 */ /* 0x000fec000383ffff */
.L_x_62:
[----:B-12---:R-:W2:Y:S04]  /*161c0*/  LDL.LU R2, [R1+0x10] ;  /* 0x0000100001027983 */ /* 0x006ea80000300800 */
[----:B------:R-:W3:Y:S04]  /*161d0*/  LDL.LU R8, [R1+0xc] ;  /* 0x00000c0001087983 */ /* 0x000ee80000300800 */
[----:B------:R-:W4:Y:S04]  /*161e0*/  LDL.LU R7, [R1+0x8] ;  /* 0x0000080001077983 */ /* 0x000f280000300800 */
[----:B------:R-:W4:Y:S01]  /*161f0*/  LDL.LU R6, [R1+0x14] ;  /* 0x0000140001067983 */ /* 0x000f220000300800 */
[----:B------:R-:W1:Y:S01]  /*16200*/  S2UR UR7, SR_CgaCtaId ;  /* 0x00000000000779c3 */ /* 0x000e620000008800 */
[----:B------:R-:W-:Y:S01]  /*16210*/  UISETP.NE.AND UP0, UPT, UR15, -0x1, UPT ;  /* 0xffffffff0f00788c */ /* 0x000fe2000bf05270 */
[----:B------:R-:W-:Y:S01]  /*16220*/  MOV R67, 0x40 ;  /* 0x0000004000437802 */ /* 0x000fe20000000f00 */
[----:B------:R-:W1:Y:S04]  /*16230*/  S2R R205, SR_TID.X ;  /* 0x0000000000cd7919 */ /* 0x000e680000002100 */
[----:B------:R-:W-:-:S05]  /*16240*/  PLOP3.LUT P3, PT, PT, PT, UP0, 0x80, 0x0 ;  /* 0x000000000000781c */ /* 0x000fca0003f6f008 */
[----:B------:R-:W-:Y:S02]  /*16250*/  @UP0 ULDC.64 UR4, c[0x0][0x298] ;  /* 0x0000a60000040ab9 */ /* 0x000fe40000000a00 */
[----:B------:R-:W-:-:S03]  /*16260*/  @UP0 UIMAD.WIDE.U32 UR8, UR15, UR4, URZ ;  /* 0x000000040f0802a5 */ /* 0x000fc6000f8e003f */
[----:B------:R-:W-:Y:S01]  /*16270*/  UMOV UR4, 0x400 ;  /* 0x0000040000047882 */ /* 0x000fe20000000000 */
[----:B------:R-:W-:Y:S02]  /*16280*/  @UP0 UIMAD UR6, UR15, UR5, UR9 ;  /* 0x000000050f0602a4 */ /* 0x000fe4000f8e0209 */
[----:B-1----:R-:W-:Y:S01]  /*16290*/  ULEA UR7, UR7, UR4, 0x18 ;  /* 0x0000000407077291 */ /* 0x002fe2000f8ec03f */
[----:B------:R-:W-:-:S04]  /*162a0*/  SHF.R.S32.HI R10, RZ, 0x1f, R205 ;  /* 0x0000001fff0a7819 */ /* 0x000fc800000114cd */
[----:B------:R-:W-:Y:S01]  /*162b0*/  LEA.HI R9, R10, R205, RZ, 0x2 ;  /* 0x000000cd0a097211 */ /* 0x000fe200078f10ff */
[----:B--2---:R-:W1:Y:S04]  /*162c0*/  SHFL.BFLY PT, R0, R2, 0x2, 0x1f ;  /* 0x0c401f0002007f89 */ /* 0x004e6800000e0000 */
[----:B---3--:R-:W2:Y:S04]  /*162d0*/  SHFL.BFLY PT, R4, R8, 0x2, 0x1f ;  /* 0x0c401f0008047f89 */ /* 0x008ea800000e0000 */
[----:B----4-:R-:W3:Y:S01]  /*162e0*/  SHFL.BFLY PT, R3, R7, 0x2, 0x1f ;  /* 0x0c401f0007037f89 */ /* 0x010ee200000e0000 */
[----:B-1----:R-:W-:-:S03]  /*162f0*/  FADD.FTZ R0, R0, R2 ;  /* 0x0000000200007221 */ /* 0x002fc60000010000 */
[----:B------:R-:W1:Y:S01]  /*16300*/  SHFL.BFLY PT, R2, R6, 0x2, 0x1f ;  /* 0x0c401f0006027f89 */ /* 0x000e6200000e0000 */
[----:B--2---:R-:W-:-:S03]  /*16310*/  FADD.FTZ R4, R4, R8 ;  /* 0x0000000804047221 */ /* 0x004fc60000010000 */
[----:B------:R-:W2:Y:S01]  /*16320*/  SHFL.BFLY PT, R5, R0, 0x1, 0x1f ;  /* 0x0c201f0000057f89 */ /* 0x000ea200000e0000 */
[----:B---3--:R-:W-:-:S03]  /*16330*/  FADD.FTZ R3, R3, R7 ;  /* 0x0000000703037221 */ /* 0x008fc60000010000 */
[----:B------:R-:W3:Y:S01]  /*16340*/  SHFL.BFLY PT, R8, R4, 0x1, 0x1f ;  /* 0x0c201f0004087f89 */ /* 0x000ee200000e0000 */
[----:B-1----:R-:W-:-:S03]  /*16350*/  FADD.FTZ R2, R2, R6 ;  /* 0x0000000602027221 */ /* 0x002fc60000010000 */
[----:B------:R-:W1:Y:S01]  /*16360*/  SHFL.BFLY PT, R6, R3, 0x1, 0x1f ;  /* 0x0c201f0003067f89 */ /* 0x000e6200000e0000 */
[----:B--2---:R-:W-:Y:S01]  /*16370*/  FADD.FTZ R165, R0, R5 ;  /* 0x0000000500a57221 */ /* 0x004fe20000010000 */
[----:B------:R-:W-:Y:S02]  /*16380*/  MOV R0, 0x3f800000 ;  /* 0x3f80000000007802 */ /* 0x000fe40000000f00 */
[----:B------:R-:W2:Y:S01]  /*16390*/  SHFL.BFLY PT, R7, R2, 0x1, 0x1f ;  /* 0x0c201f0002077f89 */ /* 0x000ea200000e0000 */
[--C-:B------:R-:W-:Y:S01]  /*163a0*/  SHF.R.S32.HI R5, RZ, 0x2, R9.reuse ;  /* 0x00000002ff057819 */ /* 0x100fe20000011409 */
[----:B---3--:R-:W-:Y:S01]  /*163b0*/  FADD.FTZ R169, R4, R8 ;  /* 0x0000000804a97221 */ /* 0x008fe20000010000 */
[----:B------:R-:W-:Y:S02]  /*163c0*/  FSETP.NE.FTZ.AND P0, PT, R165, RZ, PT ;  /* 0x000000ffa500720b */ /* 0x000fe40003f15000 */
[----:B------:R-:W-:Y:S02]  /*163d0*/  SHF.R.S32.HI R8, RZ, 0x1f, R9 ;  /* 0x0000001fff087819 */ /* 0x000fe40000011409 */
[----:B------:R-:W-:-:S02]  /*163e0*/  P2R R204, PR, RZ, 0x1 ;  /* 0x00000001ffcc7803 */ /* 0x000fc40000000000 */
[----:B------:R-:W-:-:S07]  /*163f0*/  LEA.HI R4, R10, R205, RZ, 0x5 ;  /* 0x000000cd0a047211 */ /* 0x000fce00078f28ff */
[----:B------:R-:W3:Y:S01]  /*16400*/  @P0 MUFU.RCP R0, R165 ;  /* 0x000000a500000308 */ /* 0x000ee20000001000 */
[----:B------:R-:W-:Y:S01]  /*16410*/  FSETP.NE.FTZ.AND P0, PT, R169, RZ, PT ;  /* 0x000000ffa900720b */ /* 0x000fe20003f15000 */
[----:B-1----:R-:W-:Y:S01]  /*16420*/  FADD.FTZ R170, R3, R6 ;  /* 0x0000000603aa7221 */ /* 0x002fe20000010000 */
[----:B------:R-:W-:Y:S02]  /*16430*/  LEA.HI R3, R8, R5, RZ, 0x3 ;  /* 0x0000000508037211 */ /* 0x000fe400078f18ff */
[----:B------:R-:W-:Y:S01]  /*16440*/  LOP3.LUT R6, R9, 0x3ffffffc, RZ, 0xc0, !PT ;  /* 0x3ffffffc09067812 */ /* 0x000fe200078ec0ff */
[----:B--2--5:R-:W-:Y:S01]  /*16450*/  FADD.FTZ R171, R2, R7 ;  /* 0x0000000702ab7221 */ /* 0x024fe20000010000 */
[----:B------:R-:W-:Y:S02]  /*16460*/  LOP3.LUT R2, R3, 0xfffffff8, RZ, 0xc0, !PT ;  /* 0xfffffff803027812 */ /* 0x000fe400078ec0ff */
[----:B------:R-:W-:Y:S02]  /*16470*/  MOV R3, 0x3f800000 ;  /* 0x3f80000000037802 */ /* 0x000fe40000000f00 */
[----:B------:R-:W-:-:S02]  /*16480*/  IADD3 R2, R5, -R2, RZ ;  /* 0x8000000205027210 */ /* 0x000fc40007ffe0ff */
[----:B------:R-:W-:Y:S02]  /*16490*/  IADD3 R6, -R6, R205, RZ ;  /* 0x000000cd06067210 */ /* 0x000fe40007ffe1ff */
[----:B------:R-:W1:Y:S01]  /*164a0*/  @P0 MUFU.RCP R3, R169 ;  /* 0x000000a900030308 */ /* 0x000e620000001000 */
        /* <DEDUP_REMOVED lines=32> */
[----:B------:R-:W-:Y:S01]  /*166b0*/  SHF.L.U32 R0, R2, 0x6, RZ ;  /* 0x0000000602007819 */ /* 0x000fe200000006ff */
[C---:B-1----:R-:W-:Y:S01]  /*166c0*/  FMUL.FTZ R7, R3.reuse, R70 ;  /* 0x0000004603077220 */ /* 0x042fe20000410000 */
[----:B------:R-:W-:Y:S01]  /*166d0*/  SHF.R.S32.HI R80, RZ, 0x5, R4 ;  /* 0x00000005ff507819 */ /* 0x000fe20000011404 */
[C---:B------:R-:W-:Y:S01]  /*166e0*/  FMUL.FTZ R178, R3.reuse, R178 ;  /* 0x000000b203b27220 */ /* 0x040fe20000410000 */
[----:B------:R-:W-:Y:S01]  /*166f0*/  LOP3.LUT R0, R0, 0x1c0, RZ, 0xc0, !PT ;  /* 0x000001c000007812 */ /* 0x000fe200078ec0ff */
[C---:B------:R-:W-:Y:S01]  /*16700*/  FMUL.FTZ R179, R3.reuse, R179 ;  /* 0x000000b303b37220 */ /* 0x040fe20000410000 */
[----:B------:R-:W-:Y:S01]  /*16710*/  LEA R21, R80, R6, 0x9 ;  /* 0x0000000650157211 */ /* 0x000fe200078e48ff */
[C---:B------:R-:W-:Y:S01]  /*16720*/  FMUL.FTZ R182, R3.reuse, R182 ;  /* 0x000000b603b67220 */ /* 0x040fe20000410000 */
[----:B------:R-:W-:Y:S01]  /*16730*/  LEA.HI R0, R0, R0, RZ, 0x1d ;  /* 0x0000000000007211 */ /* 0x000fe200078fe8ff */
[C---:B------:R-:W-:Y:S01]  /*16740*/  FMUL.FTZ R183, R3.reuse, R183 ;  /* 0x000000b703b77220 */ /* 0x040fe20000410000 */
[----:B------:R-:W-:Y:S01]  /*16750*/  R2P PR, R2, 0x6 ;  /* 0x0000000602007804 */ /* 0x000fe20000000000 */
[----:B------:R-:W-:Y:S01]  /*16760*/  FMUL.FTZ R9, R3, R71 ;  /* 0x0000004703097220 */ /* 0x000fe20000410000 */
[----:B------:R-:W-:Y:S01]  /*16770*/  LEA R21, R21, R0, 0x1 ;  /* 0x0000000015157211 */ /* 0x000fe200078e08ff */
[----:B------:R-:W-:Y:S01]  /*16780*/  FMUL.FTZ R82, R3, R82 ;  /* 0x0000005203527220 */ /* 0x000fe20000410000 */
[----:B------:R-:W-:-:S02]  /*16790*/  LOP3.LUT R8, R4, 0xffffffe0, RZ, 0xc0, !PT ;  /* 0xffffffe004087812 */ /* 0x000fc400078ec0ff */
[----:B------:R-:W-:Y:S02]  /*167a0*/  MOV R70, 0x20 ;  /* 0x0000002000467802 */ /* 0x000fe40000000f00 */
[----:B------:R-:W-:Y:S02]  /*167b0*/  LEA R21, R21, UR7, 0x1 ;  /* 0x0000000715157c11 */ /* 0x000fe4000f8e08ff */
[----:B------:R-:W-:Y:S02]  /*167c0*/  IADD3 R205, -R8, R205, RZ ;  /* 0x000000cd08cd7210 */ /* 0x000fe40007ffe1ff */
[----:B------:R-:W-:Y:S02]  /*167d0*/  SEL R70, R70, 0xffffffe0, !P1 ;  /* 0xffffffe046467807 */ /* 0x000fe40004800000 */
[----:B------:R-:W-:Y:S01]  /*167e0*/  SEL R67, R67, 0xffffffc0, !P2 ;  /* 0xffffffc043437807 */ /* 0x000fe20005000000 */
[----:B------:R-:W-:Y:S06]  /*167f0*/  @P3 BRA `(.L_x_66) ;  /* 0x00000000001c3947 */ /* 0x000fec0003800000 */
[----:B------:R-:W1:Y:S01]  /*16800*/  S2UR UR7, SR_CTAID.Y ;  /* 0x00000000000779c3 */ /* 0x000e620000002600 */
[----:B------:R-:W-:Y:S01]  /*16810*/  ULDC.64 UR4, c[0x0][0x290] ;  /* 0x0000a40000047ab9 */ /* 0x000fe20000000a00 */
[----:B-1----:R-:W-:Y:S02]  /*16820*/  USHF.R.S32.HI UR6, URZ, 0x1f, UR7 ;  /* 0x0000001f3f067899 */ /* 0x002fe40008011407 */
[----:B------:R-:W-:Y:S02]  /*16830*/  UIMAD.WIDE.U32 UR8, UR7, UR4, URZ ;  /* 0x00000004070872a5 */ /* 0x000fe4000f8e003f */
[----:B------:R-:W-:-:S04]  /*16840*/  UIMAD UR6, UR6, UR4, URZ ;  /* 0x00000004060672a4 */ /* 0x000fc8000f8e023f */
[----:B------:R-:W-:-:S04]  /*16850*/  UIMAD UR6, UR7, UR5, UR6 ;  /* 0x00000005070672a4 */ /* 0x000fc8000f8e0206 */
[----:B------:R-:W-:-:S12]  /*16860*/  UIADD3 UR6, UR9, UR6, URZ ;  /* 0x0000000609067290 */ /* 0x000fd8000fffe03f */
.L_x_66:
[----:B------:R-:W-:Y:S01]  /*16870*/  ULDC.U8 UR4, c[0x0][0x3d8] ;  /* 0x0000f60000047ab9 */ /* 0x000fe20000000000 */
[----:B------:R-:W-:Y:S01]  /*16880*/  ULDC.U8 UR7, c[0x0][0x3d9] ;  /* 0x0000f64000077ab9 */ /* 0x000fe20000000000 */
[----:B------:R-:W-:Y:S01]  /*16890*/  ISETP.NE.AND P4, PT, RZ, UR4, PT ;  /* 0x00000004ff007c0c */ /* 0x000fe2000bf85270 */
[C---:B------:R-:W-:Y:S01]  /*168a0*/  FMUL.FTZ R6, R3.reuse, R83 ;  /* 0x0000005303067220 */ /* 0x040fe20000410000 */
[----:B------:R-:W-:Y:S01]  /*168b0*/  LOP3.LUT R2, R2, 0x1, RZ, 0xc0, !PT ;  /* 0x0000000102027812 */ /* 0x000fe200078ec0ff */
[C---:B------:R-:W-:Y:S01]  /*168c0*/  FMUL.FTZ R86, R3.reuse, R86 ;  /* 0x0000005603567220 */ /* 0x040fe20000410000 */
[----:B------:R-:W-:Y:S01]  /*168d0*/  ISETP.NE.OR P2, PT, RZ, UR7, !P4 ;  /* 0x00000007ff007c0c */ /* 0x000fe2000e745670 */
[C---:B------:R-:W-:Y:S01]  /*168e0*/  FMUL.FTZ R19, R3.reuse, R87 ;  /* 0x0000005703137220 */ /* 0x040fe20000410000 */
[----:B------:R-:W-:Y:S01]  /*168f0*/  FSETP.NE.FTZ.AND P6, PT, R170, RZ, PT ;  /* 0x000000ffaa00720b */ /* 0x000fe20003fd5000 */
[C---:B------:R-:W-:Y:S01]  /*16900*/  FMUL.FTZ R98, R3.reuse, R98 ;  /* 0x0000006203627220 */ /* 0x040fe20000410000 */
[----:B------:R-:W-:Y:S01]  /*16910*/  ISETP.NE.U32.AND P1, PT, R2, 0x1, PT ;  /* 0x000000010200780c */ /* 0x000fe20003f25070 */
[C---:B------:R-:W-:Y:S01]  /*16920*/  FMUL.FTZ R15, R3.reuse, R99 ;  /* 0x00000063030f7220 */ /* 0x040fe20000410000 */
[----:B------:R-:W-:Y:S01]  /*16930*/  P2R R71, PR, RZ, 0x40 ;  /* 0x00000040ff477803 */ /* 0x000fe20000000000 */
[----:B------:R-:W-:Y:S01]  /*16940*/  FMUL.FTZ R102, R3, R102 ;  /* 0x0000006603667220 */ /* 0x000fe20000410000 */
[----:B------:R-:W-:-:S02]  /*16950*/  PLOP3.LUT P3, PT, PT, PT, PT, 0x8, 0x0 ;  /* 0x000000000000781c */ /* 0x000fc40003f6e170 */
[----:B------:R-:W-:-:S03]  /*16960*/  CS2R R68, SRZ ;  /* 0x0000000000447805 */ /* 0x000fc6000001ff00 */
[----:B------:R-:W-:Y:S08]  /*16970*/  @P2 BRA `(.L_x_67) ;  /* 0x0000000000202947 */ /* 0x000ff00003800000 */
[----:B------:R-:W1:Y:S01]  /*16980*/  S2UR UR4, SR_CTAID.Y ;  /* 0x00000000000479c3 */ /* 0x000e620000002600 */
[----:B------:R-:W-:Y:S01]  /*16990*/  ULDC UR5, c[0x0][0x2c4] ;  /* 0x0000b10000057ab9 */ /* 0x000fe20000000800 */
[----:B------:R-:W-:Y:S01]  /*169a0*/  PLOP3.LUT P3, PT, PT, PT, PT, 0x80, 0x0 ;  /* 0x000000000000781c */ /* 0x000fe20003f6f070 */
[----:B-1----:R-:W-:-:S04]  /*169b0*/  UIMAD UR4, UR4, UR5, URZ ;  /* 0x00000005040472a4 */ /* 0x002fc8000f8e023f */
[----:B------:R-:W-:-:S04]  /*169c0*/  USEL UR15, UR4, UR15, !UP0 ;  /* 0x0000000f040f7287 */ /* 0x000fc8000c000000 */
[----:B------:R-:W-:Y:S02]  /*169d0*/  USHF.R.S32.HI UR4, URZ, 0x1f, UR15 ;  /* 0x0000001f3f047899 */ /* 0x000fe4000801140f */
[----:B------:R-:W-:-:S04]  /*169e0*/  IMAD.U32 R68, RZ, RZ, UR15 ;  /* 0x0000000fff447e24 */ /* 0x000fc8000f8e00ff */
[----:B------:R-:W-:-:S07]  /*169f0*/  MOV R69, UR4 ;  /* 0x0000000400457c02 */ /* 0x000fce0008000f00 */
.L_x_67:
[----:B------:R-:W-:Y:S01]  /*16a00*/  FSETP.NE.FTZ.AND P5, PT, R171, RZ, PT ;  /* 0x000000ffab00720b */ /* 0x000fe20003fb5000 */
[C---:B------:R-:W-:Y:S01]  /*16a10*/  FMUL.FTZ R43, R3.reuse, R103 ;  /* 0x00000067032b7220 */ /* 0x040fe20000410000 */
[----:B------:R-:W-:Y:S01]  /*16a20*/  MOV R0, 0x3f800000 ;  /* 0x3f80000000007802 */ /* 0x000fe20000000f00 */
[C---:B------:R-:W-:Y:S01]  /*16a30*/  FMUL.FTZ R114, R3.reuse, R114 ;  /* 0x0000007203727220 */ /* 0x040fe20000410000 */
[----:B------:R-:W-:Y:S01]  /*16a40*/  MOV R2, 0x3f800000 ;  /* 0x3f80000000027802 */ /* 0x000fe20000000f00 */
[C---:B------:R-:W-:Y:S01]  /*16a50*/  FMUL.FTZ R39, R3.reuse, R115 ;  /* 0x0000007303277220 */ /* 0x040fe20000410000 */
[C---:B------:R-:W-:Y:S01]  /*16a60*/  FMUL.FTZ R118, R3.reuse, R118 ;  /* 0x0000007603767220 */ /* 0x040fe20000410000 */
[C---:B------:R-:W-:Y:S01]  /*16a70*/  FMUL.FTZ R35, R3.reuse, R119 ;  /* 0x0000007703237220 */ /* 0x040fe20000410000 */
[C---:B------:R-:W-:Y:S01]  /*16a80*/  FMUL.FTZ R130, R3.reuse, R130 ;  /* 0x0000008203827220 */ /* 0x040fe20000410000 */
[C---:B------:R-:W-:Y:S01]  /*16a90*/  FMUL.FTZ R31, R3.reuse, R131 ;  /* 0x00000083031f7220 */ /* 0x040fe20000410000 */
[----:B------:R-:W1:Y:S01]  /*16aa0*/  @P6 MUFU.RCP R2, R170 ;  /* 0x000000aa00026308 */ /* 0x000e620000001000 */
[C---:B------:R-:W-:Y:S01]  /*16ab0*/  FMUL.FTZ R134, R3.reuse, R134 ;  /* 0x0000008603867220 */ /* 0x040fe20000410000 */
[C---:B------:R-:W-:Y:S01]  /*16ac0*/  FMUL.FTZ R27, R3.reuse, R135 ;  /* 0x00000087031b7220 */ /* 0x040fe20000410000 */
[C---:B------:R-:W-:Y:S01]  /*16ad0*/  FMUL.FTZ R142, R3.reuse, R142 ;  /* 0x0000008e038e7220 */ /* 0x040fe20000410000 */
[C---:B------:R-:W-:Y:S01]  /*16ae0*/  FMUL.FTZ R25, R3.reuse, R143 ;  /* 0x0000008f03197220 */ /* 0x040fe20000410000 */
        /* <DEDUP_REMOVED lines=8> */
[----:B------:R-:W-:Y:S01]  /*16b70*/  FMUL.FTZ R59, R3, R203 ;  /* 0x000000cb033b7220 */ /* 0x000fe20000410000 */
[C---:B------:R-:W-:Y:S01]  /*16b80*/  IADD3 R20, R21.reuse, -0x10, RZ ;  /* 0xfffffff015147810 */ /* 0x040fe20007ffe0ff */
[----:B------:R-:W-:Y:S01]  /*16b90*/  @P1 VIADD R20, R21, 0x10 ;  /* 0x0000001015141836 */ /* 0x000fe20000000000 */
[----:B------:R-:W-:Y:S01]  /*16ba0*/  F2FP.F16.F32.PACK_AB R5, R5, R176 ;  /* 0x000000b00505723e */ /* 0x000fe200000000ff */
[C---:B-1----:R-:W-:Y:S01]  /*16bb0*/  FMUL.FTZ R172, R2.reuse, R172 ;  /* 0x000000ac02ac7220 */ /* 0x042fe20000410000 */
[C---:B------:R-:W-:Y:S01]  /*16bc0*/  FMUL.FTZ R3, R2.reuse, R173 ;  /* 0x000000ad02037220 */ /* 0x040fe20000410000 */
[C---:B------:R-:W-:Y:S01]  /*16bd0*/  FMUL.FTZ R184, R2.reuse, R184 ;  /* 0x000000b802b87220 */ /* 0x040fe20000410000 */
[C---:B------:R-:W-:Y:S01]  /*16be0*/  FMUL.FTZ R12, R2.reuse, R185 ;  /* 0x000000b9020c7220 */ /* 0x040fe20000410000 */
[C---:B------:R-:W-:Y:S01]  /*16bf0*/  FMUL.FTZ R72, R2.reuse, R72 ;  /* 0x0000004802487220 */ /* 0x040fe20000410000 */
[C---:B------:R-:W-:Y:S01]  /*16c00*/  FMUL.FTZ R8, R2.reuse, R73 ;  /* 0x0000004902087220 */ /* 0x040fe20000410000 */
[C---:B------:R-:W-:Y:S01]  /*16c10*/  FMUL.FTZ R76, R2.reuse, R76 ;  /* 0x0000004c024c7220 */ /* 0x040fe20000410000 */
[----:B------:R-:W-:Y:S01]  /*16c20*/  FMUL.FTZ R24, R2, R77 ;  /* 0x0000004d02187220 */ /* 0x000fe20000410000 */
[C---:B--2---:R-:W-:Y:S01]  /*16c30*/  FMUL.FTZ R175, R0.reuse, R175 ;  /* 0x000000af00af7220 */ /* 0x044fe20000410000 */
[----:B------:R-:W-:Y:S01]  /*16c40*/  FMUL.FTZ R13, R0, R174 ;  /* 0x000000ae000d7220 */ /* 0x000fe20000410000 */
        /* <DEDUP_REMOVED lines=54> */
[----:B------:R-:W-:Y:S01]  /*16fb0*/  F2FP.F16.F32.PACK_AB R4, R179, R178 ;  /* 0x000000b2b304723e */ /* 0x000fe200000000ff */
[----:B------:R-:W-:Y:S01]  /*16fc0*/  STS [R21], R5 ;  /* 0x0000000515007388 */ /* 0x000fe20000000800 */
[----:B------:R-:W-:Y:S01]  /*16fd0*/  ISETP.NE.AND P2, PT, RZ, UR7, PT ;  /* 0x00000007ff007c0c */ /* 0x000fe2000bf45270 */
[----:B------:R-:W1:Y:S01]  /*16fe0*/  S2UR UR4, SR_CTAID.X ;  /* 0x00000000000479c3 */ /* 0x000e620000002500 */
[----:B------:R-:W-:Y:S01]  /*16ff0*/  F2FP.F16.F32.PACK_AB R2, R181, R180 ;  /* 0x000000b4b502723e */ /* 0x000fe200000000ff */
[----:B------:R-:W-:Y:S01]  /*17000*/  STS [R21+0x400], R4 ;  /* 0x0004000415007388 */ /* 0x000fe20000000800 */
[----:B------:R-:W-:Y:S01]  /*17010*/  F2FP.F16.F32.PACK_AB R0, R183, R182 ;  /* 0x000000b6b700723e */ /* 0x000fe200000000ff */
[----:B------:R-:W-:Y:S01]  /*17020*/  BSSY B0, `(.L_x_68) ;  /* 0x00000f5000007945 */ /* 0x000fe20003800000 */
[----:B------:R-:W-:Y:S01]  /*17030*/  F2FP.F16.F32.PACK_AB R13, R175, R13 ;  /* 0x0000000daf0d723e */ /* 0x000fe200000000ff */
[----:B------:R-:W-:Y:S01]  /*17040*/  STS [R20], R2 ;  /* 0x0000000214007388 */ /* 0x000fe20000000800 */
[----:B------:R-:W-:-:S02]  /*17050*/  F2FP.F16.F32.PACK_AB R3, R3, R172 ;  /* 0x000000ac0303723e */ /* 0x000fc400000000ff */
[----:B------:R-:W-:Y:S01]  /*17060*/  F2FP.F16.F32.PACK_AB R12, R12, R184 ;  /* 0x000000b80c0c723e */ /* 0x000fe200000000ff */
[----:B------:R2:W-:Y:S01]  /*17070*/  STS [R20+0x400], R0 ;  /* 0x0004000014007388 */ /* 0x0005e20000000800 */
[----:B------:R-:W-:Y:S02]  /*17080*/  F2FP.F16.F32.PACK_AB R11, R187, R11 ;  /* 0x0000000bbb0b723e */ /* 0x000fe400000000ff */
[----:B------:R-:W-:Y:S01]  /*17090*/  F2FP.F16.F32.PACK_AB R10, R10, R16 ;  /* 0x000000100a0a723e */ /* 0x000fe200000000ff */
[----:B------:R3:W-:Y:S01]  /*170a0*/  STS [R21+0x2400], R13 ;  /* 0x0024000d15007388 */ /* 0x0007e20000000800 */
[----:B------:R-:W-:Y:S02]  /*170b0*/  F2FP.F16.F32.PACK_AB R9, R9, R7 ;  /* 0x000000070909723e */ /* 0x000fe400000000ff */
[----:B------:R-:W-:Y:S01]  /*170c0*/  F2FP.F16.F32.PACK_AB R6, R6, R82 ;  /* 0x000000520606723e */ /* 0x000fe200000000ff */
[----:B------:R4:W-:Y:S01]  /*170d0*/  STS [R21+0x2000], R3 ;  /* 0x0020000315007388 */ /* 0x0009e20000000800 */
[----:B------:R-:W-:-:S02]  /*170e0*/  F2FP.F16.F32.PACK_AB R7, R81, R22 ;  /* 0x000000165107723e */ /* 0x000fc400000000ff */
[----:B------:R-:W-:Y:S01]  /*170f0*/  F2FP.F16.F32.PACK_AB R8, R8, R72 ;  /* 0x000000480808723e */ /* 0x000fe200000000ff */
[----:B------:R5:W-:Y:S01]  /*17100*/  STS [R20+0x2000], R12 ;  /* 0x0020000c14007388 */ /* 0x000be20000000800 */
[----:B------:R-:W-:Y:S02]  /*17110*/  F2FP.F16.F32.PACK_AB R14, R75, R14 ;  /* 0x0000000e4b0e723e */ /* 0x000fe400000000ff */
[----:B------:R-:W-:Y:S01]  /*17120*/  PLOP3.LUT P1, PT, PT, PT, PT, 0x8, 0x0 ;  /* 0x000000000000781c */ /* 0x000fe20003f2e170 */
[----:B------:R-:W-:Y:S01]  /*17130*/  STS [R20+0x2400], R11 ;  /* 0x0024000b14007388 */ /* 0x000fe20000000800 */
[----:B------:R-:W-:Y:S02]  /*17140*/  F2FP.F16.F32.PACK_AB R24, R24, R76 ;  /* 0x0000004c1818723e */ /* 0x000fe400000000ff */
[----:B------:R-:W-:Y:S02]  /*17150*/  F2FP.F16.F32.PACK_AB R23, R79, R23 ;  /* 0x000000174f17723e */ /* 0x000fe400000000ff */
[----:B------:R-:W-:-:S02]  /*17160*/  @!P2 PLOP3.LUT P1, PT, P4, PT, PT, 0x80, 0x0 ;  /* 0x000000000000a81c */ /* 0x000fc4000272f070 */
[----:B------:R-:W-:Y:S02]  /*17170*/  F2FP.F16.F32.PACK_AB R22, R85, R84 ;  /* 0x000000545516723e */ /* 0x000fe400000000ff */
[----:B--2---:R-:W-:Y:S02]  /*17180*/  IADD3 R0, R21, R70, RZ ;  /* 0x0000004615007210 */ /* 0x004fe40007ffe0ff */
[----:B------:R-:W-:Y:S01]  /*17190*/  F2FP.F16.F32.PACK_AB R19, R19, R86 ;  /* 0x000000561313723e */ /* 0x000fe200000000ff */
[----:B---3--:R-:W-:Y:S02]  /*171a0*/  IMAD.IADD R13, R70, 0x1, R20 ;  /* 0x00000001460d7824 */ /* 0x008fe400078e0214 */
[----:B------:R2:W-:Y:S01]  /*171b0*/  STS [R0], R10 ;  /* 0x0000000a00007388 */ /* 0x0005e20000000800 */
[----:B------:R-:W-:Y:S01]  /*171c0*/  F2FP.F16.F32.PACK_AB R16, R97, R96 ;  /* 0x000000606110723e */ /* 0x000fe200000000ff */
[----:B------:R-:W-:Y:S01]  /*171d0*/  IMAD.IADD R2, R0, 0x1, R67 ;  /* 0x0000000100027824 */ /* 0x000fe200078e0243 */
[----:B----4-:R-:W-:Y:S01]  /*171e0*/  IADD3 R3, R21, R67, RZ ;  /* 0x0000004315037210 */ /* 0x010fe20007ffe0ff */
[----:B------:R-:W-:Y:S01]  /*171f0*/  STS [R0+0x400], R9 ;  /* 0x0004000900007388 */ /* 0x000fe20000000800 */
[----:B------:R-:W-:-:S02]  /*17200*/  F2FP.F16.F32.PACK_AB R15, R15, R98 ;  /* 0x000000620f0f723e */ /* 0x000fc400000000ff */
[----:B------:R-:W-:Y:S01]  /*17210*/  IADD3 R4, R67, R20, RZ ;  /* 0x0000001443047210 */ /* 0x000fe20007ffe0ff */
[----:B------:R3:W-:Y:S01]  /*17220*/  STS [R13+0x400], R6 ;  /* 0x000400060d007388 */ /* 0x0007e20000000800 */
[----:B------:R-:W-:Y:S01]  /*17230*/  F2FP.F16.F32.PACK_AB R18, R18, R88 ;  /* 0x000000581212723e */ /* 0x000fe200000000ff */
[----:B-----5:R-:W4:Y:S01]  /*17240*/  @P0 LDC R12, c[0x0][0x2e8] ;  /* 0x0000ba00ff0c0b82 */ /* 0x020f220000000800 */
[----:B------:R-:W-:Y:S01]  /*17250*/  F2FP.F16.F32.PACK_AB R17, R91, R17 ;  /* 0x000000115b11723e */ /* 0x000fe200000000ff */
[----:B------:R-:W-:Y:S01]  /*17260*/  STS [R13], R7 ;  /* 0x000000070d007388 */ /* 0x000fe20000000800 */
[----:B------:R-:W-:Y:S02]  /*17270*/  F2FP.F16.F32.PACK_AB R46, R46, R92 ;  /* 0x0000005c2e2e723e */ /* 0x000fe400000000ff */
[----:B------:R-:W-:Y:S01]  /*17280*/  F2FP.F16.F32.PACK_AB R45, R95, R45 ;  /* 0x0000002d5f2d723e */ /* 0x000fe200000000ff */
[----:B------:R5:W-:Y:S01]  /*17290*/  STS [R0+0x2000], R8 ;  /* 0x0020000800007388 */ /* 0x000be20000000800 */
[----:B------:R-:W-:-:S02]  /*172a0*/  F2FP.F16.F32.PACK_AB R44, R44, R100 ;  /* 0x000000642c2c723e */ /* 0x000fc400000000ff */
[----:B------:R-:W-:Y:S01]  /*172b0*/  F2FP.F16.F32.PACK_AB R43, R43, R102 ;  /* 0x000000662b2b723e */ /* 0x000fe200000000ff */
[----:B------:R1:W-:Y:S01]  /*172c0*/  STS [R0+0x2400], R14 ;  /* 0x0024000e00007388 */ /* 0x0003e20000000800 */
[----:B------:R-:W-:Y:S02]  /*172d0*/  F2FP.F16.F32.PACK_AB R40, R40, R112 ;  /* 0x000000702828723e */ /* 0x000fe400000000ff */
[----:B------:R-:W-:Y:S01]  /*172e0*/  F2FP.F16.F32.PACK_AB R39, R39, R114 ;  /* 0x000000722727723e */ /* 0x000fe200000000ff */
[----:B------:R-:W-:Y:S01]  /*172f0*/  STS [R13+0x2000], R24 ;  /* 0x002000180d007388 */ /* 0x000fe20000000800 */
[----:B------:R-:W-:Y:S01]  /*17300*/  IADD3 R5, R13, R67, RZ ;  /* 0x000000430d057210 */ /* 0x000fe20007ffe0ff */
[----:B--2---:R-:W2:Y:S01]  /*17310*/  @!P2 LDC R10, c[0x0][0x270] ;  /* 0x00009c00ff0aab82 */ /* 0x004ea20000000800 */
[----:B------:R-:W-:Y:S01]  /*17320*/  F2FP.F16.F32.PACK_AB R42, R42, R104 ;  /* 0x000000682a2a723e */ /* 0x000fe200000000ff */
[----:B------:R-:W-:Y:S01]  /*17330*/  STS [R13+0x2400], R23 ;  /* 0x002400170d007388 */ /* 0x000fe20000000800 */
[----:B------:R-:W-:-:S02]  /*17340*/  F2FP.F16.F32.PACK_AB R41, R107, R41 ;  /* 0x000000296b29723e */ /* 0x000fc400000000ff */
[----:B------:R-:W-:Y:S01]  /*17350*/  F2FP.F16.F32.PACK_AB R38, R38, R108 ;  /* 0x0000006c2626723e */ /* 0x000fe200000000ff */
[----:B------:R-:W-:Y:S01]  /*17360*/  STS [R3], R22 ;  /* 0x0000001603007388 */ /* 0x000fe20000000800 */
[----:B------:R-:W-:Y:S01]  /*17370*/  F2FP.F16.F32.PACK_AB R37, R111, R37 ;  /* 0x000000256f25723e */ /* 0x000fe200000000ff */
[----:B---3--:R-:W3:Y:S01]  /*17380*/  @!P2 LDC R6, c[0x0][0x2c4] ;  /* 0x0000b100ff06ab82 */ /* 0x008ee20000000800 */
[----:B------:R-:W-:Y:S01]  /*17390*/  F2FP.F16.F32.PACK_AB R36, R36, R116 ;  /* 0x000000742424723e */ /* 0x000fe200000000ff */
[----:B------:R-:W-:Y:S01]  /*173a0*/  STS [R3+0x400], R19 ;  /* 0x0004001303007388 */ /* 0x000fe20000000800 */
[----:B------:R-:W-:Y:S02]  /*173b0*/  F2FP.F16.F32.PACK_AB R35, R35, R118 ;  /* 0x000000762323723e */ /* 0x000fe400000000ff */
[----:B------:R-:W-:Y:S01]  /*173c0*/  F2FP.F16.F32.PACK_AB R32, R32, R128 ;  /* 0x000000802020723e */ /* 0x000fe200000000ff */
[----:B------:R4:W-:Y:S01]  /*173d0*/  STS [R4], R16 ;  /* 0x0000001004007388 */ /* 0x0009e20000000800 */
[----:B------:R-:W-:Y:S01]  /*173e0*/  F2FP.F16.F32.PACK_AB R31, R31, R130 ;  /* 0x000000821f1f723e */ /* 0x000fe200000000ff */
[----:B-----5:R-:W5:Y:S01]  /*173f0*/  @P2 LDC.64 R8, c[0x0][0x2c0] ;  /* 0x0000b000ff082b82 */ /* 0x020f620000000a00 */
[----:B------:R-:W-:Y:S01]  /*17400*/  F2FP.F16.F32.PACK_AB R34, R34, R120 ;  /* 0x000000782222723e */ /* 0x000fe200000000ff */
[----:B------:R2:W-:Y:S01]  /*17410*/  STS [R4+0x400], R15 ;  /* 0x0004000f04007388 */ /* 0x0005e20000000800 */
[----:B------:R-:W-:Y:S01]  /*17420*/  F2FP.F16.F32.PACK_AB R33, R123, R33 ;  /* 0x000000217b21723e */ /* 0x000fe200000000ff */
[----:B-1----:R-:W-:Y:S01]  /*17430*/  @P5 MUFU.LG2 R14, R171 ;  /* 0x000000ab000e5308 */ /* 0x002fe20000000c00 */
[----:B------:R-:W-:Y:S01]  /*17440*/  F2FP.F16.F32.PACK_AB R30, R30, R124 ;  /* 0x0000007c1e1e723e */ /* 0x000fe200000000ff */
[----:B------:R1:W-:Y:S01]  /*17450*/  STS [R3+0x2000], R18 ;  /* 0x0020001203007388 */ /* 0x0003e20000000800 */
[----:B------:R-:W-:Y:S01]  /*17460*/  F2FP.F16.F32.PACK_AB R29, R127, R29 ;  /* 0x0000001d7f1d723e */ /* 0x000fe200000000ff */
[----:B------:R-:W5:Y:S01]  /*17470*/  @P2 LDC R7, c[0x0][0x2c0] ;  /* 0x0000b000ff072b82 */ /* 0x000f620000000800 */
[----:B------:R-:W-:Y:S01]  /*17480*/  F2FP.F16.F32.PACK_AB R28, R28, R132 ;  /* 0x000000841c1c723e */ /* 0x000fe200000000ff */
[----:B------:R-:W-:Y:S01]  /*17490*/  STS [R3+0x2400], R17 ;  /* 0x0024001103007388 */ /* 0x000fe20000000800 */
[----:B------:R-:W-:-:S02]  /*174a0*/  F2FP.F16.F32.PACK_AB R27, R27, R134 ;  /* 0x000000861b1b723e */ /* 0x000fc400000000ff */
[----:B------:R-:W-:Y:S01]  /*174b0*/  F2FP.F16.F32.PACK_AB R26, R26, R140 ;  /* 0x0000008c1a1a723e */ /* 0x000fe200000000ff */
[----:B------:R-:W-:Y:S01]  /*174c0*/  STS [R4+0x2000], R46 ;  /* 0x0020002e04007388 */ /* 0x000fe20000000800 */
[----:B------:R-:W-:Y:S01]  /*174d0*/  F2FP.F16.F32.PACK_AB R25, R25, R142 ;  /* 0x0000008e1919723e */ /* 0x000fe200000000ff */
[----:B---3--:R-:W3:Y:S01]  /*174e0*/  @P1 LDC R6, c[0x0][0x2e4] ;  /* 0x0000b900ff061b82 */ /* 0x008ee20000000800 */
[----:B------:R-:W-:Y:S01]  /*174f0*/  F2FP.F16.F32.PACK_AB R48, R48, R136 ;  /* 0x000000883030723e */ /* 0x000fe200000000ff */
[----:B------:R-:W-:Y:S01]  /*17500*/  STS [R4+0x2400], R45 ;  /* 0x0024002d04007388 */ /* 0x000fe20000000800 */
[----:B------:R-:W-:Y:S02]  /*17510*/  F2FP.F16.F32.PACK_AB R47, R139, R47 ;  /* 0x0000002f8b2f723e */ /* 0x000fe400000000ff */
[----:B------:R-:W-:Y:S01]  /*17520*/  F2FP.F16.F32.PACK_AB R58, R58, R188 ;  /* 0x000000bc3a3a723e */ /* 0x000fe200000000ff */
[----:B------:R-:W-:Y:S01]  /*17530*/  STS [R2], R44 ;  /* 0x0000002c02007388 */ /* 0x000fe20000000800 */
[----:B------:R-:W-:Y:S01]  /*17540*/  F2FP.F16.F32.PACK_AB R57, R191, R57 ;  /* 0x00000039bf39723e */ /* 0x000fe200000000ff */
[----:B----4-:R-:W4:Y:S01]  /*17550*/  @P5 LDC R16, c[0x0][0x2e8] ;  /* 0x0000ba00ff105b82 */ /* 0x010f220000000800 */
[----:B------:R-:W-:Y:S01]  /*17560*/  F2FP.F16.F32.PACK_AB R56, R56, R144 ;  /* 0x000000903838723e */ /* 0x000fe200000000ff */
[----:B------:R-:W-:Y:S01]  /*17570*/  STS [R2+0x400], R43 ;  /* 0x0004002b02007388 */ /* 0x000fe20000000800 */
[----:B------:R-:W-:-:S02]  /*17580*/  F2FP.F16.F32.PACK_AB R55, R55, R146 ;  /* 0x000000923737723e */ /* 0x000fc400000000ff */
[----:B------:R-:W-:Y:S01]  /*17590*/  F2FP.F16.F32.PACK_AB R52, R52, R152 ;  /* 0x000000983434723e */ /* 0x000fe200000000ff */
[----:B------:R-:W4:Y:S01]  /*175a0*/  S2R R11, SR_CTAID.Y ;  /* 0x00000000000b7919 */ /* 0x000f220000002600 */
[----:B------:R-:W-:Y:S01]  /*175b0*/  F2FP.F16.F32.PACK_AB R51, R51, R154 ;  /* 0x0000009a3333723e */ /* 0x000fe200000000ff */
[----:B------:R-:W-:Y:S01]  /*175c0*/  @!P2 IMAD.MOV.U32 R7, RZ, RZ, 0x1 ;  /* 0x00000001ff07a424 */ /* 0x000fe200078e00ff */
[----:B------:R-:W-:Y:S01]  /*175d0*/  F2FP.F16.F32.PACK_AB R54, R54, R148 ;  /* 0x000000943636723e */ /* 0x000fe200000000ff */
[----:B------:R-:W-:Y:S01]  /*175e0*/  STS [R5], R40 ;  /* 0x0000002805007388 */ /* 0x000fe20000000800 */
[----:B------:R-:W-:Y:S01]  /*175f0*/  F2FP.F16.F32.PACK_AB R53, R151, R53 ;  /* 0x000000359735723e */ /* 0x000fe200000000ff */
[----:B--2---:R-:W2:Y:S01]  /*17600*/  @P6 LDC R15, c[0x0][0x2e8] ;  /* 0x0000ba00ff0f6b82 */ /* 0x004ea20000000800 */
        /* <DEDUP_REMOVED lines=15> */
[----:B------:R-:W-:Y:S01]  /*17700*/  ISETP.NE.AND P4, PT, R204, RZ, PT ;  /* 0x000000ffcc00720c */ /* 0x000fe20003f85270 */
[----:B------:R-:W-:Y:S01]  /*17710*/  STS [R21+0x4000], R36 ;  /* 0x0040002415007388 */ /* 0x000fe20000000800 */
[----:B------:R-:W-:Y:S02]  /*17720*/  MOV R23, 0x7f800000 ;  /* 0x7f80000000177802 */ /* 0x000fe40000000f00 */
[----:B------:R-:W-:Y:S01]  /*17730*/  MOV R22, 0x7f800000 ;  /* 0x7f80000000167802 */ /* 0x000fe20000000f00 */
[----:B------:R-:W-:Y:S01]  /*17740*/  STS [R21+0x4400], R35 ;  /* 0x0044002315007388 */ /* 0x000fe20000000800 */
[----:B-1----:R-:W-:-:S03]  /*17750*/  MOV R18, 0x7f800000 ;  /* 0x7f80000000127802 */ /* 0x002fc60000000f00 */
[----:B------:R-:W-:Y:S04]  /*17760*/  STS [R20+0x4000], R32 ;  /* 0x0040002014007388 */ /* 0x000fe80000000800 */
[----:B------:R-:W-:Y:S04]  /*17770*/  STS [R20+0x4400], R31 ;  /* 0x0044001f14007388 */ /* 0x000fe80000000800 */
[----:B------:R-:W-:Y:S04]  /*17780*/  STS [R21+0x6000], R34 ;  /* 0x0060002215007388 */ /* 0x000fe80000000800 */
[----:B------:R-:W-:Y:S04]  /*17790*/  STS [R21+0x6400], R33 ;  /* 0x0064002115007388 */ /* 0x000fe80000000800 */
[----:B------:R-:W-:Y:S04]  /*177a0*/  STS [R20+0x6000], R30 ;  /* 0x0060001e14007388 */ /* 0x000fe80000000800 */
[----:B------:R1:W-:Y:S04]  /*177b0*/  STS [R20+0x6400], R29 ;  /* 0x0064001d14007388 */ /* 0x0003e80000000800 */
[----:B------:R-:W-:Y:S04]  /*177c0*/  STS [R0+0x4000], R28 ;  /* 0x0040001c00007388 */ /* 0x000fe80000000800 */
[----:B------:R-:W-:Y:S04]  /*177d0*/  STS [R0+0x4400], R27 ;  /* 0x0044001b00007388 */ /* 0x000fe80000000800 */
[----:B------:R5:W-:Y:S04]  /*177e0*/  STS [R13+0x4000], R26 ;  /* 0x0040001a0d007388 */ /* 0x000be80000000800 */
[----:B------:R-:W-:Y:S04]  /*177f0*/  STS [R13+0x4400], R25 ;  /* 0x004400190d007388 */ /* 0x000fe80000000800 */
[----:B------:R-:W-:Y:S04]  /*17800*/  STS [R0+0x6000], R48 ;  /* 0x0060003000007388 */ /* 0x000fe80000000800 */
[----:B------:R3:W-:Y:S01]  /*17810*/  STS [R0+0x6400], R47 ;  /* 0x0064002f00007388 */ /* 0x0007e20000000800 */
[----:B-1----:R-:W-:-:S03]  /*17820*/  MOV R20, 0x7f800000 ;  /* 0x7f80000000147802 */ /* 0x002fc60000000f00 */
[----:B------:R-:W-:Y:S04]  /*17830*/  STS [R13+0x6000], R58 ;  /* 0x0060003a0d007388 */ /* 0x000fe80000000800 */
[----:B------:R1:W-:Y:S04]  /*17840*/  STS [R13+0x6400], R57 ;  /* 0x006400390d007388 */ /* 0x0003e80000000800 */
[----:B------:R-:W-:Y:S01]  /*17850*/  STS [R3+0x4000], R56 ;  /* 0x0040003803007388 */ /* 0x000fe20000000800 */
[----:B-----5:R-:W5:Y:S03]  /*17860*/  S2R R26, SR_CTAID.Z ;  /* 0x00000000001a7919 */ /* 0x020f660000002700 */
[----:B------:R-:W-:Y:S04]  /*17870*/  STS [R3+0x4400], R55 ;  /* 0x0044003703007388 */ /* 0x000fe80000000800 */
[----:B------:R-:W-:Y:S01]  /*17880*/  STS [R4+0x4000], R52 ;  /* 0x0040003404007388 */ /* 0x000fe20000000800 */
[----:B---3--:R-:W-:Y:S01]  /*17890*/  @P2 IMAD R0, R9, R8, RZ ;  /* 0x0000000809002224 */ /* 0x008fe200078e02ff */
[----:B------:R-:W-:Y:S01]  /*178a0*/  @!P2 MOV R0, R6 ;  /* 0x000000060000a202 */ /* 0x000fe20000000f00 */
[----:B------:R-:W3:Y:S01]  /*178b0*/  @P0 MUFU.LG2 R9, R169 ;  /* 0x000000a900090308 */ /* 0x000ee20000000c00 */
[----:B------:R-:W-:Y:S01]  /*178c0*/  STS [R4+0x4400], R51 ;  /* 0x0044003304007388 */ /* 0x000fe20000000800 */
[----:B------:R-:W2:Y:S01]  /*178d0*/  S2R R17, SR_TID.X ;  /* 0x0000000000117919 */ /* 0x000ea20000002100 */
[----:B-1----:R-:W1:Y:S05]  /*178e0*/  @P4 LDC R13, c[0x0][0x2e8] ;  /* 0x0000ba00ff0d4b82 */ /* 0x002e6a0000000800 */
[----:B------:R-:W-:Y:S01]  /*178f0*/  @P6 MUFU.LG2 R8, R170 ;  /* 0x000000aa00086308 */ /* 0x000fe20000000c00 */
[----:B------:R-:W-:Y:S01]  /*17900*/  STS [R3+0x6000], R54 ;  /* 0x0060003603007388 */ /* 0x000fe20000000800 */
[----:B------:R-:W-:-:S03]  /*17910*/  LOP3.LUT P6, RZ, R205, 0x3, RZ, 0xc0, !PT ;  /* 0x00000003cdff7812 */ /* 0x000fc600078cc0ff */
[----:B------:R4:W-:Y:S04]  /*17920*/  STS [R3+0x6400], R53 ;  /* 0x0064003503007388 */ /* 0x0009e80000000800 */
[----:B------:R-:W-:Y:S04]  /*17930*/  STS [R4+0x6000], R50 ;  /* 0x0060003204007388 */ /* 0x000fe80000000800 */
[----:B------:R3:W-:Y:S04]  /*17940*/  STS [R4+0x6400], R49 ;  /* 0x0064003104007388 */ /* 0x0007e80000000800 */
[----:B------:R-:W-:Y:S04]  /*17950*/  STS [R2+0x4000], R64 ;  /* 0x0040004002007388 */ /* 0x000fe80000000800 */
[----:B------:R-:W-:Y:S04]  /*17960*/  STS [R2+0x4400], R63 ;  /* 0x0044003f02007388 */ /* 0x000fe80000000800 */
[----:B------:R-:W-:Y:S04]  /*17970*/  STS [R5+0x4000], R60 ;  /* 0x0040003c05007388 */ /* 0x000fe80000000800 */
[----:B------:R-:W-:Y:S01]  /*17980*/  STS [R5+0x4400], R59 ;  /* 0x0044003b05007388 */ /* 0x000fe20000000800 */
[----:B----4-:R-:W-:Y:S01]  /*17990*/  @P2 MOV R3, 0x1 ;  /* 0x0000000100032802 */ /* 0x010fe20000000f00 */
[----:B------:R-:W-:-:S02]  /*179a0*/  @!P2 IMAD R3, R6, R10, RZ ;  /* 0x0000000a0603a224 */ /* 0x000fc400078e02ff */
[----:B------:R-:W-:Y:S04]  /*179b0*/  STS [R2+0x6000], R62 ;  /* 0x0060003e02007388 */ /* 0x000fe80000000800 */
[----:B------:R4:W-:Y:S01]  /*179c0*/  STS [R2+0x6400], R61 ;  /* 0x0064003d02007388 */ /* 0x0009e20000000800 */
[----:B---3--:R-:W3:Y:S03]  /*179d0*/  @P4 MUFU.LG2 R4, R165 ;  /* 0x000000a500044308 */ /* 0x008ee60000000c00 */
[----:B------:R-:W-:Y:S04]  /*179e0*/  STS [R5+0x6000], R65 ;  /* 0x0060004105007388 */ /* 0x000fe80000000800 */
[----:B------:R1:W-:Y:S01]  /*179f0*/  STS [R5+0x6400], R66 ;  /* 0x0064004205007388 */ /* 0x0003e20000000800 */
[----:B------:R-:W-:Y:S01]  /*17a00*/  BAR.SYNC.DEFER_BLOCKING 0x0 ;  /* 0x0000000000007b1d */ /* 0x000fe20000010000 */
[----:B----4-:R-:W-:Y:S01]  /*17a10*/  IMAD R2, R11, R3, RZ ;  /* 0x000000030b027224 */ /* 0x010fe200078e02ff */
[----:B--2---:R-:W-:Y:S01]  /*17a20*/  SHF.R.S32.HI R11, RZ, 0x1f, R17 ;  /* 0x0000001fff0b7819 */ /* 0x004fe20000011411 */
[----:B------:R-:W-:-:S03]  /*17a30*/  IMAD R3, R7, UR4, RZ ;  /* 0x0000000407037c24 */ /* 0x000fc6000f8e02ff */
[----:B------:R-:W-:Y:S02]  /*17a40*/  SEL R2, R2, RZ, !P3 ;  /* 0x000000ff02027207 */ /* 0x000fe40005800000 */
[----:B------:R-:W-:Y:S02]  /*17a50*/  SHF.L.U32 R3, R3, 0x7, RZ ;  /* 0x0000000703037819 */ /* 0x000fe400000006ff */
[----:B------:R-:W-:Y:S01]  /*17a60*/  LEA.HI R11, R11, R17, RZ, 0x3 ;  /* 0x000000110b0b7211 */ /* 0x000fe200078f18ff */
[----:B-----5:R-:W-:Y:S01]  /*17a70*/  IMAD R0, R26, R0, R2 ;  /* 0x000000001a007224 */ /* 0x020fe200078e0202 */
[----:B------:R2:W4:Y:S01]  /*17a80*/  LDS.128 R32, [R246+0x3800] ;  /* 0x00380000f6207984 */ /* 0x0005220000000c00 */
[----:B------:R-:W-:Y:S02]  /*17a90*/  SHF.R.S32.HI R6, RZ, 0x1f, R3 ;  /* 0x0000001fff067819 */ /* 0x000fe40000011403 */
[----:B------:R-:W-:Y:S01]  /*17aa0*/  SHF.R.S32.HI R10, RZ, 0x3, R11 ;  /* 0x00000003ff0a7819 */ /* 0x000fe2000001140b */
[----:B------:R2:W2:Y:S01]  /*17ab0*/  LDS.128 R28, [R246+0x7800] ;  /* 0x00780000f61c7984 */ /* 0x0004a20000000c00 */
[--C-:B-1----:R-:W-:Y:S01]  /*17ac0*/  IADD3 R5, P2, P1, R3, R68, R0.reuse ;  /* 0x0000004403057210 */ /* 0x102fe2000795e000 */
[----:B------:R-:W-:Y:S01]  /*17ad0*/  @P0 FMUL.FTZ R3, R9, 0.69314718246459960938 ;  /* 0x3f31721809030820 */ /* 0x000fe20000410000 */
[----:B------:R-:W-:Y:S01]  /*17ae0*/  SHF.R.S32.HI R2, RZ, 0x1f, R0 ;  /* 0x0000001fff027819 */ /* 0x000fe20000011400 */
[----:B------:R-:W-:-:S02]  /*17af0*/  VIADD R0, R10, 0x10 ;  /* 0x000000100a007836 */ /* 0x000fc40000000000 */
[----:B------:R-:W-:Y:S01]  /*17b00*/  @P0 FFMA.FTZ R23, R167, R12, R3 ;  /* 0x0000000ca7170223 */ /* 0x000fe20000010003 */
[----:B------:R-:W-:Y:S01]  /*17b10*/  IADD3.X R6, R6, R69, R2, P2, P1 ;  /* 0x0000004506067210 */ /* 0x000fe200017e2402 */
[----:B------:R-:W-:Y:S01]  /*17b20*/  VIADD R2, R10, 0x20 ;  /* 0x000000200a027836 */ /* 0x000fe20000000000 */
[----:B------:R-:W-:Y:S02]  /*17b30*/  ISETP.NE.AND P1, PT, R204, RZ, PT ;  /* 0x000000ffcc00720c */ /* 0x000fe40003f25270 */
[----:B------:R-:W-:Y:S02]  /*17b40*/  ISETP.NE.AND P0, PT, R71, RZ, PT ;  /* 0x000000ff4700720c */ /* 0x000fe40003f05270 */
[----:B------:R-:W-:Y:S02]  /*17b50*/  ISETP.GE.AND P4, PT, R0, UR12, PT ;  /* 0x0000000c00007c0c */ /* 0x000fe4000bf86270 */
[----:B------:R-:W-:Y:S02]  /*17b60*/  IADD3 R0, R10, 0x30, RZ ;  /* 0x000000300a007810 */ /* 0x000fe40007ffe0ff */
[----:B------:R-:W-:-:S02]  /*17b70*/  ISETP.GE.AND P3, PT, R2, UR12, PT ;  /* 0x0000000c02007c0c */ /* 0x000fc4000bf66270 */
[----:B------:R-:W-:Y:S01]  /*17b80*/  ISETP.GE.AND P2, PT, R0, UR12, PT ;  /* 0x0000000c00007c0c */ /* 0x000fe2000bf46270 */
[C---:B------:R-:W-:Y:S01]  /*17b90*/  VIADD R0, R10.reuse, 0x50 ;  /* 0x000000500a007836 */ /* 0x040fe20000000000 */
[----:B------:R-:W-:Y:S01]  /*17ba0*/  IADD3 R2, R10, 0x40, RZ ;  /* 0x000000400a027810 */ /* 0x000fe20007ffe0ff */
[----:B---3--:R-:W-:Y:S01]  /*17bb0*/  @P1 FMUL.FTZ R4, R4, 0.69314718246459960938 ;  /* 0x3f31721804041820 */ /* 0x008fe20000410000 */
[----:B------:R-:W-:-:S03]  /*17bc0*/  LOP3.LUT R3, R11, 0xfffffff8, RZ, 0xc0, !PT ;  /* 0xfffffff80b037812 */ /* 0x000fc600078ec0ff */
[----:B------:R-:W-:Y:S01]  /*17bd0*/  @P1 FFMA.FTZ R22, R168, R13, R4 ;  /* 0x0000000da8161223 */ /* 0x000fe20000010004 */
[----:B------:R-:W-:Y:S01]  /*17be0*/  @P0 FMUL.FTZ R4, R8, 0.69314718246459960938 ;  /* 0x3f31721808040820 */ /* 0x000fe20000410000 */
[----:B------:R-:W-:Y:S01]  /*17bf0*/  ISETP.GE.AND P1, PT, R2, UR12, PT ;  /* 0x0000000c02007c0c */ /* 0x000fe2000bf26270 */
[----:B------:R-:W-:Y:S02]  /*17c00*/  @P5 FMUL.FTZ R2, R14, 0.69314718246459960938 ;  /* 0x3f3172180e025820 */ /* 0x000fe40000410000 */
[----:B------:R-:W-:Y:S01]  /*17c10*/  @P0 FFMA.FTZ R20, R166, R15, R4 ;  /* 0x0000000fa6140223 */ /* 0x000fe20000010004 */
[----:B------:R-:W-:Y:S01]  /*17c20*/  ISETP.GE.AND P0, PT, R0, UR12, PT ;  /* 0x0000000c00007c0c */ /* 0x000fe2000bf06270 */
[----:B------:R-:W-:Y:S01]  /*17c30*/  @P5 FFMA.FTZ R18, R164, R16, R2 ;  /* 0x00000010a4125223 */ /* 0x000fe20000010002 */
[----:B------:R-:W-:-:S04]  /*17c40*/  IADD3 R0, -R3, R17, RZ ;  /* 0x0000001103007210 */ /* 0x000fc80007ffe1ff */
[----:B------:R-:W-:Y:S01]  /*17c50*/  SHF.L.U32 R17, R0, 0x3, RZ ;  /* 0x0000000300117819 */ /* 0x000fe200000006ff */
[----:B----4-:R-:W-:Y:S06]  /*17c60*/  @P6 BRA `(.L_x_69) ;  /* 0x0000000000c06947 */ /* 0x010fec0003800000 */
[----:B------:R-:W3:Y:S01]  /*17c70*/  LDL.LU R83, [R1+0xc8] ;  /* 0x0000c80001537983 */ /* 0x000ee20000300800 */
[----:B------:R-:W-:Y:S02]  /*17c80*/  SHF.R.S32.HI R0, RZ, 0x1f, R80 ;  /* 0x0000001fff007819 */ /* 0x000fe40000011450 */
[----:B------:R-:W-:Y:S02]  /*17c90*/  P2R R25, PR, RZ, 0x2 ;  /* 0x00000002ff197803 */ /* 0x000fe40000000000 */
[----:B------:R-:W-:Y:S02]  /*17ca0*/  LEA.HI R0, R0, R80, RZ, 0x2 ;  /* 0x0000005000007211 */ /* 0x000fe400078f10ff */
[----:B------:R-:W-:Y:S02]  /*17cb0*/  P2R R24, PR, RZ, 0x1 ;  /* 0x00000001ff187803 */ /* 0x000fe40000000000 */
[----:B------:R-:W-:Y:S02]  /*17cc0*/  LOP3.LUT R0, R0, 0xffffffc, RZ, 0xc0, !PT ;  /* 0x0ffffffc00007812 */ /* 0x000fe400078ec0ff */
[----:B------:R-:W-:-:S03]  /*17cd0*/  P2R R21, PR, RZ, 0x4 ;  /* 0x00000004ff157803 */ /* 0x000fc60000000000 */
[----:B------:R-:W-:-:S04]  /*17ce0*/  IMAD.IADD R0, R80, 0x1, -R0 ;  /* 0x0000000150007824 */ /* 0x000fc800078e0a00 */
[----:B---3--:R-:W-:-:S04]  /*17cf0*/  IMAD R2, R0, 0x10, R83 ;  /* 0x0000001000027824 */ /* 0x008fc800078e0253 */
[C---:B------:R-:W-:Y:S01]  /*17d00*/  VIADD R0, R2.reuse, 0x8 ;  /* 0x0000000802007836 */ /* 0x040fe20000000000 */
[C---:B------:R-:W-:Y:S01]  /*17d10*/  ISETP.GE.AND P1, PT, R2.reuse, UR12, PT ;  /* 0x0000000c02007c0c */ /* 0x040fe2000bf26270 */
[----:B------:R-:W-:-:S03]  /*17d20*/  VIADD R12, R2, 0x40 ;  /* 0x00000040020c7836 */ /* 0x000fc60000000000 */
[----:B------:R-:W-:Y:S02]  /*17d30*/  ISETP.GE.AND P0, PT, R0, UR12, PT ;  /* 0x0000000c00007c0c */ /* 0x000fe4000bf06270 */
[----:B------:R-:W-:-:S07]  /*17d40*/  ISETP.GE.AND P2, PT, R12, UR12, PT ;  /* 0x0000000c0c007c0c */ /* 0x000fce000bf46270 */
[----:B------:R-:W-:-:S04]  /*17d50*/  @!P1 IMAD R3, R2, R7, RZ ;  /* 0x0000000702039224 */ /* 0x000fc800078e02ff */
[----:B------:R-:W-:Y:S01]  /*17d60*/  @!P0 IMAD R0, R0, R7, RZ ;  /* 0x0000000700008224 */ /* 0x000fe200078e02ff */
[----:B------:R-:W-:-:S04]  /*17d70*/  @!P1 IADD3 R4, P5, R3, R5, RZ ;  /* 0x0000000503049210 */ /* 0x000fc80007fbe0ff */
[----:B------:R-:W-:Y:S02]  /*17d80*/  @!P1 LEA.HI.X.SX32 R9, R3, R6, 0x1, P5 ;  /* 0x0000000603099211 */ /* 0x000fe400028f0eff */
[----:B------:R-:W-:-:S04]  /*17d90*/  @!P0 IADD3 R13, P5, R0, R5, RZ ;  /* 0x00000005000d8210 */ /* 0x000fc80007fbe0ff */
[----:B------:R-:W-:Y:S01]  /*17da0*/  @!P0 LEA.HI.X.SX32 R16, R0, R6, 0x1, P5 ;  /* 0x0000000600108211 */ /* 0x000fe200028f0eff */
[----:B------:R-:W-:-:S05]  /*17db0*/  @!P2 IMAD R0, R12, R7, RZ ;  /* 0x000000070c00a224 */ /* 0x000fca00078e02ff */
[----:B------:R-:W-:-:S04]  /*17dc0*/  @!P2 IADD3 R15, P5, R0, R5, RZ ;  /* 0x00000005000fa210 */ /* 0x000fc80007fbe0ff */
[----:B------:R-:W-:Y:S01]  /*17dd0*/  @!P2 LEA.HI.X.SX32 R19, R0, R6, 0x1, P5 ;  /* 0x000000060013a211 */ /* 0x000fe200028f0eff */
[----:B------:R-:W-:Y:S02]  /*17de0*/  VIADD R0, R2, 0x48 ;  /* 0x0000004802007836 */ /* 0x000fe40000000000 */
[----:B------:R-:W1:Y:S03]  /*17df0*/  @!P1 LDC.64 R2, c[0x0][0x2b0] ;  /* 0x0000ac00ff029b82 */ /* 0x000e660000000a00 */
[----:B------:R-:W-:-:S13]  /*17e00*/  ISETP.GE.AND P6, PT, R0, UR12, PT ;  /* 0x0000000c00007c0c */ /* 0x000fda000bfc6270 */
[----:B------:R-:W-:-:S05]  /*17e10*/  @!P6 IMAD R0, R0, R7, RZ ;  /* 0x000000070000e224 */ /* 0x000fca00078e02ff */
[----:B------:R-:W-:-:S04]  /*17e20*/  @!P6 IADD3 R14, P5, R0, R5, RZ ;  /* 0x00000005000ee210 */ /* 0x000fc80007fbe0ff */
[----:B------:R-:W-:Y:S02]  /*17e30*/  @!P6 LEA.HI.X.SX32 R0, R0, R6, 0x1, P5 ;  /* 0x000000060000e211 */ /* 0x000fe400028f0eff */
[----:B-1----:R-:W-:-:S04]  /*17e40*/  @!P1 LEA R8, P5, R4, R2, 0x2 ;  /* 0x0000000204089211 */ /* 0x002fc800078a10ff */
[----:B------:R-:W-:Y:S02]  /*17e50*/  @!P1 LEA.HI.X R9, R4, R3, R9, 0x2, P5 ;  /* 0x0000000304099211 */ /* 0x000fe400028f1409 */
[----:B------:R-:W1:Y:S03]  /*17e60*/  @!P0 LDC.64 R2, c[0x0][0x2b0] ;  /* 0x0000ac00ff028b82 */ /* 0x000e660000000a00 */
[----:B------:R3:W-:Y:S01]  /*17e70*/  @!P1 STG.E desc[UR18][R8.64], R22 ;  /* 0x0000001608009986 */ /* 0x0007e2000c101912 */
[----:B------:R-:W-:Y:S02]  /*17e80*/  ISETP.NE.AND P1, PT, R25, RZ, PT ;  /* 0x000000ff1900720c */ /* 0x000fe40003f25270 */
[----:B-1----:R-:W-:-:S04]  /*17e90*/  @!P0 LEA R6, P5, R13, R2, 0x2 ;  /* 0x000000020d068211 */ /* 0x002fc800078a10ff */
[----:B------:R-:W-:Y:S02]  /*17ea0*/  @!P0 LEA.HI.X R7, R13, R3, R16, 0x2, P5 ;  /* 0x000000030d078211 */ /* 0x000fe400028f1410 */
[----:B------:R-:W1:Y:S03]  /*17eb0*/  @!P2 LDC.64 R2, c[0x0][0x2b0] ;  /* 0x0000ac00ff02ab82 */ /* 0x000e660000000a00 */
[----:B------:R3:W-:Y:S01]  /*17ec0*/  @!P0 STG.E desc[UR18][R6.64], R23 ;  /* 0x0000001706008986 */ /* 0x0007e2000c101912 */
[----:B------:R-:W-:Y:S02]  /*17ed0*/  ISETP.NE.AND P0, PT, R24, RZ, PT ;  /* 0x000000ff1800720c */ /* 0x000fe40003f05270 */
[----:B-1----:R-:W-:-:S04]  /*17ee0*/  @!P2 LEA R4, P5, R15, R2, 0x2 ;  /* 0x000000020f04a211 */ /* 0x002fc800078a10ff */
[----:B------:R-:W-:Y:S02]  /*17ef0*/  @!P2 LEA.HI.X R5, R15, R3, R19, 0x2, P5 ;  /* 0x000000030f05a211 */ /* 0x000fe400028f1413 */
[----:B------:R-:W1:Y:S01]  /*17f00*/  @!P6 LDC.64 R2, c[0x0][0x2b0] ;  /* 0x0000ac00ff02eb82 */ /* 0x000e620000000a00 */
[----:B------:R-:W-:Y:S02]  /*17f10*/  ISETP.NE.AND P2, PT, R21, RZ, PT ;  /* 0x000000ff1500720c */ /* 0x000fe40003f45270 */
[----:B-1----:R-:W-:-:S04]  /*17f20*/  @!P6 LEA R2, P5, R14, R2, 0x2 ;  /* 0x000000020e02e211 */ /* 0x002fc800078a10ff */
[----:B------:R-:W-:Y:S02]  /*17f30*/  @!P6 LEA.HI.X R3, R14, R3, R0, 0x2, P5 ;  /* 0x000000030e03e211 */ /* 0x000fe400028f1400 */
[----:B------:R-:W-:-:S13]  /*17f40*/  ISETP.GE.AND P5, PT, R12, UR12, PT ;  /* 0x0000000c0c007c0c */ /* 0x000fda000bfa6270 */
[----:B------:R3:W-:Y:S04]  /*17f50*/  @!P5 STG.E desc[UR18][R4.64], R20 ;  /* 0x000000140400d986 */ /* 0x0007e8000c101912 */
[----:B------:R3:W-:Y:S02]  /*17f60*/  @!P6 STG.E desc[UR18][R2.64], R18 ;  /* 0x000000120200e986 */ /* 0x0007e4000c101912 */
.L_x_69:
[----:B------:R-:W-:Y:S05]  /*17f70*/  BSYNC B0 ;  /* 0x0000000000007941 */ /* 0x000fea0003800000 */
.L_x_68:
[----:B---3--:R-:W-:Y:S01]  /*17f80*/  SHF.R.S32.HI R3, RZ, 0x1f, R17 ;  /* 0x0000001fff037819 */ /* 0x008fe20000011411 */
[----:B------:R-:W-:Y:S01]  /*17f90*/  IMAD.U32 R6, RZ, RZ, UR16 ;  /* 0x00000010ff067e24 */ /* 0x000fe2000f8e00ff */
[----:B------:R-:W-:Y:S01]  /*17fa0*/  IADD3 R2, P5, R17, UR8, RZ ;  /* 0x0000000811027c10 */ /* 0x000fe2000ffbe0ff */
[C---:B------:R-:W-:Y:S01]  /*17fb0*/  VIADD R0, R10.reuse, 0x60 ;  /* 0x000000600a007836 */ /* 0x040fe20000000000 */
[--C-:B------:R-:W-:Y:S01]  /*17fc0*/  SHF.R.S32.HI R11, RZ, 0x1f, R10.reuse ;  /* 0x0000001fff0b7819 */ /* 0x100fe2000001140a */
[----:B------:R1:W3:Y:S01]  /*17fd0*/  LDS.128 R12, [R246] ;  /* 0x00000000f60c7984 */ /* 0x0002e20000000c00 */
[----:B------:R-:W-:Y:S01]  /*17fe0*/  IADD3.X R3, R3, UR6, RZ, P5, !PT ;  /* 0x0000000603037c10 */ /* 0x000fe2000affe4ff */
[----:B------:R-:W-:Y:S01]  /*17ff0*/  ULDC.64 UR4, c[0x0][0x2a0] ;  /* 0x0000a80000047ab9 */ /* 0x000fe20000000a00 */
[----:B------:R-:W-:Y:S01]  /*18000*/  ISETP.GE.AND P5, PT, R10, UR12, PT ;  /* 0x0000000c0a007c0c */ /* 0x000fe2000bfa6270 */
[----:B------:R-:W-:Y:S01]  /*18010*/  IMAD.WIDE R6, R6, 0x80, R10 ;  /* 0x0000008006067825 */ /* 0x000fe200078e020a */
[----:B------:R-:W-:Y:S01]  /*18020*/  IADD3 R20, R10, 0x70, RZ ;  /* 0x000000700a147810 */ /* 0x000fe20007ffe0ff */
[----:B------:R-:W-:Y:S01]  /*18030*/  BSSY B0, `(.L_x_70) ;  /* 0x0000014000007945 */ /* 0x000fe20003800000 */
[----:B------:R1:W4:Y:S01]  /*18040*/  LDS.128 R8, [R246+0x4000] ;  /* 0x00400000f6087984 */ /* 0x0003220000000c00 */
[----:B------:R-:W-:Y:S01]  /*18050*/  SHF.R.S32.HI R4, RZ, 0x1f, R26 ;  /* 0x0000001fff047819 */ /* 0x000fe2000001141a */
[----:B------:R-:W-:Y:S01]  /*18060*/  IMAD.WIDE.U32 R18, R26, UR4, R2 ;  /* 0x000000041a127c25 */ /* 0x000fe2000f8e0002 */
[----:B------:R-:W-:-:S03]  /*18070*/  ISETP.GE.AND P6, PT, R0, UR12, PT ;  /* 0x0000000c00007c0c */ /* 0x000fc6000bfc6270 */
[----:B------:R-:W-:-:S04]  /*18080*/  IMAD R0, R4, UR4, RZ ;  /* 0x0000000404007c24 */ /* 0x000fc8000f8e02ff */
[----:B------:R-:W-:-:S04]  /*18090*/  IMAD R0, R26, UR5, R0 ;  /* 0x000000051a007c24 */ /* 0x000fc8000f8e0200 */
[----:B------:R-:W-:Y:S01]  /*180a0*/  IMAD.IADD R17, R19, 0x1, R0 ;  /* 0x0000000113117824 */ /* 0x000fe200078e0200 */
[----:B------:R-:W-:Y:S06]  /*180b0*/  @P5 BRA `(.L_x_71) ;  /* 0x00000000002c5947 */ /* 0x000fec0003800000 */
[----:B------:R-:W-:Y:S01]  /*180c0*/  ULDC.64 UR4, c[0x0][0x298] ;  /* 0x0000a60000047ab9 */ /* 0x000fe20000000a00 */
[----:B------:R-:W-:Y:S01]  /*180d0*/  MOV R16, R18 ;  /* 0x0000001200107202 */ /* 0x000fe20000000f00 */
[----:B------:R-:W-:-:S04]  /*180e0*/  IMAD R0, R7, UR4, RZ ;  /* 0x0000000407007c24 */ /* 0x000fc8000f8e02ff */
[----:B------:R-:W-:-:S04]  /*180f0*/  IMAD.WIDE.U32 R2, R6, UR4, R16 ;  /* 0x0000000406027c25 */ /* 0x000fc8000f8e0010 */
[----:B------:R-:W-:Y:S01]  /*18100*/  IMAD R0, R6, UR5, R0 ;  /* 0x0000000506007c24 */ /* 0x000fe2000f8e0200 */
[----:B------:R-:W-:Y:S02]  /*18110*/  ULDC.64 UR4, c[0x0][0x280] ;  /* 0x0000a00000047ab9 */ /* 0x000fe40000000a00 */
[----:B------:R-:W-:Y:S02]  /*18120*/  LEA R4, P5, R2, UR4, 0x1 ;  /* 0x0000000402047c11 */ /* 0x000fe4000f8a08ff */
[----:B------:R-:W-:-:S04]  /*18130*/  IADD3 R0, R3, R0, RZ ;  /* 0x0000000003007210 */ /* 0x000fc80007ffe0ff */
[----:B------:R-:W-:-:S05]  /*18140*/  LEA.HI.X R5, R2, UR5, R0, 0x1, P5 ;  /* 0x0000000502057c11 */ /* 0x000fca000a8f0c00 */
[----:B---3--:R3:W-:Y:S04]  /*18150*/  STG.E.128 desc[UR18][R4.64], R12 ;  /* 0x0000000c04007986 */ /* 0x0087e8000c101d12 */
[----:B----4-:R3:W-:Y:S02]  /*18160*/  STG.E.128 desc[UR18][R4.64+0x80], R8 ;  /* 0x0000800804007986 */ /* 0x0107e4000c101d12 */
.L_x_71:
[----:B------:R-:W-:Y:S05]  /*18170*/  BSYNC B0 ;  /* 0x0000000000007941 */ /* 0x000fea0003800000 */
.L_x_70:
[----:B---3--:R3:W1:Y:S01]  /*18180*/  LDS.128 R12, [R246+0x800] ;  /* 0x00080000f60c7984 */ /* 0x0086620000000c00 */
[----:B------:R-:W-:Y:S01]  /*18190*/  BSSY B0, `(.L_x_72) ;  /* 0x0000012000007945 */ /* 0x000fe20003800000 */
[----:B------:R-:W-:Y:S02]  /*181a0*/  ISETP.GE.AND P5, PT, R20, UR12, PT ;  /* 0x0000000c14007c0c */ /* 0x000fe4000bfa6270 */
[----:B----4-:R3:W4:Y:S01]  /*181b0*/  LDS.128 R8, [R246+0x4800] ;  /* 0x00480000f6087984 */ /* 0x0107220000000c00 */
[----:B------:R-:W-:Y:S05]  /*181c0*/  @P4 BRA `(.L_x_73) ;  /* 0x0000000000384947 */ /* 0x000fea0003800000 */
[----:B------:R-:W-:Y:S01]  /*181d0*/  IADD3 R0, P4, R6, 0x10, RZ ;  /* 0x0000001006007810 */ /* 0x000fe20007f9e0ff */
[----:B------:R-:W-:Y:S01]  /*181e0*/  ULDC.64 UR4, c[0x0][0x298] ;  /* 0x0000a60000047ab9 */ /* 0x000fe20000000a00 */
[----:B------:R-:W-:-:S03]  /*181f0*/  MOV R3, R17 ;  /* 0x0000001100037202 */ /* 0x000fc60000000f00 */
[----:B------:R-:W-:-:S04]  /*18200*/  IMAD.X R2, RZ, RZ, R7, P4 ;  /* 0x000000ffff027224 */ /* 0x000fc800020e0607 */
[----:B------:R-:W-:Y:S02]  /*18210*/  IMAD R4, R2, UR4, RZ ;  /* 0x0000000402047c24 */ /* 0x000fe4000f8e02ff */
[----:B------:R-:W-:-:S04]  /*18220*/  IMAD.MOV.U32 R2, RZ, RZ, R18 ;  /* 0x000000ffff027224 */ /* 0x000fc800078e0012 */
[----:B------:R-:W-:-:S04]  /*18230*/  IMAD.WIDE.U32 R2, R0, UR4, R2 ;  /* 0x0000000400027c25 */ /* 0x000fc8000f8e0002 */
[----:B------:R-:W-:Y:S01]  /*18240*/  IMAD R0, R0, UR5, R4 ;  /* 0x0000000500007c24 */ /* 0x000fe2000f8e0204 */
[----:B------:R-:W-:Y:S02]  /*18250*/  ULDC.64 UR4, c[0x0][0x280] ;  /* 0x0000a00000047ab9 */ /* 0x000fe40000000a00 */
[----:B------:R-:W-:Y:S02]  /*18260*/  LEA R4, P4, R2, UR4, 0x1 ;  /* 0x0000000402047c11 */ /* 0x000fe4000f8808ff */
[----:B------:R-:W-:-:S04]  /*18270*/  IADD3 R0, R3, R0, RZ ;  /* 0x0000000003007210 */ /* 0x000fc80007ffe0ff */
[----:B------:R-:W-:-:S05]  /*18280*/  LEA.HI.X R5, R2, UR5, R0, 0x1, P4 ;  /* 0x0000000502057c11 */ /* 0x000fca000a0f0c00 */
[----:B-1----:R1:W-:Y:S04]  /*18290*/  STG.E.128 desc[UR18][R4.64], R12 ;  /* 0x0000000c04007986 */ /* 0x0023e8000c101d12 */
[----:B----4-:R1:W-:Y:S02]  /*182a0*/  STG.E.128 desc[UR18][R4.64+0x80], R8 ;  /* 0x0000800804007986 */ /* 0x0103e4000c101d12 */
.L_x_73:
[----:B------:R-:W-:Y:S05]  /*182b0*/  BSYNC B0 ;  /* 0x0000000000007941 */ /* 0x000fea0003800000 */
.L_x_72:
[----:B-1----:R1:W1:Y:S01]  /*182c0*/  LDS.128 R12, [R246+0x1000] ;  /* 0x00100000f60c7984 */ /* 0x0022620000000c00 */
[----:B------:R-:W-:Y:S03]  /*182d0*/  BSSY B0, `(.L_x_74) ;  /* 0x0000011000007945 */ /* 0x000fe60003800000 */
[----:B----4-:R4:W1:Y:S01]  /*182e0*/  LDS.128 R8, [R246+0x5000] ;  /* 0x00500000f6087984 */ /* 0x0108620000000c00 */
        /* <DEDUP_REMOVED lines=14> */
[----:B------:R1:W-:Y:S02]  /*183d0*/  STG.E.128 desc[UR18][R4.64+0x80], R8 ;  /* 0x0000800804007986 */ /* 0x0003e4000c101d12 */
.L_x_75:
[----:B------:R-:W-:Y:S05]  /*183e0*/  BSYNC B0 ;  /* 0x0000000000007941 */ /* 0x000fea0003800000 */
.L_x_74:
[----:B-1----:R1:W1:Y:S01]  /*183f0*/  LDS.128 R12, [R246+0x1800] ;  /* 0x00180000f60c7984 */ /* 0x0022620000000c00 */
[----:B------:R-:W-:Y:S03]  /*18400*/  BSSY B0, `(.L_x_76) ;  /* 0x0000011000007945 */ /* 0x000fe60003800000 */
[----:B------:R1:W1:Y:S01]  /*18410*/  LDS.128 R8, [R246+0x5800] ;  /* 0x00580000f6087984 */ /* 0x0002620000000c00 */
        /* <DEDUP_REMOVED lines=15> */
.L_x_77:
[----:B------:R-:W-:Y:S05]  /*18510*/  BSYNC B0 ;  /* 0x0000000000007941 */ /* 0x000fea0003800000 */
.L_x_76:
        /* <DEDUP_REMOVED lines=18> */
.L_x_79:
[----:B------:R-:W-:Y:S05]  /*18640*/  BSYNC B0 ;  /* 0x0000000000007941 */ /* 0x000fea0003800000 */
.L_x_78:
        /* <DEDUP_REMOVED lines=18> */
.L_x_81:
[----:B------:R-:W-:Y:S05]  /*18770*/  BSYNC B0 ;  /* 0x0000000000007941 */ /* 0x000fea0003800000 */
.L_x_80:
        /* <DEDUP_REMOVED lines=18> */
.L_x_83:
[----:B------:R-:W-:Y:S05]  /*188a0*/  BSYNC B0 ;  /* 0x0000000000007941 */ /* 0x000fea0003800000 */
.L_x_82:
[----:B------:R-:W-:Y:S05]  /*188b0*/  @P5 EXIT ;  /* 0x000000000000594d */ /* 0x000fea0003800000 */
[----:B------:R-:W-:Y:S01]  /*188c0*/  IADD3 R6, P0, R6, 0x70, RZ ;  /* 0x0000007006067810 */ /* 0x000fe20007f1e0ff */
[----:B------:R-:W-:Y:S01]  /*188d0*/  ULDC.64 UR4, c[0x0][0x298] ;  /* 0x0000a60000047ab9 */ /* 0x000fe20000000a00 */
[----:B------:R-:W-:Y:S01]  /*188e0*/  MOV R3, R17 ;  /* 0x0000001100037202 */ /* 0x000fe20000000f00 */
[----:B------:R-:W-:Y:S02]  /*188f0*/  IMAD.MOV.U32 R2, RZ, RZ, R18 ;  /* 0x000000ffff027224 */ /* 0x000fe400078e0012 */
[----:B------:R-:W-:Y:S02]  /*18900*/  IMAD.X R0, RZ, RZ, R7, P0 ;  /* 0x000000ffff007224 */ /* 0x000fe400000e0607 */
[----:B-1----:R-:W-:-:S04]  /*18910*/  IMAD.WIDE.U32 R4, R6, UR4, R2 ;  /* 0x0000000406047c25 */ /* 0x002fc8000f8e0002 */
[----:B------:R-:W-:-:S04]  /*18920*/  IMAD R0, R0, UR4, RZ ;  /* 0x0000000400007c24 */ /* 0x000fc8000f8e02ff */
[----:B------:R-:W-:Y:S01]  /*18930*/  IMAD R0, R6, UR5, R0 ;  /* 0x0000000506007c24 */ /* 0x000fe2000f8e0200 */
[----:B------:R-:W-:Y:S02]  /*18940*/  ULDC.64 UR4, c[0x0][0x280] ;  /* 0x0000a00000047ab9 */ /* 0x000fe40000000a00 */
[----:B------:R-:W-:Y:S02]  /*18950*/  LEA R2, P0, R4, UR4, 0x1 ;  /* 0x0000000404027c11 */ /* 0x000fe4000f8008ff */
[----:B------:R-:W-:-:S04]  /*18960*/  IADD3 R0, R5, R0, RZ ;  /* 0x0000000005007210 */ /* 0x000fc80007ffe0ff */
[----:B------:R-:W-:-:S05]  /*18970*/  LEA.HI.X R3, R4, UR5, R0, 0x1, P0 ;  /* 0x0000000504037c11 */ /* 0x000fca00080f0c00 */
[----:B------:R-:W-:Y:S04]  /*18980*/  STG.E.128 desc[UR18][R2.64], R32 ;  /* 0x0000002002007986 */ /* 0x000fe8000c101d12 */
[----:B--2---:R-:W-:Y:S01]  /*18990*/  STG.E.128 desc[UR18][R2.64+0x80], R28 ;  /* 0x0000801c02007986 */ /* 0x004fe2000c101d12 */
[----:B------:R-:W-:Y:S05]  /*189a0*/  EXIT ;  /* 0x000000000000794d */ /* 0x000fea0003800000 */
.L_x_54:
[----:B------:R-:W-:Y:S01]  /*189b0*/  UISETP.NE.AND UP0, UPT, UR15, -0x1, UPT ;  /* 0xffffffff0f00788c */ /* 0x000fe2000bf05270 */
[----:B------:R-:W-:Y:S01]  /*189c0*/  SHF.R.S32.HI R8, RZ, 0x1f, R164 ;  /* 0x0000001fff087819 */ /* 0x000fe200000114a4 */
[----:B------:R-:W-:Y:S01]  /*189d0*/  ULDC.U8 UR7, c[0x0][0x3d9] ;  /* 0x0000f64000077ab9 */ /* 0x000fe20000000000 */
[----:B------:R-:W-:Y:S01]  /*189e0*/  UIADD3 UR23, -UR22, UR23, URZ ;  /* 0x0000001716177290 */ /* 0x000fe2000fffe13f */
[----:B------:R-:W-:Y:S01]  /*189f0*/  LOP3.LUT P6, RZ, R164, 0x7, RZ, 0xc0, !PT ;  /* 0x00000007a4ff7812 */ /* 0x000fe200078cc0ff */
[----:B------:R-:W-:Y:S01]  /*18a00*/  UISETP.NE.AND UP2, UPT, UR7, URZ, UPT ;  /* 0x0000003f0700728c */ /* 0x000fe2000bf45270 */
[----:B------:R-:W-:Y:S01]  /*18a10*/  LEA.HI R8, R8, R164, RZ, 0x3 ;  /* 0x000000a408087211 */ /* 0x000fe200078f18ff */
[----:B------:R-:W-:Y:S01]  /*18a20*/  UMOV UR24, URZ ;  /* 0x0000003f00187c82 */ /* 0x000fe20008000000 */
[----:B------:R-:W-:Y:S01]  /*18a30*/  UMOV UR25, URZ ;  /* 0x0000003f00197c82 */ /* 0x000fe20008000000 */
[----:B------:R-:W-:Y:S01]  /*18a40*/  IMAD.U32 R6, RZ, RZ, UR16 ;  /* 0x00000010ff067e24 */ /* 0x000fe2000f8e00ff */
[----:B------:R-:W-:Y:S01]  /*18a50*/  LOP3.LUT R0, R8, 0x1ffffff8, RZ, 0xc0, !PT ;  /* 0x1ffffff808007812 */ /* 0x000fe200078ec0ff */
[----:B------:R-:W-:Y:S01]  /*18a60*/  @!UP0 USHF.R.S32.HI UR12, URZ, 0x1f, UR13 ;  /* 0x0000001f3f0c8899 */ /* 0x000fe2000801140d */
[----:B------:R-:W-:Y:S01]  /*18a70*/  SHF.R.S32.HI R8, RZ, 0x3, R8 ;  /* 0x00000003ff087819 */ /* 0x000fe20000011408 */
[----:B------:R-:W-:Y:S01]  /*18a80*/  @UP0 ULDC.64 UR8, c[0x0][0x298] ;  /* 0x0000a60000080ab9 */ /* 0x000fe20000000a00 */
[----:B------:R-:W-:Y:S01]  /*18a90*/  @!UP0 ULDC.64 UR4, c[0x0][0x290] ;  /* 0x0000a40000048ab9 */ /* 0x000fe20000000a00 */
[----:B------:R-:W-:Y:S01]  /*18aa0*/  @UP0 UIMAD.WIDE.U32 UR10, UR15, UR8, URZ ;  /* 0x000000080f0a02a5 */ /* 0x000fe2000f8e003f */
[----:B------:R-:W-:Y:S01]  /*18ab0*/  IMAD.IADD R0, R164, 0x1, -R0 ;  /* 0x00000001a4007824 */ /* 0x000fe200078e0a00 */
[----:B------:R-:W-:Y:S01]  /*18ac0*/  @!UP0 UIMAD UR8, UR12, UR4, URZ ;  /* 0x000000040c0882a4 */ /* 0x000fe2000f8e023f */
[----:B------:R-:W-:Y:S01]  /*18ad0*/  SHF.R.S32.HI R9, RZ, 0x1f, R8 ;  /* 0x0000001fff097819 */ /* 0x000fe20000011408 */
[----:B------:R-:W-:Y:S01]  /*18ae0*/  @!UP0 UIMAD.WIDE.U32 UR20, UR13, UR4, URZ ;  /* 0x000000040d1482a5 */ /* 0x000fe2000f8e003f */
[----:B------:R-:W-:Y:S01]  /*18af0*/  IMAD.SHL.U32 R0, R0, 0x8, RZ ;  /* 0x0000000800007824 */ /* 0x000fe200078e00ff */
[----:B------:R-:W-:Y:S01]  /*18b00*/  @!UP0 UIMAD UR8, UR13, UR5, UR8 ;  /* 0x000000050d0882a4 */ /* 0x000fe2000f8e0208 */
[C---:B------:R-:W-:Y:S01]  /*18b10*/  VIADD R14, R8.reuse, 0x10 ;  /* 0x00000010080e7836 */ /* 0x040fe20000000000 */
[----:B------:R-:W-:Y:S01]  /*18b20*/  @UP0 UIMAD UR9, UR15, UR9, UR11 ;  /* 0x000000090f0902a4 */ /* 0x000fe2000f8e020b */
[C---:B------:R-:W-:Y:S01]  /*18b30*/  VIADD R15, R8.reuse, 0x20 ;  /* 0x00000020080f7836 */ /* 0x040fe20000000000 */
[----:B------:R-:W-:Y:S01]  /*18b40*/  ULDC.U8 UR12, c[0x0][0x3d8] ;  /* 0x0000f600000c7ab9 */ /* 0x000fe20000000000 */
[----:B------:R-:W-:Y:S01]  /*18b50*/  @!UP0 UIADD3 UR9, UR21, UR8, URZ ;  /* 0x0000000815098290 */ /* 0x000fe2000fffe03f */
[----:B------:R-:W-:Y:S01]  /*18b60*/  VIADD R16, R8, 0x30 ;  /* 0x0000003008107836 */ /* 0x000fe20000000000 */
[----:B------:R-:W-:Y:S01]  /*18b70*/  @!UP0 UMOV UR10, UR20 ;  /* 0x00000014000a8c82 */ /* 0x000fe20008000000 */
[----:B------:R-:W-:Y:S01]  /*18b80*/  UISETP.NE.AND UP0, UPT, UR12, URZ, !UP2 ;  /* 0x0000003f0c00728c */ /* 0x000fe2000d705270 */
[----:B------:R-:W-:Y:S01]  /*18b90*/  IADD3 R2, P0, R0, UR10, RZ ;  /* 0x0000000a00027c10 */ /* 0x000fe2000ff1e0ff */
[----:B------:R-:W-:Y:S01]  /*18ba0*/  UISETP.NE.AND UP3, UPT, UR12, URZ, UPT ;  /* 0x0000003f0c00728c */ /* 0x000fe2000bf65270 */
[----:B------:R-:W-:Y:S01]  /*18bb0*/  VIADD R18, R8, 0x40 ;  /* 0x0000004008127836 */ /* 0x000fe20000000000 */
[----:B------:R-:W-:Y:S01]  /*18bc0*/  @UP2 ULDC.64 UR4, c[0x0][0x2c0] ;  /* 0x0000b00000042ab9 */ /* 0x000fe20000000a00 */
[----:B------:R-:W-:Y:S01]  /*18bd0*/  USHF.R.S32.HI UR11, URZ, 0x1f, UR6 ;  /* 0x0000001f3f0b7899 */ /* 0x000fe20008011406 */
[----:B------:R-:W-:Y:S01]  /*18be0*/  LEA.HI.X.SX32 R3, R0, UR9, 0x1, P0 ;  /* 0x0000000900037c11 */ /* 0x000fe200080f0eff */
[----:B------:R-:W-:Y:S01]  /*18bf0*/  @UP2 UIMAD UR14, UR5, UR4, URZ ;  /* 0x00000004050e22a4 */ /* 0x000fe2000f8e023f */
[C---:B------:R-:W-:Y:S01]  /*18c00*/  ISETP.GE.AND P0, PT, R8.reuse, UR23, PT ;  /* 0x0000001708007c0c */ /* 0x040fe2000bf06270 */
[----:B------:R-:W-:Y:S01]  /*18c10*/  UISETP.NE.OR UP3, UPT, UR7, URZ, !UP3 ;  /* 0x0000003f0700728c */ /* 0x000fe2000df65670 */
[----:B------:R-:W-:Y:S01]  /*18c20*/  BSSY B0, `(.L_x_84) ;  /* 0x000002f000007945 */ /* 0x000fe20003800000 */
[----:B------:R-:W-:Y:S01]  /*18c30*/  ULDC.64 UR4, c[0x0][0x2a0] ;  /* 0x0000a80000047ab9 */ /* 0x000fe20000000a00 */
[----:B------:R-:W-:Y:S01]  /*18c40*/  @!UP2 ULDC UR9, c[0x0][0x270] ;  /* 0x00009c000009aab9 */ /* 0x000fe20000000800 */
[----:B------:R-:W-:Y:S01]  /*18c50*/  UIMAD UR11, UR11, UR4, URZ ;  /* 0x000000040b0b72a4 */ /* 0x000fe2000f8e023f */
[----:B------:R-:W-:Y:S01]  /*18c60*/  IMAD.U32 R0, RZ, RZ, UR4 ;  /* 0x00000004ff007e24 */ /* 0x000fe2000f8e00ff */
[----:B------:R-:W-:Y:S01]  /*18c70*/  UISETP.NE.OR UP1, UPT, UR15, -0x1, UP3 ;  /* 0xffffffff0f00788c */ /* 0x000fe20009f25670 */
[----:B------:R-:W-:Y:S01]  /*18c80*/  ISETP.GE.OR P5, PT, R8, UR23, P6 ;  /* 0x0000001708007c0c */ /* 0x000fe2000b7a6670 */
[----:B------:R-:W-:Y:S01]  /*18c90*/  @!UP2 ULDC UR4, c[0x0][0x2c4] ;  /* 0x0000b1000004aab9 */ /* 0x000fe20000000800 */
[----:B------:R-:W-:Y:S01]  /*18ca0*/  @UP0 ULDC UR4, c[0x0][0x2e4] ;  /* 0x0000b90000040ab9 */ /* 0x000fe20000000800 */
[----:B------:R-:W-:Y:S01]  /*18cb0*/  @UP2 UMOV UR7, 0x1 ;  /* 0x0000000100072882 */ /* 0x000fe20000000000 */
[----:B------:R-:W-:Y:S01]  /*18cc0*/  @!UP2 UIMAD UR7, UR4, UR9, URZ ;  /* 0x000000090407a2a4 */ /* 0x000fe2000f8e023f */
[----:B------:R-:W-:Y:S01]  /*18cd0*/  IMAD.WIDE.U32 R12, R0, UR6, R2 ;  /* 0x00000006000c7c25 */ /* 0x000fe2000f8e0002 */
[----:B------:R-:W-:Y:S01]  /*18ce0*/  @!UP3 ULDC UR10, c[0x0][0x2c4] ;  /* 0x0000b100000abab9 */ /* 0x000fe20000000800 */
[----:B------:R-:W-:Y:S01]  /*18cf0*/  @UP2 ULDC UR8, c[0x0][0x2c0] ;  /* 0x0000b00000082ab9 */ /* 0x000fe20000000800 */
[----:B------:R-:W-:Y:S01]  /*18d00*/  UIMAD UR7, UR13, UR7, URZ ;  /* 0x000000070d0772a4 */ /* 0x000fe2000f8e023f */
[----:B------:R-:W-:Y:S01]  /*18d10*/  ISETP.GE.AND P2, PT, R14, UR23, PT ;  /* 0x000000170e007c0c */ /* 0x000fe2000bf46270 */
[----:B------:R-:W-:Y:S01]  /*18d20*/  @!UP1 UIMAD UR15, UR13, UR10, URZ ;  /* 0x0000000a0d0f92a4 */ /* 0x000fe2000f8e023f */
[----:B------:R-:W-:Y:S01]  /*18d30*/  ISETP.GE.AND P1, PT, R15, UR23, PT ;  /* 0x000000170f007c0c */ /* 0x000fe2000bf26270 */
[----:B------:R-:W-:Y:S01]  /*18d40*/  USEL UR7, UR7, URZ, UP3 ;  /* 0x0000003f07077287 */ /* 0x000fe20009800000 */
[----:B------:R-:W-:Y:S01]  /*18d50*/  ISETP.GE.AND P4, PT, R16, UR23, PT ;  /* 0x0000001710007c0c */ /* 0x000fe2000bf86270 */
[----:B------:R-:W-:Y:S01]  /*18d60*/  @!UP2 UMOV UR14, UR4 ;  /* 0x00000004000eac82 */ /* 0x000fe20008000000 */
[----:B------:R-:W-:Y:S01]  /*18d70*/  UIMAD UR5, UR6, UR5, UR11 ;  /* 0x00000005060572a4 */ /* 0x000fe2000f8e020b */
[----:B------:R-:W-:Y:S01]  /*18d80*/  ISETP.GE.AND P3, PT, R18, UR23, PT ;  /* 0x0000001712007c0c */ /* 0x000fe2000bf66270 */
[----:B------:R-:W-:Y:S01]  /*18d90*/  @!UP2 UMOV UR8, 0x1 ;  /* 0x000000010008a882 */ /* 0x000fe20000000000 */
[----:B------:R-:W-:Y:S01]  /*18da0*/  UIMAD UR6, UR6, UR14, UR7 ;  /* 0x0000000e060672a4 */ /* 0x000fe2000f8e0207 */
[----:B------:R-:W-:Y:S01]  /*18db0*/  IMAD.WIDE R6, R6, 0x80, R8 ;  /* 0x0000008006067825 */ /* 0x000fe200078e0208 */
[----:B------:R-:W-:Y:S01]  /*18dc0*/  UIMAD UR22, UR22, UR8, URZ ;  /* 0x00000008161672a4 */ /* 0x000fe2000f8e023f */
[----:B------:R-:W-:Y:S01]  /*18dd0*/  @!UP3 UMOV UR24, UR15 ;  /* 0x0000000f0018bc82 */ /* 0x000fe20008000000 */
[----:B------:R-:W-:Y:S01]  /*18de0*/  USHF.R.S32.HI UR7, URZ, 0x1f, UR6 ;  /* 0x0000001f3f077899 */ /* 0x000fe20008011406 */
[----:B------:R-:W-:Y:S01]  /*18df0*/  VIADD R11, R13, UR5 ;  /* 0x000000050d0b7c36 */ /* 0x000fe20008000000 */
[----:B------:R-:W-:Y:S01]  /*18e00*/  @!UP3 USHF.R.S32.HI UR25, URZ, 0x1f, UR15 ;  /* 0x0000001f3f19b899 */ /* 0x000fe2000801140f */
[----:B------:R-:W-:Y:S01]  /*18e10*/  VIADD R20, R8, 0x50 ;  /* 0x0000005008147836 */ /* 0x000fe20000000000 */
[----:B------:R-:W-:-:S02]  /*18e20*/  USHF.R.S32.HI UR4, URZ, 0x1f, UR22 ;  /* 0x0000001f3f047899 */ /* 0x000fc40008011416 */
[----:B------:R-:W-:-:S04]  /*18e30*/  UIADD3 UR6, UP1, UP0, UR22, UR24, UR6 ;  /* 0x0000001816067290 */ /* 0x000fc8000f83e006 */
[----:B------:R-:W-:Y:S01]  /*18e40*/  UIADD3.X UR24, UR4, UR25, UR7, UP1, UP0 ;  /* 0x0000001904187290 */ /* 0x000fe20008fe0407 */
[----:B------:R-:W-:Y:S11]  /*18e50*/  @P0 BRA `(.L_x_85) ;  /* 0x00000000002c0947 */ /* 0x000ff60003800000 */
        /* <DEDUP_REMOVED lines=9> */
[----:B------:R1:W-:Y:S04]  /*18ef0*/  STG.E.128 desc[UR18][R4.64], RZ ;  /* 0x000000ff04007986 */ /* 0x0003e8000c101d12 */
[----:B------:R1:W-:Y:S02]  /*18f00*/  STG.E.128 desc[UR18][R4.64+0x80], RZ ;  /* 0x000080ff04007986 */ /* 0x0003e4000c101d12 */
.L_x_85:
[----:B------:R-:W-:Y:S05]  /*18f10*/  BSYNC B0 ;  /* 0x0000000000007941 */ /* 0x000fea0003800000 */
.L_x_84:
[----:B------:R-:W-:Y:S01]  /*18f20*/  BSSY B0, `(.L_x_86) ;  /* 0x0000012000007945 */ /* 0x000fe20003800000 */
[----:B------:R-:W-:Y:S02]  /*18f30*/  ISETP.GE.AND P0, PT, R20, UR23, PT ;  /* 0x0000001714007c0c */ /* 0x000fe4000bf06270 */
[----:B------:R-:W-:Y:S01]  /*18f40*/  IADD3 R19, R8, 0x60, RZ ;  /* 0x0000006008137810 */ /* 0x000fe20007ffe0ff */
[----:B------:R-:W-:Y:S05]  /*18f50*/  @P2 BRA `(.L_x_87) ;  /* 0x0000000000382947 */ /* 0x000fea0003800000 */
[----:B------:R-:W-:Y:S01]  /*18f60*/  IADD3 R0, P2, R6, 0x10, RZ ;  /* 0x0000001006007810 */ /* 0x000fe20007f5e0ff */
[----:B------:R-:W-:Y:S01]  /*18f70*/  ULDC.64 UR4, c[0x0][0x298] ;  /* 0x0000a60000047ab9 */ /* 0x000fe20000000a00 */
[----:B------:R-:W-:-:S03]  /*18f80*/  MOV R3, R11 ;  /* 0x0000000b00037202 */ /* 0x000fc60000000f00 */
[----:B------:R-:W-:-:S04]  /*18f90*/  IMAD.X R2, RZ, RZ, R7, P2 ;  /* 0x000000ffff027224 */ /* 0x000fc800010e0607 */
[----:B-1----:R-:W-:Y:S02]  /*18fa0*/  IMAD R4, R2, UR4, RZ ;  /* 0x0000000402047c24 */ /* 0x002fe4000f8e02ff */
[----:B------:R-:W-:-:S04]  /*18fb0*/  IMAD.MOV.U32 R2, RZ, RZ, R12 ;  /* 0x000000ffff027224 */ /* 0x000fc800078e000c */
        /* <DEDUP_REMOVED lines=8> */
.L_x_87:
[----:B------:R-:W-:Y:S05]  /*19040*/  BSYNC B0 ;  /* 0x0000000000007941 */ /* 0x000fea0003800000 */
.L_x_86:
        /* <DEDUP_REMOVED lines=8> */
[----:B-12---:R-:W-:Y:S02]  /*190d0*/  IMAD R4, R2, UR4, RZ ;  /* 0x0000000402047c24 */ /* 0x006fe4000f8e02ff */
        /* <DEDUP_REMOVED lines=9> */
.L_x_89:
[----:B------:R-:W-:Y:S05]  /*19170*/  BSYNC B0 ;  /* 0x0000000000007941 */ /* 0x000fea0003800000 */
.L_x_88:
[----:B------:R-:W-:Y:S01]  /*19180*/  BSSY B0, `(.L_x_90) ;  /* 0x0000011000007945 */ /* 0x000fe20003800000 */
[----:B------:R-:W-:-:S03]  /*19190*/  ISETP.GE.AND P1, PT, R17, UR23, PT ;  /* 0x0000001711007c0c */ /* 0x000fc6000bf26270 */
[----:B------:R-:W-:Y:S10]  /*191a0*/  @P4 BRA `(.L_x_91) ;  /* 0x0000000000384947 */ /* 0x000ff40003800000 */
[----:B------:R-:W-:Y:S01]  /*191b0*/  IADD3 R0, P4, R6, 0x30, RZ ;  /* 0x0000003006007810 */ /* 0x000fe20007f9e0ff */
[----:B------:R-:W-:Y:S01]  /*191c0*/  ULDC.64 UR4, c[0x0][0x298] ;  /* 0x0000a60000047ab9 */ /* 0x000fe20000000a00 */
[----:B------:R-:W-:-:S03]  /*191d0*/  MOV R3, R11 ;  /* 0x0000000b00037202 */ /* 0x000fc60000000f00 */
[----:B------:R-:W-:-:S04]  /*191e0*/  IMAD.X R2, RZ, RZ, R7, P4 ;  /* 0x000000ffff027224 */ /* 0x000fc800020e0607 */
[----:B-123--:R-:W-:Y:S02]  /*191f0*/  IMAD R4, R2, UR4, RZ ;  /* 0x0000000402047c24 */ /* 0x00efe4000f8e02ff */
        /* <DEDUP_REMOVED lines=9> */
.L_x_91:
[----:B------:R-:W-:Y:S05]  /*19290*/  BSYNC B0 ;  /* 0x0000000000007941 */ /* 0x000fea0003800000 */
.L_x_90:
[----:B------:R-:W-:Y:S01]  /*192a0*/  BSSY B0, `(.L_x_92) ;  /* 0x0000011000007945 */ /* 0x000fe20003800000 */
[----:B------:R-:W-:-:S03]  /*192b0*/  ISETP.GE.OR P4, PT, R14, UR23, P6 ;  /* 0x000000170e007c0c */ /* 0x000fc6000b786670 */
[----:B------:R-:W-:Y:S10]  /*192c0*/  @P3 BRA `(.L_x_93) ;  /* 0x0000000000383947 */ /* 0x000ff40003800000 */
[----:B------:R-:W-:Y:S01]  /*192d0*/  IADD3 R0, P3, R6, 0x40, RZ ;  /* 0x0000004006007810 */ /* 0x000fe20007f7e0ff */
[----:B------:R-:W-:Y:S01]  /*192e0*/  ULDC.64 UR4, c[0x0][0x298] ;  /* 0x0000a60000047ab9 */ /* 0x000fe20000000a00 */
[----:B------:R-:W-:-:S03]  /*192f0*/  MOV R3, R11 ;  /* 0x0000000b00037202 */ /* 0x000fc60000000f00 */
[----:B------:R-:W-:-:S04]  /*19300*/  IMAD.X R2, RZ, RZ, R7, P3 ;  /* 0x000000ffff027224 */ /* 0x000fc800018e0607 */
[----:B-1234-:R-:W-:Y:S02]  /*19310*/  IMAD R4, R2, UR4, RZ ;  /* 0x0000000402047c24 */ /* 0x01efe4000f8e02ff */
        /* <DEDUP_REMOVED lines=9> */
.L_x_93:
[----:B------:R-:W-:Y:S05]  /*193b0*/  BSYNC B0 ;  /* 0x0000000000007941 */ /* 0x000fea0003800000 */
.L_x_92:
        /* <DEDUP_REMOVED lines=17> */
.L_x_95:
[----:B------:R-:W-:Y:S05]  /*194d0*/  BSYNC B0 ;  /* 0x0000000000007941 */ /* 0x000fea0003800000 */
.L_x_94:
[----:B------:R-:W-:Y:S04]  /*194e0*/  BSSY B0, `(.L_x_96) ;  /* 0x0000010000007945 */ /* 0x000fe80003800000 */
[----:B------:R-:W-:Y:S05]  /*194f0*/  @P2 BRA `(.L_x_97) ;  /* 0x0000000000382947 */ /* 0x000fea0003800000 */
        /* <DEDUP_REMOVED lines=14> */
.L_x_97:
[----:B------:R-:W-:Y:S05]  /*195e0*/  BSYNC B0 ;  /* 0x0000000000007941 */ /* 0x000fea0003800000 */
.L_x_96:
[----:B------:R-:W-:Y:S04]  /*195f0*/  BSSY B0, `(.L_x_98) ;  /* 0x0000010000007945 */ /* 0x000fe80003800000 */
[----:B------:R-:W-:Y:S05]  /*19600*/  @P1 BRA `(.L_x_99) ;  /* 0x0000000000381947 */ /* 0x000fea0003800000 */
[----:B------:R-:W-:Y:S01]  /*19610*/  IADD3 R0, P0, R6, 0x70, RZ ;  /* 0x0000007006007810 */ /* 0x000fe20007f1e0ff */
[----:B------:R-:W-:Y:S01]  /*19620*/  ULDC.64 UR4, c[0x0][0x298] ;  /* 0x0000a60000047ab9 */ /* 0x000fe20000000a00 */
[----:B------:R-:W-:Y:S01]  /*19630*/  MOV R3, R11 ;  /* 0x0000000b00037202 */ /* 0x000fe20000000f00 */
[----:B------:R-:W-:Y:S02]  /*19640*/  IMAD.MOV.U32 R2, RZ, RZ, R12 ;  /* 0x000000ffff027224 */ /* 0x000fe400078e000c */
[----:B------:R-:W-:Y:S02]  /*19650*/  IMAD.X R6, RZ, RZ, R7, P0 ;  /* 0x000000ffff067224 */ /* 0x000fe400000e0607 */
[----:B-1234-:R-:W-:-:S04]  /*19660*/  IMAD.WIDE.U32 R4, R0, UR4, R2 ;  /* 0x0000000400047c25 */ /* 0x01efc8000f8e0002 */
[----:B------:R-:W-:-:S04]  /*19670*/  IMAD R6, R6, UR4, RZ ;  /* 0x0000000406067c24 */ /* 0x000fc8000f8e02ff */
[----:B------:R-:W-:Y:S01]  /*19680*/  IMAD R0, R0, UR5, R6 ;  /* 0x0000000500007c24 */ /* 0x000fe2000f8e0206 */
[----:B------:R-:W-:Y:S02]  /*19690*/  ULDC.64 UR4, c[0x0][0x280] ;  /* 0x0000a00000047ab9 */ /* 0x000fe40000000a00 */
[----:B------:R-:W-:Y:S02]  /*196a0*/  LEA R2, P0, R4, UR4, 0x1 ;  /* 0x0000000404027c11 */ /* 0x000fe4000f8008ff */
[----:B------:R-:W-:-:S04]  /*196b0*/  IADD3 R0, R0, R5, RZ ;  /* 0x0000000500007210 */ /* 0x000fc80007ffe0ff */
[----:B------:R-:W-:-:S05]  /*196c0*/  LEA.HI.X R3, R4, UR5, R0, 0x1, P0 ;  /* 0x0000000504037c11 */ /* 0x000fca00080f0c00 */
[----:B------:R1:W-:Y:S04]  /*196d0*/  STG.E.128 desc[UR18][R2.64], RZ ;  /* 0x000000ff02007986 */ /* 0x0003e8000c101d12 */
[----:B------:R1:W-:Y:S02]  /*196e0*/  STG.E.128 desc[UR18][R2.64+0x80], RZ ;  /* 0x000080ff02007986 */ /* 0x0003e4000c101d12 */
.L_x_99:
[----:B------:R-:W-:Y:S05]  /*196f0*/  BSYNC B0 ;  /* 0x0000000000007941 */ /* 0x000fea0003800000 */
.L_x_98:
[----:B------:R-:W-:Y:S04]  /*19700*/  BSSY B0, `(.L_x_100) ;  /* 0x000000a000007945 */ /* 0x000fe80003800000 */
[----:B------:R-:W-:Y:S05]  /*19710*/  @P5 BRA `(.L_x_101) ;  /* 0x0000000000205947 */ /* 0x000fea0003800000 */
[----:B------:R-:W-:Y:S01]  /*19720*/  IMAD R0, R8, UR8, RZ ;  /* 0x0000000808007c24 */ /* 0x000fe2000f8e02ff */
[----:B------:R-:W-:-:S04]  /*19730*/  ULDC.64 UR4, c[0x0][0x2b0] ;  /* 0x0000ac0000047ab9 */ /* 0x000fc80000000a00 */
[----:B-1----:R-:W-:-:S04]  /*19740*/  IADD3 R3, P0, R0, UR6, RZ ;  /* 0x0000000600037c10 */ /* 0x002fc8000ff1e0ff */
[----:B------:R-:W-:Y:S02]  /*19750*/  LEA.HI.X.SX32 R0, R0, UR24, 0x1, P0 ;  /* 0x0000001800007c11 */ /* 0x000fe400080f0eff */
[----:B------:R-:W-:-:S04]  /*19760*/  LEA R2, P0, R3, UR4, 0x2 ;  /* 0x0000000403027c11 */ /* 0x000fc8000f8010ff */
[----:B------:R-:W-:Y:S01]  /*19770*/  LEA.HI.X R3, R3, UR5, R0, 0x2, P0 ;  /* 0x0000000503037c11 */ /* 0x000fe200080f1400 */
[----:B------:R-:W-:-:S05]  /*19780*/  IMAD.MOV.U32 R0, RZ, RZ, 0x7f800000 ;  /* 0x7f800000ff007424 */ /* 0x000fca00078e00ff */
[----:B------:R1:W-:Y:S03]  /*19790*/  STG.E desc[UR18][R2.64], R0 ;  /* 0x0000000002007986 */ /* 0x0003e6000c101912 */
.L_x_101:
[----:B------:R-:W-:Y:S05]  /*197a0*/  BSYNC B0 ;  /* 0x0000000000007941 */ /* 0x000fea0003800000 */
.L_x_100:
[----:B------:R-:W-:Y:S01]  /*197b0*/  BSSY B0, `(.L_x_102) ;  /* 0x000000f000007945 */ /* 0x000fe20003800000 */
[----:B------:R-:W-:Y:S02]  /*197c0*/  ISETP.GE.OR P5, PT, R16, UR23, P6 ;  /* 0x0000001710007c0c */ /* 0x000fe4000b7a6670 */
[----:B------:R-:W-:Y:S02]  /*197d0*/  ISETP.GE.OR P2, PT, R18, UR23, P6 ;  /* 0x0000001712007c0c */ /* 0x000fe4000b746670 */
[----:B------:R-:W-:Y:S02]  /*197e0*/  ISETP.GE.OR P1, PT, R20, UR23, P6 ;  /* 0x0000001714007c0c */ /* 0x000fe4000b726670 */
[----:B------:R-:W-:Y:S02]  /*197f0*/  ISETP.GE.OR P0, PT, R19, UR23, P6 ;  /* 0x0000001713007c0c */ /* 0x000fe4000b706670 */
[----:B------:R-:W-:Y:S01]  /*19800*/  ISETP.GE.OR P6, PT, R17, UR23, P6 ;  /* 0x0000001711007c0c */ /* 0x000fe2000b7c6670 */
[----:B------:R-:W-:-:S12]  /*19810*/  @P4 BRA `(.L_x_103) ;  /* 0x0000000000204947 */ /* 0x000fd80003800000 */
[----:B-1----:R-:W-:Y:S01]  /*19820*/  IMAD R0, R14, UR8, RZ ;  /* 0x000000080e007c24 */ /* 0x002fe2000f8e02ff */
[----:B------:R-:W-:-:S04]  /*19830*/  ULDC.64 UR4, c[0x0][0x2b0] ;  /* 0x0000ac0000047ab9 */ /* 0x000fc80000000a00 */
[----:B------:R-:W-:-:S04]  /*19840*/  IADD3 R3, P4, R0, UR6, RZ ;  /* 0x0000000600037c10 */ /* 0x000fc8000ff9e0ff */
[----:B------:R-:W-:Y:S02]  /*19850*/  LEA.HI.X.SX32 R0, R0, UR24, 0x1, P4 ;  /* 0x0000001800007c11 */ /* 0x000fe4000a0f0eff */
[----:B------:R-:W-:-:S04]  /*19860*/  LEA R2, P4, R3, UR4, 0x2 ;  /* 0x0000000403027c11 */ /* 0x000fc8000f8810ff */
[----:B------:R-:W-:Y:S01]  /*19870*/  LEA.HI.X R3, R3, UR5, R0, 0x2, P4 ;  /* 0x0000000503037c11 */ /* 0x000fe2000a0f1400 */
[----:B------:R-:W-:-:S05]  /*19880*/  IMAD.MOV.U32 R0, RZ, RZ, 0x7f800000 ;  /* 0x7f800000ff007424 */ /* 0x000fca00078e00ff */
[----:B------:R1:W-:Y:S03]  /*19890*/  STG.E desc[UR18][R2.64], R0 ;  /* 0x0000000002007986 */ /* 0x0003e6000c101912 */
.L_x_103:
[----:B------:R-:W-:Y:S05]  /*198a0*/  BSYNC B0 ;  /* 0x0000000000007941 */ /* 0x000fea0003800000 */
.L_x_102:
[----:B------:R-:W-:Y:S04]  /*198b0*/  BSSY B0, `(.L_x_104) ;  /* 0x000000a000007945 */ /* 0x000fe80003800000 */
[----:B------:R-:W-:Y:S05]  /*198c0*/  @P3 BRA `(.L_x_105) ;  /* 0x0000000000203947 */ /* 0x000fea0003800000 */
        /* <DEDUP_REMOVED lines=8> */
.L_x_105:
[----:B------:R-:W-:Y:S05]  /*19950*/  BSYNC B0 ;  /* 0x0000000000007941 */ /* 0x000fea0003800000 */
.L_x_104:
        /* <DEDUP_REMOVED lines=10> */
.L_x_107:
[----:B------:R-:W-:Y:S05]  /*19a00*/  BSYNC B0 ;  /* 0x0000000000007941 */ /* 0x000fea0003800000 */
.L_x_106:
        /* <DEDUP_REMOVED lines=10> */
.L_x_109:
[----:B------:R-:W-:Y:S05]  /*19ab0*/  BSYNC B0 ;  /* 0x0000000000007941 */ /* 0x000fea0003800000 */
.L_x_108:
        /* <DEDUP_REMOVED lines=10> */
.L_x_111:
[----:B------:R-:W-:Y:S05]  /*19b60*/  BSYNC B0 ;  /* 0x0000000000007941 */ /* 0x000fea0003800000 */
.L_x_110:
        /* <DEDUP_REMOVED lines=10> */
.L_x_113:
[----:B------:R-:W-:Y:S05]  /*19c10*/  BSYNC B0 ;  /* 0x0000000000007941 */ /* 0x000fea0003800000 */
.L_x_112:
[----:B------:R-:W-:Y:S05]  /*19c20*/  @P6 EXIT ;  /* 0x000000000000694d */ /* 0x000fea0003800000 */
[----:B-1----:R-:W-:Y:S01]  /*19c30*/  IMAD R0, R17, UR8, RZ ;  /* 0x0000000811007c24 */ /* 0x002fe2000f8e02ff */
[----:B------:R-:W-:-:S04]  /*19c40*/  ULDC.64 UR4, c[0x0][0x2b0] ;  /* 0x0000ac0000047ab9 */ /* 0x000fc80000000a00 */
[----:B------:R-:W-:-:S04]  /*19c50*/  IADD3 R3, P0, R0, UR6, RZ ;  /* 0x0000000600037c10 */ /* 0x000fc8000ff1e0ff */
[----:B------:R-:W-:Y:S02]  /*19c60*/  LEA.HI.X.SX32 R0, R0, UR24, 0x1, P0 ;  /* 0x0000001800007c11 */ /* 0x000fe400080f0eff */
[----:B------:R-:W-:-:S04]  /*19c70*/  LEA R2, P0, R3, UR4, 0x2 ;  /* 0x0000000403027c11 */ /* 0x000fc8000f8010ff */
[----:B------:R-:W-:Y:S01]  /*19c80*/  LEA.HI.X R3, R3, UR5, R0, 0x2, P0 ;  /* 0x0000000503037c11 */ /* 0x000fe200080f1400 */
[----:B------:R-:W-:-:S05]  /*19c90*/  IMAD.MOV.U32 R0, RZ, RZ, 0x7f800000 ;  /* 0x7f800000ff007424 */ /* 0x000fca00078e00ff */
[----:B------:R-:W-:Y:S01]  /*19ca0*/  STG.E desc[UR18][R2.64], R0 ;  /* 0x0000000002007986 */ /* 0x000fe2000c101912 */
[----:B------:R-:W-:Y:S05]  /*19cb0*/  EXIT ;  /* 0x000000000000794d */ /* 0x000fea0003800000 */
.L_x_114:
        /* <DEDUP_REMOVED lines=12> */
.L_x_1739:


//--------------------- .text._ZN5flash16flash_fwd_kernelI23Flash_fwd_kernel_traitsILi128ELi128ELi64ELi4ELb0ELb0EN7cutlass6half_tE19Flash_kernel_traitsILi128ELi128ELi64ELi4ES3_EELb0ELb1ELb0ELb0ELb0ELb1ELb1ELb0EEEvNS_16Flash_fwd_paramsE --------------------------
	.section	.text._ZN5flash16flash_fwd_kernelI23Flash_fwd_kernel_traitsILi128ELi128ELi64ELi4ELb0ELb0EN7cutlass6half_tE19Flash_kernel_traitsILi128ELi128ELi64ELi4ES3_EELb0ELb1ELb0ELb0ELb0ELb1ELb1ELb0EEEvNS_16Flash_fwd_paramsE,"ax",@progbits
	.align	128
        .global         _ZN5flash16flash_fwd_kernelI23Flash_fwd_kernel_traitsILi128ELi128ELi64ELi4ELb0ELb0EN7cutlass6half_tE19Flash_kernel_traitsILi128ELi128ELi64ELi4ES3_EELb0ELb1ELb0ELb0ELb0ELb1ELb1ELb0EEEvNS_16Flash_fwd_paramsE
        .type           _ZN5flash16flash_fwd_kernelI23Flash_fwd_kernel_traitsILi128ELi128ELi64ELi4ELb0ELb0EN7cutlass6half_tE19Flash_kernel_traitsILi128ELi128ELi64ELi4ES3_EELb0ELb1ELb0ELb0ELb0ELb1ELb1ELb0EEEvNS_16Flash_fwd_paramsE,@function
        .size           _ZN5flash16flash_fwd_kernelI23Flash_fwd_kernel_traitsILi128ELi128ELi64ELi4ELb0ELb0EN7cutlass6half_tE19Flash_kernel_traitsILi128ELi128ELi64ELi4ES3_EELb0ELb1ELb0ELb0ELb0ELb1ELb1ELb0EEEvNS_16Flash_fwd_paramsE,(.L_x_1740 - _ZN5flash16flash_fwd_kernelI23Flash_fwd_kernel_traitsILi128ELi128ELi64ELi4ELb0ELb0EN7cutlass6half_tE19Flash_kernel_traitsILi128ELi128ELi64ELi4ES3_EELb0ELb1ELb0ELb0ELb0ELb1ELb1ELb0EEEvNS_16Flash_fwd_paramsE)
        .other          _ZN5flash16flash_fwd_kernelI23Flash_fwd_kernel_traitsILi128ELi128ELi64ELi4ELb0ELb0EN7cutlass6half_tE19Flash_kernel_traitsILi128ELi128ELi64ELi4ES3_EELb0ELb1ELb0ELb0ELb0ELb1ELb1ELb0EEEvNS_16Flash_fwd_paramsE,@"STO_CUDA_ENTRY STV_DEFAULT"
_ZN5flash16flash_fwd_kernelI23Flash_fwd_kernel_traitsILi128ELi128ELi64ELi4ELb0ELb0EN7cutlass6half_tE19Flash_kernel_traitsILi128ELi128ELi64ELi4ES3_EELb0ELb1ELb0ELb0ELb0ELb1ELb1ELb0EEEvNS_16Flash_fwd_paramsE:
.text._ZN5flash16flash_fwd_kernelI23Flash_fwd_kernel_traitsILi128ELi128ELi64ELi4ELb0ELb0EN7cutlass6half_tE19Flash_kernel_traitsILi128ELi128ELi64ELi4ES3_EELb0ELb1ELb0ELb0ELb0ELb1ELb1ELb0EEEvNS_16Flash_fwd_paramsE:
        /* <DEDUP_REMOVED lines=55> */
.L_x_115:
[----:B------:R-:W-:-:S05]  /*0370*/  ULDC UR7, c[0x0][0x2c8] ;  /* 0x0000b20000077ab9 */ /* 0x000fca0000000800 */
.L_x_116:
        /* <DEDUP_REMOVED lines=64> */
[----:B------:R-:W-:-:S02]  /*0780*/  @UP0 UIADD3 UR26, UR25, UR14, URZ ;  /* 0x0000000e191a0290 */ /* 0x000fc4000fffe03f */
[----:B------:R-:W-:Y:S01]  /*0790*/  @UP0 UIADD3 UR14, UR25, UR14, URZ ;  /* 0x0000000e190e0290 */ /* 0x000fe2000fffe03f */
[----:B------:R-:W-:Y:S02]  /*07a0*/  @UP0 ULDC.64 UR8, c[0x0][0x248] ;  /* 0x0000920000080ab9 */ /* 0x000fe40000000a00 */
[----:B------:R-:W-:Y:S02]  /*07b0*/  @UP0 UIMAD.WIDE.U32 UR30, UR26, UR8, URZ ;  /* 0x000000081a1e02a5 */ /* 0x000fe4000f8e003f */
[----:B------:R-:W-:-:S04]  /*07c0*/  @UP0 UIMAD UR26, UR26, UR9, URZ ;  /* 0x000000091a1a02a4 */ /* 0x000fc8000f8e023f */
[----:B------:R-:W-:Y:S01]  /*07d0*/  @UP0 UIADD3 UR26, UR31, UR26, URZ ;  /* 0x0000001a1f1a0290 */ /* 0x000fe2000fffe03f */
        /* <DEDUP_REMOVED lines=22> */
[C---:B------:R-:W-:Y:S02]  /*0940*/  IMAD.SHL.U32 R3, R6.reuse, 0x40, RZ ;  /* 0x0000004006037824 */ /* 0x040fe400078e00ff */
        /* <DEDUP_REMOVED lines=10> */
[----:B------:R-:W-:Y:S01]  /*09f0*/  @UP0 ULDC.64 UR6, c[0x0][0x250] ;  /* 0x0000940000060ab9 */ /* 0x000fe20000000a00 */
        /* <DEDUP_REMOVED lines=24> */
[----:B------:R-:W-:Y:S01]  /*0b80*/  @!P5 MOV R9, 0x400 ;  /* 0x000004000009d802 */ /* 0x000fe20000000f00 */
        /* <DEDUP_REMOVED lines=12> */
[----:B------:R-:W-:Y:S01]  /*0c50*/  @UP0 UIMAD.WIDE.U32 UR28, UR14, UR6, URZ ;  /* 0x000000060e1c02a5 */ /* 0x000fe2000f8e003f */
[----:B------:R-:W-:Y:S01]  /*0c60*/  @!P5 IADD3 R0, P0, R24, 0x10, RZ ;  /* 0x000000101800d810 */ /* 0x000fe20007f1e0ff */
[----:B------:R-:W5:Y:S01]  /*0c70*/  @!P2 S2R R33, SR_CgaCtaId ;  /* 0x000000000021a919 */ /* 0x000f620000008800 */
[----:B------:R-:W-:Y:S01]  /*0c80*/  ISETP.GE.AND P1, PT, R8, UR12, PT ;  /* 0x0000000c08007c0c */ /* 0x000fe2000bf26270 */
[----:B------:R-:W5:Y:S01]  /*0c90*/  @!P5 LDC.64 R18, c[0x0][0x210] ;  /* 0x00008400ff12db82 */ /* 0x000f620000000a00 */
[----:B------:R-:W-:Y:S01]  /*0ca0*/  IADD3 R5, R6, 0x60, RZ ;  /* 0x0000006006057810 */ /* 0x000fe20007ffe0ff */
[--C-:B------:R-:W-:Y:S01]  /*0cb0*/  @!P5 IMAD.X R4, RZ, RZ, R25.reuse, P0 ;  /* 0x000000ffff04d224 */ /* 0x100fe200000e0619 */
[----:B------:R-:W-:Y:S01]  /*0cc0*/  @!PT LDS RZ, [RZ] ;  /* 0x00000000fffff984 */ /* 0x000fe20000000800 */
[----:B------:R-:W-:Y:S01]  /*0cd0*/  @!PT LDS RZ, [RZ] ;  /* 0x00000000fffff984 */ /* 0x000fe20000000800 */
[----:B------:R-:W-:Y:S01]  /*0ce0*/  @!PT LDS RZ, [RZ] ;  /* 0x00000000fffff984 */ /* 0x000fe20000000800 */
[----:B------:R-:W-:Y:S01]  /*0cf0*/  @!P6 LDGSTS.E.BYPASS.LTC128B.128 [R251], desc[UR18][R2.64] ;  /* 0x0000000002fbefae */ /* 0x000fe2000b901d52 */
[----:B----4-:R-:W-:Y:S01]  /*0d00*/  @!P5 LEA R21, R21, R9, 0x18 ;  /* 0x000000091515d211 */ /* 0x010fe200078ec0ff */
[----:B------:R-:W-:Y:S01]  /*0d10*/  UIMAD UR13, UR5, -0x40, UR21 ;  /* 0xffffffc0050d78a4 */ /* 0x000fe2000f8e0215 */
[----:B-1----:R-:W-:Y:S01]  /*0d20*/  @!P5 IMAD R4, R4, R16, RZ ;  /* 0x000000100404d224 */ /* 0x002fe200078e02ff */
[----:B------:R1:W-:Y:S01]  /*0d30*/  @!P6 LDGSTS.E.BYPASS.LTC128B.128 [R251+0x4000], desc[UR18][R2.64+0x80] ;  /* 0x0400008002fbefae */ /* 0x0003e2000b901d52 */
[----:B------:R-:W-:Y:S01]  /*0d40*/  @!P4 IADD3 R8, P6, R24, 0x20, RZ ;  /* 0x000000201808c810 */ /* 0x000fe20007fde0ff */
[----:B------:R-:W4:Y:S01]  /*0d50*/  @!P4 LDC.64 R28, c[0x0][0x210] ;  /* 0x00008400ff1ccb82 */ /* 0x000f220000000a00 */
[----:B------:R-:W-:Y:S01]  /*0d60*/  @!P5 IMAD R4, R0, R17, R4 ;  /* 0x000000110004d224 */ /* 0x000fe200078e0204 */
[----:B------:R-:W-:Y:S01]  /*0d70*/  ISETP.GE.AND P0, PT, R5, UR12, PT ;  /* 0x0000000c05007c0c */ /* 0x000fe2000bf06270 */
[----:B------:R-:W-:Y:S01]  /*0d80*/  @UP0 UIMAD UR14, UR14, UR7, URZ ;  /* 0x000000070e0e02a4 */ /* 0x000fe2000f8e023f */
[----:B------:R-:W-:Y:S01]  /*0d90*/  @!P4 IMAD.X R5, RZ, RZ, R25, P6 ;  /* 0x000000ffff05c224 */ /* 0x000fe200030e0619 */
[----:B------:R-:W-:-:S02]  /*0da0*/  @!P3 MOV R22, 0x400 ;  /* 0x000004000016b802 */ /* 0x000fc40000000f00 */
[----:B------:R-:W-:Y:S01]  /*0db0*/  @!P4 MOV R9, 0x400 ;  /* 0x000004000009c802 */ /* 0x000fe20000000f00 */
[----:B------:R-:W4:Y:S01]  /*0dc0*/  @!P3 LDC.64 R30, c[0x0][0x210] ;  /* 0x00008400ff1ebb82 */ /* 0x000f220000000a00 */
[----:B--2---:R-:W-:Y:S01]  /*0dd0*/  @!P3 LEA R36, R36, R22, 0x18 ;  /* 0x000000162424b211 */ /* 0x004fe200078ec0ff */
[----:B------:R-:W-:-:S06]  /*0de0*/  @UP0 UIADD3 UR14, UR29, UR14, URZ ;  /* 0x0000000e1d0e0290 */ /* 0x000fcc000fffe03f */
[----:B------:R-:W2:Y:S01]  /*0df0*/  @!P2 LDC.64 R34, c[0x0][0x210] ;  /* 0x00008400ff22ab82 */ /* 0x000ea20000000a00 */
[----:B-1----:R-:W-:Y:S02]  /*0e00*/  @!P5 IMAD.MOV.U32 R2, RZ, RZ, R12 ;  /* 0x000000ffff02d224 */ /* 0x002fe400078e000c */
[----:B------:R-:W-:Y:S02]  /*0e10*/  @!P5 IMAD.MOV.U32 R3, RZ, RZ, R11 ;  /* 0x000000ffff03d224 */ /* 0x000fe400078e000b */
[----:B------:R-:W-:-:S03]  /*0e20*/  @!P5 IMAD.WIDE.U32 R2, R0, R16, R2 ;  /* 0x000000100002d225 */ /* 0x000fc600078e0002 */
[----:B------:R-:W1:Y:S01]  /*0e30*/  @!P3 LDC.64 R16, c[0x0][0x240] ;  /* 0x00009000ff10bb82 */ /* 0x000e620000000a00 */
[----:B------:R-:W-:Y:S01]  /*0e40*/  @!P5 IMAD.IADD R0, R3, 0x1, R4 ;  /* 0x000000010300d824 */ /* 0x000fe200078e0204 */
[C---:B-----5:R-:W-:Y:S01]  /*0e50*/  @!P5 LEA R4, P6, R2.reuse, R18, 0x1 ;  /* 0x000000120204d211 */ /* 0x060fe200078c08ff */
[----:B---3--:R-:W-:Y:S01]  /*0e60*/  @!P4 IMAD R3, R5, R14, RZ ;  /* 0x0000000e0503c224 */ /* 0x008fe200078e02ff */
[----:B------:R-:W-:Y:S02]  /*0e70*/  @!P4 LEA R18, R23, R9, 0x18 ;  /* 0x000000091712c211 */ /* 0x000fe400078ec0ff */
[----:B------:R-:W-:Y:S02]  /*0e80*/  @!P5 LEA.HI.X R5, R2, R19, R0, 0x1, P6 ;  /* 0x000000130205d211 */ /* 0x000fe400030f0c00 */
        /* <DEDUP_REMOVED lines=14> */
[C---:B----4-:R-:W-:Y:S01]  /*0f70*/  @!P4 LEA R4, P6, R2.reuse, R28, 0x1 ;  /* 0x0000001c0204c211 */ /* 0x050fe200078c08ff */
[----:B-1----:R-:W-:Y:S01]  /*0f80*/  @!P3 IMAD R9, R5, R16, RZ ;  /* 0x000000100509b224 */ /* 0x002fe200078e02ff */
[----:B------:R-:W-:Y:S01]  /*0f90*/  @!P2 LEA R33, R33, R0, 0x18 ;  /* 0x000000002121a211 */ /* 0x000fe200078ec0ff */
[----:B------:R-:W1:Y:S01]  /*0fa0*/  @!P1 S2R R28, SR_CgaCtaId ;  /* 0x00000000001c9919 */ /* 0x000e620000008800 */
[----:B------:R-:W-:Y:S01]  /*0fb0*/  @!P4 LEA.HI.X R5, R2, R29, R3, 0x1, P6 ;  /* 0x0000001d0205c211 */ /* 0x000fe200030f0c03 */
[----:B------:R-:W-:Y:S01]  /*0fc0*/  @!P3 IMAD.MOV.U32 R2, RZ, RZ, R12 ;  /* 0x000000ffff02b224 */ /* 0x000fe200078e000c */
[----:B------:R-:W-:Y:S01]  /*0fd0*/  @!P4 LEA R0, R20, R18, 0x1 ;  /* 0x000000121400c211 */ /* 0x000fe200078e08ff */
[----:B------:R-:W-:Y:S01]  /*0fe0*/  @!P3 IMAD.MOV.U32 R3, RZ, RZ, R11 ;  /* 0x000000ffff03b224 */ /* 0x000fe200078e000b */
[----:B------:R-:W4:Y:S01]  /*0ff0*/  @!P1 LDC.64 R18, c[0x0][0x240] ;  /* 0x00009000ff129b82 */ /* 0x000f220000000a00 */
[C---:B------:R-:W-:Y:S01]  /*1000*/  @!P3 IMAD R9, R8.reuse, R17, R9 ;  /* 0x000000110809b224 */ /* 0x040fe200078e0209 */
[----:B------:R-:W-:Y:S01]  /*1010*/  ISETP.GE.AND P6, PT, R39, UR13, PT ;  /* 0x0000000d27007c0c */ /* 0x000fe2000bfc6270 */
[----:B------:R-:W-:Y:S01]  /*1020*/  @!P3 IMAD.WIDE.U32 R2, R8, R16, R2 ;  /* 0x000000100802b225 */ /* 0x000fe200078e0002 */
[----:B------:R-:W-:Y:S03]  /*1030*/  @!P4 LDGSTS.E.BYPASS.LTC128B.128 [R0+0x1000], desc[UR18][R4.64] ;  /* 0x010000000400cfae */ /* 0x000fe6000b901d52 */
[----:B---3--:R-:W-:Y:S01]  /*1040*/  @!P2 IMAD R8, R14, R22, RZ ;  /* 0x000000160e08a224 */ /* 0x008fe200078e02ff */
[----:B------:R3:W-:Y:S01]  /*1050*/  @!P4 LDGSTS.E.BYPASS.LTC128B.128 [R0+0x5000], desc[UR18][R4.64+0x80] ;  /* 0x050000800400cfae */ /* 0x0007e2000b901d52 */
[----:B------:R-:W5:Y:S02]  /*1060*/  @!P0 LDC.64 R16, c[0x0][0x240] ;  /* 0x00009000ff108b82 */ /* 0x000f640000000a00 */
[----:B------:R-:W-:Y:S01]  /*1070*/  @!P2 IMAD R14, R15, R23, R8 ;  /* 0x000000170f0ea224 */ /* 0x000fe200078e0208 */
[----:B------:R-:W-:-:S02]  /*1080*/  @!P3 LEA R8, P4, R2, R30, 0x1 ;  /* 0x0000001e0208b211 */ /* 0x000fc400078808ff */
        /* <DEDUP_REMOVED lines=16> */
[----:B----4-:R-:W-:-:S04]  /*1190*/  @!P1 IMAD R5, R5, R18, RZ ;  /* 0x0000001205059224 */ /* 0x010fc800078e02ff */
[----:B------:R-:W-:Y:S02]  /*11a0*/  @!P1 IMAD R15, R4, R19, R5 ;  /* 0x00000013040f9224 */ /* 0x000fe400078e0205 */
[----:B------:R-:W4:Y:S01]  /*11b0*/  @!P4 S2R R29, SR_CgaCtaId ;  /* 0x00000000001dc919 */ /* 0x000f220000008800 */
[----:B-1----:R-:W-:Y:S01]  /*11c0*/  VIADD R0, R6, 0x70 ;  /* 0x0000007006007836 */ /* 0x002fe20000000000 */
[----:B------:R-:W-:-:S04]  /*11d0*/  @!P0 IADD3 R9, P5, R24, 0x60, RZ ;  /* 0x0000006018098810 */ /* 0x000fc80007fbe0ff */
[----:B------:R-:W-:Y:S01]  /*11e0*/  ISETP.GE.AND P3, PT, R0, UR12, PT ;  /* 0x0000000c00007c0c */ /* 0x000fe2000bf66270 */
[----:B------:R-:W-:Y:S01]  /*11f0*/  @!P0 IMAD.X R8, RZ, RZ, R25, P5 ;  /* 0x000000ffff088224 */ /* 0x000fe200028e0619 */
[----:B------:R-:W-:Y:S02]  /*1200*/  @!P2 LEA R0, R20, R33, 0x1 ;  /* 0x000000211400a211 */ /* 0x000fe400078e08ff */
[----:B------:R-:W-:-:S03]  /*1210*/  ISETP.GE.AND P5, PT, R39, UR13, PT ;  /* 0x0000000d27007c0c */ /* 0x000fc6000bfa6270 */
[----:B------:R-:W-:Y:S04]  /*1220*/  @!P2 LDGSTS.E.BYPASS.LTC128B.128 [R0+0x2000], desc[UR18][R2.64] ;  /* 0x020000000200afae */ /* 0x000fe8000b901d52 */
[----:B------:R1:W-:Y:S02]  /*1230*/  @!P2 LDGSTS.E.BYPASS.LTC128B.128 [R0+0x6000], desc[UR18][R2.64+0x80] ;  /* 0x060000800200afae */ /* 0x0003e4000b901d52 */
[----:B-1----:R-:W-:Y:S02]  /*1240*/  @!P1 IMAD.MOV.U32 R2, RZ, RZ, R12 ;  /* 0x000000ffff029224 */ /* 0x002fe400078e000c */
[----:B------:R-:W-:Y:S02]  /*1250*/  @!P1 IMAD.MOV.U32 R3, RZ, RZ, R11 ;  /* 0x000000ffff039224 */ /* 0x000fe400078e000b */
[----:B-----5:R-:W-:-:S02]  /*1260*/  @!P0 IMAD R0, R8, R16, RZ ;  /* 0x0000001008008224 */ /* 0x020fc400078e02ff */
        /* <DEDUP_REMOVED lines=9> */
[----:B------:R-:W1:Y:S02]  /*1300*/  @!P0 S2R R17, SR_CgaCtaId ;  /* 0x0000000000118919 */ /* 0x000e640000008800 */
        /* <DEDUP_REMOVED lines=8> */
[----:B----4-:R-:W-:-:S11]  /*1390*/  @!P4 LEA R29, R29, R0, 0x18 ;  /* 0x000000001d1dc211 */ /* 0x010fd600078ec0ff */
        /* <DEDUP_REMOVED lines=9> */
[----:B------:R-:W-:Y:S02]  /*1430*/  UIMAD UR26, UR26, UR10, URZ ;  /* 0x0000000a1a1a72a4 */ /* 0x000fe4000f8e023f */
[----:B------:R-:W-:Y:S02]  /*1440*/  UIMAD.WIDE.U32 UR30, UR22, UR10, UR30 ;  /* 0x0000000a161e72a5 */ /* 0x000fe4000f8e001e */
[----:B------:R-:W-:-:S04]  /*1450*/  UIMAD UR11, UR22, UR11, UR26 ;  /* 0x0000000b160b72a4 */ /* 0x000fc8000f8e021a */
[----:B------:R-:W-:-:S12]  /*1460*/  UIADD3 UR26, UR31, UR11, URZ ;  /* 0x0000000b1f1a7290 */ /* 0x000fd8000fffe03f */
.L_x_118:
[----:B------:R-:W-:Y:S05]  /*1470*/  @P2 BRA `(.L_x_119) ;  /* 0x0000000000302947 */ /* 0x000fea0003800000 */
[----:B------:R-:W-:Y:S01]  /*1480*/  USHF.R.S32.HI UR10, URZ, 0x1f, UR25 ;  /* 0x0000001f3f0a7899 */ /* 0x000fe20008011419 */
[----:B------:R-:W-:Y:S01]  /*1490*/  ULDC.64 UR6, c[0x0][0x250] ;  /* 0x0000940000067ab9 */ /* 0x000fe20000000a00 */
[----:B------:R-:W-:Y:S02]  /*14a0*/  USHF.R.S32.HI UR14, URZ, 0x1f, UR22 ;  /* 0x0000001f3f0e7899 */ /* 0x000fe40008011416 */
[----:B------:R-:W-:Y:S02]  /*14b0*/  UIMAD UR10, UR10, UR6, URZ ;  /* 0x000000060a0a72a4 */ /* 0x000fe4000f8e023f */
[----:B------:R-:W-:Y:S02]  /*14c0*/  UIMAD.WIDE.U32 UR28, UR25, UR6, URZ ;  /* 0x00000006191c72a5 */ /* 0x000fe4000f8e003f */
[----:B------:R-:W-:-:S03]  /*14d0*/  UIMAD UR25, UR25, UR7, UR10 ;  /* 0x00000007191972a4 */ /* 0x000fc6000f8e020a */
[----:B------:R-:W-:Y:S01]  /*14e0*/  ULDC.64 UR10, c[0x0][0x238] ;  /* 0x00008e00000a7ab9 */ /* 0x000fe20000000a00 */
[----:B------:R-:W-:Y:S02]  /*14f0*/  UIADD3 UR29, UR29, UR25, URZ ;  /* 0x000000191d1d7290 */ /* 0x000fe4000fffe03f */
[----:B------:R-:W-:Y:S02]  /*1500*/  UIMAD UR14, UR14, UR10, URZ ;  /* 0x0000000a0e0e72a4 */ /* 0x000fe4000f8e023f */
[----:B------:R-:W-:Y:S02]  /*1510*/  UIMAD.WIDE.U32 UR28, UR22, UR10, UR28 ;  /* 0x0000000a161c72a5 */ /* 0x000fe4000f8e001c */
[----:B------:R-:W-:-:S04]  /*1520*/  UIMAD UR14, UR22, UR11, UR14 ;  /* 0x0000000b160e72a4 */ /* 0x000fc8000f8e020e */
[----:B------:R-:W-:-:S12]  /*1530*/  UIADD3 UR14, UR29, UR14, URZ ;  /* 0x0000000e1d0e7290 */ /* 0x000fd8000fffe03f */
.L_x_119:
[----:B------:R-:W-:Y:S01]  /*1540*/  IMAD.WIDE.U32 R2, R6, UR8, R26 ;  /* 0x0000000806027c25 */ /* 0x000fe2000f8e001a */
[----:B------:R-:W-:Y:S01]  /*1550*/  @!P3 MOV R13, 0x400 ;  /* 0x00000400000db802 */ /* 0x000fe20000000f00 */
[----:B------:R-:W-:Y:S01]  /*1560*/  ULDC.64 UR10, c[0x0][0x260] ;  /* 0x00009800000a7ab9 */ /* 0x000fe20000000a00 */
[----:B------:R-:W-:Y:S01]  /*1570*/  @!P1 MOV R10, 0x400 ;  /* 0x00000400000a9802 */ /* 0x000fe20000000f00 */
[----:B------:R-:W-:Y:S01]  /*1580*/  IMAD R0, R7, UR8, RZ ;  /* 0x0000000807007c24 */ /* 0x000fe2000f8e02ff */
[----:B------:R-:W-:Y:S01]  /*1590*/  IADD3 R14, P2, R2, UR30, RZ ;  /* 0x0000001e020e7c10 */ /* 0x000fe2000ff5e0ff */
[----:B------:R-:W-:Y:S01]  /*15a0*/  @!P3 IMAD.MOV.U32 R2, RZ, RZ, R12 ;  /* 0x000000ffff02b224 */ /* 0x000fe200078e000c */
[----:B------:R-:W-:Y:S01]  /*15b0*/  @!P0 MOV R15, 0x400 ;  /* 0x00000400000f8802 */ /* 0x000fe20000000f00 */
[----:B------:R-:W-:Y:S01]  /*15c0*/  IMAD R0, R6, UR9, R0 ;  /* 0x0000000906007c24 */ /* 0x000fe2000f8e0200 */
[----:B------:R-:W-:Y:S01]  /*15d0*/  @!P3 LEA R22, R22, R13, 0x18 ;  /* 0x0000000d1616b211 */ /* 0x000fe200078ec0ff */
[----:B------:R-:W-:Y:S01]  /*15e0*/  USHF.L.U64.HI UR25, UR8, 0x6, UR9 ;  /* 0x0000000608197899 */ /* 0x000fe20008010209 */
[----:B------:R-:W2:Y:S01]  /*15f0*/  @!P3 LDC.64 R12, c[0x0][0x210] ;  /* 0x00008400ff0cbb82 */ /* 0x000ea20000000a00 */
[----:B------:R-:W-:Y:S01]  /*1600*/  @!P1 LEA R10, R28, R10, 0x18 ;  /* 0x0000000a1c0a9211 */ /* 0x000fe200078ec0ff */
[----:B------:R-:W-:Y:S01]  /*1610*/  USHF.R.S32.HI UR22, URZ, 0x1f, UR5 ;  /* 0x0000001f3f167899 */ /* 0x000fe20008011405 */
[----:B-1----:R-:W-:Y:S01]  /*1620*/  @!P0 LEA R17, R17, R15, 0x18 ;  /* 0x0000000f11118211 */ /* 0x002fe200078ec0ff */
[----:B------:R-:W-:Y:S01]  /*1630*/  UIMAD.WIDE.U32 UR30, UR8, 0x20, URZ ;  /* 0x00000020081e78a5 */ /* 0x000fe2000f8e003f */
[----:B------:R-:W-:Y:S01]  /*1640*/  IADD3.X R15, R3, UR26, R0, P2, !PT ;  /* 0x0000001a030f7c10 */ /* 0x000fe200097fe400 */
[C---:B------:R-:W-:Y:S01]  /*1650*/  @!P1 IMAD R10, R20.reuse, 0x2, R10 ;  /* 0x00000002140a9824 */ /* 0x040fe200078e020a */
[----:B------:R-:W-:Y:S01]  /*1660*/  @!P3 MOV R3, R11 ;  /* 0x0000000b0003b202 */ /* 0x000fe20000000f00 */
[----:B------:R-:W-:Y:S01]  /*1670*/  @!P0 IMAD R0, R20, 0x2, R17 ;  /* 0x0000000214008824 */ /* 0x000fe200078e0211 */
[----:B------:R-:W-:Y:S01]  /*1680*/  SHF.R.S32.HI R23, RZ, 0x1f, R32 ;  /* 0x0000001fff177819 */ /* 0x000fe20000011420 */
[----:B------:R-:W-:Y:S01]  /*1690*/  IMAD.WIDE.U32 R30, R32, UR10, R14 ;  /* 0x0000000a201e7c25 */ /* 0x000fe2000f8e000e */
[----:B------:R-:W-:Y:S01]  /*16a0*/  @!PT LDS RZ, [RZ] ;  /* 0x00000000fffff984 */ /* 0x000fe20000000800 */
[----:B------:R-:W-:Y:S01]  /*16b0*/  @!PT LDS RZ, [RZ] ;  /* 0x00000000fffff984 */ /* 0x000fe20000000800 */
[----:B------:R-:W-:Y:S01]  /*16c0*/  @!PT LDS RZ, [RZ] ;  /* 0x00000000fffff984 */ /* 0x000fe20000000800 */
[----:B------:R-:W-:Y:S01]  /*16d0*/  @!P1 LDGSTS.E.BYPASS.LTC128B.128 [R10+0x2800], desc[UR18][R8.64] ;  /* 0x02800000080a9fae */ /* 0x000fe2000b901d52 */
[----:B------:R-:W-:Y:S01]  /*16e0*/  USHF.L.U32 UR26, UR8, 0x6, URZ ;  /* 0x00000006081a7899 */ /* 0x000fe2000800063f */
[----:B------:R-:W1:Y:S01]  /*16f0*/  @!P6 LDC.64 R14, c[0x0][0x218] ;  /* 0x00008600ff0eeb82 */ /* 0x000e620000000a00 */
[----:B------:R-:W-:Y:S01]  /*1700*/  @!P3 IMAD.WIDE.U32 R2, R16, R18, R2 ;  /* 0x000000121002b225 */ /* 0x000fe200078e0002 */
[----:B------:R3:W-:Y:S01]  /*1710*/  @!P1 LDGSTS.E.BYPASS.LTC128B.128 [R10+0x6800], desc[UR18][R8.64+0x80] ;  /* 0x06800080080a9fae */ /* 0x0007e2000b901d52 */
[----:B------:R-:W-:-:S02]  /*1720*/  ISETP.GE.AND P1, PT, R38, UR13, PT ;  /* 0x0000000d26007c0c */ /* 0x000fc4000bf26270 */
[----:B------:R-:W-:Y:S01]  /*1730*/  IMAD.U32 R159, RZ, RZ, UR26 ;  /* 0x0000001aff9f7e24 */ /* 0x000fe2000f8e00ff */
[----:B------:R-:W-:Y:S01]  /*1740*/  @!P0 LDGSTS.E.BYPASS.LTC128B.128 [R0+0x3000], desc[UR18][R4.64] ;  /* 0x0300000004008fae */ /* 0x000fe2000b901d52 */
[----:B------:R-:W-:Y:S01]  /*1750*/  IMAD.MOV.U32 R162, RZ, RZ, R30 ;  /* 0x000000ffffa27224 */ /* 0x000fe200078e001e */
[----:B------:R-:W-:Y:S01]  /*1760*/  LEA.HI R161, R40, R160, RZ, 0x5 ;  /* 0x000000a028a17211 */ /* 0x000fe200078f28ff */
[----:B------:R-:W-:Y:S01]  /*1770*/  IMAD R7, R7, UR6, RZ ;  /* 0x0000000607077c24 */ /* 0x000fe2000f8e02ff */
[----:B------:R4:W-:Y:S01]  /*1780*/  @!P0 LDGSTS.E.BYPASS.LTC128B.128 [R0+0x7000], desc[UR18][R4.64+0x80] ;  /* 0x0700008004008fae */ /* 0x0009e2000b901d52 */
[----:B------:R-:W-:Y:S02]  /*1790*/  ISETP.GE.AND P0, PT, R37, UR13, PT ;  /* 0x0000000d25007c0c */ /* 0x000fe4000bf06270 */
[----:B------:R-:W-:Y:S01]  /*17a0*/  IMAD R7, R6, UR7, R7 ;  /* 0x0000000706077c24 */ /* 0x000fe2000f8e0207 */
[----:B------:R5:W-:Y:S01]  /*17b0*/  STL.64 [R1+0xb0], R30 ;  /* 0x0000b01e01007387 */ /* 0x000be20000100a00 */
[----:B------:R-:W-:-:S09]  /*17c0*/  SHF.R.S32.HI R158, RZ, 0x5, R161 ;  /* 0x00000005ff9e7819 */ /* 0x000fd200000114a1 */
[----:B------:R-:W5:Y:S01]  /*17d0*/  @!P0 S2R R17, SR_CgaCtaId ;  /* 0x0000000000118919 */ /* 0x000f620000008800 */
[----:B------:R-:W-:Y:S01]  /*17e0*/  VOTEU.ALL UP0, P0 ;  /* 0x00000000003f7886 */ /* 0x000fe20000000000 */
[----:B---3--:R-:W-:Y:S01]  /*17f0*/  @!P3 IMAD R8, R21, R18, RZ ;  /* 0x000000121508b224 */ /* 0x008fe200078e02ff */
[----:B------:R-:W-:Y:S01]  /*1800*/  LEA.HI R10, R40, R160, RZ, 0x4 ;  /* 0x000000a0280a7211 */ /* 0x000fe200078f20ff */
[----:B------:R-:W3:Y:S02]  /*1810*/  @!P1 S2R R18, SR_CgaCtaId ;  /* 0x0000000000129919 */ /* 0x000ee40000008800 */
[----:B------:R-:W-:Y:S01]  /*1820*/  @!P3 IMAD R8, R16, R19, R8 ;  /* 0x000000131008b224 */ /* 0x000fe200078e0208 */
[----:B------:R-:W-:Y:S01]  /*1830*/  SHF.R.S32.HI R11, RZ, 0x4, R10 ;  /* 0x00000004ff0b7819 */ /* 0x000fe2000001140a */
[----:B----4-:R-:W4:Y:S01]  /*1840*/  @!P4 LDC.64 R4, c[0x0][0x218] ;  /* 0x00008600ff04cb82 */ /* 0x010f220000000a00 */
[----:B------:R-:W-:Y:S01]  /*1850*/  IMAD R0, R23, UR10, RZ ;  /* 0x0000000a17007c24 */ /* 0x000fe2000f8e02ff */
[----:B------:R-:W-:Y:S01]  /*1860*/  UIMAD UR10, UR25, UR5, URZ ;  /* 0x00000005190a72a4 */ /* 0x000fe2000f8e023f */
[----:B------:R-:W-:Y:S01]  /*1870*/  @!P3 IMAD.IADD R3, R3, 0x1, R8 ;  /* 0x000000010303b824 */ /* 0x000fe200078e0208 */
[----:B--2---:R-:W-:Y:S01]  /*1880*/  @!P3 LEA R8, P2, R2, R12, 0x1 ;  /* 0x0000000c0208b211 */ /* 0x004fe200078408ff */
[----:B------:R-:W-:Y:S01]  /*1890*/  IMAD R0, R32, UR11, R0 ;  /* 0x0000000b20007c24 */ /* 0x000fe2000f8e0200 */
[----:B------:R-:W2:Y:S01]  /*18a0*/  @!P6 S2R R12, SR_CgaCtaId ;  /* 0x00000000000ce919 */ /* 0x000ea20000008800 */
[----:B------:R-:W-:Y:S01]  /*18b0*/  UIMAD UR10, UR22, UR26, UR10 ;  /* 0x0000001a160a72a4 */ /* 0x000fe2000f8e020a */
[----:B------:R-:W-:-:S02]  /*18c0*/  @!P3 LEA.HI.X R9, R2, R13, R3, 0x1, P2 ;  /* 0x0000000d0209b211 */ /* 0x000fc400010f0c03 */
[----:B------:R-:W-:Y:S02]  /*18d0*/  IADD3 R163, R31, R0, RZ ;  /* 0x000000001fa37210 */ /* 0x000fe40007ffe0ff */
[----:B------:R-:W-:Y:S01]  /*18e0*/  @!P3 LEA R0, R20, R22, 0x1 ;  /* 0x000000161400b211 */ /* 0x000fe200078e08ff */
[----:B------:R-:W-:Y:S02]  /*18f0*/  IMAD.WIDE.U32 R2, R159, UR5, R162 ;  /* 0x000000059f027c25 */ /* 0x000fe4000f8e00a2 */
[----:B------:R-:W-:Y:S02]  /*1900*/  STL.64 [R1+0xa8], R162 ;  /* 0x0000a8a201007387 */ /* 0x000fe40000100a00 */
[----:B------:R-:W-:Y:S02]  /*1910*/  VIADD R3, R3, UR10 ;  /* 0x0000000a03037c36 */ /* 0x000fe40008000000 */
[----:B------:R-:W-:Y:S01]  /*1920*/  @!P3 LDGSTS.E.BYPASS.LTC128B.128 [R0+0x3800], desc[UR18][R8.64] ;  /* 0x038000000800bfae */ /* 0x000fe2000b901d52 */
[----:B------:R-:W-:Y:S01]  /*1930*/  USHF.L.U32 UR10, UR9, 0x5, URZ ;  /* 0x00000005090a7899 */ /* 0x000fe2000800063f */
[----:B----4-:R-:W-:-:S02]  /*1940*/  @!P4 LEA R4, P2, R2, R4, 0x1 ;  /* 0x000000040204c211 */ /* 0x010fc400078408ff */
[----:B------:R4:W-:Y:S01]  /*1950*/  @!P3 LDGSTS.E.BYPASS.LTC128B.128 [R0+0x7800], desc[UR18][R8.64+0x80] ;  /* 0x078000800800bfae */ /* 0x0009e2000b901d52 */
[----:B------:R-:W-:Y:S02]  /*1960*/  ISETP.GE.AND P3, PT, R38, UR13, PT ;  /* 0x0000000d26007c0c */ /* 0x000fe4000bf66270 */
[----:B------:R-:W-:Y:S02]  /*1970*/  @!P4 LEA.HI.X R5, R2, R5, R3, 0x1, P2 ;  /* 0x000000050205c211 */ /* 0x000fe400010f0c03 */
[----:B------:R-:W-:Y:S01]  /*1980*/  ISETP.GE.AND P2, PT, R37, UR13, PT ;  /* 0x0000000d25007c0c */ /* 0x000fe2000bf46270 */
[----:B----4-:R-:W-:Y:S01]  /*1990*/  @!P4 IMAD R0, R20, 0x2, R29 ;  /* 0x000000021400c824 */ /* 0x010fe200078e021d */
[C---:B------:R-:W-:Y:S02]  /*19a0*/  LEA.HI R8, R10.reuse, R11, RZ, 0x1 ;  /* 0x0000000b0a087211 */ /* 0x040fe400078f08ff */
[----:B------:R-:W-:Y:S02]  /*19b0*/  @!P6 MOV R9, 0x400 ;  /* 0x000004000009e802 */ /* 0x000fe40000000f00 */
[----:B------:R-:W-:Y:S04]  /*19c0*/  @!P4 LDGSTS.E.BYPASS.LTC128B.128 [R0+0x8000], desc[UR18][R4.64] ;  /* 0x080000000400cfae */ /* 0x000fe8000b901d52 */
[----:B------:R4:W-:Y:S02]  /*19d0*/  @!P4 LDGSTS.E.BYPASS.LTC128B.128 [R0+0xa000], desc[UR18][R4.64+0x80] ;  /* 0x0a0000800400cfae */ /* 0x0009e4000b901d52 */
[----:B----4-:R-:W-:Y:S01]  /*19e0*/  LOP3.LUT R0, R10, 0xfffffff0, RZ, 0xc0, !PT ;  /* 0xfffffff00a007812 */ /* 0x010fe200078ec0ff */
[----:B------:R-:W-:Y:S01]  /*19f0*/  IMAD.U32 R4, RZ, RZ, UR9 ;  /* 0x00000009ff047e24 */ /* 0x000fe2000f8e00ff */
[----:B------:R-:W-:Y:S01]  /*1a00*/  LOP3.LUT R10, R8, 0xfffffffe, RZ, 0xc0, !PT ;  /* 0xfffffffe080a7812 */ /* 0x000fe200078ec0ff */
[----:B------:R-:W-:Y:S01]  /*1a10*/  IMAD.U32 R8, RZ, RZ, UR8 ;  /* 0x00000008ff087e24 */ /* 0x000fe2000f8e00ff */
[----:B------:R-:W-:-:S02]  /*1a20*/  MOV R5, UR8 ;  /* 0x0000000800057c02 */ /* 0x000fc40008000f00 */
[----:B------:R-:W-:Y:S01]  /*1a30*/  IADD3 R0, -R0, R160, RZ ;  /* 0x000000a000007210 */ /* 0x000fe20007ffe1ff */
[----:B------:R-:W-:Y:S01]  /*1a40*/  IMAD.IADD R16, R11, 0x1, -R10 ;  /* 0x000000010b107824 */ /* 0x000fe200078e0a0a */
[----:B------:R-:W-:Y:S02]  /*1a50*/  @!P6 LEA R5, P4, R5, R2, 0x4 ;  /* 0x000000020505e211 */ /* 0x000fe400078820ff */
[----:B--2---:R-:W-:Y:S02]  /*1a60*/  @!P6 LEA R10, R12, R9, 0x18 ;  /* 0x000000090c0ae211 */ /* 0x004fe400078ec0ff */
[----:B------:R-:W2:Y:S01]  /*1a70*/  @!P1 LDC.64 R12, c[0x0][0x218] ;  /* 0x00008600ff0c9b82 */ /* 0x000ea20000000a00 */
[----:B------:R-:W-:Y:S02]  /*1a80*/  @!P6 LEA.HI.X R8, R8, R3, R4, 0x4, P4 ;  /* 0x000000030808e211 */ /* 0x000fe400020f2404 */
[----:B------:R-:W-:Y:S02]  /*1a90*/  SHF.R.S32.HI R4, RZ, 0x1f, R0 ;  /* 0x0000001fff047819 */ /* 0x000fe40000011400 */
[----:B------:R-:W-:-:S02]  /*1aa0*/  @!P0 MOV R9, 0x400 ;  /* 0x0000040000098802 */ /* 0x000fc40000000f00 */
[----:B------:R-:W-:Y:S02]  /*1ab0*/  LEA.HI R21, R4, R0, RZ, 0x3 ;  /* 0x0000000004157211 */ /* 0x000fe400078f18ff */
[----:B-1----:R-:W-:Y:S02]  /*1ac0*/  @!P6 LEA R4, P4, R5, R14, 0x1 ;  /* 0x0000000e0504e211 */ /* 0x002fe400078808ff */
[----:B-----5:R-:W-:Y:S02]  /*1ad0*/  @!P0 LEA R17, R17, R9, 0x18 ;  /* 0x0000000911118211 */ /* 0x020fe400078ec0ff */
[----:B------:R-:W-:Y:S01]  /*1ae0*/  @!P6 LEA.HI.X R5, R5, R15, R8, 0x1, P4 ;  /* 0x0000000f0505e211 */ /* 0x000fe200020f0c08 */
[----:B------:R-:W-:Y:S01]  /*1af0*/  @!P6 IMAD R8, R20, 0x2, R10 ;  /* 0x000000021408e824 */ /* 0x000fe200078e020a */
[----:B------:R-:W-:Y:S01]  /*1b00*/  LOP3.LUT R9, R21, 0xfffffff8, RZ, 0xc0, !PT ;  /* 0xfffffff815097812 */ /* 0x000fe200078ec0ff */
[----:B------:R-:W1:Y:S01]  /*1b10*/  @!P0 LDC.64 R14, c[0x0][0x218] ;  /* 0x00008600ff0e8b82 */ /* 0x000e620000000a00 */
[----:B------:R-:W-:-:S02]  /*1b20*/  @!P1 MOV R11, 0x400 ;  /* 0x00000400000b9802 */ /* 0x000fc40000000f00 */
[----:B------:R-:W-:Y:S01]  /*1b30*/  IADD3 R22, R0, -R9, RZ ;  /* 0x8000000900167210 */ /* 0x000fe20007ffe0ff */
[----:B------:R-:W-:Y:S01]  /*1b40*/  @!P6 LDGSTS.E.BYPASS.LTC128B.128 [R8+0x8800], desc[UR18][R4.64] ;  /* 0x088000000408efae */ /* 0x000fe2000b901d52 */
[----:B------:R-:W-:Y:S01]  /*1b50*/  IMAD.SHL.U32 R9, R44, 0x40, RZ ;  /* 0x000000402c097824 */ /* 0x000fe200078e00ff */
[----:B---3--:R-:W-:Y:S01]  /*1b60*/  @!P1 LEA R18, R18, R11, 0x18 ;  /* 0x0000000b12129211 */ /* 0x008fe200078ec0ff */
[----:B------:R-:W-:Y:S01]  /*1b70*/  IMAD.SHL.U32 R11, R6, 0x8, RZ ;  /* 0x00000008060b7824 */ /* 0x000fe200078e00ff */
[----:B------:R3:W-:Y:S01]  /*1b80*/  @!P6 LDGSTS.E.BYPASS.LTC128B.128 [R8+0xa800], desc[UR18][R4.64+0x80] ;  /* 0x0a8000800408efae */ /* 0x0007e2000b901d52 */
[----:B------:R-:W-:Y:S02]  /*1b90*/  @!P1 IADD3 R0, P6, R2, UR30, RZ ;  /* 0x0000001e02009c10 */ /* 0x000fe4000ffde0ff */
[----:B------:R-:W-:Y:S02]  /*1ba0*/  LOP3.LUT R9, R9, 0x1c0, RZ, 0xc0, !PT ;  /* 0x000001c009097812 */ /* 0x000fe400078ec0ff */
[C---:B------:R-:W-:Y:S01]  /*1bb0*/  ISETP.GE.AND P4, PT, R6.reuse, UR13, PT ;  /* 0x0000000d06007c0c */ /* 0x040fe2000bf86270 */
[----:B------:R-:W-:Y:S01]  /*1bc0*/  @!UP0 UIMAD UR13, UR9, 0x30, URZ ;  /* 0x00000030090d88a4 */ /* 0x000fe2000f8e023f */
[----:B------:R-:W-:Y:S01]  /*1bd0*/  LOP3.LUT R11, R9, 0x8, R11, 0xf8, !PT ;  /* 0x00000008090b7812 */ /* 0x000fe200078ef80b */
[----:B------:R-:W-:Y:S01]  /*1be0*/  VOTEU.ALL UP0, P2 ;  /* 0x00000000003f7886 */ /* 0x000fe20001000000 */
[----:B---3--:R-:W-:Y:S01]  /*1bf0*/  MOV R8, UR10 ;  /* 0x0000000a00087c02 */ /* 0x008fe20008000f00 */
[----:B------:R-:W-:Y:S01]  /*1c00*/  IMAD.WIDE.U32 R4, R6, UR6, R26 ;  /* 0x0000000606047c25 */ /* 0x000fe2000f8e001a */
[----:B------:R-:W-:Y:S01]  /*1c10*/  SHF.R.U32.HI R6, RZ, 0x3, R9 ;  /* 0x00000003ff067819 */ /* 0x000fe20000011609 */
[----:B------:R-:W-:Y:S01]  /*1c20*/  ULDC.64 UR10, c[0x0][0x268] ;  /* 0x00009a00000a7ab9 */ /* 0x000fe20000000a00 */
[----:B------:R-:W-:-:S02]  /*1c30*/  @!P1 IADD3.X R10, R3, UR31, R8, P6, !PT ;  /* 0x0000001f030a9c10 */ /* 0x000fc4000b7fe408 */
[----:B--2---:R-:W-:Y:S01]  /*1c40*/  @!P1 LEA R8, P6, R0, R12, 0x1 ;  /* 0x0000000c00089211 */ /* 0x004fe200078c08ff */
[----:B------:R-:W-:Y:S02]  /*1c50*/  @!P1 IMAD R12, R20, 0x2, R18 ;  /* 0x00000002140c9824 */ /* 0x000fe400078e0212 */
[----:B------:R-:W2:Y:S01]  /*1c60*/  @!P3 LDC.64 R18, c[0x0][0x220] ;  /* 0x00008800ff12bb82 */ /* 0x000ea20000000a00 */
[----:B------:R-:W-:Y:S01]  /*1c70*/  @!P1 LEA.HI.X R9, R0, R13, R10, 0x1, P6 ;  /* 0x0000000d00099211 */ /* 0x000fe200030f0c0a */
[----:B------:R-:W-:Y:S01]  /*1c80*/  @!P0 IMAD R13, R20, 0x2, R17 ;  /* 0x00000002140d8824 */ /* 0x000fe200078e0211 */
[----:B------:R-:W-:Y:S01]  /*1c90*/  IADD3 R4, P6, R4, UR28, RZ ;  /* 0x0000001c04047c10 */ /* 0x000fe2000ffde0ff */
[----:B------:R-:W-:Y:S01]  /*1ca0*/  UIMAD.WIDE.U32 UR28, UR6, 0x20, URZ ;  /* 0x00000020061c78a5 */ /* 0x000fe2000f8e003f */
[----:B------:R-:W-:Y:S01]  /*1cb0*/  LOP3.LUT R0, R11, R6, RZ, 0x3c, !PT ;  /* 0x000000060b007212 */ /* 0x000fe200078e3cff */
[----:B------:R-:W-:Y:S01]  /*1cc0*/  @!P1 LDGSTS.E.BYPASS.LTC128B.128 [R12+0x9000], desc[UR18][R8.64] ;  /* 0x09000000080c9fae */ /* 0x000fe2000b901d52 */
[----:B------:R-:W-:Y:S01]  /*1cd0*/  IADD3.X R5, R5, UR14, R7, P6, !PT ;  /* 0x0000000e05057c10 */ /* 0x000fe2000b7fe407 */
[----:B------:R-:W-:Y:S01]  /*1ce0*/  IMAD.U32 R7, RZ, RZ, UR8 ;  /* 0x00000008ff077e24 */ /* 0x000fe2000f8e00ff */
[----:B------:R-:W-:Y:S01]  /*1cf0*/  SHF.L.U32 R6, R22, 0x6, RZ ;  /* 0x0000000616067819 */ /* 0x000fe200000006ff */
[----:B------:R3:W-:Y:S01]  /*1d00*/  @!P1 LDGSTS.E.BYPASS.LTC128B.128 [R12+0xb000], desc[UR18][R8.64+0x80] ;  /* 0x0b000080080c9fae */ /* 0x0007e2000b901d52 */
[----:B------:R-:W-:Y:S01]  /*1d10*/  SHF.L.U32 R10, R16, 0x3, RZ ;  /* 0x00000003100a7819 */ /* 0x000fe200000006ff */
[----:B------:R-:W-:Y:S01]  /*1d20*/  @!P0 IMAD.WIDE.U32 R2, R7, 0x30, R2 ;  /* 0x0000003007028825 */ /* 0x000fe200078e0002 */
[----:B------:R-:W-:Y:S01]  /*1d30*/  LOP3.LUT R6, R6, 0x1c0, RZ, 0xc0, !PT ;  /* 0x000001c006067812 */ /* 0x000fe200078ec0ff */
[----:B------:R-:W-:-:S02]  /*1d40*/  USHF.L.U32 UR14, UR6, 0x6, URZ ;  /* 0x00000006060e7899 */ /* 0x000fc4000800063f */
[----:B------:R-:W-:Y:S01]  /*1d50*/  IMAD.WIDE.U32 R30, R32, UR10, R4 ;  /* 0x0000000a201e7c25 */ /* 0x000fe2000f8e0004 */
[----:B------:R-:W-:Y:S01]  /*1d60*/  @!P0 IADD3 R3, R3, UR13, RZ ;  /* 0x0000000d03038c10 */ /* 0x000fe2000fffe0ff */
[----:B------:R-:W-:Y:S01]  /*1d70*/  USHF.L.U64.HI UR13, UR6, 0x6, UR7 ;  /* 0x00000006060d7899 */ /* 0x000fe20008010207 */
[----:B-1----:R-:W-:Y:S01]  /*1d80*/  @!P0 LEA R4, P6, R2, R14, 0x1 ;  /* 0x0000000e02048211 */ /* 0x002fe200078c08ff */
[----:B------:R-:W-:Y:S01]  /*1d90*/  IMAD.MOV.U32 R24, RZ, RZ, R30 ;  /* 0x000000ffff187224 */ /* 0x000fe200078e001e */
[----:B------:R-:W-:Y:S01]  /*1da0*/  LOP3.LUT R11, R6, 0x8, R10, 0xf8, !PT ;  /* 0x00000008060b7812 */ /* 0x000fe200078ef80a */
[----:B------:R-:W-:Y:S01]  /*1db0*/  IMAD R0, R16, 0x200, R0 ;  /* 0x0000020010007824 */ /* 0x000fe200078e0200 */
[----:B------:R-:W-:Y:S01]  /*1dc0*/  @!P0 LEA.HI.X R5, R2, R15, R3, 0x1, P6 ;  /* 0x0000000f02058211 */ /* 0x000fe200030f0c03 */
[----:B------:R-:W-:Y:S01]  /*1dd0*/  IMAD.U32 R2, RZ, RZ, UR5 ;  /* 0x00000005ff027e24 */ /* 0x000fe2000f8e00ff */
[----:B------:R-:W-:Y:S01]  /*1de0*/  SHF.R.U32.HI R10, RZ, 0x3, R6 ;  /* 0x00000003ff0a7819 */ /* 0x000fe20000011606 */
[----:B------:R-:W-:Y:S01]  /*1df0*/  IMAD R6, R23, UR10, RZ ;  /* 0x0000000a17067c24 */ /* 0x000fe2000f8e02ff */
[----:B------:R-:W1:Y:S01]  /*1e00*/  @!P5 LDC.64 R14, c[0x0][0x220] ;  /* 0x00008800ff0edb82 */ /* 0x000e620000000a00 */
[----:B------:R-:W-:Y:S01]  /*1e10*/  @!P0 LDGSTS.E.BYPASS.LTC128B.128 [R13+0x9800], desc[UR18][R4.64] ;  /* 0x09800000040d8fae */ /* 0x000fe2000b901d52 */
[----:B------:R-:W-:Y:S01]  /*1e20*/  UIMAD UR10, UR13, UR5, URZ ;  /* 0x000000050d0a72a4 */ /* 0x000fe2000f8e023f */
[----:B------:R-:W-:Y:S01]  /*1e30*/  IMAD R6, R32, UR11, R6 ;  /* 0x0000000b20067c24 */ /* 0x000fe2000f8e0206 */
[----:B------:R-:W-:Y:S01]  /*1e40*/  LOP3.LUT R157, R11, R10, RZ, 0x3c, !PT ;  /* 0x0000000a0b9d7212 */ /* 0x000fe200078e3cff */
[----:B------:R4:W-:Y:S01]  /*1e50*/  @!P0 LDGSTS.E.BYPASS.LTC128B.128 [R13+0xb800], desc[UR18][R4.64+0x80] ;  /* 0x0b800080040d8fae */ /* 0x0009e2000b901d52 */
[----:B------:R-:W-:Y:S01]  /*1e60*/  UIMAD UR10, UR22, UR14, UR10 ;  /* 0x0000000e160a72a4 */ /* 0x000fe2000f8e020a */
[----:B------:R-:W-:Y:S01]  /*1e70*/  MOV R10, UR6 ;  /* 0x00000006000a7c02 */ /* 0x000fe20008000f00 */
[----:B------:R-:W5:Y:S01]  /*1e80*/  @!P2 LDC.64 R16, c[0x0][0x220] ;  /* 0x00008800ff10ab82 */ /* 0x000f620000000a00 */
[----:B------:R-:W0:Y:S01]  /*1e90*/  LDGDEPBAR ;  /* 0x00000000000079af */ /* 0x000e220000000000 */
[----:B------:R-:W-:Y:S01]  /*1ea0*/  IADD3 R25, R31, R6, RZ ;  /* 0x000000061f197210 */ /* 0x000fe20007ffe0ff */
[----:B------:R-:W-:Y:S01]  /*1eb0*/  IMAD.U32 R6, RZ, RZ, UR6 ;  /* 0x00000006ff067e24 */ /* 0x000fe2000f8e00ff */
[----:B------:R-:W-:Y:S01]  /*1ec0*/  LEA R232, R0, UR4, 0x1 ;  /* 0x0000000400e87c11 */ /* 0x000fe2000f8e08ff */
[----:B---3--:R-:W-:Y:S01]  /*1ed0*/  IMAD.SHL.U32 R12, R21, 0x40, RZ ;  /* 0x00000040150c7824 */ /* 0x008fe200078e00ff */
[----:B------:R-:W-:Y:S01]  /*1ee0*/  STL.64 [R1+0x110], R30 ;  /* 0x0001101e01007387 */ /* 0x000fe20000100a00 */
[----:B------:R-:W-:Y:S01]  /*1ef0*/  IMAD.WIDE.U32 R2, R2, UR14, R24 ;  /* 0x0000000e02027c25 */ /* 0x000fe2000f8e0018 */
[----:B------:R-:W3:Y:S01]  /*1f00*/  @!P4 LDC.64 R8, c[0x0][0x220] ;  /* 0x00008800ff08cb82 */ /* 0x000ee20000000a00 */
[----:B------:R-:W-:Y:S01]  /*1f10*/  IADD3 R243, R232, 0x8020, RZ ;  /* 0x00008020e8f37810 */ /* 0x000fe20007ffe0ff */
[----:B------:R-:W-:Y:S01]  /*1f20*/  STL.64 [R1+0xf0], R24 ;  /* 0x0000f01801007387 */ /* 0x000fe20000100a00 */
[----:B------:R-:W-:Y:S01]  /*1f30*/  VIADD R3, R3, UR10 ;  /* 0x0000000a03037c36 */ /* 0x000fe20008000000 */
[----:B------:R-:W-:Y:S01]  /*1f40*/  USHF.L.U32 UR10, UR7, 0x5, URZ ;  /* 0x00000005070a7899 */ /* 0x000fe2000800063f */
[----:B------:R-:W-:Y:S01]  /*1f50*/  LOP3.LUT R156, R12, 0xfffffe00, RZ, 0xc0, !PT ;  /* 0xfffffe000c9c7812 */ /* 0x000fe200078ec0ff */
[----:B------:R-:W-:Y:S01]  /*1f60*/  VIADD R0, R232, 0x8000 ;  /* 0x00008000e8007836 */ /* 0x000fe20000000000 */
[----:B------:R-:W-:Y:S01]  /*1f70*/  ULDC UR22, c[0x0][0x39c] ;  /* 0x0000e70000167ab9 */ /* 0x000fe20000000800 */
[----:B------:R-:W-:-:S02]  /*1f80*/  @!P2 IMAD.WIDE.U32 R10, R10, 0x30, R2 ;  /* 0x000000300a0aa825 */ /* 0x000fc400078e0002 */
[----:B------:R-:W-:Y:S01]  /*1f90*/  MOV R7, UR10 ;  /* 0x0000000a00077c02 */ /* 0x000fe20008000f00 */
[----:B------:R-:W-:Y:S02]  /*1fa0*/  @!UP0 UIMAD UR10, UR7, 0x30, URZ ;  /* 0x00000030070a88a4 */ /* 0x000fe4000f8e023f */
[----:B------:R-:W-:Y:S01]  /*1fb0*/  UISETP.GE.AND UP0, UPT, UR17, 0x2, UPT ;  /* 0x000000021100788c */ /* 0x000fe2000bf06270 */
[----:B----4-:R-:W-:Y:S01]  /*1fc0*/  MOV R4, UR6 ;  /* 0x0000000600047c02 */ /* 0x010fe20008000f00 */
[----:B------:R-:W-:-:S04]  /*1fd0*/  DEPBAR.LE SB0, 0x0 ;  /* 0x000080000000791a */ /* 0x000fc80000000000 */
[----:B------:R-:W-:Y:S01]  /*1fe0*/  BAR.SYNC.DEFER_BLOCKING 0x0 ;  /* 0x0000000000007b1d */ /* 0x000fe20000010000 */
[----:B------:R-:W-:Y:S02]  /*1ff0*/  MOV R5, UR7 ;  /* 0x0000000700057c02 */ /* 0x000fe40008000f00 */
[----:B------:R-:W-:Y:S02]  /*2000*/  @!P5 LEA R4, P0, R4, R2, 0x4 ;  /* 0x000000020404d211 */ /* 0x000fe400078020ff */
[----:B---3--:R-:W-:Y:S02]  /*2010*/  @!P4 LEA R8, P6, R2, R8, 0x1 ;  /* 0x000000080208c211 */ /* 0x008fe400078c08ff */
[----:B------:R-:W-:Y:S02]  /*2020*/  @!P5 LEA.HI.X R13, R6, R3, R5, 0x4, P0 ;  /* 0x00000003060dd211 */ /* 0x000fe400000f2405 */
[----:B------:R-:W-:Y:S02]  /*2030*/  @!P3 IADD3 R5, P0, R2, UR28, RZ ;  /* 0x0000001c0205bc10 */ /* 0x000fe4000ff1e0ff */
[----:B-1----:R-:W-:-:S02]  /*2040*/  @!P5 LEA R6, P1, R4, R14, 0x1 ;  /* 0x0000000e0406d211 */ /* 0x002fc400078208ff */
[----:B------:R-:W-:Y:S02]  /*2050*/  @!P3 IADD3.X R14, R3, UR29, R7, P0, !PT ;  /* 0x0000001d030ebc10 */ /* 0x000fe400087fe407 */
[----:B------:R-:W-:Y:S01]  /*2060*/  @!P4 LEA.HI.X R9, R2, R9, R3, 0x1, P6 ;  /* 0x000000090209c211 */ /* 0x000fe200030f0c03 */
[----:B------:R-:W-:Y:S01]  /*2070*/  IMAD R3, R158, 0x400, R156 ;  /* 0x000004009e037824 */ /* 0x000fe200078e029c */
[----:B------:R-:W-:Y:S02]  /*2080*/  @!P5 LEA.HI.X R7, R4, R15, R13, 0x1, P1 ;  /* 0x0000000f0407d211 */ /* 0x000fe400008f0c0d */
[----:B--2---:R-:W-:Y:S02]  /*2090*/  @!P3 LEA R4, P0, R5, R18, 0x1 ;  /* 0x000000120504b211 */ /* 0x004fe400078008ff */
[----:B------:R-:W-:Y:S02]  /*20a0*/  @!P2 IADD3 R2, R11, UR10, RZ ;  /* 0x0000000a0b02ac10 */ /* 0x000fe4000fffe0ff */
        /* <DEDUP_REMOVED lines=25> */
[----:B------:R-:W-:Y:S02]  /*2240*/  LOP3.LUT P0, RZ, R44, 0x2, RZ, 0xc0, !PT ;  /* 0x000000022cff7812 */ /* 0x000fe4000780c0ff */
[----:B------:R-:W-:Y:S01]  /*2250*/  MOV R3, 0x10 ;  /* 0x0000001000037802 */ /* 0x000fe20000000f00 */
[----:B------:R-:W-:Y:S01]  /*2260*/  @P2 STS.128 [R251+0xd800], RZ ;  /* 0x00d800fffb002388 */ /* 0x000fe20000000c00 */
[----:B------:R-:W-:Y:S01]  /*2270*/  LEA R239, R2, UR4, 0x1 ;  /* 0x0000000402ef7c11 */ /* 0x000fe2000f8e08ff */
[----:B------:R-:W-:-:S02]  /*2280*/  IMAD.MOV.U32 R2, RZ, RZ, 0x20 ;  /* 0x00000020ff027424 */ /* 0x000fc400078e00ff */
        /* <DEDUP_REMOVED lines=13> */
[-C--:B------:R-:W-:Y:S01]  /*2360*/  LEA R240, R3, R239.reuse, 0x1 ;  /* 0x000000ef03f07211 */ /* 0x080fe200078e08ff */
[----:B-1----:R-:W1:Y:S01]  /*2370*/  LDSM.16.M88.4 R4, [R239+0x2000] ;  /* 0x00200000ef04783b */ /* 0x002e620000000200 */
[----:B------:R-:W-:Y:S02]  /*2380*/  SEL R2, R2, 0xffffffe0, !P0 ;  /* 0xffffffe002027807 */ /* 0x000fe40004000000 */
[----:B------:R-:W-:Y:S01]  /*2390*/  LEA R242, R0, R239, 0x1 ;  /* 0x000000ef00f27211 */ /* 0x000fe200078e08ff */
[----:B------:R-:W-:Y:S01]  /*23a0*/  LDSM.16.M88.4 R28, [R232+0x9000] ;  /* 0x00900000e81c783b */ /* 0x000fe20000000200 */
[C---:B------:R-:W-:Y:S01]  /*23b0*/  LEA R237, R2.reuse, R243, 0x1 ;  /* 0x000000f302ed7211 */ /* 0x040fe200078e08ff */
[----:B------:R-:W-:Y:S01]  /*23c0*/  IMAD R238, R2, 0x2, R232 ;  /* 0x0000000202ee7824 */ /* 0x000fe200078e02e8 */
[----:B------:R-:W-:Y:S01]  /*23d0*/  PLOP3.LUT P0, PT, PT, PT, UP0, 0x80, 0x0 ;  /* 0x000000000000781c */ /* 0x000fe20003f0f008 */
[----:B------:R-:W-:Y:S01]  /*23e0*/  LDSM.16.M88.4 R40, [R232+0x9800] ;  /* 0x00980000e828783b */ /* 0x000fe20000000200 */
[----:B------:R-:W-:-:S03]  /*23f0*/  IMAD R241, R0, 0x2, R240 ;  /* 0x0000000200f17824 */ /* 0x000fc600078e02f0 */
[----:B------:R-:W-:Y:S04]  /*2400*/  LDSM.16.M88.4 R32, [R243+0x800] ;  /* 0x00080000f320783b */ /* 0x000fe80000000200 */
[----:B--2---:R-:W2:Y:S04]  /*2410*/  LDSM.16.M88.4 R8, [R239] ;  /* 0x00000000ef08783b */ /* 0x004ea80000000200 */
[----:B------:R-:W-:Y:S04]  /*2420*/  LDSM.16.M88.4 R36, [R243] ;  /* 0x00000000f324783b */ /* 0x000fe80000000200 */
[----:B------:R-:W-:Y:S04]  /*2430*/  LDSM.16.M88.4 R24, [R243+0x1000] ;  /* 0x00100000f318783b */ /* 0x000fe80000000200 */
[----:B------:R-:W-:Y:S04]  /*2440*/  LDSM.16.M88.4 R20, [R243+0x1800] ;  /* 0x00180000f314783b */ /* 0x000fe80000000200 */
[----:B------:R-:W-:Y:S04]  /*2450*/  LDSM.16.M88.4 R104, [R238+0x8800] ;  /* 0x00880000ee68783b */ /* 0x000fe80000000200 */
[----:B------:R-:W-:Y:S01]  /*2460*/  LDSM.16.M88.4 R44, [R238+0x8000] ;  /* 0x00800000ee2c783b */ /* 0x000fe20000000200 */
[C---:B-1----:R-:W-:Y:S03]  /*2470*/  HMMA.16816.F32 R52, R4.reuse, R12, RZ ;  /* 0x0000000c0434723c */ /* 0x042fe600000018ff */
[----:B------:R-:W0:Y:S03]  /*2480*/  LDGDEPBAR ;  /* 0x00000000000079af */ /* 0x000e260000000000 */
[C---:B------:R-:W-:Y:S06]  /*2490*/  HMMA.16816.F32 R100, R4.reuse, R14, RZ ;  /* 0x0000000e0464723c */ /* 0x040fec00000018ff */
[----:B------:R-:W-:Y:S06]  /*24a0*/  HMMA.16816.F32 R64, R4, R16, RZ ;  /* 0x000000100440723c */ /* 0x000fec00000018ff */
[C---:B--2---:R-:W-:Y:S06]  /*24b0*/  HMMA.16816.F32 R112, R8.reuse, R12, RZ ;  /* 0x0000000c0870723c */ /* 0x044fec00000018ff */
[----:B------:R-:W-:Y:S01]  /*24c0*/  HMMA.16816.F32 R108, R8, R14, RZ ;  /* 0x0000000e086c723c */ /* 0x000fe200000018ff */
[----:B------:R-:W1:Y:S05]  /*24d0*/  LDSM.16.M88.4 R12, [R240+0x2000] ;  /* 0x00200000f00c783b */ /* 0x000e6a0000000200 */
        /* <DEDUP_REMOVED lines=8> */
[----:B------:R-:W3:Y:S05]  /*2560*/  LDSM.16.M88.4 R16, [R242+0x2000] ;  /* 0x00200000f210783b */ /* 0x000eea0000000200 */
[C---:B------:R-:W-:Y:S06]  /*2570*/  HMMA.16816.F32 R72, R8.reuse, R28, RZ ;  /* 0x0000001c0848723c */ /* 0x040fec00000018ff */
[C---:B------:R-:W-:Y:S01]  /*2580*/  HMMA.16816.F32 R60, R8.reuse, R30, RZ ;  /* 0x0000001e083c723c */ /* 0x040fe200000018ff */
[----:B------:R-:W-:Y:S05]  /*2590*/  LDSM.16.M88.4 R28, [R238+0x9800] ;  /* 0x00980000ee1c783b */ /* 0x000fea0000000200 */
[C---:B------:R-:W-:Y:S06]  /*25a0*/  HMMA.16816.F32 R56, R8.reuse, R40, RZ ;  /* 0x000000280838723c */ /* 0x040fec00000018ff */
[----:B------:R-:W-:Y:S01]  /*25b0*/  HMMA.16816.F32 R48, R8, R42, RZ ;  /* 0x0000002a0830723c */ /* 0x000fe200000018ff */
[----:B------:R-:W4:Y:S04]  /*25c0*/  LDSM.16.M88.4 R40, [R238+0x9000] ;  /* 0x00900000ee28783b */ /* 0x000f280000000200 */
[----:B------:R-:W5:Y:S01]  /*25d0*/  LDSM.16.M88.4 R8, [R242] ;  /* 0x00000000f208783b */ /* 0x000f620000000200 */
[C---:B-1----:R-:W-:Y:S06]  /*25e0*/  HMMA.16816.F32 R64, R12.reuse, R32, R64 ;  /* 0x000000200c40723c */ /* 0x042fec0000001840 */
[C---:B------:R-:W-:Y:S06]  /*25f0*/  HMMA.16816.F32 R116, R12.reuse, R34, R96 ;  /* 0x000000220c74723c */ /* 0x040fec0000001860 */
[C---:B------:R-:W-:Y:S06]  /*2600*/  HMMA.16816.F32 R52, R12.reuse, R36, R52 ;  /* 0x000000240c34723c */ /* 0x040fec0000001834 */
[C---:B------:R-:W-:Y:S06]  /*2610*/  HMMA.16816.F32 R68, R12.reuse, R24, R68 ;  /* 0x000000180c44723c */ /* 0x040fec0000001844 */
[C---:B------:R-:W-:Y:S06]  /*2620*/  HMMA.16816.F32 R88, R12.reuse, R20, R88 ;  /* 0x000000140c58723c */ /* 0x040fec0000001858 */
[C---:B------:R-:W-:Y:S06]  /*2630*/  HMMA.16816.F32 R120, R12.reuse, R38, R100 ;  /* 0x000000260c78723c */ /* 0x040fec0000001864 */
[C---:B------:R-:W-:Y:S06]  /*2640*/  HMMA.16816.F32 R96, R12.reuse, R26, R92 ;  /* 0x0000001a0c60723c */ /* 0x040fec000000185c */
[----:B------:R-:W-:Y:S01]  /*2650*/  HMMA.16816.F32 R84, R12, R22, R84 ;  /* 0x000000160c54723c */ /* 0x000fe20000001854 */
[----:B------:R-:W-:Y:S05]  /*2660*/  LDSM.16.M88.4 R12, [R237] ;  /* 0x00000000ed0c783b */ /* 0x000fea0000000200 */
[C---:B--2---:R-:W-:Y:S06]  /*2670*/  HMMA.16816.F32 R112, R4.reuse, R36, R112 ;  /* 0x000000240470723c */ /* 0x044fec0000001870 */
[C---:B------:R-:W-:Y:S06]  /*2680*/  HMMA.16816.F32 R124, R4.reuse, R20, R56 ;  /* 0x00000014047c723c */ /* 0x040fec0000001838 */
[C---:B------:R-:W-:Y:S01]  /*2690*/  HMMA.16816.F32 R56, R4.reuse, R38, R108 ;  /* 0x000000260438723c */ /* 0x040fe2000000186c */
[----:B------:R-:W1:Y:S05]  /*26a0*/  LDSM.16.M88.4 R36, [R241] ;  /* 0x00000000f124783b */ /* 0x000e6a0000000200 */
[C---:B------:R-:W-:Y:S06]  /*26b0*/  HMMA.16816.F32 R128, R4.reuse, R24, R72 ;  /* 0x000000180480723c */ /* 0x040fec0000001848 */
[C---:B------:R-:W-:Y:S06]  /*26c0*/  HMMA.16816.F32 R132, R4.reuse, R32, R80 ;  /* 0x000000200484723c */ /* 0x040fec0000001850 */
[C---:B------:R-:W-:Y:S01]  /*26d0*/  HMMA.16816.F32 R100, R4.reuse, R34, R76 ;  /* 0x000000220464723c */ /* 0x040fe2000000184c */
[----:B------:R-:W-:Y:S05]  /*26e0*/  LDSM.16.M88.4 R32, [R239+0x4000] ;  /* 0x00400000ef20783b */ /* 0x000fea0000000200 */
[C---:B------:R-:W-:Y:S06]  /*26f0*/  HMMA.16816.F32 R24, R4.reuse, R26, R60 ;  /* 0x0000001a0418723c */ /* 0x040fec000000183c */
[----:B------:R-:W-:Y:S01]  /*2700*/  HMMA.16816.F32 R20, R4, R22, R48 ;  /* 0x000000160414723c */ /* 0x000fe20000001830 */
[----:B------:R-:W2:Y:S04]  /*2710*/  LDSM.16.M88.4 R4, [R241+0x2000] ;  /* 0x00200000f104783b */ /* 0x000ea80000000200 */
[----:B------:R-:W-:Y:S01]  /*2720*/  LDSM.16.M88.4 R48, [R243+0x2000] ;  /* 0x00200000f330783b */ /* 0x000fe20000000200 */
[C---:B---3--:R-:W-:Y:S06]  /*2730*/  HMMA.16816.F32 R92, R16.reuse, R104, R64 ;  /* 0x00000068105c723c */ /* 0x048fec0000001840 */
[C---:B------:R-:W-:Y:S06]  /*2740*/  HMMA.16816.F32 R52, R16.reuse, R44, R52 ;  /* 0x0000002c1034723c */ /* 0x040fec0000001834 */
[C---:B----4-:R-:W-:Y:S01]  /*2750*/  HMMA.16816.F32 R72, R16.reuse, R40, R68 ;  /* 0x000000281048723c */ /* 0x050fe20000001844 */
[----:B------:R-:W-:Y:S05]  /*2760*/  LDSM.16.M88.4 R68, [R237+0x800] ;  /* 0x00080000ed44783b */ /* 0x000fea0000000200 */
[C---:B------:R-:W-:Y:S01]  /*2770*/  HMMA.16816.F32 R60, R16.reuse, R28, R88 ;  /* 0x0000001c103c723c */ /* 0x040fe20000001858 */
[----:B------:R-:W-:Y:S05]  /*2780*/  LDSM.16.M88.4 R88, [R237+0x1000] ;  /* 0x00100000ed58783b */ /* 0x000fea0000000200 */
[C---:B------:R-:W-:Y:S06]  /*2790*/  HMMA.16816.F32 R80, R16.reuse, R46, R120 ;  /* 0x0000002e1050723c */ /* 0x040fec0000001878 */
[C---:B------:R-:W-:Y:S06]  /*27a0*/  HMMA.16816.F32 R76, R16.reuse, R106, R116 ;  /* 0x0000006a104c723c */ /* 0x040fec0000001874 */
[C---:B------:R-:W-:Y:S01]  /*27b0*/  HMMA.16816.F32 R64, R16.reuse, R42, R96 ;  /* 0x0000002a1040723c */ /* 0x040fe20000001860 */
[----:B------:R-:W-:Y:S05]  /*27c0*/  LDSM.16.M88.4 R96, [R237+0x1800] ;  /* 0x00180000ed60783b */ /* 0x000fea0000000200 */
[----:B------:R-:W-:Y:S06]  /*27d0*/  HMMA.16816.F32 R84, R16, R30, R84 ;  /* 0x0000001e1054723c */ /* 0x000fec0000001854 */
[C---:B-----5:R-:W-:Y:S06]  /*27e0*/  HMMA.16816.F32 R16, R8.reuse, R44, R112 ;  /* 0x0000002c0810723c */ /* 0x060fec0000001870 */
[C---:B------:R-:W-:Y:S01]  /*27f0*/  HMMA.16816.F32 R44, R8.reuse, R46, R56 ;  /* 0x0000002e082c723c */ /* 0x040fe20000001838 */
[----:B------:R-:W3:Y:S05]  /*2800*/  LDSM.16.M88.4 R56, [R232+0xa000] ;  /* 0x00a00000e838783b */ /* 0x000eea0000000200 */
[C---:B------:R-:W-:Y:S06]  /*2810*/  HMMA.16816.F32 R124, R8.reuse, R28, R124 ;  /* 0x0000001c087c723c */ /* 0x040fec000000187c */
[----:B------:R-:W-:Y:S01]  /*2820*/  HMMA.16816.F32 R120, R8, R30, R20 ;  /* 0x0000001e0878723c */ /* 0x000fe20000001814 */
[----:B------:R-:W4:Y:S04]  /*2830*/  LDSM.16.M88.4 R28, [R239+0x6000] ;  /* 0x00600000ef1c783b */ /* 0x000f280000000200 */
[----:B------:R-:W-:Y:S01]  /*2840*/  LDSM.16.M88.4 R20, [R240+0x6000] ;  /* 0x00600000f014783b */ /* 0x000fe20000000200 */
[----:B-1----:R-:W-:Y:S06]  /*2850*/  HMMA.16816.F32 R16, R36, R12, R16 ;  /* 0x0000000c2410723c */ /* 0x002fec0000001810 */
[C---:B------:R-:W-:Y:S06]  /*2860*/  HMMA.16816.F32 R152, R8.reuse, R40, R128 ;  /* 0x000000280898723c */ /* 0x040fec0000001880 */
[----:B------:R-:W-:Y:S01]  /*2870*/  HMMA.16816.F32 R128, R8, R42, R24 ;  /* 0x0000002a0880723c */ /* 0x000fe20000001818 */
[----:B------:R-:W1:Y:S05]  /*2880*/  LDSM.16.M88.4 R24, [R240+0x4000] ;  /* 0x00400000f018783b */ /* 0x000e6a0000000200 */
[----:B--2---:R-:W-:Y:S06]  /*2890*/  HMMA.16816.F32 R40, R4, R12, R52 ;  /* 0x0000000c0428723c */ /* 0x004fec0000001834 */
[C---:B------:R-:W-:Y:S06]  /*28a0*/  HMMA.16816.F32 R108, R8.reuse, R104, R132 ;  /* 0x00000068086c723c */ /* 0x040fec0000001884 */
[----:B------:R-:W-:Y:S06]  /*28b0*/  HMMA.16816.F32 R100, R8, R106, R100 ;  /* 0x0000006a0864723c */ /* 0x000fec0000001864 */
[----:B---3--:R-:W-:Y:S01]  /*28c0*/  HMMA.16816.F32 R8, R32, R56, R16 ;  /* 0x000000382008723c */ /* 0x008fe20000001810 */
[----:B------:R-:W-:Y:S05]  /*28d0*/  LDSM.16.M88.4 R16, [R242+0x4000] ;  /* 0x00400000f210783b */ /* 0x000fea0000000200 */
[----:B------:R-:W-:Y:S01]  /*28e0*/  HMMA.16816.F32 R136, R4, R90, R64 ;  /* 0x0000005a0488723c */ /* 0x000fe20000001840 */
[----:B------:R-:W2:Y:S05]  /*28f0*/  LDSM.16.M88.4 R64, [R238+0xa000] ;  /* 0x00a00000ee40783b */ /* 0x000eaa0000000200 */
[----:B----4-:R-:W-:Y:S06]  /*2900*/  HMMA.16816.F32 R40, R28, R56, R40 ;  /* 0x000000381c28723c */ /* 0x010fec0000001828 */
[-C--:B------:R-:W-:Y:S01]  /*2910*/  HMMA.16816.F32 R52, R36, R14.reuse, R44 ;  /* 0x0000000e2434723c */ /* 0x080fe2000000182c */
[----:B------:R-:W-:Y:S05]  /*2920*/  LDSM.16.M88.4 R44, [R232+0xa800] ;  /* 0x00a80000e82c783b */ /* 0x000fea0000000200 */
[C---:B------:R-:W-:Y:S01]  /*2930*/  HMMA.16816.F32 R116, R4.reuse, R14, R80 ;  /* 0x0000000e0474723c */ /* 0x040fe20000001850 */
[----:B------:R-:W3:Y:S05]  /*2940*/  LDSM.16.M88.4 R12, [R242+0x6000] ;  /* 0x00600000f20c783b */ /* 0x000eea0000000200 */
[C---:B------:R-:W-:Y:S06]  /*2950*/  HMMA.16816.F32 R148, R4.reuse, R68, R92 ;  /* 0x000000440494723c */ /* 0x040fec000000185c */
[C---:B------:R-:W-:Y:S06]  /*2960*/  HMMA.16816.F32 R144, R4.reuse, R70, R76 ;  /* 0x000000460490723c */ /* 0x040fec000000184c */
[C---:B------:R-:W-:Y:S06]  /*2970*/  HMMA.16816.F32 R140, R4.reuse, R88, R72 ;  /* 0x00000058048c723c */ /* 0x040fec0000001848 */
[C---:B------:R-:W-:Y:S01]  /*2980*/  HMMA.16816.F32 R132, R4.reuse, R96, R60 ;  /* 0x000000600484723c */ /* 0x040fe2000000183c */
[----:B------:R-:W-:Y:S05]  /*2990*/  LDSM.16.M88.4 R60, [R237+0x2000] ;  /* 0x00200000ed3c783b */ /* 0x000fea0000000200 */
[----:B------:R-:W-:Y:S06]  /*29a0*/  HMMA.16816.F32 R112, R4, R98, R84 ;  /* 0x000000620470723c */ /* 0x000fec0000001854 */
[-C--:B-1----:R-:W-:Y:S01]  /*29b0*/  HMMA.16816.F32 R4, R24, R48.reuse, R8 ;  /* 0x000000301804723c */ /* 0x082fe20000001808 */
[----:B------:R-:W1:Y:S05]  /*29c0*/  LDSM.16.M88.4 R8, [R241+0x4000] ;  /* 0x00400000f108783b */ /* 0x000e6a0000000200 */
[----:B------:R-:W-:Y:S01]  /*29d0*/  HMMA.16816.F32 R76, R20, R48, R40 ;  /* 0x00000030144c723c */ /* 0x000fe20000001828 */
[----:B------:R-:W4:Y:S05]  /*29e0*/  LDSM.16.M88.4 R40, [R232+0xb000] ;  /* 0x00b00000e828783b */ /* 0x000f2a0000000200 */
[----:B------:R-:W-:Y:S01]  /*29f0*/  HMMA.16816.F32 R80, R32, R58, R52 ;  /* 0x0000003a2050723c */ /* 0x000fe20000001834 */
[----:B------:R-:W5:Y:S05]  /*2a00*/  LDSM.16.M88.4 R52, [R232+0xb800] ;  /* 0x00b80000e834783b */ /* 0x000f6a0000000200 */
[----:B------:R-:W-:Y:S06]  /*2a10*/  HMMA.16816.F32 R104, R36, R68, R108 ;  /* 0x000000442468723c */ /* 0x000fec000000186c */
[----:B--2---:R-:W-:Y:S01]  /*2a20*/  HMMA.16816.F32 R72, R16, R64, R4 ;  /* 0x000000401048723c */ /* 0x004fe20000001804 */
[----:B------:R-:W2:Y:S05]  /*2a30*/  LDSM.16.M88.4 R4, [R241+0x6000] ;  /* 0x00600000f104783b */ /* 0x000eaa0000000200 */
[C---:B------:R-:W-:Y:S06]  /*2a40*/  HMMA.16816.F32 R92, R36.reuse, R88, R152 ;  /* 0x00000058245c723c */ /* 0x040fec0000001898 */
[C---:B------:R-:W-:Y:S06]  /*2a50*/  HMMA.16816.F32 R100, R36.reuse, R70, R100 ;  /* 0x000000462464723c */ /* 0x040fec0000001864 */
[C---:B------:R-:W-:Y:S06]  /*2a60*/  HMMA.16816.F32 R88, R36.reuse, R90, R128 ;  /* 0x0000005a2458723c */ /* 0x040fec0000001880 */
[C---:B------:R-:W-:Y:S06]  /*2a70*/  HMMA.16816.F32 R84, R36.reuse, R96, R124 ;  /* 0x000000602454723c */ /* 0x040fec000000187c */
[----:B------:R-:W-:Y:S06]  /*2a80*/  HMMA.16816.F32 R108, R36, R98, R120 ;  /* 0x00000062246c723c */ /* 0x000fec0000001878 */
[----:B------:R-:W-:Y:S01]  /*2a90*/  HMMA.16816.F32 R36, R28, R58, R116 ;  /* 0x0000003a1c24723c */ /* 0x000fe20000001874 */
[----:B------:R-:W2:Y:S05]  /*2aa0*/  LDSM.16.M88.4 R56, [R243+0x2800] ;  /* 0x00280000f338783b */ /* 0x000eaa0000000200 */
[----:B---3--:R-:W-:Y:S06]  /*2ab0*/  HMMA.16816.F32 R68, R12, R64, R76 ;  /* 0x000000400c44723c */ /* 0x008fec000000184c */
[----:B------:R-:W-:Y:S06]  /*2ac0*/  HMMA.16816.F32 R76, R24, R50, R80 ;  /* 0x00000032184c723c */ /* 0x000fec0000001850 */
[----:B-1----:R-:W-:Y:S06]  /*2ad0*/  HMMA.16816.F32 R96, R8, R60, R72 ;  /* 0x0000003c0860723c */ /* 0x002fec0000001848 */
[----:B------:R-:W-:Y:S06]  /*2ae0*/  HMMA.16816.F32 R72, R32, R44, R104 ;  /* 0x0000002c2048723c */ /* 0x000fec0000001868 */
[----:B------:R-:W-:Y:S01]  /*2af0*/  HMMA.16816.F32 R48, R20, R50, R36 ;  /* 0x000000321430723c */ /* 0x000fe20000001824 */
[----:B------:R-:W1:Y:S05]  /*2b00*/  LDSM.16.M88.4 R36, [R238+0xa800] ;  /* 0x00a80000ee24783b */ /* 0x000e6a0000000200 */
[C---:B------:R-:W-:Y:S06]  /*2b10*/  HMMA.16816.F32 R80, R28.reuse, R44, R148 ;  /* 0x0000002c1c50723c */ /* 0x040fec0000001894 */
[----:B------:R-:W-:Y:S01]  /*2b20*/  HMMA.16816.F32 R104, R28, R46, R144 ;  /* 0x0000002e1c68723c */ /* 0x000fe20000001890 */
[----:B------:R-:W-:-:S05]  /*2b30*/  FMUL.FTZ R2, R96, UR22 ;  /* 0x0000001660027c20 */ /* 0x000fca0008410000 */
[C---:B----4-:R-:W-:Y:S01]  /*2b40*/  HMMA.16816.F32 R116, R28.reuse, R40, R140 ;  /* 0x000000281c74723c */ /* 0x050fe2000000188c */
[----:B------:R3:W4:Y:S05]  /*2b50*/  MUFU.TANH R140, R2 ;  /* 0x00000002008c7308 */ /* 0x00072a0000002400 */
[C---:B------:R-:W-:Y:S06]  /*2b60*/  HMMA.16816.F32 R120, R28.reuse, R42, R136 ;  /* 0x0000002a1c78723c */ /* 0x040fec0000001888 */
[C---:B-----5:R-:W-:Y:S06]  /*2b70*/  HMMA.16816.F32 R132, R28.reuse, R52, R132 ;  /* 0x000000341c84723c */ /* 0x060fec0000001884 */
[----:B------:R-:W-:Y:S01]  /*2b80*/  HMMA.16816.F32 R112, R28, R54, R112 ;  /* 0x000000361c70723c */ /* 0x000fe20000001870 */
[----:B---3--:R-:W-:-:S04]  /*2b90*/  FMUL.FTZ R2, R97, UR22 ;  /* 0x0000001661027c20 */ /* 0x008fc80008410000 */
[----:B------:R3:W1:Y:S01]  /*2ba0*/  MUFU.TANH R139, R2 ;  /* 0x00000002008b7308 */ /* 0x0006620000002400 */
[----:B------:R-:W-:Y:S06]  /*2bb0*/  HMMA.16816.F32 R28, R16, R66, R76 ;  /* 0x00000042101c723c */ /* 0x000fec000000184c */
[----:B--2---:R-:W-:Y:S06]  /*2bc0*/  HMMA.16816.F32 R68, R4, R60, R68 ;  /* 0x0000003c0444723c */ /* 0x004fec0000001844 */
[----:B------:R-:W-:Y:S01]  /*2bd0*/  HMMA.16816.F32 R100, R32, R46, R100 ;  /* 0x0000002e2064723c */ /* 0x000fe20000001864 */
[----:B---3--:R-:W-:-:S05]  /*2be0*/  FMUL.FTZ R2, R98, UR22 ;  /* 0x0000001662027c20 */ /* 0x008fca0008410000 */
[----:B------:R-:W-:Y:S01]  /*2bf0*/  HMMA.16816.F32 R44, R24, R56, R72 ;  /* 0x00000038182c723c */ /* 0x000fe20000001848 */
[----:B------:R2:W3:Y:S05]  /*2c00*/  MUFU.TANH R141, R2 ;  /* 0x00000002008d7308 */ /* 0x0004ea0000002400 */
[----:B------:R-:W-:Y:S06]  /*2c10*/  HMMA.16816.F32 R64, R12, R66, R48 ;  /* 0x000000420c40723c */ /* 0x000fec0000001830 */
[----:B------:R-:W-:Y:S06]  /*2c20*/  HMMA.16816.F32 R72, R20, R56, R80 ;  /* 0x000000381448723c */ /* 0x000fec0000001850 */
[----:B------:R-:W-:Y:S01]  /*2c30*/  HMMA.16816.F32 R92, R32, R40, R92 ;  /* 0x00000028205c723c */ /* 0x000fe2000000185c */
[----:B--2---:R-:W-:-:S04]  /*2c40*/  FMUL.FTZ R2, R99, UR22 ;  /* 0x0000001663027c20 */ /* 0x004fc80008410000 */
[----:B------:R2:W2:Y:S01]  /*2c50*/  MUFU.TANH R138, R2 ;  /* 0x00000002008a7308 */ /* 0x0004a20000002400 */
[----:B------:R-:W-:Y:S01]  /*2c60*/  HMMA.16816.F32 R88, R32, R42, R88 ;  /* 0x0000002a2058723c */ /* 0x000fe20000001858 */
[----:B------:R-:W5:Y:S05]  /*2c70*/  LDSM.16.M88.4 R40, [R237+0x2800] ;  /* 0x00280000ed28783b */ /* 0x000f6a0000000200 */
[----:B------:R-:W-:Y:S01]  /*2c80*/  HMMA.16816.F32 R76, R8, R62, R28 ;  /* 0x0000003e084c723c */ /* 0x000fe2000000181c */
[----:B------:R-:W4:Y:S05]  /*2c90*/  LDSM.16.M88.4 R28, [R243+0x3000] ;  /* 0x00300000f31c783b */ /* 0x000f2a0000000200 */
[----:B-1----:R-:W-:Y:S01]  /*2ca0*/  HMMA.16816.F32 R48, R16, R36, R44 ;  /* 0x000000241030723c */ /* 0x002fe2000000182c */
[----:B------:R-:W1:Y:S01]  /*2cb0*/  LDSM.16.M88.4 R44, [R243+0x3800] ;  /* 0x00380000f32c783b */ /* 0x000e620000000200 */
[----:B--2---:R-:W-:-:S04]  /*2cc0*/  FMUL.FTZ R2, R68, UR22 ;  /* 0x0000001644027c20 */ /* 0x004fc80008410000 */
[C---:B------:R-:W-:Y:S01]  /*2cd0*/  HMMA.16816.F32 R124, R32.reuse, R52, R84 ;  /* 0x00000034207c723c */ /* 0x040fe20000001854 */
[----:B------:R2:W1:Y:S05]  /*2ce0*/  MUFU.TANH R131, R2 ;  /* 0x0000000200837308 */ /* 0x00046a0000002400 */
[----:B------:R-:W-:Y:S06]  /*2cf0*/  HMMA.16816.F32 R108, R32, R54, R108 ;  /* 0x00000036206c723c */ /* 0x000fec000000186c */
[----:B------:R-:W-:Y:S06]  /*2d00*/  HMMA.16816.F32 R60, R4, R62, R64 ;  /* 0x0000003e043c723c */ /* 0x000fec0000001840 */
[----:B------:R-:W-:Y:S01]  /*2d10*/  HMMA.16816.F32 R32, R12, R36, R72 ;  /* 0x000000240c20723c */ /* 0x000fe20000001848 */
[----:B--2---:R-:W-:-:S04]  /*2d20*/  FMUL.FTZ R2, R69, UR22 ;  /* 0x0000001645027c20 */ /* 0x004fc80008410000 */
[----:B------:R2:W1:Y:S01]  /*2d30*/  MUFU.TANH R129, R2 ;  /* 0x0000000200817308 */ /* 0x0004620000002400 */
[-C--:B------:R-:W-:Y:S06]  /*2d40*/  HMMA.16816.F32 R64, R20, R58.reuse, R104 ;  /* 0x0000003a1440723c */ /* 0x080fec0000001868 */
[----:B------:R-:W-:Y:S06]  /*2d50*/  HMMA.16816.F32 R56, R24, R58, R100 ;  /* 0x0000003a1838723c */ /* 0x000fec0000001864 */
[----:B-----5:R-:W-:Y:S01]  /*2d60*/  HMMA.16816.F32 R52, R8, R40, R48 ;  /* 0x000000280834723c */ /* 0x020fe20000001830 */
[----:B--2---:R-:W-:-:S05]  /*2d70*/  FMUL.FTZ R2, R70, UR22 ;  /* 0x0000001646027c20 */ /* 0x004fca0008410000 */
[-C--:B----4-:R-:W-:Y:S01]  /*2d80*/  HMMA.16816.F32 R48, R24, R28.reuse, R92 ;  /* 0x0000001c1830723c */ /* 0x090fe2000000185c */
[----:B------:R2:W4:Y:S05]  /*2d90*/  MUFU.TANH R130, R2 ;  /* 0x0000000200827308 */ /* 0x00052a0000002400 */
[----:B------:R-:W-:Y:S06]  /*2da0*/  HMMA.16816.F32 R72, R20, R28, R116 ;  /* 0x0000001c1448723c */ /* 0x000fec0000001874 */
[-C--:B------:R-:W-:Y:S06]  /*2db0*/  HMMA.16816.F32 R56, R16, R38.reuse, R56 ;  /* 0x000000261038723c */ /* 0x080fec0000001838 */
[----:B------:R-:W-:Y:S01]  /*2dc0*/  HMMA.16816.F32 R36, R12, R38, R64 ;  /* 0x000000260c24723c */ /* 0x000fe20000001840 */
[----:B--2---:R-:W-:-:S04]  /*2dd0*/  FMUL.FTZ R2, R71, UR22 ;  /* 0x0000001647027c20 */ /* 0x004fc80008410000 */
[----:B------:R2:W2:Y:S01]  /*2de0*/  MUFU.TANH R128, R2 ;  /* 0x0000000200807308 */ /* 0x0004a20000002400 */
[----:B------:R-:W-:Y:S01]  /*2df0*/  HMMA.16816.F32 R68, R4, R40, R32 ;  /* 0x000000280444723c */ /* 0x000fe20000001820 */
[----:B------:R-:W-:Y:S05]  /*2e00*/  LDSM.16.M88.4 R32, [R238+0xb000] ;  /* 0x00b00000ee20783b */ /* 0x000fea0000000200 */
[C---:B-1----:R-:W-:Y:S06]  /*2e10*/  HMMA.16816.F32 R80, R20.reuse, R44, R132 ;  /* 0x0000002c1450723c */ /* 0x042fec0000001884 */
[----:B------:R-:W-:Y:S01]  /*2e20*/  HMMA.16816.F32 R84, R20, R46, R112 ;  /* 0x0000002e1454723c */ /* 0x000fe20000001870 */
[----:B--2---:R-:W-:-:S05]  /*2e30*/  FMUL.FTZ R2, R76, UR22 ;  /* 0x000000164c027c20 */ /* 0x004fca0008410000 */
[----:B------:R-:W-:Y:S01]  /*2e40*/  HMMA.16816.F32 R56, R8, R42, R56 ;  /* 0x0000002a0838723c */ /* 0x000fe20000001838 */
[----:B------:R1:W2:Y:S05]  /*2e50*/  MUFU.TANH R136, R2 ;  /* 0x0000000200887308 */ /* 0x0002aa0000002400 */
[C---:B------:R-:W-:Y:S06]  /*2e60*/  HMMA.16816.F32 R64, R24.reuse, R44, R124 ;  /* 0x0000002c1840723c */ /* 0x040fec000000187c */
[----:B------:R-:W-:Y:S01]  /*2e70*/  HMMA.16816.F32 R44, R24, R46, R108 ;  /* 0x0000002e182c723c */ /* 0x000fe2000000186c */
[----:B-1----:R-:W-:-:S04]  /*2e80*/  FMUL.FTZ R2, R77, UR22 ;  /* 0x000000164d027c20 */ /* 0x002fc80008410000 */
[----:B------:R1:W1:Y:S02]  /*2e90*/  MUFU.TANH R105, R2 ;  /* 0x0000000200697308 */ /* 0x0002640000002400 */
[----:B-1----:R-:W-:-:S06]  /*2ea0*/  FMUL.FTZ R2, R78, UR22 ;  /* 0x000000164e027c20 */ /* 0x002fcc0008410000 */
[----:B------:R1:W1:Y:S02]  /*2eb0*/  MUFU.TANH R103, R2 ;  /* 0x0000000200677308 */ /* 0x0002640000002400 */
[----:B-1----:R-:W-:Y:S02]  /*2ec0*/  FMUL.FTZ R2, R79, UR22 ;  /* 0x000000164f027c20 */ /* 0x002fe40008410000 */
[----:B------:R-:W-:Y:S01]  /*2ed0*/  HMMA.16816.F32 R76, R20, R30, R120 ;  /* 0x0000001e144c723c */ /* 0x000fe20000001878 */
[----:B------:R-:W1:Y:S03]  /*2ee0*/  LDSM.16.M88.4 R20, [R238+0xb800] ;  /* 0x00b80000ee14783b */ /* 0x000e660000000200 */
[----:B------:R5:W1:Y:S02]  /*2ef0*/  MUFU.TANH R104, R2 ;  /* 0x0000000200687308 */ /* 0x000a640000002400 */
[----:B-----5:R-:W-:-:S06]  /*2f00*/  FMUL.FTZ R2, R60, UR22 ;  /* 0x000000163c027c20 */ /* 0x020fcc0008410000 */
[----:B------:R5:W1:Y:S02]  /*2f10*/  MUFU.TANH R99, R2 ;  /* 0x0000000200637308 */ /* 0x000a640000002400 */
[----:B-----5:R-:W-:Y:S01]  /*2f20*/  FMUL.FTZ R2, R61, UR22 ;  /* 0x000000163d027c20 */ /* 0x020fe20008410000 */
[----:B-1----:R-:W-:Y:S05]  /*2f30*/  HMMA.16816.F32 R64, R16, R20, R64 ;  /* 0x000000141040723c */ /* 0x002fea0000001840 */
[----:B------:R1:W1:Y:S02]  /*2f40*/  MUFU.TANH R98, R2 ;  /* 0x0000000200627308 */ /* 0x0002640000002400 */
[----:B-1----:R-:W-:-:S06]  /*2f50*/  FMUL.FTZ R2, R62, UR22 ;  /* 0x000000163e027c20 */ /* 0x002fcc0008410000 */
[----:B------:R1:W1:Y:S02]  /*2f60*/  MUFU.TANH R97, R2 ;  /* 0x0000000200617308 */ /* 0x0002640000002400 */
[----:B-1----:R-:W-:Y:S02]  /*2f70*/  FMUL.FTZ R2, R63, UR22 ;  /* 0x000000163f027c20 */ /* 0x002fe40008410000 */
[----:B------:R-:W-:Y:S01]  /*2f80*/  HMMA.16816.F32 R60, R24, R30, R88 ;  /* 0x0000001e183c723c */ /* 0x000fe20000001858 */
[----:B------:R-:W-:Y:S03]  /*2f90*/  LDSM.16.M88.4 R28, [R237+0x3000] ;  /* 0x00300000ed1c783b */ /* 0x000fe60000000200 */
[----:B------:R1:W1:Y:S01]  /*2fa0*/  MUFU.TANH R96, R2 ;  /* 0x0000000200607308 */ /* 0x0002620000002400 */
[----:B------:R-:W5:Y:S01]  /*2fb0*/  LDSM.16.M88.4 R24, [R237+0x3800] ;  /* 0x00380000ed18783b */ /* 0x000f620000000200 */
[----:B------:R-:W-:-:S04]  /*2fc0*/  DEPBAR.LE SB0, 0x0 ;  /* 0x000080000000791a */ /* 0x000fc80000000000 */
[----:B-1----:R-:W-:-:S04]  /*2fd0*/  FMUL.FTZ R2, R52, UR22 ;  /* 0x0000001634027c20 */ /* 0x002fc80008410000 */
[----:B------:R1:W1:Y:S10]  /*2fe0*/  MUFU.TANH R102, R2 ;  /* 0x0000000200667308 */ /* 0x0002740000002400 */
[----:B------:R-:W-:Y:S01]  /*2ff0*/  HMMA.16816.F32 R60, R16, R34, R60 ;  /* 0x00000022103c723c */ /* 0x000fe2000000183c */
[----:B-1----:R-:W-:-:S04]  /*3000*/  FMUL.FTZ R2, R53, UR22 ;  /* 0x0000001635027c20 */ /* 0x002fc80008410000 */
[----:B------:R1:W1:Y:S01]  /*3010*/  MUFU.TANH R101, R2 ;  /* 0x0000000200657308 */ /* 0x0002620000002400 */
[----:B-----5:R-:W-:-:S15]  /*3020*/  HMMA.16816.F32 R64, R8, R24, R64 ;  /* 0x000000180840723c */ /* 0x020fde0000001840 */
[----:B------:R-:W-:-:S03]  /*3030*/  NOP ;  /* 0x0000000000007918 */ /* 0x000fc60000000000 */
[----:B------:R-:W-:Y:S01]  /*3040*/  HMMA.16816.F32 R60, R8, R30, R60 ;  /* 0x0000001e083c723c */ /* 0x000fe2000000183c */
[----:B-1----:R-:W-:-:S04]  /*3050*/  FMUL.FTZ R2, R54, UR22 ;  /* 0x0000001636027c20 */ /* 0x002fc80008410000 */
[----:B------:R1:W1:Y:S02]  /*3060*/  MUFU.TANH R100, R2 ;  /* 0x0000000200647308 */ /* 0x0002640000002400 */
[----:B-1----:R-:W-:Y:S02]  /*3070*/  FMUL.FTZ R2, R55, UR22 ;  /* 0x0000001637027c20 */ /* 0x002fe40008410000 */
[----:B------:R-:W-:Y:S04]  /*3080*/  HMMA.16816.F32 R52, R4, R42, R36 ;  /* 0x0000002a0434723c */ /* 0x000fe80000001824 */
[----:B------:R1:W1:Y:S02]  /*3090*/  MUFU.TANH R95, R2 ;  /* 0x00000002005f7308 */ /* 0x0002640000002400 */
[-C--:B------:R-:W-:Y:S06]  /*30a0*/  HMMA.16816.F32 R40, R16, R32.reuse, R48 ;  /* 0x000000201028723c */ /* 0x080fec0000001830 */
[C---:B------:R-:W-:Y:S06]  /*30b0*/  HMMA.16816.F32 R36, R12.reuse, R32, R72 ;  /* 0x000000200c24723c */ /* 0x040fec0000001848 */
[----:B------:R-:W-:Y:S01]  /*30c0*/  HMMA.16816.F32 R48, R12, R34, R76 ;  /* 0x000000220c30723c */ /* 0x000fe2000000184c */
[----:B-1----:R-:W-:-:S04]  /*30d0*/  FMUL.FTZ R2, R68, UR22 ;  /* 0x0000001644027c20 */ /* 0x002fc80008410000 */
[----:B------:R1:W1:Y:S01]  /*30e0*/  MUFU.TANH R92, R2 ;  /* 0x00000002005c7308 */ /* 0x0002620000002400 */
[----:B------:R-:W-:Y:S01]  /*30f0*/  FMUL.FTZ R53, R53, UR22 ;  /* 0x0000001635357c20 */ /* 0x000fe20008410000 */
[----:B------:R-:W-:Y:S01]  /*3100*/  FMUL.FTZ R55, R55, UR22 ;  /* 0x0000001637377c20 */ /* 0x000fe20008410000 */
[----:B------:R-:W-:Y:S05]  /*3110*/  HMMA.16816.F32 R16, R16, R22, R44 ;  /* 0x000000161010723c */ /* 0x000fea000000182c */
[----:B------:R-:W2:Y:S01]  /*3120*/  MUFU.TANH R73, R53 ;  /* 0x0000003500497308 */ /* 0x000ea20000002400 */
[----:B------:R-:W-:Y:S01]  /*3130*/  HMMA.16816.F32 R40, R8, R28, R40 ;  /* 0x0000001c0828723c */ /* 0x000fe20000001828 */
[----:B-1----:R-:W-:-:S06]  /*3140*/  FMUL.FTZ R2, R69, UR22 ;  /* 0x0000001645027c20 */ /* 0x002fcc0008410000 */
[----:B------:R1:W1:Y:S11]  /*3150*/  MUFU.TANH R90, R2 ;  /* 0x00000002005a7308 */ /* 0x0002760000002400 */
[----:B------:R-:W-:Y:S06]  /*3160*/  HMMA.16816.F32 R76, R8, R26, R16 ;  /* 0x0000001a084c723c */ /* 0x000fec0000001810 */
[----:B------:R-:W-:Y:S01]  /*3170*/  FMUL.FTZ R40, R40, UR22 ;  /* 0x0000001628287c20 */ /* 0x000fe20008410000 */
[----:B------:R-:W-:Y:S01]  /*3180*/  FMUL.FTZ R42, R42, UR22 ;  /* 0x000000162a2a7c20 */ /* 0x000fe20008410000 */
[----:B-1----:R-:W-:-:S03]  /*3190*/  FMUL.FTZ R2, R70, UR22 ;  /* 0x0000001646027c20 */ /* 0x002fc60008410000 */
[----:B------:R-:W1:Y:S08]  /*31a0*/  MUFU.TANH R137, R42 ;  /* 0x0000002a00897308 */ /* 0x000e700000002400 */
[----:B------:R5:W1:Y:S02]  /*31b0*/  MUFU.TANH R89, R2 ;  /* 0x0000000200597308 */ /* 0x000a640000002400 */
[----:B-----5:R-:W-:-:S06]  /*31c0*/  FMUL.FTZ R2, R71, UR22 ;  /* 0x0000001647027c20 */ /* 0x020fcc0008410000 */
[----:B------:R-:W1:Y:S08]  /*31d0*/  MUFU.TANH R71, R55 ;  /* 0x0000003700477308 */ /* 0x000e700000002400 */
[----:B------:R5:W1:Y:S02]  /*31e0*/  MUFU.TANH R88, R2 ;  /* 0x0000000200587308 */ /* 0x000a640000002400 */
[----:B-----5:R-:W-:-:S06]  /*31f0*/  FMUL.FTZ R2, R56, UR22 ;  /* 0x0000001638027c20 */ /* 0x020fcc0008410000 */
[----:B------:R5:W1:Y:S02]  /*3200*/  MUFU.TANH R94, R2 ;  /* 0x00000002005e7308 */ /* 0x000a640000002400 */
[----:B-----5:R-:W-:-:S06]  /*3210*/  FMUL.FTZ R2, R57, UR22 ;  /* 0x0000001639027c20 */ /* 0x020fcc0008410000 */
[----:B------:R5:W1:Y:S02]  /*3220*/  MUFU.TANH R93, R2 ;  /* 0x00000002005d7308 */ /* 0x000a640000002400 */
[----:B-----5:R-:W-:-:S06]  /*3230*/  FMUL.FTZ R2, R58, UR22 ;  /* 0x000000163a027c20 */ /* 0x020fcc0008410000 */
[----:B------:R5:W1:Y:S02]  /*3240*/  MUFU.TANH R112, R2 ;  /* 0x0000000200707308 */ /* 0x000a640000002400 */
[----:B-----5:R-:W-:Y:S02]  /*3250*/  FMUL.FTZ R2, R59, UR22 ;  /* 0x000000163b027c20 */ /* 0x020fe40008410000 */
[C---:B------:R-:W-:Y:S04]  /*3260*/  HMMA.16816.F32 R56, R12.reuse, R20, R80 ;  /* 0x000000140c38723c */ /* 0x040fe80000001850 */
[----:B------:R-:W1:Y:S02]  /*3270*/  MUFU.TANH R80, R40 ;  /* 0x0000002800507308 */ /* 0x000e640000002400 */
[----:B------:R-:W-:Y:S06]  /*3280*/  HMMA.16816.F32 R12, R12, R22, R84 ;  /* 0x000000160c0c723c */ /* 0x000fec0000001854 */
[----:B------:R5:W1:Y:S01]  /*3290*/  MUFU.TANH R81, R2 ;  /* 0x0000000200517308 */ /* 0x000a620000002400 */
[----:B------:R-:W-:Y:S01]  /*32a0*/  HMMA.16816.F32 R20, R4, R30, R48 ;  /* 0x0000001e0414723c */ /* 0x000fe20000001830 */
[----:B-----5:R-:W-:-:S06]  /*32b0*/  FMUL.FTZ R2, R52, UR22 ;  /* 0x0000001634027c20 */ /* 0x020fcc0008410000 */
[----:B------:R5:W1:Y:S10]  /*32c0*/  MUFU.TANH R74, R2 ;  /* 0x00000002004a7308 */ /* 0x000a740000002400 */
[----:B------:R-:W-:Y:S07]  /*32d0*/  HMMA.16816.F32 R32, R4, R26, R12 ;  /* 0x0000001a0420723c */ /* 0x000fee000000180c */
[----:B------:R-:W-:Y:S01]  /*32e0*/  FMUL.FTZ R19, R23, UR22 ;  /* 0x0000001617137c20 */ /* 0x000fe20008410000 */
[----:B------:R-:W-:Y:S01]  /*32f0*/  FMUL.FTZ R13, R20, UR22 ;  /* 0x00000016140d7c20 */ /* 0x000fe20008410000 */
[----:B------:R-:W-:Y:S01]  /*3300*/  FMUL.FTZ R14, R21, UR22 ;  /* 0x00000016150e7c20 */ /* 0x000fe20008410000 */
[----:B------:R-:W-:Y:S01]  /*3310*/  FMUL.FTZ R20, R22, UR22 ;  /* 0x0000001616147c20 */ /* 0x000fe20008410000 */
[----:B------:R-:W-:Y:S01]  /*3320*/  FMUL.FTZ R12, R61, UR22 ;  /* 0x000000163d0c7c20 */ /* 0x000fe20008410000 */
[----:B-----5:R-:W-:-:S02]  /*3330*/  FMUL.FTZ R2, R54, UR22 ;  /* 0x0000001636027c20 */ /* 0x020fc40008410000 */
[C---:B------:R-:W-:Y:S02]  /*3340*/  HMMA.16816.F32 R52, R4.reuse, R28, R36 ;  /* 0x0000001c0434723c */ /* 0x040fe40000001824 */
[----:B------:R5:W1:Y:S04]  /*3350*/  MUFU.TANH R72, R2 ;  /* 0x0000000200487308 */ /* 0x000a680000002400 */
[----:B------:R-:W-:Y:S04]  /*3360*/  HMMA.16816.F32 R36, R4, R24, R56 ;  /* 0x000000180424723c */ /* 0x000fe80000001838 */
[----:B------:R-:W-:Y:S01]  /*3370*/  FMUL.FTZ R22, R32, UR22 ;  /* 0x0000001620167c20 */ /* 0x000fe20008410000 */
[----:B------:R-:W-:Y:S01]  /*3380*/  FMUL.FTZ R23, R33, UR22 ;  /* 0x0000001621177c20 */ /* 0x000fe20008410000 */
[----:B------:R-:W-:Y:S01]  /*3390*/  FMUL.FTZ R42, R34, UR22 ;  /* 0x00000016222a7c20 */ /* 0x000fe20008410000 */
[----:B------:R-:W-:Y:S01]  /*33a0*/  FMUL.FTZ R4, R43, UR22 ;  /* 0x000000162b047c20 */ /* 0x000fe20008410000 */
[----:B------:R-:W-:-:S03]  /*33b0*/  FMUL.FTZ R43, R35, UR22 ;  /* 0x00000016232b7c20 */ /* 0x000fc60008410000 */
[----:B------:R3:W1:Y:S01]  /*33c0*/  MUFU.TANH R132, R4 ;  /* 0x0000000400847308 */ /* 0x0006620000002400 */
[----:B-----5:R-:W-:-:S07]  /*33d0*/  FMUL.FTZ R2, R41, UR22 ;  /* 0x0000001629027c20 */ /* 0x020fce0008410000 */
[----:B------:R5:W1:Y:S05]  /*33e0*/  MUFU.TANH R75, R2 ;  /* 0x00000002004b7308 */ /* 0x000a6a0000002400 */
[----:B------:R-:W-:Y:S01]  /*33f0*/  FMUL.FTZ R18, R36, UR22 ;  /* 0x0000001624127c20 */ /* 0x000fe20008410000 */
[----:B------:R-:W-:Y:S01]  /*3400*/  FMUL.FTZ R17, R37, UR22 ;  /* 0x0000001625117c20 */ /* 0x000fe20008410000 */
[----:B------:R-:W-:Y:S01]  /*3410*/  FMUL.FTZ R21, R38, UR22 ;  /* 0x0000001626157c20 */ /* 0x000fe20008410000 */
[----:B------:R-:W-:Y:S01]  /*3420*/  FMUL.FTZ R41, R39, UR22 ;  /* 0x0000001627297c20 */ /* 0x000fe20008410000 */
[----:B---3--:R-:W-:Y:S02]  /*3430*/  LEA R4, R158, UR23, 0x4 ;  /* 0x000000179e047c11 */ /* 0x008fe4000f8e20ff */
[----:B-----5:R-:W-:-:S04]  /*3440*/  LOP3.LUT R2, R161, 0xffffffe0, RZ, 0xc0, !PT ;  /* 0xffffffe0a1027812 */ /* 0x020fc800078ec0ff */
[----:B------:R-:W-:Y:S02]  /*3450*/  IADD3 R2, -R2, R160, RZ ;  /* 0x000000a002027210 */ /* 0x000fe40007ffe1ff */
[----:B------:R-:W-:Y:S02]  /*3460*/  SHF.L.U32 R160, R160, 0x1, RZ ;  /* 0x00000001a0a07819 */ /* 0x000fe400000006ff */
[----:B------:R-:W-:Y:S02]  /*3470*/  SHF.R.S32.HI R5, RZ, 0x1f, R2 ;  /* 0x0000001fff057819 */ /* 0x000fe40000011402 */
[----:B------:R-:W-:Y:S02]  /*3480*/  LOP3.LUT R164, R160, 0x6, RZ, 0xc0, !PT ;  /* 0x00000006a0a47812 */ /* 0x000fe400078ec0ff */
[----:B------:R-:W-:Y:S01]  /*3490*/  LEA.HI R2, R5, R2, RZ, 0x2 ;  /* 0x0000000205027211 */ /* 0x000fe200078f10ff */
[----:B------:R-:W-:-:S03]  /*34a0*/  FMUL.FTZ R5, R52, UR22 ;  /* 0x0000001634057c20 */ /* 0x000fc60008410000 */
[----:B------:R-:W-:Y:S01]  /*34b0*/  SHF.R.S32.HI R2, RZ, 0x2, R2 ;  /* 0x00000002ff027819 */ /* 0x000fe20000011402 */
[----:B------:R3:W1:Y:S03]  /*34c0*/  MUFU.TANH R52, R5 ;  /* 0x0000000500347308 */ /* 0x0006660000002400 */
[----:B------:R-:W-:Y:S01]  /*34d0*/  IADD3 R4, R4, 0x1, R2 ;  /* 0x0000000104047810 */ /* 0x000fe20007ffe002 */
[----:B------:R-:W-:-:S05]  /*34e0*/  IMAD.U32 R2, RZ, RZ, UR24 ;  /* 0x00000018ff027e24 */ /* 0x000fca000f8e00ff */
[----:B------:R-:W-:Y:S01]  /*34f0*/  IADD3 R15, R4, UR21, -R2 ;  /* 0x00000015040f7c10 */ /* 0x000fe2000fffe802 */
[----:B------:R-:W-:Y:S01]  /*3500*/  FMUL.FTZ R4, R54, UR22 ;  /* 0x0000001636047c20 */ /* 0x000fe20008410000 */
[----:B------:R-:W-:-:S03]  /*3510*/  FMUL.FTZ R2, R55, UR22 ;  /* 0x0000001637027c20 */ /* 0x000fc60008410000 */
[----:B------:R5:W1:Y:S01]  /*3520*/  MUFU.TANH R51, R4 ;  /* 0x0000000400337308 */ /* 0x000a620000002400 */
[----:B---3--:R-:W-:-:S07]  /*3530*/  FMUL.FTZ R5, R53, UR22 ;  /* 0x0000001635057c20 */ /* 0x008fce0008410000 */
[----:B------:R-:W3:Y:S08]  /*3540*/  MUFU.TANH R49, R5 ;  /* 0x0000000500317308 */ /* 0x000ef00000002400 */
[----:B------:R4:W1:Y:S01]  /*3550*/  MUFU.TANH R47, R2 ;  /* 0x00000002002f7308 */ /* 0x0008620000002400 */
[----:B-----5:R-:W-:-:S07]  /*3560*/  FMUL.FTZ R4, R60, UR22 ;  /* 0x000000163c047c20 */ /* 0x020fce0008410000 */
[----:B------:R1:W1:Y:S01]  /*3570*/  MUFU.TANH R70, R4 ;  /* 0x0000000400467308 */ /* 0x0002620000002400 */
[----:B----4-:R-:W-:-:S05]  /*3580*/  IMAD.U32 R2, RZ, RZ, UR5 ;  /* 0x00000005ff027e24 */ /* 0x010fca000f8e00ff */
[----:B------:R-:W-:Y:S01]  /*3590*/  LEA R2, R2, R164, 0x6 ;  /* 0x000000a402027211 */ /* 0x000fe200078e30ff */
[----:B------:R-:W-:Y:S06]  /*35a0*/  BAR.SYNC.DEFER_BLOCKING 0x0 ;  /* 0x0000000000007b1d */ /* 0x000fec0000010000 */
[----:B--23--:R-:W-:Y:S05]  /*35b0*/  @!P0 BRA `(.L_x_120) ;  /* 0x0000000000748947 */ /* 0x00cfea0003800000 */
        /* <DEDUP_REMOVED lines=29> */
.L_x_120:
[----:B------:R-:W-:Y:S01]  /*3790*/  IMAD.U32 R27, RZ, RZ, UR21 ;  /* 0x00000015ff1b7e24 */ /* 0x000fe2000f8e00ff */
[C---:B------:R-:W-:Y:S01]  /*37a0*/  IADD3 R28, R2.reuse, 0x9, RZ ;  /* 0x00000009021c7810 */ /* 0x040fe20007ffe0ff */
[----:B--2---:R-:W-:Y:S01]  /*37b0*/  VIADD R7, R15, UR20 ;  /* 0x000000140f077c36 */ /* 0x004fe20008000000 */
[----:B------:R2:W-:Y:S01]  /*37c0*/  MUFU.TANH R25, R20 ;  /* 0x0000001400197308 */ /* 0x0005e20000002400 */
[C---:B------:R-:W-:Y:S01]  /*37d0*/  VIADD R30, R2.reuse, 0x1 ;  /* 0x00000001021e7836 */ /* 0x040fe20000000000 */
[C---:B------:R-:W-:Y:S01]  /*37e0*/  IADD3 R39, R2.reuse, 0x19, RZ ;  /* 0x0000001902277810 */ /* 0x040fe20007ffe0ff */
[C---:B------:R-:W-:Y:S01]  /*37f0*/  VIADD R29, R2.reuse, 0x8 ;  /* 0x00000008021d7836 */ /* 0x040fe20000000000 */
[C-C-:B------:R-:W-:Y:S01]  /*3800*/  VIADDMNMX R15, R7.reuse, 0x48, R27.reuse, PT ;  /* 0x00000048070f7846 */ /* 0x140fe2000380011b */
[C---:B------:R-:W-:Y:S01]  /*3810*/  VIADD R33, R2.reuse, 0x10 ;  /* 0x0000001002217836 */ /* 0x040fe20000000000 */
[----:B------:R-:W-:Y:S01]  /*3820*/  VIADDMNMX R16, R7, 0x40, R27, PT ;  /* 0x0000004007107846 */ /* 0x000fe2000380011b */
[----:B------:R-:W-:Y:S01]  /*3830*/  VIADD R32, R2, 0x11 ;  /* 0x0000001102207836 */ /* 0x000fe20000000000 */
[-C--:B------:R-:W-:Y:S01]  /*3840*/  ISETP.GE.AND P6, PT, R28, R15.reuse, PT ;  /* 0x0000000f1c00720c */ /* 0x080fe20003fc6270 */
[----:B------:R3:W-:Y:S01]  /*3850*/  MUFU.TANH R9, R18 ;  /* 0x0000001200097308 */ /* 0x0007e20000002400 */
[-C--:B------:R-:W-:Y:S01]  /*3860*/  ISETP.GE.AND P2, PT, R30, R16.reuse, PT ;  /* 0x000000101e00720c */ /* 0x080fe20003f46270 */
[----:B------:R-:W-:Y:S01]  /*3870*/  VIADD R37, R2, 0x18 ;  /* 0x0000001802257836 */ /* 0x000fe20000000000 */
[----:B------:R-:W-:Y:S01]  /*3880*/  FSEL R40, R96, -INF , !P6 ;  /* 0xff80000060287808 */ /* 0x000fe20007000000 */
[C---:B------:R-:W-:Y:S01]  /*3890*/  VIADD R36, R2.reuse, 0x20 ;  /* 0x0000002002247836 */ /* 0x040fe20000000000 */
[CC--:B------:R-:W-:Y:S01]  /*38a0*/  ISETP.GE.AND P6, PT, R2.reuse, R16.reuse, PT ;  /* 0x000000100200720c */ /* 0x0c0fe20003fc6270 */
[C---:B------:R-:W-:Y:S01]  /*38b0*/  VIADD R38, R2.reuse, 0x21 ;  /* 0x0000002102267836 */ /* 0x040fe20000000000 */
[-C--:B------:R-:W-:Y:S01]  /*38c0*/  ISETP.GE.AND P1, PT, R29, R16.reuse, PT ;  /* 0x000000101d00720c */ /* 0x080fe20003f26270 */
[----:B------:R-:W4:Y:S01]  /*38d0*/  MUFU.TANH R6, R13 ;  /* 0x0000000d00067308 */ /* 0x000f220000002400 */
[----:B--2---:R-:W-:Y:S01]  /*38e0*/  FSEL R20, R129, -INF , !P2 ;  /* 0xff80000081147808 */ /* 0x004fe20005000000 */
[----:B------:R-:W-:Y:S01]  /*38f0*/  VIADD R48, R2, 0x28 ;  /* 0x0000002802307836 */ /* 0x000fe20000000000 */
[-C--:B------:R-:W-:Y:S01]  /*3900*/  ISETP.GE.AND P5, PT, R28, R16.reuse, PT ;  /* 0x000000101c00720c */ /* 0x080fe20003fa6270 */
[C---:B------:R-:W-:Y:S01]  /*3910*/  VIADD R60, R2.reuse, 0x30 ;  /* 0x00000030023c7836 */ /* 0x040fe20000000000 */
[----:B------:R-:W-:Y:S01]  /*3920*/  FSEL R24, R99, -INF , !P1 ;  /* 0xff80000063187808 */ /* 0x000fe20004800000 */
[----:B------:R-:W-:Y:S01]  /*3930*/  VIADD R61, R2, 0x31 ;  /* 0x00000031023d7836 */ /* 0x000fe20000000000 */
[----:B------:R-:W-:Y:S01]  /*3940*/  ISETP.GE.AND P2, PT, R33, R16, PT ;  /* 0x000000102100720c */ /* 0x000fe20003f46270 */
[----:B------:R-:W2:Y:S01]  /*3950*/  MUFU.TANH R8, R14 ;  /* 0x0000000e00087308 */ /* 0x000ea20000002400 */
[----:B---3--:R-:W-:Y:S01]  /*3960*/  FSEL R18, R131, -INF , !P6 ;  /* 0xff80000083127808 */ /* 0x008fe20007000000 */
[----:B------:R3:W-:Y:S01]  /*3970*/  STL [R1+0x138], R243 ;  /* 0x000138f301007387 */ /* 0x0007e20000100800 */
[----:B------:R-:W-:Y:S01]  /*3980*/  FSEL R26, R98, -INF , !P5 ;  /* 0xff800000621a7808 */ /* 0x000fe20006800000 */
[----:B------:R-:W-:Y:S01]  /*3990*/  VIADD R69, R2, 0x39 ;  /* 0x0000003902457836 */ /* 0x000fe20000000000 */
[----:B-1----:R-:W-:Y:S01]  /*39a0*/  FMNMX.FTZ R4, R18, R20, !PT ;  /* 0x0000001412047209 */ /* 0x002fe20007810000 */
[----:B------:R1:W-:Y:S01]  /*39b0*/  STL [R1+0x134], R251 ;  /* 0x000134fb01007387 */ /* 0x0003e20000100800 */
[-C--:B------:R-:W-:Y:S01]  /*39c0*/  ISETP.GE.AND P4, PT, R30, R15.reuse, PT ;  /* 0x0000000f1e00720c */ /* 0x080fe20003f86270 */
[----:B------:R4:W-:Y:S01]  /*39d0*/  MUFU.TANH R14, R21 ;  /* 0x00000015000e7308 */ /* 0x0009e20000002400 */
[----:B------:R-:W-:Y:S01]  /*39e0*/  FMNMX.FTZ R4, R24, R4, !PT ;  /* 0x0000000418047209 */ /* 0x000fe20007810000 */
[----:B------:R-:W-:Y:S01]  /*39f0*/  STL [R1+0x130], R242 ;  /* 0x000130f201007387 */ /* 0x000fe20000100800 */
[----:B------:R-:W-:Y:S01]  /*3a00*/  ISETP.GE.AND P1, PT, R32, R16, PT ;  /* 0x000000102000720c */ /* 0x000fe20003f26270 */
[----:B------:R-:W-:Y:S01]  /*3a10*/  ULDC UR20, c[0x0][0x2ec] ;  /* 0x0000bb0000147ab9 */ /* 0x000fe20000000800 */
[----:B------:R-:W-:Y:S01]  /*3a20*/  FSEL R44, R92, -INF , !P2 ;  /* 0xff8000005c2c7808 */ /* 0x000fe20005000000 */
[----:B------:R1:W-:Y:S01]  /*3a30*/  STL [R1+0x12c], R241 ;  /* 0x00012cf101007387 */ /* 0x0003e20000100800 */
[----:B------:R-:W-:Y:S01]  /*3a40*/  FMNMX.FTZ R4, R26, R4, !PT ;  /* 0x000000041a047209 */ /* 0x000fe20007810000 */
[----:B------:R2:W-:Y:S01]  /*3a50*/  MUFU.TANH R31, R19 ;  /* 0x00000013001f7308 */ /* 0x0005e20000002400 */
[----:B------:R-:W-:Y:S01]  /*3a60*/  FSEL R34, R128, -INF , !P4 ;  /* 0xff80000080227808 */ /* 0x000fe20006000000 */
[----:B------:R-:W-:Y:S01]  /*3a70*/  STL [R1+0x128], R240 ;  /* 0x000128f001007387 */ /* 0x000fe20000100800 */
[----:B------:R-:W-:-:S02]  /*3a80*/  ISETP.GE.AND P4, PT, R33, R15, PT ;  /* 0x0000000f2100720c */ /* 0x000fc40003f86270 */
[-C--:B------:R-:W-:Y:S01]  /*3a90*/  ISETP.GE.AND P5, PT, R37, R16.reuse, PT ;  /* 0x000000102500720c */ /* 0x080fe20003fa6270 */
[----:B------:R-:W-:Y:S01]  /*3aa0*/  STL [R1+0x124], R239 ;  /* 0x000124ef01007387 */ /* 0x000fe20000100800 */
[----:B------:R-:W-:Y:S01]  /*3ab0*/  FSEL R45, R90, -INF , !P1 ;  /* 0xff8000005a2d7808 */ /* 0x000fe20004800000 */
[----:B------:R-:W1:Y:S01]  /*3ac0*/  MUFU.TANH R10, R17 ;  /* 0x00000011000a7308 */ /* 0x000e620000002400 */
[----:B------:R-:W-:Y:S01]  /*3ad0*/  ISETP.GE.AND P6, PT, R36, R16, PT ;  /* 0x000000102400720c */ /* 0x000fe20003fc6270 */
[----:B------:R-:W-:Y:S01]  /*3ae0*/  STL [R1+0x120], R238 ;  /* 0x000120ee01007387 */ /* 0x000fe20000100800 */
[----:B------:R-:W-:Y:S02]  /*3af0*/  FMNMX.FTZ R4, R44, R4, !PT ;  /* 0x000000042c047209 */ /* 0x000fe40007810000 */
[----:B------:R-:W-:Y:S01]  /*3b00*/  FSEL R50, R89, -INF , !P4 ;  /* 0xff80000059327808 */ /* 0x000fe20006000000 */
[----:B------:R-:W-:Y:S01]  /*3b10*/  STL [R1+0x11c], R237 ;  /* 0x00011ced01007387 */ /* 0x000fe20000100800 */
[----:B------:R-:W-:Y:S01]  /*3b20*/  ISETP.GE.AND P4, PT, R39, R16, PT ;  /* 0x000000102700720c */ /* 0x000fe20003f86270 */
[----:B------:R-:W-:Y:S01]  /*3b30*/  MUFU.TANH R59, R12 ;  /* 0x0000000c003b7308 */ /* 0x000fe20000002400 */
[----:B------:R-:W-:Y:S01]  /*3b40*/  FSEL R46, R74, -INF , !P5 ;  /* 0xff8000004a2e7808 */ /* 0x000fe20006800000 */
[----:B------:R-:W-:Y:S01]  /*3b50*/  STL [R1+0x118], R232 ;  /* 0x000118e801007387 */ /* 0x000fe20000100800 */
[----:B------:R-:W-:-:S02]  /*3b60*/  FMNMX.FTZ R4, R45, R4, !PT ;  /* 0x000000042d047209 */ /* 0x000fc40007810000 */
[----:B------:R-:W-:Y:S01]  /*3b70*/  FSEL R185, R52, -INF , !P6 ;  /* 0xff80000034b97808 */ /* 0x000fe20007000000 */
[----:B------:R1:W-:Y:S01]  /*3b80*/  STL [R1+0x13c], R16 ;  /* 0x00013c1001007387 */ /* 0x0003e20000100800 */
[-C--:B------:R-:W-:Y:S01]  /*3b90*/  ISETP.GE.AND P6, PT, R2, R15.reuse, PT ;  /* 0x0000000f0200720c */ /* 0x080fe20003fc6270 */
[----:B------:R-:W1:Y:S01]  /*3ba0*/  MUFU.TANH R12, R22 ;  /* 0x00000016000c7308 */ /* 0x000e620000002400 */
[----:B----4-:R-:W-:Y:S02]  /*3bb0*/  FSEL R21, R73, -INF , !P4 ;  /* 0xff80000049157808 */ /* 0x010fe40006000000 */
[----:B------:R-:W-:Y:S02]  /*3bc0*/  FMNMX.FTZ R4, R46, R4, !PT ;  /* 0x000000042e047209 */ /* 0x000fe40007810000 */
[----:B------:R-:W-:Y:S02]  /*3bd0*/  ISETP.GE.AND P3, PT, R29, R15, PT ;  /* 0x0000000f1d00720c */ /* 0x000fe40003f66270 */
[----:B--2---:R-:W-:Y:S01]  /*3be0*/  FSEL R19, R130, -INF , !P6 ;  /* 0xff80000082137808 */ /* 0x004fe20007000000 */
[----:B------:R-:W2:Y:S01]  /*3bf0*/  MUFU.TANH R11, R23 ;  /* 0x00000017000b7308 */ /* 0x000ea20000002400 */
[----:B------:R-:W-:-:S02]  /*3c00*/  ISETP.GE.AND P5, PT, R38, R16, PT ;  /* 0x000000102600720c */ /* 0x000fc40003fa6270 */
[----:B------:R-:W-:Y:S02]  /*3c10*/  FMNMX.FTZ R5, R21, R4, !PT ;  /* 0x0000000415057209 */ /* 0x000fe40007810000 */
[----:B------:R-:W-:Y:S02]  /*3c20*/  FSEL R35, R97, -INF , !P3 ;  /* 0xff80000061237808 */ /* 0x000fe40005800000 */
[----:B------:R-:W-:Y:S01]  /*3c30*/  FMNMX.FTZ R4, R19, R34, !PT ;  /* 0x0000002213047209 */ /* 0x000fe20007810000 */
[----:B------:R-:W4:Y:S01]  /*3c40*/  MUFU.TANH R13, R41 ;  /* 0x00000029000d7308 */ /* 0x000f220000002400 */
[----:B------:R-:W-:Y:S02]  /*3c50*/  ISETP.GE.AND P4, PT, R48, R16, PT ;  /* 0x000000103000720c */ /* 0x000fe40003f86270 */
[----:B------:R-:W-:Y:S02]  /*3c60*/  IADD3 R57, R2, 0x29, RZ ;  /* 0x0000002902397810 */ /* 0x000fe40007ffe0ff */
[----:B------:R-:W-:-:S02]  /*3c70*/  FSEL R184, R49, -INF , !P5 ;  /* 0xff80000031b87808 */ /* 0x000fc40006800000 */
[----:B------:R-:W-:Y:S02]  /*3c80*/  FMNMX.FTZ R5, R185, R5, !PT ;  /* 0x00000005b9057209 */ /* 0x000fe40007810000 */
[----:B------:R-:W-:Y:S02]  /*3c90*/  FMNMX.FTZ R4, R35, R4, !PT ;  /* 0x0000000423047209 */ /* 0x000fe40007810000 */
[----:B------:R-:W-:Y:S02]  /*3ca0*/  FSEL R186, R6, -INF , !P4 ;  /* 0xff80000006ba7808 */ /* 0x000fe40006000000 */
[----:B------:R-:W-:Y:S02]  /*3cb0*/  ISETP.GE.AND P5, PT, R57, R16, PT ;  /* 0x000000103900720c */ /* 0x000fe40003fa6270 */
[----:B------:R-:W-:Y:S02]  /*3cc0*/  FMNMX.FTZ R6, R184, R5, !PT ;  /* 0x00000005b8067209 */ /* 0x000fe40007810000 */
[----:B------:R-:W-:-:S02]  /*3cd0*/  ISETP.GE.AND P3, PT, R32, R15, PT ;  /* 0x0000000f2000720c */ /* 0x000fc40003f66270 */
[----:B------:R-:W-:Y:S02]  /*3ce0*/  FMNMX.FTZ R4, R40, R4, !PT ;  /* 0x0000000428047209 */ /* 0x000fe40007810000 */
[----:B------:R-:W-:Y:S02]  /*3cf0*/  ISETP.GE.AND P6, PT, R60, R16, PT ;  /* 0x000000103c00720c */ /* 0x000fe40003fc6270 */
[----:B------:R-:W-:Y:S02]  /*3d00*/  FSEL R187, R8, -INF , !P5 ;  /* 0xff80000008bb7808 */ /* 0x000fe40006800000 */
[----:B------:R-:W-:Y:S01]  /*3d10*/  FMNMX.FTZ R6, R186, R6, !PT ;  /* 0x00000006ba067209 */ /* 0x000fe20007810000 */
[----:B------:R-:W-:Y:S01]  /*3d20*/  MUFU.TANH R8, R43 ;  /* 0x0000002b00087308 */ /* 0x000fe20000002400 */
[----:B------:R-:W-:Y:S02]  /*3d30*/  ISETP.GE.AND P2, PT, R37, R15, PT ;  /* 0x0000000f2500720c */ /* 0x000fe40003f46270 */
[----:B------:R-:W-:-:S02]  /*3d40*/  FSEL R56, R88, -INF , !P3 ;  /* 0xff80000058387808 */ /* 0x000fc40005800000 */
[----:B------:R-:W-:Y:S02]  /*3d50*/  FMNMX.FTZ R4, R50, R4, !PT ;  /* 0x0000000432047209 */ /* 0x000fe40007810000 */
[----:B------:R-:W-:Y:S02]  /*3d60*/  IADD3 R68, R2, 0x38, RZ ;  /* 0x0000003802447810 */ /* 0x000fe40007ffe0ff */
[----:B------:R-:W-:Y:S02]  /*3d70*/  ISETP.GE.AND P4, PT, R61, R16, PT ;  /* 0x000000103d00720c */ /* 0x000fe40003f86270 */
[----:B---3--:R-:W-:Y:S02]  /*3d80*/  FSEL R243, R9, -INF , !P6 ;  /* 0xff80000009f37808 */ /* 0x008fe40007000000 */
[----:B------:R-:W-:Y:S02]  /*3d90*/  FMNMX.FTZ R6, R187, R6, !PT ;  /* 0x00000006bb067209 */ /* 0x000fe40007810000 */
[----:B------:R-:W-:Y:S01]  /*3da0*/  ISETP.GE.AND P1, PT, R39, R15, PT ;  /* 0x0000000f2700720c */ /* 0x000fe20003f26270 */
[----:B------:R-:W-:Y:S01]  /*3db0*/  STL [R1+0x144], R243 ;  /* 0x000144f301007387 */ /* 0x000fe20000100800 */
[----:B------:R-:W-:-:S02]  /*3dc0*/  FSEL R58, R72, -INF , !P2 ;  /* 0xff800000483a7808 */ /* 0x000fc40005000000 */
[----:B------:R-:W-:Y:S02]  /*3dd0*/  FMNMX.FTZ R4, R56, R4, !PT ;  /* 0x0000000438047209 */ /* 0x000fe40007810000 */
[----:B------:R-:W-:Y:S02]  /*3de0*/  ISETP.GE.AND P5, PT, R68, R16, PT ;  /* 0x000000104400720c */ /* 0x000fe40003fa6270 */
[----:B-1----:R-:W-:Y:S02]  /*3df0*/  FSEL R251, R10, -INF , !P4 ;  /* 0xff8000000afb7808 */ /* 0x002fe40006000000 */
[----:B------:R-:W-:Y:S01]  /*3e00*/  FMNMX.FTZ R6, R243, R6, !PT ;  /* 0x00000006f3067209 */ /* 0x000fe20007810000 */
[----:B------:R-:W1:Y:S01]  /*3e10*/  MUFU.TANH R10, R42 ;  /* 0x0000002a000a7308 */ /* 0x000e620000002400 */
[----:B------:R-:W-:Y:S01]  /*3e20*/  ISETP.GE.AND P3, PT, R36, R15, PT ;  /* 0x0000000f2400720c */ /* 0x000fe20003f66270 */
[----:B------:R-:W-:Y:S01]  /*3e30*/  STL [R1+0x140], R251 ;  /* 0x000140fb01007387 */ /* 0x000fe20000100800 */
[----:B------:R-:W-:-:S02]  /*3e40*/  FSEL R72, R71, -INF , !P1 ;  /* 0xff80000047487808 */ /* 0x000fc40004800000 */
[----:B------:R-:W-:Y:S02]  /*3e50*/  FMNMX.FTZ R4, R58, R4, !PT ;  /* 0x000000043a047209 */ /* 0x000fe40007810000 */
[----:B------:R-:W-:Y:S02]  /*3e60*/  ISETP.GE.AND P6, PT, R69, R16, PT ;  /* 0x000000104500720c */ /* 0x000fe40003fc6270 */
[----:B------:R-:W-:Y:S02]  /*3e70*/  FSEL R53, R12, -INF , !P5 ;  /* 0xff8000000c357808 */ /* 0x000fe40006800000 */
[----:B------:R-:W-:Y:S02]  /*3e80*/  FMNMX.FTZ R6, R251, R6, !PT ;  /* 0x00000006fb067209 */ /* 0x000fe40007810000 */
[----:B------:R-:W-:Y:S01]  /*3e90*/  ISETP.GE.AND P2, PT, R38, R15, PT ;  /* 0x0000000f2600720c */ /* 0x000fe20003f46270 */
[----:B------:R-:W-:Y:S01]  /*3ea0*/  STL [R1+0x54], R53 ;  /* 0x0000543501007387 */ /* 0x000fe20000100800 */
[----:B------:R-:W-:-:S02]  /*3eb0*/  FSEL R179, R51, -INF , !P3 ;  /* 0xff80000033b37808 */ /* 0x000fc40005800000 */
[----:B------:R-:W-:Y:S02]  /*3ec0*/  FMNMX.FTZ R4, R72, R4, !PT ;  /* 0x0000000448047209 */ /* 0x000fe40007810000 */
[----:B--2---:R-:W-:Y:S02]  /*3ed0*/  FSEL R241, R11, -INF , !P6 ;  /* 0xff8000000bf17808 */ /* 0x004fe40007000000 */
[----:B------:R-:W-:Y:S02]  /*3ee0*/  FMNMX.FTZ R6, R53, R6, !PT ;  /* 0x0000000635067209 */ /* 0x000fe40007810000 */
[----:B------:R-:W-:Y:S01]  /*3ef0*/  ISETP.GE.AND P1, PT, R48, R15, PT ;  /* 0x0000000f3000720c */ /* 0x000fe20003f26270 */
[----:B------:R-:W-:Y:S01]  /*3f00*/  STL [R1+0x148], R241 ;  /* 0x000148f101007387 */ /* 0x000fe20000100800 */
[----:B------:R-:W-:Y:S02]  /*3f10*/  FSEL R178, R47, -INF , !P2 ;  /* 0xff8000002fb27808 */ /* 0x000fe40005000000 */
[----:B------:R-:W-:-:S02]  /*3f20*/  FMNMX.FTZ R5, R179, R4, !PT ;  /* 0x00000004b3057209 */ /* 0x000fc40007810000 */
[----:B------:R-:W-:Y:S01]  /*3f30*/  FMNMX.FTZ R4, R241, R6, !PT ;  /* 0x00000006f1047209 */ /* 0x000fe20007810000 */
[----:B------:R-:W-:Y:S01]  /*3f40*/  FMUL.FTZ R6, R62, UR22 ;  /* 0x000000163e067c20 */ /* 0x000fe20008410000 */
[----:B------:R-:W-:Y:S02]  /*3f50*/  ISETP.GE.AND P3, PT, R57, R15, PT ;  /* 0x0000000f3900720c */ /* 0x000fe40003f66270 */
[----:B------:R-:W-:Y:S01]  /*3f60*/  FSEL R177, R25, -INF , !P1 ;  /* 0xff80000019b17808 */ /* 0x000fe20004800000 */
[----:B------:R-:W2:Y:S01]  /*3f70*/  SHFL.BFLY PT, R9, R4, 0x2, 0x1f ;  /* 0x0c401f0004097f89 */ /* 0x000ea200000e0000 */
[----:B------:R-:W-:Y:S01]  /*3f80*/  FMNMX.FTZ R5, R178, R5, !PT ;  /* 0x00000005b2057209 */ /* 0x000fe20007810000 */
[----:B------:R3:W-:Y:S01]  /*3f90*/  MUFU.TANH R175, R6 ;  /* 0x0000000600af7308 */ /* 0x0007e20000002400 */
[----:B------:R-:W-:Y:S02]  /*3fa0*/  ISETP.GE.AND P2, PT, R60, R15, PT ;  /* 0x0000000f3c00720c */ /* 0x000fe40003f46270 */
[----:B------:R-:W-:-:S02]  /*3fb0*/  FSEL R176, R31, -INF , !P3 ;  /* 0xff8000001fb07808 */ /* 0x000fc40005800000 */
[----:B------:R-:W-:Y:S02]  /*3fc0*/  FMNMX.FTZ R5, R177, R5, !PT ;  /* 0x00000005b1057209 */ /* 0x000fe40007810000 */
[----:B------:R-:W-:Y:S02]  /*3fd0*/  ISETP.GE.AND P1, PT, R61, R15, PT ;  /* 0x0000000f3d00720c */ /* 0x000fe40003f26270 */
[----:B------:R-:W-:Y:S02]  /*3fe0*/  FSEL R16, R14, -INF , !P2 ;  /* 0xff8000000e107808 */ /* 0x000fe40005000000 */
[----:B------:R-:W-:Y:S02]  /*3ff0*/  FMNMX.FTZ R5, R176, R5, !PT ;  /* 0x00000005b0057209 */ /* 0x000fe40007810000 */
[----:B------:R-:W-:Y:S01]  /*4000*/  ISETP.GE.AND P2, PT, R68, R15, PT ;  /* 0x0000000f4400720c */ /* 0x000fe20003f46270 */
[----:B------:R-:W-:Y:S01]  /*4010*/  STL [R1+0x14c], R16 ;  /* 0x00014c1001007387 */ /* 0x000fe20000100800 */
[----:B----4-:R-:W-:-:S02]  /*4020*/  FSEL R240, R13, -INF , !P1 ;  /* 0xff8000000df07808 */ /* 0x010fc40004800000 */
[----:B------:R-:W-:Y:S01]  /*4030*/  FMNMX.FTZ R5, R16, R5, !PT ;  /* 0x0000000510057209 */ /* 0x000fe20007810000 */
[----:B------:R-:W-:Y:S01]  /*4040*/  STL [R1+0x150], R15 ;  /* 0x0001500f01007387 */ /* 0x000fe20000100800 */
[----:B------:R-:W-:Y:S01]  /*4050*/  ISETP.GE.AND P1, PT, R69, R15, PT ;  /* 0x0000000f4500720c */ /* 0x000fe20003f26270 */
[----:B---3--:R-:W-:Y:S01]  /*4060*/  FMUL.FTZ R6, R63, UR22 ;  /* 0x000000163f067c20 */ /* 0x008fe20008410000 */
[----:B-1----:R-:W-:Y:S01]  /*4070*/  FSEL R242, R10, -INF , !P2 ;  /* 0xff8000000af27808 */ /* 0x002fe20005000000 */
[----:B------:R-:W-:Y:S01]  /*4080*/  STL [R1+0x154], R240 ;  /* 0x000154f001007387 */ /* 0x000fe20000100800 */
[----:B------:R-:W-:Y:S01]  /*4090*/  FMNMX.FTZ R5, R240, R5, !PT ;  /* 0x00000005f0057209 */ /* 0x000fe20007810000 */
[----:B------:R1:W-:Y:S01]  /*40a0*/  MUFU.TANH R174, R6 ;  /* 0x0000000600ae7308 */ /* 0x0003e20000002400 */
[----:B------:R-:W-:Y:S01]  /*40b0*/  FSEL R239, R8, -INF , !P1 ;  /* 0xff80000008ef7808 */ /* 0x000fe20004800000 */
[----:B------:R-:W-:Y:S01]  /*40c0*/  STL [R1+0x158], R242 ;  /* 0x000158f201007387 */ /* 0x000fe20000100800 */
[----:B------:R-:W-:-:S02]  /*40d0*/  FMNMX.FTZ R5, R242, R5, !PT ;  /* 0x00000005f2057209 */ /* 0x000fc40007810000 */
[----:B--2---:R-:W-:Y:S01]  /*40e0*/  FMNMX.FTZ R4, R4, R9, !PT ;  /* 0x0000000904047209 */ /* 0x004fe20007810000 */
[----:B------:R-:W-:Y:S01]  /*40f0*/  STL [R1+0x15c], R239 ;  /* 0x00015cef01007387 */ /* 0x000fe20000100800 */
[----:B------:R-:W-:Y:S02]  /*4100*/  FMNMX.FTZ R5, R239, R5, !PT ;  /* 0x00000005ef057209 */ /* 0x000fe40007810000 */
[C---:B------:R-:W-:Y:S01]  /*4110*/  VIMNMX R14, R7.reuse, UR21, PT ;  /* 0x00000015070e7c48 */ /* 0x040fe2000bfe0100 */
[----:B------:R-:W2:Y:S01]  /*4120*/  SHFL.BFLY PT, R9, R4, 0x1, 0x1f ;  /* 0x0c201f0004097f89 */ /* 0x000ea200000e0000 */
[----:B------:R-:W-:Y:S02]  /*4130*/  VIADDMNMX R17, R7, 0x8, R27, PT ;  /* 0x0000000807117846 */ /* 0x000fe4000380011b */
[-C--:B------:R-:W-:Y:S01]  /*4140*/  ISETP.GE.AND P1, PT, R28, R14.reuse, PT ;  /* 0x0000000e1c00720c */ /* 0x080fe20003f26270 */
[----:B------:R-:W3:Y:S01]  /*4150*/  SHFL.BFLY PT, R8, R5, 0x2, 0x1f ;  /* 0x0c401f0005087f89 */ /* 0x000ee200000e0000 */
[----:B------:R-:W-:-:S02]  /*4160*/  ISETP.GE.AND P5, PT, R29, R14, PT ;  /* 0x0000000e1d00720c */ /* 0x000fc40003fa6270 */
[----:B------:R-:W-:Y:S01]  /*4170*/  FSEL R84, R105, -INF , !P1 ;  /* 0xff80000069547808 */ /* 0x000fe20004800000 */
[----:B-1----:R-:W-:Y:S01]  /*4180*/  FMUL.FTZ R6, R64, UR22 ;  /* 0x0000001640067c20 */ /* 0x002fe20008410000 */
[----:B------:R-:W-:Y:S02]  /*4190*/  FSEL R85, R136, -INF , !P5 ;  /* 0xff80000088557808 */ /* 0x000fe40006800000 */
[-C--:B------:R-:W-:Y:S01]  /*41a0*/  ISETP.GE.AND P5, PT, R32, R14.reuse, PT ;  /* 0x0000000e2000720c */ /* 0x080fe20003fa6270 */
[----:B------:R1:W-:Y:S01]  /*41b0*/  MUFU.TANH R10, R6 ;  /* 0x00000006000a7308 */ /* 0x0003e20000002400 */
[-C--:B------:R-:W-:Y:S02]  /*41c0*/  ISETP.GE.AND P4, PT, R30, R14.reuse, PT ;  /* 0x0000000e1e00720c */ /* 0x080fe40003f86270 */
[----:B------:R-:W-:Y:S02]  /*41d0*/  FSEL R53, R101, -INF , !P5 ;  /* 0xff80000065357808 */ /* 0x000fe40006800000 */
[----:B------:R-:W-:-:S02]  /*41e0*/  ISETP.GE.AND P5, PT, R36, R14, PT ;  /* 0x0000000e2400720c */ /* 0x000fc40003fa6270 */
[----:B------:R-:W-:Y:S02]  /*41f0*/  FSEL R86, R139, -INF , !P4 ;  /* 0xff8000008b567808 */ /* 0x000fe40006000000 */
[----:B------:R-:W-:Y:S02]  /*4200*/  FSEL R173, R80, -INF , !P5 ;  /* 0xff80000050ad7808 */ /* 0x000fe40006800000 */
[----:B------:R-:W-:Y:S02]  /*4210*/  ISETP.GE.AND P5, PT, R2, R14, PT ;  /* 0x0000000e0200720c */ /* 0x000fe40003fa6270 */
[----:B--2---:R-:W-:Y:S01]  /*4220*/  FMNMX.FTZ R134, R4, R9, !PT ;  /* 0x0000000904867209 */ /* 0x004fe20007810000 */
[----:B------:R-:W-:Y:S01]  /*4230*/  FMUL.FTZ R4, R77, UR22 ;  /* 0x000000164d047c20 */ /* 0x000fe20008410000 */
[----:B------:R-:W-:Y:S02]  /*4240*/  FSEL R9, R140, -INF , !P5 ;  /* 0xff8000008c097808 */ /* 0x000fe40006800000 */
[----:B---3--:R-:W-:Y:S01]  /*4250*/  FMNMX.FTZ R5, R5, R8, !PT ;  /* 0x0000000805057209 */ /* 0x008fe20007810000 */
[C---:B------:R-:W-:Y:S01]  /*4260*/  FMUL.FTZ R13, R134.reuse, UR20 ;  /* 0x00000014860d7c20 */ /* 0x040fe20008410000 */
[----:B------:R-:W-:Y:S01]  /*4270*/  FSETP.NEU.FTZ.AND P1, PT, R134, -INF , PT ;  /* 0xff8000008600780b */ /* 0x000fe20003f3d000 */
[----:B------:R2:W-:Y:S01]  /*4280*/  MUFU.TANH R8, R4 ;  /* 0x0000000400087308 */ /* 0x0005e20000002400 */
[----:B------:R-:W-:Y:S01]  /*4290*/  ISETP.GE.AND P4, PT, R33, R14, PT ;  /* 0x0000000e2100720c */ /* 0x000fe20003f86270 */
[----:B------:R-:W3:Y:S01]  /*42a0*/  SHFL.BFLY PT, R133, R5, 0x1, 0x1f ;  /* 0x0c201f0005857f89 */ /* 0x000ee200000e0000 */
[----:B------:R-:W-:Y:S01]  /*42b0*/  FSEL R13, R13, RZ, P1 ;  /* 0x000000ff0d0d7208 */ /* 0x000fe20000800000 */
[----:B-1----:R-:W-:Y:S01]  /*42c0*/  FMUL.FTZ R6, R65, UR22 ;  /* 0x0000001641067c20 */ /* 0x002fe20008410000 */
[----:B------:R-:W-:Y:S01]  /*42d0*/  ISETP.GE.AND P6, PT, R28, R17, PT ;  /* 0x000000111c00720c */ /* 0x000fe20003fc6270 */
[----:B------:R1:W-:Y:S01]  /*42e0*/  STL [R1+0x160], R134 ;  /* 0x0001608601007387 */ /* 0x0003e20000100800 */
[----:B------:R-:W-:Y:S01]  /*42f0*/  FSEL R55, R102, -INF , !P4 ;  /* 0xff80000066377808 */ /* 0x000fe20006000000 */
[----:B------:R4:W-:Y:S01]  /*4300*/  MUFU.TANH R11, R6 ;  /* 0x00000006000b7308 */ /* 0x0009e20000002400 */
[----:B------:R-:W-:-:S02]  /*4310*/  FSEL R89, R104, -INF , !P6 ;  /* 0xff80000068597808 */ /* 0x000fc40007000000 */
[-C--:B------:R-:W-:Y:S02]  /*4320*/  ISETP.GE.AND P6, PT, R37, R14.reuse, PT ;  /* 0x0000000e2500720c */ /* 0x080fe40003fc6270 */
[-C--:B------:R-:W-:Y:S02]  /*4330*/  ISETP.GE.AND P1, PT, R39, R14.reuse, PT ;  /* 0x0000000e2700720c */ /* 0x080fe40003f26270 */
[----:B------:R-:W-:Y:S01]  /*4340*/  FSEL R52, R94, -INF , !P6 ;  /* 0xff8000005e347808 */ /* 0x000fe20007000000 */
[----:B--2---:R-:W-:Y:S01]  /*4350*/  FFMA.FTZ R4, R18, UR20, -R13 ;  /* 0x0000001412047c23 */ /* 0x004fe2000801080d */
[----:B------:R-:W-:Y:S02]  /*4360*/  ISETP.GE.AND P6, PT, R38, R14, PT ;  /* 0x0000000e2600720c */ /* 0x000fe40003fc6270 */
[----:B------:R-:W-:Y:S01]  /*4370*/  FSEL R54, R93, -INF , !P1 ;  /* 0xff8000005d367808 */ /* 0x000fe20004800000 */
[----:B------:R2:W1:Y:S01]  /*4380*/  MUFU.EX2 R41, R4 ;  /* 0x0000000400297308 */ /* 0x0004620000000800 */
[----:B------:R-:W-:-:S02]  /*4390*/  FSEL R172, R75, -INF , !P6 ;  /* 0xff8000004bac7808 */ /* 0x000fc40007000000 */
[----:B------:R-:W-:Y:S01]  /*43a0*/  ISETP.GE.AND P6, PT, R48, R14, PT ;  /* 0x0000000e3000720c */ /* 0x000fe20003fc6270 */
[----:B----4-:R-:W-:Y:S01]  /*43b0*/  FMUL.FTZ R6, R66, UR22 ;  /* 0x0000001642067c20 */ /* 0x010fe20008410000 */
[----:B---3--:R-:W-:Y:S02]  /*43c0*/  FMNMX.FTZ R133, R5, R133, !PT ;  /* 0x0000008505857209 */ /* 0x008fe40007810000 */
[----:B------:R-:W-:Y:S01]  /*43d0*/  FMNMX.FTZ R5, R9, R86, !PT ;  /* 0x0000005609057209 */ /* 0x000fe20007810000 */
[----:B------:R3:W-:Y:S01]  /*43e0*/  MUFU.TANH R22, R6 ;  /* 0x0000000600167308 */ /* 0x0007e20000002400 */
[C---:B------:R-:W-:Y:S01]  /*43f0*/  FSETP.NEU.FTZ.AND P5, PT, R133.reuse, -INF , PT ;  /* 0xff8000008500780b */ /* 0x040fe20003fbd000 */
[----:B------:R-:W-:Y:S01]  /*4400*/  FMUL.FTZ R12, R133, UR20 ;  /* 0x00000014850c7c20 */ /* 0x000fe20008410000 */
[----:B------:R-:W-:Y:S02]  /*4410*/  ISETP.GE.AND P3, PT, R30, R17, PT ;  /* 0x000000111e00720c */ /* 0x000fe40003f66270 */
[----:B------:R-:W-:-:S02]  /*4420*/  FSEL R139, R70, -INF , !P6 ;  /* 0xff800000468b7808 */ /* 0x000fc40007000000 */
[----:B------:R-:W-:Y:S01]  /*4430*/  FSEL R12, R12, RZ, P5 ;  /* 0x000000ff0c0c7208 */ /* 0x000fe20002800000 */
[----:B--2---:R-:W-:Y:S01]  /*4440*/  FFMA.FTZ R4, R20, UR20, -R13 ;  /* 0x0000001414047c23 */ /* 0x004fe2000801080d */
[----:B------:R-:W-:Y:S01]  /*4450*/  ISETP.GE.AND P5, PT, R2, R17, PT ;  /* 0x000000110200720c */ /* 0x000fe20003fa6270 */
[----:B------:R-:W-:Y:S01]  /*4460*/  IMAD.IADD R2, R156, 0x1, R157 ;  /* 0x000000019c027824 */ /* 0x000fe200078e029d */
[----:B------:R-:W-:Y:S01]  /*4470*/  ISETP.GE.AND P6, PT, R57, R14, PT ;  /* 0x0000000e3900720c */ /* 0x000fe20003fc6270 */
[----:B------:R2:W-:Y:S01]  /*4480*/  MUFU.EX2 R42, R4 ;  /* 0x00000004002a7308 */ /* 0x0005e20000000800 */
[----:B------:R-:W-:Y:S01]  /*4490*/  FSEL R91, R138, -INF , !P3 ;  /* 0xff8000008a5b7808 */ /* 0x000fe20005800000 */
[----:B-1----:R-:W-:Y:S01]  /*44a0*/  STL [R1+0x84], R41 ;  /* 0x0000842901007387 */ /* 0x002fe20000100800 */
[----:B------:R-:W-:Y:S01]  /*44b0*/  LEA R233, R2, UR4, 0x1 ;  /* 0x0000000402e97c11 */ /* 0x000fe2000f8e08ff */
[----:B---3--:R-:W-:Y:S01]  /*44c0*/  FMUL.FTZ R6, R67, UR22 ;  /* 0x0000001643067c20 */ /* 0x008fe20008410000 */
[----:B------:R-:W-:-:S02]  /*44d0*/  FSEL R138, R59, -INF , !P6 ;  /* 0xff8000003b8a7808 */ /* 0x000fc40007000000 */
[----:B------:R-:W-:Y:S01]  /*44e0*/  LEA R236, R0, R233, 0x1 ;  /* 0x000000e900ec7211 */ /* 0x000fe200078e08ff */
[----:B------:R1:W-:Y:S01]  /*44f0*/  MUFU.TANH R23, R6 ;  /* 0x0000000600177308 */ /* 0x0003e20000002400 */
[----:B------:R-:W-:Y:S01]  /*4500*/  IMAD R234, R3, 0x2, R233 ;  /* 0x0000000203ea7824 */ /* 0x000fe200078e02e9 */
[-C--:B------:R-:W-:Y:S01]  /*4510*/  ISETP.GE.AND P6, PT, R60, R14.reuse, PT ;  /* 0x0000000e3c00720c */ /* 0x080fe20003fc6270 */
[----:B------:R-:W3:Y:S01]  /*4520*/  LDSM.16.MT88.4 R108, [R233+0xe000] ;  /* 0x00e00000e96c783b */ /* 0x000ee20000004200 */
[----:B------:R-:W-:Y:S01]  /*4530*/  ISETP.GE.AND P2, PT, R29, R17, PT ;  /* 0x000000111d00720c */ /* 0x000fe20003f46270 */
[----:B------:R-:W-:Y:S02]  /*4540*/  IMAD R235, R0, 0x2, R234 ;  /* 0x0000000200eb7824 */ /* 0x000fe400078e02ea */
[--C-:B------:R-:W-:Y:S01]  /*4550*/  FFMA.FTZ R0, R40, UR20, -R12.reuse ;  /* 0x0000001428007c23 */ /* 0x100fe2000801080c */
[----:B------:R-:W-:Y:S01]  /*4560*/  FSEL R229, R10, -INF , !P6 ;  /* 0xff8000000ae57808 */ /* 0x000fe20007000000 */
[----:B------:R-:W-:Y:S01]  /*4570*/  FFMA.FTZ R3, R35, UR20, -R12 ;  /* 0x0000001423037c23 */ /* 0x000fe2000801080c */
[----:B--2---:R-:W-:Y:S01]  /*4580*/  FFMA.FTZ R4, R24, UR20, -R13 ;  /* 0x0000001418047c23 */ /* 0x004fe2000801080d */
[----:B------:R-:W-:Y:S01]  /*4590*/  MUFU.EX2 R243, R0 ;  /* 0x0000000000f37308 */ /* 0x000fe20000000800 */
[----:B------:R-:W-:Y:S01]  /*45a0*/  ISETP.GE.AND P6, PT, R61, R14, PT ;  /* 0x0000000e3d00720c */ /* 0x000fe20003fc6270 */
[----:B------:R-:W2:Y:S01]  /*45b0*/  LDSM.16.MT88.4 R148, [R235+0xe000] ;  /* 0x00e00000eb94783b */ /* 0x000ea20000004200 */
[----:B------:R-:W-:-:S02]  /*45c0*/  FSEL R90, R103, -INF , !P2 ;  /* 0xff800000675a7808 */ /* 0x000fc40005000000 */
[----:B------:R-:W-:Y:S01]  /*45d0*/  FSEL R207, R11, -INF , !P6 ;  /* 0xff8000000bcf7808 */ /* 0x000fe20007000000 */
[----:B------:R-:W-:Y:S01]  /*45e0*/  LDSM.16.MT88.4 R96, [R234+0xc000] ;  /* 0x00c00000ea60783b */ /* 0x000fe20000004200 */
[----:B-1----:R-:W-:Y:S01]  /*45f0*/  FMUL.FTZ R6, R76, UR22 ;  /* 0x000000164c067c20 */ /* 0x002fe20008410000 */
[----:B------:R1:W-:Y:S01]  /*4600*/  MUFU.EX2 R240, R4 ;  /* 0x0000000400f07308 */ /* 0x0003e20000000800 */
[----:B------:R-:W-:Y:S01]  /*4610*/  ISETP.GE.AND P6, PT, R68, R14, PT ;  /* 0x0000000e4400720c */ /* 0x000fe20003fc6270 */
[----:B------:R-:W-:Y:S01]  /*4620*/  LDSM.16.MT88.4 R104, [R236+0xc000] ;  /* 0x00c00000ec68783b */ /* 0x000fe20000004200 */
[-C--:B------:R-:W-:Y:S02]  /*4630*/  ISETP.GE.AND P3, PT, R33, R17.reuse, PT ;  /* 0x000000112100720c */ /* 0x080fe40003f66270 */
[-C--:B------:R-:W-:Y:S01]  /*4640*/  ISETP.GE.AND P2, PT, R32, R17.reuse, PT ;  /* 0x000000112000720c */ /* 0x080fe20003f46270 */
[----:B------:R-:W-:Y:S01]  /*4650*/  LDSM.16.MT88.4 R116, [R234+0xe000] ;  /* 0x00e00000ea74783b */ /* 0x000fe20000004200 */
[----:B------:R-:W-:Y:S01]  /*4660*/  FSEL R88, R100, -INF , !P3 ;  /* 0xff80000064587808 */ /* 0x000fe20005800000 */
[----:B------:R-:W4:Y:S01]  /*4670*/  MUFU.TANH R6, R6 ;  /* 0x0000000600067308 */ /* 0x000f220000002400 */
[----:B------:R-:W-:Y:S01]  /*4680*/  ISETP.GE.AND P4, PT, R37, R17, PT ;  /* 0x000000112500720c */ /* 0x000fe20003f86270 */
[----:B------:R-:W-:Y:S01]  /*4690*/  LDSM.16.MT88.4 R100, [R235+0xc000] ;  /* 0x00c00000eb64783b */ /* 0x000fe20000004200 */
[----:B------:R-:W-:-:S02]  /*46a0*/  FSEL R87, R95, -INF , !P2 ;  /* 0xff8000005f577808 */ /* 0x000fc40005000000 */
[-C--:B------:R-:W-:Y:S01]  /*46b0*/  ISETP.GE.AND P3, PT, R39, R17.reuse, PT ;  /* 0x000000112700720c */ /* 0x080fe20003f66270 */
[----:B------:R-:W2:Y:S01]  /*46c0*/  LDSM.16.MT88.4 R92, [R233+0xc000] ;  /* 0x00c00000e95c783b */ /* 0x000ea20000004200 */
[----:B------:R-:W-:Y:S01]  /*46d0*/  FSEL R32, R112, -INF , !P4 ;  /* 0xff80000070207808 */ /* 0x000fe20006000000 */
[----:B------:R3:W-:Y:S01]  /*46e0*/  MUFU.EX2 R232, R3 ;  /* 0x0000000300e87308 */ /* 0x0007e20000000800 */
[----:B-1----:R-:W-:Y:S01]  /*46f0*/  FFMA.FTZ R4, R26, UR20, -R13 ;  /* 0x000000141a047c23 */ /* 0x002fe2000801080d */
[-C--:B------:R-:W-:Y:S01]  /*4700*/  ISETP.GE.AND P2, PT, R36, R17.reuse, PT ;  /* 0x000000112400720c */ /* 0x080fe20003f46270 */
[----:B------:R-:W-:Y:S01]  /*4710*/  LDSM.16.MT88.4 R120, [R236+0xe000] ;  /* 0x00e00000ec78783b */ /* 0x000fe20000004200 */
[----:B------:R-:W-:Y:S02]  /*4720*/  FSEL R33, R81, -INF , !P3 ;  /* 0xff80000051217808 */ /* 0x000fe40005800000 */
[----:B------:R-:W-:Y:S01]  /*4730*/  ISETP.GE.AND P1, PT, R38, R17, PT ;  /* 0x000000112600720c */ /* 0x000fe20003f26270 */
[----:B------:R-:W-:Y:S01]  /*4740*/  LDSM.16.MT88.4 R112, [R235+0xe800] ;  /* 0x00e80000eb70783b */ /* 0x000fe20000004200 */
[----:B------:R1:W2:Y:S01]  /*4750*/  MUFU.EX2 R237, R4 ;  /* 0x0000000400ed7308 */ /* 0x0002a20000000800 */
[----:B----4-:R-:W-:-:S02]  /*4760*/  FSEL R206, R6, -INF , !P6 ;  /* 0xff80000006ce7808 */ /* 0x010fc40007000000 */
[----:B------:R-:W-:Y:S01]  /*4770*/  FSEL R137, R137, -INF , !P2 ;  /* 0xff80000089897808 */ /* 0x000fe20005000000 */
[----:B------:R-:W-:Y:S01]  /*4780*/  STL [R1+0x7c], R42 ;  /* 0x00007c2a01007387 */ /* 0x000fe20000100800 */
[-C--:B------:R-:W-:Y:S02]  /*4790*/  ISETP.GE.AND P6, PT, R48, R17.reuse, PT ;  /* 0x000000113000720c */ /* 0x080fe40003fc6270 */
[----:B------:R-:W-:Y:S01]  /*47a0*/  FSEL R132, R132, -INF , !P1 ;  /* 0xff80000084847808 */ /* 0x000fe20004800000 */
[----:B------:R-:W-:Y:S01]  /*47b0*/  LDSM.16.MT88.4 R80, [R233+0xc800] ;  /* 0x00c80000e950783b */ /* 0x000fe20000004200 */
[----:B---3--:R-:W-:Y:S01]  /*47c0*/  FFMA.FTZ R3, R44, UR20, -R13 ;  /* 0x000000142c037c23 */ /* 0x008fe2000801080d */
[----:B------:R-:W-:Y:S02]  /*47d0*/  FSEL R175, R175, -INF , !P6 ;  /* 0xff800000afaf7808 */ /* 0x000fe40007000000 */
[-C--:B------:R-:W-:Y:S01]  /*47e0*/  ISETP.GE.AND P4, PT, R60, R17.reuse, PT ;  /* 0x000000113c00720c */ /* 0x080fe20003f86270 */
[----:B------:R3:W-:Y:S01]  /*47f0*/  MUFU.EX2 R241, R3 ;  /* 0x0000000300f17308 */ /* 0x0007e20000000800 */
[----:B------:R-:W-:Y:S01]  /*4800*/  ISETP.GE.AND P3, PT, R61, R17, PT ;  /* 0x000000113d00720c */ /* 0x000fe20003f66270 */
[----:B------:R-:W-:Y:S01]  /*4810*/  LDSM.16.MT88.4 R64, [R235+0xc800] ;  /* 0x00c80000eb40783b */ /* 0x000fe20000004200 */
[----:B------:R-:W-:-:S02]  /*4820*/  FSEL R180, R22, -INF , !P4 ;  /* 0xff80000016b47808 */ /* 0x000fc40006000000 */
[----:B-1----:R-:W-:Y:S01]  /*4830*/  FMNMX.FTZ R4, R85, R5, !PT ;  /* 0x0000000555047209 */ /* 0x002fe20007810000 */
[--C-:B------:R-:W-:Y:S01]  /*4840*/  FFMA.FTZ R5, R19, UR20, -R12.reuse ;  /* 0x0000001413057c23 */ /* 0x100fe2000801080c */
[----:B------:R-:W-:Y:S01]  /*4850*/  FSEL R19, R141, -INF , !P5 ;  /* 0xff8000008d137808 */ /* 0x000fe20006800000 */
[----:B------:R-:W-:Y:S01]  /*4860*/  LDSM.16.MT88.4 R60, [R233+0xe800] ;  /* 0x00e80000e93c783b */ /* 0x000fe20000004200 */
[----:B------:R-:W-:Y:S01]  /*4870*/  FMNMX.FTZ R4, R84, R4, !PT ;  /* 0x0000000454047209 */ /* 0x000fe20007810000 */
[----:B------:R-:W-:Y:S01]  /*4880*/  MUFU.EX2 R239, R5 ;  /* 0x0000000500ef7308 */ /* 0x000fe20000000800 */
[----:B------:R-:W-:Y:S02]  /*4890*/  ISETP.GE.AND P5, PT, R69, R14, PT ;  /* 0x0000000e4500720c */ /* 0x000fe40003fa6270 */
[----:B------:R-:W-:Y:S01]  /*48a0*/  FMNMX.FTZ R2, R55, R4, !PT ;  /* 0x0000000437027209 */ /* 0x000fe20007810000 */
[----:B------:R-:W-:Y:S01]  /*48b0*/  FFMA.FTZ R4, R34, UR20, -R12 ;  /* 0x0000001422047c23 */ /* 0x000fe2000801080c */
[----:B------:R-:W-:-:S02]  /*48c0*/  FSEL R205, R8, -INF , !P5 ;  /* 0xff80000008cd7808 */ /* 0x000fc40006800000 */
[----:B------:R-:W-:Y:S01]  /*48d0*/  FMNMX.FTZ R2, R53, R2, !PT ;  /* 0x0000000235027209 */ /* 0x000fe20007810000 */
[----:B---3--:R-:W-:Y:S01]  /*48e0*/  FFMA.FTZ R3, R45, UR20, -R13 ;  /* 0x000000142d037c23 */ /* 0x008fe2000801080d */
[-C--:B------:R-:W-:Y:S01]  /*48f0*/  ISETP.GE.AND P5, PT, R57, R17.reuse, PT ;  /* 0x000000113900720c */ /* 0x080fe20003fa6270 */
[----:B------:R1:W3:Y:S01]  /*4900*/  MUFU.EX2 R134, R4 ;  /* 0x0000000400867308 */ /* 0x0002e20000000800 */
[----:B------:R-:W-:Y:S02]  /*4910*/  FMNMX.FTZ R2, R52, R2, !PT ;  /* 0x0000000234027209 */ /* 0x000fe40007810000 */
[----:B------:R-:W-:Y:S02]  /*4920*/  FSEL R174, R174, -INF , !P5 ;  /* 0xff800000aeae7808 */ /* 0x000fe40006800000 */
[----:B------:R-:W-:Y:S02]  /*4930*/  FMNMX.FTZ R2, R54, R2, !PT ;  /* 0x0000000236027209 */ /* 0x000fe40007810000 */
[----:B------:R-:W-:Y:S01]  /*4940*/  ISETP.GE.AND P2, PT, R68, R17, PT ;  /* 0x000000114400720c */ /* 0x000fe20003f46270 */
[----:B------:R4:W-:Y:S01]  /*4950*/  MUFU.EX2 R183, R3 ;  /* 0x0000000300b77308 */ /* 0x0009e20000000800 */
[----:B------:R-:W-:-:S02]  /*4960*/  FMNMX.FTZ R2, R173, R2, !PT ;  /* 0x00000002ad027209 */ /* 0x000fc40007810000 */
[----:B------:R-:W-:Y:S02]  /*4970*/  FSEL R181, R23, -INF , !P3 ;  /* 0xff80000017b57808 */ /* 0x000fe40005800000 */
[----:B------:R-:W-:Y:S02]  /*4980*/  FMNMX.FTZ R2, R172, R2, !PT ;  /* 0x00000002ac027209 */ /* 0x000fe40007810000 */
[----:B------:R-:W-:Y:S02]  /*4990*/  ISETP.GE.AND P1, PT, R69, R17, PT ;  /* 0x000000114500720c */ /* 0x000fe40003f26270 */
[----:B------:R-:W-:Y:S01]  /*49a0*/  FMNMX.FTZ R0, R139, R2, !PT ;  /* 0x000000028b007209 */ /* 0x000fe20007810000 */
[----:B------:R-:W-:Y:S01]  /*49b0*/  FMUL.FTZ R2, R78, UR22 ;  /* 0x000000164e027c20 */ /* 0x000fe20008410000 */
[----:B-1----:R-:W-:Y:S01]  /*49c0*/  F2FP.F16.F32.PACK_AB R4, R42, R41 ;  /* 0x000000292a04723e */ /* 0x002fe200000000ff */
[----:B------:R-:W-:Y:S01]  /*49d0*/  LDSM.16.MT88.4 R68, [R236+0xc800] ;  /* 0x00c80000ec44783b */ /* 0x000fe20000004200 */
[----:B------:R-:W-:Y:S01]  /*49e0*/  FMNMX.FTZ R0, R138, R0, !PT ;  /* 0x000000008a007209 */ /* 0x000fe20007810000 */
[----:B------:R1:W1:Y:S01]  /*49f0*/  MUFU.TANH R11, R2 ;  /* 0x00000002000b7308 */ /* 0x0002620000002400 */
[----:B--2---:R-:W-:-:S02]  /*4a00*/  F2FP.F16.F32.PACK_AB R6, R237, R240 ;  /* 0x000000f0ed06723e */ /* 0x004fc400000000ff */
[----:B------:R-:W-:Y:S01]  /*4a10*/  FMNMX.FTZ R0, R229, R0, !PT ;  /* 0x00000000e5007209 */ /* 0x000fe20007810000 */
[----:B----4-:R-:W-:Y:S01]  /*4a20*/  FFMA.FTZ R3, R46, UR20, -R13 ;  /* 0x000000142e037c23 */ /* 0x010fe2000801080d */
[----:B---3--:R-:W-:Y:S02]  /*4a30*/  F2FP.F16.F32.PACK_AB R5, R134, R239 ;  /* 0x000000ef8605723e */ /* 0x008fe400000000ff */
[----:B------:R-:W-:Y:S01]  /*4a40*/  FMNMX.FTZ R0, R207, R0, !PT ;  /* 0x00000000cf007209 */ /* 0x000fe20007810000 */
[----:B------:R2:W-:Y:S01]  /*4a50*/  MUFU.EX2 R209, R3 ;  /* 0x0000000300d17308 */ /* 0x0005e20000000800 */
[----:B------:R-:W-:Y:S02]  /*4a60*/  F2FP.F16.F32.PACK_AB R7, R243, R232 ;  /* 0x000000e8f307723e */ /* 0x000fe400000000ff */
[----:B------:R-:W-:-:S04]  /*4a70*/  FMNMX.FTZ R0, R206, R0, !PT ;  /* 0x00000000ce007209 */ /* 0x000fc80007810000 */
[----:B------:R-:W-:Y:S01]  /*4a80*/  FMNMX.FTZ R0, R205, R0, !PT ;  /* 0x00000000cd007209 */ /* 0x000fe20007810000 */
[C---:B------:R-:W-:Y:S01]  /*4a90*/  HMMA.16816.F32 R152, R4.reuse, R108, RZ ;  /* 0x0000006c0498723c */ /* 0x040fe200000018ff */
[----:B-1----:R-:W-:Y:S01]  /*4aa0*/  FMUL.FTZ R2, R79, UR22 ;  /* 0x000000164f027c20 */ /* 0x002fe20008410000 */
[----:B------:R-:W-:Y:S01]  /*4ab0*/  FSEL R182, R11, -INF , !P2 ;  /* 0xff8000000bb67808 */ /* 0x000fe20005000000 */
[----:B------:R-:W-:Y:S02]  /*4ac0*/  LDSM.16.MT88.4 R76, [R234+0xc800] ;  /* 0x00c80000ea4c783b */ /* 0x000fe40000004200 */
[----:B------:R1:W3:Y:S01]  /*4ad0*/  MUFU.TANH R10, R2 ;  /* 0x00000002000a7308 */ /* 0x0002e20000002400 */
[----:B------:R-:W-:Y:S01]  /*4ae0*/  HMMA.16816.F32 R128, R4, R148, RZ ;  /* 0x000000940480723c */ /* 0x000fe200000018ff */
[----:B------:R-:W4:Y:S01]  /*4af0*/  SHFL.BFLY PT, R8, R0, 0x2, 0x1f ;  /* 0x0c401f0000087f89 */ /* 0x000f2200000e0000 */
[----:B--2---:R-:W-:-:S04]  /*4b00*/  FFMA.FTZ R3, R21, UR20, -R13 ;  /* 0x0000001415037c23 */ /* 0x004fc8000801080d */
[C---:B------:R-:W-:Y:S01]  /*4b10*/  HMMA.16816.F32 R168, R4.reuse, R92, RZ ;  /* 0x0000005c04a8723c */ /* 0x040fe200000018ff */
[----:B------:R2:W4:Y:S05]  /*4b20*/  MUFU.EX2 R15, R3 ;  /* 0x00000003000f7308 */ /* 0x00052a0000000800 */
[----:B------:R-:W-:Y:S01]  /*4b30*/  HMMA.16816.F32 R164, R4, R96, RZ ;  /* 0x0000006004a4723c */ /* 0x000fe200000018ff */
[----:B-1----:R-:W-:Y:S02]  /*4b40*/  FMNMX.FTZ R2, R19, R91, !PT ;  /* 0x0000005b13027209 */ /* 0x002fe40007810000 */
[----:B---3--:R-:W-:-:S03]  /*4b50*/  FSEL R251, R10, -INF , !P1 ;  /* 0xff8000000afb7808 */ /* 0x008fc60004800000 */
[----:B------:R-:W-:Y:S01]  /*4b60*/  HMMA.16816.F32 R160, R4, R104, RZ ;  /* 0x0000006804a0723c */ /* 0x000fe200000018ff */
[----:B------:R-:W-:-:S04]  /*4b70*/  FMNMX.FTZ R2, R90, R2, !PT ;  /* 0x000000025a027209 */ /* 0x000fc80007810000 */
[----:B------:R-:W-:Y:S01]  /*4b80*/  FMNMX.FTZ R2, R89, R2, !PT ;  /* 0x0000000259027209 */ /* 0x000fe20007810000 */
[----:B--2---:R-:W-:Y:S01]  /*4b90*/  FFMA.FTZ R3, R50, UR20, -R12 ;  /* 0x0000001432037c23 */ /* 0x004fe2000801080c */
[----:B----4-:R-:W-:Y:S01]  /*4ba0*/  FMNMX.FTZ R0, R0, R8, !PT ;  /* 0x0000000800007209 */ /* 0x010fe20007810000 */
[C---:B------:R-:W-:Y:S01]  /*4bb0*/  HMMA.16816.F32 R156, R4.reuse, R100, RZ ;  /* 0x00000064049c723c */ /* 0x040fe200000018ff */
[----:B------:R-:W-:Y:S01]  /*4bc0*/  FMNMX.FTZ R2, R88, R2, !PT ;  /* 0x0000000258027209 */ /* 0x000fe20007810000 */
[----:B------:R1:W-:Y:S01]  /*4bd0*/  MUFU.EX2 R238, R3 ;  /* 0x0000000300ee7308 */ /* 0x0003e20000000800 */
[----:B------:R-:W-:Y:S01]  /*4be0*/  F2FP.F16.F32.PACK_AB R10, R15, R209 ;  /* 0x000000d10f0a723e */ /* 0x000fe200000000ff */
[----:B------:R-:W2:Y:S01]  /*4bf0*/  SHFL.BFLY PT, R8, R0, 0x1, 0x1f ;  /* 0x0c201f0000087f89 */ /* 0x000ea200000e0000 */
[----:B------:R-:W-:Y:S01]  /*4c00*/  FMNMX.FTZ R2, R87, R2, !PT ;  /* 0x0000000257027209 */ /* 0x000fe20007810000 */
[----:B------:R-:W-:Y:S03]  /*4c10*/  HMMA.16816.F32 R144, R4, R116, RZ ;  /* 0x000000740490723c */ /* 0x000fe600000018ff */
[----:B------:R-:W-:-:S03]  /*4c20*/  FMNMX.FTZ R2, R32, R2, !PT ;  /* 0x0000000220027209 */ /* 0x000fc60007810000 */
[----:B------:R-:W-:Y:S01]  /*4c30*/  HMMA.16816.F32 R140, R4, R120, RZ ;  /* 0x00000078048c723c */ /* 0x000fe200000018ff */
[----:B------:R-:W-:-:S04]  /*4c40*/  FMNMX.FTZ R2, R33, R2, !PT ;  /* 0x0000000221027209 */ /* 0x000fc80007810000 */
[----:B------:R-:W-:Y:S01]  /*4c50*/  FMNMX.FTZ R2, R137, R2, !PT ;  /* 0x0000000289027209 */ /* 0x000fe20007810000 */
[C---:B------:R-:W-:Y:S01]  /*4c60*/  HMMA.16816.F32 R124, R4.reuse, R94, RZ ;  /* 0x0000005e047c723c */ /* 0x040fe200000018ff */
[----:B-1----:R-:W-:Y:S02]  /*4c70*/  FFMA.FTZ R3, R56, UR20, -R12 ;  /* 0x0000001438037c23 */ /* 0x002fe4000801080c */
[----:B------:R-:W-:Y:S02]  /*4c80*/  FMNMX.FTZ R2, R132, R2, !PT ;  /* 0x0000000284027209 */ /* 0x000fe40007810000 */
[----:B------:R1:W-:Y:S01]  /*4c90*/  MUFU.EX2 R210, R3 ;  /* 0x0000000300d27308 */ /* 0x0003e20000000800 */
[----:B------:R-:W-:Y:S01]  /*4ca0*/  HMMA.16816.F32 R48, R4, R98, RZ ;  /* 0x000000620430723c */ /* 0x000fe200000018ff */
[----:B------:R-:W-:Y:S02]  /*4cb0*/  FMNMX.FTZ R2, R175, R2, !PT ;  /* 0x00000002af027209 */ /* 0x000fe40007810000 */
[----:B--2---:R-:W-:-:S02]  /*4cc0*/  FMNMX.FTZ R136, R0, R8, !PT ;  /* 0x0000000800887209 */ /* 0x004fc40007810000 */
[----:B------:R-:W-:Y:S01]  /*4cd0*/  FMNMX.FTZ R2, R174, R2, !PT ;  /* 0x00000002ae027209 */ /* 0x000fe20007810000 */
[C---:B------:R-:W-:Y:S01]  /*4ce0*/  HMMA.16816.F32 R44, R4.reuse, R106, RZ ;  /* 0x0000006a042c723c */ /* 0x040fe200000018ff */
[----:B------:R-:W-:Y:S02]  /*4cf0*/  FSETP.NEU.FTZ.AND P1, PT, R136, -INF , PT ;  /* 0xff8000008800780b */ /* 0x000fe40003f3d000 */
[----:B------:R-:W-:Y:S02]  /*4d00*/  FMNMX.FTZ R2, R180, R2, !PT ;  /* 0x00000002b4027209 */ /* 0x000fe40007810000 */
[----:B------:R-:W-:Y:S01]  /*4d10*/  F2FP.F16.F32.PACK_AB R8, R183, R241 ;  /* 0x000000f1b708723e */ /* 0x000fe200000000ff */
[----:B------:R-:W-:Y:S01]  /*4d20*/  HMMA.16816.F32 R40, R4, R102, RZ ;  /* 0x000000660428723c */ /* 0x000fe200000018ff */
[----:B------:R-:W-:Y:S01]  /*4d30*/  FMNMX.FTZ R2, R181, R2, !PT ;  /* 0x00000002b5027209 */ /* 0x000fe20007810000 */
[----:B-1----:R-:W-:-:S03]  /*4d40*/  FFMA.FTZ R3, R58, UR20, -R12 ;  /* 0x000000143a037c23 */ /* 0x002fc6000801080c */
[----:B------:R-:W-:Y:S01]  /*4d50*/  FMNMX.FTZ R2, R182, R2, !PT ;  /* 0x00000002b6027209 */ /* 0x000fe20007810000 */
[----:B------:R-:W-:Y:S01]  /*4d60*/  LDSM.16.MT88.4 R56, [R234+0xe800] ;  /* 0x00e80000ea38783b */ /* 0x000fe20000004200 */
[----:B------:R1:W-:Y:S01]  /*4d70*/  MUFU.EX2 R208, R3 ;  /* 0x0000000300d07308 */ /* 0x0003e20000000800 */
[C---:B------:R-:W-:Y:S01]  /*4d80*/  HMMA.16816.F32 R36, R4.reuse, R110, RZ ;  /* 0x0000006e0424723c */ /* 0x040fe200000018ff */
[----:B------:R-:W-:Y:S01]  /*4d90*/  FMNMX.FTZ R0, R251, R2, !PT ;  /* 0x00000002fb007209 */ /* 0x000fe20007810000 */
[----:B------:R-:W-:Y:S02]  /*4da0*/  FFMA.FTZ R2, R72, UR20, -R12 ;  /* 0x0000001448027c23 */ /* 0x000fe4000801080c */
[----:B------:R-:W-:Y:S02]  /*4db0*/  LDSM.16.MT88.4 R72, [R236+0xe800] ;  /* 0x00e80000ec48783b */ /* 0x000fe40000004200 */
[C---:B------:R-:W-:Y:S01]  /*4dc0*/  HMMA.16816.F32 R28, R4.reuse, R118, RZ ;  /* 0x00000076041c723c */ /* 0x040fe200000018ff */
[----:B------:R2:W3:Y:S01]  /*4dd0*/  MUFU.EX2 R16, R2 ;  /* 0x0000000200107308 */ /* 0x0004e20000000800 */
[----:B------:R-:W4:Y:S04]  /*4de0*/  SHFL.BFLY PT, R18, R0, 0x2, 0x1f ;  /* 0x0c401f0000127f89 */ /* 0x000f2800000e0000 */
[----:B------:R-:W-:Y:S01]  /*4df0*/  HMMA.16816.F32 R24, R4, R122, RZ ;  /* 0x0000007a0418723c */ /* 0x000fe200000018ff */
[----:B-1----:R-:W-:-:S05]  /*4e00*/  FMUL.FTZ R3, R136, UR20 ;  /* 0x0000001488037c20 */ /* 0x002fca0008410000 */
[----:B------:R-:W-:Y:S01]  /*4e10*/  HMMA.16816.F32 R20, R4, R150, RZ ;  /* 0x000000960414723c */ /* 0x000fe200000018ff */
[----:B--2---:R-:W-:Y:S02]  /*4e20*/  FSEL R2, R3, RZ, P1 ;  /* 0x000000ff03027208 */ /* 0x004fe40000800000 */
[----:B---3--:R-:W-:-:S03]  /*4e30*/  F2FP.F16.F32.PACK_AB R11, R16, R208 ;  /* 0x000000d0100b723e */ /* 0x008fc600000000ff */
[--C-:B------:R-:W-:Y:S01]  /*4e40*/  FFMA.FTZ R3, R9, UR20, -R2.reuse ;  /* 0x0000001409037c23 */ /* 0x100fe20008010802 */
[----:B------:R-:W-:Y:S02]  /*4e50*/  F2FP.F16.F32.PACK_AB R9, R210, R238 ;  /* 0x000000eed209723e */ /* 0x000fe400000000ff */
[----:B----4-:R-:W-:Y:S01]  /*4e60*/  FMNMX.FTZ R0, R0, R18, !PT ;  /* 0x0000001200007209 */ /* 0x010fe20007810000 */
[----:B------:R1:W-:Y:S04]  /*4e70*/  MUFU.EX2 R228, R3 ;  /* 0x0000000300e47308 */ /* 0x0003e80000000800 */
[C---:B------:R-:W-:Y:S01]  /*4e80*/  HMMA.16816.F32 R152, R8.reuse, R60, R152 ;  /* 0x0000003c0898723c */ /* 0x040fe20000001898 */
[----:B------:R-:W2:Y:S05]  /*4e90*/  SHFL.BFLY PT, R4, R0, 0x1, 0x1f ;  /* 0x0c201f0000047f89 */ /* 0x000eaa00000e0000 */
[C---:B------:R-:W-:Y:S06]  /*4ea0*/  HMMA.16816.F32 R128, R8.reuse, R112, R128 ;  /* 0x000000700880723c */ /* 0x040fec0000001880 */
[----:B------:R-:W-:Y:S01]  /*4eb0*/  HMMA.16816.F32 R192, R8, R80, R168 ;  /* 0x0000005008c0723c */ /* 0x000fe200000018a8 */
[----:B-1----:R-:W-:-:S04]  /*4ec0*/  FFMA.FTZ R3, R86, UR20, -R2 ;  /* 0x0000001456037c23 */ /* 0x002fc80008010802 */
[----:B------:R1:W3:Y:S01]  /*4ed0*/  MUFU.EX2 R204, R3 ;  /* 0x0000000300cc7308 */ /* 0x0002e20000000800 */
[C---:B------:R-:W-:Y:S06]  /*4ee0*/  HMMA.16816.F32 R168, R8.reuse, R78, R48 ;  /* 0x0000004e08a8723c */ /* 0x040fec0000001830 */
[----:B------:R-:W-:Y:S01]  /*4ef0*/  IMAD.MOV.U32 R214, RZ, RZ, R154 ;  /* 0x000000ffffd67224 */ /* 0x000fe200078e009a */
[----:B------:R-:W-:Y:S01]  /*4f00*/  MOV R212, R153 ;  /* 0x0000009900d47202 */ /* 0x000fe20000000f00 */
[----:B------:R-:W-:Y:S01]  /*4f10*/  IMAD.MOV.U32 R213, RZ, RZ, R155 ;  /* 0x000000ffffd57224 */ /* 0x000fe200078e009b */
[----:B--2---:R-:W-:Y:S01]  /*4f20*/  FMNMX.FTZ R135, R0, R4, !PT ;  /* 0x0000000400877209 */ /* 0x004fe20007810000 */
[----:B------:R-:W-:Y:S01]  /*4f30*/  IMAD.MOV.U32 R211, RZ, RZ, R152 ;  /* 0x000000ffffd37224 */ /* 0x000fe200078e0098 */
[C---:B------:R-:W-:Y:S01]  /*4f40*/  HMMA.16816.F32 R40, R8.reuse, R66, R40 ;  /* 0x000000420828723c */ /* 0x040fe20000001828 */
[----:B------:R-:W-:Y:S01]  /*4f50*/  IMAD.MOV.U32 R4, RZ, RZ, R129 ;  /* 0x000000ffff047224 */ /* 0x000fe200078e0081 */
[C---:B------:R-:W-:Y:S01]  /*4f60*/  FSETP.NEU.FTZ.AND P1, PT, R135.reuse, -INF , PT ;  /* 0xff8000008700780b */ /* 0x040fe20003f3d000 */
[----:B------:R-:W-:Y:S01]  /*4f70*/  FMUL.FTZ R0, R135, UR20 ;  /* 0x0000001487007c20 */ /* 0x000fe20008410000 */
[----:B------:R-:W-:Y:S01]  /*4f80*/  MOV R7, R131 ;  /* 0x0000008300077202 */ /* 0x000fe20000000f00 */
[----:B-1----:R-:W-:Y:S01]  /*4f90*/  FFMA.FTZ R3, R85, UR20, -R2 ;  /* 0x0000001455037c23 */ /* 0x002fe20008010802 */
[C---:B------:R-:W-:Y:S01]  /*4fa0*/  HMMA.16816.F32 R152, R8.reuse, R56, R144 ;  /* 0x000000380898723c */ /* 0x040fe20000001890 */
[----:B------:R-:W-:Y:S01]  /*4fb0*/  MOV R49, R4 ;  /* 0x0000000400317202 */ /* 0x000fe20000000f00 */
[----:B------:R-:W-:Y:S01]  /*4fc0*/  IMAD.MOV.U32 R215, RZ, RZ, R128 ;  /* 0x000000ffffd77224 */ /* 0x000fe200078e0080 */
[----:B------:R1:W-:Y:S01]  /*4fd0*/  MUFU.EX2 R242, R3 ;  /* 0x0000000300f27308 */ /* 0x0003e20000000800 */
[----:B------:R-:W-:Y:S01]  /*4fe0*/  FSEL R0, R0, RZ, P1 ;  /* 0x000000ff00007208 */ /* 0x000fe20000800000 */
[----:B------:R-:W-:Y:S01]  /*4ff0*/  IMAD.MOV.U32 R51, RZ, RZ, R7 ;  /* 0x000000ffff337224 */ /* 0x000fe200078e0007 */
[C---:B------:R-:W-:Y:S06]  /*5000*/  HMMA.16816.F32 R188, R8.reuse, R64, R156 ;  /* 0x0000004008bc723c */ /* 0x040fec000000189c */
[C---:B------:R-:W-:Y:S06]  /*5010*/  HMMA.16816.F32 R200, R8.reuse, R76, R164 ;  /* 0x0000004c08c8723c */ /* 0x040fec00000018a4 */
[----:B------:R-:W-:Y:S01]  /*5020*/  HMMA.16816.F32 R224, R8, R68, R160 ;  /* 0x0000004408e0723c */ /* 0x000fe200000018a0 */
[----:B------:R-:W-:-:S02]  /*5030*/  IMAD.MOV.U32 R34, RZ, RZ, R42 ;  /* 0x000000ffff227224 */ /* 0x000fc400078e002a */
[----:B-1----:R-:W-:Y:S01]  /*5040*/  FFMA.FTZ R3, R84, UR20, -R2 ;  /* 0x0000001454037c23 */ /* 0x002fe20008010802 */
[----:B------:R-:W-:-:S03]  /*5050*/  IMAD.MOV.U32 R48, RZ, RZ, R40 ;  /* 0x000000ffff307224 */ /* 0x000fc600078e0028 */
[----:B------:R1:W2:Y:S01]  /*5060*/  MUFU.EX2 R18, R3 ;  /* 0x0000000300127308 */ /* 0x0002a20000000800 */
[----:B------:R-:W-:Y:S01]  /*5070*/  IMAD.MOV.U32 R147, RZ, RZ, R153 ;  /* 0x000000ffff937224 */ /* 0x000fe200078e0099 */
[----:B------:R-:W-:Y:S01]  /*5080*/  MOV R145, R155 ;  /* 0x0000009b00917202 */ /* 0x000fe20000000f00 */
[----:B------:R-:W-:Y:S01]  /*5090*/  IMAD.MOV.U32 R146, RZ, RZ, R154 ;  /* 0x000000ffff927224 */ /* 0x000fe200078e009a */
[C---:B------:R-:W-:Y:S01]  /*50a0*/  HMMA.16816.F32 R156, R8.reuse, R70, R44 ;  /* 0x00000046089c723c */ /* 0x040fe2000000182c */
[----:B------:R-:W-:Y:S01]  /*50b0*/  IMAD.MOV.U32 R144, RZ, RZ, R152 ;  /* 0x000000ffff907224 */ /* 0x000fe200078e0098 */
[----:B------:R-:W-:Y:S01]  /*50c0*/  MOV R161, R190 ;  /* 0x000000be00a17202 */ /* 0x000fe20000000f00 */
[----:B------:R-:W-:Y:S02]  /*50d0*/  IMAD.MOV.U32 R163, RZ, RZ, R188 ;  /* 0x000000ffffa37224 */ /* 0x000fe400078e00bc */
[----:B------:R-:W-:Y:S01]  /*50e0*/  IMAD.MOV.U32 R162, RZ, RZ, R189 ;  /* 0x000000ffffa27224 */ /* 0x000fe200078e00bd */
[----:B------:R-:W-:Y:S01]  /*50f0*/  HMMA.16816.F32 R152, R8, R72, R140 ;  /* 0x000000480898723c */ /* 0x000fe2000000188c */
[----:B------:R-:W-:-:S05]  /*5100*/  IMAD.MOV.U32 R160, RZ, RZ, R191 ;  /* 0x000000ffffa07224 */ /* 0x000fca00078e00bf */
[----:B------:R-:W-:Y:S01]  /*5110*/  HMMA.16816.F32 R244, R8, R62, R36 ;  /* 0x0000003e08f4723c */ /* 0x000fe20000001824 */
[----:B-1----:R-:W-:-:S04]  /*5120*/  FFMA.FTZ R3, R55, UR20, -R2 ;  /* 0x0000001437037c23 */ /* 0x002fc80008010802 */
[----:B------:R1:W-:Y:S01]  /*5130*/  MUFU.EX2 R6, R3 ;  /* 0x0000000300067308 */ /* 0x0003e20000000800 */
[C---:B------:R-:W-:Y:S06]  /*5140*/  HMMA.16816.F32 R220, R8.reuse, R58, R28 ;  /* 0x0000003a08dc723c */ /* 0x040fec000000181c */
[C---:B------:R-:W-:Y:S06]  /*5150*/  HMMA.16816.F32 R216, R8.reuse, R74, R24 ;  /* 0x0000004a08d8723c */ /* 0x040fec0000001818 */
[----:B------:R-:W-:Y:S01]  /*5160*/  IMAD.MOV.U32 R143, RZ, RZ, R153 ;  /* 0x000000ffff8f7224 */ /* 0x000fe200078e0099 */
[----:B------:R-:W-:Y:S01]  /*5170*/  MOV R141, R155 ;  /* 0x0000009b008d7202 */ /* 0x000fe20000000f00 */
[----:B------:R-:W-:Y:S01]  /*5180*/  IMAD.MOV.U32 R142, RZ, RZ, R154 ;  /* 0x000000ffff8e7224 */ /* 0x000fe200078e009a */
[----:B------:R-:W-:Y:S01]  /*5190*/  HMMA.16816.F32 R196, R8, R114, R20 ;  /* 0x0000007208c4723c */ /* 0x000fe20000001814 */
[----:B-1----:R-:W-:Y:S01]  /*51a0*/  FFMA.FTZ R3, R53, UR20, -R2 ;  /* 0x0000001435037c23 */ /* 0x002fe20008010802 */
[----:B------:R-:W-:-:S03]  /*51b0*/  IMAD.MOV.U32 R140, RZ, RZ, R152 ;  /* 0x000000ffff8c7224 */ /* 0x000fc600078e0098 */
[----:B------:R1:W-:Y:S01]  /*51c0*/  MUFU.EX2 R84, R3 ;  /* 0x0000000300547308 */ /* 0x0003e20000000800 */
[----:B------:R-:W-:Y:S07]  /*51d0*/  HMMA.16816.F32 R152, R8, R82, R124 ;  /* 0x000000520898723c */ /* 0x000fee000000187c */
[----:B---3--:R-:W-:Y:S02]  /*51e0*/  F2FP.F16.F32.PACK_AB R8, R204, R228 ;  /* 0x000000e4cc08723e */ /* 0x008fe400000000ff */
[----:B--2---:R-:W-:Y:S01]  /*51f0*/  F2FP.F16.F32.PACK_AB R10, R18, R242 ;  /* 0x000000f2120a723e */ /* 0x004fe200000000ff */
[----:B-1----:R-:W-:Y:S01]  /*5200*/  FFMA.FTZ R3, R52, UR20, -R2 ;  /* 0x0000001434037c23 */ /* 0x002fe20008010802 */
[----:B------:R-:W-:-:S03]  /*5210*/  IMAD.MOV.U32 R52, RZ, RZ, R130 ;  /* 0x000000ffff347224 */ /* 0x000fc600078e0082 */
[----:B------:R1:W-:Y:S01]  /*5220*/  MUFU.EX2 R53, R3 ;  /* 0x0000000300357308 */ /* 0x0003e20000000800 */
[----:B------:R-:W-:Y:S02]  /*5230*/  IMAD.MOV.U32 R50, RZ, RZ, R52 ;  /* 0x000000ffff327224 */ /* 0x000fe400078e0034 */
[----:B-1----:R-:W-:-:S05]  /*5240*/  FFMA.FTZ R3, R54, UR20, -R2 ;  /* 0x0000001436037c23 */ /* 0x002fca0008010802 */
[----:B------:R1:W2:Y:S02]  /*5250*/  MUFU.EX2 R5, R3 ;  /* 0x0000000300057308 */ /* 0x0002a40000000800 */
[----:B-1----:R-:W-:Y:S01]  /*5260*/  FFMA.FTZ R3, R19, UR20, -R0 ;  /* 0x0000001413037c23 */ /* 0x002fe20008010800 */
[----:B--2---:R-:W-:-:S05]  /*5270*/  IMAD.MOV.U32 R19, RZ, RZ, R5 ;  /* 0x000000ffff137224 */ /* 0x004fca00078e0005 */
[----:B------:R1:W-:Y:S02]  /*5280*/  MUFU.EX2 R5, R3 ;  /* 0x0000000300057308 */ /* 0x0003e40000000800 */
[----:B-1----:R-:W-:Y:S01]  /*5290*/  FFMA.FTZ R3, R91, UR20, -R0 ;  /* 0x000000145b037c23 */ /* 0x002fe20008010800 */
[----:B------:R-:W-:-:S05]  /*52a0*/  IMAD.MOV.U32 R91, RZ, RZ, R43 ;  /* 0x000000ffff5b7224 */ /* 0x000fca00078e002b */
[----:B------:R1:W2:Y:S02]  /*52b0*/  MUFU.EX2 R4, R3 ;  /* 0x0000000300047308 */ /* 0x0002a40000000800 */
[----:B-1----:R-:W-:Y:S01]  /*52c0*/  FFMA.FTZ R3, R90, UR20, -R0 ;  /* 0x000000145a037c23 */ /* 0x002fe20008010800 */
[----:B--2---:R-:W-:Y:S02]  /*52d0*/  F2FP.F16.F32.PACK_AB R9, R4, R5 ;  /* 0x000000050409723e */ /* 0x004fe400000000ff */
[----:B------:R-:W-:-:S03]  /*52e0*/  MOV R90, R41 ;  /* 0x00000029005a7202 */ /* 0x000fc60000000f00 */
        /* <DEDUP_REMOVED lines=8> */
[C---:B------:R-:W-:Y:S06]  /*5370*/  HMMA.16816.F32 R24, R8.reuse, R116, RZ ;  /* 0x000000740818723c */ /* 0x040fec00000018ff */
[----:B------:R-:W-:Y:S01]  /*5380*/  HMMA.16816.F32 R28, R8, R108, RZ ;  /* 0x0000006c081c723c */ /* 0x000fe200000018ff */
[----:B------:R-:W-:Y:S02]  /*5390*/  MOV R117, R53 ;  /* 0x0000003500757202 */ /* 0x000fe40000000f00 */
[----:B------:R-:W-:-:S02]  /*53a0*/  MOV R116, R6 ;  /* 0x0000000600747202 */ /* 0x000fc40000000f00 */
[----:B------:R-:W-:Y:S01]  /*53b0*/  F2FP.F16.F32.PACK_AB R6, R19, R117 ;  /* 0x000000751306723e */ /* 0x000fe200000000ff */
[C---:B------:R-:W-:Y:S01]  /*53c0*/  HMMA.16816.F32 R40, R8.reuse, R96, RZ ;  /* 0x000000600828723c */ /* 0x040fe200000018ff */
[----:B-1----:R-:W-:Y:S01]  /*53d0*/  FFMA.FTZ R3, R87, UR20, -R0 ;  /* 0x0000001457037c23 */ /* 0x002fe20008010800 */
[----:B------:R-:W-:Y:S02]  /*53e0*/  IMAD.MOV.U32 R109, RZ, RZ, R182 ;  /* 0x000000ffff6d7224 */ /* 0x000fe400078e00b6 */
[----:B------:R-:W-:Y:S01]  /*53f0*/  IMAD.MOV.U32 R108, RZ, RZ, R181 ;  /* 0x000000ffff6c7224 */ /* 0x000fe200078e00b5 */
[----:B------:R1:W2:Y:S01]  /*5400*/  MUFU.EX2 R231, R3 ;  /* 0x0000000300e77308 */ /* 0x0002a20000000800 */
[----:B------:R-:W-:Y:S01]  /*5410*/  HMMA.16816.F32 R44, R8, R92, RZ ;  /* 0x0000005c082c723c */ /* 0x000fe200000018ff */
[----:B------:R-:W-:Y:S02]  /*5420*/  IMAD.MOV.U32 R96, RZ, RZ, R5 ;  /* 0x000000ffff607224 */ /* 0x000fe400078e0005 */
[----:B------:R-:W-:Y:S01]  /*5430*/  IMAD.MOV.U32 R97, RZ, RZ, R4 ;  /* 0x000000ffff617224 */ /* 0x000fe200078e0004 */
[----:B------:R-:W-:-:S02]  /*5440*/  F2FP.F16.F32.PACK_AB R4, R84, R116 ;  /* 0x000000745404723e */ /* 0x000fc400000000ff */
[C---:B------:R-:W-:Y:S06]  /*5450*/  HMMA.16816.F32 R36, R8.reuse, R104, RZ ;  /* 0x000000680824723c */ /* 0x040fec00000018ff */
[----:B------:R-:W-:Y:S01]  /*5460*/  HMMA.16816.F32 R20, R8, R120, RZ ;  /* 0x000000780814723c */ /* 0x000fe200000018ff */
[----:B------:R-:W-:Y:S02]  /*5470*/  IMAD.MOV.U32 R105, RZ, RZ, R143 ;  /* 0x000000ffff697224 */ /* 0x000fe400078e008f */
[----:B------:R-:W-:Y:S02]  /*5480*/  IMAD.MOV.U32 R104, RZ, RZ, R140 ;  /* 0x000000ffff687224 */ /* 0x000fe400078e008c */
[----:B-1----:R-:W-:Y:S01]  /*5490*/  FFMA.FTZ R3, R32, UR20, -R0 ;  /* 0x0000001420037c23 */ /* 0x002fe20008010800 */
[----:B--2---:R-:W-:-:S02]  /*54a0*/  F2FP.F16.F32.PACK_AB R5, R231, R250 ;  /* 0x000000fae705723e */ /* 0x004fc400000000ff */
[----:B------:R-:W-:Y:S01]  /*54b0*/  MOV R120, R215 ;  /* 0x000000d700787202 */ /* 0x000fe20000000f00 */
[----:B------:R1:W-:Y:S01]  /*54c0*/  MUFU.EX2 R248, R3 ;  /* 0x0000000300f87308 */ /* 0x0003e20000000800 */
[----:B------:R-:W-:Y:S01]  /*54d0*/  MOV R121, R49 ;  /* 0x0000003100797202 */ /* 0x000fe20000000f00 */
[----:B-1----:R-:W-:Y:S02]  /*54e0*/  FFMA.FTZ R3, R33, UR20, -R0 ;  /* 0x0000001421037c23 */ /* 0x002fe40008010800 */
[----:B------:R-:W-:Y:S04]  /*54f0*/  HMMA.16816.F32 R32, R8, R100, RZ ;  /* 0x000000640820723c */ /* 0x000fe800000018ff */
[----:B------:R-:W1:Y:S03]  /*5500*/  MUFU.EX2 R230, R3 ;  /* 0x0000000300e67308 */ /* 0x000e660000000800 */
[----:B------:R-:W-:Y:S01]  /*5510*/  MOV R101, R208 ;  /* 0x000000d000657202 */ /* 0x000fe20000000f00 */
[----:B------:R-:W-:Y:S01]  /*5520*/  IMAD.MOV.U32 R100, RZ, RZ, R209 ;  /* 0x000000ffff647224 */ /* 0x000fe200078e00d1 */
[----:B-1----:R-:W-:Y:S01]  /*5530*/  F2FP.F16.F32.PACK_AB R7, R230, R248 ;  /* 0x000000f8e607723e */ /* 0x002fe200000000ff */
[----:B------:R-:W-:Y:S01]  /*5540*/  FFMA.FTZ R3, R173, UR20, -R2 ;  /* 0x00000014ad037c23 */ /* 0x000fe20008010802 */
[----:B------:R-:W-:-:S05]  /*5550*/  IMAD.MOV.U32 R173, RZ, RZ, R162 ;  /* 0x000000ffffad7224 */ /* 0x000fca00078e00a2 */
[----:B------:R-:W-:Y:S06]  /*5560*/  HMMA.16816.F32 R124, R4, R56, R24 ;  /* 0x00000038047c723c */ /* 0x000fec0000001818 */
[----:B------:R-:W-:Y:S06]  /*5570*/  HMMA.16816.F32 R24, R8, R118, RZ ;  /* 0x000000760818723c */ /* 0x000fec00000018ff */
[----:B------:R-:W-:Y:S01]  /*5580*/  HMMA.16816.F32 R128, R4, R60, R28 ;  /* 0x0000003c0480723c */ /* 0x000fe2000000181c */
[----:B------:R-:W-:Y:S01]  /*5590*/  IMAD.MOV.U32 R119, RZ, RZ, R212 ;  /* 0x000000ffff777224 */ /* 0x000fe200078e00d4 */
[----:B------:R-:W-:Y:S01]  /*55a0*/  MOV R118, R211 ;  /* 0x000000d300767202 */ /* 0x000fe20000000f00 */
[----:B------:R1:W-:Y:S03]  /*55b0*/  MUFU.EX2 R212, R3 ;  /* 0x0000000300d47308 */ /* 0x0003e60000000800 */
[----:B------:R-:W-:Y:S06]  /*55c0*/  HMMA.16816.F32 R28, R8, R110, RZ ;  /* 0x0000006e081c723c */ /* 0x000fec00000018ff */
[----:B------:R-:W-:Y:S01]  /*55d0*/  HMMA.16816.F32 R52, R4, R80, R44 ;  /* 0x000000500434723c */ /* 0x000fe2000000182c */
[----:B------:R-:W-:Y:S01]  /*55e0*/  IMAD.MOV.U32 R111, RZ, RZ, R213 ;  /* 0x000000ffff6f7224 */ /* 0x000fe200078e00d5 */
[----:B------:R-:W-:-:S04]  /*55f0*/  MOV R110, R214 ;  /* 0x000000d6006e7202 */ /* 0x000fc80000000f00 */
[C---:B------:R-:W-:Y:S01]  /*5600*/  HMMA.16816.F32 R164, R4.reuse, R76, R40 ;  /* 0x0000004c04a4723c */ /* 0x040fe20000001828 */
[----:B------:R-:W-:Y:S01]  /*5610*/  MOV R81, R183 ;  /* 0x000000b700517202 */ /* 0x000fe20000000f00 */
[----:B-1----:R-:W-:Y:S01]  /*5620*/  FFMA.FTZ R3, R172, UR20, -R2 ;  /* 0x00000014ac037c23 */ /* 0x002fe20008010802 */
[----:B------:R-:W-:Y:S01]  /*5630*/  MOV R80, R180 ;  /* 0x000000b400507202 */ /* 0x000fe20000000f00 */
[----:B------:R-:W-:Y:S02]  /*5640*/  IMAD.MOV.U32 R172, RZ, RZ, R163 ;  /* 0x000000ffffac7224 */ /* 0x000fe400078e00a3 */
[----:B------:R1:W2:Y:S01]  /*5650*/  MUFU.EX2 R213, R3 ;  /* 0x0000000300d57308 */ /* 0x0002a20000000800 */
[----:B------:R-:W-:Y:S06]  /*5660*/  HMMA.16816.F32 R180, R4, R68, R36 ;  /* 0x0000004404b4723c */ /* 0x000fec0000001824 */
[----:B------:R-:W-:Y:S01]  /*5670*/  HMMA.16816.F32 R36, R8, R106, RZ ;  /* 0x0000006a0824723c */ /* 0x000fe200000018ff */
[----:B------:R-:W-:-:S02]  /*5680*/  IMAD.MOV.U32 R69, RZ, RZ, R210 ;  /* 0x000000ffff457224 */ /* 0x000fc400078e00d2 */
[----:B------:R-:W-:-:S03]  /*5690*/  IMAD.MOV.U32 R68, RZ, RZ, R84 ;  /* 0x000000ffff447224 */ /* 0x000fc600078e0054 */
[----:B------:R-:W-:Y:S01]  /*56a0*/  HMMA.16816.F32 R84, R4, R64, R32 ;  /* 0x000000400454723c */ /* 0x000fe20000001820 */
[----:B------:R-:W-:Y:S01]  /*56b0*/  IMAD.MOV.U32 R106, RZ, RZ, R142 ;  /* 0x000000ffff6a7224 */ /* 0x000fe200078e008e */
[----:B------:R-:W-:Y:S01]  /*56c0*/  MOV R107, R141 ;  /* 0x0000008d006b7202 */ /* 0x000fe20000000f00 */
[----:B-1----:R-:W-:-:S03]  /*56d0*/  FFMA.FTZ R3, R139, UR20, -R2 ;  /* 0x000000148b037c23 */ /* 0x002fc60008010802 */
[----:B------:R-:W-:Y:S01]  /*56e0*/  HMMA.16816.F32 R32, R8, R102, RZ ;  /* 0x000000660820723c */ /* 0x000fe200000018ff */
[----:B------:R1:W-:Y:S05]  /*56f0*/  MUFU.EX2 R214, R3 ;  /* 0x0000000300d67308 */ /* 0x0003ea0000000800 */
[----:B------:R-:W-:Y:S01]  /*5700*/  HMMA.16816.F32 R60, R4, R62, R28 ;  /* 0x0000003e043c723c */ /* 0x000fe2000000181c */
[----:B------:R-:W-:Y:S01]  /*5710*/  LDSM.16.MT88.4 R28, [R233+0xd000] ;  /* 0x00d00000e91c783b */ /* 0x000fe20000004200 */
[----:B------:R-:W-:Y:S02]  /*5720*/  IMAD.MOV.U32 R102, RZ, RZ, R50 ;  /* 0x000000ffff667224 */ /* 0x000fe400078e0032 */
[----:B------:R-:W-:-:S02]  /*5730*/  IMAD.MOV.U32 R103, RZ, RZ, R51 ;  /* 0x000000ffff677224 */ /* 0x000fc400078e0033 */
[----:B------:R-:W-:Y:S06]  /*5740*/  HMMA.16816.F32 R40, R8, R98, RZ ;  /* 0x000000620828723c */ /* 0x000fec00000018ff */
[C---:B------:R-:W-:Y:S01]  /*5750*/  HMMA.16816.F32 R188, R4.reuse, R72, R20 ;  /* 0x0000004804bc723c */ /* 0x040fe20000001814 */
[----:B-1----:R-:W-:Y:S01]  /*5760*/  FFMA.FTZ R3, R138, UR20, -R2 ;  /* 0x000000148a037c23 */ /* 0x002fe20008010802 */
[----:B------:R-:W-:Y:S02]  /*5770*/  IMAD.MOV.U32 R98, RZ, RZ, R48 ;  /* 0x000000ffff627224 */ /* 0x000fe400078e0030 */
[----:B------:R-:W-:Y:S01]  /*5780*/  IMAD.MOV.U32 R99, RZ, RZ, R90 ;  /* 0x000000ffff637224 */ /* 0x000fe200078e005a */
[----:B------:R1:W-:Y:S01]  /*5790*/  MUFU.EX2 R215, R3 ;  /* 0x0000000300d77308 */ /* 0x0003e20000000800 */
[----:B------:R-:W-:Y:S01]  /*57a0*/  HMMA.16816.F32 R64, R4, R66, R32 ;  /* 0x000000420440723c */ /* 0x000fe20000001820 */
[----:B------:R-:W-:Y:S01]  /*57b0*/  LDSM.16.MT88.4 R32, [R235+0xd000] ;  /* 0x00d00000eb20783b */ /* 0x000fe20000004200 */
[----:B------:R-:W-:Y:S01]  /*57c0*/  IMAD.MOV.U32 R72, RZ, RZ, R89 ;  /* 0x000000ffff487224 */ /* 0x000fe200078e0059 */
[----:B------:R-:W-:Y:S01]  /*57d0*/  MOV R73, R91 ;  /* 0x0000005b00497202 */ /* 0x000fe20000000f00 */
[----:B------:R-:W-:Y:S01]  /*57e0*/  IMAD.MOV.U32 R89, RZ, RZ, R147 ;  /* 0x000000ffff597224 */ /* 0x000fe200078e0093 */
[----:B------:R-:W-:Y:S01]  /*57f0*/  MOV R90, R146 ;  /* 0x00000092005a7202 */ /* 0x000fe20000000f00 */
[----:B------:R-:W-:Y:S01]  /*5800*/  HMMA.16816.F32 R44, R8, R94, RZ ;  /* 0x0000005e082c723c */ /* 0x000fe200000018ff */
[----:B------:R-:W-:-:S05]  /*5810*/  IMAD.MOV.U32 R91, RZ, RZ, R145 ;  /* 0x000000ffff5b7224 */ /* 0x000fca00078e0091 */
[----:B------:R-:W-:Y:S01]  /*5820*/  HMMA.16816.F32 R20, R8, R148, RZ ;  /* 0x000000940814723c */ /* 0x000fe200000018ff */
[----:B-1----:R-:W-:-:S05]  /*5830*/  FFMA.FTZ R3, R137, UR20, -R0 ;  /* 0x0000001489037c23 */ /* 0x002fca0008010800 */
[C---:B------:R-:W-:Y:S01]  /*5840*/  HMMA.16816.F32 R48, R8.reuse, R122, RZ ;  /* 0x0000007a0830723c */ /* 0x040fe200000018ff */
[----:B------:R1:W-:Y:S05]  /*5850*/  MUFU.EX2 R208, R3 ;  /* 0x0000000300d07308 */ /* 0x0003ea0000000800 */
[----:B------:R-:W-:Y:S01]  /*5860*/  HMMA.16816.F32 R8, R8, R150, RZ ;  /* 0x000000960808723c */ /* 0x000fe200000018ff */
[----:B------:R-:W-:Y:S01]  /*5870*/  MOV R122, R102 ;  /* 0x00000066007a7202 */ /* 0x000fe20000000f00 */
[----:B------:R-:W-:Y:S01]  /*5880*/  IMAD.MOV.U32 R123, RZ, RZ, R103 ;  /* 0x000000ffff7b7224 */ /* 0x000fe200078e0067 */
[----:B------:R-:W-:Y:S01]  /*5890*/  MOV R103, R68 ;  /* 0x0000004400677202 */ /* 0x000fe20000000f00 */
[----:B------:R-:W-:-:S02]  /*58a0*/  IMAD.MOV.U32 R102, RZ, RZ, R81 ;  /* 0x000000ffff667224 */ /* 0x000fc400078e0051 */
[C---:B------:R-:W-:Y:S01]  /*58b0*/  HMMA.16816.F32 R76, R4.reuse, R78, R40 ;  /* 0x0000004e044c723c */ /* 0x040fe20000001828 */
[----:B------:R-:W3:Y:S05]  /*58c0*/  LDL.LU R81, [R1+0x7c] ;  /* 0x00007c0001517983 */ /* 0x000eea0000300800 */
[----:B------:R-:W-:Y:S01]  /*58d0*/  HMMA.16816.F32 R92, R4, R112, R20 ;  /* 0x00000070045c723c */ /* 0x000fe20000001814 */
[----:B-1----:R-:W-:-:S05]  /*58e0*/  FFMA.FTZ R3, R132, UR20, -R0 ;  /* 0x0000001484037c23 */ /* 0x002fca0008010800 */
[C---:B------:R-:W-:Y:S01]  /*58f0*/  HMMA.16816.F32 R44, R4.reuse, R82, R44 ;  /* 0x00000052042c723c */ /* 0x040fe2000000182c */
[----:B------:R1:W4:Y:S01]  /*5900*/  MUFU.EX2 R209, R3 ;  /* 0x0000000300d17308 */ /* 0x0003220000000800 */
[----:B------:R-:W-:Y:S01]  /*5910*/  IMAD.MOV.U32 R112, RZ, RZ, R98 ;  /* 0x000000ffff707224 */ /* 0x000fe200078e0062 */
[----:B------:R-:W-:Y:S01]  /*5920*/  MOV R113, R99 ;  /* 0x0000006300717202 */ /* 0x000fe20000000f00 */
[----:B------:R-:W-:Y:S02]  /*5930*/  LDSM.16.MT88.4 R20, [R236+0xd000] ;  /* 0x00d00000ec14783b */ /* 0x000fe40000004200 */
[C---:B------:R-:W-:Y:S06]  /*5940*/  HMMA.16816.F32 R36, R4.reuse, R70, R36 ;  /* 0x000000460424723c */ /* 0x040fec0000001824 */
[----:B------:R-:W-:Y:S01]  /*5950*/  HMMA.16816.F32 R56, R4, R58, R24 ;  /* 0x0000003a0438723c */ /* 0x000fe20000001818 */
[----:B-1----:R-:W-:-:S05]  /*5960*/  FFMA.FTZ R3, R175, UR20, -R0 ;  /* 0x00000014af037c23 */ /* 0x002fca0008010800 */
[----:B------:R-:W-:Y:S01]  /*5970*/  HMMA.16816.F32 R48, R4, R74, R48 ;  /* 0x0000004a0430723c */ /* 0x000fe20000001830 */
[----:B------:R-:W-:-:S05]  /*5980*/  IMAD.MOV.U32 R175, RZ, RZ, R160 ;  /* 0x000000ffffaf7224 */ /* 0x000fca00078e00a0 */
[----:B------:R-:W-:Y:S01]  /*5990*/  HMMA.16816.F32 R40, R4, R114, R8 ;  /* 0x000000720428723c */ /* 0x000fe20000001808 */
[----:B------:R1:W-:Y:S01]  /*59a0*/  MUFU.EX2 R210, R3 ;  /* 0x0000000300d27308 */ /* 0x0003e20000000800 */
[----:B------:R-:W-:Y:S01]  /*59b0*/  MOV R99, R134 ;  /* 0x0000008600637202 */ /* 0x000fe20000000f00 */
[----:B------:R-:W-:Y:S01]  /*59c0*/  IMAD.MOV.U32 R98, RZ, RZ, R239 ;  /* 0x000000ffff627224 */ /* 0x000fe200078e00ef */
[----:B------:R-:W-:Y:S01]  /*59d0*/  MOV R68, R240 ;  /* 0x000000f000447202 */ /* 0x000fe20000000f00 */
[----:B------:R-:W-:Y:S01]  /*59e0*/  IMAD.MOV.U32 R70, RZ, RZ, R112 ;  /* 0x000000ffff467224 */ /* 0x000fe200078e0070 */
[----:B------:R-:W1:Y:S01]  /*59f0*/  LDSM.16.MT88.4 R24, [R234+0xd000] ;  /* 0x00d00000ea18783b */ /* 0x000e620000004200 */
[----:B------:R-:W-:Y:S01]  /*5a00*/  IMAD.MOV.U32 R71, RZ, RZ, R113 ;  /* 0x000000ffff477224 */ /* 0x000fe200078e0071 */
[----:B--2---:R-:W-:Y:S02]  /*5a10*/  F2FP.F16.F32.PACK_AB R8, R213, R212 ;  /* 0x000000d4d508723e */ /* 0x004fe400000000ff */
[----:B----4-:R-:W-:-:S02]  /*5a20*/  F2FP.F16.F32.PACK_AB R9, R209, R208 ;  /* 0x000000d0d109723e */ /* 0x010fc400000000ff */
[----:B------:R-:W-:Y:S01]  /*5a30*/  F2FP.F16.F32.PACK_AB R10, R215, R214 ;  /* 0x000000d6d70a723e */ /* 0x000fe200000000ff */
[----:B-1----:R-:W-:Y:S01]  /*5a40*/  FFMA.FTZ R3, R174, UR20, -R0 ;  /* 0x00000014ae037c23 */ /* 0x002fe20008010800 */
[----:B------:R-:W-:-:S03]  /*5a50*/  MOV R174, R161 ;  /* 0x000000a100ae7202 */ /* 0x000fc60000000f00 */
[----:B------:R1:W2:Y:S02]  /*5a60*/  MUFU.EX2 R211, R3 ;  /* 0x0000000300d37308 */ /* 0x0002a40000000800 */
[----:B-1----:R-:W-:Y:S01]  /*5a70*/  FFMA.FTZ R3, R185, UR20, -R13 ;  /* 0x00000014b9037c23 */ /* 0x002fe2000801080d */
[----:B------:R-:W-:Y:S01]  /*5a80*/  IMAD.MOV.U32 R112, RZ, RZ, R117 ;  /* 0x000000ffff707224 */ /* 0x000fe200078e0075 */
[----:B--2---:R-:W-:-:S04]  /*5a90*/  F2FP.F16.F32.PACK_AB R11, R211, R210 ;  /* 0x000000d2d30b723e */ /* 0x004fc800000000ff */
[----:B------:R1:W-:Y:S01]  /*5aa0*/  MUFU.EX2 R143, R3 ;  /* 0x00000003008f7308 */ /* 0x0003e20000000800 */
[----:B------:R-:W-:Y:S01]  /*5ab0*/  MOV R117, R15 ;  /* 0x0000000f00757202 */ /* 0x000fe20000000f00 */
[----:B------:R-:W-:Y:S01]  /*5ac0*/  IMAD.MOV.U32 R113, RZ, RZ, R69 ;  /* 0x000000ffff717224 */ /* 0x000fe200078e0045 */
[C---:B------:R-:W-:Y:S06]  /*5ad0*/  HMMA.16816.F32 R164, R8.reuse, R24, R164 ;  /* 0x0000001808a4723c */ /* 0x040fec00000018a4 */
[----:B------:R-:W-:Y:S01]  /*5ae0*/  HMMA.16816.F32 R76, R8, R26, R76 ;  /* 0x0000001a084c723c */ /* 0x000fe2000000184c */
[----:B-1----:R-:W-:-:S05]  /*5af0*/  FFMA.FTZ R3, R184, UR20, -R13 ;  /* 0x00000014b8037c23 */ /* 0x002fca000801080d */
[----:B------:R-:W-:Y:S01]  /*5b00*/  HMMA.16816.F32 R148, R8, R28, R52 ;  /* 0x0000001c0894723c */ /* 0x000fe20000001834 */
[----:B------:R1:W2:Y:S01]  /*5b10*/  MUFU.EX2 R142, R3 ;  /* 0x00000003008e7308 */ /* 0x0002a20000000800 */
[----:B------:R-:W-:-:S04]  /*5b20*/  IMAD.MOV.U32 R69, RZ, RZ, R19 ;  /* 0x000000ffff457224 */ /* 0x000fc800078e0013 */
[C---:B------:R-:W-:Y:S06]  /*5b30*/  HMMA.16816.F32 R180, R8.reuse, R20, R180 ;  /* 0x0000001408b4723c */ /* 0x040fec00000018b4 */
[C---:B------:R-:W-:Y:S06]  /*5b40*/  HMMA.16816.F32 R52, R8.reuse, R22, R36 ;  /* 0x000000160834723c */ /* 0x040fec0000001824 */
[----:B------:R-:W-:Y:S01]  /*5b50*/  HMMA.16816.F32 R44, R8, R30, R44 ;  /* 0x0000001e082c723c */ /* 0x000fe2000000182c */
[--C-:B-1----:R-:W-:Y:S01]  /*5b60*/  FFMA.FTZ R3, R186, UR20, -R13.reuse ;  /* 0x00000014ba037c23 */ /* 0x102fe2000801080d */
[----:B--2---:R-:W-:Y:S01]  /*5b70*/  F2FP.F16.F32.PACK_AB R4, R142, R143 ;  /* 0x0000008f8e04723e */ /* 0x004fe200000000ff */
[----:B------:R-:W-:Y:S02]  /*5b80*/  LDSM.16.MT88.4 R36, [R235+0xf000] ;  /* 0x00f00000eb24783b */ /* 0x000fe40000004200 */
        /* <DEDUP_REMOVED lines=12> */
[----:B------:R-:W1:Y:S02]  /*5c50*/  MUFU.EX2 R139, R3 ;  /* 0x00000003008b7308 */ /* 0x000e640000000800 */
[----:B-1----:R-:W-:-:S07]  /*5c60*/  F2FP.F16.F32.PACK_AB R7, R139, R138 ;  /* 0x0000008a8b07723e */ /* 0x002fce00000000ff */
[C---:B------:R-:W-:Y:S06]  /*5c70*/  HMMA.16816.F32 R144, R4.reuse, R28, R192 ;  /* 0x0000001c0490723c */ /* 0x040fec00000018c0 */
[----:B------:R-:W-:Y:S01]  /*5c80*/  HMMA.16816.F32 R192, R4, R32, R172 ;  /* 0x0000002004c0723c */ /* 0x000fe200000018ac */
[----:B------:R-:W-:-:S05]  /*5c90*/  MOV R19, R243 ;  /* 0x000000f300137202 */ /* 0x000fca0000000f00 */
[C---:B------:R-:W-:Y:S01]  /*5ca0*/  HMMA.16816.F32 R160, R4.reuse, R24, R200 ;  /* 0x0000001804a0723c */ /* 0x040fe200000018c8 */
[----:B------:R-:W-:Y:S01]  /*5cb0*/  IMAD.MOV.U32 R172, RZ, RZ, R118 ;  /* 0x000000ffffac7224 */ /* 0x000fe200078e0076 */
[----:B------:R-:W-:Y:S01]  /*5cc0*/  MOV R173, R119 ;  /* 0x0000007700ad7202 */ /* 0x000fe20000000f00 */
[----:B------:R-:W-:Y:S02]  /*5cd0*/  IMAD.MOV.U32 R174, RZ, RZ, R110 ;  /* 0x000000ffffae7224 */ /* 0x000fe400078e006e */
[----:B------:R-:W-:Y:S01]  /*5ce0*/  IMAD.MOV.U32 R175, RZ, RZ, R111 ;  /* 0x000000ffffaf7224 */ /* 0x000fe200078e006f */
[C---:B------:R-:W-:Y:S01]  /*5cf0*/  HMMA.16816.F32 R168, R4.reuse, R26, R168 ;  /* 0x0000001a04a8723c */ /* 0x040fe200000018a8 */
[----:B------:R-:W-:Y:S01]  /*5d00*/  IMAD.MOV.U32 R118, RZ, RZ, R72 ;  /* 0x000000ffff767224 */ /* 0x000fe200078e0048 */
[----:B------:R-:W1:Y:S01]  /*5d10*/  LDSM.16.MT88.4 R24, [R233+0xf000] ;  /* 0x00f00000e918783b */ /* 0x000e620000004200 */
[----:B------:R-:W-:Y:S02]  /*5d20*/  IMAD.MOV.U32 R119, RZ, RZ, R73 ;  /* 0x000000ffff777224 */ /* 0x000fe400078e0049 */
[----:B------:R-:W-:Y:S01]  /*5d30*/  IMAD.MOV.U32 R111, RZ, RZ, R80 ;  /* 0x000000ffff6f7224 */ /* 0x000fe200078e0050 */
[----:B------:R-:W-:Y:S01]  /*5d40*/  HMMA.16816.F32 R176, R4, R20, R224 ;  /* 0x0000001404b0723c */ /* 0x000fe200000018e0 */
[----:B------:R-:W-:Y:S01]  /*5d50*/  IMAD.MOV.U32 R110, RZ, RZ, R242 ;  /* 0x000000ffff6e7224 */ /* 0x000fe200078e00f2 */
[----:B------:R-:W2:Y:S01]  /*5d60*/  LDL.LU R80, [R1+0x84] ;  /* 0x0000840001507983 */ /* 0x000ea20000300800 */
[----:B------:R-:W-:Y:S01]  /*5d70*/  IMAD.MOV.U32 R83, RZ, RZ, R119 ;  /* 0x000000ffff537224 */ /* 0x000fe200078e0077 */
[----:B------:R-:W-:-:S02]  /*5d80*/  MOV R82, R118 ;  /* 0x0000007600527202 */ /* 0x000fc40000000f00 */
[----:B------:R4:W5:Y:S01]  /*5d90*/  LDL.LU R134, [R1+0x160] ;  /* 0x0001600001867983 */ /* 0x0009620000300800 */
[----:B------:R-:W-:Y:S01]  /*5da0*/  IMAD.MOV.U32 R119, RZ, RZ, R110 ;  /* 0x000000ffff777224 */ /* 0x000fe200078e006e */
[----:B------:R-:W-:Y:S01]  /*5db0*/  MOV R118, R68 ;  /* 0x0000004400767202 */ /* 0x000fe20000000f00 */
[C---:B------:R-:W-:Y:S01]  /*5dc0*/  HMMA.16816.F32 R184, R4.reuse, R22, R156 ;  /* 0x0000001604b8723c */ /* 0x040fe2000000189c */
[----:B------:R-:W3:Y:S01]  /*5dd0*/  LDL.LU R239, [R1+0x15c] ;  /* 0x00015c0001ef7983 */ /* 0x000ee20000300800 */
[----:B------:R-:W-:Y:S01]  /*5de0*/  MOV R110, R100 ;  /* 0x00000064006e7202 */ /* 0x000fe20000000f00 */
[----:B------:R-:W-:Y:S02]  /*5df0*/  IMAD.MOV.U32 R68, RZ, RZ, R101 ;  /* 0x000000ffff447224 */ /* 0x000fe400078e0065 */
[----:B------:R-:W4:Y:S01]  /*5e00*/  LDL.LU R242, [R1+0x158] ;  /* 0x0001580001f27983 */ /* 0x000f220000300800 */
[----:B------:R-:W-:Y:S01]  /*5e10*/  IMAD.MOV.U32 R100, RZ, RZ, R16 ;  /* 0x000000ffff647224 */ /* 0x000fe200078e0010 */
[----:B------:R-:W-:Y:S02]  /*5e20*/  HMMA.16816.F32 R152, R4, R30, R152 ;  /* 0x0000001e0498723c */ /* 0x000fe40000001898 */
[----:B------:R-:W2:Y:S01]  /*5e30*/  LDL.LU R240, [R1+0x154] ;  /* 0x0001540001f07983 */ /* 0x000ea20000300800 */
[----:B------:R-:W-:-:S03]  /*5e40*/  IMAD.MOV.U32 R101, RZ, RZ, R241 ;  /* 0x000000ffff657224 */ /* 0x000fc600078e00f1 */
[----:B------:R2:W5:Y:S01]  /*5e50*/  LDL.LU R15, [R1+0x150] ;  /* 0x00015000010f7983 */ /* 0x0005620000300800 */
[----:B------:R-:W-:Y:S03]  /*5e60*/  HMMA.16816.F32 R224, R8, R32, R84 ;  /* 0x0000002008e0723c */ /* 0x000fe60000001854 */
[----:B------:R-:W3:Y:S04]  /*5e70*/  LDL.LU R16, [R1+0x14c] ;  /* 0x00014c0001107983 */ /* 0x000ee80000300800 */
[----:B------:R-:W4:Y:S04]  /*5e80*/  LDL.LU R241, [R1+0x148] ;  /* 0x0001480001f17983 */ /* 0x000f280000300800 */
[----:B------:R-:W2:Y:S01]  /*5e90*/  LDL.LU R243, [R1+0x144] ;  /* 0x0001440001f37983 */ /* 0x000ea20000300800 */
[----:B-1----:R-:W-:Y:S03]  /*5ea0*/  HMMA.16816.F32 R72, R4, R24, R172 ;  /* 0x000000180448723c */ /* 0x002fe600000018ac */
[----:B------:R-:W1:Y:S04]  /*5eb0*/  LDSM.16.MT88.4 R20, [R234+0xf000] ;  /* 0x00f00000ea14783b */ /* 0x000e680000004200 */
[----:B------:R-:W1:Y:S01]  /*5ec0*/  LDSM.16.MT88.4 R28, [R236+0xf000] ;  /* 0x00f00000ec1c783b */ /* 0x000e620000004200 */
[----:B------:R-:W-:-:S02]  /*5ed0*/  MOV R172, R82 ;  /* 0x0000005200ac7202 */ /* 0x000fc40000000f00 */
[----:B------:R-:W-:Y:S01]  /*5ee0*/  MOV R82, R68 ;  /* 0x0000004400527202 */ /* 0x000fe20000000f00 */
[----:B------:R-:W-:Y:S02]  /*5ef0*/  IMAD.MOV.U32 R68, RZ, RZ, R251 ;  /* 0x000000ffff447224 */ /* 0x000fe400078e00fb */
[----:B------:R-:W4:Y:S01]  /*5f00*/  LDL.LU R251, [R1+0x140] ;  /* 0x0001400001fb7983 */ /* 0x000f220000300800 */
[----:B------:R-:W-:Y:S02]  /*5f10*/  IMAD.MOV.U32 R173, RZ, RZ, R83 ;  /* 0x000000ffffad7224 */ /* 0x000fe400078e0053 */
[----:B------:R-:W-:Y:S01]  /*5f20*/  IMAD.MOV.U32 R83, RZ, RZ, R110 ;  /* 0x000000ffff537224 */ /* 0x000fe200078e006e */
[----:B------:R-:W-:Y:S01]  /*5f30*/  MOV R110, R100 ;  /* 0x00000064006e7202 */ /* 0x000fe20000000f00 */
[----:B------:R-:W-:Y:S02]  /*5f40*/  IMAD.MOV.U32 R100, RZ, RZ, R19 ;  /* 0x000000ffff647224 */ /* 0x000fe400078e0013 */
[----:B------:R-:W4:Y:S01]  /*5f50*/  LDL.LU R19, [R1+0x54] ;  /* 0x0000540001137983 */ /* 0x000f220000300800 */
[----:B------:R-:W-:-:S02]  /*5f60*/  IMAD.MOV.U32 R174, RZ, RZ, R70 ;  /* 0x000000ffffae7224 */ /* 0x000fc400078e0046 */
[----:B------:R-:W-:Y:S02]  /*5f70*/  IMAD.MOV.U32 R175, RZ, RZ, R71 ;  /* 0x000000ffffaf7224 */ /* 0x000fe400078e0047 */
[----:B------:R-:W-:Y:S02]  /*5f80*/  IMAD.MOV.U32 R70, RZ, RZ, R69 ;  /* 0x000000ffff467224 */ /* 0x000fe400078e0045 */
[----:B------:R-:W-:Y:S02]  /*5f90*/  IMAD.MOV.U32 R71, RZ, RZ, R117 ;  /* 0x000000ffff477224 */ /* 0x000fe400078e0075 */
[----:B------:R-:W-:Y:S02]  /*5fa0*/  IMAD.MOV.U32 R202, RZ, RZ, R172 ;  /* 0x000000ffffca7224 */ /* 0x000fe400078e00ac */
[----:B------:R-:W-:Y:S01]  /*5fb0*/  IMAD.MOV.U32 R203, RZ, RZ, R173 ;  /* 0x000000ffffcb7224 */ /* 0x000fe200078e00ad */
[----:B------:R-:W-:Y:S01]  /*5fc0*/  MOV R173, R70 ;  /* 0x0000004600ad7202 */ /* 0x000fe20000000f00 */
[----:B------:R-:W-:Y:S01]  /*5fd0*/  IMAD.MOV.U32 R200, RZ, RZ, R174 ;  /* 0x000000ffffc87224 */ /* 0x000fe200078e00ae */
[----:B------:R-:W-:Y:S01]  /*5fe0*/  MOV R174, R68 ;  /* 0x0000004400ae7202 */ /* 0x000fe20000000f00 */
[----:B------:R-:W-:-:S02]  /*5ff0*/  IMAD.MOV.U32 R172, RZ, RZ, R71 ;  /* 0x000000ffffac7224 */ /* 0x000fc400078e0047 */
[----:B------:R-:W-:Y:S01]  /*6000*/  FFMA.FTZ R3, R229, UR20, -R2 ;  /* 0x00000014e5037c23 */ /* 0x000fe20008010802 */
[----:B-1----:R-:W-:Y:S06]  /*6010*/  HMMA.16816.F32 R84, R4, R22, R220 ;  /* 0x000000160454723c */ /* 0x002fec00000018dc */
[C---:B------:R-:W-:Y:S06]  /*6020*/  HMMA.16816.F32 R220, R8.reuse, R34, R64 ;  /* 0x0000002208dc723c */ /* 0x040fec0000001840 */
[----:B------:R-:W-:Y:S01]  /*6030*/  HMMA.16816.F32 R64, R8, R26, R60 ;  /* 0x0000001a0840723c */ /* 0x000fe2000000183c */
[----:B------:R-:W-:Y:S01]  /*6040*/  MOV R201, R175 ;  /* 0x000000af00c97202 */ /* 0x000fe20000000f00 */
[----:B------:R-:W-:-:S02]  /*6050*/  IMAD.MOV.U32 R175, RZ, RZ, R110 ;  /* 0x000000ffffaf7224 */ /* 0x000fc400078e006e */
[----:B------:R-:W-:Y:S02]  /*6060*/  IMAD.MOV.U32 R156, RZ, RZ, R174 ;  /* 0x000000ffff9c7224 */ /* 0x000fe400078e00ae */
[----:B------:R-:W-:Y:S06]  /*6070*/  HMMA.16816.F32 R56, R8, R22, R56 ;  /* 0x000000160838723c */ /* 0x000fec0000001838 */
[C---:B------:R-:W-:Y:S06]  /*6080*/  HMMA.16816.F32 R88, R4.reuse, R20, R88 ;  /* 0x000000140458723c */ /* 0x040fec0000001858 */
[C---:B------:R-:W-:Y:S06]  /*6090*/  HMMA.16816.F32 R104, R4.reuse, R28, R104 ;  /* 0x0000001c0468723c */ /* 0x040fec0000001868 */
[C---:B------:R-:W-:Y:S06]  /*60a0*/  HMMA.16816.F32 R120, R4.reuse, R36, R120 ;  /* 0x000000240478723c */ /* 0x040fec0000001878 */
[C---:B------:R-:W-:Y:S06]  /*60b0*/  HMMA.16816.F32 R200, R4.reuse, R34, R200 ;  /* 0x0000002204c8723c */ /* 0x040fec00000018c8 */
[----:B------:R-:W-:Y:S06]  /*60c0*/  HMMA.16816.F32 R196, R4, R38, R196 ;  /* 0x0000002604c4723c */ /* 0x000fec00000018c4 */
[C---:B------:R-:W-:Y:S06]  /*60d0*/  HMMA.16816.F32 R60, R8.reuse, R20, R124 ;  /* 0x00000014083c723c */ /* 0x040fec000000187c */
[C---:B------:R-:W-:Y:S06]  /*60e0*/  HMMA.16816.F32 R48, R8.reuse, R30, R48 ;  /* 0x0000001e0830723c */ /* 0x040fec0000001830 */
[----:B------:R-:W-:Y:S01]  /*60f0*/  HMMA.16816.F32 R40, R8, R38, R40 ;  /* 0x000000260828723c */ /* 0x000fe20000001828 */
[----:B---3--:R-:W-:-:S02]  /*6100*/  MOV R69, R16 ;  /* 0x0000001000457202 */ /* 0x008fc40000000f00 */
[----:B------:R1:W5:Y:S01]  /*6110*/  LDL.LU R16, [R1+0x13c] ;  /* 0x00013c0001107983 */ /* 0x0003620000300800 */
[----:B--2---:R-:W-:-:S03]  /*6120*/  IMAD.MOV.U32 R117, RZ, RZ, R243 ;  /* 0x000000ffff757224 */ /* 0x004fc600078e00f3 */
[----:B------:R-:W2:Y:S01]  /*6130*/  LDL.LU R243, [R1+0x138] ;  /* 0x0001380001f37983 */ /* 0x000ea20000300800 */
[----:B------:R-:W-:Y:S01]  /*6140*/  IMAD.MOV.U32 R70, RZ, RZ, R69 ;  /* 0x000000ffff467224 */ /* 0x000fe200078e0045 */
[----:B------:R-:W-:Y:S01]  /*6150*/  MOV R69, R240 ;  /* 0x000000f000457202 */ /* 0x000fe20000000f00 */
[----:B------:R-:W-:Y:S02]  /*6160*/  IMAD.MOV.U32 R71, RZ, RZ, R117 ;  /* 0x000000ffff477224 */ /* 0x000fe400078e0075 */
[----:B----4-:R-:W-:Y:S01]  /*6170*/  IMAD.MOV.U32 R68, RZ, RZ, R241 ;  /* 0x000000ffff447224 */ /* 0x010fe200078e00f1 */
[----:B------:R-:W-:Y:S01]  /*6180*/  MOV R115, R69 ;  /* 0x0000004500737202 */ /* 0x000fe20000000f00 */
[----:B------:R-:W-:Y:S01]  /*6190*/  IMAD.MOV.U32 R157, RZ, RZ, R70 ;  /* 0x000000ffff9d7224 */ /* 0x000fe200078e0046 */
[----:B------:R-:W-:Y:S01]  /*61a0*/  MOV R158, R71 ;  /* 0x00000047009e7202 */ /* 0x000fe20000000f00 */
[----:B------:R-:W-:Y:S02]  /*61b0*/  IMAD.MOV.U32 R114, RZ, RZ, R68 ;  /* 0x000000ffff727224 */ /* 0x000fe400078e0044 */
[----:B------:R-:W-:Y:S01]  /*61c0*/  HMMA.16816.F32 R68, R4, R26, R244 ;  /* 0x0000001a0444723c */ /* 0x000fe200000018f4 */
[----:B------:R3:W-:Y:S01]  /*61d0*/  MUFU.EX2 R27, R3 ;  /* 0x00000003001b7308 */ /* 0x0007e20000000800 */
[----:B------:R-:W-:Y:S01]  /*61e0*/  MOV R110, R251 ;  /* 0x000000fb006e7202 */ /* 0x000fe20000000f00 */
[----:B------:R-:W-:Y:S01]  /*61f0*/  IMAD.MOV.U32 R174, RZ, RZ, R239 ;  /* 0x000000ffffae7224 */ /* 0x000fe200078e00ef */
[----:B------:R1:W5:Y:S03]  /*6200*/  LDL.LU R251, [R1+0x134] ;  /* 0x0001340001fb7983 */ /* 0x0003660000300800 */
[----:B------:R-:W-:Y:S01]  /*6210*/  IMAD.MOV.U32 R245, RZ, RZ, R111 ;  /* 0x000000fffff57224 */ /* 0x000fe200078e006f */
[----:B------:R-:W-:Y:S01]  /*6220*/  MOV R246, R108 ;  /* 0x0000006c00f67202 */ /* 0x000fe20000000f00 */
[----:B------:R-:W-:-:S02]  /*6230*/  IMAD.MOV.U32 R247, RZ, RZ, R109 ;  /* 0x000000fffff77224 */ /* 0x000fc400078e006d */
[----:B---3--:R-:W-:-:S04]  /*6240*/  FFMA.FTZ R3, R207, UR20, -R2 ;  /* 0x00000014cf037c23 */ /* 0x008fc80008010802 */
[----:B------:R3:W-:Y:S01]  /*6250*/  MUFU.EX2 R33, R3 ;  /* 0x0000000300217308 */ /* 0x0007e20000000800 */
[----:B------:R-:W-:Y:S02]  /*6260*/  IMAD.MOV.U32 R159, RZ, RZ, R110 ;  /* 0x000000ffff9f7224 */ /* 0x000fe400078e006e */
[--C-:B---3--:R-:W-:Y:S01]  /*6270*/  FFMA.FTZ R3, R206, UR20, -R2.reuse ;  /* 0x00000014ce037c23 */ /* 0x108fe20008010802 */
[----:B------:R-:W-:-:S04]  /*6280*/  FFMA.FTZ R2, R205, UR20, -R2 ;  /* 0x00000014cd027c23 */ /* 0x000fc80008010802 */
[----:B------:R3:W-:Y:S01]  /*6290*/  MUFU.EX2 R32, R2 ;  /* 0x0000000200207308 */ /* 0x0007e20000000800 */
[----:B------:R-:W-:Y:S01]  /*62a0*/  HMMA.16816.F32 R108, R4, R30, R216 ;  /* 0x0000001e046c723c */ /* 0x000fe200000018d8 */
[----:B---3--:R-:W-:Y:S01]  /*62b0*/  FFMA.FTZ R2, R245, UR20, -R0 ;  /* 0x00000014f5027c23 */ /* 0x008fe20008010800 */
[----:B------:R-:W-:Y:S01]  /*62c0*/  IMAD.MOV.U32 R245, RZ, RZ, R246 ;  /* 0x000000fffff57224 */ /* 0x000fe200078e00f6 */
[----:B------:R-:W-:Y:S01]  /*62d0*/  MOV R246, R247 ;  /* 0x000000f700f67202 */ /* 0x000fe20000000f00 */
[----:B------:R-:W-:-:S03]  /*62e0*/  IMAD.MOV.U32 R247, RZ, RZ, R156 ;  /* 0x000000fffff77224 */ /* 0x000fc600078e009c */
[----:B------:R3:W-:Y:S01]  /*62f0*/  MUFU.EX2 R23, R2 ;  /* 0x0000000200177308 */ /* 0x0007e20000000800 */
[----:B------:R-:W-:Y:S01]  /*6300*/  IMAD.MOV.U32 R156, RZ, RZ, R157 ;  /* 0x000000ffff9c7224 */ /* 0x000fe200078e009d */
[----:B------:R-:W-:Y:S01]  /*6310*/  MOV R157, R158 ;  /* 0x0000009e009d7202 */ /* 0x000fe20000000f00 */
[----:B------:R-:W-:Y:S01]  /*6320*/  IMAD.MOV.U32 R158, RZ, RZ, R159 ;  /* 0x000000ffff9e7224 */ /* 0x000fe200078e009f */
[----:B------:R-:W-:Y:S01]  /*6330*/  HMMA.16816.F32 R216, R8, R24, R128 ;  /* 0x0000001808d8723c */ /* 0x000fe20000001880 */
[----:B------:R-:W-:Y:S01]  /*6340*/  IMAD.MOV.U32 R159, RZ, RZ, R114 ;  /* 0x000000ffff9f7224 */ /* 0x000fe200078e0072 */
[----:B------:R-:W-:Y:S01]  /*6350*/  MOV R114, R115 ;  /* 0x0000007300727202 */ /* 0x000fe20000000f00 */
[----:B------:R-:W-:Y:S02]  /*6360*/  IMAD.MOV.U32 R115, RZ, RZ, R174 ;  /* 0x000000ffff737224 */ /* 0x000fe400078e00ae */
[----:B---3--:R-:W-:Y:S01]  /*6370*/  FFMA.FTZ R2, R245, UR20, -R0 ;  /* 0x00000014f5027c23 */ /* 0x008fe20008010800 */
[----:B------:R-:W-:Y:S01]  /*6380*/  IMAD.MOV.U32 R245, RZ, RZ, R246 ;  /* 0x000000fffff57224 */ /* 0x000fe200078e00f6 */
[----:B------:R-:W-:Y:S01]  /*6390*/  MOV R246, R247 ;  /* 0x000000f700f67202 */ /* 0x000fe20000000f00 */
[----:B------:R-:W-:-:S02]  /*63a0*/  IMAD.MOV.U32 R247, RZ, RZ, R156 ;  /* 0x000000fffff77224 */ /* 0x000fc400078e009c */
[----:B------:R-:W-:Y:S01]  /*63b0*/  IMAD.MOV.U32 R156, RZ, RZ, R157 ;  /* 0x000000ffff9c7224 */ /* 0x000fe200078e009d */
[----:B------:R-:W-:Y:S01]  /*63c0*/  MOV R157, R158 ;  /* 0x0000009e009d7202 */ /* 0x000fe20000000f00 */
[----:B------:R3:W-:Y:S01]  /*63d0*/  MUFU.EX2 R24, R2 ;  /* 0x0000000200187308 */ /* 0x0007e20000000800 */
[----:B------:R-:W-:Y:S01]  /*63e0*/  IMAD.MOV.U32 R174, RZ, RZ, R175 ;  /* 0x000000ffffae7224 */ /* 0x000fe200078e00af */
[----:B------:R-:W-:Y:S01]  /*63f0*/  MOV R175, R172 ;  /* 0x000000ac00af7202 */ /* 0x000fe20000000f00 */
[----:B------:R-:W-:Y:S02]  /*6400*/  IMAD.MOV.U32 R6, RZ, RZ, R156 ;  /* 0x000000ffff067224 */ /* 0x000fe400078e009c */
[----:B------:R-:W-:Y:S02]  /*6410*/  IMAD.MOV.U32 R7, RZ, RZ, R157 ;  /* 0x000000ffff077224 */ /* 0x000fe400078e009d */
[----:B------:R-:W-:Y:S02]  /*6420*/  IMAD.MOV.U32 R172, RZ, RZ, R173 ;  /* 0x000000ffffac7224 */ /* 0x000fe400078e00ad */
[----:B------:R-:W-:-:S02]  /*6430*/  IMAD.MOV.U32 R158, RZ, RZ, R159 ;  /* 0x000000ffff9e7224 */ /* 0x000fc400078e009f */
[----:B------:R-:W-:Y:S02]  /*6440*/  IMAD.MOV.U32 R173, RZ, RZ, R82 ;  /* 0x000000ffffad7224 */ /* 0x000fe400078e0052 */
[--C-:B---3--:R-:W-:Y:S01]  /*6450*/  FFMA.FTZ R2, R245, UR20, -R0.reuse ;  /* 0x00000014f5027c23 */ /* 0x108fe20008010800 */
[----:B------:R-:W-:Y:S01]  /*6460*/  FFMA.FTZ R0, R246, UR20, -R0 ;  /* 0x00000014f6007c23 */ /* 0x000fe20008010800 */
[----:B------:R-:W-:Y:S01]  /*6470*/  IMAD.MOV.U32 R159, RZ, RZ, R114 ;  /* 0x000000ffff9f7224 */ /* 0x000fe200078e0072 */
[----:B------:R-:W-:Y:S02]  /*6480*/  MOV R82, R83 ;  /* 0x0000005300527202 */ /* 0x000fe40000000f00 */
[----:B------:R3:W-:Y:S01]  /*6490*/  MUFU.EX2 R25, R0 ;  /* 0x0000000000197308 */ /* 0x0007e20000000800 */
[----:B------:R-:W-:Y:S01]  /*64a0*/  MOV R114, R115 ;  /* 0x0000007300727202 */ /* 0x000fe20000000f00 */
[----:B------:R-:W-:Y:S02]  /*64b0*/  IMAD.MOV.U32 R83, RZ, RZ, R112 ;  /* 0x000000ffff537224 */ /* 0x000fe400078e0070 */
[----:B------:R-:W-:-:S02]  /*64c0*/  IMAD.MOV.U32 R115, RZ, RZ, R174 ;  /* 0x000000ffff737224 */ /* 0x000fc400078e00ae */
[----:B------:R-:W-:Y:S01]  /*64d0*/  IMAD.MOV.U32 R112, RZ, RZ, R113 ;  /* 0x000000ffff707224 */ /* 0x000fe200078e0071 */
[----:B------:R-:W-:Y:S01]  /*64e0*/  MOV R113, R118 ;  /* 0x0000007600717202 */ /* 0x000fe20000000f00 */
[----:B------:R-:W-:Y:S01]  /*64f0*/  IMAD.MOV.U32 R174, RZ, RZ, R175 ;  /* 0x000000ffffae7224 */ /* 0x000fe200078e00af */
[----:B------:R-:W-:Y:S01]  /*6500*/  MOV R175, R172 ;  /* 0x000000ac00af7202 */ /* 0x000fe20000000f00 */
[----:B------:R-:W-:Y:S02]  /*6510*/  IMAD.MOV.U32 R118, RZ, RZ, R119 ;  /* 0x000000ffff767224 */ /* 0x000fe400078e0077 */
[----:B------:R-:W-:Y:S02]  /*6520*/  IMAD.MOV.U32 R172, RZ, RZ, R173 ;  /* 0x000000ffffac7224 */ /* 0x000fe400078e00ad */
[----:B---3--:R-:W-:Y:S01]  /*6530*/  FFMA.FTZ R0, R6, UR20, -R13 ;  /* 0x0000001406007c23 */ /* 0x008fe2000801080d */
[----:B------:R-:W-:Y:S01]  /*6540*/  MOV R6, R7 ;  /* 0x0000000700067202 */ /* 0x000fe20000000f00 */
[----:B------:R-:W-:-:S02]  /*6550*/  IMAD.MOV.U32 R7, RZ, RZ, R19 ;  /* 0x000000ffff077224 */ /* 0x000fc400078e0013 */
[----:B------:R-:W-:Y:S01]  /*6560*/  IMAD.MOV.U32 R119, RZ, RZ, R102 ;  /* 0x000000ffff777224 */ /* 0x000fe200078e0066 */
[----:B------:R3:W-:Y:S01]  /*6570*/  MUFU.EX2 R19, R0 ;  /* 0x0000000000137308 */ /* 0x0007e20000000800 */
[----:B------:R-:W-:Y:S01]  /*6580*/  IMAD.MOV.U32 R173, RZ, RZ, R82 ;  /* 0x000000ffffad7224 */ /* 0x000fe200078e0052 */
[----:B------:R-:W-:Y:S01]  /*6590*/  MOV R102, R103 ;  /* 0x0000006700667202 */ /* 0x000fe20000000f00 */
[----:B------:R-:W-:Y:S01]  /*65a0*/  IMAD.MOV.U32 R103, RZ, RZ, R238 ;  /* 0x000000ffff677224 */ /* 0x000fe200078e00ee */
[----:B------:R-:W-:Y:S01]  /*65b0*/  MOV R82, R83 ;  /* 0x0000005300527202 */ /* 0x000fe20000000f00 */
[----:B------:R-:W-:Y:S02]  /*65c0*/  IMAD.MOV.U32 R83, RZ, RZ, R112 ;  /* 0x000000ffff537224 */ /* 0x000fe400078e0070 */
[----:B------:R-:W-:Y:S01]  /*65d0*/  IMAD.MOV.U32 R112, RZ, RZ, R113 ;  /* 0x000000ffff707224 */ /* 0x000fe200078e0071 */
[----:B------:R-:W-:Y:S01]  /*65e0*/  MOV R113, R118 ;  /* 0x0000007600717202 */ /* 0x000fe20000000f00 */
[----:B------:R-:W-:Y:S01]  /*65f0*/  IMAD.MOV.U32 R118, RZ, RZ, R119 ;  /* 0x000000ffff767224 */ /* 0x000fe200078e0077 */
[----:B------:R-:W-:Y:S01]  /*6600*/  MOV R245, R158 ;  /* 0x0000009e00f57202 */ /* 0x000fe20000000f00 */
[----:B------:R-:W-:-:S02]  /*6610*/  IMAD.MOV.U32 R119, RZ, RZ, R102 ;  /* 0x000000ffff777224 */ /* 0x000fc400078e0066 */
[----:B---3--:R-:W-:Y:S01]  /*6620*/  FFMA.FTZ R0, R6, UR20, -R13 ;  /* 0x0000001406007c23 */ /* 0x008fe2000801080d */
[----:B------:R-:W-:-:S03]  /*6630*/  MOV R102, R103 ;  /* 0x0000006700667202 */ /* 0x000fc60000000f00 */
[----:B------:R3:W4:Y:S01]  /*6640*/  MUFU.EX2 R21, R0 ;  /* 0x0000000000157308 */ /* 0x0007220000000800 */
[----:B------:R-:W-:Y:S01]  /*6650*/  MOV R244, R247 ;  /* 0x000000f700f47202 */ /* 0x000fe20000000f00 */
[----:B------:R-:W-:Y:S01]  /*6660*/  IMAD.MOV.U32 R103, RZ, RZ, R101 ;  /* 0x000000ffff677224 */ /* 0x000fe200078e0065 */
[----:B------:R-:W-:Y:S01]  /*6670*/  MOV R156, R115 ;  /* 0x00000073009c7202 */ /* 0x000fe20000000f00 */
[----:B------:R-:W-:Y:S02]  /*6680*/  IMAD.MOV.U32 R101, RZ, RZ, R237 ;  /* 0x000000ffff657224 */ /* 0x000fe400078e00ed */
[----:B------:R-:W-:Y:S01]  /*6690*/  IMAD.MOV.U32 R246, RZ, RZ, R159 ;  /* 0x000000fffff67224 */ /* 0x000fe200078e009f */
[----:B------:R-:W-:Y:S01]  /*66a0*/  MOV R159, R172 ;  /* 0x000000ac009f7202 */ /* 0x000fe20000000f00 */
[----:B------:R-:W-:Y:S02]  /*66b0*/  IMAD.MOV.U32 R247, RZ, RZ, R114 ;  /* 0x000000fffff77224 */ /* 0x000fe400078e0072 */
[----:B------:R-:W-:Y:S01]  /*66c0*/  IMAD.MOV.U32 R157, RZ, RZ, R174 ;  /* 0x000000ffff9d7224 */ /* 0x000fe200078e00ae */
[----:B------:R-:W-:Y:S01]  /*66d0*/  MOV R174, R83 ;  /* 0x0000005300ae7202 */ /* 0x000fe20000000f00 */
[----:B------:R-:W-:-:S02]  /*66e0*/  IMAD.MOV.U32 R114, RZ, RZ, R173 ;  /* 0x000000ffff727224 */ /* 0x000fc400078e00ad */
[----:B---3--:R-:W-:Y:S01]  /*66f0*/  FFMA.FTZ R0, R7, UR20, -R13 ;  /* 0x0000001407007c23 */ /* 0x008fe2000801080d */
[----:B------:R-:W-:Y:S01]  /*6700*/  IMAD.MOV.U32 R115, RZ, RZ, R82 ;  /* 0x000000ffff737224 */ /* 0x000fe200078e0052 */
[----:B------:R-:W-:Y:S02]  /*6710*/  MOV R173, R102 ;  /* 0x0000006600ad7202 */ /* 0x000fe40000000f00 */
[----:B------:R3:W-:Y:S01]  /*6720*/  MUFU.EX2 R22, R0 ;  /* 0x0000000000167308 */ /* 0x0007e20000000800 */
[----:B------:R-:W-:Y:S02]  /*6730*/  IMAD.MOV.U32 R172, RZ, RZ, R119 ;  /* 0x000000ffffac7224 */ /* 0x000fe400078e0077 */
[----:B------:R-:W-:Y:S02]  /*6740*/  IMAD.MOV.U32 R82, RZ, RZ, R103 ;  /* 0x000000ffff527224 */ /* 0x000fe400078e0067 */
[----:B------:R-:W-:Y:S02]  /*6750*/  IMAD.MOV.U32 R130, RZ, RZ, R244 ;  /* 0x000000ffff827224 */ /* 0x000fe400078e00f4 */
[----:B------:R-:W-:-:S02]  /*6760*/  IMAD.MOV.U32 R158, RZ, RZ, R175 ;  /* 0x000000ffff9e7224 */ /* 0x000fc400078e00af */
[----:B------:R-:W-:Y:S01]  /*6770*/  IMAD.MOV.U32 R119, RZ, RZ, R101 ;  /* 0x000000ffff777224 */ /* 0x000fe200078e0065 */
[----:B------:R-:W-:Y:S01]  /*6780*/  MOV R131, R246 ;  /* 0x000000f600837202 */ /* 0x000fe20000000f00 */
[----:B------:R-:W-:Y:S02]  /*6790*/  IMAD.MOV.U32 R5, RZ, RZ, R115 ;  /* 0x000000ffff057224 */ /* 0x000fe400078e0073 */
[----:B---3--:R-:W-:Y:S01]  /*67a0*/  FFMA.FTZ R0, R245, UR20, -R13 ;  /* 0x00000014f5007c23 */ /* 0x008fe2000801080d */
[----:B------:R-:W-:Y:S01]  /*67b0*/  IMAD.MOV.U32 R6, RZ, RZ, R174 ;  /* 0x000000ffff067224 */ /* 0x000fe200078e00ae */
[----:B------:R-:W-:Y:S02]  /*67c0*/  MOV R174, R82 ;  /* 0x0000005200ae7202 */ /* 0x000fe40000000f00 */
[----:B------:R3:W1:Y:S01]  /*67d0*/  MUFU.EX2 R20, R0 ;  /* 0x0000000000147308 */ /* 0x0006620000000800 */
[----:B------:R-:W-:Y:S01]  /*67e0*/  IMAD.MOV.U32 R35, RZ, RZ, R247 ;  /* 0x000000ffff237224 */ /* 0x000fe200078e00f7 */
[----:B------:R-:W-:Y:S01]  /*67f0*/  MOV R246, R157 ;  /* 0x0000009d00f67202 */ /* 0x000fe20000000f00 */
[----:B------:R-:W-:Y:S01]  /*6800*/  IMAD.MOV.U32 R115, RZ, RZ, R173 ;  /* 0x000000ffff737224 */ /* 0x000fe200078e00ad */
[----:B------:R-:W-:Y:S01]  /*6810*/  MOV R82, R119 ;  /* 0x0000007700527202 */ /* 0x000fe20000000f00 */
[----:B------:R-:W-:-:S02]  /*6820*/  IMAD.MOV.U32 R117, RZ, RZ, R242 ;  /* 0x000000ffff757224 */ /* 0x000fc400078e00f2 */
[----:B------:R-:W-:Y:S02]  /*6830*/  IMAD.MOV.U32 R247, RZ, RZ, R156 ;  /* 0x000000fffff77224 */ /* 0x000fe400078e009c */
[----:B------:R-:W-:Y:S02]  /*6840*/  IMAD.MOV.U32 R245, RZ, RZ, R158 ;  /* 0x000000fffff57224 */ /* 0x000fe400078e009e */
[----:B------:R-:W-:Y:S02]  /*6850*/  IMAD.MOV.U32 R244, RZ, RZ, R159 ;  /* 0x000000fffff47224 */ /* 0x000fe400078e009f */
[----:B---3--:R-:W-:Y:S01]  /*6860*/  FFMA.FTZ R0, R130, UR20, -R12 ;  /* 0x0000001482007c23 */ /* 0x008fe2000801080c */
[----:B------:R-:W3:Y:S01]  /*6870*/  LDSM.16.MT88.4 R156, [R233+0xd800] ;  /* 0x00d80000e99c783b */ /* 0x000ee20000004200 */
[----:B------:R-:W-:Y:S02]  /*6880*/  IMAD.MOV.U32 R175, RZ, RZ, R118 ;  /* 0x000000ffffaf7224 */ /* 0x000fe400078e0076 */
        /* <DEDUP_REMOVED lines=10> */
[----:B------:R-:W-:Y:S01]  /*6930*/  MUFU.EX2 R34, R3 ;  /* 0x0000000300227308 */ /* 0x000fe20000000800 */
[----:B------:R-:W-:Y:S01]  /*6940*/  IMAD.MOV.U32 R82, RZ, RZ, R18 ;  /* 0x000000ffff527224 */ /* 0x000fe200078e0012 */
[----:B------:R-:W-:Y:S01]  /*6950*/  MOV R7, R175 ;  /* 0x000000af00077202 */ /* 0x000fe20000000f00 */
[----:B------:R1:W5:Y:S01]  /*6960*/  LDL.LU R242, [R1+0x130] ;  /* 0x0001300001f27983 */ /* 0x0003620000300800 */
[----:B----4-:R-:W-:Y:S01]  /*6970*/  FFMA.FTZ R0, R131, UR20, -R12 ;  /* 0x0000001483007c23 */ /* 0x010fe2000801080c */
[----:B------:R-:W-:Y:S01]  /*6980*/  IMAD.MOV.U32 R114, RZ, RZ, R172 ;  /* 0x000000ffff727224 */ /* 0x000fe200078e00ac */
[----:B------:R-:W-:Y:S01]  /*6990*/  HMMA.16816.F32 R100, R8, R28, R188 ;  /* 0x0000001c0864723c */ /* 0x000fe200000018bc */
[----:B------:R-:W-:Y:S01]  /*69a0*/  IMAD.MOV.U32 R175, RZ, RZ, R83 ;  /* 0x000000ffffaf7224 */ /* 0x000fe200078e0053 */
[----:B------:R4:W3:Y:S01]  /*69b0*/  MUFU.EX2 R18, R0 ;  /* 0x0000000000127308 */ /* 0x0008e20000000800 */
[----:B------:R-:W-:Y:S01]  /*69c0*/  IMAD.MOV.U32 R172, RZ, RZ, R118 ;  /* 0x000000ffffac7224 */ /* 0x000fe200078e0076 */
[----:B------:R-:W-:Y:S01]  /*69d0*/  MOV R130, R6 ;  /* 0x0000000600827202 */ /* 0x000fe20000000f00 */
[----:B------:R-:W-:-:S05]  /*69e0*/  IMAD.MOV.U32 R83, RZ, RZ, R116 ;  /* 0x000000ffff537224 */ /* 0x000fca00078e0074 */
[----:B------:R3:W3:Y:S01]  /*69f0*/  MUFU.EX2 R26, R2 ;  /* 0x00000002001a7308 */ /* 0x0006e20000000800 */
[----:B------:R-:W-:Y:S01]  /*6a00*/  HMMA.16816.F32 R116, R8, R36, R92 ;  /* 0x000000240874723c */ /* 0x000fe2000000185c */
[----:B------:R-:W-:Y:S02]  /*6a10*/  IMAD.MOV.U32 R35, RZ, RZ, R4 ;  /* 0x000000ffff237224 */ /* 0x000fe400078e0004 */
[----:B------:R-:W-:Y:S01]  /*6a20*/  IMAD.MOV.U32 R30, RZ, RZ, R5 ;  /* 0x000000ffff1e7224 */ /* 0x000fe200078e0005 */
[----:B------:R-:W-:Y:S01]  /*6a30*/  MOV R229, R129 ;  /* 0x0000008100e57202 */ /* 0x000fe20000000f00 */
[----:B------:R-:W-:Y:S01]  /*6a40*/  IMAD.MOV.U32 R131, RZ, RZ, R7 ;  /* 0x000000ffff837224 */ /* 0x000fe200078e0007 */
[----:B------:R-:W-:Y:S02]  /*6a50*/  F2FP.F16.F32.PACK_AB R124, R21, R19 ;  /* 0x00000013157c723e */ /* 0x000fe400000000ff */
[----:B-1----:R-:W-:Y:S01]  /*6a60*/  F2FP.F16.F32.PACK_AB R126, R20, R22 ;  /* 0x00000016147e723e */ /* 0x002fe200000000ff */
[----:B----4-:R-:W-:Y:S01]  /*6a70*/  FFMA.FTZ R0, R173, UR20, -R12 ;  /* 0x00000014ad007c23 */ /* 0x010fe2000801080c */
[----:B------:R-:W-:-:S02]  /*6a80*/  IMAD.MOV.U32 R4, RZ, RZ, R114 ;  /* 0x000000ffff047224 */ /* 0x000fc400078e0072 */
[----:B------:R-:W-:Y:S01]  /*6a90*/  FADD.FTZ R3, R228, R204 ;  /* 0x000000cce4037221 */ /* 0x000fe20000010000 */
[----:B------:R-:W-:Y:S01]  /*6aa0*/  IMAD.MOV.U32 R38, RZ, RZ, R115 ;  /* 0x000000ffff267224 */ /* 0x000fe200078e0073 */
[----:B------:R1:W-:Y:S01]  /*6ab0*/  MUFU.EX2 R10, R0 ;  /* 0x00000000000a7308 */ /* 0x0003e20000000800 */
[----:B------:R-:W-:Y:S01]  /*6ac0*/  IMAD.MOV.U32 R6, RZ, RZ, R174 ;  /* 0x000000ffff067224 */ /* 0x000fe200078e00ae */
[----:B------:R-:W-:Y:S01]  /*6ad0*/  LDSM.16.MT88.4 R188, [R236+0xd800] ;  /* 0x00d80000ecbc783b */ /* 0x000fe20000004200 */
[----:B------:R-:W-:Y:S01]  /*6ae0*/  IMAD.MOV.U32 R7, RZ, RZ, R175 ;  /* 0x000000ffff077224 */ /* 0x000fe200078e00af */
[----:B------:R-:W-:Y:S01]  /*6af0*/  MOV R31, R4 ;  /* 0x00000004001f7202 */ /* 0x000fe20000000f00 */
[----:B------:R-:W-:Y:S01]  /*6b00*/  IMAD.MOV.U32 R37, RZ, RZ, R6 ;  /* 0x000000ffff257224 */ /* 0x000fe200078e0006 */
[----:B------:R-:W-:Y:S01]  /*6b10*/  F2FP.F16.F32.PACK_AB R129, R24, R23 ;  /* 0x000000171881723e */ /* 0x000fe200000000ff */
[----:B------:R-:W-:Y:S01]  /*6b20*/  IMAD.MOV.U32 R29, RZ, RZ, R130 ;  /* 0x000000ffff1d7224 */ /* 0x000fe200078e0082 */
[----:B------:R-:W-:Y:S01]  /*6b30*/  MOV R36, R7 ;  /* 0x0000000700247202 */ /* 0x000fe20000000f00 */
[----:B------:R-:W-:Y:S01]  /*6b40*/  IMAD.MOV.U32 R28, RZ, RZ, R131 ;  /* 0x000000ffff1c7224 */ /* 0x000fe200078e0083 */
[----:B------:R-:W4:Y:S01]  /*6b50*/  LDSM.16.MT88.4 R4, [R235+0xf800] ;  /* 0x00f80000eb04783b */ /* 0x000f220000004200 */
[----:B---3--:R-:W-:-:S02]  /*6b60*/  F2FP.F16.F32.PACK_AB R125, R18, R13 ;  /* 0x0000000d127d723e */ /* 0x008fc400000000ff */
[----:B------:R-:W-:Y:S01]  /*6b70*/  MOV R2, R80 ;  /* 0x0000005000027202 */ /* 0x000fe20000000f00 */
[----:B------:R-:W-:Y:S01]  /*6b80*/  IMAD.MOV.U32 R8, RZ, RZ, R98 ;  /* 0x000000ffff087224 */ /* 0x000fe200078e0062 */
[----:B------:R-:W-:Y:S01]  /*6b90*/  MOV R9, R113 ;  /* 0x0000007100097202 */ /* 0x000fe20000000f00 */
[----:B------:R-:W-:Y:S02]  /*6ba0*/  IMAD.MOV.U32 R228, RZ, RZ, R83 ;  /* 0x000000ffffe47224 */ /* 0x000fe400078e0053 */
[----:B-1----:R-:W-:Y:S01]  /*6bb0*/  FFMA.FTZ R0, R128, UR20, -R12 ;  /* 0x0000001480007c23 */ /* 0x002fe2000801080c */
[----:B------:R-:W-:Y:S01]  /*6bc0*/  MOV R114, R172 ;  /* 0x000000ac00727202 */ /* 0x000fe20000000f00 */
[----:B------:R-:W-:Y:S02]  /*6bd0*/  LDSM.16.MT88.4 R204, [R235+0xd800] ;  /* 0x00d80000ebcc783b */ /* 0x000fe40000004200 */
[----:B------:R-:W1:Y:S01]  /*6be0*/  MUFU.EX2 R11, R0 ;  /* 0x00000000000b7308 */ /* 0x000e620000000800 */
[----:B------:R-:W-:Y:S01]  /*6bf0*/  F2FP.F16.F32.PACK_AB R128, R33, R27 ;  /* 0x0000001b2180723e */ /* 0x000fe200000000ff */
[----:B------:R3:W5:Y:S01]  /*6c00*/  LDL.LU R241, [R1+0x12c] ;  /* 0x00012c0001f17983 */ /* 0x0007620000300800 */
[----:B------:R-:W-:-:S02]  /*6c10*/  F2FP.F16.F32.PACK_AB R130, R32, R34 ;  /* 0x000000222082723e */ /* 0x000fc400000000ff */
[----:B------:R-:W-:Y:S01]  /*6c20*/  F2FP.F16.F32.PACK_AB R131, R25, R26 ;  /* 0x0000001a1983723e */ /* 0x000fe200000000ff */
[----:B------:R-:W-:Y:S01]  /*6c30*/  FADD.FTZ R9, R9, R3 ;  /* 0x0000000309097221 */ /* 0x000fe20000010000 */
[----:B------:R-:W-:Y:S01]  /*6c40*/  MOV R12, R82 ;  /* 0x00000052000c7202 */ /* 0x000fe20000000f00 */
[----:B------:R-:W-:Y:S01]  /*6c50*/  IMAD.MOV.U32 R39, RZ, RZ, R114 ;  /* 0x000000ffff277224 */ /* 0x000fe200078e0072 */
[----:B------:R-:W2:Y:S01]  /*6c60*/  LDSM.16.MT88.4 R172, [R234+0xd800] ;  /* 0x00d80000eaac783b */ /* 0x000ea20000004200 */
[----:B-1----:R-:W-:Y:S02]  /*6c70*/  F2FP.F16.F32.PACK_AB R127, R11, R10 ;  /* 0x0000000a0b7f723e */ /* 0x002fe400000000ff */
[-C--:B------:R-:W-:Y:S01]  /*6c80*/  HMMA.16816.F32 R148, R128, R156.reuse, R148 ;  /* 0x0000009c8094723c */ /* 0x080fe20000001894 */
[----:B------:R-:W-:Y:S01]  /*6c90*/  IMAD.MOV.U32 R0, RZ, RZ, R96 ;  /* 0x000000ffff007224 */ /* 0x000fe200078e0060 */
[----:B------:R3:W5:Y:S04]  /*6ca0*/  LDL.LU R240, [R1+0x128] ;  /* 0x0001280001f07983 */ /* 0x0007680000300800 */
[C---:B------:R-:W-:Y:S01]  /*6cb0*/  HMMA.16816.F32 R144, R124.reuse, R156, R144 ;  /* 0x0000009c7c90723c */ /* 0x040fe20000001890 */
[----:B------:R-:W-:Y:S01]  /*6cc0*/  FADD.FTZ R9, R12, R9 ;  /* 0x000000090c097221 */ /* 0x000fe20000010000 */
[----:B------:R3:W5:Y:S04]  /*6cd0*/  LDL.LU R239, [R1+0x124] ;  /* 0x0001240001ef7983 */ /* 0x0007680000300800 */
[-C--:B------:R-:W-:Y:S01]  /*6ce0*/  HMMA.16816.F32 R152, R124, R158.reuse, R152 ;  /* 0x0000009e7c98723c */ /* 0x080fe20000001898 */
[----:B------:R-:W-:Y:S01]  /*6cf0*/  FADD.FTZ R9, R36, R9 ;  /* 0x0000000924097221 */ /* 0x000fe20000010000 */
[----:B------:R3:W5:Y:S04]  /*6d00*/  LDL.LU R238, [R1+0x120] ;  /* 0x0001200001ee7983 */ /* 0x0007680000300800 */
[----:B------:R-:W-:Y:S01]  /*6d10*/  HMMA.16816.F32 R156, R128, R158, R44 ;  /* 0x0000009e809c723c */ /* 0x000fe2000000182c */
[----:B------:R3:W5:Y:S04]  /*6d20*/  LDL.LU R237, [R1+0x11c] ;  /* 0x00011c0001ed7983 */ /* 0x0007680000300800 */
[----:B------:R3:W5:Y:S02]  /*6d30*/  LDL.LU R232, [R1+0x118] ;  /* 0x0001180001e87983 */ /* 0x0007640000300800 */
[----:B------:R-:W-:Y:S01]  /*6d40*/  MOV R44, R97 ;  /* 0x00000061002c7202 */ /* 0x000fe20000000f00 */
[----:B------:R-:W-:-:S02]  /*6d50*/  IMAD.MOV.U32 R45, RZ, RZ, R81 ;  /* 0x000000ffff2d7224 */ /* 0x000fc400078e0051 */
[----:B------:R-:W-:Y:S01]  /*6d60*/  IMAD.MOV.U32 R46, RZ, RZ, R99 ;  /* 0x000000ffff2e7224 */ /* 0x000fe200078e0063 */
[-C--:B----4-:R-:W-:Y:S01]  /*6d70*/  HMMA.16816.F32 R120, R124, R4.reuse, R120 ;  /* 0x000000047c78723c */ /* 0x090fe20000001878 */
[----:B------:R-:W-:Y:S01]  /*6d80*/  FADD.FTZ R0, R0, R44 ;  /* 0x0000002c00007221 */ /* 0x000fe20000010000 */
[----:B------:R-:W-:Y:S02]  /*6d90*/  IMAD.MOV.U32 R47, RZ, RZ, R112 ;  /* 0x000000ffff2f7224 */ /* 0x000fe400078e0070 */
[----:B------:R-:W-:Y:S01]  /*6da0*/  FADD.FTZ R2, R2, R45 ;  /* 0x0000002d02027221 */ /* 0x000fe20000010000 */
[----:B------:R-:W-:Y:S01]  /*6db0*/  FADD.FTZ R8, R8, R46 ;  /* 0x0000002e08087221 */ /* 0x000fe20000010000 */
[----:B------:R-:W-:Y:S01]  /*6dc0*/  FADD.FTZ R3, R252, R0 ;  /* 0x00000000fc037221 */ /* 0x000fe20000010000 */
[----:B------:R-:W-:Y:S01]  /*6dd0*/  HMMA.16816.F32 R116, R128, R4, R116 ;  /* 0x000000048074723c */ /* 0x000fe20000001874 */
[----:B------:R-:W-:Y:S01]  /*6de0*/  FADD.FTZ R0, R47, R2 ;  /* 0x000000022f007221 */ /* 0x000fe20000010000 */
[----:B------:R-:W-:Y:S01]  /*6df0*/  FADD.FTZ R8, R228, R8 ;  /* 0x00000008e4087221 */ /* 0x000fe20000010000 */
[----:B------:R-:W-:Y:S01]  /*6e00*/  FADD.FTZ R3, R249, R3 ;  /* 0x00000003f9037221 */ /* 0x000fe20000010000 */
[----:B------:R-:W1:Y:S01]  /*6e10*/  LDSM.16.MT88.4 R80, [R233+0xf800] ;  /* 0x00f80000e950783b */ /* 0x000e620000004200 */
[----:B------:R-:W-:Y:S01]  /*6e20*/  FADD.FTZ R2, R38, R0 ;  /* 0x0000000026027221 */ /* 0x000fe20000010000 */
[----:B------:R-:W-:Y:S01]  /*6e30*/  FADD.FTZ R0, R39, R8 ;  /* 0x0000000827007221 */ /* 0x000fe20000010000 */
[----:B------:R-:W-:Y:S01]  /*6e40*/  FADD.FTZ R8, R250, R3 ;  /* 0x00000003fa087221 */ /* 0x000fe20000010000 */
        /* <DEDUP_REMOVED lines=24> */
[----:B------:R-:W3:Y:S01]  /*6fd0*/  LDSM.16.MT88.4 R112, [R236+0xf800] ;  /* 0x00f80000ec70783b */ /* 0x000ee20000004200 */
        /* <DEDUP_REMOVED lines=27> */
[-C--:B--2---:R-:W-:Y:S06]  /*7190*/  HMMA.16816.F32 R164, R128, R172.reuse, R164 ;  /* 0x000000ac80a4723c */ /* 0x084fec00000018a4 */
[C---:B------:R-:W-:Y:S06]  /*71a0*/  HMMA.16816.F32 R160, R124.reuse, R172, R160 ;  /* 0x000000ac7ca0723c */ /* 0x040fec00000018a0 */
[----:B------:R-:W-:Y:S01]  /*71b0*/  HMMA.16816.F32 R168, R124, R174, R168 ;  /* 0x000000ae7ca8723c */ /* 0x000fe200000018a8 */
[----:B------:R-:W-:-:S05]  /*71c0*/  UMOV UR21, UR5 ;  /* 0x0000000500157c82 */ /* 0x000fca0008000000 */
[----:B------:R-:W-:Y:S06]  /*71d0*/  HMMA.16816.F32 R172, R128, R174, R76 ;  /* 0x000000ae80ac723c */ /* 0x000fec000000184c */
[C---:B------:R-:W-:Y:S06]  /*71e0*/  HMMA.16816.F32 R176, R124.reuse, R188, R176 ;  /* 0x000000bc7cb0723c */ /* 0x040fec00000018b0 */
[C---:B------:R-:W-:Y:S06]  /*71f0*/  HMMA.16816.F32 R184, R124.reuse, R190, R184 ;  /* 0x000000be7cb8723c */ /* 0x040fec00000018b8 */
[C---:B------:R-:W-:Y:S06]  /*7200*/  HMMA.16816.F32 R192, R124.reuse, R204, R192 ;  /* 0x000000cc7cc0723c */ /* 0x040fec00000018c0 */
[C---:B------:R-:W-:Y:S06]  /*7210*/  HMMA.16816.F32 R200, R124.reuse, R206, R200 ;  /* 0x000000ce7cc8723c */ /* 0x040fec00000018c8 */
[C---:B-1----:R-:W-:Y:S06]  /*7220*/  HMMA.16816.F32 R72, R124.reuse, R80, R72 ;  /* 0x000000507c48723c */ /* 0x042fec0000001848 */
[C---:B------:R-:W-:Y:S06]  /*7230*/  HMMA.16816.F32 R76, R124.reuse, R82, R68 ;  /* 0x000000527c4c723c */ /* 0x040fec0000001844 */
[C---:B----4-:R-:W-:Y:S06]  /*7240*/  HMMA.16816.F32 R88, R124.reuse, R96, R88 ;  /* 0x000000607c58723c */ /* 0x050fec0000001858 */
[C---:B------:R-:W-:Y:S06]  /*7250*/  HMMA.16816.F32 R92, R124.reuse, R98, R84 ;  /* 0x000000627c5c723c */ /* 0x040fec0000001854 */
[C---:B---3--:R-:W-:Y:S06]  /*7260*/  HMMA.16816.F32 R104, R124.reuse, R112, R104 ;  /* 0x000000707c68723c */ /* 0x048fec0000001868 */
[C---:B------:R-:W-:Y:S06]  /*7270*/  HMMA.16816.F32 R108, R124.reuse, R114, R108 ;  /* 0x000000727c6c723c */ /* 0x040fec000000186c */
[----:B------:R-:W-:Y:S01]  /*7280*/  HMMA.16816.F32 R124, R124, R6, R196 ;  /* 0x000000067c7c723c */ /* 0x000fe200000018c4 */
[----:B------:R-:W-:-:S05]  /*7290*/  VIADD R250, R243, 0x800 ;  /* 0x00000800f3fa7836 */ /* 0x000fca0000000000 */
[----:B------:R-:W-:Y:S01]  /*72a0*/  HMMA.16816.F32 R180, R128, R188, R180 ;  /* 0x000000bc80b4723c */ /* 0x000fe200000018b4 */
[----:B------:R-:W-:-:S05]  /*72b0*/  VIADD R249, R243, 0x1000 ;  /* 0x00001000f3f97836 */ /* 0x000fca0000000000 */
[----:B------:R-:W-:Y:S01]  /*72c0*/  HMMA.16816.F32 R196, R128, R204, R224 ;  /* 0x000000cc80c4723c */ /* 0x000fe200000018e0 */
[----:B------:R-:W-:-:S05]  /*72d0*/  IADD3 R248, R243, 0x1800, RZ ;  /* 0x00001800f3f87810 */ /* 0x000fca0007ffe0ff */
[----:B------:R-:W-:Y:S01]  /*72e0*/  HMMA.16816.F32 R68, R128, R80, R216 ;  /* 0x000000508044723c */ /* 0x000fe200000018d8 */
[----:B------:R-:W-:-:S05]  /*72f0*/  VIADD R247, R243, 0x2000 ;  /* 0x00002000f3f77836 */ /* 0x000fca0000000000 */
[----:B------:R-:W-:Y:S01]  /*7300*/  HMMA.16816.F32 R84, R128, R96, R60 ;  /* 0x000000608054723c */ /* 0x000fe2000000183c */
[----:B------:R-:W-:-:S05]  /*7310*/  VIADD R246, R243, 0x2800 ;  /* 0x00002800f3f67836 */ /* 0x000fca0000000000 */
[----:B------:R-:W-:Y:S01]  /*7320*/  HMMA.16816.F32 R100, R128, R112, R100 ;  /* 0x000000708064723c */ /* 0x000fe20000001864 */
[C---:B------:R-:W-:Y:S01]  /*7330*/  IADD3 R245, R243.reuse, 0x3000, RZ ;  /* 0x00003000f3f57810 */ /* 0x040fe20007ffe0ff */
[----:B------:R-:W-:-:S04]  /*7340*/  VIADD R244, R243, 0x3800 ;  /* 0x00003800f3f47836 */ /* 0x000fc80000000000 */
[C---:B------:R-:W-:Y:S06]  /*7350*/  HMMA.16816.F32 R188, R128.reuse, R190, R52 ;  /* 0x000000be80bc723c */ /* 0x040fec0000001834 */
        /* <DEDUP_REMOVED lines=8> */
[----:B------:R-:W-:Y:S01]  /*73e0*/  UIADD3 UR21, UR17, -0x2, URZ ;  /* 0xfffffffe11157890 */ /* 0x000fe2000fffe03f */
[----:B------:R-:W-:-:S04]  /*73f0*/  DEPBAR.LE SB0, 0x0 ;  /* 0x000080000000791a */ /* 0x000fc80000000000 */
[----:B------:R-:W-:Y:S01]  /*7400*/  USHF.R.S32.HI UR4, URZ, 0x1f, UR21 ;  /* 0x0000001f3f047899 */ /* 0x000fe20008011415 */
[----:B------:R-:W-:Y:S01]  /*7410*/  IMAD.U32 R2, RZ, RZ, UR21 ;  /* 0x00000015ff027e24 */ /* 0x000fe2000f8e00ff */
[----:B------:R-:W-:Y:S01]  /*7420*/  UIMAD UR5, UR13, UR21, URZ ;  /* 0x000000150d0572a4 */ /* 0x000fe2000f8e023f */
[----:B------:R-:W-:Y:S01]  /*7430*/  STL.64 [R1+0x120], R70 ;  /* 0x0001204601007387 */ /* 0x000fe20000100a00 */
[----:B------:R-:W-:Y:S01]  /*7440*/  ULDC.64 UR10, c[0x0][0x220] ;  /* 0x00008800000a7ab9 */ /* 0x000fe20000000a00 */
[----:B------:R-:W-:Y:S02]  /*7450*/  USHF.L.U32 UR24, UR6, 0x5, URZ ;  /* 0x0000000506187899 */ /* 0x000fe4000800063f */
[----:B------:R-:W-:Y:S01]  /*7460*/  UIMAD UR4, UR4, UR14, UR5 ;  /* 0x0000000e040472a4 */ /* 0x000fe2000f8e0205 */
[----:B------:R-:W-:Y:S01]  /*7470*/  STL.64 [R1+0x118], R68 ;  /* 0x0001184401007387 */ /* 0x000fe20000100a00 */
[----:B------:R-:W-:Y:S01]  /*7480*/  USHF.L.U64.HI UR23, UR6, 0x5, UR7 ;  /* 0x0000000506177899 */ /* 0x000fe20008010207 */
[----:B------:R-:W-:Y:S01]  /*7490*/  BAR.SYNC.DEFER_BLOCKING 0x0 ;  /* 0x0000000000007b1d */ /* 0x000fe20000010000 */
[----:B--2---:R-:W-:-:S04]  /*74a0*/  IMAD.WIDE.U32 R2, R2, UR14, R28 ;  /* 0x0000000e02027c25 */ /* 0x004fc8000f8e001c */
[----:B------:R-:W-:Y:S01]  /*74b0*/  VIADD R0, R3, UR4 ;  /* 0x0000000403007c36 */ /* 0x000fe20008000000 */
[----:B------:R-:W-:-:S04]  /*74c0*/  LEA R6, P0, R2, UR10, 0x1 ;  /* 0x0000000a02067c11 */ /* 0x000fc8000f8008ff */
        /* <DEDUP_REMOVED lines=12> */
[----:B------:R1:W-:Y:S01]  /*7590*/  LDGSTS.E.BYPASS.LTC128B.128 [R251+0xe800], desc[UR18][R4.64+0x80] ;  /* 0x0e80008004fb7fae */ /* 0x0003e2000b901d52 */
[----:B------:R-:W-:-:S03]  /*75a0*/  IADD3.X R9, R3, UR23, RZ, P0, !PT ;  /* 0x0000001703097c10 */ /* 0x000fc600087fe4ff */
[----:B------:R-:W-:Y:S04]  /*75b0*/  LDGSTS.E.BYPASS.LTC128B.128 [R251+0xd000], desc[UR18][R2.64] ;  /* 0x0d00000002fb7fae */ /* 0x000fe8000b901d52 */
[----:B------:R-:W-:Y:S04]  /*75c0*/  LDGSTS.E.BYPASS.LTC128B.128 [R251+0xf000], desc[UR18][R2.64+0x80] ;  /* 0x0f00008002fb7fae */ /* 0x000fe8000b901d52 */
[----:B------:R-:W-:Y:S04]  /*75d0*/  LDGSTS.E.BYPASS.LTC128B.128 [R251+0xd800], desc[UR18][R8.64] ;  /* 0x0d80000008fb7fae */ /* 0x000fe8000b901d52 */
[----:B------:R2:W-:Y:S04]  /*75e0*/  LDGSTS.E.BYPASS.LTC128B.128 [R251+0xf800], desc[UR18][R8.64+0x80] ;  /* 0x0f80008008fb7fae */ /* 0x0005e8000b901d52 */
[----:B------:R-:W-:Y:S04]  /*75f0*/  LDSM.16.M88.4 R20, [R239+0x2000] ;  /* 0x00200000ef14783b */ /* 0x000fe80000000200 */
[----:B------:R-:W3:Y:S04]  /*7600*/  LDSM.16.M88.4 R52, [R232+0x8800] ;  /* 0x00880000e834783b */ /* 0x000ee80000000200 */
[----:B-1----:R-:W-:Y:S04]  /*7610*/  LDSM.16.M88.4 R4, [R240+0x2000] ;  /* 0x00200000f004783b */ /* 0x002fe80000000200 */
[----:B------:R-:W-:Y:S04]  /*7620*/  LDSM.16.M88.4 R36, [R250] ;  /* 0x00000000fa24783b */ /* 0x000fe80000000200 */
[----:B------:R-:W1:Y:S04]  /*7630*/  LDSM.16.M88.4 R48, [R232+0x9000] ;  /* 0x00900000e830783b */ /* 0x000e680000000200 */
[----:B------:R-:W4:Y:S04]  /*7640*/  LDSM.16.M88.4 R56, [R232+0x8000] ;  /* 0x00800000e838783b */ /* 0x000f280000000200 */
[----:B------:R-:W4:Y:S04]  /*7650*/  LDSM.16.M88.4 R44, [R232+0x9800] ;  /* 0x00980000e82c783b */ /* 0x000f280000000200 */
[----:B------:R-:W4:Y:S04]  /*7660*/  LDSM.16.M88.4 R24, [R239] ;  /* 0x00000000ef18783b */ /* 0x000f280000000200 */
[----:B------:R-:W-:Y:S04]  /*7670*/  LDSM.16.M88.4 R32, [R249] ;  /* 0x00000000f920783b */ /* 0x000fe80000000200 */
[----:B------:R-:W-:Y:S04]  /*7680*/  LDSM.16.M88.4 R28, [R248] ;  /* 0x00000000f81c783b */ /* 0x000fe80000000200 */
[----:B------:R-:W4:Y:S01]  /*7690*/  LDSM.16.M88.4 R40, [R243] ;  /* 0x00000000f328783b */ /* 0x000f220000000200 */
[C---:B---3--:R-:W-:Y:S03]  /*76a0*/  HMMA.16816.F32 R220, R20.reuse, R52, RZ ;  /* 0x0000003414dc723c */ /* 0x048fe600000018ff */
[----:B--2---:R-:W2:Y:S04]  /*76b0*/  LDSM.16.M88.4 R8, [R240] ;  /* 0x00000000f008783b */ /* 0x004ea80000000200 */
[----:B------:R-:W0:Y:S01]  /*76c0*/  LDGDEPBAR ;  /* 0x00000000000079af */ /* 0x000e220000000000 */
[C---:B------:R-:W-:Y:S06]  /*76d0*/  HMMA.16816.F32 R216, R20.reuse, R54, RZ ;  /* 0x0000003614d8723c */ /* 0x040fec00000018ff */
[C---:B-1----:R-:W-:Y:S06]  /*76e0*/  HMMA.16816.F32 R212, R20.reuse, R48, RZ ;  /* 0x0000003014d4723c */ /* 0x042fec00000018ff */
[----:B----4-:R-:W-:Y:S06]  /*76f0*/  HMMA.16816.F32 R228, R20, R56, RZ ;  /* 0x0000003814e4723c */ /* 0x010fec00000018ff */
[----:B------:R-:W-:Y:S06]  /*7700*/  HMMA.16816.F32 R68, R4, R36, R220 ;  /* 0x000000240444723c */ /* 0x000fec00000018dc */
[C---:B------:R-:W-:Y:S06]  /*7710*/  HMMA.16816.F32 R140, R20.reuse, R44, RZ ;  /* 0x0000002c148c723c */ /* 0x040fec00000018ff */
[C---:B------:R-:W-:Y:S06]  /*7720*/  HMMA.16816.F32 R224, R20.reuse, R58, RZ ;  /* 0x0000003a14e0723c */ /* 0x040fec00000018ff */
[C---:B------:R-:W-:Y:S06]  /*7730*/  HMMA.16816.F32 R208, R20.reuse, R50, RZ ;  /* 0x0000003214d0723c */ /* 0x040fec00000018ff */
[----:B------:R-:W-:Y:S06]  /*7740*/  HMMA.16816.F32 R64, R20, R46, RZ ;  /* 0x0000002e1440723c */ /* 0x000fec00000018ff */
[C---:B------:R-:W-:Y:S06]  /*7750*/  HMMA.16816.F32 R60, R24.reuse, R56, RZ ;  /* 0x00000038183c723c */ /* 0x040fec00000018ff */
[----:B------:R-:W-:Y:S01]  /*7760*/  HMMA.16816.F32 R20, R24, R52, RZ ;  /* 0x000000341814723c */ /* 0x000fe200000018ff */
[----:B------:R-:W-:Y:S01]  /*7770*/  IMAD.MOV.U32 R57, RZ, RZ, R68 ;  /* 0x000000ffff397224 */ /* 0x000fe200078e0044 */
[----:B------:R-:W-:-:S04]  /*7780*/  MOV R56, R69 ;  /* 0x0000004500387202 */ /* 0x000fc80000000f00 */
[----:B------:R-:W-:Y:S01]  /*7790*/  HMMA.16816.F32 R228, R4, R40, R228 ;  /* 0x0000002804e4723c */ /* 0x000fe200000018e4 */
[----:B------:R-:W-:Y:S02]  /*77a0*/  IMAD.MOV.U32 R53, RZ, RZ, R70 ;  /* 0x000000ffff357224 */ /* 0x000fe400078e0046 */
[----:B------:R-:W-:-:S03]  /*77b0*/  IMAD.MOV.U32 R52, RZ, RZ, R71 ;  /* 0x000000ffff347224 */ /* 0x000fc600078e0047 */
[C---:B------:R-:W-:Y:S06]  /*77c0*/  HMMA.16816.F32 R68, R4.reuse, R32, R212 ;  /* 0x000000200444723c */ /* 0x040fec00000018d4 */
[C---:B------:R-:W-:Y:S06]  /*77d0*/  HMMA.16816.F32 R224, R4.reuse, R42, R224 ;  /* 0x0000002a04e0723c */ /* 0x040fec00000018e0 */
[C---:B------:R-:W-:Y:S06]  /*77e0*/  HMMA.16816.F32 R212, R4.reuse, R38, R216 ;  /* 0x0000002604d4723c */ /* 0x040fec00000018d8 */
[----:B------:R-:W-:Y:S06]  /*77f0*/  HMMA.16816.F32 R220, R4, R30, R64 ;  /* 0x0000001e04dc723c */ /* 0x000fec0000001840 */
[----:B------:R-:W-:Y:S01]  /*7800*/  IMAD.MOV.U32 R252, RZ, RZ, R68 ;  /* 0x000000fffffc7224 */ /* 0x000fe200078e0044 */
[----:B------:R-:W-:Y:S01]  /*7810*/  MOV R139, R69 ;  /* 0x00000045008b7202 */ /* 0x000fe20000000f00 */
[----:B------:R-:W-:-:S02]  /*7820*/  IMAD.MOV.U32 R138, RZ, RZ, R70 ;  /* 0x000000ffff8a7224 */ /* 0x000fc400078e0046 */
[----:B------:R-:W-:Y:S02]  /*7830*/  IMAD.MOV.U32 R137, RZ, RZ, R71 ;  /* 0x000000ffff897224 */ /* 0x000fe400078e0047 */
[C---:B------:R-:W-:Y:S06]  /*7840*/  HMMA.16816.F32 R68, R4.reuse, R28, R140 ;  /* 0x0000001c0444723c */ /* 0x040fec000000188c */
[----:B------:R-:W-:Y:S01]  /*7850*/  HMMA.16816.F32 R140, R4, R34, R208 ;  /* 0x00000022048c723c */ /* 0x000fe200000018d0 */
[----:B------:R-:W-:Y:S01]  /*7860*/  IMAD.MOV.U32 R12, RZ, RZ, R212 ;  /* 0x000000ffff0c7224 */ /* 0x000fe200078e00d4 */
[----:B------:R-:W-:Y:S01]  /*7870*/  MOV R3, R213 ;  /* 0x000000d500037202 */ /* 0x000fe20000000f00 */
[----:B------:R-:W-:-:S02]  /*7880*/  IMAD.MOV.U32 R2, RZ, RZ, R214 ;  /* 0x000000ffff027224 */ /* 0x000fc400078e00d6 */
[----:B------:R-:W-:Y:S01]  /*7890*/  IMAD.MOV.U32 R0, RZ, RZ, R215 ;  /* 0x000000ffff007224 */ /* 0x000fe200078e00d7 */
[----:B--2---:R-:W-:Y:S06]  /*78a0*/  HMMA.16816.F32 R208, R8, R36, R20 ;  /* 0x0000002408d0723c */ /* 0x004fec0000001814 */
[C---:B------:R-:W-:Y:S06]  /*78b0*/  HMMA.16816.F32 R20, R24.reuse, R48, RZ ;  /* 0x000000301814723c */ /* 0x040fec00000018ff */
[C---:B------:R-:W-:Y:S06]  /*78c0*/  HMMA.16816.F32 R48, R24.reuse, R50, RZ ;  /* 0x000000321830723c */ /* 0x040fec00000018ff */
[----:B------:R-:W-:Y:S01]  /*78d0*/  IMAD.MOV.U32 R132, RZ, RZ, R140 ;  /* 0x000000ffff847224 */ /* 0x000fe200078e008c */
[----:B------:R-:W-:Y:S01]  /*78e0*/  MOV R19, R141 ;  /* 0x0000008d00137202 */ /* 0x000fe20000000f00 */
[----:B------:R-:W-:Y:S01]  /*78f0*/  IMAD.MOV.U32 R18, RZ, RZ, R142 ;  /* 0x000000ffff127224 */ /* 0x000fe200078e008e */
[----:B------:R-:W-:Y:S01]  /*7900*/  HMMA.16816.F32 R4, R24, R44, RZ ;  /* 0x0000002c1804723c */ /* 0x000fe200000018ff */
        /* <DEDUP_REMOVED lines=9> */
[----:B------:R-:W-:Y:S01]  /*79a0*/  MOV R36, R60 ;  /* 0x0000003c00247202 */ /* 0x000fe20000000f00 */
[----:B------:R-:W-:-:S04]  /*79b0*/  IMAD.MOV.U32 R37, RZ, RZ, R61 ;  /* 0x000000ffff257224 */ /* 0x000fc800078e003d */
[C---:B------:R-:W-:Y:S06]  /*79c0*/  HMMA.16816.F32 R52, R24.reuse, R54, RZ ;  /* 0x000000361834723c */ /* 0x040fec00000018ff */
[----:B------:R-:W-:Y:S06]  /*79d0*/  HMMA.16816.F32 R24, R24, R46, RZ ;  /* 0x0000002e1818723c */ /* 0x000fec00000018ff */
[C---:B------:R-:W-:Y:S06]  /*79e0*/  HMMA.16816.F32 R48, R8.reuse, R34, R48 ;  /* 0x000000220830723c */ /* 0x040fec0000001830 */
[C---:B------:R-:W-:Y:S01]  /*79f0*/  HMMA.16816.F32 R212, R8.reuse, R28, R4 ;  /* 0x0000001c08d4723c */ /* 0x040fe20000001804 */
[----:B------:R-:W1:Y:S05]  /*7a00*/  LDSM.16.M88.4 R4, [R242+0x2000] ;  /* 0x00200000f204783b */ /* 0x000e6a0000000200 */
[C---:B------:R-:W-:Y:S06]  /*7a10*/  HMMA.16816.F32 R40, R8.reuse, R42, R56 ;  /* 0x0000002a0828723c */ /* 0x040fec0000001838 */
[C---:B------:R-:W-:Y:S06]  /*7a20*/  HMMA.16816.F32 R64, R8.reuse, R38, R52 ;  /* 0x000000260840723c */ /* 0x040fec0000001834 */
[----:B------:R-:W-:Y:S01]  /*7a30*/  HMMA.16816.F32 R32, R8, R30, R24 ;  /* 0x0000001e0820723c */ /* 0x000fe20000001818 */
[----:B------:R-:W2:Y:S01]  /*7a40*/  LDSM.16.M88.4 R8, [R242] ;  /* 0x00000000f208783b */ /* 0x000ea20000000200 */
[----:B------:R-:W-:Y:S01]  /*7a50*/  IMAD.MOV.U32 R38, RZ, RZ, R62 ;  /* 0x000000ffff267224 */ /* 0x000fe200078e003e */
[----:B------:R-:W-:-:S02]  /*7a60*/  MOV R39, R63 ;  /* 0x0000003f00277202 */ /* 0x000fc40000000f00 */
[----:B------:R-:W3:Y:S04]  /*7a70*/  LDSM.16.M88.4 R28, [R238+0x8800] ;  /* 0x00880000ee1c783b */ /* 0x000ee80000000200 */
[----:B------:R-:W4:Y:S01]  /*7a80*/  LDSM.16.M88.4 R24, [R238+0x9000] ;  /* 0x00900000ee18783b */ /* 0x000f220000000200 */
[C---:B-1----:R-:W-:Y:S06]  /*7a90*/  HMMA.16816.F32 R60, R4.reuse, R20, R228 ;  /* 0x00000014043c723c */ /* 0x042fec00000018e4 */
[----:B------:R-:W-:Y:S01]  /*7aa0*/  HMMA.16816.F32 R52, R4, R22, R224 ;  /* 0x000000160434723c */ /* 0x000fe200000018e0 */
[----:B------:R-:W-:Y:S01]  /*7ab0*/  IMAD.MOV.U32 R228, RZ, RZ, R252 ;  /* 0x000000ffffe47224 */ /* 0x000fe200078e00fc */
[----:B------:R-:W-:Y:S01]  /*7ac0*/  MOV R230, R138 ;  /* 0x0000008a00e67202 */ /* 0x000fe20000000f00 */
[----:B------:R-:W-:-:S02]  /*7ad0*/  IMAD.MOV.U32 R229, RZ, RZ, R139 ;  /* 0x000000ffffe57224 */ /* 0x000fc400078e008b */
[----:B------:R-:W-:Y:S02]  /*7ae0*/  IMAD.MOV.U32 R231, RZ, RZ, R137 ;  /* 0x000000ffffe77224 */ /* 0x000fe400078e0089 */
[----:B------:R-:W-:Y:S01]  /*7af0*/  IMAD.MOV.U32 R224, RZ, RZ, R132 ;  /* 0x000000ffffe07224 */ /* 0x000fe200078e0084 */
[----:B------:R-:W-:Y:S01]  /*7b00*/  MOV R225, R19 ;  /* 0x0000001300e17202 */ /* 0x000fe20000000f00 */
[----:B------:R-:W-:Y:S02]  /*7b10*/  IMAD.MOV.U32 R226, RZ, RZ, R18 ;  /* 0x000000ffffe27224 */ /* 0x000fe400078e0012 */
[----:B------:R-:W-:Y:S01]  /*7b20*/  IMAD.MOV.U32 R227, RZ, RZ, R13 ;  /* 0x000000ffffe37224 */ /* 0x000fe200078e000d */
[C---:B--2---:R-:W-:Y:S06]  /*7b30*/  HMMA.16816.F32 R56, R8.reuse, R20, R140 ;  /* 0x000000140838723c */ /* 0x044fec000000188c */
[C---:B------:R-:W-:Y:S01]  /*7b40*/  HMMA.16816.F32 R44, R8.reuse, R22, R40 ;  /* 0x00000016082c723c */ /* 0x040fe20000001828 */
[----:B------:R-:W1:Y:S05]  /*7b50*/  LDSM.16.M88.4 R20, [R238+0x9800] ;  /* 0x00980000ee14783b */ /* 0x000e6a0000000200 */
[-C--:B---3--:R-:W-:Y:S06]  /*7b60*/  HMMA.16816.F32 R40, R8, R28.reuse, R208 ;  /* 0x0000001c0828723c */ /* 0x088fec00000018d0 */
[----:B------:R-:W-:Y:S01]  /*7b70*/  HMMA.16816.F32 R36, R4, R28, R36 ;  /* 0x0000001c0424723c */ /* 0x000fe20000001824 */
[----:B------:R-:W-:Y:S01]  /*7b80*/  MOV R208, R12 ;  /* 0x0000000c00d07202 */ /* 0x000fe20000000f00 */
[----:B------:R-:W-:Y:S01]  /*7b90*/  IMAD.MOV.U32 R209, RZ, RZ, R3 ;  /* 0x000000ffffd17224 */ /* 0x000fe200078e0003 */
[----:B------:R-:W-:Y:S01]  /*7ba0*/  MOV R211, R0 ;  /* 0x0000000000d37202 */ /* 0x000fe20000000f00 */
[----:B------:R-:W-:-:S02]  /*7bb0*/  IMAD.MOV.U32 R210, RZ, RZ, R2 ;  /* 0x000000ffffd27224 */ /* 0x000fc400078e0002 */
[C---:B----4-:R-:W-:Y:S06]  /*7bc0*/  HMMA.16816.F32 R140, R4.reuse, R24, R228 ;  /* 0x00000018048c723c */ /* 0x050fec00000018e4 */
[C---:B------:R-:W-:Y:S06]  /*7bd0*/  HMMA.16816.F32 R208, R4.reuse, R30, R208 ;  /* 0x0000001e04d0723c */ /* 0x040fec00000018d0 */
[----:B------:R-:W-:Y:S06]  /*7be0*/  HMMA.16816.F32 R224, R4, R26, R224 ;  /* 0x0000001a04e0723c */ /* 0x000fec00000018e0 */
[----:B------:R-:W-:Y:S06]  /*7bf0*/  HMMA.16816.F32 R64, R8, R30, R64 ;  /* 0x0000001e0840723c */ /* 0x000fec0000001840 */
[C---:B-1----:R-:W-:Y:S06]  /*7c00*/  HMMA.16816.F32 R68, R4.reuse, R20, R68 ;  /* 0x000000140444723c */ /* 0x042fec0000001844 */
[----:B------:R-:W-:Y:S06]  /*7c10*/  HMMA.16816.F32 R4, R4, R22, R220 ;  /* 0x000000160404723c */ /* 0x000fec00000018dc */
[----:B------:R-:W-:Y:S01]  /*7c20*/  IMAD.MOV.U32 R28, RZ, RZ, R224 ;  /* 0x000000ffff1c7224 */ /* 0x000fe200078e00e0 */
[----:B------:R-:W-:Y:S01]  /*7c30*/  MOV R19, R225 ;  /* 0x000000e100137202 */ /* 0x000fe20000000f00 */
[----:B------:R-:W-:-:S02]  /*7c40*/  IMAD.MOV.U32 R18, RZ, RZ, R226 ;  /* 0x000000ffff127224 */ /* 0x000fc400078e00e2 */
[----:B------:R-:W-:Y:S01]  /*7c50*/  IMAD.MOV.U32 R13, RZ, RZ, R227 ;  /* 0x000000ffff0d7224 */ /* 0x000fe200078e00e3 */
[C---:B------:R-:W-:Y:S06]  /*7c60*/  HMMA.16816.F32 R220, R8.reuse, R20, R212 ;  /* 0x0000001408dc723c */ /* 0x040fec00000018d4 */
[----:B------:R-:W-:Y:S01]  /*7c70*/  HMMA.16816.F32 R224, R8, R26, R48 ;  /* 0x0000001a08e0723c */ /* 0x000fe20000001830 */
[----:B------:R-:W-:Y:S01]  /*7c80*/  IMAD.MOV.U32 R231, RZ, RZ, R68 ;  /* 0x000000ffffe77224 */ /* 0x000fe200078e0044 */
[----:B------:R-:W-:Y:S01]  /*7c90*/  MOV R229, R70 ;  /* 0x0000004600e57202 */ /* 0x000fe20000000f00 */
[----:B------:R-:W-:-:S02]  /*7ca0*/  IMAD.MOV.U32 R228, RZ, RZ, R71 ;  /* 0x000000ffffe47224 */ /* 0x000fc400078e0047 */
[----:B------:R-:W-:Y:S01]  /*7cb0*/  IMAD.MOV.U32 R230, RZ, RZ, R69 ;  /* 0x000000ffffe67224 */ /* 0x000fe200078e0045 */
[----:B------:R-:W-:Y:S01]  /*7cc0*/  HMMA.16816.F32 R32, R8, R22, R32 ;  /* 0x000000160820723c */ /* 0x000fe20000001820 */
[----:B------:R-:W-:Y:S01]  /*7cd0*/  MOV R252, R4 ;  /* 0x0000000400fc7202 */ /* 0x000fe20000000f00 */
[----:B------:R-:W-:Y:S01]  /*7ce0*/  IMAD.MOV.U32 R139, RZ, RZ, R5 ;  /* 0x000000ffff8b7224 */ /* 0x000fe200078e0005 */
[----:B------:R-:W-:Y:S01]  /*7cf0*/  MOV R137, R7 ;  /* 0x0000000700897202 */ /* 0x000fe20000000f00 */
[----:B------:R-:W-:Y:S01]  /*7d00*/  IMAD.MOV.U32 R138, RZ, RZ, R6 ;  /* 0x000000ffff8a7224 */ /* 0x000fe200078e0006 */
[----:B------:R-:W-:Y:S01]  /*7d10*/  MOV R5, R66 ;  /* 0x0000004200057202 */ /* 0x000fe20000000f00 */
[----:B------:R-:W-:Y:S01]  /*7d20*/  IMAD.MOV.U32 R7, RZ, RZ, R64 ;  /* 0x000000ffff077224 */ /* 0x000fe200078e0040 */
[----:B------:R-:W-:Y:S01]  /*7d30*/  LDSM.16.M88.4 R20, [R237] ;  /* 0x00000000ed14783b */ /* 0x000fe20000000200 */
[----:B------:R-:W-:Y:S02]  /*7d40*/  IMAD.MOV.U32 R6, RZ, RZ, R65 ;  /* 0x000000ffff067224 */ /* 0x000fe400078e0041 */
[----:B------:R-:W-:Y:S01]  /*7d50*/  IMAD.MOV.U32 R4, RZ, RZ, R67 ;  /* 0x000000ffff047224 */ /* 0x000fe200078e0043 */
[----:B------:R-:W-:Y:S01]  /*7d60*/  MOV R48, R7 ;  /* 0x0000000700307202 */ /* 0x000fe20000000f00 */
[----:B------:R-:W-:Y:S01]  /*7d70*/  IMAD.MOV.U32 R49, RZ, RZ, R6 ;  /* 0x000000ffff317224 */ /* 0x000fe200078e0006 */
[----:B------:R1:W5:Y:S01]  /*7d80*/  LDL.LU.64 R70, [R1+0x120] ;  /* 0x0001200001467983 */ /* 0x0003620000300a00 */
[----:B------:R-:W-:Y:S01]  /*7d90*/  IMAD.MOV.U32 R50, RZ, RZ, R5 ;  /* 0x000000ffff327224 */ /* 0x000fe200078e0005 */
[----:B------:R-:W-:-:S02]  /*7da0*/  MOV R51, R4 ;  /* 0x0000000400337202 */ /* 0x000fc40000000f00 */
[----:B------:R-:W2:Y:S01]  /*7db0*/  LDSM.16.M88.4 R4, [R241+0x2000] ;  /* 0x00200000f104783b */ /* 0x000ea20000000200 */
[----:B------:R-:W-:Y:S03]  /*7dc0*/  HMMA.16816.F32 R64, R8, R24, R216 ;  /* 0x000000180840723c */ /* 0x000fe600000018d8 */
[----:B------:R-:W3:Y:S04]  /*7dd0*/  LDSM.16.M88.4 R8, [R241] ;  /* 0x00000000f108783b */ /* 0x000ee80000000200 */
[----:B------:R1:W5:Y:S01]  /*7de0*/  LDL.LU.64 R68, [R1+0x118] ;  /* 0x0001180001447983 */ /* 0x0003620000300a00 */
[----:B------:R-:W-:-:S15]  /*7df0*/  UISETP.NE.AND UP0, UPT, UR17, 0x2, UPT ;  /* 0x000000021100788c */ /* 0x000fde000bf05270 */
[----:B------:R-:W-:-:S01]  /*7e00*/  NOP ;  /* 0x0000000000007918 */ /* 0x000fc20000000000 */
[----:B------:R-:W-:Y:S01]  /*7e10*/  IMAD.MOV.U32 R12, RZ, RZ, R64 ;  /* 0x000000ffff0c7224 */ /* 0x000fe200078e0040 */
[----:B------:R-:W-:Y:S01]  /*7e20*/  MOV R3, R65 ;  /* 0x0000004100037202 */ /* 0x000fe20000000f00 */
[----:B------:R-:W-:Y:S02]  /*7e30*/  IMAD.MOV.U32 R64, RZ, RZ, R28 ;  /* 0x000000ffff407224 */ /* 0x000fe400078e001c */
[----:B------:R-:W4:Y:S01]  /*7e40*/  LDSM.16.M88.4 R28, [R237+0x800] ;  /* 0x00080000ed1c783b */ /* 0x000f220000000200 */
[----:B------:R-:W-:Y:S01]  /*7e50*/  IMAD.MOV.U32 R2, RZ, RZ, R66 ;  /* 0x000000ffff027224 */ /* 0x000fe200078e0042 */
[----:B------:R-:W-:Y:S01]  /*7e60*/  MOV R66, R18 ;  /* 0x0000001200427202 */ /* 0x000fe20000000f00 */
[----:B------:R-:W-:Y:S02]  /*7e70*/  IMAD.MOV.U32 R0, RZ, RZ, R67 ;  /* 0x000000ffff007224 */ /* 0x000fe400078e0043 */
[----:B------:R-:W-:Y:S02]  /*7e80*/  IMAD.MOV.U32 R65, RZ, RZ, R19 ;  /* 0x000000ffff417224 */ /* 0x000fe400078e0013 */
[----:B------:R-:W-:Y:S01]  /*7e90*/  IMAD.MOV.U32 R67, RZ, RZ, R13 ;  /* 0x000000ffff437224 */ /* 0x000fe200078e000d */
[C---:B--2---:R-:W-:Y:S06]  /*7ea0*/  HMMA.16816.F32 R24, R4.reuse, R20, R60 ;  /* 0x000000140418723c */ /* 0x044fec000000183c */
[----:B------:R-:W-:Y:S01]  /*7eb0*/  HMMA.16816.F32 R216, R4, R22, R52 ;  /* 0x0000001604d8723c */ /* 0x000fe20000001834 */
[----:B------:R-:W-:Y:S01]  /*7ec0*/  MOV R60, R231 ;  /* 0x000000e7003c7202 */ /* 0x000fe20000000f00 */
[----:B------:R-:W-:Y:S01]  /*7ed0*/  IMAD.MOV.U32 R61, RZ, RZ, R230 ;  /* 0x000000ffff3d7224 */ /* 0x000fe200078e00e6 */
[----:B------:R-:W-:Y:S01]  /*7ee0*/  MOV R63, R228 ;  /* 0x000000e4003f7202 */ /* 0x000fe20000000f00 */
[----:B------:R-:W-:-:S02]  /*7ef0*/  IMAD.MOV.U32 R62, RZ, RZ, R229 ;  /* 0x000000ffff3e7224 */ /* 0x000fc400078e00e5 */
[C---:B---3--:R-:W-:Y:S01]  /*7f00*/  HMMA.16816.F32 R228, R8.reuse, R20, R56 ;  /* 0x0000001408e4723c */ /* 0x048fe20000001838 */
[----:B------:R-:W-:Y:S01]  /*7f10*/  IMAD.MOV.U32 R52, RZ, RZ, R252 ;  /* 0x000000ffff347224 */ /* 0x000fe200078e00fc */
[----:B------:R-:W-:Y:S01]  /*7f20*/  MOV R54, R138 ;  /* 0x0000008a00367202 */ /* 0x000fe20000000f00 */
[----:B------:R-:W-:Y:S02]  /*7f30*/  IMAD.MOV.U32 R53, RZ, RZ, R139 ;  /* 0x000000ffff357224 */ /* 0x000fe400078e008b */
[----:B------:R-:W-:Y:S01]  /*7f40*/  IMAD.MOV.U32 R55, RZ, RZ, R137 ;  /* 0x000000ffff377224 */ /* 0x000fe200078e0089 */
[----:B------:R-:W-:Y:S01]  /*7f50*/  HMMA.16816.F32 R212, R8, R22, R44 ;  /* 0x0000001608d4723c */ /* 0x000fe2000000182c */
[----:B------:R-:W2:Y:S05]  /*7f60*/  LDSM.16.M88.4 R20, [R237+0x1800] ;  /* 0x00180000ed14783b */ /* 0x000eaa0000000200 */
[----:B------:R-:W-:Y:S01]  /*7f70*/  IMAD.MOV.U32 R132, RZ, RZ, R24 ;  /* 0x000000ffff847224 */ /* 0x000fe200078e0018 */
[----:B------:R-:W-:Y:S01]  /*7f80*/  MOV R19, R25 ;  /* 0x0000001900137202 */ /* 0x000fe20000000f00 */
[----:B------:R-:W-:-:S02]  /*7f90*/  IMAD.MOV.U32 R18, RZ, RZ, R26 ;  /* 0x000000ffff127224 */ /* 0x000fc400078e001a */
[----:B------:R-:W-:Y:S01]  /*7fa0*/  IMAD.MOV.U32 R13, RZ, RZ, R27 ;  /* 0x000000ffff0d7224 */ /* 0x000fe200078e001b */
[----:B----4-:R-:W-:Y:S01]  /*7fb0*/  HMMA.16816.F32 R208, R4, R30, R208 ;  /* 0x0000001e04d0723c */ /* 0x010fe200000018d0 */
[----:B------:R-:W3:Y:S05]  /*7fc0*/  LDSM.16.M88.4 R24, [R237+0x1000] ;  /* 0x00100000ed18783b */ /* 0x000eea0000000200 */
[-C--:B------:R-:W-:Y:S06]  /*7fd0*/  HMMA.16816.F32 R56, R8, R28.reuse, R40 ;  /* 0x0000001c0838723c */ /* 0x080fec0000001828 */
[----:B------:R-:W-:Y:S01]  /*7fe0*/  HMMA.16816.F32 R44, R4, R28, R36 ;  /* 0x0000001c042c723c */ /* 0x000fe20000001824 */
[----:B------:R-:W-:Y:S01]  /*7ff0*/  IMAD.MOV.U32 R40, RZ, RZ, R12 ;  /* 0x000000ffff287224 */ /* 0x000fe200078e000c */
[----:B------:R-:W-:Y:S01]  /*8000*/  MOV R41, R3 ;  /* 0x0000000300297202 */ /* 0x000fe20000000f00 */
[----:B------:R-:W-:-:S02]  /*8010*/  IMAD.MOV.U32 R42, RZ, RZ, R2 ;  /* 0x000000ffff2a7224 */ /* 0x000fc400078e0002 */
[----:B------:R-:W-:Y:S01]  /*8020*/  IMAD.MOV.U32 R43, RZ, RZ, R0 ;  /* 0x000000ffff2b7224 */ /* 0x000fe200078e0000 */
[----:B------:R-:W-:Y:S01]  /*8030*/  HMMA.16816.F32 R48, R8, R30, R48 ;  /* 0x0000001e0830723c */ /* 0x000fe20000001830 */
[----:B------:R-:W-:Y:S05]  /*8040*/  LDSM.16.M88.4 R28, [R232+0xa800] ;  /* 0x00a80000e81c783b */ /* 0x000fea0000000200 */
[----:B------:R-:W-:Y:S01]  /*8050*/  MOV R12, R208 ;  /* 0x000000d0000c7202 */ /* 0x000fe20000000f00 */
[----:B------:R-:W-:Y:S01]  /*8060*/  IMAD.MOV.U32 R3, RZ, RZ, R209 ;  /* 0x000000ffff037224 */ /* 0x000fe200078e00d1 */
[----:B------:R-:W-:Y:S01]  /*8070*/  MOV R0, R211 ;  /* 0x000000d300007202 */ /* 0x000fe20000000f00 */
[----:B------:R-:W-:Y:S01]  /*8080*/  IMAD.MOV.U32 R2, RZ, RZ, R210 ;  /* 0x000000ffff027224 */ /* 0x000fe200078e00d2 */
[C---:B--2---:R-:W-:Y:S06]  /*8090*/  HMMA.16816.F32 R60, R4.reuse, R20, R60 ;  /* 0x00000014043c723c */ /* 0x044fec000000183c */
[----:B------:R-:W-:Y:S06]  /*80a0*/  HMMA.16816.F32 R52, R4, R22, R52 ;  /* 0x000000160434723c */ /* 0x000fec0000001834 */
[C---:B---3--:R-:W-:Y:S06]  /*80b0*/  HMMA.16816.F32 R40, R8.reuse, R24, R40 ;  /* 0x000000180828723c */ /* 0x048fec0000001828 */
[C---:B------:R-:W-:Y:S06]  /*80c0*/  HMMA.16816.F32 R36, R8.reuse, R26, R224 ;  /* 0x0000001a0824723c */ /* 0x040fec00000018e0 */
[----:B------:R-:W-:Y:S01]  /*80d0*/  HMMA.16816.F32 R208, R8, R20, R220 ;  /* 0x0000001408d0723c */ /* 0x000fe200000018dc */
[----:B------:R-:W-:Y:S01]  /*80e0*/  IMAD.MOV.U32 R224, RZ, RZ, R132 ;  /* 0x000000ffffe07224 */ /* 0x000fe200078e0084 */
[----:B------:R-:W-:Y:S01]  /*80f0*/  MOV R226, R18 ;  /* 0x0000001200e27202 */ /* 0x000fe20000000f00 */
[----:B------:R-:W-:-:S02]  /*8100*/  IMAD.MOV.U32 R225, RZ, RZ, R19 ;  /* 0x000000ffffe17224 */ /* 0x000fc400078e0013 */
[----:B------:R-:W-:Y:S01]  /*8110*/  IMAD.MOV.U32 R227, RZ, RZ, R13 ;  /* 0x000000ffffe37224 */ /* 0x000fe200078e000d */
[----:B------:R-:W-:Y:S01]  /*8120*/  HMMA.16816.F32 R32, R8, R22, R32 ;  /* 0x000000160820723c */ /* 0x000fe20000001820 */
[----:B------:R-:W-:Y:S04]  /*8130*/  LDSM.16.M88.4 R20, [R232+0xa000] ;  /* 0x00a00000e814783b */ /* 0x000fe80000000200 */
[----:B------:R-:W2:Y:S01]  /*8140*/  LDSM.16.M88.4 R8, [R239+0x4000] ;  /* 0x00400000ef08783b */ /* 0x000ea20000000200 */
[C---:B------:R-:W-:Y:S06]  /*8150*/  HMMA.16816.F32 R140, R4.reuse, R24, R140 ;  /* 0x00000018048c723c */ /* 0x040fec000000188c */
[----:B------:R-:W-:Y:S01]  /*8160*/  HMMA.16816.F32 R64, R4, R26, R64 ;  /* 0x0000001a0440723c */ /* 0x000fe20000001840 */
[----:B------:R-:W3:Y:S05]  /*8170*/  LDSM.16.M88.4 R4, [R239+0x6000] ;  /* 0x00600000ef04783b */ /* 0x000eea0000000200 */
[C---:B--2---:R-:W-:Y:S06]  /*8180*/  HMMA.16816.F32 R24, R8.reuse, R20, R228 ;  /* 0x000000140818723c */ /* 0x044fec00000018e4 */
[----:B------:R-:W-:Y:S06]  /*8190*/  HMMA.16816.F32 R220, R8, R22, R212 ;  /* 0x0000001608dc723c */ /* 0x000fec00000018d4 */
[C---:B---3--:R-:W-:Y:S06]  /*81a0*/  HMMA.16816.F32 R224, R4.reuse, R20, R224 ;  /* 0x0000001404e0723c */ /* 0x048fec00000018e0 */
[----:B------:R-:W-:Y:S06]  /*81b0*/  HMMA.16816.F32 R212, R4, R28, R44 ;  /* 0x0000001c04d4723c */ /* 0x000fec000000182c */
[----:B------:R-:W-:Y:S01]  /*81c0*/  MOV R231, R24 ;  /* 0x0000001800e77202 */ /* 0x000fe20000000f00 */
[----:B------:R-:W-:Y:S01]  /*81d0*/  IMAD.MOV.U32 R230, RZ, RZ, R25 ;  /* 0x000000ffffe67224 */ /* 0x000fe200078e0019 */
[----:B------:R-:W-:Y:S01]  /*81e0*/  MOV R228, R27 ;  /* 0x0000001b00e47202 */ /* 0x000fe20000000f00 */
[----:B------:R-:W-:Y:S01]  /*81f0*/  IMAD.MOV.U32 R229, RZ, RZ, R26 ;  /* 0x000000ffffe57224 */ /* 0x000fe200078e001a */
[----:B------:R-:W-:Y:S01]  /*8200*/  HMMA.16816.F32 R48, R8, R30, R48 ;  /* 0x0000001e0830723c */ /* 0x000fe20000001830 */
[----:B------:R-:W2:Y:S07]  /*8210*/  LDSM.16.M88.4 R24, [R232+0xb000] ;  /* 0x00b00000e818783b */ /* 0x000eae0000000200 */
[----:B------:R-:W-:Y:S01]  /*8220*/  IMAD.MOV.U32 R139, RZ, RZ, R224 ;  /* 0x000000ffff8b7224 */ /* 0x000fe200078e00e0 */
[----:B------:R-:W-:Y:S01]  /*8230*/  MOV R138, R225 ;  /* 0x000000e1008a7202 */ /* 0x000fe20000000f00 */
[----:B------:R-:W-:-:S02]  /*8240*/  IMAD.MOV.U32 R137, RZ, RZ, R226 ;  /* 0x000000ffff897224 */ /* 0x000fc400078e00e2 */
[----:B------:R-:W-:Y:S02]  /*8250*/  IMAD.MOV.U32 R132, RZ, RZ, R227 ;  /* 0x000000ffff847224 */ /* 0x000fe400078e00e3 */
[----:B------:R-:W-:Y:S01]  /*8260*/  HMMA.16816.F32 R224, R4, R22, R216 ;  /* 0x0000001604e0723c */ /* 0x000fe200000018d8 */
[----:B------:R-:W3:Y:S05]  /*8270*/  LDSM.16.M88.4 R20, [R232+0xb800] ;  /* 0x00b80000e814783b */ /* 0x000eea0000000200 */
[----:B------:R-:W-:Y:S07]  /*8280*/  HMMA.16816.F32 R216, R8, R28, R56 ;  /* 0x0000001c08d8723c */ /* 0x000fee0000001838 */
[----:B------:R-:W-:Y:S01]  /*8290*/  IMAD.MOV.U32 R56, RZ, RZ, R12 ;  /* 0x000000ffff387224 */ /* 0x000fe200078e000c */
[----:B------:R-:W-:Y:S01]  /*82a0*/  MOV R58, R2 ;  /* 0x00000002003a7202 */ /* 0x000fe20000000f00 */
[----:B------:R-:W-:-:S02]  /*82b0*/  IMAD.MOV.U32 R57, RZ, RZ, R3 ;  /* 0x000000ffff397224 */ /* 0x000fc400078e0003 */
[----:B------:R-:W-:-:S07]  /*82c0*/  IMAD.MOV.U32 R59, RZ, RZ, R0 ;  /* 0x000000ffff3b7224 */ /* 0x000fce00078e0000 */
[C---:B------:R-:W-:Y:S06]  /*82d0*/  HMMA.16816.F32 R56, R4.reuse, R30, R56 ;  /* 0x0000001e0438723c */ /* 0x040fec0000001838 */
[----:B--2---:R-:W-:Y:S07]  /*82e0*/  HMMA.16816.F32 R44, R4, R24, R140 ;  /* 0x00000018042c723c */ /* 0x004fee000000188c */
[----:B------:R-:W-:Y:S01]  /*82f0*/  IMAD.MOV.U32 R140, RZ, RZ, R231 ;  /* 0x000000ffff8c7224 */ /* 0x000fe200078e00e7 */
[----:B------:R-:W-:Y:S01]  /*8300*/  MOV R142, R229 ;  /* 0x000000e5008e7202 */ /* 0x000fe20000000f00 */
[----:B------:R-:W-:-:S02]  /*8310*/  IMAD.MOV.U32 R141, RZ, RZ, R230 ;  /* 0x000000ffff8d7224 */ /* 0x000fc400078e00e6 */
[----:B------:R-:W-:Y:S01]  /*8320*/  IMAD.MOV.U32 R143, RZ, RZ, R228 ;  /* 0x000000ffff8f7224 */ /* 0x000fe200078e00e4 */
[----:B---3--:R-:W-:Y:S06]  /*8330*/  HMMA.16816.F32 R32, R8, R22, R32 ;  /* 0x000000160820723c */ /* 0x008fec0000001820 */
[----:B------:R-:W-:Y:S01]  /*8340*/  IMAD.MOV.U32 R12, RZ, RZ, R56 ;  /* 0x000000ffff0c7224 */ /* 0x000fe200078e0038 */
[----:B------:R-:W-:Y:S01]  /*8350*/  MOV R3, R57 ;  /* 0x0000003900037202 */ /* 0x000fe20000000f00 */
[----:B------:R-:W-:Y:S01]  /*8360*/  IMAD.MOV.U32 R2, RZ, RZ, R58 ;  /* 0x000000ffff027224 */ /* 0x000fe200078e003a */
[----:B------:R-:W-:Y:S01]  /*8370*/  HMMA.16816.F32 R228, R4, R26, R64 ;  /* 0x0000001a04e4723c */ /* 0x000fe20000001840 */
[----:B------:R-:W-:-:S02]  /*8380*/  IMAD.MOV.U32 R0, RZ, RZ, R59 ;  /* 0x000000ffff007224 */ /* 0x000fc400078e003b */
[----:B------:R-:W-:Y:S01]  /*8390*/  MOV R28, R44 ;  /* 0x0000002c001c7202 */ /* 0x000fe20000000f00 */
[----:B------:R-:W-:Y:S01]  /*83a0*/  IMAD.MOV.U32 R19, RZ, RZ, R45 ;  /* 0x000000ffff137224 */ /* 0x000fe200078e002d */
[----:B------:R-:W-:Y:S01]  /*83b0*/  MOV R13, R47 ;  /* 0x0000002f000d7202 */ /* 0x000fe20000000f00 */
[----:B------:R-:W-:Y:S01]  /*83c0*/  IMAD.MOV.U32 R18, RZ, RZ, R46 ;  /* 0x000000ffff127224 */ /* 0x000fe200078e002e */
[----:B------:R-:W-:Y:S06]  /*83d0*/  HMMA.16816.F32 R64, R4, R20, R60 ;  /* 0x000000140440723c */ /* 0x000fec000000183c */
[----:B------:R-:W-:Y:S01]  /*83e0*/  HMMA.16816.F32 R44, R8, R24, R40 ;  /* 0x00000018082c723c */ /* 0x000fe20000001828 */
[----:B------:R-:W-:Y:S01]  /*83f0*/  IMAD.MOV.U32 R60, RZ, RZ, R139 ;  /* 0x000000ffff3c7224 */ /* 0x000fe200078e008b */
[----:B------:R-:W-:Y:S01]  /*8400*/  MOV R61, R138 ;  /* 0x0000008a003d7202 */ /* 0x000fe20000000f00 */
[----:B------:R-:W-:-:S02]  /*8410*/  IMAD.MOV.U32 R62, RZ, RZ, R137 ;  /* 0x000000ffff3e7224 */ /* 0x000fc400078e0089 */
[----:B------:R-:W-:Y:S01]  /*8420*/  IMAD.MOV.U32 R63, RZ, RZ, R132 ;  /* 0x000000ffff3f7224 */ /* 0x000fe200078e0084 */
[----:B------:R-:W-:Y:S01]  /*8430*/  HMMA.16816.F32 R40, R8, R26, R36 ;  /* 0x0000001a0828723c */ /* 0x000fe20000001824 */
[----:B------:R-:W-:Y:S05]  /*8440*/  LDSM.16.M88.4 R24, [R245] ;  /* 0x00000000f518783b */ /* 0x000fea0000000200 */
[----:B------:R-:W-:Y:S01]  /*8450*/  HMMA.16816.F32 R56, R4, R22, R52 ;  /* 0x000000160438723c */ /* 0x000fe20000001834 */
[----:B------:R-:W2:Y:S05]  /*8460*/  LDSM.16.M88.4 R4, [R240+0x6000] ;  /* 0x00600000f004783b */ /* 0x000eaa0000000200 */
[----:B------:R-:W-:Y:S01]  /*8470*/  HMMA.16816.F32 R36, R8, R20, R208 ;  /* 0x000000140824723c */ /* 0x000fe200000018d0 */
[----:B------:R-:W3:Y:S04]  /*8480*/  LDSM.16.M88.4 R20, [R247] ;  /* 0x00000000f714783b */ /* 0x000ee80000000200 */
[----:B------:R-:W4:Y:S02]  /*8490*/  LDSM.16.M88.4 R8, [R240+0x4000] ;  /* 0x00400000f008783b */ /* 0x000f240000000200 */
[----:B------:R-:W-:Y:S01]  /*84a0*/  MOV R208, R28 ;  /* 0x0000001c00d07202 */ /* 0x000fe20000000f00 */
[----:B------:R-:W-:Y:S01]  /*84b0*/  IMAD.MOV.U32 R209, RZ, RZ, R19 ;  /* 0x000000ffffd17224 */ /* 0x000fe200078e0013 */
[----:B------:R-:W1:Y:S01]  /*84c0*/  LDSM.16.M88.4 R28, [R246] ;  /* 0x00000000f61c783b */ /* 0x000e620000000200 */
[----:B------:R-:W-:Y:S01]  /*84d0*/  IMAD.MOV.U32 R210, RZ, RZ, R18 ;  /* 0x000000ffffd27224 */ /* 0x000fe200078e0012 */
[----:B------:R-:W-:-:S07]  /*84e0*/  MOV R211, R13 ;  /* 0x0000000d00d37202 */ /* 0x000fce0000000f00 */
[C---:B--2---:R-:W-:Y:S06]  /*84f0*/  HMMA.16816.F32 R208, R4.reuse, R24, R208 ;  /* 0x0000001804d0723c */ /* 0x044fec00000018d0 */
[-C--:B---3--:R-:W-:Y:S06]  /*8500*/  HMMA.16816.F32 R52, R4, R20.reuse, R60 ;  /* 0x000000140434723c */ /* 0x088fec000000183c */
[----:B----4-:R-:W-:Y:S06]  /*8510*/  HMMA.16816.F32 R60, R8, R20, R140 ;  /* 0x00000014083c723c */ /* 0x010fec000000188c */
[-C--:B------:R-:W-:Y:S06]  /*8520*/  HMMA.16816.F32 R224, R4, R22.reuse, R224 ;  /* 0x0000001604e0723c */ /* 0x080fec00000018e0 */
[----:B------:R-:W-:Y:S01]  /*8530*/  HMMA.16816.F32 R220, R8, R22, R220 ;  /* 0x0000001608dc723c */ /* 0x000fe200000018dc */
[----:B------:R-:W2:Y:S05]  /*8540*/  LDSM.16.M88.4 R20, [R244] ;  /* 0x00000000f414783b */ /* 0x000eaa0000000200 */
[-C--:B-1----:R-:W-:Y:S06]  /*8550*/  HMMA.16816.F32 R140, R4, R28.reuse, R212 ;  /* 0x0000001c048c723c */ /* 0x082fec00000018d4 */
[----:B------:R-:W-:Y:S01]  /*8560*/  HMMA.16816.F32 R216, R8, R28, R216 ;  /* 0x0000001c08d8723c */ /* 0x000fe200000018d8 */
        /* <DEDUP_REMOVED lines=8> */
[C---:B------:R-:W-:Y:S06]  /*85f0*/  HMMA.16816.F32 R208, R4.reuse, R26, R228 ;  /* 0x0000001a04d0723c */ /* 0x040fec00000018e4 */
[C---:B------:R-:W-:Y:S06]  /*8600*/  HMMA.16816.F32 R212, R4.reuse, R30, R212 ;  /* 0x0000001e04d4723c */ /* 0x040fec00000018d4 */
[----:B--2---:R-:W-:-:S12]  /*8610*/  HMMA.16816.F32 R64, R4, R20, R64 ;  /* 0x000000140440723c */ /* 0x004fd80000001840 */
[----:B------:R-:W-:Y:S01]  /*8620*/  IMAD.MOV.U32 R132, RZ, RZ, R208 ;  /* 0x000000ffff847224 */ /* 0x000fe200078e00d0 */
[----:B------:R-:W-:Y:S01]  /*8630*/  MOV R18, R210 ;  /* 0x000000d200127202 */ /* 0x000fe20000000f00 */
[----:B------:R-:W-:Y:S01]  /*8640*/  IMAD.MOV.U32 R19, RZ, RZ, R209 ;  /* 0x000000ffff137224 */ /* 0x000fe200078e00d1 */
[C---:B------:R-:W-:Y:S01]  /*8650*/  HMMA.16816.F32 R36, R8.reuse, R20, R36 ;  /* 0x000000140824723c */ /* 0x040fe20000001824 */
[----:B------:R-:W-:Y:S02]  /*8660*/  IMAD.MOV.U32 R13, RZ, RZ, R211 ;  /* 0x000000ffff0d7224 */ /* 0x000fe400078e00d3 */
[----:B------:R-:W-:Y:S01]  /*8670*/  IMAD.MOV.U32 R138, RZ, RZ, R212 ;  /* 0x000000ffff8a7224 */ /* 0x000fe200078e00d4 */
[----:B------:R-:W-:Y:S01]  /*8680*/  MOV R137, R213 ;  /* 0x000000d500897202 */ /* 0x000fe20000000f00 */
[----:B------:R-:W-:Y:S01]  /*8690*/  IMAD.MOV.U32 R29, RZ, RZ, R214 ;  /* 0x000000ffff1d7224 */ /* 0x000fe200078e00d6 */
[----:B------:R-:W-:Y:S01]  /*86a0*/  HMMA.16816.F32 R208, R8, R30, R48 ;  /* 0x0000001e08d0723c */ /* 0x000fe20000001830 */
[----:B------:R-:W-:Y:S01]  /*86b0*/  IMAD.MOV.U32 R28, RZ, RZ, R215 ;  /* 0x000000ffff1c7224 */ /* 0x000fe200078e00d7 */
[----:B------:R-:W-:Y:S01]  /*86c0*/  MOV R229, R137 ;  /* 0x0000008900e57202 */ /* 0x000fe20000000f00 */
[----:B------:R-:W-:-:S02]  /*86d0*/  IMAD.MOV.U32 R228, RZ, RZ, R138 ;  /* 0x000000ffffe47224 */ /* 0x000fc400078e008a */
[----:B------:R-:W-:Y:S01]  /*86e0*/  IMAD.MOV.U32 R230, RZ, RZ, R29 ;  /* 0x000000ffffe67224 */ /* 0x000fe200078e001d */
[----:B------:R-:W-:Y:S01]  /*86f0*/  HMMA.16816.F32 R212, R4, R22, R56 ;  /* 0x0000001604d4723c */ /* 0x000fe20000001838 */
[----:B------:R-:W-:Y:S01]  /*8700*/  IMAD.MOV.U32 R231, RZ, RZ, R28 ;  /* 0x000000ffffe77224 */ /* 0x000fe200078e001c */
[----:B------:R-:W-:Y:S01]  /*8710*/  LDSM.16.M88.4 R4, [R242+0x6000] ;  /* 0x00600000f204783b */ /* 0x000fe20000000200 */
[----:B------:R-:W-:Y:S01]  /*8720*/  MOV R252, R64 ;  /* 0x0000004000fc7202 */ /* 0x000fe20000000f00 */
[----:B------:R-:W-:Y:S01]  /*8730*/  IMAD.MOV.U32 R139, RZ, RZ, R65 ;  /* 0x000000ffff8b7224 */ /* 0x000fe200078e0041 */
[----:B------:R-:W-:Y:S01]  /*8740*/  MOV R137, R67 ;  /* 0x0000004300897202 */ /* 0x000fe20000000f00 */
[----:B------:R-:W-:Y:S01]  /*8750*/  IMAD.MOV.U32 R138, RZ, RZ, R66 ;  /* 0x000000ffff8a7224 */ /* 0x000fe200078e0042 */
[C---:B------:R-:W-:Y:S01]  /*8760*/  HMMA.16816.F32 R56, R8.reuse, R26, R40 ;  /* 0x0000001a0838723c */ /* 0x040fe20000001828 */
[----:B------:R-:W1:Y:S05]  /*8770*/  LDSM.16.M88.4 R28, [R238+0xa800] ;  /* 0x00a80000ee1c783b */ /* 0x000e6a0000000200 */
[C---:B------:R-:W-:Y:S01]  /*8780*/  HMMA.16816.F32 R64, R8.reuse, R24, R44 ;  /* 0x000000180840723c */ /* 0x040fe2000000182c */
[----:B------:R-:W-:Y:S05]  /*8790*/  LDSM.16.M88.4 R24, [R238+0xb000] ;  /* 0x00b00000ee18783b */ /* 0x000fea0000000200 */
[----:B------:R-:W-:Y:S01]  /*87a0*/  HMMA.16816.F32 R32, R8, R22, R32 ;  /* 0x000000160820723c */ /* 0x000fe20000001820 */
[----:B------:R-:W2:Y:S04]  /*87b0*/  LDSM.16.M88.4 R20, [R238+0xa000] ;  /* 0x00a00000ee14783b */ /* 0x000ea80000000200 */
[----:B------:R-:W3:Y:S01]  /*87c0*/  LDSM.16.M88.4 R8, [R242+0x4000] ;  /* 0x00400000f208783b */ /* 0x000ee20000000200 */
[C---:B-1----:R-:W-:Y:S06]  /*87d0*/  HMMA.16816.F32 R140, R4.reuse, R28, R140 ;  /* 0x0000001c048c723c */ /* 0x042fec000000188c */
[C---:B------:R-:W-:Y:S06]  /*87e0*/  HMMA.16816.F32 R228, R4.reuse, R30, R228 ;  /* 0x0000001e04e4723c */ /* 0x040fec00000018e4 */
[-C--:B--2---:R-:W-:Y:S06]  /*87f0*/  HMMA.16816.F32 R52, R4, R20.reuse, R52 ;  /* 0x000000140434723c */ /* 0x084fec0000001834 */
[C---:B---3--:R-:W-:Y:S06]  /*8800*/  HMMA.16816.F32 R40, R8.reuse, R20, R60 ;  /* 0x000000140828723c */ /* 0x048fec000000183c */
[----:B------:R-:W-:Y:S06]  /*8810*/  HMMA.16816.F32 R60, R8, R28, R216 ;  /* 0x0000001c083c723c */ /* 0x000fec00000018d8 */
[----:B------:R-:W-:Y:S01]  /*8820*/  HMMA.16816.F32 R48, R4, R22, R224 ;  /* 0x000000160430723c */ /* 0x000fe200000018e0 */
[----:B------:R-:W-:Y:S01]  /*8830*/  MOV R216, R12 ;  /* 0x0000000c00d87202 */ /* 0x000fe20000000f00 */
[----:B------:R-:W-:Y:S01]  /*8840*/  IMAD.MOV.U32 R217, RZ, RZ, R3 ;  /* 0x000000ffffd97224 */ /* 0x000fe200078e0003 */
[----:B------:R-:W-:Y:S01]  /*8850*/  MOV R219, R0 ;  /* 0x0000000000db7202 */ /* 0x000fe20000000f00 */
[----:B------:R-:W-:-:S02]  /*8860*/  IMAD.MOV.U32 R218, RZ, RZ, R2 ;  /* 0x000000ffffda7224 */ /* 0x000fc400078e0002 */
[----:B------:R-:W-:Y:S01]  /*8870*/  HMMA.16816.F32 R44, R8, R22, R220 ;  /* 0x00000016082c723c */ /* 0x000fe200000018dc */
[----:B------:R-:W1:Y:S01]  /*8880*/  LDSM.16.M88.4 R20, [R238+0xb800] ;  /* 0x00b80000ee14783b */ /* 0x000e620000000200 */
[----:B------:R-:W-:Y:S01]  /*8890*/  IMAD.MOV.U32 R224, RZ, RZ, R252 ;  /* 0x000000ffffe07224 */ /* 0x000fe200078e00fc */
[----:B------:R-:W-:Y:S01]  /*88a0*/  MOV R226, R138 ;  /* 0x0000008a00e27202 */ /* 0x000fe20000000f00 */
[----:B------:R-:W-:Y:S02]  /*88b0*/  IMAD.MOV.U32 R225, RZ, RZ, R139 ;  /* 0x000000ffffe17224 */ /* 0x000fe400078e008b */
[----:B------:R-:W-:Y:S01]  /*88c0*/  HMMA.16816.F32 R216, R4, R24, R216 ;  /* 0x0000001804d8723c */ /* 0x000fe200000018d8 */
[----:B------:R-:W-:Y:S01]  /*88d0*/  IMAD.MOV.U32 R220, RZ, RZ, R132 ;  /* 0x000000ffffdc7224 */ /* 0x000fe200078e0084 */
[----:B------:R-:W-:Y:S01]  /*88e0*/  MOV R221, R19 ;  /* 0x0000001300dd7202 */ /* 0x000fe20000000f00 */
[----:B------:R-:W-:Y:S02]  /*88f0*/  IMAD.MOV.U32 R222, RZ, RZ, R18 ;  /* 0x000000ffffde7224 */ /* 0x000fe400078e0012 */
[----:B------:R-:W-:Y:S01]  /*8900*/  IMAD.MOV.U32 R223, RZ, RZ, R13 ;  /* 0x000000ffffdf7224 */ /* 0x000fe200078e000d */
[----:B------:R-:W-:Y:S01]  /*8910*/  HMMA.16816.F32 R56, R8, R26, R56 ;  /* 0x0000001a0838723c */ /* 0x000fe20000001838 */
[----:B------:R-:W-:-:S15]  /*8920*/  IMAD.MOV.U32 R227, RZ, RZ, R137 ;  /* 0x000000ffffe37224 */ /* 0x000fde00078e0089 */
[----:B------:R-:W-:-:S02]  /*8930*/  NOP ;  /* 0x0000000000007918 */ /* 0x000fc40000000000 */
[----:B------:R-:W-:Y:S01]  /*8940*/  IMAD.MOV.U32 R3, RZ, RZ, R216 ;  /* 0x000000ffff037224 */ /* 0x000fe200078e00d8 */
[----:B------:R-:W-:Y:S01]  /*8950*/  MOV R252, R218 ;  /* 0x000000da00fc7202 */ /* 0x000fe20000000f00 */
[----:B------:R-:W-:Y:S02]  /*8960*/  IMAD.MOV.U32 R2, RZ, RZ, R217 ;  /* 0x000000ffff027224 */ /* 0x000fe400078e00d9 */
[----:B------:R-:W-:Y:S02]  /*8970*/  IMAD.MOV.U32 R139, RZ, RZ, R219 ;  /* 0x000000ffff8b7224 */ /* 0x000fe400078e00db */
[----:B------:R-:W-:Y:S06]  /*8980*/  HMMA.16816.F32 R216, R4, R26, R220 ;  /* 0x0000001a04d8723c */ /* 0x000fec00000018dc */
[C---:B------:R-:W-:Y:S01]  /*8990*/  HMMA.16816.F32 R220, R8.reuse, R30, R208 ;  /* 0x0000001e08dc723c */ /* 0x040fe200000018d0 */
[----:B------:R-:W-:Y:S05]  /*89a0*/  LDSM.16.M88.4 R28, [R237+0x2800] ;  /* 0x00280000ed1c783b */ /* 0x000fea0000000200 */
[----:B-1----:R-:W-:-:S12]  /*89b0*/  HMMA.16816.F32 R208, R8, R22, R32 ;  /* 0x0000001608d0723c */ /* 0x002fd80000001820 */
[----:B------:R-:W-:Y:S01]  /*89c0*/  IMAD.MOV.U32 R18, RZ, RZ, R216 ;  /* 0x000000ffff127224 */ /* 0x000fe200078e00d8 */
[----:B------:R-:W-:Y:S01]  /*89d0*/  MOV R13, R217 ;  /* 0x000000d9000d7202 */ /* 0x000fe20000000f00 */
[----:B------:R-:W-:Y:S02]  /*89e0*/  IMAD.MOV.U32 R12, RZ, RZ, R218 ;  /* 0x000000ffff0c7224 */ /* 0x000fe400078e00da */
[----:B------:R-:W-:Y:S02]  /*89f0*/  IMAD.MOV.U32 R0, RZ, RZ, R219 ;  /* 0x000000ffff007224 */ /* 0x000fe400078e00db */
[C---:B------:R-:W-:Y:S06]  /*8a00*/  HMMA.16816.F32 R216, R4.reuse, R20, R224 ;  /* 0x0000001404d8723c */ /* 0x040fec00000018e0 */
[----:B------:R-:W-:Y:S01]  /*8a10*/  HMMA.16816.F32 R224, R4, R22, R212 ;  /* 0x0000001604e0723c */ /* 0x000fe200000018d4 */
[----:B------:R-:W1:Y:S05]  /*8a20*/  LDSM.16.M88.4 R4, [R241+0x6000] ;  /* 0x00600000f104783b */ /* 0x000e6a0000000200 */
[----:B------:R-:W-:Y:S01]  /*8a30*/  HMMA.16816.F32 R212, R8, R20, R36 ;  /* 0x0000001408d4723c */ /* 0x000fe20000001824 */
[----:B------:R-:W2:Y:S11]  /*8a40*/  LDSM.16.M88.4 R20, [R237+0x2000] ;  /* 0x00200000ed14783b */ /* 0x000eb60000000200 */
[----:B------:R-:W-:Y:S01]  /*8a50*/  MOV R138, R216 ;  /* 0x000000d8008a7202 */ /* 0x000fe20000000f00 */
[----:B------:R-:W-:Y:S01]  /*8a60*/  IMAD.MOV.U32 R137, RZ, RZ, R217 ;  /* 0x000000ffff897224 */ /* 0x000fe200078e00d9 */
[----:B------:R-:W-:Y:S01]  /*8a70*/  MOV R19, R219 ;  /* 0x000000db00137202 */ /* 0x000fe20000000f00 */
[----:B------:R-:W-:-:S02]  /*8a80*/  IMAD.MOV.U32 R132, RZ, RZ, R218 ;  /* 0x000000ffff847224 */ /* 0x000fc400078e00da */
[----:B------:R-:W-:Y:S01]  /*8a90*/  HMMA.16816.F32 R216, R8, R24, R64 ;  /* 0x0000001808d8723c */ /* 0x000fe20000001840 */
[----:B------:R-:W3:Y:S04]  /*8aa0*/  LDSM.16.M88.4 R8, [R241+0x4000] ;  /* 0x00400000f108783b */ /* 0x000ee80000000200 */
[----:B------:R-:W4:Y:S02]  /*8ab0*/  LDSM.16.M88.4 R24, [R237+0x3000] ;  /* 0x00300000ed18783b */ /* 0x000f240000000200 */
[----:B------:R-:W-:Y:S02]  /*8ac0*/  IMAD.MOV.U32 R67, RZ, RZ, R2 ;  /* 0x000000ffff437224 */ /* 0x000fe400078e0002 */
[----:B------:R-:W-:Y:S01]  /*8ad0*/  IMAD.MOV.U32 R66, RZ, RZ, R3 ;  /* 0x000000ffff427224 */ /* 0x000fe200078e0003 */
[C---:B-1----:R-:W-:Y:S06]  /*8ae0*/  HMMA.16816.F32 R36, R4.reuse, R28, R140 ;  /* 0x0000001c0424723c */ /* 0x042fec000000188c */
[----:B--2---:R-:W-:Y:S01]  /*8af0*/  HMMA.16816.F32 R52, R4, R20, R52 ;  /* 0x000000140434723c */ /* 0x004fe20000001834 */
[----:B------:R-:W-:Y:S01]  /*8b00*/  IMAD.MOV.U32 R143, RZ, RZ, R0 ;  /* 0x000000ffff8f7224 */ /* 0x000fe200078e0000 */
[----:B------:R-:W-:Y:S01]  /*8b10*/  MOV R142, R12 ;  /* 0x0000000c008e7202 */ /* 0x000fe20000000f00 */
[----:B------:R-:W-:-:S02]  /*8b20*/  IMAD.MOV.U32 R140, RZ, RZ, R18 ;  /* 0x000000ffff8c7224 */ /* 0x000fc400078e0012 */
[----:B------:R-:W-:Y:S01]  /*8b30*/  IMAD.MOV.U32 R141, RZ, RZ, R13 ;  /* 0x000000ffff8d7224 */ /* 0x000fe200078e000d */
[C---:B------:R-:W-:Y:S06]  /*8b40*/  HMMA.16816.F32 R48, R4.reuse, R22, R48 ;  /* 0x000000160430723c */ /* 0x040fec0000001830 */
[----:B------:R-:W-:Y:S06]  /*8b50*/  HMMA.16816.F32 R32, R4, R30, R228 ;  /* 0x0000001e0420723c */ /* 0x000fec00000018e4 */
[----:B---3--:R-:W-:Y:S05]  /*8b60*/  HMMA.16816.F32 R44, R8, R22, R44 ;  /* 0x00000016082c723c */ /* 0x008fea000000182c */
[----:B------:R1:W-:Y:S01]  /*8b70*/  STL [R1+0x2c], R52 ;  /* 0x00002c3401007387 */ /* 0x0003e20000100800 */
[----:B------:R-:W-:Y:S01]  /*8b80*/  MOV R3, R53 ;  /* 0x0000003500037202 */ /* 0x000fe20000000f00 */
[----:B------:R-:W-:Y:S01]  /*8b90*/  IMAD.MOV.U32 R2, RZ, RZ, R55 ;  /* 0x000000ffff027224 */ /* 0x000fe200078e0037 */
[----:B------:R-:W-:Y:S01]  /*8ba0*/  MOV R53, R67 ;  /* 0x0000004300357202 */ /* 0x000fe20000000f00 */
[----:B------:R2:W-:Y:S01]  /*8bb0*/  STL [R1+0x30], R54 ;  /* 0x0000303601007387 */ /* 0x0005e20000100800 */
[----:B------:R-:W-:Y:S01]  /*8bc0*/  IMAD.MOV.U32 R55, RZ, RZ, R139 ;  /* 0x000000ffff377224 */ /* 0x000fe200078e008b */
[-C--:B----4-:R-:W-:Y:S06]  /*8bd0*/  HMMA.16816.F32 R140, R4, R26.reuse, R140 ;  /* 0x0000001a048c723c */ /* 0x090fec000000188c */
[----:B------:R-:W-:Y:S01]  /*8be0*/  HMMA.16816.F32 R56, R8, R26, R56 ;  /* 0x0000001a0838723c */ /* 0x000fe20000001838 */
[----:B-1----:R-:W-:-:S05]  /*8bf0*/  IMAD.MOV.U32 R52, RZ, RZ, R66 ;  /* 0x000000ffff347224 */ /* 0x002fca00078e0042 */
[----:B------:R-:W-:Y:S01]  /*8c00*/  HMMA.16816.F32 R64, R8, R20, R40 ;  /* 0x000000140840723c */ /* 0x000fe20000001828 */
[----:B------:R-:W1:Y:S01]  /*8c10*/  LDSM.16.M88.4 R20, [R237+0x3800] ;  /* 0x00380000ed14783b */ /* 0x000e620000000200 */
[----:B--2---:R-:W-:Y:S01]  /*8c20*/  IMAD.MOV.U32 R54, RZ, RZ, R252 ;  /* 0x000000ffff367224 */ /* 0x004fe200078e00fc */
[----:B------:R-:W-:-:S04]  /*8c30*/  DEPBAR.LE SB0, 0x0 ;  /* 0x000080000000791a */ /* 0x000fc80000000000 */
[----:B------:R-:W-:Y:S01]  /*8c40*/  HMMA.16816.F32 R40, R8, R28, R60 ;  /* 0x0000001c0828723c */ /* 0x000fe2000000183c */
[----:B------:R-:W2:Y:S05]  /*8c50*/  S2R R252, SR_TID.X ;  /* 0x0000000000fc7919 */ /* 0x000eaa0000002100 */
[----:B------:R-:W-:Y:S01]  /*8c60*/  HMMA.16816.F32 R52, R4, R24, R52 ;  /* 0x000000180434723c */ /* 0x000fe20000001834 */
[----:B------:R-:W-:Y:S01]  /*8c70*/  IMAD.MOV.U32 R62, RZ, RZ, R132 ;  /* 0x000000ffff3e7224 */ /* 0x000fe200078e0084 */
[----:B------:R-:W-:Y:S01]  /*8c80*/  MOV R60, R138 ;  /* 0x0000008a003c7202 */ /* 0x000fe20000000f00 */
[----:B------:R-:W-:Y:S01]  /*8c90*/  IMAD.MOV.U32 R61, RZ, RZ, R137 ;  /* 0x000000ffff3d7224 */ /* 0x000fe200078e0089 */
[----:B------:R-:W-:-:S02]  /*8ca0*/  MOV R63, R19 ;  /* 0x00000013003f7202 */ /* 0x000fc40000000f00 */
[----:B------:R-:W-:Y:S05]  /*8cb0*/  HMMA.16816.F32 R28, R8, R30, R220 ;  /* 0x0000001e081c723c */ /* 0x000fea00000018dc */
[----:B------:R-:W-:-:S04]  /*8cc0*/  FMUL.FTZ R0, R64, UR22 ;  /* 0x0000001640007c20 */ /* 0x000fc80008410000 */
[----:B------:R3:W-:Y:S01]  /*8cd0*/  MUFU.TANH R132, R0 ;  /* 0x0000000000847308 */ /* 0x0007e20000002400 */
[----:B--2---:R-:W-:Y:S01]  /*8ce0*/  IMAD.SHL.U32 R252, R252, 0x2, RZ ;  /* 0x00000002fcfc7824 */ /* 0x004fe200078e00ff */
[----:B-1----:R-:W-:Y:S01]  /*8cf0*/  HMMA.16816.F32 R228, R4, R20, R60 ;  /* 0x0000001404e4723c */ /* 0x002fe2000000183c */
[----:B---3--:R-:W-:-:S03]  /*8d00*/  FMUL.FTZ R0, R65, UR22 ;  /* 0x0000001641007c20 */ /* 0x008fc60008410000 */
[----:B------:R-:W-:Y:S02]  /*8d10*/  LOP3.LUT R252, R252, 0x6, RZ, 0xc0, !PT ;  /* 0x00000006fcfc7812 */ /* 0x000fe400078ec0ff */
[----:B------:R-:W-:Y:S01]  /*8d20*/  HMMA.16816.F32 R224, R4, R22, R224 ;  /* 0x0000001604e0723c */ /* 0x000fe200000018e0 */
[----:B------:R1:W2:Y:S05]  /*8d30*/  MUFU.TANH R12, R0 ;  /* 0x00000000000c7308 */ /* 0x0002aa0000002400 */
[C---:B------:R-:W-:Y:S06]  /*8d40*/  HMMA.16816.F32 R4, R8.reuse, R24, R216 ;  /* 0x000000180804723c */ /* 0x040fec00000018d8 */
[C---:B------:R-:W-:Y:S06]  /*8d50*/  HMMA.16816.F32 R60, R8.reuse, R20, R212 ;  /* 0x00000014083c723c */ /* 0x040fec00000018d4 */
[----:B------:R-:W-:Y:S01]  /*8d60*/  HMMA.16816.F32 R8, R8, R22, R208 ;  /* 0x000000160808723c */ /* 0x000fe200000018d0 */
[----:B-1----:R-:W-:-:S04]  /*8d70*/  FMUL.FTZ R0, R66, UR22 ;  /* 0x0000001642007c20 */ /* 0x002fc80008410000 */
[----:B------:R1:W-:Y:S07]  /*8d80*/  MUFU.TANH R137, R0 ;  /* 0x0000000000897308 */ /* 0x0003ee0000002400 */
[----:B------:R-:W-:Y:S01]  /*8d90*/  FMUL.FTZ R7, R7, UR22 ;  /* 0x0000001607077c20 */ /* 0x000fe20008410000 */
[----:B-1----:R-:W-:-:S11]  /*8da0*/  FMUL.FTZ R0, R67, UR22 ;  /* 0x0000001643007c20 */ /* 0x002fd60008410000 */
[----:B------:R-:W-:Y:S01]  /*8db0*/  FMUL.FTZ R11, R11, UR22 ;  /* 0x000000160b0b7c20 */ /* 0x000fe20008410000 */
[----:B------:R1:W3:Y:S02]  /*8dc0*/  MUFU.TANH R19, R0 ;  /* 0x0000000000137308 */ /* 0x0002e40000002400 */
[----:B-1----:R-:W-:-:S06]  /*8dd0*/  FMUL.FTZ R0, R3, UR22 ;  /* 0x0000001603007c20 */ /* 0x002fcc0008410000 */
[----:B------:R1:W4:Y:S02]  /*8de0*/  MUFU.TANH R23, R0 ;  /* 0x0000000000177308 */ /* 0x0003240000002400 */
[----:B-1----:R-:W-:Y:S01]  /*8df0*/  FMUL.FTZ R0, R2, UR22 ;  /* 0x0000001602007c20 */ /* 0x002fe20008410000 */
[----:B------:R-:W-:-:S05]  /*8e00*/  FMUL.FTZ R2, R5, UR22 ;  /* 0x0000001605027c20 */ /* 0x000fca0008410000 */
        /* <DEDUP_REMOVED lines=16> */
[----:B------:R1:W4:Y:S02]  /*8f10*/  MUFU.TANH R27, R0 ;  /* 0x00000000001b7308 */ /* 0x0003240000002400 */
[----:B-1----:R-:W-:-:S06]  /*8f20*/  FMUL.FTZ R0, R40, UR22 ;  /* 0x0000001628007c20 */ /* 0x002fcc0008410000 */
[----:B------:R1:W-:Y:S08]  /*8f30*/  MUFU.TANH R40, R2 ;  /* 0x0000000200287308 */ /* 0x0003f00000002400 */
[----:B------:R2:W4:Y:S01]  /*8f40*/  MUFU.TANH R51, R0 ;  /* 0x0000000000337308 */ /* 0x0005220000002400 */
[----:B-1----:R-:W-:Y:S01]  /*8f50*/  FMUL.FTZ R2, R6, UR22 ;  /* 0x0000001606027c20 */ /* 0x002fe20008410000 */
[----:B--2---:R-:W-:-:S06]  /*8f60*/  FMUL.FTZ R0, R41, UR22 ;  /* 0x0000001629007c20 */ /* 0x004fcc0008410000 */
[----:B------:R1:W-:Y:S02]  /*8f70*/  MUFU.TANH R65, R0 ;  /* 0x0000000000417308 */ /* 0x0003e40000002400 */
[----:B-1----:R-:W-:-:S06]  /*8f80*/  FMUL.FTZ R0, R42, UR22 ;  /* 0x000000162a007c20 */ /* 0x002fcc0008410000 */
[----:B------:R1:W-:Y:S02]  /*8f90*/  MUFU.TANH R50, R0 ;  /* 0x0000000000327308 */ /* 0x0003e40000002400 */
[----:B-1----:R-:W-:-:S06]  /*8fa0*/  FMUL.FTZ R0, R43, UR22 ;  /* 0x000000162b007c20 */ /* 0x002fcc0008410000 */
[----:B------:R1:W-:Y:S02]  /*8fb0*/  MUFU.TANH R64, R0 ;  /* 0x0000000000407308 */ /* 0x0003e40000002400 */
[----:B-1----:R-:W-:-:S06]  /*8fc0*/  FMUL.FTZ R0, R36, UR22 ;  /* 0x0000001624007c20 */ /* 0x002fcc0008410000 */
[----:B------:R-:W-:Y:S08]  /*8fd0*/  MUFU.TANH R36, R2 ;  /* 0x0000000200247308 */ /* 0x000ff00000002400 */
[----:B------:R1:W-:Y:S02]  /*8fe0*/  MUFU.TANH R48, R0 ;  /* 0x0000000000307308 */ /* 0x0003e40000002400 */
[----:B-1----:R-:W-:-:S06]  /*8ff0*/  FMUL.FTZ R0, R37, UR22 ;  /* 0x0000001625007c20 */ /* 0x002fcc0008410000 */
[----:B------:R-:W-:Y:S08]  /*9000*/  MUFU.TANH R37, R7 ;  /* 0x0000000700257308 */ /* 0x000ff00000002400 */
[----:B------:R1:W-:Y:S02]  /*9010*/  MUFU.TANH R49, R0 ;  /* 0x0000000000317308 */ /* 0x0003e40000002400 */
[----:B-1----:R-:W-:-:S06]  /*9020*/  FMUL.FTZ R0, R38, UR22 ;  /* 0x0000001626007c20 */ /* 0x002fcc0008410000 */
[----:B------:R1:W2:Y:S02]  /*9030*/  MUFU.TANH R43, R0 ;  /* 0x00000000002b7308 */ /* 0x0002a40000002400 */
        /* <DEDUP_REMOVED lines=11> */
[----:B------:R1:W2:Y:S02]  /*90f0*/  MUFU.TANH R30, R0 ;  /* 0x00000000001e7308 */ /* 0x0002a40000002400 */
[----:B-1----:R-:W-:-:S06]  /*9100*/  FMUL.FTZ R0, R33, UR22 ;  /* 0x0000001621007c20 */ /* 0x002fcc0008410000 */
[----:B------:R1:W-:Y:S02]  /*9110*/  MUFU.TANH R41, R0 ;  /* 0x0000000000297308 */ /* 0x0003e40000002400 */
[----:B-1----:R-:W-:-:S06]  /*9120*/  FMUL.FTZ R0, R34, UR22 ;  /* 0x0000001622007c20 */ /* 0x002fcc0008410000 */
[----:B------:R1:W2:Y:S02]  /*9130*/  MUFU.TANH R29, R0 ;  /* 0x00000000001d7308 */ /* 0x0002a40000002400 */
[----:B-1----:R-:W-:-:S06]  /*9140*/  FMUL.FTZ R0, R35, UR22 ;  /* 0x0000001623007c20 */ /* 0x002fcc0008410000 */
[----:B------:R1:W-:Y:S02]  /*9150*/  MUFU.TANH R39, R0 ;  /* 0x0000000000277308 */ /* 0x0003e40000002400 */
[----:B-1----:R-:W-:Y:S01]  /*9160*/  FMUL.FTZ R0, R4, UR22 ;  /* 0x0000001604007c20 */ /* 0x002fe20008410000 */
[----:B------:R-:W-:-:S05]  /*9170*/  FMUL.FTZ R4, R55, UR22 ;  /* 0x0000001637047c20 */ /* 0x000fca0008410000 */
[----:B------:R1:W-:Y:S08]  /*9180*/  MUFU.TANH R38, R0 ;  /* 0x0000000000267308 */ /* 0x0003f00000002400 */
[----:B------:R-:W-:Y:S01]  /*9190*/  MUFU.TANH R34, R4 ;  /* 0x0000000400227308 */ /* 0x000fe20000002400 */
[----:B-1----:R-:W-:-:S05]  /*91a0*/  MOV R0, UR21 ;  /* 0x0000001500007c02 */ /* 0x002fca0008000f00 */
[----:B------:R-:W-:-:S04]  /*91b0*/  IMAD R0, R0, 0x40, R252 ;  /* 0x0000004000007824 */ /* 0x000fc800078e02fc */
[C---:B------:R-:W-:Y:S01]  /*91c0*/  VIADD R3, R0.reuse, 0x1 ;  /* 0x0000000100037836 */ /* 0x040fe20000000000 */
[----:B------:R-:W-:Y:S01]  /*91d0*/  IADD3 R2, R0, 0x8, RZ ;  /* 0x0000000800027810 */ /* 0x000fe20007ffe0ff */
[----:B------:R-:W-:Y:S03]  /*91e0*/  BAR.SYNC.DEFER_BLOCKING 0x0 ;  /* 0x0000000000007b1d */ /* 0x000fe60000010000 */
[C---:B------:R-:W-:Y:S02]  /*91f0*/  ISETP.GE.AND P4, PT, R3.reuse, R14, PT ;  /* 0x0000000e0300720c */ /* 0x040fe40003f86270 */
[C---:B------:R-:W-:Y:S02]  /*9200*/  ISETP.GE.AND P2, PT, R3.reuse, R17, PT ;  /* 0x000000110300720c */ /* 0x040fe40003f46270 */
[C---:B------:R-:W-:Y:S02]  /*9210*/  ISETP.GE.AND P6, PT, R3.reuse, R16, PT ;  /* 0x000000100300720c */ /* 0x040fe40003fc6270 */
[----:B------:R-:W-:Y:S01]  /*9220*/  ISETP.GE.AND P0, PT, R3, R15, PT ;  /* 0x0000000f0300720c */ /* 0x000fe20003f06270 */
[----:B------:R-:W-:Y:S01]  /*9230*/  FMUL.FTZ R3, R52, UR22 ;  /* 0x0000001634037c20 */ /* 0x000fe20008410000 */
[----:B------:R-:W-:-:S02]  /*9240*/  FSEL R12, R12, -INF , !P4 ;  /* 0xff8000000c0c7808 */ /* 0x000fc40006000000 */
[C---:B------:R-:W-:Y:S01]  /*9250*/  ISETP.GE.AND P5, PT, R2.reuse, R14, PT ;  /* 0x0000000e0200720c */ /* 0x040fe20003fa6270 */
[----:B------:R1:W2:Y:S01]  /*9260*/  MUFU.TANH R28, R3 ;  /* 0x00000003001c7308 */ /* 0x0002a20000002400 */
[C---:B------:R-:W-:Y:S02]  /*9270*/  ISETP.GE.AND P1, PT, R2.reuse, R17, PT ;  /* 0x000000110200720c */ /* 0x040fe40003f26270 */
[C---:B------:R-:W-:Y:S02]  /*9280*/  ISETP.GE.AND P3, PT, R2.reuse, R16, PT ;  /* 0x000000100200720c */ /* 0x040fe40003f66270 */
[----:B------:R-:W-:Y:S01]  /*9290*/  ISETP.GE.AND P4, PT, R2, R15, PT ;  /* 0x0000000f0200720c */ /* 0x000fe20003f86270 */
[----:B------:R-:W-:Y:S01]  /*92a0*/  VIADD R2, R0, 0x9 ;  /* 0x0000000900027836 */ /* 0x000fe20000000000 */
[----:B---3--:R-:W-:Y:S02]  /*92b0*/  FSEL R19, R19, -INF , !P2 ;  /* 0xff80000013137808 */ /* 0x008fe40005000000 */
[----:B----4-:R-:W-:-:S02]  /*92c0*/  FSEL R23, R23, -INF , !P6 ;  /* 0xff80000017177808 */ /* 0x010fc40007000000 */
[----:B------:R-:W-:Y:S02]  /*92d0*/  FSEL R25, R21, -INF , !P0 ;  /* 0xff80000015197808 */ /* 0x000fe40004000000 */
[----:B------:R-:W-:Y:S02]  /*92e0*/  FSEL R13, R13, -INF , !P5 ;  /* 0xff8000000d0d7808 */ /* 0x000fe40006800000 */
[C---:B------:R-:W-:Y:S01]  /*92f0*/  ISETP.GE.AND P2, PT, R2.reuse, R14, PT ;  /* 0x0000000e0200720c */ /* 0x040fe20003f46270 */
[----:B-1----:R-:W-:Y:S01]  /*9300*/  FMUL.FTZ R3, R53, UR22 ;  /* 0x0000001635037c20 */ /* 0x002fe20008410000 */
[C---:B------:R-:W-:Y:S02]  /*9310*/  ISETP.GE.AND P6, PT, R2.reuse, R17, PT ;  /* 0x000000110200720c */ /* 0x040fe40003fc6270 */
[C---:B------:R-:W-:Y:S01]  /*9320*/  ISETP.GE.AND P0, PT, R2.reuse, R16, PT ;  /* 0x000000100200720c */ /* 0x040fe20003f06270 */
[----:B------:R1:W-:Y:S01]  /*9330*/  MUFU.TANH R35, R3 ;  /* 0x0000000300237308 */ /* 0x0003e20000002400 */
        /* <DEDUP_REMOVED lines=8> */
[----:B------:R-:W-:Y:S01]  /*93c0*/  ISETP.GE.AND P4, PT, R2, R16, PT ;  /* 0x000000100200720c */ /* 0x000fe20003f86270 */
[----:B-1----:R-:W-:Y:S01]  /*93d0*/  FMUL.FTZ R3, R54, UR22 ;  /* 0x0000001636037c20 */ /* 0x002fe20008410000 */
[----:B------:R-:W-:-:S02]  /*93e0*/  ISETP.GE.AND P2, PT, R2, R15, PT ;  /* 0x0000000f0200720c */ /* 0x000fc40003f46270 */
[----:B------:R-:W-:Y:S01]  /*93f0*/  IADD3 R2, R0, 0x11, RZ ;  /* 0x0000001100027810 */ /* 0x000fe20007ffe0ff */
[----:B------:R1:W3:Y:S01]  /*9400*/  MUFU.TANH R6, R3 ;  /* 0x0000000300067308 */ /* 0x0002e20000002400 */
[----:B------:R-:W-:Y:S02]  /*9410*/  FSEL R21, R66, -INF , !P6 ;  /* 0xff80000042157808 */ /* 0x000fe40007000000 */
[----:B------:R-:W-:Y:S02]  /*9420*/  FSEL R24, R24, -INF , !P0 ;  /* 0xff80000018187808 */ /* 0x000fe40004000000 */
[----:B------:R-:W-:Y:S02]  /*9430*/  FSEL R27, R27, -INF , !P5 ;  /* 0xff8000001b1b7808 */ /* 0x000fe40006800000 */
[----:B------:R-:W-:Y:S02]  /*9440*/  FSEL R219, R51, -INF , !P1 ;  /* 0xff80000033db7808 */ /* 0x000fe40004800000 */
[----:B------:R-:W-:-:S02]  /*9450*/  ISETP.GE.AND P6, PT, R2, R14, PT ;  /* 0x0000000e0200720c */ /* 0x000fc40003fc6270 */
[C---:B------:R-:W-:Y:S02]  /*9460*/  ISETP.GE.AND P0, PT, R2.reuse, R17, PT ;  /* 0x000000110200720c */ /* 0x040fe40003f06270 */
[CC--:B------:R-:W-:Y:S02]  /*9470*/  ISETP.GE.AND P5, PT, R2.reuse, R16.reuse, PT ;  /* 0x000000100200720c */ /* 0x0c0fe40003fa6270 */
[----:B------:R-:W-:Y:S01]  /*9480*/  ISETP.GE.AND P1, PT, R2, R15, PT ;  /* 0x0000000f0200720c */ /* 0x000fe20003f26270 */
[----:B------:R-:W-:Y:S02]  /*9490*/  VIADD R2, R0, 0x18 ;  /* 0x0000001800027836 */ /* 0x000fe40000000000 */
[----:B-1----:R-:W-:Y:S01]  /*94a0*/  FMUL.FTZ R3, R56, UR22 ;  /* 0x0000001638037c20 */ /* 0x002fe20008410000 */
[----:B--2---:R-:W-:Y:S02]  /*94b0*/  FSEL R223, R43, -INF , !P2 ;  /* 0xff8000002bdf7808 */ /* 0x004fe40005000000 */
[----:B------:R-:W-:Y:S01]  /*94c0*/  FSEL R220, R50, -INF , !P3 ;  /* 0xff80000032dc7808 */ /* 0x000fe20005800000 */
[----:B------:R1:W2:Y:S01]  /*94d0*/  MUFU.TANH R32, R3 ;  /* 0x0000000300207308 */ /* 0x0002a20000002400 */
        /* <DEDUP_REMOVED lines=8> */
[----:B------:R-:W-:Y:S01]  /*9560*/  FSEL R215, R64, -INF , !P0 ;  /* 0xff80000040d77808 */ /* 0x000fe20004000000 */
[----:B-1----:R-:W-:Y:S01]  /*9570*/  FMUL.FTZ R3, R57, UR22 ;  /* 0x0000001639037c20 */ /* 0x002fe20008410000 */
[----:B------:R-:W-:Y:S02]  /*9580*/  FSEL R217, R49, -INF , !P5 ;  /* 0xff80000031d97808 */ /* 0x000fe40006800000 */
[----:B------:R-:W-:Y:S01]  /*9590*/  FSEL R221, R46, -INF , !P1 ;  /* 0xff8000002edd7808 */ /* 0x000fe20004800000 */
[----:B------:R1:W-:Y:S01]  /*95a0*/  MUFU.TANH R33, R3 ;  /* 0x0000000300217308 */ /* 0x0003e20000002400 */
[----:B------:R-:W-:Y:S02]  /*95b0*/  FSEL R208, R44, -INF , !P3 ;  /* 0xff8000002cd07808 */ /* 0x000fe40005800000 */
[C---:B------:R-:W-:Y:S02]  /*95c0*/  ISETP.GE.AND P0, PT, R2.reuse, R14, PT ;  /* 0x0000000e0200720c */ /* 0x040fe40003f06270 */
[----:B------:R-:W-:-:S02]  /*95d0*/  ISETP.GE.AND P5, PT, R2, R17, PT ;  /* 0x000000110200720c */ /* 0x000fc40003fa6270 */
[CC--:B------:R-:W-:Y:S02]  /*95e0*/  ISETP.GE.AND P1, PT, R2.reuse, R16.reuse, PT ;  /* 0x000000100200720c */ /* 0x0c0fe40003f26270 */
[----:B------:R-:W-:Y:S02]  /*95f0*/  ISETP.GE.AND P3, PT, R2, R15, PT ;  /* 0x0000000f0200720c */ /* 0x000fe40003f66270 */
[----:B------:R-:W-:Y:S02]  /*9600*/  IADD3 R2, R0, 0x20, RZ ;  /* 0x0000002000027810 */ /* 0x000fe40007ffe0ff */
[----:B------:R-:W-:Y:S02]  /*9610*/  FSEL R218, R29, -INF , !P6 ;  /* 0xff8000001dda7808 */ /* 0x000fe40007000000 */
[----:B------:R-:W-:Y:S01]  /*9620*/  ISETP.GE.AND P6, PT, R2, R16, PT ;  /* 0x000000100200720c */ /* 0x000fe20003fc6270 */
[----:B-1----:R-:W-:Y:S01]  /*9630*/  FMUL.FTZ R3, R58, UR22 ;  /* 0x000000163a037c20 */ /* 0x002fe20008410000 */
[----:B------:R-:W-:-:S02]  /*9640*/  FSEL R210, R42, -INF , !P4 ;  /* 0xff8000002ad27808 */ /* 0x000fc40006000000 */
[----:B------:R-:W-:Y:S01]  /*9650*/  FSEL R65, R47, -INF , !P0 ;  /* 0xff8000002f417808 */ /* 0x000fe20004000000 */
[----:B------:R1:W-:Y:S01]  /*9660*/  MUFU.TANH R7, R3 ;  /* 0x0000000300077308 */ /* 0x0003e20000002400 */
[C---:B------:R-:W-:Y:S02]  /*9670*/  ISETP.GE.AND P4, PT, R2.reuse, R14, PT ;  /* 0x0000000e0200720c */ /* 0x040fe40003f86270 */
[C---:B------:R-:W-:Y:S02]  /*9680*/  ISETP.GE.AND P2, PT, R2.reuse, R17, PT ;  /* 0x000000110200720c */ /* 0x040fe40003f46270 */
[----:B------:R-:W-:Y:S01]  /*9690*/  ISETP.GE.AND P0, PT, R2, R15, PT ;  /* 0x0000000f0200720c */ /* 0x000fe20003f06270 */
[----:B------:R-:W-:Y:S01]  /*96a0*/  VIADD R2, R0, 0x21 ;  /* 0x0000002100027836 */ /* 0x000fe20000000000 */
[----:B------:R-:W-:Y:S02]  /*96b0*/  FSEL R46, R28, -INF , !P6 ;  /* 0xff8000001c2e7808 */ /* 0x000fe40007000000 */
[----:B------:R-:W-:-:S02]  /*96c0*/  FSEL R64, R45, -INF , !P5 ;  /* 0xff8000002d407808 */ /* 0x000fc40006800000 */
[----:B------:R-:W-:Y:S02]  /*96d0*/  FSEL R66, R41, -INF , !P1 ;  /* 0xff80000029427808 */ /* 0x000fe40004800000 */
[----:B------:R-:W-:Y:S02]  /*96e0*/  FSEL R214, R39, -INF , !P3 ;  /* 0xff80000027d67808 */ /* 0x000fe40005800000 */
[----:B------:R-:W-:Y:S01]  /*96f0*/  FSEL R67, R38, -INF , !P4 ;  /* 0xff80000026437808 */ /* 0x000fe20006000000 */
[----:B-1----:R-:W-:Y:S01]  /*9700*/  FMUL.FTZ R3, R59, UR22 ;  /* 0x000000163b037c20 */ /* 0x002fe20008410000 */
[C---:B------:R-:W-:Y:S02]  /*9710*/  ISETP.GE.AND P5, PT, R2.reuse, R14, PT ;  /* 0x0000000e0200720c */ /* 0x040fe40003fa6270 */
[C---:B------:R-:W-:Y:S01]  /*9720*/  ISETP.GE.AND P1, PT, R2.reuse, R17, PT ;  /* 0x000000110200720c */ /* 0x040fe20003f26270 */
[----:B------:R1:W4:Y:S01]  /*9730*/  MUFU.TANH R31, R3 ;  /* 0x00000003001f7308 */ /* 0x0003220000002400 */
[----:B------:R-:W-:-:S02]  /*9740*/  ISETP.GE.AND P3, PT, R2, R16, PT ;  /* 0x000000100200720c */ /* 0x000fc40003f66270 */
[----:B------:R-:W-:Y:S01]  /*9750*/  ISETP.GE.AND P4, PT, R2, R15, PT ;  /* 0x0000000f0200720c */ /* 0x000fe20003f86270 */
[----:B------:R-:W-:Y:S01]  /*9760*/  VIADD R2, R0, 0x28 ;  /* 0x0000002800027836 */ /* 0x000fe20000000000 */
[----:B------:R-:W-:Y:S02]  /*9770*/  FSEL R211, R36, -INF , !P2 ;  /* 0xff80000024d37808 */ /* 0x000fe40005000000 */
[----:B---3--:R-:W-:Y:S01]  /*9780*/  FSEL R139, R6, -INF , !P0 ;  /* 0xff800000068b7808 */ /* 0x008fe20004000000 */
[----:B------:R-:W-:Y:S01]  /*9790*/  FMUL.FTZ R6, R63, UR22 ;  /* 0x000000163f067c20 */ /* 0x000fe20008410000 */
[----:B------:R-:W-:Y:S02]  /*97a0*/  FSEL R36, R40, -INF , !P5 ;  /* 0xff80000028247808 */ /* 0x000fe40006800000 */
[C---:B------:R-:W-:Y:S02]  /*97b0*/  ISETP.GE.AND P2, PT, R2.reuse, R14, PT ;  /* 0x0000000e0200720c */ /* 0x040fe40003f46270 */
[C---:B------:R-:W-:Y:S01]  /*97c0*/  ISETP.GE.AND P6, PT, R2.reuse, R17, PT ;  /* 0x000000110200720c */ /* 0x040fe20003fc6270 */
[----:B------:R-:W-:Y:S01]  /*97d0*/  MUFU.TANH R6, R6 ;  /* 0x0000000600067308 */ /* 0x000fe20000002400 */
[----:B------:R-:W-:Y:S01]  /*97e0*/  ISETP.GE.AND P0, PT, R2, R16, PT ;  /* 0x000000100200720c */ /* 0x000fe20003f06270 */
[----:B-1----:R-:W-:Y:S01]  /*97f0*/  FMUL.FTZ R3, R140, UR22 ;  /* 0x000000168c037c20 */ /* 0x002fe20008410000 */
[----:B------:R-:W-:-:S02]  /*9800*/  ISETP.GE.AND P5, PT, R2, R15, PT ;  /* 0x0000000f0200720c */ /* 0x000fc40003fa6270 */
[----:B------:R-:W-:-:S03]  /*9810*/  IADD3 R2, R0, 0x29, RZ ;  /* 0x0000002900027810 */ /* 0x000fc60007ffe0ff */
[----:B------:R1:W3:Y:S01]  /*9820*/  MUFU.TANH R5, R3 ;  /* 0x0000000300057308 */ /* 0x0002e20000002400 */
[----:B------:R-:W-:Y:S02]  /*9830*/  FSEL R138, R35, -INF , !P3 ;  /* 0xff800000238a7808 */ /* 0x000fe40005800000 */
[----:B------:R-:W-:Y:S02]  /*9840*/  FSEL R34, R34, -INF , !P4 ;  /* 0xff80000022227808 */ /* 0x000fe40006000000 */
[----:B--2---:R-:W-:Y:S02]  /*9850*/  FSEL R35, R32, -INF , !P2 ;  /* 0xff80000020237808 */ /* 0x004fe40005000000 */
[C---:B------:R-:W-:Y:S01]  /*9860*/  ISETP.GE.AND P3, PT, R2.reuse, R17, PT ;  /* 0x000000110200720c */ /* 0x040fe20003f66270 */
[----:B------:R2:W-:Y:S01]  /*9870*/  STL [R1+0x10], R34 ;  /* 0x0000102201007387 */ /* 0x0005e20000100800 */
[C---:B------:R-:W-:Y:S02]  /*9880*/  ISETP.GE.AND P4, PT, R2.reuse, R16, PT ;  /* 0x000000100200720c */ /* 0x040fe40003f86270 */
[----:B------:R-:W-:-:S02]  /*9890*/  ISETP.GE.AND P2, PT, R2, R15, PT ;  /* 0x0000000f0200720c */ /* 0x000fc40003f46270 */
[----:B----4-:R-:W-:Y:S02]  /*98a0*/  FSEL R59, R31, -INF , !P3 ;  /* 0xff8000001f3b7808 */ /* 0x010fe40005800000 */
[C---:B------:R-:W-:Y:S01]  /*98b0*/  ISETP.GE.AND P3, PT, R0.reuse, R14, PT ;  /* 0x0000000e0000720c */ /* 0x040fe20003f66270 */
[----:B-1----:R-:W-:Y:S01]  /*98c0*/  FMUL.FTZ R3, R141, UR22 ;  /* 0x000000168d037c20 */ /* 0x002fe20008410000 */
[----:B---3--:R-:W-:Y:S01]  /*98d0*/  FSEL R140, R5, -INF , !P0 ;  /* 0xff800000058c7808 */ /* 0x008fe20004000000 */
[----:B------:R-:W-:Y:S02]  /*98e0*/  VIADD R5, R0, 0x31 ;  /* 0x0000003100057836 */ /* 0x000fe40000000000 */
[----:B------:R1:W3:Y:S02]  /*98f0*/  MUFU.TANH R30, R3 ;  /* 0x00000003001e7308 */ /* 0x0002e40000002400 */
[----:B-1----:R-:W-:Y:S01]  /*9900*/  FMUL.FTZ R3, R142, UR22 ;  /* 0x000000168e037c20 */ /* 0x002fe20008410000 */
[----:B---3--:R-:W-:-:S02]  /*9910*/  FSEL R252, R30, -INF , !P4 ;  /* 0xff8000001efc7808 */ /* 0x008fc40006000000 */
[----:B------:R-:W-:-:S03]  /*9920*/  ISETP.GE.AND P4, PT, R0, R17, PT ;  /* 0x000000110000720c */ /* 0x000fc60003f86270 */
[----:B------:R1:W3:Y:S02]  /*9930*/  MUFU.TANH R4, R3 ;  /* 0x0000000300047308 */ /* 0x0002e40000002400 */
[----:B-1----:R-:W-:Y:S01]  /*9940*/  FMUL.FTZ R3, R60, UR22 ;  /* 0x000000163c037c20 */ /* 0x002fe20008410000 */
[----:B------:R-:W-:Y:S01]  /*9950*/  FSEL R60, R7, -INF , !P6 ;  /* 0xff800000073c7808 */ /* 0x000fe20007000000 */
[----:B------:R-:W-:Y:S01]  /*9960*/  FMUL.FTZ R7, R8, UR22 ;  /* 0x0000001608077c20 */ /* 0x000fe20008410000 */
[----:B---3--:R-:W-:-:S03]  /*9970*/  FSEL R4, R4, -INF , !P5 ;  /* 0xff80000004047808 */ /* 0x008fc60006800000 */
[----:B------:R1:W3:Y:S01]  /*9980*/  MUFU.TANH R29, R3 ;  /* 0x00000003001d7308 */ /* 0x0002e20000002400 */
[----:B------:R-:W-:Y:S02]  /*9990*/  FSEL R8, R132, -INF , !P3 ;  /* 0xff80000084087808 */ /* 0x000fe40005800000 */
[----:B------:R-:W-:Y:S01]  /*99a0*/  ISETP.GE.AND P3, PT, R0, R15, PT ;  /* 0x0000000f0000720c */ /* 0x000fe20003f66270 */
[----:B------:R4:W-:Y:S04]  /*99b0*/  STL [R1+0x4], R4 ;  /* 0x0000040401007387 */ /* 0x0009e80000100800 */
[----:B------:R-:W-:Y:S01]  /*99c0*/  MUFU.TANH R7, R7 ;  /* 0x0000000700077308 */ /* 0x000fe20000002400 */
[----:B-1----:R-:W-:Y:S01]  /*99d0*/  FMUL.FTZ R3, R61, UR22 ;  /* 0x000000163d037c20 */ /* 0x002fe20008410000 */
[----:B------:R-:W-:-:S02]  /*99e0*/  FSEL R61, R37, -INF , !P1 ;  /* 0xff800000253d7808 */ /* 0x000fc40004800000 */
[----:B------:R-:W-:-:S04]  /*99f0*/  ISETP.GE.AND P1, PT, R2, R14, PT ;  /* 0x0000000e0200720c */ /* 0x000fc80003f26270 */
[----:B------:R1:W1:Y:S01]  /*9a00*/  MUFU.TANH R28, R3 ;  /* 0x00000003001c7308 */ /* 0x0002620000002400 */
[----:B------:R-:W-:Y:S01]  /*9a10*/  VIADD R2, R0, 0x30 ;  /* 0x0000003000027836 */ /* 0x000fe20000000000 */
[----:B--2---:R-:W-:-:S04]  /*9a20*/  FSEL R34, R33, -INF , !P1 ;  /* 0xff80000021227808 */ /* 0x004fc80004800000 */
[----:B------:R-:W-:Y:S01]  /*9a30*/  ISETP.GE.AND P0, PT, R2, R17, PT ;  /* 0x000000110200720c */ /* 0x000fe20003f06270 */
[----:B----4-:R-:W-:Y:S01]  /*9a40*/  FMUL.FTZ R4, R10, UR22 ;  /* 0x000000160a047c20 */ /* 0x010fe20008410000 */
[C---:B------:R-:W-:Y:S02]  /*9a50*/  ISETP.GE.AND P6, PT, R2.reuse, R14, PT ;  /* 0x0000000e0200720c */ /* 0x040fe40003fc6270 */
[C---:B------:R-:W-:Y:S02]  /*9a60*/  ISETP.GE.AND P5, PT, R2.reuse, R16, PT ;  /* 0x000000100200720c */ /* 0x040fe40003fa6270 */
[----:B------:R-:W-:Y:S01]  /*9a70*/  ISETP.GE.AND P1, PT, R2, R15, PT ;  /* 0x0000000f0200720c */ /* 0x000fe20003f26270 */
[----:B------:R-:W-:Y:S01]  /*9a80*/  FMUL.FTZ R2, R9, UR22 ;  /* 0x0000001609027c20 */ /* 0x000fe20008410000 */
[----:B---3--:R-:W-:Y:S01]  /*9a90*/  FSEL R56, R29, -INF , !P6 ;  /* 0xff8000001d387808 */ /* 0x008fe20007000000 */
[----:B-1----:R-:W-:Y:S02]  /*9aa0*/  FMUL.FTZ R3, R62, UR22 ;  /* 0x000000163e037c20 */ /* 0x002fe40008410000 */
[----:B------:R1:W-:Y:S01]  /*9ab0*/  MUFU.TANH R10, R2 ;  /* 0x00000002000a7308 */ /* 0x0003e20000002400 */
[----:B------:R-:W-:-:S02]  /*9ac0*/  ISETP.GE.AND P6, PT, R5, R14, PT ;  /* 0x0000000e0500720c */ /* 0x000fc40003fc6270 */
[----:B------:R-:W-:Y:S02]  /*9ad0*/  FSEL R9, R137, -INF , !P4 ;  /* 0xff80000089097808 */ /* 0x000fe40006000000 */
[----:B------:R-:W-:Y:S02]  /*9ae0*/  FSEL R50, R28, -INF , !P6 ;  /* 0xff8000001c327808 */ /* 0x000fe40007000000 */
[----:B------:R-:W-:Y:S01]  /*9af0*/  ISETP.GE.AND P6, PT, R0, R16, PT ;  /* 0x000000100000720c */ /* 0x000fe20003fc6270 */
[----:B------:R-:W2:Y:S01]  /*9b00*/  MUFU.TANH R3, R3 ;  /* 0x0000000300037308 */ /* 0x000ea20000002400 */
[----:B-1----:R-:W-:-:S04]  /*9b10*/  FMNMX.FTZ R2, R136, R8, !PT ;  /* 0x0000000888027209 */ /* 0x002fc80007810000 */
[----:B------:R-:W-:Y:S02]  /*9b20*/  FMNMX.FTZ R2, R12, R2, !PT ;  /* 0x000000020c027209 */ /* 0x000fe40007810000 */
[----:B--2---:R-:W-:Y:S02]  /*9b30*/  FSEL R58, R3, -INF , !P0 ;  /* 0xff800000033a7808 */ /* 0x004fe40004000000 */
[----:B------:R1:W-:Y:S01]  /*9b40*/  MUFU.TANH R3, R4 ;  /* 0x0000000400037308 */ /* 0x0003e20000002400 */
[----:B------:R-:W-:Y:S02]  /*9b50*/  ISETP.GE.AND P0, PT, R5, R17, PT ;  /* 0x000000110500720c */ /* 0x000fe40003f06270 */
[----:B------:R-:W-:Y:S02]  /*9b60*/  FMNMX.FTZ R2, R13, R2, !PT ;  /* 0x000000020d027209 */ /* 0x000fe40007810000 */
[----:B------:R-:W-:Y:S02]  /*9b70*/  FSEL R57, R6, -INF , !P0 ;  /* 0xff80000006397808 */ /* 0x000fe40004000000 */
[----:B------:R-:W-:Y:S01]  /*9b80*/  FMNMX.FTZ R2, R18, R2, !PT ;  /* 0x0000000212027209 */ /* 0x000fe20007810000 */
[----:B------:R-:W2:Y:S03]  /*9b90*/  MUFU.TANH R6, R11 ;  /* 0x0000000b00067308 */ /* 0x000ea60000002400 */
[----:B------:R-:W-:-:S02]  /*9ba0*/  FMNMX.FTZ R2, R219, R2, !PT ;  /* 0x00000002db027209 */ /* 0x000fc40007810000 */
[C---:B-1----:R-:W-:Y:S01]  /*9bb0*/  IADD3 R4, R0.reuse, 0x38, RZ ;  /* 0x0000003800047810 */ /* 0x042fe20007ffe0ff */
[----:B------:R-:W-:-:S03]  /*9bc0*/  VIADD R0, R0, 0x39 ;  /* 0x0000003900007836 */ /* 0x000fc60000000000 */
[----:B------:R-:W-:Y:S02]  /*9bd0*/  ISETP.GE.AND P0, PT, R4, R14, PT ;  /* 0x0000000e0400720c */ /* 0x000fe40003f06270 */
[-C--:B------:R-:W-:Y:S02]  /*9be0*/  ISETP.GE.AND P4, PT, R0, R17.reuse, PT ;  /* 0x000000110000720c */ /* 0x080fe40003f86270 */
[----:B------:R-:W-:Y:S02]  /*9bf0*/  FSEL R48, R7, -INF , !P0 ;  /* 0xff80000007307808 */ /* 0x000fe40004000000 */
[----:B------:R-:W-:Y:S02]  /*9c00*/  ISETP.GE.AND P0, PT, R4, R17, PT ;  /* 0x000000110400720c */ /* 0x000fe40003f06270 */
[----:B--2---:R-:W-:Y:S02]  /*9c10*/  FSEL R49, R6, -INF , !P4 ;  /* 0xff80000006317808 */ /* 0x004fe40006000000 */
[----:B------:R-:W-:-:S02]  /*9c20*/  FSEL R51, R3, -INF , !P0 ;  /* 0xff80000003337808 */ /* 0x000fc40004000000 */
[----:B------:R-:W-:Y:S02]  /*9c30*/  ISETP.GE.AND P0, PT, R0, R14, PT ;  /* 0x0000000e0000720c */ /* 0x000fe40003f06270 */
[----:B------:R-:W-:Y:S02]  /*9c40*/  ISETP.GE.AND P4, PT, R5, R16, PT ;  /* 0x000000100500720c */ /* 0x000fe40003f86270 */
[----:B------:R-:W-:Y:S02]  /*9c50*/  FSEL R33, R10, -INF , !P0 ;  /* 0xff8000000a217808 */ /* 0x000fe40004000000 */
[----:B------:R-:W-:Y:S02]  /*9c60*/  PLOP3.LUT P0, PT, PT, PT, UP0, 0x80, 0x0 ;  /* 0x000000000000781c */ /* 0x000fe40003f0f008 */
[----:B------:R-:W-:-:S11]  /*9c70*/  FMNMX.FTZ R7, R216, R2, !PT ;  /* 0x00000002d8077209 */ /* 0x000fd60007810000 */
[----:B------:R-:W-:Y:S05]  /*9c80*/  @!P0 BRA `(.L_x_122) ;  /* 0x0000000000908947 */ /* 0x000fea0003800000 */
        /* <DEDUP_REMOVED lines=17> */
[----:B------:R-:W-:-:S04]  /*9da0*/  USHF.L.U64.HI UR5, UR8, 0x5, UR9 ;  /* 0x0000000508057899 */ /* 0x000fc80008010209 */
        /* <DEDUP_REMOVED lines=15> */
[----:B------:R1:W-:Y:S04]  /*9ea0*/  LDGSTS.E.BYPASS.LTC128B.128 [R251+0x9800], desc[UR18][R2.64] ;  /* 0x0980000002fb7fae */ /* 0x0003e8000b901d52 */
[----:B------:R1:W-:Y:S04]  /*9eb0*/  LDGSTS.E.BYPASS.LTC128B.128 [R251+0xb800], desc[UR18][R2.64+0x80] ;  /* 0x0b80008002fb7fae */ /* 0x0003e8000b901d52 */
[----:B------:R-:W0:Y:S02]  /*9ec0*/  LDGDEPBAR ;  /* 0x00000000000079af */ /* 0x000e240000000000 */
.L_x_122:
[----:B------:R-:W2:Y:S04]  /*9ed0*/  LDL.LU R6, [R1+0x2c] ;  /* 0x00002c0001067983 */ /* 0x000ea80000300800 */
[----:B------:R-:W3:Y:S01]  /*9ee0*/  LDL.LU R10, [R1+0x30] ;  /* 0x00003000010a7983 */ /* 0x000ee20000300800 */
        /* <DEDUP_REMOVED lines=8> */
[----:B------:R1:W-:Y:S01]  /*9f70*/  STL [R1+0x12c], R239 ;  /* 0x00012cef01007387 */ /* 0x0003e20000100800 */
[----:B------:R-:W-:Y:S02]  /*9f80*/  FMNMX.FTZ R2, R21, R2, !PT ;  /* 0x0000000215027209 */ /* 0x000fe40007810000 */
[----:B------:R-:W-:Y:S01]  /*9f90*/  FMNMX.FTZ R3, R36, R3, !PT ;  /* 0x0000000324037209 */ /* 0x000fe20007810000 */
[----:B------:R4:W-:Y:S01]  /*9fa0*/  STL [R1+0x128], R238 ;  /* 0x000128ee01007387 */ /* 0x0009e20000100800 */
        /* <DEDUP_REMOVED lines=12> */
[----:B------:R-:W-:-:S02]  /*a070*/  ISETP.GE.AND P0, PT, R5, R15, PT ;  /* 0x0000000f0500720c */ /* 0x000fc40003f06270 */
[----:B------:R-:W-:Y:S01]  /*a080*/  FMNMX.FTZ R2, R211, R2, !PT ;  /* 0x00000002d3027209 */ /* 0x000fe20007810000 */
[----:B-1----:R-:W3:Y:S01]  /*a090*/  LDL.LU R239, [R1+0x10] ;  /* 0x0000100001ef7983 */ /* 0x002ee20000300800 */
[----:B------:R-:W-:Y:S02]  /*a0a0*/  FMNMX.FTZ R5, R48, R3, !PT ;  /* 0x0000000330057209 */ /* 0x000fe40007810000 */
[----:B------:R-:W-:Y:S01]  /*a0b0*/  FMNMX.FTZ R3, R61, R2, !PT ;  /* 0x000000023d037209 */ /* 0x000fe20007810000 */
[----:B----4-:R-:W4:Y:S01]  /*a0c0*/  LDL.LU R238, [R1+0x4] ;  /* 0x0000040001ee7983 */ /* 0x010f220000300800 */
[----:B------:R-:W-:Y:S01]  /*a0d0*/  FMNMX.FTZ R2, R33, R5, !PT ;  /* 0x0000000521027209 */ /* 0x000fe20007810000 */
[----:B------:R-:W-:Y:S01]  /*a0e0*/  FMUL.FTZ R5, R228, UR22 ;  /* 0x00000016e4057c20 */ /* 0x000fe20008410000 */
[----:B------:R-:W-:Y:S02]  /*a0f0*/  FMNMX.FTZ R3, R60, R3, !PT ;  /* 0x000000033c037209 */ /* 0x000fe40007810000 */
[----:B------:R-:W-:Y:S01]  /*a100*/  MOV R62, R139 ;  /* 0x0000008b003e7202 */ /* 0x000fe20000000f00 */
[----:B------:R1:W1:Y:S01]  /*a110*/  MUFU.TANH R29, R5 ;  /* 0x00000005001d7308 */ /* 0x0002620000002400 */
[----:B------:R-:W-:-:S04]  /*a120*/  FMNMX.FTZ R3, R59, R3, !PT ;  /* 0x000000033b037209 */ /* 0x000fc80007810000 */
[----:B------:R-:W-:-:S04]  /*a130*/  FMNMX.FTZ R3, R58, R3, !PT ;  /* 0x000000033a037209 */ /* 0x000fc80007810000 */
[----:B------:R-:W-:-:S04]  /*a140*/  FMNMX.FTZ R3, R57, R3, !PT ;  /* 0x0000000339037209 */ /* 0x000fc80007810000 */
[----:B------:R-:W-:Y:S01]  /*a150*/  FMNMX.FTZ R3, R51, R3, !PT ;  /* 0x0000000333037209 */ /* 0x000fe20007810000 */
[----:B-1----:R-:W-:-:S04]  /*a160*/  FMUL.FTZ R5, R229, UR22 ;  /* 0x00000016e5057c20 */ /* 0x002fc80008410000 */
[----:B------:R-:W1:Y:S01]  /*a170*/  MUFU.TANH R28, R5 ;  /* 0x00000005001c7308 */ /* 0x000e620000002400 */
[----:B------:R-:W-:Y:S02]  /*a180*/  FMNMX.FTZ R3, R49, R3, !PT ;  /* 0x0000000331037209 */ /* 0x000fe40007810000 */
[----:B------:R-:W-:Y:S02]  /*a190*/  FSEL R229, R29, -INF , !P5 ;  /* 0xff8000001de57808 */ /* 0x000fe40006800000 */
[----:B------:R-:W-:Y:S02]  /*a1a0*/  ISETP.GE.AND P5, PT, R4, R15, PT ;  /* 0x0000000f0400720c */ /* 0x000fe40003fa6270 */
[----:B-1----:R-:W-:Y:S02]  /*a1b0*/  FSEL R228, R28, -INF , !P4 ;  /* 0xff8000001ce47808 */ /* 0x002fe40006000000 */
[----:B------:R-:W-:Y:S01]  /*a1c0*/  ISETP.GE.AND P4, PT, R0, R16, PT ;  /* 0x000000100000720c */ /* 0x000fe20003f86270 */
[----:B--2---:R-:W-:-:S04]  /*a1d0*/  FMUL.FTZ R6, R6, UR22 ;  /* 0x0000001606067c20 */ /* 0x004fc80008410000 */
[----:B------:R1:W2:Y:S01]  /*a1e0*/  MUFU.TANH R7, R6 ;  /* 0x0000000600077308 */ /* 0x0002a20000002400 */
[----:B---3--:R-:W-:Y:S01]  /*a1f0*/  FMUL.FTZ R5, R10, UR22 ;  /* 0x000000160a057c20 */ /* 0x008fe20008410000 */
[----:B-1----:R-:W1:Y:S06]  /*a200*/  SHFL.BFLY PT, R6, R2, 0x2, 0x1f ;  /* 0x0c401f0002067f89 */ /* 0x002e6c00000e0000 */
[----:B------:R-:W3:Y:S01]  /*a210*/  MUFU.TANH R5, R5 ;  /* 0x0000000500057308 */ /* 0x000ee20000002400 */
[----:B--2---:R-:W-:Y:S02]  /*a220*/  FSEL R7, R7, -INF , !P6 ;  /* 0xff80000007077808 */ /* 0x004fe40007000000 */
[----:B------:R-:W-:-:S02]  /*a230*/  ISETP.GE.AND P6, PT, R4, R16, PT ;  /* 0x000000100400720c */ /* 0x000fc40003fc6270 */
[----:B------:R-:W-:Y:S01]  /*a240*/  FMNMX.FTZ R4, R134, R7, !PT ;  /* 0x0000000786047209 */ /* 0x000fe20007810000 */
[----:B------:R-:W2:Y:S03]  /*a250*/  SHFL.BFLY PT, R10, R3, 0x2, 0x1f ;  /* 0x0c401f00030a7f89 */ /* 0x000ea600000e0000 */
[----:B------:R-:W-:Y:S02]  /*a260*/  FMNMX.FTZ R4, R23, R4, !PT ;  /* 0x0000000417047209 */ /* 0x000fe40007810000 */
[----:B-1----:R-:W-:-:S05]  /*a270*/  FMNMX.FTZ R2, R2, R6, !PT ;  /* 0x0000000602027209 */ /* 0x002fca0007810000 */
[----:B------:R-:W1:Y:S01]  /*a280*/  SHFL.BFLY PT, R11, R2, 0x1, 0x1f ;  /* 0x0c201f00020b7f89 */ /* 0x000e6200000e0000 */
[----:B---3--:R-:W-:Y:S02]  /*a290*/  FSEL R6, R5, -INF , !P3 ;  /* 0xff80000005067808 */ /* 0x008fe40005800000 */
[----:B------:R-:W-:Y:S02]  /*a2a0*/  ISETP.GE.AND P3, PT, R0, R15, PT ;  /* 0x0000000f0000720c */ /* 0x000fe40003f66270 */
[----:B------:R-:W-:-:S04]  /*a2b0*/  FMNMX.FTZ R0, R22, R4, !PT ;  /* 0x0000000416007209 */ /* 0x000fc80007810000 */
[----:B------:R-:W-:-:S04]  /*a2c0*/  FMNMX.FTZ R0, R24, R0, !PT ;  /* 0x0000000018007209 */ /* 0x000fc80007810000 */
[----:B------:R-:W-:Y:S02]  /*a2d0*/  FMNMX.FTZ R0, R222, R0, !PT ;  /* 0x00000000de007209 */ /* 0x000fe40007810000 */
[----:B--2---:R-:W-:Y:S02]  /*a2e0*/  FMNMX.FTZ R4, R3, R10, !PT ;  /* 0x0000000a03047209 */ /* 0x004fe40007810000 */
[----:B-1----:R-:W-:Y:S02]  /*a2f0*/  FMNMX.FTZ R37, R2, R11, !PT ;  /* 0x0000000b02257209 */ /* 0x002fe40007810000 */
[----:B------:R-:W-:Y:S02]  /*a300*/  FMNMX.FTZ R2, R217, R0, !PT ;  /* 0x00000000d9027209 */ /* 0x000fe40007810000 */
[----:B------:R-:W-:Y:S02]  /*a310*/  FMNMX.FTZ R0, R133, R6, !PT ;  /* 0x0000000685007209 */ /* 0x000fe40007810000 */
[----:B------:R-:W-:-:S02]  /*a320*/  FMNMX.FTZ R2, R212, R2, !PT ;  /* 0x00000002d4027209 */ /* 0x000fc40007810000 */
[----:B------:R-:W-:Y:S01]  /*a330*/  FMNMX.FTZ R0, R25, R0, !PT ;  /* 0x0000000019007209 */ /* 0x000fe20007810000 */
[----:B------:R-:W-:Y:S01]  /*a340*/  FMUL.FTZ R3, R224, UR22 ;  /* 0x00000016e0037c20 */ /* 0x000fe20008410000 */
[----:B------:R-:W-:Y:S02]  /*a350*/  FMNMX.FTZ R2, R66, R2, !PT ;  /* 0x0000000242027209 */ /* 0x000fe40007810000 */
[----:B------:R-:W-:Y:S01]  /*a360*/  FMNMX.FTZ R0, R26, R0, !PT ;  /* 0x000000001a007209 */ /* 0x000fe20007810000 */
[----:B------:R1:W2:Y:S01]  /*a370*/  MUFU.TANH R11, R3 ;  /* 0x00000003000b7308 */ /* 0x0002a20000002400 */
[----:B------:R-:W-:Y:S02]  /*a380*/  FMNMX.FTZ R2, R46, R2, !PT ;  /* 0x000000022e027209 */ /* 0x000fe40007810000 */
[----:B------:R-:W-:Y:S02]  /*a390*/  FMNMX.FTZ R0, R27, R0, !PT ;  /* 0x000000001b007209 */ /* 0x000fe40007810000 */
[----:B------:R-:W-:-:S02]  /*a3a0*/  FMNMX.FTZ R2, R138, R2, !PT ;  /* 0x000000028a027209 */ /* 0x000fc40007810000 */
[----:B------:R-:W-:Y:S01]  /*a3b0*/  FMNMX.FTZ R0, R223, R0, !PT ;  /* 0x00000000df007209 */ /* 0x000fe20007810000 */
[----:B------:R-:W-:Y:S01]  /*a3c0*/  FMUL.FTZ R5, R143, UR22 ;  /* 0x000000168f057c20 */ /* 0x000fe20008410000 */
[----:B------:R-:W-:Y:S01]  /*a3d0*/  FMNMX.FTZ R2, R140, R2, !PT ;  /* 0x000000028c027209 */ /* 0x000fe20007810000 */
[----:B-1----:R-:W-:-:S04]  /*a3e0*/  FMUL.FTZ R3, R225, UR22 ;  /* 0x00000016e1037c20 */ /* 0x002fc80008410000 */
[----:B------:R1:W3:Y:S01]  /*a3f0*/  MUFU.TANH R10, R3 ;  /* 0x00000003000a7308 */ /* 0x0002e20000002400 */
[----:B------:R-:W-:Y:S02]  /*a400*/  FMNMX.FTZ R0, R221, R0, !PT ;  /* 0x00000000dd007209 */ /* 0x000fe40007810000 */
[----:B------:R-:W-:Y:S02]  /*a410*/  FMNMX.FTZ R2, R252, R2, !PT ;  /* 0x00000002fc027209 */ /* 0x000fe40007810000 */
[----:B------:R-:W-:-:S03]  /*a420*/  FMNMX.FTZ R0, R218, R0, !PT ;  /* 0x00000000da007209 */ /* 0x000fc60007810000 */
[----:B------:R-:W4:Y:S01]  /*a430*/  MUFU.TANH R29, R5 ;  /* 0x00000005001d7308 */ /* 0x000f220000002400 */
[----:B-1----:R-:W-:-:S07]  /*a440*/  FMUL.FTZ R3, R230, UR22 ;  /* 0x00000016e6037c20 */ /* 0x002fce0008410000 */
[----:B------:R1:W4:Y:S01]  /*a450*/  MUFU.TANH R28, R3 ;  /* 0x00000003001c7308 */ /* 0x0003220000002400 */
[----:B------:R-:W-:Y:S02]  /*a460*/  FMNMX.FTZ R0, R214, R0, !PT ;  /* 0x00000000d6007209 */ /* 0x000fe40007810000 */
[----:B--2---:R-:W-:Y:S02]  /*a470*/  FSEL R137, R11, -INF , !P6 ;  /* 0xff8000000b897808 */ /* 0x004fe40007000000 */
[----:B------:R-:W-:Y:S01]  /*a480*/  FMNMX.FTZ R0, R62, R0, !PT ;  /* 0x000000003e007209 */ /* 0x000fe20007810000 */
[----:B-1----:R-:W-:-:S04]  /*a490*/  FMUL.FTZ R3, R231, UR22 ;  /* 0x00000016e7037c20 */ /* 0x002fc80008410000 */
[----:B------:R1:W2:Y:S01]  /*a4a0*/  MUFU.TANH R5, R3 ;  /* 0x0000000300057308 */ /* 0x0002a20000002400 */
[----:B------:R-:W-:Y:S02]  /*a4b0*/  FMNMX.FTZ R0, R239, R0, !PT ;  /* 0x00000000ef007209 */ /* 0x000fe40007810000 */
[----:B---3--:R-:W-:Y:S02]  /*a4c0*/  FSEL R240, R10, -INF , !P4 ;  /* 0xff8000000af07808 */ /* 0x008fe40006000000 */
[----:B-1----:R-:W-:Y:S01]  /*a4d0*/  FMNMX.FTZ R3, R229, R2, !PT ;  /* 0x00000002e5037209 */ /* 0x002fe20007810000 */
[----:B------:R-:W-:-:S03]  /*a4e0*/  FMUL.FTZ R2, R226, UR22 ;  /* 0x00000016e2027c20 */ /* 0x000fc60008410000 */
[----:B------:R-:W-:Y:S01]  /*a4f0*/  FMNMX.FTZ R3, R228, R3, !PT ;  /* 0x00000003e4037209 */ /* 0x000fe20007810000 */
[----:B------:R1:W3:Y:S01]  /*a500*/  MUFU.TANH R11, R2 ;  /* 0x00000002000b7308 */ /* 0x0002e20000002400 */
[----:B----4-:R-:W-:Y:S02]  /*a510*/  FSEL R225, R29, -INF , !P2 ;  /* 0xff8000001de17808 */ /* 0x010fe40005000000 */
[----:B------:R-:W-:Y:S02]  /*a520*/  FMNMX.FTZ R0, R238, R0, !PT ;  /* 0x00000000ee007209 */ /* 0x000fe40007810000 */
[----:B------:R-:W-:Y:S02]  /*a530*/  FSEL R224, R28, -INF , !P1 ;  /* 0xff8000001ce07808 */ /* 0x000fe40004800000 */
[----:B------:R-:W-:Y:S02]  /*a540*/  FMNMX.FTZ R0, R225, R0, !PT ;  /* 0x00000000e1007209 */ /* 0x000fe40007810000 */
[----:B-1----:R-:W-:Y:S01]  /*a550*/  FMNMX.FTZ R2, R137, R3, !PT ;  /* 0x0000000389027209 */ /* 0x002fe20007810000 */
[----:B------:R-:W-:-:S04]  /*a560*/  FMUL.FTZ R3, R227, UR22 ;  /* 0x00000016e3037c20 */ /* 0x000fc80008410000 */
[----:B------:R1:W4:Y:S01]  /*a570*/  MUFU.TANH R10, R3 ;  /* 0x00000003000a7308 */ /* 0x0003220000002400 */
[----:B------:R-:W-:Y:S02]  /*a580*/  FMNMX.FTZ R2, R240, R2, !PT ;  /* 0x00000002f0027209 */ /* 0x000fe40007810000 */
[----:B--2---:R-:W-:Y:S02]  /*a590*/  FSEL R44, R5, -INF , !P0 ;  /* 0xff800000052c7808 */ /* 0x004fe40004000000 */
[----:B------:R-:W-:Y:S01]  /*a5a0*/  FMNMX.FTZ R5, R224, R0, !PT ;  /* 0x00000000e0057209 */ /* 0x000fe20007810000 */
[C---:B------:R-:W-:Y:S01]  /*a5b0*/  FMUL.FTZ R0, R37.reuse, UR20 ;  /* 0x0000001425007c20 */ /* 0x040fe20008410000 */
[----:B------:R-:W-:Y:S02]  /*a5c0*/  FSETP.NEU.FTZ.AND P0, PT, R37, -INF , PT ;  /* 0xff8000002500780b */ /* 0x000fe40003f1d000 */
[----:B---3--:R-:W-:Y:S02]  /*a5d0*/  FSEL R237, R11, -INF , !P5 ;  /* 0xff8000000bed7808 */ /* 0x008fe40006800000 */
[----:B------:R-:W-:Y:S01]  /*a5e0*/  FMNMX.FTZ R5, R44, R5, !PT ;  /* 0x000000052c057209 */ /* 0x000fe20007810000 */
[----:B-1----:R-:W1:Y:S01]  /*a5f0*/  SHFL.BFLY PT, R3, R2, 0x2, 0x1f ;  /* 0x0c401f0002037f89 */ /* 0x002e6200000e0000 */
[----:B------:R-:W-:-:S02]  /*a600*/  FSEL R0, R0, RZ, P0 ;  /* 0x000000ff00007208 */ /* 0x000fc40000000000 */
[----:B----4-:R-:W-:Y:S02]  /*a610*/  FSEL R232, R10, -INF , !P3 ;  /* 0xff8000000ae87808 */ /* 0x010fe40005800000 */
[----:B------:R-:W-:Y:S01]  /*a620*/  FMNMX.FTZ R5, R237, R5, !PT ;  /* 0x00000005ed057209 */ /* 0x000fe20007810000 */
[----:B------:R-:W2:Y:S01]  /*a630*/  SHFL.BFLY PT, R11, R4, 0x1, 0x1f ;  /* 0x0c201f00040b7f89 */ /* 0x000ea200000e0000 */
[----:B------:R-:W-:Y:S02]  /*a640*/  FFMA.FTZ R8, R8, UR20, -R0 ;  /* 0x0000001408087c23 */ /* 0x000fe40008010800 */
[----:B------:R-:W-:Y:S02]  /*a650*/  FMNMX.FTZ R5, R232, R5, !PT ;  /* 0x00000005e8057209 */ /* 0x000fe40007810000 */
[----:B------:R3:W-:Y:S03]  /*a660*/  MUFU.EX2 R39, R8 ;  /* 0x0000000800277308 */ /* 0x0007e60000000800 */
[----:B---3--:R-:W3:Y:S01]  /*a670*/  SHFL.BFLY PT, R8, R5, 0x2, 0x1f ;  /* 0x0c401f0005087f89 */ /* 0x008ee200000e0000 */
[----:B-1----:R-:W-:-:S05]  /*a680*/  FMNMX.FTZ R3, R2, R3, !PT ;  /* 0x0000000302037209 */ /* 0x002fca0007810000 */
[----:B------:R-:W1:Y:S01]  /*a690*/  SHFL.BFLY PT, R10, R3, 0x1, 0x1f ;  /* 0x0c201f00030a7f89 */ /* 0x000e6200000e0000 */
[--C-:B------:R-:W-:Y:S01]  /*a6a0*/  FFMA.FTZ R2, R12, UR20, -R0.reuse ;  /* 0x000000140c027c23 */ /* 0x100fe20008010800 */
[----:B--2---:R-:W-:Y:S01]  /*a6b0*/  FMNMX.FTZ R231, R4, R11, !PT ;  /* 0x0000000b04e77209 */ /* 0x004fe20007810000 */
[----:B------:R-:W-:Y:S02]  /*a6c0*/  FFMA.FTZ R4, R18, UR20, -R0 ;  /* 0x0000001412047c23 */ /* 0x000fe40008010800 */
[----:B------:R2:W4:Y:S01]  /*a6d0*/  MUFU.EX2 R132, R2 ;  /* 0x0000000200847308 */ /* 0x0005220000000800 */
[----:B------:R-:W-:-:S07]  /*a6e0*/  FSETP.NEU.FTZ.AND P3, PT, R231, -INF , PT ;  /* 0xff800000e700780b */ /* 0x000fce0003f7d000 */
[----:B------:R3:W-:Y:S01]  /*a6f0*/  MUFU.EX2 R40, R4 ;  /* 0x0000000400287308 */ /* 0x0007e20000000800 */
[----:B--2---:R-:W-:-:S07]  /*a700*/  FFMA.FTZ R2, R13, UR20, -R0 ;  /* 0x000000140d027c23 */ /* 0x004fce0008010800 */
[----:B------:R2:W-:Y:S01]  /*a710*/  MUFU.EX2 R42, R2 ;  /* 0x00000002002a7308 */ /* 0x0005e20000000800 */
[----:B---3--:R-:W-:-:S05]  /*a720*/  FMNMX.FTZ R4, R5, R8, !PT ;  /* 0x0000000805047209 */ /* 0x008fca0007810000 */
[----:B------:R-:W3:Y:S01]  /*a730*/  SHFL.BFLY PT, R5, R4, 0x1, 0x1f ;  /* 0x0c201f0004057f89 */ /* 0x000ee200000e0000 */
[----:B--2---:R-:W-:Y:S01]  /*a740*/  FMUL.FTZ R2, R231, UR20 ;  /* 0x00000014e7027c20 */ /* 0x004fe20008410000 */
[----:B-1----:R-:W-:-:S04]  /*a750*/  FMNMX.FTZ R31, R3, R10, !PT ;  /* 0x0000000a031f7209 */ /* 0x002fc80007810000 */
[----:B------:R-:W-:-:S05]  /*a760*/  FSEL R2, R2, RZ, P3 ;  /* 0x000000ff02027208 */ /* 0x000fca0001800000 */
[--C-:B------:R-:W-:Y:S01]  /*a770*/  FFMA.FTZ R3, R19, UR20, -R2.reuse ;  /* 0x0000001413037c23 */ /* 0x100fe20008010802 */
[C---:B------:R-:W-:Y:S01]  /*a780*/  FMUL.FTZ R12, R31.reuse, UR20 ;  /* 0x000000141f0c7c20 */ /* 0x040fe20008410000 */
[----:B------:R-:W-:Y:S02]  /*a790*/  FSETP.NEU.FTZ.AND P2, PT, R31, -INF , PT ;  /* 0xff8000001f00780b */ /* 0x000fe40003f5d000 */
[----:B------:R1:W-:Y:S02]  /*a7a0*/  MUFU.EX2 R141, R3 ;  /* 0x00000003008d7308 */ /* 0x0003e40000000800 */
[----:B------:R-:W-:Y:S02]  /*a7b0*/  FSEL R12, R12, RZ, P2 ;  /* 0x000000ff0c0c7208 */ /* 0x000fe40001000000 */
[----:B---3--:R-:W-:Y:S01]  /*a7c0*/  FMNMX.FTZ R30, R4, R5, !PT ;  /* 0x00000005041e7209 */ /* 0x008fe20007810000 */
[----:B-1----:R-:W-:-:S04]  /*a7d0*/  FFMA.FTZ R3, R20, UR20, -R2 ;  /* 0x0000001414037c23 */ /* 0x002fc80008010802 */
[----:B------:R1:W-:Y:S01]  /*a7e0*/  MUFU.EX2 R241, R3 ;  /* 0x0000000300f17308 */ /* 0x0003e20000000800 */
[----:B------:R-:W-:Y:S01]  /*a7f0*/  FFMA.FTZ R4, R22, UR20, -R12 ;  /* 0x0000001416047c23 */ /* 0x000fe2000801080c */
[----:B------:R-:W-:Y:S01]  /*a800*/  FSETP.NEU.FTZ.AND P1, PT, R30, -INF , PT ;  /* 0xff8000001e00780b */ /* 0x000fe20003f3d000 */
[----:B-1----:R-:W-:-:S05]  /*a810*/  FFMA.FTZ R3, R21, UR20, -R2 ;  /* 0x0000001415037c23 */ /* 0x002fca0008010802 */
[----:B------:R1:W-:Y:S08]  /*a820*/  MUFU.EX2 R45, R3 ;  /* 0x00000003002d7308 */ /* 0x0003f00000000800 */
[----:B------:R2:W-:Y:S01]  /*a830*/  MUFU.EX2 R41, R4 ;  /* 0x0000000400297308 */ /* 0x0005e20000000800 */
[--C-:B-1----:R-:W-:Y:S01]  /*a840*/  FFMA.FTZ R3, R23, UR20, -R12.reuse ;  /* 0x0000001417037c23 */ /* 0x102fe2000801080c */
[----:B------:R-:W-:Y:S01]  /*a850*/  FSEL R5, R37, RZ, P0 ;  /* 0x000000ff25057208 */ /* 0x000fe20000000000 */
[----:B------:R-:W1:Y:S05]  /*a860*/  LDSM.16.MT88.4 R20, [R233+0xc000] ;  /* 0x00c00000e914783b */ /* 0x000e6a0000004200 */
[----:B------:R3:W-:Y:S01]  /*a870*/  MUFU.EX2 R43, R3 ;  /* 0x00000003002b7308 */ /* 0x0007e20000000800 */
[----:B--2---:R-:W-:-:S07]  /*a880*/  FFMA.FTZ R4, R24, UR20, -R12 ;  /* 0x0000001418047c23 */ /* 0x004fce000801080c */
[----:B------:R2:W-:Y:S01]  /*a890*/  MUFU.EX2 R63, R4 ;  /* 0x00000004003f7308 */ /* 0x0005e20000000800 */
[----:B---3--:R-:W-:-:S05]  /*a8a0*/  FMUL.FTZ R3, R30, UR20 ;  /* 0x000000141e037c20 */ /* 0x008fca0008410000 */
[----:B------:R-:W-:-:S05]  /*a8b0*/  FSEL R3, R3, RZ, P1 ;  /* 0x000000ff03037208 */ /* 0x000fca0000800000 */
[----:B--2---:R-:W-:-:S04]  /*a8c0*/  FFMA.FTZ R4, R25, UR20, -R3 ;  /* 0x0000001419047c23 */ /* 0x004fc80008010803 */
[----:B------:R2:W-:Y:S01]  /*a8d0*/  MUFU.EX2 R14, R4 ;  /* 0x00000004000e7308 */ /* 0x0005e20000000800 */
[----:B------:R-:W-:-:S04]  /*a8e0*/  FADD.FTZ R5, R136, -R5 ;  /* 0x8000000588057221 */ /* 0x000fc80000010000 */
[----:B------:R-:W-:Y:S01]  /*a8f0*/  FMUL.FTZ R18, R5, UR20 ;  /* 0x0000001405127c20 */ /* 0x000fe20008410000 */
[----:B--2---:R-:W-:-:S04]  /*a900*/  FFMA.FTZ R4, R26, UR20, -R3 ;  /* 0x000000141a047c23 */ /* 0x004fc80008010803 */
[----:B------:R2:W-:Y:S02]  /*a910*/  MUFU.EX2 R17, R4 ;  /* 0x0000000400117308 */ /* 0x0005e40000000800 */
[----:B--2---:R-:W-:-:S05]  /*a920*/  FSEL R4, R231, RZ, P3 ;  /* 0x000000ffe7047208 */ /* 0x004fca0001800000 */
[----:B------:R-:W-:Y:S01]  /*a930*/  FADD.FTZ R5, R135, -R4 ;  /* 0x8000000487057221 */ /* 0x000fe20000010000 */
[----:B------:R-:W-:-:S03]  /*a940*/  FSEL R4, R31, RZ, P2 ;  /* 0x000000ff1f047208 */ /* 0x000fc60001000000 */
[----:B------:R-:W-:Y:S02]  /*a950*/  FMUL.FTZ R13, R5, UR20 ;  /* 0x00000014050d7c20 */ /* 0x000fe40008410000 */
[----:B------:R-:W-:Y:S01]  /*a960*/  FADD.FTZ R5, R134, -R4 ;  /* 0x8000000486057221 */ /* 0x000fe20000010000 */
[----:B------:R-:W-:-:S05]  /*a970*/  FSEL R4, R30, RZ, P1 ;  /* 0x000000ff1e047208 */ /* 0x000fca0000800000 */
[----:B------:R-:W-:-:S04]  /*a980*/  FADD.FTZ R4, R133, -R4 ;  /* 0x8000000485047221 */ /* 0x000fc80000010000 */
[----:B------:R-:W-:Y:S01]  /*a990*/  FMUL.FTZ R4, R4, UR20 ;  /* 0x0000001404047c20 */ /* 0x000fe20008410000 */
[----:B------:R-:W-:Y:S01]  /*a9a0*/  FFMA.FTZ R9, R9, UR20, -R2 ;  /* 0x0000001409097c23 */ /* 0x000fe20008010802 */
[----:B------:R-:W-:Y:S01]  /*a9b0*/  FFMA.FTZ R7, R7, UR20, -R12 ;  /* 0x0000001407077c23 */ /* 0x000fe2000801080c */
[----:B------:R-:W-:Y:S01]  /*a9c0*/  FFMA.FTZ R6, R6, UR20, -R3 ;  /* 0x0000001406067c23 */ /* 0x000fe20008010803 */
[----:B------:R2:W3:Y:S01]  /*a9d0*/  MUFU.EX2 R32, R4 ;  /* 0x0000000400207308 */ /* 0x0004e20000000800 */
[----:B------:R-:W-:-:S07]  /*a9e0*/  FMUL.FTZ R5, R5, UR20 ;  /* 0x0000001405057c20 */ /* 0x000fce0008410000 */
[----:B------:R-:W1:Y:S01]  /*a9f0*/  MUFU.EX2 R38, R9 ;  /* 0x0000000900267308 */ /* 0x000e620000000800 */
[----:B--2---:R-:W-:-:S07]  /*aa00*/  FFMA.FTZ R4, R27, UR20, -R3 ;  /* 0x000000141b047c23 */ /* 0x004fce0008010803 */
[----:B------:R-:W-:Y:S08]  /*aa10*/  MUFU.EX2 R209, R7 ;  /* 0x0000000700d17308 */ /* 0x000ff00000000800 */
[----:B------:R-:W-:Y:S08]  /*aa20*/  MUFU.EX2 R213, R6 ;  /* 0x0000000600d57308 */ /* 0x000ff00000000800 */
[----:B------:R-:W2:Y:S08]  /*aa30*/  MUFU.EX2 R18, R18 ;  /* 0x0000001200127308 */ /* 0x000eb00000000800 */
[----:B------:R-:W2:Y:S08]  /*aa40*/  MUFU.EX2 R13, R13 ;  /* 0x0000000d000d7308 */ /* 0x000eb00000000800 */
[----:B------:R-:W2:Y:S01]  /*aa50*/  MUFU.EX2 R19, R5 ;  /* 0x0000000500137308 */ /* 0x000ea20000000800 */
[----:B----4-:R-:W-:Y:S01]  /*aa60*/  F2FP.F16.F32.PACK_AB R8, R132, R39 ;  /* 0x000000278408723e */ /* 0x010fe200000000ff */
[----:B---3--:R-:W-:Y:S01]  /*aa70*/  FMUL.FTZ R146, R146, R32 ;  /* 0x0000002092927220 */ /* 0x008fe20000410000 */
[----:B-1----:R-:W-:Y:S01]  /*aa80*/  F2FP.F16.F32.PACK_AB R9, R141, R38 ;  /* 0x000000268d09723e */ /* 0x002fe200000000ff */
[----:B------:R-:W-:Y:S01]  /*aa90*/  FMUL.FTZ R147, R147, R32 ;  /* 0x0000002093937220 */ /* 0x000fe20000410000 */
[----:B------:R-:W-:Y:S01]  /*aaa0*/  F2FP.F16.F32.PACK_AB R10, R40, R42 ;  /* 0x0000002a280a723e */ /* 0x000fe200000000ff */
[----:B------:R-:W-:Y:S01]  /*aab0*/  FMUL.FTZ R154, R154, R32 ;  /* 0x000000209a9a7220 */ /* 0x000fe20000410000 */
[----:B------:R-:W-:Y:S01]  /*aac0*/  F2FP.F16.F32.PACK_AB R11, R45, R241 ;  /* 0x000000f12d0b723e */ /* 0x000fe200000000ff */
[----:B------:R1:W3:Y:S01]  /*aad0*/  MUFU.EX2 R47, R4 ;  /* 0x00000004002f7308 */ /* 0x0002e20000000800 */
[-C--:B--2---:R-:W-:Y:S01]  /*aae0*/  FMUL.FTZ R148, R148, R18.reuse ;  /* 0x0000001294947220 */ /* 0x084fe20000410000 */
[-C--:B------:R-:W-:Y:S01]  /*aaf0*/  FMUL.FTZ R149, R149, R18.reuse ;  /* 0x0000001295957220 */ /* 0x080fe20000410000 */
[-C--:B------:R-:W-:Y:S01]  /*ab00*/  FMUL.FTZ R150, R150, R13.reuse ;  /* 0x0000000d96967220 */ /* 0x080fe20000410000 */
[----:B------:R-:W-:Y:S01]  /*ab10*/  FMUL.FTZ R151, R151, R13 ;  /* 0x0000000d97977220 */ /* 0x000fe20000410000 */
[----:B------:R-:W-:Y:S01]  /*ab20*/  F2FP.F16.F32.PACK_AB R6, R63, R41 ;  /* 0x000000293f06723e */ /* 0x000fe200000000ff */
[-C--:B------:R-:W-:Y:S01]  /*ab30*/  FMUL.FTZ R156, R156, R18.reuse ;  /* 0x000000129c9c7220 */ /* 0x080fe20000410000 */
[----:B------:R-:W-:Y:S01]  /*ab40*/  FMUL.FTZ R157, R157, R18 ;  /* 0x000000129d9d7220 */ /* 0x000fe20000410000 */
[----:B------:R-:W-:Y:S01]  /*ab50*/  FMUL.FTZ R158, R158, R13 ;  /* 0x0000000d9e9e7220 */ /* 0x000fe20000410000 */
[-C--:B------:R-:W-:Y:S01]  /*ab60*/  FMUL.FTZ R144, R144, R19.reuse ;  /* 0x0000001390907220 */ /* 0x080fe20000410000 */
[----:B------:R-:W-:Y:S01]  /*ab70*/  FMUL.FTZ R145, R145, R19 ;  /* 0x0000001391917220 */ /* 0x000fe20000410000 */
[----:B------:R-:W-:Y:S01]  /*ab80*/  F2FP.F16.F32.PACK_AB R5, R14, R213 ;  /* 0x000000d50e05723e */ /* 0x000fe200000000ff */
[-C--:B------:R-:W-:Y:S01]  /*ab90*/  FMUL.FTZ R152, R152, R19.reuse ;  /* 0x0000001398987220 */ /* 0x080fe20000410000 */
[----:B------:R-:W-:Y:S01]  /*aba0*/  FMUL.FTZ R153, R153, R19 ;  /* 0x0000001399997220 */ /* 0x000fe20000410000 */
[-C--:B------:R-:W-:Y:S01]  /*abb0*/  FMUL.FTZ R155, R155, R32.reuse ;  /* 0x000000209b9b7220 */ /* 0x080fe20000410000 */
[----:B------:R-:W-:Y:S01]  /*abc0*/  FMUL.FTZ R159, R159, R13 ;  /* 0x0000000d9f9f7220 */ /* 0x000fe20000410000 */
[-C--:B------:R-:W-:Y:S01]  /*abd0*/  FMUL.FTZ R162, R162, R32.reuse ;  /* 0x00000020a2a27220 */ /* 0x080fe20000410000 */
[----:B-1----:R-:W-:Y:S01]  /*abe0*/  F2FP.F16.F32.PACK_AB R4, R43, R209 ;  /* 0x000000d12b04723e */ /* 0x002fe200000000ff */
[-C--:B------:R-:W-:Y:S01]  /*abf0*/  FMUL.FTZ R163, R163, R32.reuse ;  /* 0x00000020a3a37220 */ /* 0x080fe20000410000 */
[----:B---3--:R-:W-:Y:S01]  /*ac00*/  F2FP.F16.F32.PACK_AB R7, R47, R17 ;  /* 0x000000112f07723e */ /* 0x008fe200000000ff */
[-C--:B------:R-:W-:Y:S01]  /*ac10*/  HMMA.16816.F32 R148, R8, R20.reuse, R148 ;  /* 0x000000140894723c */ /* 0x080fe20000001894 */
[-C--:B------:R-:W-:Y:S01]  /*ac20*/  FMUL.FTZ R170, R170, R32.reuse ;  /* 0x00000020aaaa7220 */ /* 0x080fe20000410000 */
[-C--:B------:R-:W-:Y:S01]  /*ac30*/  FMUL.FTZ R171, R171, R32.reuse ;  /* 0x00000020abab7220 */ /* 0x080fe20000410000 */
[-C--:B------:R-:W-:Y:S01]  /*ac40*/  FMUL.FTZ R178, R178, R32.reuse ;  /* 0x00000020b2b27220 */ /* 0x080fe20000410000 */
[-C--:B------:R-:W-:Y:S01]  /*ac50*/  FMUL.FTZ R179, R179, R32.reuse ;  /* 0x00000020b3b37220 */ /* 0x080fe20000410000 */
[-C--:B------:R-:W-:Y:S01]  /*ac60*/  FMUL.FTZ R186, R186, R32.reuse ;  /* 0x00000020baba7220 */ /* 0x080fe20000410000 */
[C---:B------:R-:W-:Y:S01]  /*ac70*/  HMMA.16816.F32 R144, R4.reuse, R20, R144 ;  /* 0x000000140490723c */ /* 0x040fe20000001890 */
[-C--:B------:R-:W-:Y:S01]  /*ac80*/  FMUL.FTZ R187, R187, R32.reuse ;  /* 0x00000020bbbb7220 */ /* 0x080fe20000410000 */
[-C--:B------:R-:W-:Y:S01]  /*ac90*/  FMUL.FTZ R194, R194, R32.reuse ;  /* 0x00000020c2c27220 */ /* 0x080fe20000410000 */
[-C--:B------:R-:W-:Y:S01]  /*aca0*/  FMUL.FTZ R195, R195, R32.reuse ;  /* 0x00000020c3c37220 */ /* 0x080fe20000410000 */
[-C--:B------:R-:W-:Y:S01]  /*acb0*/  FMUL.FTZ R202, R202, R32.reuse ;  /* 0x00000020caca7220 */ /* 0x080fe20000410000 */
[-C--:B------:R-:W-:Y:S01]  /*acc0*/  FMUL.FTZ R203, R203, R32.reuse ;  /* 0x00000020cbcb7220 */ /* 0x080fe20000410000 */
[-C--:B------:R-:W-:Y:S01]  /*acd0*/  HMMA.16816.F32 R152, R4, R22.reuse, R152 ;  /* 0x000000160498723c */ /* 0x080fe20000001898 */
[-C--:B------:R-:W-:Y:S01]  /*ace0*/  FMUL.FTZ R74, R74, R32.reuse ;  /* 0x000000204a4a7220 */ /* 0x080fe20000410000 */
[-C--:B------:R-:W-:Y:S01]  /*acf0*/  FMUL.FTZ R75, R75, R32.reuse ;  /* 0x000000204b4b7220 */ /* 0x080fe20000410000 */
[-C--:B------:R-:W-:Y:S01]  /*ad00*/  FMUL.FTZ R78, R78, R32.reuse ;  /* 0x000000204e4e7220 */ /* 0x080fe20000410000 */
[----:B------:R-:W-:Y:S01]  /*ad10*/  FMUL.FTZ R79, R79, R32 ;  /* 0x000000204f4f7220 */ /* 0x000fe20000410000 */
[----:B------:R-:W-:Y:S01]  /*ad20*/  MOV R226, R138 ;  /* 0x0000008a00e27202 */ /* 0x000fe20000000f00 */
[C---:B------:R-:W-:Y:S01]  /*ad30*/  HMMA.16816.F32 R156, R8.reuse, R22, R156 ;  /* 0x00000016089c723c */ /* 0x040fe2000000189c */
[----:B------:R-:W1:Y:S01]  /*ad40*/  LDSM.16.MT88.4 R20, [R234+0xc000] ;  /* 0x00c00000ea14783b */ /* 0x000e620000004200 */
        /* <DEDUP_REMOVED lines=12> */
[----:B------:R-:W-:Y:S01]  /*ae10*/  STL [R1+0x64], R37 ;  /* 0x0000642501007387 */ /* 0x000fe20000100800 */
[-C--:B------:R-:W-:Y:S01]  /*ae20*/  FMUL.FTZ R90, R90, R32.reuse ;  /* 0x000000205a5a7220 */ /* 0x080fe20000410000 */
[-C--:B------:R-:W-:Y:S01]  /*ae30*/  FMUL.FTZ R91, R91, R32.reuse ;  /* 0x000000205b5b7220 */ /* 0x080fe20000410000 */
[-C--:B------:R-:W-:Y:S01]  /*ae40*/  FMUL.FTZ R94, R94, R32.reuse ;  /* 0x000000205e5e7220 */ /* 0x080fe20000410000 */
[----:B------:R-:W-:Y:S01]  /*ae50*/  FMUL.FTZ R95, R95, R32 ;  /* 0x000000205f5f7220 */ /* 0x000fe20000410000 */
[----:B------:R-:W-:Y:S01]  /*ae60*/  MOV R227, R140 ;  /* 0x0000008c00e37202 */ /* 0x000fe20000000f00 */
[----:B------:R-:W-:Y:S01]  /*ae70*/  LDSM.16.MT88.4 R24, [R236+0xe000] ;  /* 0x00e00000ec18783b */ /* 0x000fe20000004200 */
        /* <DEDUP_REMOVED lines=39> */
[-C--:B-----5:R-:W-:Y:S01]  /*b0f0*/  FMUL.FTZ R68, R68, R18.reuse ;  /* 0x0000001244447220 */ /* 0x0a0fe20000410000 */
[----:B------:R-:W-:Y:S01]  /*b100*/  FMUL.FTZ R69, R69, R18 ;  /* 0x0000001245457220 */ /* 0x000fe20000410000 */
[-C--:B------:R-:W-:Y:S01]  /*b110*/  FMUL.FTZ R70, R70, R13.reuse ;  /* 0x0000000d46467220 */ /* 0x080fe20000410000 */
[----:B------:R-:W-:Y:S01]  /*b120*/  FMUL.FTZ R71, R71, R13 ;  /* 0x0000000d47477220 */ /* 0x000fe20000410000 */
[-C--:B------:R-:W-:Y:S01]  /*b130*/  FMUL.FTZ R72, R72, R19.reuse ;  /* 0x0000001348487220 */ /* 0x080fe20000410000 */
[-C--:B------:R-:W-:Y:S01]  /*b140*/  FMUL.FTZ R73, R73, R19.reuse ;  /* 0x0000001349497220 */ /* 0x080fe20000410000 */
[-C--:B------:R-:W-:Y:S01]  /*b150*/  FMUL.FTZ R76, R76, R19.reuse ;  /* 0x000000134c4c7220 */ /* 0x080fe20000410000 */
[----:B------:R-:W-:Y:S01]  /*b160*/  FMUL.FTZ R77, R77, R19 ;  /* 0x000000134d4d7220 */ /* 0x000fe20000410000 */
[----:B------:R-:W-:Y:S01]  /*b170*/  MOV R179, R137 ;  /* 0x0000008900b37202 */ /* 0x000fe20000000f00 */
[----:B------:R-:W-:Y:S04]  /*b180*/  STL [R1+0x60], R231 ;  /* 0x000060e701007387 */ /* 0x000fe80000100800 */
[----:B------:R-:W-:Y:S04]  /*b190*/  STL [R1+0x5c], R31 ;  /* 0x00005c1f01007387 */ /* 0x000fe80000100800 */
[----:B------:R2:W-:Y:S01]  /*b1a0*/  STL [R1+0x58], R30 ;  /* 0x0000581e01007387 */ /* 0x0005e20000100800 */
[-C--:B-1----:R-:W-:Y:S07]  /*b1b0*/  HMMA.16816.F32 R136, R8, R20.reuse, R68 ;  /* 0x000000140888723c */ /* 0x082fee0000001844 */
[----:B------:R-:W-:Y:S01]  /*b1c0*/  MOV R71, R132 ;  /* 0x0000008400477202 */ /* 0x000fe20000000f00 */
[----:B------:R-:W-:Y:S01]  /*b1d0*/  IMAD.MOV.U32 R69, RZ, RZ, R42 ;  /* 0x000000ffff457224 */ /* 0x000fe200078e002a */
[----:B------:R-:W-:Y:S07]  /*b1e0*/  HMMA.16816.F32 R132, R4, R20, R72 ;  /* 0x000000140484723c */ /* 0x000fee0000001848 */
[----:B------:R-:W-:-:S02]  /*b1f0*/  MOV R74, R43 ;  /* 0x0000002b004a7202 */ /* 0x000fc40000000f00 */
[----:B------:R-:W-:Y:S02]  /*b200*/  MOV R73, R41 ;  /* 0x0000002900497202 */ /* 0x000fe40000000f00 */
[----:B------:R-:W-:Y:S02]  /*b210*/  MOV R72, R40 ;  /* 0x0000002800487202 */ /* 0x000fe40000000f00 */
[----:B------:R-:W-:Y:S01]  /*b220*/  HMMA.16816.F32 R40, R4, R22, R76 ;  /* 0x000000160428723c */ /* 0x000fe2000000184c */
[----:B------:R-:W3:Y:S04]  /*b230*/  LDL.LU R78, [R1+0x94] ;  /* 0x00009400014e7983 */ /* 0x000ee80000300800 */
[----:B------:R-:W4:Y:S01]  /*b240*/  LDL.LU R79, [R1+0x90] ;  /* 0x00009000014f7983 */ /* 0x000f220000300800 */
[-C--:B------:R-:W-:Y:S01]  /*b250*/  FMUL.FTZ R80, R80, R18.reuse ;  /* 0x0000001250507220 */ /* 0x080fe20000410000 */
[----:B------:R-:W-:Y:S01]  /*b260*/  FMUL.FTZ R81, R81, R18 ;  /* 0x0000001251517220 */ /* 0x000fe20000410000 */
[-C--:B------:R-:W-:Y:S01]  /*b270*/  FMUL.FTZ R82, R82, R13.reuse ;  /* 0x0000000d52527220 */ /* 0x080fe20000410000 */
[----:B------:R-:W-:Y:S01]  /*b280*/  FMUL.FTZ R83, R83, R13 ;  /* 0x0000000d53537220 */ /* 0x000fe20000410000 */
[----:B------:R-:W-:Y:S01]  /*b290*/  MOV R177, R31 ;  /* 0x0000001f00b17202 */ /* 0x000fe20000000f00 */
[----:B------:R-:W-:-:S05]  /*b2a0*/  IMAD.MOV.U32 R178, RZ, RZ, R30 ;  /* 0x000000ffffb27224 */ /* 0x000fca00078e001e */
[----:B--2---:R-:W-:Y:S01]  /*b2b0*/  HMMA.16816.F32 R28, R8, R22, R80 ;  /* 0x00000016081c723c */ /* 0x004fe20000001850 */
        /* <DEDUP_REMOVED lines=12> */
[----:B------:R-:W-:Y:S01]  /*b380*/  FMUL.FTZ R99, R99, R13 ;  /* 0x0000000d63637220 */ /* 0x000fe20000410000 */
[----:B------:R-:W-:Y:S01]  /*b390*/  IMAD.MOV.U32 R70, RZ, RZ, R141 ;  /* 0x000000ffff467224 */ /* 0x000fe200078e008d */
[----:B------:R-:W-:Y:S01]  /*b3a0*/  MOV R68, R47 ;  /* 0x0000002f00447202 */ /* 0x000fe20000000f00 */
[----:B------:R-:W-:Y:S01]  /*b3b0*/  IMAD.MOV.U32 R176, RZ, RZ, R45 ;  /* 0x000000ffffb07224 */ /* 0x000fe200078e002d */
[----:B------:R-:W-:-:S02]  /*b3c0*/  MOV R75, R44 ;  /* 0x0000002c004b7202 */ /* 0x000fc40000000f00 */
[----:B------:R-:W-:Y:S01]  /*b3d0*/  MOV R230, R46 ;  /* 0x0000002e00e67202 */ /* 0x000fe20000000f00 */
[-C--:B-1----:R-:W-:Y:S06]  /*b3e0*/  HMMA.16816.F32 R140, R8, R20.reuse, R84 ;  /* 0x00000014088c723c */ /* 0x082fec0000001854 */
[C---:B------:R-:W-:Y:S06]  /*b3f0*/  HMMA.16816.F32 R88, R4.reuse, R20, R88 ;  /* 0x000000140458723c */ /* 0x040fec0000001858 */
[-C--:B------:R-:W-:Y:S06]  /*b400*/  HMMA.16816.F32 R92, R4, R22.reuse, R92 ;  /* 0x00000016045c723c */ /* 0x080fec000000185c */
        /* <DEDUP_REMOVED lines=34> */
[C---:B------:R-:W-:Y:S06]  /*b630*/  HMMA.16816.F32 R104, R4.reuse, R24, R104 ;  /* 0x000000180468723c */ /* 0x040fec0000001868 */
[C---:B------:R-:W-:Y:S06]  /*b640*/  HMMA.16816.F32 R108, R4.reuse, R26, R108 ;  /* 0x0000001a046c723c */ /* 0x040fec000000186c */
[C---:B-1----:R-:W-:Y:S06]  /*b650*/  HMMA.16816.F32 R120, R4.reuse, R20, R120 ;  /* 0x000000140478723c */ /* 0x042fec0000001878 */
[----:B------:R-:W-:Y:S07]  /*b660*/  HMMA.16816.F32 R124, R4, R22, R124 ;  /* 0x00000016047c723c */ /* 0x000fee000000187c */
[--C-:B------:R-:W-:Y:S01]  /*b670*/  FFMA.FTZ R4, R219, UR20, -R0.reuse ;  /* 0x00000014db047c23 */ /* 0x100fe20008010800 */
[C---:B------:R-:W-:Y:S06]  /*b680*/  HMMA.16816.F32 R96, R8.reuse, R24, R100 ;  /* 0x000000180860723c */ /* 0x040fec0000001864 */
[C---:B------:R-:W-:Y:S06]  /*b690*/  HMMA.16816.F32 R112, R8.reuse, R26, R112 ;  /* 0x0000001a0870723c */ /* 0x040fec0000001870 */
[C---:B------:R-:W-:Y:S06]  /*b6a0*/  HMMA.16816.F32 R116, R8.reuse, R20, R116 ;  /* 0x000000140874723c */ /* 0x040fec0000001874 */
[----:B------:R-:W-:Y:S01]  /*b6b0*/  HMMA.16816.F32 R128, R8, R22, R128 ;  /* 0x000000160880723c */ /* 0x000fe20000001880 */
[----:B------:R1:W-:Y:S01]  /*b6c0*/  MUFU.EX2 R8, R4 ;  /* 0x0000000400087308 */ /* 0x0003e20000000800 */
[----:B------:R-:W2:Y:S01]  /*b6d0*/  LDSM.16.MT88.4 R20, [R233+0xc800] ;  /* 0x00c80000e914783b */ /* 0x000ea20000004200 */
[----:B-1----:R-:W-:-:S06]  /*b6e0*/  FFMA.FTZ R4, R216, UR20, -R0 ;  /* 0x00000014d8047c23 */ /* 0x002fcc0008010800 */
[----:B------:R1:W-:Y:S02]  /*b6f0*/  MUFU.EX2 R219, R4 ;  /* 0x0000000400db7308 */ /* 0x0003e40000000800 */
[----:B-1----:R-:W-:-:S06]  /*b700*/  FFMA.FTZ R4, R208, UR20, -R0 ;  /* 0x00000014d0047c23 */ /* 0x002fcc0008010800 */
[----:B------:R1:W2:Y:S02]  /*b710*/  MUFU.EX2 R5, R4 ;  /* 0x0000000400057308 */ /* 0x0002a40000000800 */
[--C-:B-1----:R-:W-:Y:S01]  /*b720*/  FFMA.FTZ R4, R65, UR20, -R0.reuse ;  /* 0x0000001441047c23 */ /* 0x102fe20008010800 */
[--C-:B------:R-:W-:Y:S01]  /*b730*/  FFMA.FTZ R36, R36, UR20, -R0.reuse ;  /* 0x0000001424247c23 */ /* 0x100fe20008010800 */
[--C-:B------:R-:W-:Y:S01]  /*b740*/  FFMA.FTZ R35, R35, UR20, -R0.reuse ;  /* 0x0000001423237c23 */ /* 0x100fe20008010800 */
[--C-:B------:R-:W-:Y:S01]  /*b750*/  FFMA.FTZ R34, R34, UR20, -R0.reuse ;  /* 0x0000001422227c23 */ /* 0x100fe20008010800 */
[----:B------:R-:W-:Y:S01]  /*b760*/  FFMA.FTZ R216, R48, UR20, -R0 ;  /* 0x0000001430d87c23 */ /* 0x000fe20008010800 */
[----:B----4-:R-:W-:Y:S01]  /*b770*/  FFMA.FTZ R38, R79, R13, R38 ;  /* 0x0000000d4f267223 */ /* 0x010fe20000010026 */
[----:B------:R-:W-:Y:S02]  /*b780*/  MOV R79, R73 ;  /* 0x00000049004f7202 */ /* 0x000fe40000000f00 */
[----:B------:R1:W-:Y:S01]  /*b790*/  MUFU.EX2 R73, R4 ;  /* 0x0000000400497308 */ /* 0x0003e20000000800 */
[----:B---3--:R-:W-:Y:S01]  /*b7a0*/  FFMA.FTZ R39, R78, R18, R39 ;  /* 0x000000124e277223 */ /* 0x008fe20000010027 */
[----:B------:R-:W-:-:S02]  /*b7b0*/  MOV R78, R72 ;  /* 0x00000048004e7202 */ /* 0x000fc40000000f00 */
[----:B------:R-:W-:Y:S01]  /*b7c0*/  MOV R72, R74 ;  /* 0x0000004a00487202 */ /* 0x000fe20000000f00 */
[----:B-1----:R-:W-:-:S04]  /*b7d0*/  FFMA.FTZ R4, R220, UR20, -R2 ;  /* 0x00000014dc047c23 */ /* 0x002fc80008010802 */
        /* <DEDUP_REMOVED lines=8> */
[----:B------:R1:W3:Y:S01]  /*b860*/  MUFU.EX2 R7, R4 ;  /* 0x0000000400077308 */ /* 0x0002e20000000800 */
[----:B--2---:R-:W-:Y:S02]  /*b870*/  IMAD.MOV.U32 R222, RZ, RZ, R5 ;  /* 0x000000ffffde7224 */ /* 0x004fe400078e0005 */
[----:B-1----:R-:W-:-:S05]  /*b880*/  FFMA.FTZ R4, R217, UR20, -R12 ;  /* 0x00000014d9047c23 */ /* 0x002fca000801080c */
[----:B------:R1:W-:Y:S01]  /*b890*/  MUFU.EX2 R5, R4 ;  /* 0x0000000400057308 */ /* 0x0003e20000000800 */
[----:B------:R-:W-:Y:S01]  /*b8a0*/  MOV R77, R79 ;  /* 0x0000004f004d7202 */ /* 0x000fe20000000f00 */
[----:B------:R-:W-:Y:S02]  /*b8b0*/  IMAD.MOV.U32 R79, RZ, RZ, R68 ;  /* 0x000000ffff4f7224 */ /* 0x000fe400078e0044 */
[----:B-1----:R-:W-:-:S04]  /*b8c0*/  FFMA.FTZ R4, R212, UR20, -R12 ;  /* 0x00000014d4047c23 */ /* 0x002fc8000801080c */
[----:B------:R1:W2:Y:S01]  /*b8d0*/  MUFU.EX2 R6, R4 ;  /* 0x0000000400067308 */ /* 0x0002a20000000800 */
[----:B------:R-:W-:Y:S02]  /*b8e0*/  MOV R68, R176 ;  /* 0x000000b000447202 */ /* 0x000fe40000000f00 */
[----:B------:R-:W-:Y:S02]  /*b8f0*/  MOV R176, R177 ;  /* 0x000000b100b07202 */ /* 0x000fe40000000f00 */
[----:B------:R-:W-:Y:S01]  /*b900*/  MOV R177, R178 ;  /* 0x000000b200b17202 */ /* 0x000fe20000000f00 */
[----:B-1----:R-:W-:-:S04]  /*b910*/  FFMA.FTZ R4, R66, UR20, -R12 ;  /* 0x0000001442047c23 */ /* 0x002fc8000801080c */
[----:B------:R1:W-:Y:S01]  /*b920*/  MUFU.EX2 R101, R4 ;  /* 0x0000000400657308 */ /* 0x0003e20000000800 */
[----:B------:R-:W-:Y:S02]  /*b930*/  IMAD.MOV.U32 R178, RZ, RZ, R37 ;  /* 0x000000ffffb27224 */ /* 0x000fe400078e0025 */
[--C-:B------:R-:W-:Y:S01]  /*b940*/  FFMA.FTZ R37, R67, UR20, -R0.reuse ;  /* 0x0000001443257c23 */ /* 0x100fe20008010800 */
[--C-:B------:R-:W-:Y:S01]  /*b950*/  FFMA.FTZ R215, R56, UR20, -R0.reuse ;  /* 0x0000001438d77c23 */ /* 0x100fe20008010800 */
[--C-:B------:R-:W-:Y:S01]  /*b960*/  FFMA.FTZ R217, R50, UR20, -R0.reuse ;  /* 0x0000001432d97c23 */ /* 0x100fe20008010800 */
[----:B------:R-:W-:Y:S01]  /*b970*/  FFMA.FTZ R212, R33, UR20, -R0 ;  /* 0x0000001421d47c23 */ /* 0x000fe20008010800 */
[--C-:B------:R-:W-:Y:S01]  /*b980*/  FFMA.FTZ R0, R214, UR20, -R3.reuse ;  /* 0x00000014d6007c23 */ /* 0x100fe20008010803 */
[----:B-1----:R-:W-:-:S04]  /*b990*/  FFMA.FTZ R4, R223, UR20, -R3 ;  /* 0x00000014df047c23 */ /* 0x002fc80008010803 */
[----:B------:R1:W-:Y:S01]  /*b9a0*/  MUFU.EX2 R80, R4 ;  /* 0x0000000400507308 */ /* 0x0003e20000000800 */
[----:B------:R-:W-:-:S07]  /*b9b0*/  MOV R76, R72 ;  /* 0x00000048004c7202 */ /* 0x000fce0000000f00 */
[----:B------:R-:W-:Y:S01]  /*b9c0*/  MUFU.EX2 R24, R0 ;  /* 0x0000000000187308 */ /* 0x000fe20000000800 */
[----:B-1----:R-:W-:-:S07]  /*b9d0*/  FFMA.FTZ R4, R221, UR20, -R3 ;  /* 0x00000014dd047c23 */ /* 0x002fce0008010803 */
[----:B------:R1:W4:Y:S01]  /*b9e0*/  MUFU.EX2 R223, R4 ;  /* 0x0000000400df7308 */ /* 0x0003220000000800 */
[----:B------:R-:W-:Y:S01]  /*b9f0*/  MOV R221, R8 ;  /* 0x0000000800dd7202 */ /* 0x000fe20000000f00 */
[----:B-1----:R-:W-:-:S06]  /*ba00*/  FFMA.FTZ R4, R218, UR20, -R3 ;  /* 0x00000014da047c23 */ /* 0x002fcc0008010803 */
[----:B------:R1:W1:Y:S01]  /*ba10*/  MUFU.EX2 R72, R4 ;  /* 0x0000000400487308 */ /* 0x0002620000000800 */
[----:B------:R-:W-:Y:S01]  /*ba20*/  FFMA.FTZ R33, R211, UR20, -R2 ;  /* 0x00000014d3217c23 */ /* 0x000fe20008010802 */
[----:B---3--:R-:W-:Y:S02]  /*ba30*/  MOV R218, R7 ;  /* 0x0000000700da7202 */ /* 0x008fe40000000f00 */
[----:B--2---:R-:W-:Y:S02]  /*ba40*/  MOV R214, R6 ;  /* 0x0000000600d67202 */ /* 0x004fe40000000f00 */
[----:B------:R-:W-:Y:S02]  /*ba50*/  MOV R211, R5 ;  /* 0x0000000500d37202 */ /* 0x000fe40000000f00 */
[----:B------:R-:W-:Y:S02]  /*ba60*/  F2FP.F16.F32.PACK_AB R8, R219, R221 ;  /* 0x000000dddb08723e */ /* 0x000fe400000000ff */
[----:B------:R-:W-:-:S02]  /*ba70*/  F2FP.F16.F32.PACK_AB R9, R74, R84 ;  /* 0x000000544a09723e */ /* 0x000fc400000000ff */
[----:B------:R-:W-:Y:S02]  /*ba80*/  F2FP.F16.F32.PACK_AB R10, R73, R222 ;  /* 0x000000de490a723e */ /* 0x000fe400000000ff */
[----:B------:R-:W-:Y:S02]  /*ba90*/  F2FP.F16.F32.PACK_AB R11, R85, R210 ;  /* 0x000000d2550b723e */ /* 0x000fe400000000ff */
[----:B----4-:R-:W-:Y:S02]  /*baa0*/  F2FP.F16.F32.PACK_AB R5, R223, R80 ;  /* 0x00000050df05723e */ /* 0x010fe400000000ff */
[----:B-1----:R-:W-:Y:S02]  /*bab0*/  F2FP.F16.F32.PACK_AB R4, R211, R218 ;  /* 0x000000dad304723e */ /* 0x002fe400000000ff */
[----:B------:R-:W-:Y:S02]  /*bac0*/  F2FP.F16.F32.PACK_AB R6, R101, R214 ;  /* 0x000000d66506723e */ /* 0x000fe400000000ff */
[----:B------:R-:W-:-:S02]  /*bad0*/  F2FP.F16.F32.PACK_AB R7, R24, R72 ;  /* 0x000000481807723e */ /* 0x000fc400000000ff */
[----:B------:R-:W-:Y:S01]  /*bae0*/  MOV R81, R176 ;  /* 0x000000b000517202 */ /* 0x000fe20000000f00 */
[--C-:B------:R-:W-:Y:S01]  /*baf0*/  FFMA.FTZ R176, R51, UR20, -R2.reuse ;  /* 0x0000001433b07c23 */ /* 0x100fe20008010802 */
[----:B------:R-:W-:Y:S01]  /*bb00*/  MOV R86, R178 ;  /* 0x000000b200567202 */ /* 0x000fe20000000f00 */
[--C-:B------:R-:W-:Y:S02]  /*bb10*/  FFMA.FTZ R178, R49, UR20, -R2.reuse ;  /* 0x0000001431b27c23 */ /* 0x100fe40008010802 */
[C---:B------:R-:W-:Y:S07]  /*bb20*/  HMMA.16816.F32 R48, R8.reuse, R22, R156 ;  /* 0x000000160830723c */ /* 0x040fee000000189c */
[----:B------:R-:W-:Y:S01]  /*bb30*/  MOV R157, R24 ;  /* 0x00000018009d7202 */ /* 0x000fe20000000f00 */
[-C--:B------:R-:W-:Y:S01]  /*bb40*/  HMMA.16816.F32 R148, R8, R20.reuse, R148 ;  /* 0x000000140894723c */ /* 0x080fe20000001894 */
[----:B------:R-:W1:Y:S05]  /*bb50*/  LDSM.16.MT88.4 R24, [R234+0xc800] ;  /* 0x00c80000ea18783b */ /* 0x000e6a0000004200 */
[C---:B------:R-:W-:Y:S06]  /*bb60*/  HMMA.16816.F32 R144, R4.reuse, R20, R144 ;  /* 0x000000140490723c */ /* 0x040fec0000001890 */
[----:B------:R-:W-:Y:S01]  /*bb70*/  HMMA.16816.F32 R152, R4, R22, R152 ;  /* 0x000000160498723c */ /* 0x000fe20000001898 */
[----:B------:R-:W2:Y:S01]  /*bb80*/  LDSM.16.MT88.4 R20, [R236+0xc800] ;  /* 0x00c80000ec14783b */ /* 0x000ea20000004200 */
[----:B------:R-:W-:Y:S01]  /*bb90*/  IMAD.MOV.U32 R103, RZ, RZ, R179 ;  /* 0x000000ffff677224 */ /* 0x000fe200078e00b3 */
[----:B------:R-:W-:Y:S01]  /*bba0*/  MOV R87, R177 ;  /* 0x000000b100577202 */ /* 0x000fe20000000f00 */
[--C-:B------:R-:W-:Y:S01]  /*bbb0*/  FFMA.FTZ R18, R61, UR20, -R2.reuse ;  /* 0x000000143d127c23 */ /* 0x100fe20008010802 */
[--C-:B------:R-:W-:Y:S01]  /*bbc0*/  FFMA.FTZ R13, R60, UR20, -R2.reuse ;  /* 0x000000143c0d7c23 */ /* 0x100fe20008010802 */
[--C-:B------:R-:W-:Y:S01]  /*bbd0*/  FFMA.FTZ R0, R59, UR20, -R2.reuse ;  /* 0x000000143b007c23 */ /* 0x100fe20008010802 */
[--C-:B------:R-:W-:Y:S01]  /*bbe0*/  FFMA.FTZ R179, R58, UR20, -R2.reuse ;  /* 0x000000143ab37c23 */ /* 0x100fe20008010802 */
[----:B------:R-:W-:Y:S01]  /*bbf0*/  FFMA.FTZ R177, R57, UR20, -R2 ;  /* 0x0000001439b17c23 */ /* 0x000fe20008010802 */
[----:B------:R-:W-:Y:S01]  /*bc00*/  IMAD.MOV.U32 R82, RZ, RZ, R68 ;  /* 0x000000ffff527224 */ /* 0x000fe200078e0044 */
[----:B------:R-:W-:Y:S01]  /*bc10*/  MOV R2, R69 ;  /* 0x0000004500027202 */ /* 0x000fe20000000f00 */
[----:B------:R-:W-:Y:S01]  /*bc20*/  IMAD.MOV.U32 R159, RZ, RZ, R71 ;  /* 0x000000ffff9f7224 */ /* 0x000fe200078e0047 */
[----:B------:R-:W-:-:S02]  /*bc30*/  MOV R158, R70 ;  /* 0x00000046009e7202 */ /* 0x000fc40000000f00 */
[----:B------:R-:W-:Y:S01]  /*bc40*/  MOV R102, R86 ;  /* 0x0000005600667202 */ /* 0x000fe20000000f00 */
[----:B------:R-:W-:Y:S01]  /*bc50*/  IMAD.MOV.U32 R208, RZ, RZ, R77 ;  /* 0x000000ffffd07224 */ /* 0x000fe200078e004d */
[----:B------:R-:W-:Y:S02]  /*bc60*/  MOV R86, R81 ;  /* 0x0000005100567202 */ /* 0x000fe40000000f00 */
[----:B------:R-:W-:Y:S02]  /*bc70*/  MOV R100, R76 ;  /* 0x0000004c00647202 */ /* 0x000fe40000000f00 */
[----:B------:R-:W-:Y:S02]  /*bc80*/  MOV R220, R78 ;  /* 0x0000004e00dc7202 */ /* 0x000fe40000000f00 */
[----:B------:R-:W-:Y:S02]  /*bc90*/  MOV R83, R79 ;  /* 0x0000004f00537202 */ /* 0x000fe40000000f00 */
[----:B------:R-:W-:Y:S01]  /*bca0*/  MOV R81, R63 ;  /* 0x0000003f00517202 */ /* 0x000fe20000000f00 */
[C---:B-1----:R-:W-:Y:S06]  /*bcb0*/  HMMA.16816.F32 R64, R4.reuse, R26, R168 ;  /* 0x0000001a0440723c */ /* 0x042fec00000018a8 */
[----:B------:R-:W-:Y:S01]  /*bcc0*/  HMMA.16816.F32 R68, R4, R24, R160 ;  /* 0x000000180444723c */ /* 0x000fe200000018a0 */
[----:B------:R-:W-:-:S02]  /*bcd0*/  MOV R169, R101 ;  /* 0x0000006500a97202 */ /* 0x000fc40000000f00 */
[----:B------:R-:W-:Y:S01]  /*bce0*/  MOV R101, R103 ;  /* 0x0000006700657202 */ /* 0x000fe20000000f00 */
[----:B------:R-:W-:Y:S02]  /*bcf0*/  IMAD.MOV.U32 R103, RZ, RZ, R87 ;  /* 0x000000ffff677224 */ /* 0x000fe400078e0057 */
[-C--:B--2---:R-:W-:Y:S01]  /*bd00*/  HMMA.16816.F32 R56, R8, R20.reuse, R180 ;  /* 0x000000140838723c */ /* 0x084fe200000018b4 */
[----:B------:R-:W-:Y:S01]  /*bd10*/  IMAD.MOV.U32 R162, RZ, RZ, R74 ;  /* 0x000000ffffa27224 */ /* 0x000fe200078e004a */
[----:B------:R-:W-:Y:S02]  /*bd20*/  MOV R160, R73 ;  /* 0x0000004900a07202 */ /* 0x000fe40000000f00 */
[----:B------:R-:W-:Y:S02]  /*bd30*/  MOV R161, R72 ;  /* 0x0000004800a17202 */ /* 0x000fe40000000f00 */
[----:B------:R-:W-:Y:S01]  /*bd40*/  MOV R87, R62 ;  /* 0x0000003e00577202 */ /* 0x000fe20000000f00 */
[----:B------:R-:W-:Y:S01]  /*bd50*/  HMMA.16816.F32 R52, R4, R20, R52 ;  /* 0x000000140434723c */ /* 0x000fe20000001834 */
[----:B------:R-:W-:-:S05]  /*bd60*/  MOV R180, R75 ;  /* 0x0000004b00b47202 */ /* 0x000fca0000000f00 */
[-C--:B------:R-:W-:Y:S06]  /*bd70*/  HMMA.16816.F32 R184, R4, R22.reuse, R184 ;  /* 0x0000001604b8723c */ /* 0x080fec00000018b8 */
[C---:B------:R-:W-:Y:S01]  /*bd80*/  HMMA.16816.F32 R72, R8.reuse, R22, R188 ;  /* 0x000000160848723c */ /* 0x040fe200000018bc */
[----:B------:R-:W1:Y:S05]  /*bd90*/  LDSM.16.MT88.4 R20, [R233+0xe800] ;  /* 0x00e80000e914783b */ /* 0x000e6a0000004200 */
[C---:B------:R-:W-:Y:S06]  /*bda0*/  HMMA.16816.F32 R76, R8.reuse, R24, R164 ;  /* 0x00000018084c723c */ /* 0x040fec00000018a4 */
[----:B------:R-:W-:Y:S01]  /*bdb0*/  HMMA.16816.F32 R60, R8, R26, R172 ;  /* 0x0000001a083c723c */ /* 0x000fe200000018ac */
[----:B------:R-:W2:Y:S01]  /*bdc0*/  LDSM.16.MT88.4 R24, [R235+0xc800] ;  /* 0x00c80000eb18783b */ /* 0x000ea20000004200 */
        /* <DEDUP_REMOVED lines=10> */
[----:B------:R-:W-:-:S02]  /*be70*/  MOV R173, R81 ;  /* 0x0000005100ad7202 */ /* 0x000fc40000000f00 */
[----:B------:R-:W-:Y:S02]  /*be80*/  MOV R170, R82 ;  /* 0x0000005200aa7202 */ /* 0x000fe40000000f00 */
[----:B------:R-:W-:Y:S01]  /*be90*/  MOV R223, R83 ;  /* 0x0000005300df7202 */ /* 0x000fe20000000f00 */
[-C--:B-1----:R-:W-:Y:S06]  /*bea0*/  HMMA.16816.F32 R156, R8, R20.reuse, R136 ;  /* 0x00000014089c723c */ /* 0x082fec0000001888 */
[----:B------:R-:W-:Y:S06]  /*beb0*/  HMMA.16816.F32 R80, R4, R20, R132 ;  /* 0x000000140450723c */ /* 0x000fec0000001884 */
[-C--:B--2---:R-:W-:Y:S06]  /*bec0*/  HMMA.16816.F32 R196, R8, R24.reuse, R196 ;  /* 0x0000001808c4723c */ /* 0x084fec00000018c4 */
[C---:B------:R-:W-:Y:S06]  /*bed0*/  HMMA.16816.F32 R192, R4.reuse, R24, R192 ;  /* 0x0000001804c0723c */ /* 0x040fec00000018c0 */
[-C--:B------:R-:W-:Y:S06]  /*bee0*/  HMMA.16816.F32 R200, R4, R26.reuse, R200 ;  /* 0x0000001a04c8723c */ /* 0x080fec00000018c8 */
[----:B------:R-:W-:Y:S01]  /*bef0*/  HMMA.16816.F32 R204, R8, R26, R204 ;  /* 0x0000001a08cc723c */ /* 0x000fe200000018cc */
[----:B------:R-:W1:Y:S05]  /*bf00*/  LDSM.16.MT88.4 R24, [R236+0xe800] ;  /* 0x00e80000ec18783b */ /* 0x000e6a0000004200 */
[-C--:B------:R-:W-:Y:S06]  /*bf10*/  HMMA.16816.F32 R84, R4, R22.reuse, R40 ;  /* 0x000000160454723c */ /* 0x080fec0000001828 */
[----:B------:R-:W-:Y:S01]  /*bf20*/  HMMA.16816.F32 R136, R8, R22, R28 ;  /* 0x000000160888723c */ /* 0x000fe2000000181c */
[----:B------:R-:W2:Y:S04]  /*bf30*/  LDSM.16.MT88.4 R28, [R234+0xe800] ;  /* 0x00e80000ea1c783b */ /* 0x000ea80000004200 */
[----:B------:R-:W3:Y:S01]  /*bf40*/  LDSM.16.MT88.4 R20, [R235+0xe800] ;  /* 0x00e80000eb14783b */ /* 0x000ee20000004200 */
[----:B------:R-:W-:-:S02]  /*bf50*/  MOV R43, R230 ;  /* 0x000000e6002b7202 */ /* 0x000fc40000000f00 */
[----:B------:R-:W-:Y:S02]  /*bf60*/  MOV R188, R226 ;  /* 0x000000e200bc7202 */ /* 0x000fe40000000f00 */
[----:B------:R-:W-:Y:S02]  /*bf70*/  MOV R189, R227 ;  /* 0x000000e300bd7202 */ /* 0x000fe40000000f00 */
[----:B------:R-:W-:Y:S01]  /*bf80*/  MOV R191, R101 ;  /* 0x0000006500bf7202 */ /* 0x000fe20000000f00 */
[----:B------:R-:W-:Y:S01]  /*bf90*/  IMAD.MOV.U32 R164, RZ, RZ, R211 ;  /* 0x000000ffffa47224 */ /* 0x000fe200078e00d3 */
[C---:B-1----:R-:W-:Y:S06]  /*bfa0*/  HMMA.16816.F32 R104, R4.reuse, R24, R104 ;  /* 0x000000180468723c */ /* 0x042fec0000001868 */
[C---:B------:R-:W-:Y:S06]  /*bfb0*/  HMMA.16816.F32 R108, R4.reuse, R26, R108 ;  /* 0x0000001a046c723c */ /* 0x040fec000000186c */
[C---:B--2---:R-:W-:Y:S06]  /*bfc0*/  HMMA.16816.F32 R88, R4.reuse, R28, R88 ;  /* 0x0000001c0458723c */ /* 0x044fec0000001858 */
[C---:B------:R-:W-:Y:S06]  /*bfd0*/  HMMA.16816.F32 R92, R4.reuse, R30, R92 ;  /* 0x0000001e045c723c */ /* 0x040fec000000185c */
[C---:B---3--:R-:W-:Y:S06]  /*bfe0*/  HMMA.16816.F32 R120, R4.reuse, R20, R120 ;  /* 0x000000140478723c */ /* 0x048fec0000001878 */
[----:B------:R-:W-:Y:S01]  /*bff0*/  HMMA.16816.F32 R124, R4, R22, R124 ;  /* 0x00000016047c723c */ /* 0x000fe2000000187c */
[----:B------:R1:W2:Y:S01]  /*c000*/  MUFU.EX2 R5, R0 ;  /* 0x0000000000057308 */ /* 0x0002a20000000800 */
[----:B------:R-:W-:-:S02]  /*c010*/  IMAD.MOV.U32 R211, RZ, RZ, R220 ;  /* 0x000000ffffd37224 */ /* 0x000fc400078e00dc */
[----:B-1----:R-:W-:Y:S01]  /*c020*/  FFMA.FTZ R0, R43, UR20, -R12 ;  /* 0x000000142b007c23 */ /* 0x002fe2000801080c */
[----:B------:R-:W-:Y:S02]  /*c030*/  MOV R43, R188 ;  /* 0x000000bc002b7202 */ /* 0x000fe40000000f00 */
[----:B------:R-:W-:Y:S01]  /*c040*/  MOV R188, R189 ;  /* 0x000000bd00bc7202 */ /* 0x000fe20000000f00 */
[----:B------:R-:W-:Y:S01]  /*c050*/  IMAD.MOV.U32 R189, RZ, RZ, R190 ;  /* 0x000000ffffbd7224 */ /* 0x000fe200078e00be */
[----:B------:R-:W-:Y:S02]  /*c060*/  MOV R190, R191 ;  /* 0x000000bf00be7202 */ /* 0x000fe40000000f00 */
[----:B------:R-:W-:Y:S02]  /*c070*/  MOV R191, R180 ;  /* 0x000000b400bf7202 */ /* 0x000fe40000000f00 */
[----:B------:R-:W-:Y:S01]  /*c080*/  MOV R180, R181 ;  /* 0x000000b500b47202 */ /* 0x000fe20000000f00 */
[----:B------:R-:W-:Y:S01]  /*c090*/  IMAD.MOV.U32 R181, RZ, RZ, R182 ;  /* 0x000000ffffb57224 */ /* 0x000fe200078e00b6 */
[----:B------:R-:W-:-:S02]  /*c0a0*/  MOV R182, R183 ;  /* 0x000000b700b67202 */ /* 0x000fc40000000f00 */
[----:B------:R-:W-:Y:S02]  /*c0b0*/  MOV R183, R169 ;  /* 0x000000a900b77202 */ /* 0x000fe40000000f00 */
[----:B------:R-:W-:Y:S02]  /*c0c0*/  MOV R169, R219 ;  /* 0x000000db00a97202 */ /* 0x000fe40000000f00 */
[----:B------:R1:W-:Y:S01]  /*c0d0*/  MUFU.EX2 R219, R0 ;  /* 0x0000000000db7308 */ /* 0x0003e20000000800 */
[----:B------:R-:W-:Y:S02]  /*c0e0*/  IMAD.MOV.U32 R220, RZ, RZ, R231 ;  /* 0x000000ffffdc7224 */ /* 0x000fe400078e00e7 */
[----:B-1----:R-:W-:Y:S01]  /*c0f0*/  FFMA.FTZ R0, R43, UR20, -R12 ;  /* 0x000000142b007c23 */ /* 0x002fe2000801080c */
[----:B------:R-:W-:Y:S01]  /*c100*/  MOV R43, R188 ;  /* 0x000000bc002b7202 */ /* 0x000fe20000000f00 */
[----:B------:R-:W-:Y:S01]  /*c110*/  IMAD.MOV.U32 R188, RZ, RZ, R189 ;  /* 0x000000ffffbc7224 */ /* 0x000fe200078e00bd */
[----:B------:R-:W-:-:S02]  /*c120*/  MOV R189, R190 ;  /* 0x000000be00bd7202 */ /* 0x000fc40000000f00 */
[----:B------:R-:W-:Y:S02]  /*c130*/  MOV R190, R191 ;  /* 0x000000bf00be7202 */ /* 0x000fe40000000f00 */
[----:B------:R-:W-:Y:S02]  /*c140*/  MOV R191, R180 ;  /* 0x000000b400bf7202 */ /* 0x000fe40000000f00 */
[----:B------:R-:W-:Y:S01]  /*c150*/  MOV R180, R181 ;  /* 0x000000b500b47202 */ /* 0x000fe20000000f00 */
[----:B------:R-:W-:Y:S01]  /*c160*/  IMAD.MOV.U32 R181, RZ, RZ, R182 ;  /* 0x000000ffffb57224 */ /* 0x000fe200078e00b6 */
[----:B------:R-:W-:Y:S02]  /*c170*/  MOV R182, R183 ;  /* 0x000000b700b67202 */ /* 0x000fe40000000f00 */
[----:B------:R-:W-:Y:S02]  /*c180*/  MOV R183, R220 ;  /* 0x000000dc00b77202 */ /* 0x000fe40000000f00 */
[----:B------:R1:W3:Y:S01]  /*c190*/  MUFU.EX2 R220, R0 ;  /* 0x0000000000dc7308 */ /* 0x0002e20000000800 */
[----:B------:R-:W-:Y:S01]  /*c1a0*/  MOV R41, R188 ;  /* 0x000000bc00297202 */ /* 0x000fe20000000f00 */
[----:B------:R-:W-:Y:S01]  /*c1b0*/  IMAD.MOV.U32 R188, RZ, RZ, R190 ;  /* 0x000000ffffbc7224 */ /* 0x000fe200078e00be */
[----:B------:R-:W-:-:S02]  /*c1c0*/  MOV R42, R189 ;  /* 0x000000bd002a7202 */ /* 0x000fc40000000f00 */
[----:B------:R-:W-:Y:S02]  /*c1d0*/  MOV R189, R191 ;  /* 0x000000bf00bd7202 */ /* 0x000fe40000000f00 */
[----:B------:R-:W-:Y:S01]  /*c1e0*/  MOV R191, R181 ;  /* 0x000000b500bf7202 */ /* 0x000fe20000000f00 */
[----:B------:R-:W-:Y:S01]  /*c1f0*/  IMAD.MOV.U32 R181, RZ, RZ, R183 ;  /* 0x000000ffffb57224 */ /* 0x000fe200078e00b7 */
[----:B------:R-:W-:Y:S01]  /*c200*/  MOV R190, R180 ;  /* 0x000000b400be7202 */ /* 0x000fe20000000f00 */
[----:B------:R-:W-:Y:S01]  /*c210*/  IMAD.MOV.U32 R7, RZ, RZ, R188 ;  /* 0x000000ffff077224 */ /* 0x000fe200078e00bc */
[----:B------:R-:W-:Y:S02]  /*c220*/  MOV R183, R221 ;  /* 0x000000dd00b77202 */ /* 0x000fe40000000f00 */
[----:B------:R-:W-:Y:S01]  /*c230*/  MOV R6, R42 ;  /* 0x0000002a00067202 */ /* 0x000fe20000000f00 */
[--C-:B-1----:R-:W-:Y:S01]  /*c240*/  FFMA.FTZ R0, R43, UR20, -R12.reuse ;  /* 0x000000142b007c23 */ /* 0x102fe2000801080c */
[----:B------:R-:W-:Y:S01]  /*c250*/  MOV R180, R182 ;  /* 0x000000b600b47202 */ /* 0x000fe20000000f00 */
[----:B------:R1:W-:Y:S01]  /*c260*/  MUFU.EX2 R226, R18 ;  /* 0x0000001200e27308 */ /* 0x0003e20000000800 */
[----:B------:R-:W-:Y:S01]  /*c270*/  MOV R42, R189 ;  /* 0x000000bd002a7202 */ /* 0x000fe20000000f00 */
[----:B------:R-:W-:Y:S01]  /*c280*/  FFMA.FTZ R40, R228, UR20, -R12 ;  /* 0x00000014e4287c23 */ /* 0x000fe2000801080c */
[----:B------:R-:W-:Y:S01]  /*c290*/  MOV R182, R172 ;  /* 0x000000ac00b67202 */ /* 0x000fe20000000f00 */
[----:B------:R-:W-:Y:S01]  /*c2a0*/  IMAD.MOV.U32 R174, RZ, RZ, R102 ;  /* 0x000000ffffae7224 */ /* 0x000fe200078e0066 */
[----:B------:R-:W-:Y:S01]  /*c2b0*/  MOV R188, R190 ;  /* 0x000000be00bc7202 */ /* 0x000fe20000000f00 */
[----:B------:R-:W4:Y:S02]  /*c2c0*/  LDL.LU R43, [R1+0x98] ;  /* 0x00009800012b7983 */ /* 0x000f240000300800 */
[----:B------:R2:W-:Y:S01]  /*c2d0*/  MUFU.EX2 R221, R0 ;  /* 0x0000000000dd7308 */ /* 0x0005e20000000800 */
[----:B------:R-:W-:-:S02]  /*c2e0*/  MOV R172, R223 ;  /* 0x000000df00ac7202 */ /* 0x000fc40000000f00 */
[----:B------:R-:W-:Y:S01]  /*c2f0*/  MOV R189, R191 ;  /* 0x000000bf00bd7202 */ /* 0x000fe20000000f00 */
[----:B------:R-:W-:Y:S01]  /*c300*/  IMAD.MOV.U32 R191, RZ, RZ, R181 ;  /* 0x000000ffffbf7224 */ /* 0x000fe200078e00b5 */
[----:B------:R-:W-:Y:S02]  /*c310*/  MOV R190, R180 ;  /* 0x000000b400be7202 */ /* 0x000fe40000000f00 */
[----:B------:R-:W-:Y:S01]  /*c320*/  MOV R180, R182 ;  /* 0x000000b600b47202 */ /* 0x000fe20000000f00 */
[----:B-1----:R-:W-:Y:S01]  /*c330*/  FFMA.FTZ R18, R6, UR20, -R12 ;  /* 0x0000001406127c23 */ /* 0x002fe2000801080c */
[----:B------:R-:W-:Y:S01]  /*c340*/  MOV R6, R7 ;  /* 0x0000000700067202 */ /* 0x000fe20000000f00 */
[----:B------:R1:W-:Y:S01]  /*c350*/  MUFU.EX2 R230, R13 ;  /* 0x0000000d00e67308 */ /* 0x0003e20000000800 */
[----:B------:R-:W-:Y:S02]  /*c360*/  IMAD.MOV.U32 R7, RZ, RZ, R42 ;  /* 0x000000ffff077224 */ /* 0x000fe400078e002a */
[----:B--2---:R-:W-:Y:S01]  /*c370*/  FFMA.FTZ R0, R252, UR20, -R12 ;  /* 0x00000014fc007c23 */ /* 0x004fe2000801080c */
[----:B------:R-:W-:-:S04]  /*c380*/  MOV R42, R188 ;  /* 0x000000bc002a7202 */ /* 0x000fc80000000f00 */
[----:B------:R2:W-:Y:S01]  /*c390*/  MUFU.EX2 R223, R0 ;  /* 0x0000000000df7308 */ /* 0x0005e20000000800 */
[----:B------:R-:W-:Y:S02]  /*c3a0*/  MOV R181, R183 ;  /* 0x000000b700b57202 */ /* 0x000fe40000000f00 */
[----:B------:R-:W-:Y:S02]  /*c3b0*/  MOV R188, R189 ;  /* 0x000000bd00bc7202 */ /* 0x000fe40000000f00 */
[----:B------:R-:W-:Y:S01]  /*c3c0*/  MOV R182, R172 ;  /* 0x000000ac00b67202 */ /* 0x000fe20000000f00 */
[----:B-1----:R-:W-:Y:S01]  /*c3d0*/  FFMA.FTZ R13, R240, UR20, -R12 ;  /* 0x00000014f00d7c23 */ /* 0x002fe2000801080c */
[----:B------:R-:W-:Y:S01]  /*c3e0*/  MOV R189, R190 ;  /* 0x000000be00bd7202 */ /* 0x000fe20000000f00 */
[----:B------:R-:W-:Y:S01]  /*c3f0*/  IMAD.MOV.U32 R172, RZ, RZ, R170 ;  /* 0x000000ffffac7224 */ /* 0x000fe200078e00aa */
[----:B------:R-:W-:Y:S02]  /*c400*/  MOV R183, R173 ;  /* 0x000000ad00b77202 */ /* 0x000fe40000000f00 */
[----:B------:R-:W-:Y:S01]  /*c410*/  MOV R190, R191 ;  /* 0x000000bf00be7202 */ /* 0x000fe20000000f00 */
[--C-:B--2---:R-:W-:Y:S01]  /*c420*/  FFMA.FTZ R0, R41, UR20, -R3.reuse ;  /* 0x0000001429007c23 */ /* 0x104fe20008010803 */
[----:B------:R-:W-:Y:S01]  /*c430*/  FFMA.FTZ R41, R229, UR20, -R12 ;  /* 0x00000014e5297c23 */ /* 0x000fe2000801080c */
[----:B------:R-:W-:Y:S01]  /*c440*/  FFMA.FTZ R12, R224, UR20, -R3 ;  /* 0x00000014e00c7c23 */ /* 0x000fe20008010803 */
[----:B------:R-:W-:Y:S01]  /*c450*/  IMAD.MOV.U32 R224, RZ, RZ, R5 ;  /* 0x000000ffffe07224 */ /* 0x000fe200078e0005 */
[----:B------:R-:W-:Y:S01]  /*c460*/  MOV R5, R6 ;  /* 0x0000000600057202 */ /* 0x000fe20000000f00 */
[----:B------:R-:W-:Y:S01]  /*c470*/  IMAD.MOV.U32 R191, RZ, RZ, R180 ;  /* 0x000000ffffbf7224 */ /* 0x000fe200078e00b4 */
[----:B------:R-:W-:-:S02]  /*c480*/  MOV R173, R241 ;  /* 0x000000f100ad7202 */ /* 0x000fc40000000f00 */
[----:B------:R-:W-:Y:S01]  /*c490*/  MOV R6, R7 ;  /* 0x0000000700067202 */ /* 0x000fe20000000f00 */
[----:B------:R1:W5:Y:S01]  /*c4a0*/  LDL.LU R241, [R1+0x134] ;  /* 0x0001340001f17983 */ /* 0x0003620000300800 */
[----:B------:R-:W-:Y:S02]  /*c4b0*/  MOV R180, R181 ;  /* 0x000000b500b47202 */ /* 0x000fe40000000f00 */
[----:B------:R-:W-:Y:S01]  /*c4c0*/  MOV R7, R42 ;  /* 0x0000002a00077202 */ /* 0x000fe20000000f00 */
[----:B------:R1:W5:Y:S01]  /*c4d0*/  LDL.LU R240, [R1+0x130] ;  /* 0x0001300001f07983 */ /* 0x0003620000300800 */
[----:B------:R-:W-:Y:S02]  /*c4e0*/  MOV R181, R182 ;  /* 0x000000b600b57202 */ /* 0x000fe40000000f00 */
[----:B------:R-:W-:Y:S01]  /*c4f0*/  MOV R42, R188 ;  /* 0x000000bc002a7202 */ /* 0x000fe20000000f00 */
[----:B------:R-:W-:Y:S01]  /*c500*/  IMAD.MOV.U32 R188, RZ, RZ, R189 ;  /* 0x000000ffffbc7224 */ /* 0x000fe200078e00bd */
[----:B------:R-:W-:-:S02]  /*c510*/  MOV R175, R103 ;  /* 0x0000006700af7202 */ /* 0x000fc40000000f00 */
[----:B------:R-:W-:Y:S02]  /*c520*/  MOV R182, R183 ;  /* 0x000000b700b67202 */ /* 0x000fe40000000f00 */
[----:B------:R-:W-:Y:S01]  /*c530*/  MOV R183, R172 ;  /* 0x000000ac00b77202 */ /* 0x000fe20000000f00 */
[----:B------:R-:W-:Y:S01]  /*c540*/  IMAD.MOV.U32 R172, RZ, RZ, R173 ;  /* 0x000000ffffac7224 */ /* 0x000fe200078e00ad */
[----:B------:R-:W-:Y:S02]  /*c550*/  MOV R189, R190 ;  /* 0x000000be00bd7202 */ /* 0x000fe40000000f00 */
[----:B------:R-:W-:Y:S02]  /*c560*/  MOV R190, R191 ;  /* 0x000000bf00be7202 */ /* 0x000fe40000000f00 */
[----:B------:R-:W-:Y:S02]  /*c570*/  MOV R173, R174 ;  /* 0x000000ae00ad7202 */ /* 0x000fe40000000f00 */
        /* <DEDUP_REMOVED lines=9> */
[----:B------:R-:W-:Y:S02]  /*c610*/  MOV R172, R173 ;  /* 0x000000ad00ac7202 */ /* 0x000fe40000000f00 */
[----:B------:R-:W-:Y:S02]  /*c620*/  MOV R171, R218 ;  /* 0x000000da00ab7202 */ /* 0x000fe40000000f00 */
[----:B------:R-:W-:Y:S01]  /*c630*/  MOV R173, R174 ;  /* 0x000000ae00ad7202 */ /* 0x000fe20000000f00 */
[----:B------:R2:W-:Y:S01]  /*c640*/  MUFU.EX2 R218, R0 ;  /* 0x0000000000da7308 */ /* 0x0005e20000000800 */
[----:B------:R-:W-:Y:S01]  /*c650*/  IMAD.MOV.U32 R174, RZ, RZ, R175 ;  /* 0x000000ffffae7224 */ /* 0x000fe200078e00af */
[----:B------:R-:W-:Y:S02]  /*c660*/  MOV R175, R168 ;  /* 0x000000a800af7202 */ /* 0x000fe40000000f00 */
[----:B------:R-:W-:-:S02]  /*c670*/  MOV R168, R160 ;  /* 0x000000a000a87202 */ /* 0x000fc40000000f00 */
[----:B------:R-:W-:Y:S02]  /*c680*/  MOV R160, R161 ;  /* 0x000000a100a07202 */ /* 0x000fe40000000f00 */
[----:B------:R-:W-:Y:S02]  /*c690*/  MOV R161, R214 ;  /* 0x000000d600a17202 */ /* 0x000fe40000000f00 */
[----:B------:R-:W-:Y:S01]  /*c6a0*/  MOV R167, R210 ;  /* 0x000000d200a77202 */ /* 0x000fe20000000f00 */
[--C-:B--2---:R-:W-:Y:S01]  /*c6b0*/  FFMA.FTZ R0, R239, UR20, -R3.reuse ;  /* 0x00000014ef007c23 */ /* 0x104fe20008010803 */
[----:B------:R-:W-:Y:S01]  /*c6c0*/  MOV R210, R208 ;  /* 0x000000d000d27202 */ /* 0x000fe20000000f00 */
[----:B------:R1:W5:Y:S02]  /*c6d0*/  LDL.LU R239, [R1+0x12c] ;  /* 0x00012c0001ef7983 */ /* 0x0003640000300800 */
[----:B------:R2:W-:Y:S01]  /*c6e0*/  MUFU.EX2 R214, R0 ;  /* 0x0000000000d67308 */ /* 0x0005e20000000800 */
[----:B------:R-:W-:Y:S01]  /*c6f0*/  MOV R208, R100 ;  /* 0x0000006400d07202 */ /* 0x000fe20000000f00 */
[--C-:B------:R-:W-:Y:S01]  /*c700*/  FFMA.FTZ R2, R238, UR20, -R3.reuse ;  /* 0x00000014ee027c23 */ /* 0x100fe20008010803 */
[C---:B------:R-:W-:Y:S01]  /*c710*/  HMMA.16816.F32 R100, R8.reuse, R30, R44 ;  /* 0x0000001e0864723c */ /* 0x040fe2000000182c */
[----:B------:R1:W5:Y:S05]  /*c720*/  LDL.LU R238, [R1+0x128] ;  /* 0x0001280001ee7983 */ /* 0x00036a0000300800 */
[----:B------:R-:W-:Y:S01]  /*c730*/  HMMA.16816.F32 R132, R8, R28, R140 ;  /* 0x0000001c0884723c */ /* 0x000fe2000000188c */
[--C-:B------:R-:W-:Y:S01]  /*c740*/  FFMA.FTZ R44, R232, UR20, -R3.reuse ;  /* 0x00000014e82c7c23 */ /* 0x100fe20008010803 */
[----:B------:R-:W1:Y:S01]  /*c750*/  LDSM.16.MT88.4 R28, [R233+0xd000] ;  /* 0x00d00000e91c783b */ /* 0x000e620000004200 */
[----:B--2---:R-:W-:Y:S01]  /*c760*/  FFMA.FTZ R0, R5, UR20, -R3 ;  /* 0x0000001405007c23 */ /* 0x004fe20008010803 */
[----:B------:R-:W-:Y:S01]  /*c770*/  IMAD.MOV.U32 R5, RZ, RZ, R6 ;  /* 0x000000ffff057224 */ /* 0x000fe200078e0006 */
[----:B------:R-:W-:-:S02]  /*c780*/  MOV R6, R7 ;  /* 0x0000000700067202 */ /* 0x000fc40000000f00 */
[----:B------:R-:W-:Y:S01]  /*c790*/  MOV R7, R42 ;  /* 0x0000002a00077202 */ /* 0x000fe20000000f00 */
[--C-:B------:R-:W-:Y:S02]  /*c7a0*/  FFMA.FTZ R42, R237, UR20, -R3.reuse ;  /* 0x00000014ed2a7c23 */ /* 0x100fe40008010803 */
[----:B------:R2:W5:Y:S04]  /*c7b0*/  LDL.LU R237, [R1+0x124] ;  /* 0x0001240001ed7983 */ /* 0x0005680000300800 */
[----:B------:R2:W5:Y:S04]  /*c7c0*/  LDL.LU R232, [R1+0x120] ;  /* 0x0001200001e87983 */ /* 0x0005680000300800 */
[----:B------:R-:W2:Y:S01]  /*c7d0*/  LDL.LU R143, [R1+0x9c] ;  /* 0x00009c00018f7983 */ /* 0x000ea20000300800 */
[----:B------:R-:W-:Y:S01]  /*c7e0*/  FFMA.FTZ R4, R225, UR20, -R3 ;  /* 0x00000014e1047c23 */ /* 0x000fe20008010803 */
[----:B------:R-:W-:Y:S01]  /*c7f0*/  MOV R166, R222 ;  /* 0x000000de00a67202 */ /* 0x000fe20000000f00 */
[----:B------:R-:W-:Y:S08]  /*c800*/  MUFU.EX2 R231, R36 ;  /* 0x0000002400e77308 */ /* 0x000ff00000000800 */
[----:B------:R-:W1:Y:S08]  /*c810*/  MUFU.EX2 R227, R37 ;  /* 0x0000002500e37308 */ /* 0x000e700000000800 */
[----:B------:R-:W-:Y:S08]  /*c820*/  MUFU.EX2 R35, R35 ;  /* 0x0000002300237308 */ /* 0x000ff00000000800 */
[----:B------:R-:W-:Y:S08]  /*c830*/  MUFU.EX2 R36, R34 ;  /* 0x0000002200247308 */ /* 0x000ff00000000800 */
[----:B------:R-:W1:Y:S08]  /*c840*/  MUFU.EX2 R222, R33 ;  /* 0x0000002100de7308 */ /* 0x000e700000000800 */
[----:B------:R3:W-:Y:S01]  /*c850*/  MUFU.EX2 R45, R4 ;  /* 0x00000004002d7308 */ /* 0x0007e20000000800 */
[C---:B------:R-:W-:Y:S06]  /*c860*/  HMMA.16816.F32 R96, R8.reuse, R24, R96 ;  /* 0x000000180860723c */ /* 0x040fec0000001860 */
[C---:B------:R-:W-:Y:S01]  /*c870*/  HMMA.16816.F32 R112, R8.reuse, R26, R112 ;  /* 0x0000001a0870723c */ /* 0x040fe20000001870 */
[----:B------:R-:W2:Y:S05]  /*c880*/  LDSM.16.MT88.4 R24, [R234+0xd000] ;  /* 0x00d00000ea18783b */ /* 0x000eaa0000004200 */
[----:B------:R-:W-:Y:S01]  /*c890*/  HMMA.16816.F32 R116, R8, R20, R116 ;  /* 0x000000140874723c */ /* 0x000fe20000001874 */
[----:B---3--:R-:W-:-:S05]  /*c8a0*/  F2FP.F16.F32.PACK_AB R4, R220, R219 ;  /* 0x000000dbdc04723e */ /* 0x008fca00000000ff */
[----:B------:R-:W-:Y:S01]  /*c8b0*/  HMMA.16816.F32 R128, R8, R22, R128 ;  /* 0x000000160880723c */ /* 0x000fe20000001880 */
[----:B------:R-:W3:Y:S06]  /*c8c0*/  LDSM.16.MT88.4 R20, [R236+0xd000] ;  /* 0x00d00000ec14783b */ /* 0x000eec0000004200 */
[----:B-1----:R-:W-:Y:S02]  /*c8d0*/  F2FP.F16.F32.PACK_AB R8, R231, R227 ;  /* 0x000000e3e708723e */ /* 0x002fe400000000ff */
[----:B------:R-:W-:Y:S02]  /*c8e0*/  F2FP.F16.F32.PACK_AB R9, R226, R222 ;  /* 0x000000dee209723e */ /* 0x000fe400000000ff */
[----:B------:R-:W-:-:S02]  /*c8f0*/  F2FP.F16.F32.PACK_AB R10, R36, R35 ;  /* 0x00000023240a723e */ /* 0x000fc400000000ff */
[----:B------:R-:W-:-:S07]  /*c900*/  F2FP.F16.F32.PACK_AB R11, R224, R230 ;  /* 0x000000e6e00b723e */ /* 0x000fce00000000ff */
[C---:B------:R-:W-:Y:S06]  /*c910*/  HMMA.16816.F32 R148, R8.reuse, R28, R148 ;  /* 0x0000001c0894723c */ /* 0x040fec0000001894 */
[----:B------:R-:W-:Y:S01]  /*c920*/  HMMA.16816.F32 R48, R8, R30, R48 ;  /* 0x0000001e0830723c */ /* 0x000fe20000001830 */
[----:B------:R-:W-:Y:S01]  /*c930*/  MOV R3, R208 ;  /* 0x000000d000037202 */ /* 0x000fe20000000f00 */
[----:B----4-:R-:W-:-:S04]  /*c940*/  FFMA.FTZ R43, R43, R19, R209 ;  /* 0x000000132b2b7223 */ /* 0x010fc800000100d1 */
[----:B------:R-:W-:Y:S01]  /*c950*/  FADD.FTZ R3, R3, R43 ;  /* 0x0000002b03037221 */ /* 0x000fe20000010000 */
[----:B------:R-:W-:Y:S01]  /*c960*/  MUFU.EX2 R215, R215 ;  /* 0x000000d700d77308 */ /* 0x000fe20000000800 */
[----:B--2---:R-:W-:-:S07]  /*c970*/  FFMA.FTZ R19, R143, R32, R213 ;  /* 0x000000208f137223 */ /* 0x004fce00000100d5 */
[----:B------:R-:W1:Y:S01]  /*c980*/  MUFU.EX2 R213, R2 ;  /* 0x0000000200d57308 */ /* 0x000e620000000800 */
[----:B------:R-:W-:Y:S02]  /*c990*/  MOV R143, R5 ;  /* 0x00000005008f7202 */ /* 0x000fe40000000f00 */
[----:B------:R-:W-:Y:S01]  /*c9a0*/  MOV R5, R6 ;  /* 0x0000000600057202 */ /* 0x000fe20000000f00 */
[----:B------:R-:W-:Y:S01]  /*c9b0*/  IMAD.MOV.U32 R6, RZ, RZ, R7 ;  /* 0x000000ffff067224 */ /* 0x000fe200078e0007 */
[----:B------:R-:W-:-:S03]  /*c9c0*/  MOV R7, R188 ;  /* 0x000000bc00077202 */ /* 0x000fc60000000f00 */
[----:B------:R-:W-:Y:S01]  /*c9d0*/  FADD.FTZ R46, R5, R38 ;  /* 0x00000026052e7221 */ /* 0x000fe20000010000 */
[----:B------:R-:W-:Y:S02]  /*c9e0*/  MOV R141, R6 ;  /* 0x00000006008d7202 */ /* 0x000fe40000000f00 */
[----:B------:R-:W-:Y:S02]  /*c9f0*/  MOV R140, R7 ;  /* 0x00000007008c7202 */ /* 0x000fe40000000f00 */
[----:B------:R-:W-:Y:S02]  /*ca00*/  F2FP.F16.F32.PACK_AB R5, R214, R218 ;  /* 0x000000dad605723e */ /* 0x000fe400000000ff */
[----:B------:R-:W-:Y:S02]  /*ca10*/  F2FP.F16.F32.PACK_AB R6, R223, R221 ;  /* 0x000000dddf06723e */ /* 0x000fe400000000ff */
[----:B-1----:R-:W-:-:S07]  /*ca20*/  F2FP.F16.F32.PACK_AB R7, R45, R213 ;  /* 0x000000d52d07723e */ /* 0x002fce00000000ff */
[C---:B------:R-:W-:Y:S06]  /*ca30*/  HMMA.16816.F32 R144, R4.reuse, R28, R144 ;  /* 0x0000001c0490723c */ /* 0x040fec0000001890 */
[----:B------:R-:W-:Y:S01]  /*ca40*/  HMMA.16816.F32 R152, R4, R30, R152 ;  /* 0x0000001e0498723c */ /* 0x000fe20000001898 */
[----:B------:R-:W1:Y:S01]  /*ca50*/  LDSM.16.MT88.4 R28, [R233+0xf000] ;  /* 0x00f00000e91c783b */ /* 0x000e620000004200 */
[----:B------:R-:W-:Y:S02]  /*ca60*/  MOV R188, R189 ;  /* 0x000000bd00bc7202 */ /* 0x000fe40000000f00 */
[----:B------:R-:W-:-:S02]  /*ca70*/  MOV R189, R190 ;  /* 0x000000be00bd7202 */ /* 0x000fc40000000f00 */
[----:B------:R-:W-:Y:S01]  /*ca80*/  MOV R190, R191 ;  /* 0x000000bf00be7202 */ /* 0x000fe20000000f00 */
[----:B------:R-:W-:Y:S01]  /*ca90*/  IMAD.MOV.U32 R191, RZ, RZ, R180 ;  /* 0x000000ffffbf7224 */ /* 0x000fe200078e00b4 */
[----:B------:R-:W-:Y:S02]  /*caa0*/  MOV R180, R181 ;  /* 0x000000b500b47202 */ /* 0x000fe40000000f00 */
[----:B------:R-:W-:Y:S02]  /*cab0*/  MOV R181, R182 ;  /* 0x000000b600b57202 */ /* 0x000fe40000000f00 */
[----:B------:R-:W-:Y:S02]  /*cac0*/  MOV R182, R183 ;  /* 0x000000b700b67202 */ /* 0x000fe40000000f00 */
        /* <DEDUP_REMOVED lines=8> */
[----:B------:R-:W-:Y:S01]  /*cb50*/  MOV R162, R17 ;  /* 0x0000001100a27202 */ /* 0x000fe20000000f00 */
[----:B------:R-:W-:Y:S02]  /*cb60*/  IMAD.MOV.U32 R209, RZ, RZ, R181 ;  /* 0x000000ffffd17224 */ /* 0x000fe400078e00b5 */
[----:B------:R-:W-:Y:S01]  /*cb70*/  FADD.FTZ R2, R143, R39 ;  /* 0x000000278f027221 */ /* 0x000fe20000010000 */
[----:B------:R-:W-:Y:S01]  /*cb80*/  MOV R252, R180 ;  /* 0x000000b400fc7202 */ /* 0x000fe20000000f00 */
[----:B------:R-:W-:Y:S01]  /*cb90*/  IMAD.MOV.U32 R47, RZ, RZ, R188 ;  /* 0x000000ffff2f7224 */ /* 0x000fe200078e00bc */
[----:B------:R-:W-:-:S02]  /*cba0*/  MOV R37, R189 ;  /* 0x000000bd00257202 */ /* 0x000fc40000000f00 */
[----:B------:R-:W-:Y:S01]  /*cbb0*/  MOV R38, R141 ;  /* 0x0000008d00267202 */ /* 0x000fe20000000f00 */
[C---:B------:R-:W-:Y:S01]  /*cbc0*/  HMMA.16816.F32 R64, R4.reuse, R26, R64 ;  /* 0x0000001a0440723c */ /* 0x040fe20000001840 */
[----:B------:R-:W-:Y:S01]  /*cbd0*/  MOV R34, R190 ;  /* 0x000000be00227202 */ /* 0x000fe20000000f00 */
[----:B------:R-:W-:Y:S01]  /*cbe0*/  IMAD.MOV.U32 R190, RZ, RZ, R174 ;  /* 0x000000ffffbe7224 */ /* 0x000fe200078e00ae */
[----:B------:R-:W-:Y:S01]  /*cbf0*/  MOV R33, R191 ;  /* 0x000000bf00217202 */ /* 0x000fe20000000f00 */
[----:B------:R-:W-:Y:S01]  /*cc00*/  MUFU.EX2 R217, R217 ;  /* 0x000000d900d97308 */ /* 0x000fe20000000800 */
[----:B------:R-:W-:Y:S01]  /*cc10*/  MOV R142, R182 ;  /* 0x000000b6008e7202 */ /* 0x000fe20000000f00 */
[----:B------:R-:W-:Y:S01]  /*cc20*/  IMAD.MOV.U32 R182, RZ, RZ, R162 ;  /* 0x000000ffffb67224 */ /* 0x000fe200078e00a2 */
[----:B------:R-:W-:Y:S01]  /*cc30*/  MOV R143, R183 ;  /* 0x000000b7008f7202 */ /* 0x000fe20000000f00 */
[----:B---3--:R-:W-:Y:S01]  /*cc40*/  HMMA.16816.F32 R52, R4, R20, R52 ;  /* 0x000000140434723c */ /* 0x008fe20000001834 */
[----:B------:R-:W-:Y:S01]  /*cc50*/  MOV R180, R168 ;  /* 0x000000a800b47202 */ /* 0x000fe20000000f00 */
[----:B------:R2:W5:Y:S01]  /*cc60*/  LDL.LU R17, [R1+0x11c] ;  /* 0x00011c0001117983 */ /* 0x0005620000300800 */
[----:B------:R-:W-:Y:S01]  /*cc70*/  MOV R188, R172 ;  /* 0x000000ac00bc7202 */ /* 0x000fe20000000f00 */
[----:B------:R-:W-:Y:S01]  /*cc80*/  IMAD.MOV.U32 R172, RZ, RZ, R167 ;  /* 0x000000ffffac7224 */ /* 0x000fe200078e00a7 */
[----:B------:R-:W-:-:S02]  /*cc90*/  MOV R189, R173 ;  /* 0x000000ad00bd7202 */ /* 0x000fc40000000f00 */
[----:B------:R-:W-:Y:S02]  /*cca0*/  MOV R191, R175 ;  /* 0x000000af00bf7202 */ /* 0x000fe40000000f00 */
[----:B------:R-:W-:Y:S02]  /*ccb0*/  MOV R181, R160 ;  /* 0x000000a000b57202 */ /* 0x000fe40000000f00 */
[----:B------:R-:W-:Y:S02]  /*ccc0*/  MOV R168, R161 ;  /* 0x000000a100a87202 */ /* 0x000fe40000000f00 */
[----:B------:R-:W-:Y:S02]  /*ccd0*/  MOV R183, R163 ;  /* 0x000000a300b77202 */ /* 0x000fe40000000f00 */
[----:B------:R-:W-:Y:S01]  /*cce0*/  MOV R175, R164 ;  /* 0x000000a400af7202 */ /* 0x000fe20000000f00 */
[----:B------:R-:W-:Y:S01]  /*ccf0*/  HMMA.16816.F32 R160, R4, R24, R68 ;  /* 0x0000001804a0723c */ /* 0x000fe20000001844 */
[----:B------:R-:W-:-:S02]  /*cd00*/  MOV R174, R165 ;  /* 0x000000a500ae7202 */ /* 0x000fc40000000f00 */
[----:B------:R-:W-:-:S03]  /*cd10*/  MOV R173, R166 ;  /* 0x000000a600ad7202 */ /* 0x000fc60000000f00 */
[C---:B------:R-:W-:Y:S01]  /*cd20*/  HMMA.16816.F32 R164, R8.reuse, R24, R76 ;  /* 0x0000001808a4723c */ /* 0x040fe2000000184c */
[----:B------:R-:W-:Y:S02]  /*cd30*/  MOV R70, R209 ;  /* 0x000000d100467202 */ /* 0x000fe40000000f00 */
[----:B------:R-:W-:Y:S02]  /*cd40*/  MOV R69, R211 ;  /* 0x000000d300457202 */ /* 0x000fe40000000f00 */
[----:B------:R-:W-:Y:S02]  /*cd50*/  MOV R68, R210 ;  /* 0x000000d200447202 */ /* 0x000fe40000000f00 */
[----:B------:R-:W-:Y:S01]  /*cd60*/  HMMA.16816.F32 R208, R8, R26, R60 ;  /* 0x0000001a08d0723c */ /* 0x000fe2000000183c */
[----:B------:R-:W-:Y:S01]  /*cd70*/  IMAD.MOV.U32 R79, RZ, RZ, R140 ;  /* 0x000000ffff4f7224 */ /* 0x000fe200078e008c */
[----:B------:R-:W-:Y:S02]  /*cd80*/  MOV R39, R35 ;  /* 0x0000002300277202 */ /* 0x000fe40000000f00 */
[----:B------:R-:W-:Y:S01]  /*cd90*/  MOV R228, R143 ;  /* 0x0000008f00e47202 */ /* 0x000fe20000000f00 */
[----:B------:R-:W-:Y:S01]  /*cda0*/  IMAD.MOV.U32 R229, RZ, RZ, R188 ;  /* 0x000000ffffe57224 */ /* 0x000fe200078e00bc */
[----:B------:R-:W-:Y:S01]  /*cdb0*/  MOV R225, R47 ;  /* 0x0000002f00e17202 */ /* 0x000fe20000000f00 */
[----:B------:R-:W-:Y:S01]  /*cdc0*/  HMMA.16816.F32 R184, R4, R22, R184 ;  /* 0x0000001604b8723c */ /* 0x000fe200000018b8 */
[----:B------:R-:W-:Y:S01]  /*cdd0*/  MOV R60, R37 ;  /* 0x00000025003c7202 */ /* 0x000fe20000000f00 */
[----:B------:R-:W3:Y:S01]  /*cde0*/  LDSM.16.MT88.4 R24, [R234+0xf000] ;  /* 0x00f00000ea18783b */ /* 0x000ee20000004200 */
[----:B------:R-:W-:-:S03]  /*cdf0*/  MOV R37, R142 ;  /* 0x0000008e00257202 */ /* 0x000fc60000000f00 */
[----:B------:R-:W-:Y:S01]  /*ce00*/  HMMA.16816.F32 R140, R8, R22, R72 ;  /* 0x00000016088c723c */ /* 0x000fe20000001848 */
[----:B------:R-:W-:Y:S01]  /*ce10*/  IMAD.MOV.U32 R63, RZ, RZ, R252 ;  /* 0x000000ffff3f7224 */ /* 0x000fe200078e00fc */
[----:B------:R-:W-:-:S04]  /*ce20*/  MOV R252, R189 ;  /* 0x000000bd00fc7202 */ /* 0x000fc80000000f00 */
[----:B-1----:R-:W-:Y:S01]  /*ce30*/  HMMA.16816.F32 R72, R4, R28, R80 ;  /* 0x0000001c0448723c */ /* 0x002fe20000001850 */
[----:B------:R-:W-:Y:S02]  /*ce40*/  MOV R188, R190 ;  /* 0x000000be00bc7202 */ /* 0x000fe40000000f00 */
[----:B------:R-:W-:-:S04]  /*ce50*/  MOV R189, R191 ;  /* 0x000000bf00bd7202 */ /* 0x000fc80000000f00 */
[----:B------:R-:W-:Y:S01]  /*ce60*/  MOV R83, R79 ;  /* 0x0000004f00537202 */ /* 0x000fe20000000f00 */
[----:B------:R-:W-:Y:S01]  /*ce70*/  IMAD.MOV.U32 R81, RZ, RZ, R39 ;  /* 0x000000ffff517224 */ /* 0x000fe200078e0027 */
[----:B------:R-:W-:Y:S01]  /*ce80*/  HMMA.16816.F32 R76, R4, R30, R84 ;  /* 0x0000001e044c723c */ /* 0x000fe20000001854 */
[----:B------:R-:W-:Y:S02]  /*ce90*/  MOV R82, R38 ;  /* 0x0000002600527202 */ /* 0x000fe40000000f00 */
[----:B------:R-:W-:Y:S01]  /*cea0*/  MOV R80, R36 ;  /* 0x0000002400507202 */ /* 0x000fe20000000f00 */
[----:B------:R-:W-:Y:S01]  /*ceb0*/  IMAD.MOV.U32 R191, RZ, RZ, R181 ;  /* 0x000000ffffbf7224 */ /* 0x000fe200078e00b5 */
[----:B------:R-:W-:Y:S02]  /*cec0*/  MOV R62, R33 ;  /* 0x00000021003e7202 */ /* 0x000fe40000000f00 */
[----:B------:R-:W-:Y:S02]  /*ced0*/  MOV R87, R37 ;  /* 0x0000002500577202 */ /* 0x000fe40000000f00 */
[----:B------:R-:W1:Y:S01]  /*cee0*/  LDSM.16.MT88.4 R36, [R235+0xf000] ;  /* 0x00f00000eb24783b */ /* 0x000e620000004200 */
[----:B------:R-:W-:-:S02]  /*cef0*/  MOV R61, R34 ;  /* 0x00000022003d7202 */ /* 0x000fc40000000f00 */
[----:B------:R-:W-:Y:S01]  /*cf00*/  MOV R190, R180 ;  /* 0x000000b400be7202 */ /* 0x000fe20000000f00 */
[----:B------:R-:W4:Y:S01]  /*cf10*/  LDSM.16.MT88.4 R32, [R235+0xd000] ;  /* 0x00d00000eb20783b */ /* 0x000f220000004200 */
[----:B------:R-:W-:Y:S02]  /*cf20*/  MOV R71, R182 ;  /* 0x000000b600477202 */ /* 0x000fe40000000f00 */
[----:B------:R-:W-:Y:S02]  /*cf30*/  MOV R47, R183 ;  /* 0x000000b7002f7202 */ /* 0x000fe40000000f00 */
[----:B------:R-:W-:Y:S01]  /*cf40*/  HMMA.16816.F32 R180, R8, R20, R56 ;  /* 0x0000001408b4723c */ /* 0x000fe20000001838 */
[----:B------:R-:W2:Y:S05]  /*cf50*/  LDSM.16.MT88.4 R20, [R236+0xf000] ;  /* 0x00f00000ec14783b */ /* 0x000eaa0000004200 */
[C---:B---3--:R-:W-:Y:S06]  /*cf60*/  HMMA.16816.F32 R88, R4.reuse, R24, R88 ;  /* 0x000000180458723c */ /* 0x048fec0000001858 */
[C---:B------:R-:W-:Y:S06]  /*cf70*/  HMMA.16816.F32 R92, R4.reuse, R26, R92 ;  /* 0x0000001a045c723c */ /* 0x040fec000000185c */
[----:B-1----:R-:W-:Y:S07]  /*cf80*/  HMMA.16816.F32 R56, R4, R38, R124 ;  /* 0x000000260438723c */ /* 0x002fee000000187c */
[----:B------:R-:W-:Y:S01]  /*cf90*/  MOV R127, R60 ;  /* 0x0000003c007f7202 */ /* 0x000fe20000000f00 */
[----:B------:R-:W-:Y:S01]  /*cfa0*/  IMAD.MOV.U32 R126, RZ, RZ, R61 ;  /* 0x000000ffff7e7224 */ /* 0x000fe200078e003d */
[----:B------:R-:W-:-:S02]  /*cfb0*/  MOV R125, R62 ;  /* 0x0000003e007d7202 */ /* 0x000fc40000000f00 */
[----:B------:R-:W-:Y:S01]  /*cfc0*/  MOV R124, R63 ;  /* 0x0000003f007c7202 */ /* 0x000fe20000000f00 */
[----:B----4-:R-:W-:Y:S06]  /*cfd0*/  HMMA.16816.F32 R192, R4, R32, R192 ;  /* 0x0000002004c0723c */ /* 0x010fec00000018c0 */
[-C--:B------:R-:W-:Y:S06]  /*cfe0*/  HMMA.16816.F32 R60, R8, R34.reuse, R204 ;  /* 0x00000022083c723c */ /* 0x080fec00000018cc */
[----:B------:R-:W-:Y:S01]  /*cff0*/  HMMA.16816.F32 R200, R4, R34, R200 ;  /* 0x0000002204c8723c */ /* 0x000fe200000018c8 */
[----:B------:R-:W-:-:S05]  /*d000*/  MOV R206, R47 ;  /* 0x0000002f00ce7202 */ /* 0x000fca0000000f00 */
[----:B--2---:R-:W-:Y:S01]  /*d010*/  HMMA.16816.F32 R104, R4, R20, R104 ;  /* 0x000000140468723c */ /* 0x004fe20000001868 */
[----:B------:R-:W-:-:S05]  /*d020*/  MOV R205, R206 ;  /* 0x000000ce00cd7202 */ /* 0x000fca0000000f00 */
[C---:B------:R-:W-:Y:S06]  /*d030*/  HMMA.16816.F32 R108, R4.reuse, R22, R108 ;  /* 0x00000016046c723c */ /* 0x040fec000000186c */
[----:B------:R-:W-:Y:S01]  /*d040*/  HMMA.16816.F32 R120, R4, R36, R120 ;  /* 0x000000240478723c */ /* 0x000fe20000001878 */
[----:B------:R-:W-:-:S06]  /*d050*/  MOV R207, R71 ;  /* 0x0000004700cf7202 */ /* 0x000fcc0000000f00 */
[----:B------:R-:W-:Y:S01]  /*d060*/  MOV R5, R87 ;  /* 0x0000005700057202 */ /* 0x000fe20000000f00 */
[C---:B------:R-:W-:Y:S01]  /*d070*/  HMMA.16816.F32 R196, R8.reuse, R32, R196 ;  /* 0x0000002008c4723c */ /* 0x040fe200000018c4 */
[----:B------:R-:W-:Y:S02]  /*d080*/  MOV R4, R68 ;  /* 0x0000004400047202 */ /* 0x000fe40000000f00 */
[----:B------:R-:W-:Y:S01]  /*d090*/  MOV R206, R5 ;  /* 0x0000000500ce7202 */ /* 0x000fe20000000f00 */
[----:B------:R-:W-:Y:S01]  /*d0a0*/  IMAD.MOV.U32 R7, RZ, RZ, R70 ;  /* 0x000000ffff077224 */ /* 0x000fe200078e0046 */
[----:B------:R-:W-:Y:S01]  /*d0b0*/  MOV R6, R69 ;  /* 0x0000004500067202 */ /* 0x000fe20000000f00 */
[----:B------:R-:W-:Y:S01]  /*d0c0*/  HMMA.16816.F32 R32, R8, R26, R100 ;  /* 0x0000001a0820723c */ /* 0x000fe20000001864 */
[----:B------:R-:W-:Y:S01]  /*d0d0*/  FADD.FTZ R5, R14, R19 ;  /* 0x000000130e057221 */ /* 0x000fe20000010000 */
[----:B------:R-:W-:Y:S01]  /*d0e0*/  FADD.FTZ R4, R4, R3 ;  /* 0x0000000304047221 */ /* 0x000fe20000010000 */
[----:B------:R-:W-:-:S03]  /*d0f0*/  FADD.FTZ R2, R205, R2 ;  /* 0x00000002cd027221 */ /* 0x000fc60000010000 */
[C---:B------:R-:W-:Y:S01]  /*d100*/  HMMA.16816.F32 R68, R8.reuse, R28, R156 ;  /* 0x0000001c0844723c */ /* 0x040fe2000000189c */
[----:B------:R-:W1:Y:S05]  /*d110*/  LDSM.16.MT88.4 R156, [R233+0xd800] ;  /* 0x00d80000e99c783b */ /* 0x000e6a0000004200 */
[----:B------:R-:W-:Y:S01]  /*d120*/  HMMA.16816.F32 R100, R8, R20, R96 ;  /* 0x000000140864723c */ /* 0x000fe20000001860 */
[----:B------:R-:W-:Y:S01]  /*d130*/  MUFU.EX2 R21, R13 ;  /* 0x0000000d00157308 */ /* 0x000fe20000000800 */
[----:B------:R-:W-:Y:S01]  /*d140*/  FADD.FTZ R3, R207, R5 ;  /* 0x00000005cf037221 */ /* 0x000fe20000010000 */
[----:B------:R-:W-:-:S03]  /*d150*/  FADD.FTZ R2, R6, R2 ;  /* 0x0000000206027221 */ /* 0x000fc60000010000 */
[C---:B------:R-:W-:Y:S03]  /*d160*/  HMMA.16816.F32 R84, R8.reuse, R30, R136 ;  /* 0x0000001e0854723c */ /* 0x040fe60000001888 */
[----:B------:R-:W-:Y:S03]  /*d170*/  MUFU.EX2 R216, R216 ;  /* 0x000000d800d87308 */ /* 0x000fe60000000800 */
[C---:B------:R-:W-:Y:S05]  /*d180*/  HMMA.16816.F32 R132, R8.reuse, R24, R132 ;  /* 0x000000180884723c */ /* 0x040fea0000001884 */
[----:B------:R-:W-:Y:S01]  /*d190*/  MUFU.EX2 R212, R212 ;  /* 0x000000d400d47308 */ /* 0x000fe20000000800 */
[C---:B------:R-:W-:Y:S07]  /*d1a0*/  HMMA.16816.F32 R28, R8.reuse, R22, R112 ;  /* 0x00000016081c723c */ /* 0x040fee0000001870 */
[----:B------:R-:W-:Y:S01]  /*d1b0*/  MUFU.EX2 R47, R179 ;  /* 0x000000b3002f7308 */ /* 0x000fe20000000800 */
[----:B------:R-:W-:Y:S01]  /*d1c0*/  FADD.FTZ R23, R124, R4 ;  /* 0x000000047c177221 */ /* 0x000fe20000010000 */
[----:B------:R-:W-:Y:S06]  /*d1d0*/  HMMA.16816.F32 R116, R8, R36, R116 ;  /* 0x000000240874723c */ /* 0x000fec0000001874 */
[----:B------:R-:W-:Y:S08]  /*d1e0*/  MUFU.EX2 R26, R178 ;  /* 0x000000b2001a7308 */ /* 0x000ff00000000800 */
[----:B------:R-:W-:Y:S01]  /*d1f0*/  MUFU.EX2 R12, R12 ;  /* 0x0000000c000c7308 */ /* 0x000fe20000000800 */
[----:B------:R-:W-:Y:S01]  /*d200*/  MOV R43, R172 ;  /* 0x000000ac002b7202 */ /* 0x000fe20000000f00 */
[----:B------:R-:W-:Y:S01]  /*d210*/  LDSM.16.MT88.4 R96, [R234+0xf800] ;  /* 0x00f80000ea60783b */ /* 0x000fe20000004200 */
[----:B------:R-:W-:-:S03]  /*d220*/  MOV R27, R82 ;  /* 0x00000052001b7202 */ /* 0x000fc60000000f00 */
[----:B------:R2:W5:Y:S02]  /*d230*/  LDL.LU R14, [R1+0x118] ;  /* 0x00011800010e7983 */ /* 0x0005640000300800 */
[----:B------:R3:W-:Y:S08]  /*d240*/  MUFU.EX2 R13, R0 ;  /* 0x00000000000d7308 */ /* 0x0007f00000000800 */
[----:B------:R-:W-:Y:S08]  /*d250*/  MUFU.EX2 R20, R18 ;  /* 0x0000001200147308 */ /* 0x000ff00000000800 */
[----:B------:R-:W-:Y:S01]  /*d260*/  MUFU.EX2 R136, R177 ;  /* 0x000000b100887308 */ /* 0x000fe20000000800 */
[----:B---3--:R-:W-:-:S07]  /*d270*/  FADD.FTZ R0, R206, R46 ;  /* 0x0000002ece007221 */ /* 0x008fce0000010000 */
[----:B------:R-:W-:Y:S01]  /*d280*/  MUFU.EX2 R137, R176 ;  /* 0x000000b000897308 */ /* 0x000fe20000000800 */
[----:B------:R-:W-:-:S07]  /*d290*/  FADD.FTZ R0, R7, R0 ;  /* 0x0000000007007221 */ /* 0x000fce0000010000 */
[----:B------:R-:W-:Y:S01]  /*d2a0*/  MUFU.EX2 R24, R41 ;  /* 0x0000002900187308 */ /* 0x000fe20000000800 */
[----:B------:R-:W3:Y:S07]  /*d2b0*/  LDSM.16.MT88.4 R4, [R235+0xf800] ;  /* 0x00f80000eb04783b */ /* 0x000eee0000004200 */
[----:B------:R-:W4:Y:S08]  /*d2c0*/  MUFU.EX2 R25, R40 ;  /* 0x0000002800197308 */ /* 0x000f300000000800 */
[----:B------:R-:W-:Y:S01]  /*d2d0*/  MUFU.EX2 R19, R44 ;  /* 0x0000002c00137308 */ /* 0x000fe20000000800 */
[----:B------:R-:W-:Y:S01]  /*d2e0*/  FADD.FTZ R22, R125, R3 ;  /* 0x000000037d167221 */ /* 0x000fe20000010000 */
[----:B------:R-:W-:Y:S01]  /*d2f0*/  MOV R138, R81 ;  /* 0x00000051008a7202 */ /* 0x000fe20000000f00 */
[----:B------:R-:W-:Y:S01]  /*d300*/  IMAD.MOV.U32 R139, RZ, RZ, R80 ;  /* 0x000000ffff8b7224 */ /* 0x000fe200078e0050 */
[----:B------:R-:W-:Y:S04]  /*d310*/  LDSM.16.MT88.4 R112, [R236+0xf800] ;  /* 0x00f80000ec70783b */ /* 0x000fe80000004200 */
[----:B------:R-:W1:Y:S01]  /*d320*/  MUFU.EX2 R18, R42 ;  /* 0x0000002a00127308 */ /* 0x000e620000000800 */
[----:B------:R-:W-:Y:S01]  /*d330*/  FADD.FTZ R3, R126, R2 ;  /* 0x000000027e037221 */ /* 0x000fe20000010000 */
[----:B------:R-:W-:Y:S01]  /*d340*/  HMMA.16816.F32 R8, R8, R38, R128 ;  /* 0x000000260808723c */ /* 0x000fe20000001880 */
[----:B------:R-:W-:Y:S01]  /*d350*/  FADD.FTZ R2, R127, R0 ;  /* 0x000000007f027221 */ /* 0x000fe20000010000 */
[----:B----4-:R-:W-:-:S02]  /*d360*/  F2FP.F16.F32.PACK_AB R124, R25, R24 ;  /* 0x00000018197c723e */ /* 0x010fc400000000ff */
[----:B------:R-:W-:Y:S01]  /*d370*/  MOV R36, R190 ;  /* 0x000000be00247202 */ /* 0x000fe20000000f00 */
[----:B------:R-:W-:Y:S01]  /*d380*/  IMAD.MOV.U32 R37, RZ, RZ, R189 ;  /* 0x000000ffff257224 */ /* 0x000fe200078e00bd */
[----:B------:R-:W-:Y:S01]  /*d390*/  F2FP.F16.F32.PACK_AB R125, R13, R12 ;  /* 0x0000000c0d7d723e */ /* 0x000fe200000000ff */
[----:B------:R-:W-:Y:S01]  /*d3a0*/  LDSM.16.MT88.4 R204, [R235+0xd800] ;  /* 0x00d80000ebcc783b */ /* 0x000fe20000004200 */
[----:B------:R-:W-:Y:S02]  /*d3b0*/  F2FP.F16.F32.PACK_AB R128, R217, R215 ;  /* 0x000000d7d980723e */ /* 0x000fe400000000ff */
[----:B------:R-:W-:Y:S02]  /*d3c0*/  F2FP.F16.F32.PACK_AB R129, R136, R47 ;  /* 0x0000002f8881723e */ /* 0x000fe400000000ff */
[----:B------:R-:W-:Y:S02]  /*d3d0*/  F2FP.F16.F32.PACK_AB R130, R212, R216 ;  /* 0x000000d8d482723e */ /* 0x000fe400000000ff */
[----:B------:R-:W-:-:S02]  /*d3e0*/  F2FP.F16.F32.PACK_AB R131, R26, R137 ;  /* 0x000000891a83723e */ /* 0x000fc400000000ff */
[----:B------:R-:W-:Y:S02]  /*d3f0*/  F2FP.F16.F32.PACK_AB R126, R21, R20 ;  /* 0x00000014157e723e */ /* 0x000fe400000000ff */
[----:B-1----:R-:W-:Y:S01]  /*d400*/  F2FP.F16.F32.PACK_AB R127, R19, R18 ;  /* 0x00000012137f723e */ /* 0x002fe200000000ff */
[----:B------:R-:W-:Y:S02]  /*d410*/  IMAD.MOV.U32 R0, RZ, RZ, R171 ;  /* 0x000000ffff007224 */ /* 0x000fe400078e00ab */
[----:B------:R-:W-:Y:S01]  /*d420*/  HMMA.16816.F32 R148, R128, R156, R148 ;  /* 0x0000009c8094723c */ /* 0x000fe20000001894 */
[----:B------:R-:W-:-:S05]  /*d430*/  MOV R38, R168 ;  /* 0x000000a800267202 */ /* 0x000fca0000000f00 */
[----:B------:R-:W-:Y:S01]  /*d440*/  HMMA.16816.F32 R144, R124, R156, R144 ;  /* 0x0000009c7c90723c */ /* 0x000fe20000001890 */
[----:B------:R-:W-:-:S05]  /*d450*/  MOV R39, R175 ;  /* 0x000000af00277202 */ /* 0x000fca0000000f00 */
[----:B------:R-:W-:Y:S01]  /*d460*/  HMMA.16816.F32 R152, R124, R158, R152 ;  /* 0x0000009e7c98723c */ /* 0x000fe20000001898 */
[----:B------:R-:W-:-:S05]  /*d470*/  FADD.FTZ R0, R0, R23 ;  /* 0x0000001700007221 */ /* 0x000fca0000010000 */
[----:B------:R-:W-:Y:S01]  /*d480*/  HMMA.16816.F32 R156, R128, R158, R48 ;  /* 0x0000009e809c723c */ /* 0x000fe20000001830 */
[----:B------:R-:W-:Y:S01]  /*d490*/  MOV R46, R173 ;  /* 0x000000ad002e7202 */ /* 0x000fe20000000f00 */
[----:B------:R-:W-:Y:S01]  /*d4a0*/  IMAD.MOV.U32 R44, RZ, RZ, R174 ;  /* 0x000000ffff2c7224 */ /* 0x000fe200078e00ae */
[----:B------:R-:W-:-:S03]  /*d4b0*/  MOV R42, R191 ;  /* 0x000000bf002a7202 */ /* 0x000fc60000000f00 */
[----:B---3--:R-:W-:Y:S01]  /*d4c0*/  HMMA.16816.F32 R120, R124, R4, R120 ;  /* 0x000000047c78723c */ /* 0x008fe20000001878 */
[----:B------:R-:W-:Y:S01]  /*d4d0*/  MOV R50, R170 ;  /* 0x000000aa00327202 */ /* 0x000fe20000000f00 */
[----:B------:R-:W-:Y:S01]  /*d4e0*/  FADD.FTZ R2, R38, R2 ;  /* 0x0000000226027221 */ /* 0x000fe20000010000 */
[----:B------:R-:W-:-:S03]  /*d4f0*/  MOV R51, R169 ;  /* 0x000000a900337202 */ /* 0x000fc60000000f00 */
[----:B------:R-:W-:Y:S01]  /*d500*/  HMMA.16816.F32 R116, R128, R4, R116 ;  /* 0x000000048074723c */ /* 0x000fe20000001874 */
[----:B------:R-:W-:Y:S01]  /*d510*/  FADD.FTZ R0, R39, R0 ;  /* 0x0000000027007221 */ /* 0x000fe20000010000 */
[----:B------:R-:W-:Y:S01]  /*d520*/  FADD.FTZ R3, R51, R3 ;  /* 0x0000000333037221 */ /* 0x000fe20000010000 */
[----:B------:R-:W-:Y:S01]  /*d530*/  MOV R40, R188 ;  /* 0x000000bc00287202 */ /* 0x000fe20000000f00 */
[----:B------:R-:W-:Y:S03]  /*d540*/  LDSM.16.MT88.4 R172, [R234+0xd800] ;  /* 0x00d80000eaac783b */ /* 0x000fe60000004200 */
[----:B------:R-:W-:Y:S01]  /*d550*/  FADD.FTZ R4, R50, R22 ;  /* 0x0000001632047221 */ /* 0x000fe20000010000 */
[----:B------:R-:W-:Y:S01]  /*d560*/  FADD.FTZ R5, R46, R3 ;  /* 0x000000032e057221 */ /* 0x000fe20000010000 */
[----:B------:R-:W-:Y:S01]  /*d570*/  MOV R41, R83 ;  /* 0x0000005300297202 */ /* 0x000fe20000000f00 */
[----:B------:R-:W-:Y:S01]  /*d580*/  LDSM.16.MT88.4 R188, [R236+0xd800] ;  /* 0x00d80000ecbc783b */ /* 0x000fe20000004200 */
        /* <DEDUP_REMOVED lines=42> */
[----:B------:R-:W-:-:S03]  /*d830*/  UISETP.GE.AND UP0, UPT, UR17, 0x3, UPT ;  /* 0x000000031100788c */ /* 0x000fc6000bf06270 */
[----:B------:R2:W-:Y:S04]  /*d840*/  STL [R1+0x90], R3 ;  /* 0x0000900301007387 */ /* 0x0005e80000100800 */
[----:B------:R2:W-:Y:S04]  /*d850*/  STL [R1+0x98], R2 ;  /* 0x0000980201007387 */ /* 0x0005e80000100800 */
[----:B------:R2:W-:Y:S01]  /*d860*/  STL [R1+0x9c], R0 ;  /* 0x00009c0001007387 */ /* 0x0005e20000100800 */
[----:B------:R-:W-:Y:S01]  /*d870*/  PLOP3.LUT P0, PT, PT, PT, UP0, 0x80, 0x0 ;  /* 0x000000000000781c */ /* 0x000fe20003f0f008 */
[C---:B-1----:R-:W-:Y:S06]  /*d880*/  HMMA.16816.F32 R72, R124.reuse, R80, R72 ;  /* 0x000000507c48723c */ /* 0x042fec0000001848 */
[----:B------:R-:W-:Y:S06]  /*d890*/  HMMA.16816.F32 R76, R124, R82, R76 ;  /* 0x000000527c4c723c */ /* 0x000fec000000184c */
[C---:B------:R-:W-:Y:S06]  /*d8a0*/  HMMA.16816.F32 R68, R128.reuse, R80, R68 ;  /* 0x000000508044723c */ /* 0x040fec0000001844 */
[----:B------:R-:W-:Y:S01]  /*d8b0*/  HMMA.16816.F32 R80, R128, R82, R84 ;  /* 0x000000528050723c */ /* 0x000fe20000001854 */
[----:B------:R-:W-:-:S05]  /*d8c0*/  MOV R136, R228 ;  /* 0x000000e400887202 */ /* 0x000fca0000000f00 */
        /* <DEDUP_REMOVED lines=14> */
[----:B------:R-:W-:Y:S01]  /*d9b0*/  HMMA.16816.F32 R100, R128, R112, R100 ;  /* 0x000000708064723c */ /* 0x000fe20000001864 */
[----:B------:R-:W-:-:S05]  /*d9c0*/  MOV R135, R225 ;  /* 0x000000e100877202 */ /* 0x000fca0000000f00 */
[----:B------:R-:W-:Y:S01]  /*d9d0*/  HMMA.16816.F32 R172, R128, R174, R208 ;  /* 0x000000ae80ac723c */ /* 0x000fe200000018d0 */
[----:B------:R-:W-:-:S05]  /*d9e0*/  MOV R133, R229 ;  /* 0x000000e500857202 */ /* 0x000fca0000000f00 */
[----:B------:R-:W-:Y:S01]  /*d9f0*/  HMMA.16816.F32 R188, R128, R190, R140 ;  /* 0x000000be80bc723c */ /* 0x000fe2000000188c */
[----:B------:R-:W-:-:S05]  /*da00*/  MOV R134, R252 ;  /* 0x000000fc00867202 */ /* 0x000fca0000000f00 */
[C---:B------:R-:W-:Y:S06]  /*da10*/  HMMA.16816.F32 R204, R128.reuse, R206, R60 ;  /* 0x000000ce80cc723c */ /* 0x040fec000000183c */
[C---:B------:R-:W-:Y:S06]  /*da20*/  HMMA.16816.F32 R96, R128.reuse, R98, R32 ;  /* 0x000000628060723c */ /* 0x040fec0000001820 */
[----:B------:R-:W-:Y:S06]  /*da30*/  HMMA.16816.F32 R112, R128, R114, R28 ;  /* 0x000000728070723c */ /* 0x000fec000000181c */
[-C--:B------:R-:W-:Y:S06]  /*da40*/  HMMA.16816.F32 R124, R124, R6.reuse, R56 ;  /* 0x000000067c7c723c */ /* 0x080fec0000001838 */
[----:B------:R-:W-:Y:S01]  /*da50*/  HMMA.16816.F32 R128, R128, R6, R8 ;  /* 0x000000068080723c */ /* 0x000fe20000001808 */
[----:B------:R-:W-:-:S08]  /*da60*/  NOP ;  /* 0x0000000000007918 */ /* 0x000fd00000000000 */
[----:B--2---:R-:W-:-:S15]  /*da70*/  @!P0 BRA `(.L_x_121) ;  /* 0x0000006c005c8947 */ /* 0x004fde0003800000 */
        /* <DEDUP_REMOVED lines=11> */
[----:B------:R-:W-:Y:S01]  /*db30*/  STL.64 [R1+0x178], R94 ;  /* 0x0001785e01007387 */ /* 0x000fe20000100a00 */
[----:B------:R-:W-:Y:S01]  /*db40*/  IMAD.U32 R3, RZ, RZ, UR27 ;  /* 0x0000001bff037e24 */ /* 0x000fe2000f8e00ff */
[----:B------:R-:W-:-:S02]  /*db50*/  UIADD3 UR4, UR27, UR4, URZ ;  /* 0x000000041b047290 */ /* 0x000fc4000fffe03f */
[----:B------:R-:W-:Y:S04]  /*db60*/  STL.64 [R1+0x170], R92 ;  /* 0x0001705c01007387 */ /* 0x000fe80000100a00 */
[----:B------:R-:W-:Y:S01]  /*db70*/  IMAD.U32 R3, RZ, RZ, UR4 ;  /* 0x00000004ff037e24 */ /* 0x000fe2000f8e00ff */
[----:B------:R-:W-:Y:S04]  /*db80*/  STL.64 [R1+0x168], R90 ;  /* 0x0001685a01007387 */ /* 0x000fe80000100a00 */
[----:B------:R-:W-:Y:S04]  /*db90*/  STL.64 [R1+0x160], R88 ;  /* 0x0001605801007387 */ /* 0x000fe80000100a00 */
        /* <DEDUP_REMOVED lines=39> */
[----:B-----5:R-:W-:Y:S04]  /*de10*/  LDSM.16.M88.4 R20, [R232+0x8000] ;  /* 0x00800000e814783b */ /* 0x020fe80000000200 */
[----:B------:R-:W3:Y:S04]  /*de20*/  LDSM.16.M88.4 R132, [R239+0x2000] ;  /* 0x00200000ef84783b */ /* 0x000ee80000000200 */
[----:B------:R-:W4:Y:S04]  /*de30*/  LDSM.16.M88.4 R136, [R239] ;  /* 0x00000000ef88783b */ /* 0x000f280000000200 */
[----:B-1----:R-:W-:Y:S04]  /*de40*/  LDSM.16.M88.4 R4, [R243] ;  /* 0x00000000f304783b */ /* 0x002fe80000000200 */
[----:B------:R-:W-:Y:S04]  /*de50*/  LDSM.16.M88.4 R60, [R240+0x2000] ;  /* 0x00200000f03c783b */ /* 0x000fe80000000200 */
[----:B------:R-:W-:Y:S04]  /*de60*/  LDSM.16.M88.4 R64, [R240] ;  /* 0x00000000f040783b */ /* 0x000fe80000000200 */
[----:B--2---:R-:W1:Y:S04]  /*de70*/  LDSM.16.M88.4 R8, [R232+0x8800] ;  /* 0x00880000e808783b */ /* 0x004e680000000200 */
[----:B------:R-:W2:Y:S04]  /*de80*/  LDSM.16.M88.4 R24, [R250] ;  /* 0x00000000fa18783b */ /* 0x000ea80000000200 */
[----:B------:R-:W-:Y:S04]  /*de90*/  LDSM.16.M88.4 R52, [R242+0x2000] ;  /* 0x00200000f234783b */ /* 0x000fe80000000200 */
[----:B------:R-:W-:Y:S04]  /*dea0*/  LDSM.16.M88.4 R56, [R242] ;  /* 0x00000000f238783b */ /* 0x000fe80000000200 */
[----:B------:R-:W-:Y:S01]  /*deb0*/  LDSM.16.M88.4 R48, [R241] ;  /* 0x00000000f130783b */ /* 0x000fe20000000200 */
[-C--:B---3--:R-:W-:Y:S03]  /*dec0*/  HMMA.16816.F32 R28, R132, R20.reuse, RZ ;  /* 0x00000014841c723c */ /* 0x088fe600000018ff */
[----:B------:R-:W0:Y:S03]  /*ded0*/  LDGDEPBAR ;  /* 0x00000000000079af */ /* 0x000e260000000000 */
[----:B----4-:R-:W-:Y:S06]  /*dee0*/  HMMA.16816.F32 R32, R136, R20, RZ ;  /* 0x000000148820723c */ /* 0x010fec00000018ff */
[-C--:B------:R-:W-:Y:S06]  /*def0*/  HMMA.16816.F32 R36, R132, R22.reuse, RZ ;  /* 0x000000168424723c */ /* 0x080fec00000018ff */
[C---:B------:R-:W-:Y:S01]  /*df00*/  HMMA.16816.F32 R44, R136.reuse, R22, RZ ;  /* 0x00000016882c723c */ /* 0x040fe200000018ff */
[----:B------:R-:W3:Y:S05]  /*df10*/  LDSM.16.M88.4 R20, [R238+0x8000] ;  /* 0x00800000ee14783b */ /* 0x000eea0000000200 */
[-C--:B-1----:R-:W-:Y:S06]  /*df20*/  HMMA.16816.F32 R208, R136, R8.reuse, RZ ;  /* 0x0000000888d0723c */ /* 0x082fec00000018ff */
[C---:B------:R-:W-:Y:S06]  /*df30*/  HMMA.16816.F32 R140, R132.reuse, R8, RZ ;  /* 0x00000008848c723c */ /* 0x040fec00000018ff */
[----:B------:R-:W-:Y:S06]  /*df40*/  HMMA.16816.F32 R40, R132, R10, RZ ;  /* 0x0000000a8428723c */ /* 0x000fec00000018ff */
[-C--:B------:R-:W-:Y:S01]  /*df50*/  HMMA.16816.F32 R216, R60, R4.reuse, R28 ;  /* 0x000000043cd8723c */ /* 0x080fe2000000181c */
[----:B------:R-:W1:Y:S05]  /*df60*/  LDSM.16.M88.4 R28, [R238+0x8800] ;  /* 0x00880000ee1c783b */ /* 0x000e6a0000000200 */
[----:B------:R-:W-:Y:S06]  /*df70*/  HMMA.16816.F32 R72, R64, R4, R32 ;  /* 0x000000044048723c */ /* 0x000fec0000001820 */
[----:B------:R-:W-:Y:S01]  /*df80*/  HMMA.16816.F32 R32, R136, R10, RZ ;  /* 0x0000000a8820723c */ /* 0x000fe200000018ff */
[----:B------:R-:W-:Y:S05]  /*df90*/  LDSM.16.M88.4 R8, [R237] ;  /* 0x00000000ed08783b */ /* 0x000fea0000000200 */
[-C--:B------:R-:W-:Y:S06]  /*dfa0*/  HMMA.16816.F32 R36, R60, R6.reuse, R36 ;  /* 0x000000063c24723c */ /* 0x080fec0000001824 */
[C---:B------:R-:W-:Y:S01]  /*dfb0*/  HMMA.16816.F32 R220, R64.reuse, R6, R44 ;  /* 0x0000000640dc723c */ /* 0x040fe2000000182c */
[----:B------:R-:W4:Y:S04]  /*dfc0*/  LDSM.16.M88.4 R44, [R241+0x2000] ;  /* 0x00200000f12c783b */ /* 0x000f280000000200 */
[----:B------:R-:W-:Y:S01]  /*dfd0*/  LDSM.16.M88.4 R4, [R232+0xa000] ;  /* 0x00a00000e804783b */ /* 0x000fe20000000200 */
[-C--:B--2---:R-:W-:Y:S06]  /*dfe0*/  HMMA.16816.F32 R68, R64, R24.reuse, R208 ;  /* 0x000000184044723c */ /* 0x084fec00000018d0 */
[C---:B------:R-:W-:Y:S06]  /*dff0*/  HMMA.16816.F32 R228, R60.reuse, R24, R140 ;  /* 0x000000183ce4723c */ /* 0x040fec000000188c */
[----:B------:R-:W-:Y:S01]  /*e000*/  HMMA.16816.F32 R224, R60, R26, R40 ;  /* 0x0000001a3ce0723c */ /* 0x000fe20000001828 */
[----:B------:R-:W-:Y:S05]  /*e010*/  LDSM.16.M88.4 R40, [R239+0x4000] ;  /* 0x00400000ef28783b */ /* 0x000fea0000000200 */
[----:B---3--:R-:W-:Y:S06]  /*e020*/  HMMA.16816.F32 R208, R52, R20, R216 ;  /* 0x0000001434d0723c */ /* 0x008fec00000018d8 */
[----:B------:R-:W-:Y:S01]  /*e030*/  HMMA.16816.F32 R212, R64, R26, R32 ;  /* 0x0000001a40d4723c */ /* 0x000fe20000001820 */
[----:B------:R-:W2:Y:S05]  /*e040*/  LDSM.16.M88.4 R24, [R237+0x800] ;  /* 0x00080000ed18783b */ /* 0x000eaa0000000200 */
[----:B------:R-:W-:Y:S06]  /*e050*/  HMMA.16816.F32 R140, R56, R20, R72 ;  /* 0x00000014388c723c */ /* 0x000fec0000001848 */
[-C--:B------:R-:W-:Y:S01]  /*e060*/  HMMA.16816.F32 R32, R52, R22.reuse, R36 ;  /* 0x000000163420723c */ /* 0x080fe20000001824 */
[----:B------:R-:W3:Y:S05]  /*e070*/  LDSM.16.M88.4 R36, [R239+0x6000] ;  /* 0x00600000ef24783b */ /* 0x000eea0000000200 */
[C---:B------:R-:W-:Y:S06]  /*e080*/  HMMA.16816.F32 R220, R56.reuse, R22, R220 ;  /* 0x0000001638dc723c */ /* 0x040fec00000018dc */
[-C--:B-1----:R-:W-:Y:S06]  /*e090*/  HMMA.16816.F32 R76, R56, R28.reuse, R68 ;  /* 0x0000001c384c723c */ /* 0x082fec0000001844 */
[C---:B------:R-:W-:Y:S06]  /*e0a0*/  HMMA.16816.F32 R72, R52.reuse, R28, R228 ;  /* 0x0000001c3448723c */ /* 0x040fec00000018e4 */
[----:B------:R-:W-:Y:S06]  /*e0b0*/  HMMA.16816.F32 R68, R52, R30, R224 ;  /* 0x0000001e3444723c */ /* 0x000fec00000018e0 */
[----:B----4-:R-:W-:Y:S01]  /*e0c0*/  HMMA.16816.F32 R224, R44, R8, R208 ;  /* 0x000000082ce0723c */ /* 0x010fe200000018d0 */
[----:B------:R-:W-:Y:S05]  /*e0d0*/  LDSM.16.M88.4 R208, [R247] ;  /* 0x00000000f7d0783b */ /* 0x000fea0000000200 */
[----:B------:R-:W-:Y:S01]  /*e0e0*/  HMMA.16816.F32 R228, R56, R30, R212 ;  /* 0x0000001e38e4723c */ /* 0x000fe200000018d4 */
[----:B------:R-:W-:Y:S05]  /*e0f0*/  LDSM.16.M88.4 R28, [R240+0x6000] ;  /* 0x00600000f01c783b */ /* 0x000fea0000000200 */
[----:B------:R-:W-:Y:S01]  /*e100*/  HMMA.16816.F32 R216, R48, R8, R140 ;  /* 0x0000000830d8723c */ /* 0x000fe2000000188c */
[----:B------:R-:W1:Y:S05]  /*e110*/  LDSM.16.M88.4 R140, [R232+0xa800] ;  /* 0x00a80000e88c783b */ /* 0x000e6a0000000200 */
[-C--:B------:R-:W-:Y:S01]  /*e120*/  HMMA.16816.F32 R20, R44, R10.reuse, R32 ;  /* 0x0000000a2c14723c */ /* 0x080fe20000001820 */
[----:B------:R-:W-:Y:S05]  /*e130*/  LDSM.16.M88.4 R32, [R240+0x4000] ;  /* 0x00400000f020783b */ /* 0x000fea0000000200 */
[C---:B------:R-:W-:Y:S01]  /*e140*/  HMMA.16816.F32 R212, R48.reuse, R10, R220 ;  /* 0x0000000a30d4723c */ /* 0x040fe200000018dc */
[----:B------:R-:W-:Y:S05]  /*e150*/  LDSM.16.M88.4 R8, [R246] ;  /* 0x00000000f608783b */ /* 0x000fea0000000200 */
[-C--:B--2---:R-:W-:Y:S06]  /*e160*/  HMMA.16816.F32 R88, R48, R24.reuse, R76 ;  /* 0x000000183058723c */ /* 0x084fec000000184c */
[C---:B------:R-:W-:Y:S06]  /*e170*/  HMMA.16816.F32 R80, R44.reuse, R24, R72 ;  /* 0x000000182c50723c */ /* 0x040fec0000001848 */
[----:B------:R-:W-:Y:S06]  /*e180*/  HMMA.16816.F32 R76, R44, R26, R68 ;  /* 0x0000001a2c4c723c */ /* 0x000fec0000001844 */
[----:B---3--:R-:W-:Y:S06]  /*e190*/  HMMA.16816.F32 R68, R36, R4, R224 ;  /* 0x000000042444723c */ /* 0x008fec00000018e0 */
[----:B------:R-:W-:Y:S01]  /*e1a0*/  HMMA.16816.F32 R72, R48, R26, R228 ;  /* 0x0000001a3048723c */ /* 0x000fe200000018e4 */
[----:B------:R-:W-:Y:S05]  /*e1b0*/  LDSM.16.M88.4 R24, [R242+0x4000] ;  /* 0x00400000f218783b */ /* 0x000fea0000000200 */
[----:B------:R-:W-:Y:S06]  /*e1c0*/  HMMA.16816.F32 R228, R40, R4, R216 ;  /* 0x0000000428e4723c */ /* 0x000fec00000018d8 */
[-C--:B------:R-:W-:Y:S01]  /*e1d0*/  HMMA.16816.F32 R224, R36, R6.reuse, R20 ;  /* 0x0000000624e0723c */ /* 0x080fe20000001814 */
[----:B------:R-:W-:Y:S05]  /*e1e0*/  LDSM.16.M88.4 R20, [R242+0x6000] ;  /* 0x00600000f214783b */ /* 0x000fea0000000200 */
[----:B------:R-:W-:Y:S01]  /*e1f0*/  HMMA.16816.F32 R220, R40, R6, R212 ;  /* 0x0000000628dc723c */ /* 0x000fe200000018d4 */
[----:B------:R-:W2:Y:S05]  /*e200*/  LDSM.16.M88.4 R4, [R238+0xa000] ;  /* 0x00a00000ee04783b */ /* 0x000eaa0000000200 */
[----:B-1----:R-:W-:Y:S06]  /*e210*/  HMMA.16816.F32 R212, R36, R140, R80 ;  /* 0x0000008c24d4723c */ /* 0x002fec0000001850 */
[----:B------:R-:W-:Y:S06]  /*e220*/  HMMA.16816.F32 R80, R28, R208, R68 ;  /* 0x000000d01c50723c */ /* 0x000fec0000001844 */
[C---:B------:R-:W-:Y:S06]  /*e230*/  HMMA.16816.F32 R216, R40.reuse, R140, R88 ;  /* 0x0000008c28d8723c */ /* 0x040fec0000001858 */
[----:B------:R-:W-:Y:S06]  /*e240*/  HMMA.16816.F32 R88, R40, R142, R72 ;  /* 0x0000008e2858723c */ /* 0x000fec0000001848 */
[----:B------:R-:W-:Y:S06]  /*e250*/  HMMA.16816.F32 R72, R28, R210, R224 ;  /* 0x000000d21c48723c */ /* 0x000fec00000018e0 */
[----:B------:R-:W-:Y:S01]  /*e260*/  HMMA.16816.F32 R92, R36, R142, R76 ;  /* 0x0000008e245c723c */ /* 0x000fe2000000184c */
[----:B------:R-:W1:Y:S05]  /*e270*/  LDSM.16.M88.4 R140, [R238+0xa800] ;  /* 0x00a80000ee8c783b */ /* 0x000e6a0000000200 */
[----:B--2---:R-:W-:Y:S06]  /*e280*/  HMMA.16816.F32 R80, R20, R4, R80 ;  /* 0x000000041450723c */ /* 0x004fec0000001850 */
[C---:B------:R-:W-:Y:S06]  /*e290*/  HMMA.16816.F32 R228, R32.reuse, R208, R228 ;  /* 0x000000d020e4723c */ /* 0x040fec00000018e4 */
[C---:B------:R-:W-:Y:S01]  /*e2a0*/  HMMA.16816.F32 R76, R32.reuse, R210, R220 ;  /* 0x000000d2204c723c */ /* 0x040fe200000018dc */
[----:B------:R-:W-:Y:S05]  /*e2b0*/  LDSM.16.M88.4 R208, [R237+0x2000] ;  /* 0x00200000edd0783b */ /* 0x000fea0000000200 */
[-C--:B------:R-:W-:Y:S01]  /*e2c0*/  HMMA.16816.F32 R68, R32, R8.reuse, R216 ;  /* 0x000000082044723c */ /* 0x080fe200000018d8 */
[----:B------:R-:W-:Y:S05]  /*e2d0*/  LDSM.16.M88.4 R216, [R232+0x9800] ;  /* 0x00980000e8d8783b */ /* 0x000fea0000000200 */
[----:B------:R-:W-:Y:S01]  /*e2e0*/  IMAD.MOV.U32 R13, RZ, RZ, R80 ;  /* 0x000000ffff0d7224 */ /* 0x000fe200078e0050 */
[----:B------:R-:W-:Y:S01]  /*e2f0*/  MOV R2, R82 ;  /* 0x0000005200027202 */ /* 0x000fe20000000f00 */
[----:B------:R-:W-:Y:S01]  /*e300*/  IMAD.MOV.U32 R12, RZ, RZ, R81 ;  /* 0x000000ffff0c7224 */ /* 0x000fe200078e0051 */
[----:B------:R-:W-:Y:S01]  /*e310*/  HMMA.16816.F32 R224, R28, R8, R212 ;  /* 0x000000081ce0723c */ /* 0x000fe200000018d4 */
[----:B------:R-:W-:-:S05]  /*e320*/  IMAD.MOV.U32 R0, RZ, RZ, R83 ;  /* 0x000000ffff007224 */ /* 0x000fca00078e0053 */
[----:B------:R-:W-:Y:S06]  /*e330*/  HMMA.16816.F32 R80, R20, R6, R72 ;  /* 0x000000061450723c */ /* 0x000fec0000001848 */
[-C--:B------:R-:W-:Y:S06]  /*e340*/  HMMA.16816.F32 R220, R28, R10.reuse, R92 ;  /* 0x0000000a1cdc723c */ /* 0x080fec000000185c */
[----:B------:R-:W-:Y:S01]  /*e350*/  HMMA.16816.F32 R212, R32, R10, R88 ;  /* 0x0000000a20d4723c */ /* 0x000fe20000001858 */
[----:B------:R-:W2:Y:S05]  /*e360*/  LDSM.16.M88.4 R8, [R241+0x4000] ;  /* 0x00400000f108783b */ /* 0x000eaa0000000200 */
[C---:B------:R-:W-:Y:S06]  /*e370*/  HMMA.16816.F32 R228, R24.reuse, R4, R228 ;  /* 0x0000000418e4723c */ /* 0x040fec00000018e4 */
[----:B------:R-:W-:Y:S01]  /*e380*/  IMAD.MOV.U32 R72, RZ, RZ, R80 ;  /* 0x000000ffff487224 */ /* 0x000fe200078e0050 */
[----:B------:R-:W-:Y:S01]  /*e390*/  HMMA.16816.F32 R92, R24, R6, R76 ;  /* 0x00000006185c723c */ /* 0x000fe2000000184c */
[----:B------:R-:W-:Y:S01]  /*e3a0*/  IMAD.MOV.U32 R19, RZ, RZ, R81 ;  /* 0x000000ffff137224 */ /* 0x000fe200078e0051 */
[----:B------:R-:W3:Y:S01]  /*e3b0*/  LDSM.16.M88.4 R4, [R241+0x6000] ;  /* 0x00600000f104783b */ /* 0x000ee20000000200 */
[----:B------:R-:W-:-:S02]  /*e3c0*/  IMAD.MOV.U32 R18, RZ, RZ, R82 ;  /* 0x000000ffff127224 */ /* 0x000fc400078e0052 */
[----:B------:R-:W-:Y:S01]  /*e3d0*/  IMAD.MOV.U32 R3, RZ, RZ, R83 ;  /* 0x000000ffff037224 */ /* 0x000fe200078e0053 */
[----:B-1----:R-:W-:Y:S06]  /*e3e0*/  HMMA.16816.F32 R88, R20, R142, R220 ;  /* 0x0000008e1458723c */ /* 0x002fec00000018dc */
[----:B------:R-:W-:Y:S01]  /*e3f0*/  HMMA.16816.F32 R80, R24, R140, R68 ;  /* 0x0000008c1850723c */ /* 0x000fe20000001844 */
[----:B------:R-:W-:Y:S01]  /*e400*/  MOV R220, R13 ;  /* 0x0000000d00dc7202 */ /* 0x000fe20000000f00 */
[----:B------:R-:W-:Y:S02]  /*e410*/  IMAD.MOV.U32 R221, RZ, RZ, R12 ;  /* 0x000000ffffdd7224 */ /* 0x000fe400078e000c */
[----:B------:R-:W-:-:S02]  /*e420*/  IMAD.MOV.U32 R222, RZ, RZ, R2 ;  /* 0x000000ffffde7224 */ /* 0x000fc400078e0002 */
[----:B------:R-:W-:Y:S01]  /*e430*/  HMMA.16816.F32 R68, R20, R140, R224 ;  /* 0x0000008c1444723c */ /* 0x000fe200000018e0 */
[----:B------:R-:W-:-:S05]  /*e440*/  IMAD.MOV.U32 R223, RZ, RZ, R0 ;  /* 0x000000ffffdf7224 */ /* 0x000fca00078e0000 */
[----:B------:R-:W-:Y:S01]  /*e450*/  HMMA.16816.F32 R224, R24, R142, R212 ;  /* 0x0000008e18e0723c */ /* 0x000fe200000018d4 */
[----:B------:R-:W1:Y:S04]  /*e460*/  LDSM.16.M88.4 R140, [R237+0x2800] ;  /* 0x00280000ed8c783b */ /* 0x000e680000000200 */
[----:B------:R-:W4:Y:S01]  /*e470*/  LDSM.16.M88.4 R212, [R248] ;  /* 0x00000000f8d4783b */ /* 0x000f220000000200 */
[----:B--2---:R-:W-:Y:S06]  /*e480*/  HMMA.16816.F32 R76, R8, R208, R228 ;  /* 0x000000d0084c723c */ /* 0x004fec00000018e4 */
[----:B------:R-:W-:Y:S01]  /*e490*/  HMMA.16816.F32 R96, R132, R216, RZ ;  /* 0x000000d88460723c */ /* 0x000fe200000018ff */
[----:B------:R-:W-:-:S02]  /*e4a0*/  IMAD.MOV.U32 R228, RZ, RZ, R72 ;  /* 0x000000ffffe47224 */ /* 0x000fc400078e0048 */
[----:B------:R-:W-:Y:S02]  /*e4b0*/  IMAD.MOV.U32 R229, RZ, RZ, R19 ;  /* 0x000000ffffe57224 */ /* 0x000fe400078e0013 */
[----:B------:R-:W-:Y:S02]  /*e4c0*/  IMAD.MOV.U32 R230, RZ, RZ, R18 ;  /* 0x000000ffffe67224 */ /* 0x000fe400078e0012 */
[----:B------:R-:W-:Y:S01]  /*e4d0*/  IMAD.MOV.U32 R231, RZ, RZ, R3 ;  /* 0x000000ffffe77224 */ /* 0x000fe200078e0003 */
[C---:B---3--:R-:W-:Y:S06]  /*e4e0*/  HMMA.16816.F32 R220, R4.reuse, R208, R220 ;  /* 0x000000d004dc723c */ /* 0x048fec00000018dc */
[-C--:B------:R-:W-:Y:S04]  /*e4f0*/  HMMA.16816.F32 R228, R4, R210.reuse, R228 ;  /* 0x000000d204e4723c */ /* 0x080fe800000018e4 */
[----:B------:R-:W-:Y:S01]  /*e500*/  IMAD.MOV.U32 R0, RZ, RZ, R76 ;  /* 0x000000ffff007224 */ /* 0x000fe200078e004c */
[----:B------:R-:W-:Y:S01]  /*e510*/  MOV R12, R78 ;  /* 0x0000004e000c7202 */ /* 0x000fe20000000f00 */
[----:B------:R-:W-:Y:S01]  /*e520*/  HMMA.16816.F32 R208, R8, R210, R92 ;  /* 0x000000d208d0723c */ /* 0x000fe2000000185c */
[----:B------:R-:W-:-:S02]  /*e530*/  IMAD.MOV.U32 R13, RZ, RZ, R77 ;  /* 0x000000ffff0d7224 */ /* 0x000fc400078e004d */
[----:B------:R-:W-:Y:S01]  /*e540*/  IMAD.MOV.U32 R2, RZ, RZ, R79 ;  /* 0x000000ffff027224 */ /* 0x000fe200078e004f */
[----:B------:R-:W-:Y:S01]  /*e550*/  MOV R75, R96 ;  /* 0x00000060004b7202 */ /* 0x000fe20000000f00 */
[----:B------:R-:W-:Y:S01]  /*e560*/  IMAD.MOV.U32 R18, RZ, RZ, R98 ;  /* 0x000000ffff127224 */ /* 0x000fe200078e0062 */
[----:B------:R-:W-:Y:S01]  /*e570*/  HMMA.16816.F32 R76, R136, R216, RZ ;  /* 0x000000d8884c723c */ /* 0x000fe200000018ff */
[----:B------:R-:W-:Y:S02]  /*e580*/  IMAD.MOV.U32 R19, RZ, RZ, R97 ;  /* 0x000000ffff137224 */ /* 0x000fe400078e0061 */
[----:B------:R-:W-:-:S03]  /*e590*/  IMAD.MOV.U32 R3, RZ, RZ, R99 ;  /* 0x000000ffff037224 */ /* 0x000fc600078e0063 */
[----:B-1----:R-:W-:Y:S06]  /*e5a0*/  HMMA.16816.F32 R92, R8, R140, R80 ;  /* 0x0000008c085c723c */ /* 0x002fec0000001850 */
[-C--:B------:R-:W-:Y:S06]  /*e5b0*/  HMMA.16816.F32 R88, R4, R142.reuse, R88 ;  /* 0x0000008e0458723c */ /* 0x080fec0000001858 */
[----:B------:R-:W-:Y:S01]  /*e5c0*/  HMMA.16816.F32 R224, R8, R142, R224 ;  /* 0x0000008e08e0723c */ /* 0x000fe200000018e0 */
[----:B------:R-:W-:Y:S01]  /*e5d0*/  FMUL.FTZ R0, R0, UR22 ;  /* 0x0000001600007c20 */ /* 0x000fe20008410000 */
[----:B------:R-:W1:Y:S01]  /*e5e0*/  S2R R216, SR_TID.X ;  /* 0x0000000000d87919 */ /* 0x000e620000002100 */
[----:B------:R2:W5:Y:S04]  /*e5f0*/  LDL.LU.64 R98, [R1+0x188] ;  /* 0x0001880001627983 */ /* 0x0005680000300a00 */
[----:B------:R-:W-:Y:S01]  /*e600*/  MOV R142, R18 ;  /* 0x00000012008e7202 */ /* 0x000fe20000000f00 */
[----:B------:R-:W-:Y:S01]  /*e610*/  IMAD.MOV.U32 R143, RZ, RZ, R3 ;  /* 0x000000ffff8f7224 */ /* 0x000fe200078e0003 */
[----:B------:R2:W5:Y:S03]  /*e620*/  LDL.LU.64 R96, [R1+0x180] ;  /* 0x0001800001607983 */ /* 0x0005660000300a00 */
[----:B------:R-:W-:Y:S01]  /*e630*/  IMAD.MOV.U32 R84, RZ, RZ, R92 ;  /* 0x000000ffff547224 */ /* 0x000fe200078e005c */
[----:B------:R-:W-:Y:S01]  /*e640*/  MOV R82, R94 ;  /* 0x0000005e00527202 */ /* 0x000fe20000000f00 */
[----:B------:R-:W-:-:S02]  /*e650*/  IMAD.MOV.U32 R83, RZ, RZ, R93 ;  /* 0x000000ffff537224 */ /* 0x000fc400078e005d */
[----:B------:R-:W-:Y:S02]  /*e660*/  IMAD.MOV.U32 R81, RZ, RZ, R95 ;  /* 0x000000ffff517224 */ /* 0x000fe400078e005f */
[----:B------:R-:W-:Y:S07]  /*e670*/  HMMA.16816.F32 R92, R4, R140, R68 ;  /* 0x0000008c045c723c */ /* 0x000fee0000001844 */
[----:B------:R-:W-:Y:S02]  /*e680*/  IMAD.MOV.U32 R140, RZ, RZ, R75 ;  /* 0x000000ffff8c7224 */ /* 0x000fe400078e004b */
[----:B------:R-:W-:-:S07]  /*e690*/  IMAD.MOV.U32 R141, RZ, RZ, R19 ;  /* 0x000000ffff8d7224 */ /* 0x000fce00078e0013 */
[-C--:B----4-:R-:W-:Y:S01]  /*e6a0*/  HMMA.16816.F32 R140, R60, R212.reuse, R140 ;  /* 0x000000d43c8c723c */ /* 0x090fe2000000188c */
[----:B------:R-:W-:Y:S01]  /*e6b0*/  MOV R73, R88 ;  /* 0x0000005800497202 */ /* 0x000fe20000000f00 */
[----:B------:R-:W-:Y:S02]  /*e6c0*/  IMAD.MOV.U32 R72, RZ, RZ, R89 ;  /* 0x000000ffff487224 */ /* 0x000fe400078e0059 */
[----:B------:R-:W-:Y:S02]  /*e6d0*/  IMAD.MOV.U32 R69, RZ, RZ, R90 ;  /* 0x000000ffff457224 */ /* 0x000fe400078e005a */
[----:B------:R-:W-:Y:S02]  /*e6e0*/  IMAD.MOV.U32 R68, RZ, RZ, R91 ;  /* 0x000000ffff447224 */ /* 0x000fe400078e005b */
[----:B------:R-:W-:Y:S01]  /*e6f0*/  HMMA.16816.F32 R88, R64, R212, R76 ;  /* 0x000000d44058723c */ /* 0x000fe2000000184c */
[----:B-1----:R-:W-:Y:S02]  /*e700*/  IMAD.SHL.U32 R216, R216, 0x2, RZ ;  /* 0x00000002d8d87824 */ /* 0x002fe400078e00ff */
[----:B------:R-:W-:-:S02]  /*e710*/  IMAD.MOV.U32 R71, RZ, RZ, R94 ;  /* 0x000000ffff477224 */ /* 0x000fc400078e005e */
[----:B------:R-:W-:Y:S02]  /*e720*/  IMAD.MOV.U32 R70, RZ, RZ, R95 ;  /* 0x000000ffff467224 */ /* 0x000fe400078e005f */
[----:B------:R-:W-:Y:S02]  /*e730*/  IMAD.MOV.U32 R80, RZ, RZ, R92 ;  /* 0x000000ffff507224 */ /* 0x000fe400078e005c */
[----:B------:R-:W-:-:S07]  /*e740*/  IMAD.MOV.U32 R74, RZ, RZ, R93 ;  /* 0x000000ffff4a7224 */ /* 0x000fce00078e005d */
[----:B------:R-:W-:Y:S01]  /*e750*/  IMAD.MOV.U32 R79, RZ, RZ, R143 ;  /* 0x000000ffff4f7224 */ /* 0x000fe200078e008f */
[----:B------:R-:W-:Y:S01]  /*e760*/  MOV R3, R142 ;  /* 0x0000008e00037202 */ /* 0x000fe20000000f00 */
[----:B------:R1:W-:Y:S01]  /*e770*/  MUFU.TANH R143, R0 ;  /* 0x00000000008f7308 */ /* 0x0003e20000002400 */
[----:B------:R-:W-:Y:S02]  /*e780*/  IMAD.MOV.U32 R213, RZ, RZ, R141 ;  /* 0x000000ffffd57224 */ /* 0x000fe400078e008d */
[----:B------:R-:W-:Y:S01]  /*e790*/  IMAD.MOV.U32 R212, RZ, RZ, R140 ;  /* 0x000000ffffd47224 */ /* 0x000fe200078e008c */
[----:B------:R-:W-:Y:S01]  /*e7a0*/  LOP3.LUT R216, R216, 0x6, RZ, 0xc0, !PT ;  /* 0x00000006d8d87812 */ /* 0x000fe200078ec0ff */
[----:B------:R2:W5:Y:S01]  /*e7b0*/  LDL.LU.64 R94, [R1+0x178] ;  /* 0x00017800015e7983 */ /* 0x0005620000300a00 */
[----:B------:R-:W-:Y:S02]  /*e7c0*/  IMAD.MOV.U32 R76, RZ, RZ, R90 ;  /* 0x000000ffff4c7224 */ /* 0x000fe400078e005a */
[----:B------:R-:W-:Y:S01]  /*e7d0*/  IMAD.MOV.U32 R75, RZ, RZ, R91 ;  /* 0x000000ffff4b7224 */ /* 0x000fe200078e005b */
[----:B------:R2:W5:Y:S01]  /*e7e0*/  LDL.LU.64 R92, [R1+0x170] ;  /* 0x00017000015c7983 */ /* 0x0005620000300a00 */
[----:B------:R-:W-:-:S02]  /*e7f0*/  IMAD.MOV.U32 R78, RZ, RZ, R88 ;  /* 0x000000ffff4e7224 */ /* 0x000fc400078e0058 */
[----:B------:R-:W-:Y:S01]  /*e800*/  IMAD.MOV.U32 R77, RZ, RZ, R89 ;  /* 0x000000ffff4d7224 */ /* 0x000fe200078e0059 */
[----:B------:R2:W5:Y:S01]  /*e810*/  LDL.LU.64 R90, [R1+0x168] ;  /* 0x00016800015a7983 */ /* 0x0005620000300a00 */
[----:B-1----:R-:W-:-:S03]  /*e820*/  FMUL.FTZ R0, R13, UR22 ;  /* 0x000000160d007c20 */ /* 0x002fc60008410000 */
[----:B------:R2:W5:Y:S01]  /*e830*/  LDL.LU.64 R88, [R1+0x160] ;  /* 0x0001600001587983 */ /* 0x0005620000300a00 */
[----:B------:R1:W-:Y:S02]  /*e840*/  MUFU.TANH R142, R0 ;  /* 0x00000000008e7308 */ /* 0x0003e40000002400 */
[----:B-1----:R-:W-:-:S06]  /*e850*/  FMUL.FTZ R0, R12, UR22 ;  /* 0x000000160c007c20 */ /* 0x002fcc0008410000 */
[----:B------:R1:W3:Y:S02]  /*e860*/  MUFU.TANH R12, R0 ;  /* 0x00000000000c7308 */ /* 0x0002e40000002400 */
[----:B-1----:R-:W-:Y:S01]  /*e870*/  FMUL.FTZ R0, R2, UR22 ;  /* 0x0000001602007c20 */ /* 0x002fe20008410000 */
[----:B------:R-:W-:-:S05]  /*e880*/  FMUL.FTZ R2, R229, UR22 ;  /* 0x00000016e5027c20 */ /* 0x000fca0008410000 */
[----:B------:R1:W-:Y:S02]  /*e890*/  MUFU.TANH R252, R0 ;  /* 0x0000000000fc7308 */ /* 0x0003e40000002400 */
[----:B-1----:R-:W-:-:S06]  /*e8a0*/  FMUL.FTZ R0, R220, UR22 ;  /* 0x00000016dc007c20 */ /* 0x002fcc0008410000 */
[----:B------:R1:W-:Y:S02]  /*e8b0*/  MUFU.TANH R220, R0 ;  /* 0x0000000000dc7308 */ /* 0x0003e40000002400 */
[----:B-1----:R-:W-:-:S06]  /*e8c0*/  FMUL.FTZ R0, R221, UR22 ;  /* 0x00000016dd007c20 */ /* 0x002fcc0008410000 */
[----:B------:R1:W-:Y:S02]  /*e8d0*/  MUFU.TANH R221, R0 ;  /* 0x0000000000dd7308 */ /* 0x0003e40000002400 */
[----:B-1----:R-:W-:-:S06]  /*e8e0*/  FMUL.FTZ R0, R222, UR22 ;  /* 0x00000016de007c20 */ /* 0x002fcc0008410000 */
[----:B------:R1:W-:Y:S02]  /*e8f0*/  MUFU.TANH R217, R0 ;  /* 0x0000000000d97308 */ /* 0x0003e40000002400 */
[----:B-1----:R-:W-:Y:S01]  /*e900*/  FMUL.FTZ R0, R208, UR22 ;  /* 0x00000016d0007c20 */ /* 0x002fe20008410000 */
[----:B------:R-:W-:Y:S02]  /*e910*/  IMAD.MOV.U32 R208, RZ, RZ, R3 ;  /* 0x000000ffffd07224 */ /* 0x000fe400078e0003 */
[----:B------:R-:W-:-:S03]  /*e920*/  FMUL.FTZ R3, R223, UR22 ;  /* 0x00000016df037c20 */ /* 0x000fc60008410000 */
[----:B------:R1:W4:Y:S02]  /*e930*/  MUFU.TANH R141, R0 ;  /* 0x00000000008d7308 */ /* 0x0003240000002400 */
[----:B-1----:R-:W-:Y:S01]  /*e940*/  FMUL.FTZ R0, R209, UR22 ;  /* 0x00000016d1007c20 */ /* 0x002fe20008410000 */
[----:B---3--:R-:W-:-:S05]  /*e950*/  IMAD.MOV.U32 R209, RZ, RZ, R12 ;  /* 0x000000ffffd17224 */ /* 0x008fca00078e000c */
[----:B------:R-:W-:Y:S08]  /*e960*/  MUFU.TANH R12, R2 ;  /* 0x00000002000c7308 */ /* 0x000ff00000002400 */
[----:B------:R1:W3:Y:S02]  /*e970*/  MUFU.TANH R19, R0 ;  /* 0x0000000000137308 */ /* 0x0002e40000002400 */
[----:B-1----:R-:W-:-:S06]  /*e980*/  FMUL.FTZ R0, R210, UR22 ;  /* 0x00000016d2007c20 */ /* 0x002fcc0008410000 */
[----:B------:R1:W2:Y:S02]  /*e990*/  MUFU.TANH R18, R0 ;  /* 0x0000000000127308 */ /* 0x0002a40000002400 */
[----:B-1----:R-:W-:-:S06]  /*e9a0*/  FMUL.FTZ R0, R211, UR22 ;  /* 0x00000016d3007c20 */ /* 0x002fcc0008410000 */
[----:B------:R1:W-:Y:S08]  /*e9b0*/  MUFU.TANH R211, R3 ;  /* 0x0000000300d37308 */ /* 0x0003f00000002400 */
[----:B------:R4:W2:Y:S01]  /*e9c0*/  MUFU.TANH R13, R0 ;  /* 0x00000000000d7308 */ /* 0x0008a20000002400 */
[----:B-1----:R-:W-:-:S07]  /*e9d0*/  FMUL.FTZ R3, R230, UR22 ;  /* 0x00000016e6037c20 */ /* 0x002fce0008410000 */
[----:B------:R1:W-:Y:S01]  /*e9e0*/  MUFU.TANH R210, R3 ;  /* 0x0000000300d27308 */ /* 0x0003e20000002400 */
[----:B----4-:R-:W-:Y:S01]  /*e9f0*/  FMUL.FTZ R0, R228, UR22 ;  /* 0x00000016e4007c20 */ /* 0x010fe20008410000 */
[----:B------:R-:W-:-:S06]  /*ea00*/  IMAD.MOV.U32 R228, RZ, RZ, R213 ;  /* 0x000000ffffe47224 */ /* 0x000fcc00078e00d5 */
[----:B------:R4:W2:Y:S01]  /*ea10*/  MUFU.TANH R140, R0 ;  /* 0x00000000008c7308 */ /* 0x0008a20000002400 */
[----:B-1----:R-:W-:Y:S01]  /*ea20*/  FMUL.FTZ R3, R231, UR22 ;  /* 0x00000016e7037c20 */ /* 0x002fe20008410000 */
[----:B----4-:R-:W-:-:S05]  /*ea30*/  MOV R0, UR21 ;  /* 0x0000001500007c02 */ /* 0x010fca0008000f00 */
[----:B------:R-:W-:Y:S02]  /*ea40*/  IMAD R0, R0, 0x40, R216 ;  /* 0x0000004000007824 */ /* 0x000fe400078e02d8 */
[----:B------:R1:W4:Y:S02]  /*ea50*/  MUFU.TANH R216, R3 ;  /* 0x0000000300d87308 */ /* 0x0003240000002400 */
[C---:B------:R-:W-:Y:S01]  /*ea60*/  VIADD R2, R0.reuse, 0x1 ;  /* 0x0000000100027836 */ /* 0x040fe20000000000 */
[----:B------:R-:W-:-:S04]  /*ea70*/  ISETP.GE.AND P4, PT, R0, R14, PT ;  /* 0x0000000e0000720c */ /* 0x000fc80003f86270 */
[C---:B------:R-:W-:Y:S02]  /*ea80*/  ISETP.GE.AND P6, PT, R2.reuse, R14, PT ;  /* 0x0000000e0200720c */ /* 0x040fe40003fc6270 */
[C---:B------:R-:W-:Y:S02]  /*ea90*/  ISETP.GE.AND P0, PT, R2.reuse, R17, PT ;  /* 0x000000110200720c */ /* 0x040fe40003f06270 */
[C---:B------:R-:W-:Y:S02]  /*eaa0*/  ISETP.GE.AND P3, PT, R2.reuse, R16, PT ;  /* 0x000000100200720c */ /* 0x040fe40003f66270 */
[----:B------:R-:W-:Y:S02]  /*eab0*/  ISETP.GE.AND P1, PT, R2, R15, PT ;  /* 0x0000000f0200720c */ /* 0x000fe40003f26270 */
[----:B------:R-:W-:Y:S02]  /*eac0*/  IADD3 R2, R0, 0x8, RZ ;  /* 0x0000000800027810 */ /* 0x000fe40007ffe0ff */
[----:B------:R-:W-:Y:S01]  /*ead0*/  FSEL R143, R143, -INF , !P4 ;  /* 0xff8000008f8f7808 */ /* 0x000fe20006000000 */
[----:B-1----:R-:W-:Y:S01]  /*eae0*/  FMUL.FTZ R3, R84, UR22 ;  /* 0x0000001654037c20 */ /* 0x002fe20008410000 */
[----:B------:R-:W-:-:S02]  /*eaf0*/  FSEL R142, R142, -INF , !P6 ;  /* 0xff8000008e8e7808 */ /* 0x000fc40007000000 */
[C---:B------:R-:W-:Y:S01]  /*eb00*/  ISETP.GE.AND P2, PT, R2.reuse, R14, PT ;  /* 0x0000000e0200720c */ /* 0x040fe20003f46270 */
[----:B------:R-:W-:Y:S01]  /*eb10*/  STL [R1+0x1c], R143 ;  /* 0x00001c8f01007387 */ /* 0x000fe20000100800 */
[C---:B------:R-:W-:Y:S02]  /*eb20*/  ISETP.GE.AND P5, PT, R2.reuse, R17, PT ;  /* 0x000000110200720c */ /* 0x040fe40003fa6270 */
[C---:B------:R-:W-:Y:S01]  /*eb30*/  ISETP.GE.AND P4, PT, R2.reuse, R16, PT ;  /* 0x000000100200720c */ /* 0x040fe20003f86270 */
[----:B------:R-:W-:Y:S01]  /*eb40*/  STL [R1+0x40], R142 ;  /* 0x0000408e01007387 */ /* 0x000fe20000100800 */
[----:B------:R-:W-:Y:S01]  /*eb50*/  ISETP.GE.AND P6, PT, R2, R15, PT ;  /* 0x0000000f0200720c */ /* 0x000fe20003fc6270 */
[----:B------:R-:W-:Y:S01]  /*eb60*/  VIADD R2, R0, 0x9 ;  /* 0x0000000900027836 */ /* 0x000fe20000000000 */
[----:B------:R-:W-:Y:S01]  /*eb70*/  FSEL R141, R141, -INF , !P2 ;  /* 0xff8000008d8d7808 */ /* 0x000fe20005000000 */
[----:B------:R1:W5:Y:S01]  /*eb80*/  LDL.LU R84, [R1+0x158] ;  /* 0x0001580001547983 */ /* 0x0003620000300800 */
[----:B------:R2:W1:Y:S02]  /*eb90*/  MUFU.TANH R213, R3 ;  /* 0x0000000300d57308 */ /* 0x0004640000002400 */
[----:B------:R-:W-:Y:S01]  /*eba0*/  ISETP.GE.AND P2, PT, R2, R14, PT ;  /* 0x0000000e0200720c */ /* 0x000fe20003f46270 */
[----:B------:R-:W-:Y:S03]  /*ebb0*/  STL [R1+0x3c], R141 ;  /* 0x00003c8d01007387 */ /* 0x000fe60000100800 */
[----:B---3--:R-:W-:-:S02]  /*ebc0*/  FSEL R19, R19, -INF , !P2 ;  /* 0xff80000013137808 */ /* 0x008fc40005000000 */
[----:B------:R-:W-:Y:S01]  /*ebd0*/  ISETP.GE.AND P2, PT, R0, R17, PT ;  /* 0x000000110000720c */ /* 0x000fe20003f46270 */
[----:B------:R-:W-:Y:S02]  /*ebe0*/  IMAD.MOV.U32 R222, RZ, RZ, R212 ;  /* 0x000000ffffde7224 */ /* 0x000fe400078e00d4 */
[----:B--2---:R-:W-:Y:S02]  /*ebf0*/  FMUL.FTZ R3, R83, UR22 ;  /* 0x0000001653037c20 */ /* 0x004fe40008410000 */
[----:B------:R2:W5:Y:S01]  /*ec00*/  LDL.LU R83, [R1+0x154] ;  /* 0x0001540001537983 */ /* 0x0005620000300800 */
[----:B------:R-:W-:Y:S01]  /*ec10*/  FSEL R18, R18, -INF , !P5 ;  /* 0xff80000012127808 */ /* 0x000fe20006800000 */
[----:B------:R3:W2:Y:S01]  /*ec20*/  MUFU.TANH R212, R3 ;  /* 0x0000000300d47308 */ /* 0x0006a20000002400 */
[----:B------:R-:W-:Y:S01]  /*ec30*/  ISETP.GE.AND P5, PT, R2, R15, PT ;  /* 0x0000000f0200720c */ /* 0x000fe20003fa6270 */
[----:B------:R4:W-:Y:S01]  /*ec40*/  STL [R1+0x44], R19 ;  /* 0x0000441301007387 */ /* 0x0009e20000100800 */
[----:B------:R-:W-:-:S02]  /*ec50*/  IMAD.MOV.U32 R229, RZ, RZ, R208 ;  /* 0x000000ffffe57224 */ /* 0x000fc400078e00d0 */
[----:B---3--:R-:W-:Y:S01]  /*ec60*/  FMUL.FTZ R3, R224, UR22 ;  /* 0x00000016e0037c20 */ /* 0x008fe20008410000 */
[----:B----4-:R-:W-:Y:S02]  /*ec70*/  FSEL R19, R209, -INF , !P2 ;  /* 0xff800000d1137808 */ /* 0x010fe40005000000 */
[----:B------:R-:W-:Y:S01]  /*ec80*/  ISETP.GE.AND P2, PT, R2, R17, PT ;  /* 0x000000110200720c */ /* 0x000fe20003f46270 */
[----:B------:R3:W-:Y:S02]  /*ec90*/  MUFU.TANH R209, R3 ;  /* 0x0000000300d17308 */ /* 0x0007e40000002400 */
[----:B------:R4:W-:Y:S01]  /*eca0*/  STL [R1+0x10], R19 ;  /* 0x0000101301007387 */ /* 0x0009e20000100800 */
[----:B---3--:R-:W-:Y:S02]  /*ecb0*/  FSEL R3, R13, -INF , !P2 ;  /* 0xff8000000d037808 */ /* 0x008fe40005000000 */
[----:B------:R-:W-:Y:S02]  /*ecc0*/  ISETP.GE.AND P2, PT, R0, R16, PT ;  /* 0x000000100000720c */ /* 0x000fe40003f46270 */
[----:B----4-:R-:W-:-:S02]  /*ecd0*/  FSEL R19, R252, -INF , !P0 ;  /* 0xff800000fc137808 */ /* 0x010fc40004000000 */
[----:B------:R-:W-:Y:S02]  /*ece0*/  FSEL R13, R140, -INF , !P4 ;  /* 0xff8000008c0d7808 */ /* 0x000fe40006000000 */
[----:B------:R-:W-:Y:S01]  /*ecf0*/  ISETP.GE.AND P0, PT, R2, R16, PT ;  /* 0x000000100200720c */ /* 0x000fe20003f06270 */
[----:B------:R-:W-:Y:S01]  /*ed00*/  STL [R1+0x48], R19 ;  /* 0x0000481301007387 */ /* 0x000fe20000100800 */
[----:B------:R-:W-:-:S03]  /*ed10*/  FMUL.FTZ R2, R225, UR22 ;  /* 0x00000016e1027c20 */ /* 0x000fc60008410000 */
[----:B------:R-:W-:Y:S01]  /*ed20*/  STL [R1+0x4c], R18 ;  /* 0x00004c1201007387 */ /* 0x000fe20000100800 */
[----:B------:R3:W-:Y:S03]  /*ed30*/  MUFU.TANH R208, R2 ;  /* 0x0000000200d07308 */ /* 0x0007e60000002400 */
[----:B------:R4:W-:Y:S04]  /*ed40*/  STL [R1+0x50], R3 ;  /* 0x0000500301007387 */ /* 0x0009e80000100800 */
[----:B------:R-:W2:Y:S01]  /*ed50*/  LDSM.16.M88.4 R140, [R232+0x9000] ;  /* 0x00900000e88c783b */ /* 0x000ea20000000200 */
[----:B------:R-:W-:Y:S02]  /*ed60*/  FSEL R211, R211, -INF , !P1 ;  /* 0xff800000d3d37808 */ /* 0x000fe40004800000 */
[----:B---3--:R-:W-:-:S02]  /*ed70*/  IADD3 R2, R0, 0x10, RZ ;  /* 0x0000001000027810 */ /* 0x008fc40007ffe0ff */
[----:B----4-:R-:W-:Y:S02]  /*ed80*/  FSEL R3, R220, -INF , !P2 ;  /* 0xff800000dc037808 */ /* 0x010fe40005000000 */
[----:B------:R-:W-:Y:S02]  /*ed90*/  FSEL R18, R221, -INF , !P3 ;  /* 0xff800000dd127808 */ /* 0x000fe40005800000 */
[----:B------:R-:W-:Y:S01]  /*eda0*/  ISETP.GE.AND P2, PT, R0, R15, PT ;  /* 0x0000000f0000720c */ /* 0x000fe20003f46270 */
[----:B------:R3:W-:Y:S01]  /*edb0*/  STL [R1+0xc], R3 ;  /* 0x00000c0301007387 */ /* 0x0007e20000100800 */
[C---:B------:R-:W-:Y:S02]  /*edc0*/  ISETP.GE.AND P3, PT, R2.reuse, R14, PT ;  /* 0x0000000e0200720c */ /* 0x040fe40003f66270 */
[----:B------:R-:W-:Y:S02]  /*edd0*/  FSEL R252, R217, -INF , !P2 ;  /* 0xff800000d9fc7808 */ /* 0x000fe40005000000 */
[----:B------:R-:W-:-:S02]  /*ede0*/  ISETP.GE.AND P4, PT, R2, R17, PT ;  /* 0x000000110200720c */ /* 0x000fc40003f86270 */
[----:B------:R-:W-:Y:S01]  /*edf0*/  ISETP.GE.AND P2, PT, R2, R15, PT ;  /* 0x0000000f0200720c */ /* 0x000fe20003f46270 */
[----:B---3--:R-:W-:Y:S02]  /*ee00*/  FMUL.FTZ R3, R82, UR22 ;  /* 0x0000001652037c20 */ /* 0x008fe40008410000 */
[----:B------:R3:W5:Y:S02]  /*ee10*/  LDL.LU R82, [R1+0x150] ;  /* 0x0001500001527983 */ /* 0x0007640000300800 */
[----:B------:R4:W2:Y:S02]  /*ee20*/  MUFU.TANH R19, R3 ;  /* 0x0000000300137308 */ /* 0x0008a40000002400 */
[----:B------:R1:W-:Y:S04]  /*ee30*/  STL [R1+0x24], R18 ;  /* 0x0000241201007387 */ /* 0x0003e80000100800 */
[----:B------:R-:W-:Y:S01]  /*ee40*/  STL [R1+0x38], R13 ;  /* 0x0000380d01007387 */ /* 0x000fe20000100800 */
[----:B----4-:R-:W-:-:S02]  /*ee50*/  FSEL R3, R12, -INF , !P0 ;  /* 0xff8000000c037808 */ /* 0x010fc40004000000 */
[----:B------:R-:W-:Y:S01]  /*ee60*/  ISETP.GE.AND P0, PT, R2, R16, PT ;  /* 0x000000100200720c */ /* 0x000fe20003f06270 */
[----:B------:R-:W-:Y:S02]  /*ee70*/  FMUL.FTZ R2, R81, UR22 ;  /* 0x0000001651027c20 */ /* 0x000fe40008410000 */
[----:B------:R4:W-:Y:S01]  /*ee80*/  STL [R1+0x28], R3 ;  /* 0x0000280301007387 */ /* 0x0009e20000100800 */
[----:B------:R-:W-:-:S03]  /*ee90*/  VIADD R12, R0, 0x11 ;  /* 0x00000011000c7836 */ /* 0x000fc60000000000 */
[----:B------:R3:W5:Y:S01]  /*eea0*/  LDL.LU R81, [R1+0x14c] ;  /* 0x00014c0001517983 */ /* 0x0007620000300800 */
[----:B-1----:R1:W3:Y:S01]  /*eeb0*/  MUFU.TANH R18, R2 ;  /* 0x0000000200127308 */ /* 0x0022e20000002400 */
[----:B------:R-:W-:Y:S02]  /*eec0*/  FSEL R216, R216, -INF , !P5 ;  /* 0xff800000d8d87808 */ /* 0x000fe40006800000 */
[----:B------:R3:W-:Y:S01]  /*eed0*/  STL [R1+0x20], R211 ;  /* 0x000020d301007387 */ /* 0x0007e20000100800 */
[----:B------:R-:W-:Y:S02]  /*eee0*/  ISETP.GE.AND P1, PT, R12, R14, PT ;  /* 0x0000000e0c00720c */ /* 0x000fe40003f26270 */
[----:B------:R-:W-:Y:S01]  /*eef0*/  FSEL R217, R213, -INF , !P3 ;  /* 0xff800000d5d97808 */ /* 0x000fe20005800000 */
[----:B-1----:R-:W-:Y:S01]  /*ef00*/  FMUL.FTZ R2, R227, UR22 ;  /* 0x00000016e3027c20 */ /* 0x002fe20008410000 */
[----:B----4-:R-:W-:-:S04]  /*ef10*/  FMUL.FTZ R3, R226, UR22 ;  /* 0x00000016e2037c20 */ /* 0x010fc80008410000 */
[----:B------:R1:W4:Y:S01]  /*ef20*/  MUFU.TANH R13, R3 ;  /* 0x00000003000d7308 */ /* 0x0003220000002400 */
[----:B--2---:R-:W-:Y:S02]  /*ef30*/  FSEL R220, R212, -INF , !P1 ;  /* 0xff800000d4dc7808 */ /* 0x004fe40004800000 */
[----:B------:R-:W-:Y:S01]  /*ef40*/  FSEL R19, R19, -INF , !P4 ;  /* 0xff80000013137808 */ /* 0x000fe20006000000 */
[----:B---3--:R-:W-:Y:S01]  /*ef50*/  FMUL.FTZ R211, R80, UR22 ;  /* 0x0000001650d37c20 */ /* 0x008fe20008410000 */
[----:B-1----:R-:W-:-:S03]  /*ef60*/  FSEL R3, R210, -INF , !P6 ;  /* 0xff800000d2037808 */ /* 0x002fc60007000000 */
[----:B------:R1:W2:Y:S01]  /*ef70*/  MUFU.TANH R210, R2 ;  /* 0x0000000200d27308 */ /* 0x0002a20000002400 */
[C---:B------:R-:W-:Y:S01]  /*ef80*/  ISETP.GE.AND P6, PT, R12.reuse, R17, PT ;  /* 0x000000110c00720c */ /* 0x040fe20003fc6270 */
[----:B------:R3:W-:Y:S01]  /*ef90*/  STL [R1+0x18], R3 ;  /* 0x0000180301007387 */ /* 0x0007e20000100800 */
[----:B------:R-:W-:-:S03]  /*efa0*/  ISETP.GE.AND P1, PT, R12, R16, PT ;  /* 0x000000100c00720c */ /* 0x000fc60003f26270 */
[----:B------:R2:W5:Y:S02]  /*efb0*/  LDL.LU R80, [R1+0x148] ;  /* 0x0001480001507983 */ /* 0x0005640000300800 */
[----:B------:R-:W2:Y:S01]  /*efc0*/  MUFU.TANH R211, R211 ;  /* 0x000000d300d37308 */ /* 0x000ea20000002400 */
[----:B------:R-:W-:Y:S01]  /*efd0*/  IMAD.MOV.U32 R213, RZ, RZ, R229 ;  /* 0x000000ffffd57224 */ /* 0x000fe200078e00e5 */
[----:B------:R-:W-:Y:S01]  /*efe0*/  MOV R212, R228 ;  /* 0x000000e400d47202 */ /* 0x000fe20000000f00 */
[----:B------:R-:W-:Y:S01]  /*eff0*/  STL [R1+0x14], R216 ;  /* 0x000014d801007387 */ /* 0x000fe20000100800 */
[----:B------:R-:W-:Y:S01]  /*f000*/  HMMA.16816.F32 R228, R132, R140, RZ ;  /* 0x0000008c84e4723c */ /* 0x000fe200000018ff */
[----:B-1----:R-:W-:-:S05]  /*f010*/  VIADD R2, R0, 0x19 ;  /* 0x0000001900027836 */ /* 0x002fca0000000000 */
[----:B------:R-:W-:Y:S01]  /*f020*/  HMMA.16816.F32 R224, R132, R218, RZ ;  /* 0x000000da84e0723c */ /* 0x000fe200000018ff */
[----:B------:R-:W-:Y:S01]  /*f030*/  ISETP.GE.AND P3, PT, R2, R14, PT ;  /* 0x0000000e0200720c */ /* 0x000fe20003f66270 */
[----:B---3--:R-:W-:-:S05]  /*f040*/  VIADD R3, R0, 0x18 ;  /* 0x0000001800037836 */ /* 0x008fca0000000000 */
[C---:B------:R-:W-:Y:S02]  /*f050*/  ISETP.GE.AND P5, PT, R3.reuse, R14, PT ;  /* 0x0000000e0300720c */ /* 0x040fe40003fa6270 */
[----:B------:R-:W-:Y:S02]  /*f060*/  ISETP.GE.AND P4, PT, R3, R16, PT ;  /* 0x000000100300720c */ /* 0x000fe40003f86270 */
[----:B------:R-:W-:Y:S02]  /*f070*/  FSEL R209, R209, -INF , !P5 ;  /* 0xff800000d1d17808 */ /* 0x000fe40006800000 */
[----:B------:R-:W-:Y:S02]  /*f080*/  ISETP.GE.AND P5, PT, R12, R15, PT ;  /* 0x0000000f0c00720c */ /* 0x000fe40003fa6270 */
[----:B------:R-:W-:Y:S01]  /*f090*/  FSEL R12, R208, -INF , !P3 ;  /* 0xff800000d00c7808 */ /* 0x000fe20005800000 */
[----:B------:R-:W-:Y:S01]  /*f0a0*/  STL [R1+0x78], R209 ;  /* 0x000078d101007387 */ /* 0x000fe20000100800 */
[----:B------:R-:W-:-:S07]  /*f0b0*/  ISETP.GE.AND P3, PT, R3, R17, PT ;  /* 0x000000110300720c */ /* 0x000fce0003f66270 */
[----:B------:R-:W-:Y:S01]  /*f0c0*/  HMMA.16816.F32 R224, R60, R214, R224 ;  /* 0x000000d63ce0723c */ /* 0x000fe200000018e0 */
[----:B------:R1:W-:Y:S04]  /*f0d0*/  STL [R1+0x7c], R12 ;  /* 0x00007c0c01007387 */ /* 0x0003e80000100800 */
[----:B------:R3:W-:Y:S01]  /*f0e0*/  STL [R1+0x80], R19 ;  /* 0x0000801301007387 */ /* 0x0007e20000100800 */
[----:B-1----:R-:W-:Y:S01]  /*f0f0*/  FSEL R12, R18, -INF , !P6 ;  /* 0xff800000120c7808 */ /* 0x002fe20007000000 */
[----:B------:R-:W-:Y:S01]  /*f100*/  IMAD.MOV.U32 R18, RZ, RZ, R222 ;  /* 0x000000ffff127224 */ /* 0x000fe200078e00de */
[----:B------:R-:W-:Y:S01]  /*f110*/  ISETP.GE.AND P6, PT, R3, R15, PT ;  /* 0x0000000f0300720c */ /* 0x000fe20003fc6270 */
[----:B---3--:R-:W-:Y:S01]  /*f120*/  IMAD.MOV.U32 R19, RZ, RZ, R220 ;  /* 0x000000ffff137224 */ /* 0x008fe200078e00dc */
[----:B----4-:R-:W-:Y:S01]  /*f130*/  FSEL R3, R13, -INF , !P3 ;  /* 0xff8000000d037808 */ /* 0x010fe20005800000 */
[----:B------:R-:W-:Y:S01]  /*f140*/  HMMA.16816.F32 R220, R132, R142, RZ ;  /* 0x0000008e84dc723c */ /* 0x000fe200000018ff */
[----:B------:R-:W-:Y:S01]  /*f150*/  ISETP.GE.AND P3, PT, R2, R17, PT ;  /* 0x000000110200720c */ /* 0x000fe20003f66270 */
[----:B------:R1:W-:Y:S04]  /*f160*/  STL [R1+0x84], R12 ;  /* 0x0000840c01007387 */ /* 0x0003e80000100800 */
[----:B------:R3:W-:Y:S01]  /*f170*/  STL [R1+0x8c], R3 ;  /* 0x00008c0301007387 */ /* 0x0007e20000100800 */
[----:B--2---:R-:W-:-:S02]  /*f180*/  FSEL R133, R210, -INF , !P3 ;  /* 0xff800000d2857808 */ /* 0x004fc40005800000 */
[----:B------:R-:W-:Y:S02]  /*f190*/  FSEL R132, R211, -INF , !P0 ;  /* 0xff800000d3847808 */ /* 0x000fe40004000000 */
[C---:B------:R-:W-:Y:S01]  /*f1a0*/  ISETP.GE.AND P3, PT, R2.reuse, R16, PT ;  /* 0x000000100200720c */ /* 0x040fe20003f66270 */
[----:B------:R-:W-:Y:S01]  /*f1b0*/  STL [R1+0x88], R133 ;  /* 0x0000888501007387 */ /* 0x000fe20000100800 */
[----:B------:R-:W-:-:S03]  /*f1c0*/  ISETP.GE.AND P0, PT, R2, R15, PT ;  /* 0x0000000f0200720c */ /* 0x000fc60003f06270 */
[----:B------:R-:W-:Y:S08]  /*f1d0*/  STL [R1+0x6c], R132 ;  /* 0x00006c8401007387 */ /* 0x000ff00000100800 */
[----:B------:R-:W-:Y:S01]  /*f1e0*/  IMAD.MOV.U32 R209, RZ, RZ, R220 ;  /* 0x000000ffffd17224 */ /* 0x000fe200078e00dc */
[----:B------:R-:W-:Y:S01]  /*f1f0*/  MOV R208, R221 ;  /* 0x000000dd00d07202 */ /* 0x000fe20000000f00 */
[----:B------:R-:W-:-:S02]  /*f200*/  IMAD.MOV.U32 R13, RZ, RZ, R222 ;  /* 0x000000ffff0d7224 */ /* 0x000fc400078e00de */
[----:B------:R-:W-:Y:S02]  /*f210*/  IMAD.MOV.U32 R135, RZ, RZ, R209 ;  /* 0x000000ffff877224 */ /* 0x000fe400078e00d1 */
[----:B-1----:R-:W-:Y:S02]  /*f220*/  IMAD.MOV.U32 R12, RZ, RZ, R217 ;  /* 0x000000ffff0c7224 */ /* 0x002fe400078e00d9 */
[----:B---3--:R-:W-:Y:S01]  /*f230*/  IMAD.MOV.U32 R3, RZ, RZ, R223 ;  /* 0x000000ffff037224 */ /* 0x008fe200078e00df */
[----:B------:R-:W-:Y:S01]  /*f240*/  HMMA.16816.F32 R216, R136, R218, RZ ;  /* 0x000000da88d8723c */ /* 0x000fe200000018ff */
[----:B------:R-:W-:-:S05]  /*f250*/  IMAD.MOV.U32 R2, RZ, RZ, R208 ;  /* 0x000000ffff027224 */ /* 0x000fca00078e00d0 */
[C---:B------:R-:W-:Y:S06]  /*f260*/  HMMA.16816.F32 R208, R136.reuse, R140, RZ ;  /* 0x0000008c88d0723c */ /* 0x040fec00000018ff */
[----:B------:R-:W-:Y:S07]  /*f270*/  HMMA.16816.F32 R220, R136, R142, RZ ;  /* 0x0000008e88dc723c */ /* 0x000fee00000018ff */
[----:B------:R-:W-:-:S02]  /*f280*/  MOV R139, R135 ;  /* 0x00000087008b7202 */ /* 0x000fc40000000f00 */
[----:B------:R-:W1:Y:S09]  /*f290*/  LDSM.16.M88.4 R132, [R249] ;  /* 0x00000000f984783b */ /* 0x000e720000000200 */
[----:B-1----:R-:W-:Y:S07]  /*f2a0*/  HMMA.16816.F32 R140, R64, R132, R208 ;  /* 0x00000084408c723c */ /* 0x002fee00000018d0 */
[----:B------:R-:W-:-:S02]  /*f2b0*/  IMAD.MOV.U32 R208, RZ, RZ, R139 ;  /* 0x000000ffffd07224 */ /* 0x000fc400078e008b */
[----:B------:R-:W-:Y:S01]  /*f2c0*/  IMAD.MOV.U32 R209, RZ, RZ, R2 ;  /* 0x000000ffffd17224 */ /* 0x000fe200078e0002 */
[----:B------:R-:W-:Y:S01]  /*f2d0*/  HMMA.16816.F32 R136, R60, R132, R228 ;  /* 0x000000843c88723c */ /* 0x000fe200000018e4 */
[----:B------:R-:W-:Y:S02]  /*f2e0*/  IMAD.MOV.U32 R210, RZ, RZ, R13 ;  /* 0x000000ffffd27224 */ /* 0x000fe400078e000d */
[----:B------:R-:W-:-:S07]  /*f2f0*/  IMAD.MOV.U32 R211, RZ, RZ, R3 ;  /* 0x000000ffffd37224 */ /* 0x000fce00078e0003 */
[-C--:B------:R-:W-:Y:S01]  /*f300*/  HMMA.16816.F32 R228, R60, R134.reuse, R208 ;  /* 0x000000863ce4723c */ /* 0x080fe200000018d0 */
[----:B------:R-:W1:Y:S05]  /*f310*/  LDSM.16.M88.4 R60, [R238+0x9000] ;  /* 0x00900000ee3c783b */ /* 0x000e6a0000000200 */
[C---:B------:R-:W-:Y:S06]  /*f320*/  HMMA.16816.F32 R208, R64.reuse, R134, R220 ;  /* 0x0000008640d0723c */ /* 0x040fec00000018dc */
[----:B------:R-:W-:Y:S01]  /*f330*/  HMMA.16816.F32 R64, R64, R214, R216 ;  /* 0x000000d64040723c */ /* 0x000fe200000018d8 */
[----:B------:R-:W-:Y:S01]  /*f340*/  MOV R220, R18 ;  /* 0x0000001200dc7202 */ /* 0x000fe20000000f00 */
[----:B------:R-:W-:-:S02]  /*f350*/  IMAD.MOV.U32 R221, RZ, RZ, R212 ;  /* 0x000000ffffdd7224 */ /* 0x000fc400078e00d4 */
[----:B------:R-:W-:Y:S02]  /*f360*/  IMAD.MOV.U32 R222, RZ, RZ, R213 ;  /* 0x000000ffffde7224 */ /* 0x000fe400078e00d5 */
[----:B------:R-:W-:-:S15]  /*f370*/  IMAD.MOV.U32 R223, RZ, RZ, R79 ;  /* 0x000000ffffdf7224 */ /* 0x000fde00078e004f */
[----:B------:R-:W-:-:S03]  /*f380*/  NOP ;  /* 0x0000000000007918 */ /* 0x000fc60000000000 */
[----:B------:R-:W-:Y:S01]  /*f390*/  IMAD.MOV.U32 R18, RZ, RZ, R64 ;  /* 0x000000ffff127224 */ /* 0x000fe200078e0040 */
[----:B------:R-:W-:Y:S01]  /*f3a0*/  MOV R13, R65 ;  /* 0x00000041000d7202 */ /* 0x000fe20000000f00 */
[----:B------:R-:W-:Y:S01]  /*f3b0*/  IMAD.MOV.U32 R3, RZ, RZ, R66 ;  /* 0x000000ffff037224 */ /* 0x000fe200078e0042 */
[-C--:B-1----:R-:W-:Y:S01]  /*f3c0*/  HMMA.16816.F32 R132, R52, R60.reuse, R136 ;  /* 0x0000003c3484723c */ /* 0x082fe20000001888 */
[----:B------:R-:W-:Y:S01]  /*f3d0*/  IMAD.MOV.U32 R2, RZ, RZ, R67 ;  /* 0x000000ffff027224 */ /* 0x000fe200078e0043 */
[----:B------:R-:W1:Y:S04]  /*f3e0*/  LDSM.16.M88.4 R136, [R238+0x9800] ;  /* 0x00980000ee88783b */ /* 0x000e680000000200 */
[----:B------:R-:W2:Y:S01]  /*f3f0*/  LDSM.16.M88.4 R64, [R237+0x1000] ;  /* 0x00100000ed40783b */ /* 0x000ea20000000200 */
[----:B------:R-:W-:Y:S06]  /*f400*/  HMMA.16816.F32 R140, R56, R60, R140 ;  /* 0x0000003c388c723c */ /* 0x000fec000000188c */
[-C--:B------:R-:W-:Y:S06]  /*f410*/  HMMA.16816.F32 R216, R52, R62.reuse, R228 ;  /* 0x0000003e34d8723c */ /* 0x080fec00000018e4 */
[----:B------:R-:W-:Y:S01]  /*f420*/  HMMA.16816.F32 R208, R56, R62, R208 ;  /* 0x0000003e38d0723c */ /* 0x000fe200000018d0 */
[----:B------:R-:W3:Y:S01]  /*f430*/  LDSM.16.M88.4 R60, [R232+0xb000] ;  /* 0x00b00000e83c783b */ /* 0x000ee20000000200 */
[----:B------:R-:W-:Y:S01]  /*f440*/  IMAD.MOV.U32 R212, RZ, RZ, R78 ;  /* 0x000000ffffd47224 */ /* 0x000fe200078e004e */
[----:B------:R-:W-:Y:S01]  /*f450*/  MOV R214, R76 ;  /* 0x0000004c00d67202 */ /* 0x000fe20000000f00 */
[----:B------:R-:W-:Y:S01]  /*f460*/  IMAD.MOV.U32 R213, RZ, RZ, R77 ;  /* 0x000000ffffd57224 */ /* 0x000fe200078e004d */
[----:B------:R-:W-:Y:S01]  /*f470*/  MOV R231, R2 ;  /* 0x0000000200e77202 */ /* 0x000fe20000000f00 */
[----:B------:R-:W-:Y:S01]  /*f480*/  IMAD.MOV.U32 R215, RZ, RZ, R75 ;  /* 0x000000ffffd77224 */ /* 0x000fe200078e004b */
[----:B------:R4:W5:Y:S01]  /*f490*/  LDL.LU R79, [R1+0x144] ;  /* 0x00014400014f7983 */ /* 0x0009620000300800 */
[----:B------:R-:W-:-:S02]  /*f4a0*/  IMAD.MOV.U32 R228, RZ, RZ, R18 ;  /* 0x000000ffffe47224 */ /* 0x000fc400078e0012 */
[----:B------:R-:W-:Y:S01]  /*f4b0*/  IMAD.MOV.U32 R229, RZ, RZ, R13 ;  /* 0x000000ffffe57224 */ /* 0x000fe200078e000d */
[C---:B-1----:R-:W-:Y:S06]  /*f4c0*/  HMMA.16816.F32 R220, R52.reuse, R136, R220 ;  /* 0x0000008834dc723c */ /* 0x042fec00000018dc */
[----:B------:R-:W-:Y:S01]  /*f4d0*/  HMMA.16816.F32 R224, R52, R138, R224 ;  /* 0x0000008a34e0723c */ /* 0x000fe200000018e0 */
[----:B------:R-:W-:-:S05]  /*f4e0*/  IMAD.MOV.U32 R230, RZ, RZ, R3 ;  /* 0x000000ffffe67224 */ /* 0x000fca00078e0003 */
[----:B--2---:R-:W-:Y:S06]  /*f4f0*/  HMMA.16816.F32 R140, R48, R64, R140 ;  /* 0x00000040308c723c */ /* 0x004fec000000188c */
[C---:B------:R-:W-:Y:S01]  /*f500*/  HMMA.16816.F32 R216, R44.reuse, R66, R216 ;  /* 0x000000422cd8723c */ /* 0x040fe200000018d8 */
[----:B------:R-:W-:Y:S01]  /*f510*/  FMUL.FTZ R2, R74, UR22 ;  /* 0x000000164a027c20 */ /* 0x000fe20008410000 */
[----:B------:R4:W5:Y:S04]  /*f520*/  LDL.LU R78, [R1+0x140] ;  /* 0x00014000014e7983 */ /* 0x0009680000300800 */
[----:B------:R-:W-:Y:S01]  /*f530*/  HMMA.16816.F32 R52, R44, R64, R132 ;  /* 0x000000402c34723c */ /* 0x000fe20000001884 */
[----:B------:R-:W1:Y:S04]  /*f540*/  LDSM.16.M88.4 R132, [R237+0x1800] ;  /* 0x00180000ed84783b */ /* 0x000e680000000200 */
[----:B------:R4:W5:Y:S01]  /*f550*/  LDL.LU R77, [R1+0x13c] ;  /* 0x00013c00014d7983 */ /* 0x0009620000300800 */
[C---:B------:R-:W-:Y:S03]  /*f560*/  HMMA.16816.F32 R212, R56.reuse, R136, R212 ;  /* 0x0000008838d4723c */ /* 0x040fe600000018d4 */
[----:B------:R4:W5:Y:S03]  /*f570*/  LDL.LU R76, [R1+0x138] ;  /* 0x00013800014c7983 */ /* 0x0009660000300800 */
[----:B------:R-:W-:Y:S01]  /*f580*/  HMMA.16816.F32 R56, R56, R138, R228 ;  /* 0x0000008a3838723c */ /* 0x000fe200000018e4 */
[----:B------:R4:W5:Y:S04]  /*f590*/  LDL.LU R75, [R1+0x134] ;  /* 0x00013400014b7983 */ /* 0x0009680000300800 */
[----:B------:R4:W5:Y:S01]  /*f5a0*/  LDL.LU R74, [R1+0x130] ;  /* 0x00013000014a7983 */ /* 0x0009620000300800 */
[----:B---3--:R-:W-:Y:S06]  /*f5b0*/  HMMA.16816.F32 R136, R40, R60, R140 ;  /* 0x0000003c2888723c */ /* 0x008fec000000188c */
[----:B------:R-:W-:Y:S06]  /*f5c0*/  HMMA.16816.F32 R64, R48, R66, R208 ;  /* 0x000000423040723c */ /* 0x000fec00000018d0 */
[----:B------:R-:W-:Y:S06]  /*f5d0*/  HMMA.16816.F32 R208, R36, R62, R216 ;  /* 0x0000003e24d0723c */ /* 0x000fec00000018d8 */
[C---:B-1----:R-:W-:Y:S06]  /*f5e0*/  HMMA.16816.F32 R220, R44.reuse, R132, R220 ;  /* 0x000000842cdc723c */ /* 0x042fec00000018dc */
[----:B------:R-:W-:Y:S06]  /*f5f0*/  HMMA.16816.F32 R224, R44, R134, R224 ;  /* 0x000000862ce0723c */ /* 0x000fec00000018e0 */
[----:B------:R-:W-:Y:S01]  /*f600*/  HMMA.16816.F32 R44, R36, R60, R52 ;  /* 0x0000003c242c723c */ /* 0x000fe20000001834 */
[----:B------:R-:W1:Y:S05]  /*f610*/  LDSM.16.M88.4 R52, [R245] ;  /* 0x00000000f534783b */ /* 0x000e6a0000000200 */
[C---:B------:R-:W-:Y:S06]  /*f620*/  HMMA.16816.F32 R140, R48.reuse, R132, R212 ;  /* 0x00000084308c723c */ /* 0x040fec00000018d4 */
[----:B------:R-:W-:Y:S01]  /*f630*/  HMMA.16816.F32 R48, R48, R134, R56 ;  /* 0x000000863030723c */ /* 0x000fe20000001838 */
[----:B------:R-:W2:Y:S05]  /*f640*/  LDSM.16.M88.4 R56, [R232+0xb800] ;  /* 0x00b80000e838783b */ /* 0x000eaa0000000200 */
[----:B------:R-:W-:Y:S06]  /*f650*/  HMMA.16816.F32 R64, R40, R62, R64 ;  /* 0x0000003e2840723c */ /* 0x000fec0000001840 */
[-C--:B-1----:R-:W-:Y:S01]  /*f660*/  HMMA.16816.F32 R132, R28, R52.reuse, R44 ;  /* 0x000000341c84723c */ /* 0x082fe2000000182c */
[----:B------:R-:W1:Y:S05]  /*f670*/  LDSM.16.M88.4 R44, [R238+0xb000] ;  /* 0x00b00000ee2c783b */ /* 0x000e6a0000000200 */
[----:B------:R-:W-:Y:S06]  /*f680*/  HMMA.16816.F32 R136, R32, R52, R136 ;  /* 0x000000342088723c */ /* 0x000fec0000001888 */
[C---:B--2---:R-:W-:Y:S01]  /*f690*/  HMMA.16816.F32 R60, R40.reuse, R58, R48 ;  /* 0x0000003a283c723c */ /* 0x044fe20000001830 */
[----:B------:R-:W2:Y:S05]  /*f6a0*/  LDSM.16.M88.4 R48, [R244] ;  /* 0x00000000f430783b */ /* 0x000eaa0000000200 */
[----:B------:R-:W-:Y:S01]  /*f6b0*/  HMMA.16816.F32 R140, R40, R56, R140 ;  /* 0x00000038288c723c */ /* 0x000fe2000000188c */
[----:B------:R-:W3:Y:S05]  /*f6c0*/  LDSM.16.M88.4 R40, [R237+0x3000] ;  /* 0x00300000ed28783b */ /* 0x000eea0000000200 */
[-C--:B------:R-:W-:Y:S06]  /*f6d0*/  HMMA.16816.F32 R208, R28, R54.reuse, R208 ;  /* 0x000000361cd0723c */ /* 0x080fec00000018d0 */
[----:B------:R-:W-:Y:S06]  /*f6e0*/  HMMA.16816.F32 R52, R32, R54, R64 ;  /* 0x000000362034723c */ /* 0x000fec0000001840 */
[-C--:B-1----:R-:W-:Y:S01]  /*f6f0*/  HMMA.16816.F32 R64, R24, R44.reuse, R136 ;  /* 0x0000002c1840723c */ /* 0x082fe20000001888 */
[----:B------:R1:W4:Y:S05]  /*f700*/  MUFU.TANH R217, R2 ;  /* 0x0000000200d97308 */ /* 0x00032a0000002400 */
[----:B------:R-:W-:Y:S06]  /*f710*/  HMMA.16816.F32 R132, R20, R44, R132 ;  /* 0x0000002c1484723c */ /* 0x000fec0000001884 */
[C---:B--2---:R-:W-:Y:S06]  /*f720*/  HMMA.16816.F32 R140, R32.reuse, R48, R140 ;  /* 0x00000030208c723c */ /* 0x044fec000000188c */
[----:B------:R-:W-:Y:S06]  /*f730*/  HMMA.16816.F32 R136, R32, R50, R60 ;  /* 0x000000322088723c */ /* 0x000fec000000183c */
[----:B------:R-:W-:Y:S01]  /*f740*/  HMMA.16816.F32 R32, R24, R46, R52 ;  /* 0x0000002e1820723c */ /* 0x000fe20000001834 */
[----:B-1----:R-:W-:Y:S01]  /*f750*/  FMUL.FTZ R2, R73, UR22 ;  /* 0x0000001649027c20 */ /* 0x002fe20008410000 */
[----:B------:R-:W-:Y:S01]  /*f760*/  IMAD.MOV.U32 R231, RZ, RZ, R19 ;  /* 0x000000ffffe77224 */ /* 0x000fe200078e0013 */
[----:B------:R1:W5:Y:S02]  /*f770*/  LDL.LU R73, [R1+0x12c] ;  /* 0x00012c0001497983 */ /* 0x0003640000300800 */
[----:B------:R2:W-:Y:S01]  /*f780*/  MUFU.TANH R213, R2 ;  /* 0x0000000200d57308 */ /* 0x0005e20000002400 */
[----:B---3--:R-:W-:Y:S01]  /*f790*/  HMMA.16816.F32 R60, R8, R40, R64 ;  /* 0x00000028083c723c */ /* 0x008fe20000001840 */
[----:B--2---:R-:W-:-:S15]  /*f7a0*/  FMUL.FTZ R2, R72, UR22 ;  /* 0x0000001648027c20 */ /* 0x004fde0008410000 */
[----:B------:R-:W-:-:S02]  /*f7b0*/  NOP ;  /* 0x0000000000007918 */ /* 0x000fc40000000000 */
[----:B------:R-:W-:Y:S01]  /*f7c0*/  HMMA.16816.F32 R52, R8, R42, R32 ;  /* 0x0000002a0834723c */ /* 0x000fe20000001820 */
[----:B------:R1:W5:Y:S01]  /*f7d0*/  LDL.LU R72, [R1+0x128] ;  /* 0x0001280001487983 */ /* 0x0003620000300800 */
[----:B------:R2:W-:Y:S04]  /*f7e0*/  MUFU.TANH R215, R2 ;  /* 0x0000000200d77308 */ /* 0x0005e80000002400 */
[----:B------:R-:W-:Y:S01]  /*f7f0*/  HMMA.16816.F32 R32, R20, R46, R208 ;  /* 0x0000002e1420723c */ /* 0x000fe200000018d0 */
[----:B------:R-:W3:Y:S01]  /*f800*/  LDSM.16.M88.4 R44, [R238+0xb800] ;  /* 0x00b80000ee2c783b */ /* 0x000ee20000000200 */
[----:B--2---:R-:W-:-:S04]  /*f810*/  FMUL.FTZ R2, R71, UR22 ;  /* 0x0000001647027c20 */ /* 0x004fc80008410000 */
[----:B------:R-:W-:Y:S01]  /*f820*/  HMMA.16816.F32 R64, R4, R40, R132 ;  /* 0x000000280440723c */ /* 0x000fe20000001884 */
[----:B------:R1:W5:Y:S01]  /*f830*/  LDL.LU R71, [R1+0x124] ;  /* 0x0001240001477983 */ /* 0x0003620000300800 */
[----:B------:R2:W1:Y:S02]  /*f840*/  MUFU.TANH R3, R2 ;  /* 0x0000000200037308 */ /* 0x0004640000002400 */
[----:B--2---:R-:W-:-:S14]  /*f850*/  FMUL.FTZ R2, R70, UR22 ;  /* 0x0000001646027c20 */ /* 0x004fdc0008410000 */
[----:B------:R-:W-:Y:S01]  /*f860*/  HMMA.16816.F32 R132, R4, R42, R32 ;  /* 0x0000002a0484723c */ /* 0x000fe20000001820 */
[----:B------:R-:W2:Y:S01]  /*f870*/  LDSM.16.M88.4 R32, [R237+0x3800] ;  /* 0x00380000ed20783b */ /* 0x000ea20000000200 */
[----:B------:R-:W-:Y:S01]  /*f880*/  IMAD.MOV.U32 R230, RZ, RZ, R12 ;  /* 0x000000ffffe67224 */ /* 0x000fe200078e000c */
[----:B------:R4:W-:Y:S03]  /*f890*/  MUFU.TANH R218, R2 ;  /* 0x0000000200da7308 */ /* 0x0009e60000002400 */
[----:B------:R-:W-:Y:S01]  /*f8a0*/  FMUL.FTZ R67, R67, UR22 ;  /* 0x0000001643437c20 */ /* 0x000fe20008410000 */
[----:B------:R1:W5:Y:S01]  /*f8b0*/  LDL.LU R70, [R1+0x120] ;  /* 0x0001200001467983 */ /* 0x0003620000300800 */
[----:B------:R-:W-:Y:S01]  /*f8c0*/  HMMA.16816.F32 R40, R36, R56, R220 ;  /* 0x000000382428723c */ /* 0x000fe200000018dc */
[----:B------:R-:W-:Y:S01]  /*f8d0*/  FMUL.FTZ R65, R65, UR22 ;  /* 0x0000001641417c20 */ /* 0x000fe20008410000 */
[----:B------:R-:W-:Y:S01]  /*f8e0*/  FMUL.FTZ R66, R66, UR22 ;  /* 0x0000001642427c20 */ /* 0x000fe20008410000 */
[----:B------:R-:W-:Y:S01]  /*f8f0*/  UISETP.NE.AND UP0, UPT, UR17, 0x3, UPT ;  /* 0x000000031100788c */ /* 0x000fe2000bf05270 */
[----:B------:R-:W-:-:S04]  /*f900*/  DEPBAR.LE SB0, 0x0 ;  /* 0x000080000000791a */ /* 0x000fc80000000000 */
[----:B----4-:R-:W-:Y:S01]  /*f910*/  FMUL.FTZ R2, R69, UR22 ;  /* 0x0000001645027c20 */ /* 0x010fe20008410000 */
[----:B------:R-:W-:Y:S01]  /*f920*/  HMMA.16816.F32 R36, R36, R58, R224 ;  /* 0x0000003a2424723c */ /* 0x000fe200000018e0 */
[----:B------:R4:W5:Y:S02]  /*f930*/  LDL.LU R69, [R1+0x11c] ;  /* 0x00011c0001457983 */ /* 0x0009640000300800 */
[----:B------:R3:W-:Y:S02]  /*f940*/  MUFU.TANH R214, R2 ;  /* 0x0000000200d67308 */ /* 0x0007e40000002400 */
[----:B---3--:R-:W-:-:S10]  /*f950*/  FMUL.FTZ R2, R68, UR22 ;  /* 0x0000001644027c20 */ /* 0x008fd40008410000 */
[----:B------:R-:W-:Y:S01]  /*f960*/  HMMA.16816.F32 R40, R28, R48, R40 ;  /* 0x000000301c28723c */ /* 0x000fe20000001828 */
[----:B------:R4:W5:Y:S01]  /*f970*/  LDL.LU R68, [R1+0x118] ;  /* 0x0001180001447983 */ /* 0x0009620000300800 */
[----:B------:R3:W-:Y:S02]  /*f980*/  MUFU.TANH R216, R2 ;  /* 0x0000000200d87308 */ /* 0x0007e40000002400 */
[----:B---3--:R-:W-:-:S06]  /*f990*/  FMUL.FTZ R2, R60, UR22 ;  /* 0x000000163c027c20 */ /* 0x008fcc0008410000 */
[----:B------:R3:W4:Y:S02]  /*f9a0*/  MUFU.TANH R212, R2 ;  /* 0x0000000200d47308 */ /* 0x0007240000002400 */
[----:B---3--:R-:W-:-:S06]  /*f9b0*/  FMUL.FTZ R2, R61, UR22 ;  /* 0x000000163d027c20 */ /* 0x008fcc0008410000 */
[----:B------:R3:W-:Y:S02]  /*f9c0*/  MUFU.TANH R211, R2 ;  /* 0x0000000200d37308 */ /* 0x0007e40000002400 */
[----:B---3--:R-:W-:-:S06]  /*f9d0*/  FMUL.FTZ R2, R52, UR22 ;  /* 0x0000001634027c20 */ /* 0x008fcc0008410000 */
[----:B------:R3:W4:Y:S02]  /*f9e0*/  MUFU.TANH R210, R2 ;  /* 0x0000000200d27308 */ /* 0x0007240000002400 */
[----:B---3--:R-:W-:-:S06]  /*f9f0*/  FMUL.FTZ R2, R53, UR22 ;  /* 0x0000001635027c20 */ /* 0x008fcc0008410000 */
[----:B------:R3:W4:Y:S02]  /*fa00*/  MUFU.TANH R209, R2 ;  /* 0x0000000200d17308 */ /* 0x0007240000002400 */
[----:B---3--:R-:W-:-:S06]  /*fa10*/  FMUL.FTZ R2, R62, UR22 ;  /* 0x000000163e027c20 */ /* 0x008fcc0008410000 */
[----:B------:R3:W-:Y:S01]  /*fa20*/  MUFU.TANH R208, R2 ;  /* 0x0000000200d07308 */ /* 0x0007e20000002400 */
[----:B------:R-:W-:Y:S01]  /*fa30*/  HMMA.16816.F32 R28, R28, R50, R36 ;  /* 0x000000321c1c723c */ /* 0x000fe20000001824 */
[----:B---3--:R-:W-:-:S05]  /*fa40*/  FMUL.FTZ R2, R63, UR22 ;  /* 0x000000163f027c20 */ /* 0x008fca0008410000 */
[C---:B------:R-:W-:Y:S06]  /*fa50*/  HMMA.16816.F32 R60, R24.reuse, R44, R140 ;  /* 0x0000002c183c723c */ /* 0x040fec000000188c */
[----:B------:R-:W-:Y:S01]  /*fa60*/  HMMA.16816.F32 R24, R24, R46, R136 ;  /* 0x0000002e1818723c */ /* 0x000fe20000001888 */
[----:B------:R3:W4:Y:S02]  /*fa70*/  MUFU.TANH R53, R2 ;  /* 0x0000000200357308 */ /* 0x0007240000002400 */
[----:B---3--:R-:W-:-:S06]  /*fa80*/  FMUL.FTZ R2, R54, UR22 ;  /* 0x0000001636027c20 */ /* 0x008fcc0008410000 */
[----:B------:R3:W4:-:S15]  /*fa90*/  MUFU.TANH R52, R2 ;  /* 0x0000000200347308 */ /* 0x00071e0000002400 */
[----:B--2---:R-:W-:Y:S01]  /*faa0*/  HMMA.16816.F32 R36, R8, R34, R24 ;  /* 0x000000220824723c */ /* 0x004fe20000001818 */
[----:B---3--:R-:W-:-:S04]  /*fab0*/  FMUL.FTZ R2, R55, UR22 ;  /* 0x0000001637027c20 */ /* 0x008fc80008410000 */
[----:B------:R2:W3:Y:S01]  /*fac0*/  MUFU.TANH R19, R2 ;  /* 0x0000000200137308 */ /* 0x0004e20000002400 */
[----:B------:R-:W-:Y:S07]  /*fad0*/  HMMA.16816.F32 R24, R20, R44, R40 ;  /* 0x0000002c1418723c */ /* 0x000fee0000001828 */
[----:B------:R-:W-:Y:S01]  /*fae0*/  FSEL R40, R217, -INF , !P1 ;  /* 0xff800000d9287808 */ /* 0x000fe20004800000 */
[----:B--2---:R-:W-:-:S04]  /*faf0*/  FMUL.FTZ R2, R64, UR22 ;  /* 0x0000001640027c20 */ /* 0x004fc80008410000 */
[----:B------:R2:W3:Y:S01]  /*fb00*/  MUFU.TANH R13, R2 ;  /* 0x00000002000d7308 */ /* 0x0004e20000002400 */
[----:B-1----:R-:W-:Y:S02]  /*fb10*/  FSEL R64, R3, -INF , !P2 ;  /* 0xff80000003407808 */ /* 0x002fe40005000000 */
[C---:B------:R-:W-:Y:S02]  /*fb20*/  IADD3 R3, R0.reuse, 0x28, RZ ;  /* 0x0000002800037810 */ /* 0x040fe40007ffe0ff */
[----:B------:R-:W-:Y:S02]  /*fb30*/  FSEL R41, R213, -INF , !P4 ;  /* 0xff800000d5297808 */ /* 0x000fe40006000000 */
[----:B------:R-:W-:Y:S01]  /*fb40*/  FSEL R43, R215, -INF , !P3 ;  /* 0xff800000d72b7808 */ /* 0x000fe20005800000 */
[----:B--2---:R-:W-:-:S05]  /*fb50*/  VIADD R2, R0, 0x20 ;  /* 0x0000002000027836 */ /* 0x004fca0000000000 */
[C---:B------:R-:W-:Y:S02]  /*fb60*/  ISETP.GE.AND P1, PT, R2.reuse, R14, PT ;  /* 0x0000000e0200720c */ /* 0x040fe40003f26270 */
[C---:B------:R-:W-:Y:S02]  /*fb70*/  ISETP.GE.AND P4, PT, R2.reuse, R17, PT ;  /* 0x000000110200720c */ /* 0x040fe40003f86270 */
[C---:B------:R-:W-:Y:S02]  /*fb80*/  ISETP.GE.AND P3, PT, R2.reuse, R16, PT ;  /* 0x000000100200720c */ /* 0x040fe40003f66270 */
[----:B------:R-:W-:Y:S01]  /*fb90*/  ISETP.GE.AND P2, PT, R2, R15, PT ;  /* 0x0000000f0200720c */ /* 0x000fe20003f46270 */
[----:B------:R-:W-:Y:S01]  /*fba0*/  VIADD R2, R0, 0x29 ;  /* 0x0000002900027836 */ /* 0x000fe20000000000 */
[----:B----4-:R-:W-:Y:S01]  /*fbb0*/  FSEL R212, R212, -INF , !P1 ;  /* 0xff800000d4d47808 */ /* 0x010fe20004800000 */
[----:B------:R-:W-:Y:S01]  /*fbc0*/  HMMA.16816.F32 R60, R8, R32, R60 ;  /* 0x00000020083c723c */ /* 0x000fe2000000183c */
[----:B------:R-:W-:-:S04]  /*fbd0*/  ISETP.GE.AND P1, PT, R3, R14, PT ;  /* 0x0000000e0300720c */ /* 0x000fc80003f26270 */
[----:B------:R-:W-:Y:S02]  /*fbe0*/  FSEL R210, R210, -INF , !P1 ;  /* 0xff800000d2d27808 */ /* 0x000fe40004800000 */
[----:B------:R-:W-:Y:S01]  /*fbf0*/  VIADD R8, R0, 0x21 ;  /* 0x0000002100087836 */ /* 0x000fe20000000000 */
[----:B------:R-:W-:Y:S01]  /*fc00*/  HMMA.16816.F32 R20, R20, R46, R28 ;  /* 0x0000002e1414723c */ /* 0x000fe2000000181c */
[----:B------:R-:W-:-:S06]  /*fc10*/  ISETP.GE.AND P1, PT, R2, R14, PT ;  /* 0x0000000e0200720c */ /* 0x000fcc0003f26270 */
[----:B------:R-:W-:Y:S02]  /*fc20*/  FSEL R47, R214, -INF , !P6 ;  /* 0xff800000d62f7808 */ /* 0x000fe40007000000 */
[-C--:B------:R-:W-:Y:S02]  /*fc30*/  ISETP.GE.AND P6, PT, R8, R17.reuse, PT ;  /* 0x000000110800720c */ /* 0x080fe40003fc6270 */
[----:B------:R-:W-:Y:S02]  /*fc40*/  FSEL R209, R209, -INF , !P1 ;  /* 0xff800000d1d17808 */ /* 0x000fe40004800000 */
[-C--:B------:R-:W-:Y:S02]  /*fc50*/  ISETP.GE.AND P1, PT, R3, R17.reuse, PT ;  /* 0x000000110300720c */ /* 0x080fe40003f26270 */
[----:B------:R-:W-:Y:S02]  /*fc60*/  FSEL R53, R53, -INF , !P6 ;  /* 0xff80000035357808 */ /* 0x000fe40007000000 */
[----:B------:R-:W-:-:S02]  /*fc70*/  ISETP.GE.AND P6, PT, R2, R17, PT ;  /* 0x000000110200720c */ /* 0x000fc40003fc6270 */
[----:B------:R-:W-:Y:S02]  /*fc80*/  FSEL R208, R208, -INF , !P4 ;  /* 0xff800000d0d07808 */ /* 0x000fe40006000000 */
[----:B------:R-:W-:Y:S02]  /*fc90*/  FSEL R54, R52, -INF , !P1 ;  /* 0xff80000034367808 */ /* 0x000fe40004800000 */
[C---:B------:R-:W-:Y:S02]  /*fca0*/  ISETP.GE.AND P4, PT, R3.reuse, R16, PT ;  /* 0x000000100300720c */ /* 0x040fe40003f86270 */
[----:B------:R-:W-:Y:S02]  /*fcb0*/  ISETP.GE.AND P1, PT, R3, R15, PT ;  /* 0x0000000f0300720c */ /* 0x000fe40003f26270 */
[----:B---3--:R-:W-:-:S05]  /*fcc0*/  FSEL R3, R19, -INF , !P6 ;  /* 0xff80000013037808 */ /* 0x008fca0007000000 */
[----:B------:R1:W-:Y:S01]  /*fcd0*/  STL [R1+0x68], R3 ;  /* 0x0000680301007387 */ /* 0x0003e20000100800 */
[----:B------:R-:W-:Y:S02]  /*fce0*/  IMAD.MOV.U32 R143, RZ, RZ, R231 ;  /* 0x000000ffff8f7224 */ /* 0x000fe400078e00e7 */
[----:B------:R-:W-:Y:S01]  /*fcf0*/  IMAD.MOV.U32 R57, RZ, RZ, R230 ;  /* 0x000000ffff397224 */ /* 0x000fe200078e00e6 */
[----:B-1----:R-:W-:-:S05]  /*fd00*/  FSEL R3, R13, -INF , !P3 ;  /* 0xff8000000d037808 */ /* 0x002fca0005800000 */
[----:B------:R1:W-:Y:S04]  /*fd10*/  STL [R1+0x34], R3 ;  /* 0x0000340301007387 */ /* 0x0003e80000100800 */
[----:B------:R-:W2:Y:S04]  /*fd20*/  LDL R219, [R1+0x1c] ;  /* 0x00001c0001db7983 */ /* 0x000ea80000100800 */
[----:B------:R-:W2:Y:S04]  /*fd30*/  LDL R231, [R1+0x64] ;  /* 0x0000640001e77983 */ /* 0x000ea80000100800 */
[----:B------:R-:W3:Y:S04]  /*fd40*/  LDL R228, [R1+0x40] ;  /* 0x0000400001e47983 */ /* 0x000ee80000100800 */
[----:B------:R-:W4:Y:S04]  /*fd50*/  LDL R229, [R1+0x3c] ;  /* 0x00003c0001e57983 */ /* 0x000f280000100800 */
[----:B------:R-:W4:Y:S01]  /*fd60*/  LDL R230, [R1+0x44] ;  /* 0x0000440001e67983 */ /* 0x000f220000100800 */
[----:B------:R-:W-:Y:S01]  /*fd70*/  FSEL R42, R218, -INF , !P5 ;  /* 0xff800000da2a7808 */ /* 0x000fe20006800000 */
[----:B------:R-:W-:Y:S01]  /*fd80*/  FMUL.FTZ R62, R62, UR22 ;  /* 0x000000163e3e7c20 */ /* 0x000fe20008410000 */
[----:B------:R-:W1:Y:S01]  /*fd90*/  MUFU.TANH R67, R67 ;  /* 0x0000004300437308 */ /* 0x000e620000002400 */
[----:B------:R-:W-:Y:S01]  /*fda0*/  FMUL.FTZ R134, R134, UR22 ;  /* 0x0000001686867c20 */ /* 0x000fe20008410000 */
[----:B------:R-:W-:Y:S01]  /*fdb0*/  ISETP.GE.AND P5, PT, R8, R14, PT ;  /* 0x0000000e0800720c */ /* 0x000fe20003fa6270 */
[----:B------:R-:W-:Y:S01]  /*fdc0*/  FMUL.FTZ R133, R133, UR22 ;  /* 0x0000001685857c20 */ /* 0x000fe20008410000 */
[----:B------:R-:W-:-:S02]  /*fdd0*/  FMUL.FTZ R63, R63, UR22 ;  /* 0x000000163f3f7c20 */ /* 0x000fc40008410000 */
[----:B------:R-:W-:Y:S02]  /*fde0*/  FSEL R211, R211, -INF , !P5 ;  /* 0xff800000d3d37808 */ /* 0x000fe40006800000 */
[----:B------:R1:W-:Y:S01]  /*fdf0*/  MUFU.TANH R12, R65 ;  /* 0x00000041000c7308 */ /* 0x0003e20000002400 */
[----:B------:R-:W-:Y:S01]  /*fe00*/  ISETP.GE.AND P5, PT, R8, R15, PT ;  /* 0x0000000f0800720c */ /* 0x000fe20003fa6270 */
[----:B------:R-:W-:Y:S01]  /*fe10*/  FMUL.FTZ R36, R36, UR22 ;  /* 0x0000001624247c20 */ /* 0x000fe20008410000 */
[----:B------:R-:W-:Y:S01]  /*fe20*/  FMUL.FTZ R37, R37, UR22 ;  /* 0x0000001625257c20 */ /* 0x000fe20008410000 */
[----:B------:R-:W-:-:S04]  /*fe30*/  FMUL.FTZ R132, R132, UR22 ;  /* 0x0000001684847c20 */ /* 0x000fc80008410000 */
[----:B------:R-:W1:Y:S01]  /*fe40*/  MUFU.TANH R62, R62 ;  /* 0x0000003e003e7308 */ /* 0x000e620000002400 */
[----:B------:R-:W-:Y:S01]  /*fe50*/  FMUL.FTZ R60, R60, UR22 ;  /* 0x000000163c3c7c20 */ /* 0x000fe20008410000 */
[----:B------:R-:W-:Y:S01]  /*fe60*/  HMMA.16816.F32 R20, R4, R34, R20 ;  /* 0x000000220414723c */ /* 0x000fe20000001814 */
[----:B-1----:R-:W-:-:S05]  /*fe70*/  FSEL R65, R216, -INF , !P0 ;  /* 0xff800000d8417808 */ /* 0x002fca0004000000 */
[----:B------:R-:W1:Y:S01]  /*fe80*/  MUFU.TANH R134, R134 ;  /* 0x0000008600867308 */ /* 0x000e620000002400 */
[----:B------:R-:W-:Y:S02]  /*fe90*/  ISETP.GE.AND P0, PT, R8, R16, PT ;  /* 0x000000100800720c */ /* 0x000fe40003f06270 */
[----:B------:R-:W-:Y:S01]  /*fea0*/  HMMA.16816.F32 R8, R4, R32, R24 ;  /* 0x000000200408723c */ /* 0x000fe20000001818 */
[----:B------:R-:W-:-:S04]  /*feb0*/  VIADD R3, R0, 0x30 ;  /* 0x0000003000037836 */ /* 0x000fc80000000000 */
[----:B------:R-:W1:Y:S01]  /*fec0*/  MUFU.TANH R133, R133 ;  /* 0x0000008500857308 */ /* 0x000e620000002400 */
[----:B------:R-:W-:-:S07]  /*fed0*/  FMUL.FTZ R38, R38, UR22 ;  /* 0x0000001626267c20 */ /* 0x000fce0008410000 */
[----:B------:R-:W1:Y:S01]  /*fee0*/  MUFU.TANH R66, R66 ;  /* 0x0000004200427308 */ /* 0x000e620000002400 */
[----:B------:R-:W-:-:S07]  /*fef0*/  FSEL R26, R67, -INF , !P5 ;  /* 0xff800000431a7808 */ /* 0x000fce0006800000 */
[----:B------:R-:W-:Y:S01]  /*ff00*/  MUFU.TANH R63, R63 ;  /* 0x0000003f003f7308 */ /* 0x000fe20000002400 */
[----:B------:R-:W-:Y:S02]  /*ff10*/  ISETP.GE.AND P5, PT, R3, R17, PT ;  /* 0x000000110300720c */ /* 0x000fe40003fa6270 */
[----:B------:R-:W-:-:S05]  /*ff20*/  ISETP.GE.AND P6, PT, R2, R16, PT ;  /* 0x000000100200720c */ /* 0x000fca0003fc6270 */
[----:B------:R-:W1:Y:S01]  /*ff30*/  MUFU.TANH R36, R36 ;  /* 0x0000002400247308 */ /* 0x000e620000002400 */
[----:B------:R-:W-:-:S07]  /*ff40*/  ISETP.GE.AND P3, PT, R2, R15, PT ;  /* 0x0000000f0200720c */ /* 0x000fce0003f66270 */
[----:B------:R-:W1:Y:S01]  /*ff50*/  MUFU.TANH R37, R37 ;  /* 0x0000002500257308 */ /* 0x000e620000002400 */
[C---:B------:R-:W-:Y:S01]  /*ff60*/  IADD3 R2, R0.reuse, 0x31, RZ ;  /* 0x0000003100027810 */ /* 0x040fe20007ffe0ff */
[----:B------:R-:W-:-:S06]  /*ff70*/  VIADD R6, R0, 0x38 ;  /* 0x0000003800067836 */ /* 0x000fcc0000000000 */
[----:B------:R-:W1:Y:S01]  /*ff80*/  MUFU.TANH R132, R132 ;  /* 0x0000008400847308 */ /* 0x000e620000002400 */
[----:B------:R-:W-:-:S07]  /*ff90*/  VIADD R0, R0, 0x39 ;  /* 0x0000003900007836 */ /* 0x000fce0000000000 */
[----:B------:R-:W1:Y:S01]  /*ffa0*/  MUFU.TANH R60, R60 ;  /* 0x0000003c003c7308 */ /* 0x000e620000002400 */
[----:B------:R-:W-:Y:S01]  /*ffb0*/  FSEL R5, R62, -INF , !P5 ;  /* 0xff8000003e057808 */ /* 0x000fe20006800000 */
[----:B------:R-:W-:Y:S01]  /*ffc0*/  FMUL.FTZ R61, R61, UR22 ;  /* 0x000000163d3d7c20 */ /* 0x000fe20008410000 */
[----:B-1----:R-:W-:-:S05]  /*ffd0*/  FSEL R56, R134, -INF , !P1 ;  /* 0xff80000086387808 */ /* 0x002fca0004800000 */
[----:B------:R-:W1:Y:S01]  /*ffe0*/  MUFU.TANH R4, R38 ;  /* 0x0000002600047308 */ /* 0x000e620000002400 */
[----:B------:R-:W-:Y:S01]  /*fff0*/  ISETP.GE.AND P1, PT, R2, R17, PT ;  /* 0x000000110200720c */ /* 0x000fe20003f26270 */
[----:B------:R1:W-:Y:S01]  /*10000*/  STL [R1+0x70], R5 ;  /* 0x0000700501007387 */ /* 0x0003e20000100800 */
[----:B------:R-:W-:Y:S02]  /*10010*/  FSEL R139, R133, -INF , !P6 ;  /* 0xff800000858b7808 */ /* 0x000fe40007000000 */
[----:B------:R-:W-:Y:S02]  /*10020*/  FSEL R25, R66, -INF , !P2 ;  /* 0xff80000042197808 */ /* 0x000fe40005000000 */
[----:B------:R-:W-:Y:S02]  /*10030*/  FSEL R137, R12, -INF , !P0 ;  /* 0xff8000000c897808 */ /* 0x000fe40004000000 */
[-C--:B------:R-:W-:Y:S02]  /*10040*/  ISETP.GE.AND P6, PT, R6, R14.reuse, PT ;  /* 0x0000000e0600720c */ /* 0x080fe40003fc6270 */
[-C--:B------:R-:W-:Y:S01]  /*10050*/  ISETP.GE.AND P2, PT, R0, R14.reuse, PT ;  /* 0x0000000e0000720c */ /* 0x080fe20003f46270 */
[----:B------:R-:W-:Y:S01]  /*10060*/  FMUL.FTZ R39, R39, UR22 ;  /* 0x0000001627277c20 */ /* 0x000fe20008410000 */
[----:B------:R-:W-:Y:S01]  /*10070*/  ISETP.GE.AND P0, PT, R3, R14, PT ;  /* 0x0000000e0300720c */ /* 0x000fe20003f06270 */
[----:B------:R-:W1:Y:S01]  /*10080*/  MUFU.TANH R61, R61 ;  /* 0x0000003d003d7308 */ /* 0x000e620000002400 */
[----:B------:R-:W-:Y:S01]  /*10090*/  FMUL.FTZ R9, R9, UR22 ;  /* 0x0000001609097c20 */ /* 0x000fe20008410000 */
[----:B------:R-:W-:-:S02]  /*100a0*/  FSEL R29, R36, -INF , !P6 ;  /* 0xff800000241d7808 */ /* 0x000fc40007000000 */
[----:B------:R-:W-:Y:S02]  /*100b0*/  FSEL R213, R37, -INF , !P2 ;  /* 0xff80000025d57808 */ /* 0x000fe40005000000 */
[----:B------:R-:W-:Y:S02]  /*100c0*/  FSEL R138, R132, -INF , !P4 ;  /* 0xff800000848a7808 */ /* 0x000fe40006000000 */
[----:B------:R-:W-:Y:S02]  /*100d0*/  FSEL R27, R60, -INF , !P0 ;  /* 0xff8000003c1b7808 */ /* 0x000fe40004000000 */
[----:B-1----:R-:W-:Y:S02]  /*100e0*/  FSEL R5, R63, -INF , !P1 ;  /* 0xff8000003f057808 */ /* 0x002fe40004800000 */
[C---:B------:R-:W-:Y:S02]  /*100f0*/  ISETP.GE.AND P6, PT, R3.reuse, R16, PT ;  /* 0x000000100300720c */ /* 0x040fe40003fc6270 */
[----:B------:R-:W-:Y:S01]  /*10100*/  ISETP.GE.AND P2, PT, R3, R15, PT ;  /* 0x0000000f0300720c */ /* 0x000fe20003f46270 */
[----:B------:R1:W-:Y:S01]  /*10110*/  STL [R1+0x74], R5 ;  /* 0x0000740501007387 */ /* 0x0003e20000100800 */
[----:B------:R-:W-:-:S02]  /*10120*/  ISETP.GE.AND P4, PT, R2, R14, PT ;  /* 0x0000000e0200720c */ /* 0x000fc40003f86270 */
[----:B------:R-:W-:Y:S01]  /*10130*/  ISETP.GE.AND P0, PT, R6, R17, PT ;  /* 0x000000110600720c */ /* 0x000fe20003f06270 */
[----:B------:R1:W-:Y:S01]  /*10140*/  MUFU.TANH R14, R9 ;  /* 0x00000009000e7308 */ /* 0x0003e20000002400 */
[----:B------:R-:W-:Y:S01]  /*10150*/  FMUL.FTZ R18, R135, UR22 ;  /* 0x0000001687127c20 */ /* 0x000fe20008410000 */
[----:B------:R-:W-:Y:S01]  /*10160*/  FMUL.FTZ R13, R20, UR22 ;  /* 0x00000016140d7c20 */ /* 0x000fe20008410000 */
[----:B------:R-:W-:Y:S02]  /*10170*/  FSEL R67, R4, -INF , !P0 ;  /* 0xff80000004437808 */ /* 0x000fe40004000000 */
[----:B------:R-:W-:-:S03]  /*10180*/  PLOP3.LUT P0, PT, PT, PT, UP0, 0x80, 0x0 ;  /* 0x000000000000781c */ /* 0x000fc60003f0f008 */
[----:B------:R-:W1:Y:S02]  /*10190*/  MUFU.TANH R39, R39 ;  /* 0x0000002700277308 */ /* 0x000e640000002400 */
[----:B-1----:R-:W-:-:S06]  /*101a0*/  FMUL.FTZ R9, R21, UR22 ;  /* 0x0000001615097c20 */ /* 0x002fcc0008410000 */
[----:B------:R-:W1:Y:S01]  /*101b0*/  MUFU.TANH R18, R18 ;  /* 0x0000001200127308 */ /* 0x000e620000002400 */
[----:B------:R-:W-:Y:S01]  /*101c0*/  ISETP.GE.AND P5, PT, R2, R16, PT ;  /* 0x000000100200720c */ /* 0x000fe20003fa6270 */
[----:B------:R-:W-:Y:S01]  /*101d0*/  FMUL.FTZ R8, R8, UR22 ;  /* 0x0000001608087c20 */ /* 0x000fe20008410000 */
[----:B------:R-:W-:Y:S01]  /*101e0*/  BAR.SYNC.DEFER_BLOCKING 0x0 ;  /* 0x0000000000007b1d */ /* 0x000fe20000010000 */
[----:B------:R-:W-:-:S05]  /*101f0*/  ISETP.GE.AND P1, PT, R2, R15, PT ;  /* 0x0000000f0200720c */ /* 0x000fca0003f26270 */
[----:B------:R-:W1:Y:S01]  /*10200*/  MUFU.TANH R13, R13 ;  /* 0x0000000d000d7308 */ /* 0x000e620000002400 */
[----:B------:R-:W-:-:S07]  /*10210*/  FSEL R24, R61, -INF , !P4 ;  /* 0xff8000003d187808 */ /* 0x000fce0006000000 */
[----:B------:R-:W1:Y:S01]  /*10220*/  MUFU.TANH R9, R9 ;  /* 0x0000000900097308 */ /* 0x000e620000002400 */
[----:B------:R-:W-:Y:S01]  /*10230*/  ISETP.GE.AND P4, PT, R0, R17, PT ;  /* 0x000000110000720c */ /* 0x000fe20003f86270 */
[----:B------:R-:W-:-:S03]  /*10240*/  IMAD.MOV.U32 R62, RZ, RZ, R143 ;  /* 0x000000ffff3e7224 */ /* 0x000fc600078e008f */
[----:B------:R-:W-:-:S03]  /*10250*/  FSEL R59, R39, -INF , !P4 ;  /* 0xff800000273b7808 */ /* 0x000fc60006000000 */
[----:B------:R1:W1:Y:S01]  /*10260*/  MUFU.TANH R12, R8 ;  /* 0x00000008000c7308 */ /* 0x0002620000002400 */
[----:B------:R-:W-:Y:S01]  /*10270*/  ISETP.GE.AND P4, PT, R6, R16, PT ;  /* 0x000000100600720c */ /* 0x000fe20003f86270 */
[----:B-1----:R-:W-:Y:S01]  /*10280*/  FMUL.FTZ R8, R10, UR22 ;  /* 0x000000160a087c20 */ /* 0x002fe20008410000 */
[----:B--2---:R-:W-:-:S04]  /*10290*/  FMNMX.FTZ R3, R231, R219, !PT ;  /* 0x000000dbe7037209 */ /* 0x004fc80007810000 */
[----:B---3--:R-:W-:-:S04]  /*102a0*/  FMNMX.FTZ R3, R228, R3, !PT ;  /* 0x00000003e4037209 */ /* 0x008fc80007810000 */
[----:B----4-:R-:W-:-:S04]  /*102b0*/  FMNMX.FTZ R3, R229, R3, !PT ;  /* 0x00000003e5037209 */ /* 0x010fc80007810000 */
[----:B------:R-:W-:-:S04]  /*102c0*/  FMNMX.FTZ R2, R230, R3, !PT ;  /* 0x00000003e6027209 */ /* 0x000fc80007810000 */
[----:B------:R-:W-:-:S04]  /*102d0*/  FMNMX.FTZ R2, R57, R2, !PT ;  /* 0x0000000239027209 */ /* 0x000fc80007810000 */
[----:B------:R-:W-:Y:S01]  /*102e0*/  FMNMX.FTZ R7, R62, R2, !PT ;  /* 0x000000023e077209 */ /* 0x000fe20007810000 */
[----:B------:R-:W-:Y:S06]  /*102f0*/  @!P0 BRA `(.L_x_123) ;  /* 0x0000000000908947 */ /* 0x000fec0003800000 */
        /* <DEDUP_REMOVED lines=9> */
[----:B------:R-:W-:Y:S02]  /*10390*/  UIADD3 UR4, UR11, UR4, URZ ;  /* 0x000000040b047290 */ /* 0x000fe4000fffe03f */
[----:B------:R-:W-:-:S04]  /*103a0*/  USHF.L.U32 UR10, UR8, 0x5, URZ ;  /* 0x00000005080a7899 */ /* 0x000fc8000800063f */
[----:B------:R-:W-:Y:S01]  /*103b0*/  IMAD.U32 R3, RZ, RZ, UR4 ;  /* 0x00000004ff037e24 */ /* 0x000fe2000f8e00ff */
[----:B------:R-:W-:Y:S01]  /*103c0*/  ULDC.64 UR4, c[0x0][0x218] ;  /* 0x0000860000047ab9 */ /* 0x000fe20000000a00 */
[----:B--2---:R-:W-:-:S04]  /*103d0*/  LEA R2, P0, R2, R140, 0x6 ;  /* 0x0000008c02027211 */ /* 0x004fc800078030ff */
[----:B---3--:R-:W-:Y:S02]  /*103e0*/  LEA.HI.X R3, R4, R143, R3, 0x6, P0 ;  /* 0x0000008f04037211 */ /* 0x008fe400000f3403 */
[----:B------:R-:W-:Y:S01]  /*103f0*/  LEA R4, P0, R2, UR4, 0x1 ;  /* 0x0000000402047c11 */ /* 0x000fe2000f8008ff */
[----:B------:R-:W-:-:S03]  /*10400*/  USHF.L.U64.HI UR4, UR8, 0x5, UR9 ;  /* 0x0000000508047899 */ /* 0x000fc60008010209 */
[----:B------:R-:W-:Y:S02]  /*10410*/  LEA.HI.X R5, R2, UR5, R3, 0x1, P0 ;  /* 0x0000000502057c11 */ /* 0x000fe400080f0c03 */
[----:B------:R-:W-:-:S03]  /*10420*/  IADD3 R2, P0, R4, UR10, RZ ;  /* 0x0000000a04027c10 */ /* 0x000fc6000ff1e0ff */
[----:B------:R-:W-:Y:S01]  /*10430*/  @!PT LDS RZ, [RZ] ;  /* 0x00000000fffff984 */ /* 0x000fe20000000800 */
[----:B------:R-:W-:Y:S01]  /*10440*/  @!PT LDS RZ, [RZ] ;  /* 0x00000000fffff984 */ /* 0x000fe20000000800 */
[----:B------:R-:W-:Y:S01]  /*10450*/  @!PT LDS RZ, [RZ] ;  /* 0x00000000fffff984 */ /* 0x000fe20000000800 */
[----:B------:R-:W-:Y:S01]  /*10460*/  LDGSTS.E.BYPASS.LTC128B.128 [R251+0x8000], desc[UR18][R4.64] ;  /* 0x0800000004fb7fae */ /* 0x000fe2000b901d52 */
[----:B------:R-:W-:-:S03]  /*10470*/  IADD3.X R3, R5, UR4, RZ, P0, !PT ;  /* 0x0000000405037c10 */ /* 0x000fc600087fe4ff */
        /* <DEDUP_REMOVED lines=12> */
.L_x_123:
[----:B------:R-:W2:Y:S04]  /*10540*/  LDL.LU R17, [R1+0x78] ;  /* 0x0000780001117983 */ /* 0x000ea80000300800 */
[----:B------:R-:W3:Y:S04]  /*10550*/  LDL.LU R10, [R1+0x80] ;  /* 0x00008000010a7983 */ /* 0x000ee80000300800 */
[----:B-1----:R-:W4:Y:S04]  /*10560*/  LDL.LU R2, [R1+0x88] ;  /* 0x0000880001027983 */ /* 0x002f280000300800 */
[----:B------:R-:W3:Y:S04]  /*10570*/  LDL.LU R3, [R1+0x8c] ;  /* 0x00008c0001037983 */ /* 0x000ee80000300800 */
[----:B------:R-:W4:Y:S04]  /*10580*/  LDL.LU R4, [R1+0x84] ;  /* 0x0000840001047983 */ /* 0x000f280000300800 */
[----:B------:R-:W3:Y:S04]  /*10590*/  LDL.LU R5, [R1+0x6c] ;  /* 0x00006c0001057983 */ /* 0x000ee80000300800 */
[----:B------:R1:W-:Y:S01]  /*105a0*/  STL [R1+0x154], R251 ;  /* 0x000154fb01007387 */ /* 0x0003e20000100800 */
[----:B------:R-:W3:Y:S01]  /*105b0*/  MUFU.TANH R8, R8 ;  /* 0x0000000800087308 */ /* 0x000ee20000002400 */
[----:B------:R-:W-:-:S02]  /*105c0*/  FSEL R61, R14, -INF , !P5 ;  /* 0xff8000000e3d7808 */ /* 0x000fc40006800000 */
[----:B------:R-:W-:Y:S01]  /*105d0*/  ISETP.GE.AND P0, PT, R0, R16, PT ;  /* 0x000000100000720c */ /* 0x000fe20003f06270 */
[----:B------:R-:W-:Y:S04]  /*105e0*/  LDSM.16.MT88.4 R48, [R236+0xe000] ;  /* 0x00e00000ec30783b */ /* 0x000fe80000004200 */
[----:B-1----:R-:W3:Y:S04]  /*105f0*/  LDL.LU R251, [R1+0x7c] ;  /* 0x00007c0001fb7983 */ /* 0x002ee80000300800 */
[----:B------:R1:W-:Y:S04]  /*10600*/  STL [R1+0x150], R250 ;  /* 0x000150fa01007387 */ /* 0x0003e80000100800 */
[----:B------:R-:W-:Y:S04]  /*10610*/  STL [R1+0x14c], R249 ;  /* 0x00014cf901007387 */ /* 0x000fe80000100800 */
[----:B------:R-:W-:Y:S04]  /*10620*/  STL [R1+0x148], R248 ;  /* 0x000148f801007387 */ /* 0x000fe80000100800 */
[----:B------:R1:W-:Y:S04]  /*10630*/  STL [R1+0x144], R247 ;  /* 0x000144f701007387 */ /* 0x0003e80000100800 */
[----:B------:R-:W3:Y:S04]  /*10640*/  LDL.LU R20, [R1+0x60] ;  /* 0x0000600001147983 */ /* 0x000ee80000300800 */
[----:B------:R-:W-:Y:S04]  /*10650*/  STL [R1+0x140], R246 ;  /* 0x000140f601007387 */ /* 0x000fe80000100800 */
[----:B------:R-:W3:Y:S04]  /*10660*/  LDL.LU R19, [R1+0x5c] ;  /* 0x00005c0001137983 */ /* 0x000ee80000300800 */
[----:B------:R-:W3:Y:S04]  /*10670*/  LDL.LU R21, [R1+0x48] ;  /* 0x0000480001157983 */ /* 0x000ee80000300800 */
[----:B------:R1:W-:Y:S04]  /*10680*/  STL [R1+0x13c], R245 ;  /* 0x00013cf501007387 */ /* 0x0003e80000100800 */
[----:B------:R1:W-:Y:S02]  /*10690*/  STL [R1+0x138], R244 ;  /* 0x000138f401007387 */ /* 0x0003e40000100800 */
[----:B-1----:R-:W-:-:S02]  /*106a0*/  MOV R250, R24 ;  /* 0x0000001800fa7202 */ /* 0x002fc40000000f00 */
[----:B------:R-:W-:Y:S01]  /*106b0*/  MOV R247, R212 ;  /* 0x000000d400f77202 */ /* 0x000fe20000000f00 */
[----:B------:R-:W-:Y:S04]  /*106c0*/  STL [R1+0x134], R243 ;  /* 0x000134f301007387 */ /* 0x000fe80000100800 */
[----:B------:R-:W3:Y:S04]  /*106d0*/  LDL.LU R32, [R1+0x10] ;  /* 0x0000100001207983 */ /* 0x000ee80000300800 */
[----:B------:R-:W3:Y:S04]  /*106e0*/  LDL.LU R31, [R1+0xc] ;  /* 0x00000c00011f7983 */ /* 0x000ee80000300800 */
[----:B------:R-:W3:Y:S04]  /*106f0*/  LDL.LU R28, [R1+0x4c] ;  /* 0x00004c00011c7983 */ /* 0x000ee80000300800 */
[----:B------:R-:W-:Y:S04]  /*10700*/  STL [R1+0x130], R242 ;  /* 0x000130f201007387 */ /* 0x000fe80000100800 */
[----:B------:R1:W-:Y:S04]  /*10710*/  STL [R1+0x12c], R241 ;  /* 0x00012cf101007387 */ /* 0x0003e80000100800 */
[----:B------:R-:W-:Y:S04]  /*10720*/  STL [R1+0x128], R240 ;  /* 0x000128f001007387 */ /* 0x000fe80000100800 */
[----:B------:R-:W-:Y:S04]  /*10730*/  STL [R1+0x124], R239 ;  /* 0x000124ef01007387 */ /* 0x000fe80000100800 */
[----:B------:R1:W-:Y:S04]  /*10740*/  STL [R1+0x120], R238 ;  /* 0x000120ee01007387 */ /* 0x0003e80000100800 */
[----:B------:R-:W3:Y:S04]  /*10750*/  LDL.LU R30, [R1+0x24] ;  /* 0x00002400011e7983 */ /* 0x000ee80000300800 */
[----:B------:R-:W3:Y:S01]  /*10760*/  LDL.LU R45, [R1+0x50] ;  /* 0x00005000012d7983 */ /* 0x000ee20000300800 */
[----:B------:R-:W-:-:S02]  /*10770*/  MOV R245, R27 ;  /* 0x0000001b00f57202 */ /* 0x000fc40000000f00 */
[----:B------:R-:W-:Y:S01]  /*10780*/  MOV R244, R25 ;  /* 0x0000001900f47202 */ /* 0x000fe20000000f00 */
[----:B-1----:R-:W-:Y:S01]  /*10790*/  IMAD.MOV.U32 R241, RZ, RZ, R26 ;  /* 0x000000fffff17224 */ /* 0x002fe200078e001a */
[----:B------:R-:W-:Y:S02]  /*107a0*/  MOV R238, R29 ;  /* 0x0000001d00ee7202 */ /* 0x000fe40000000f00 */
[----:B------:R-:W3:Y:S04]  /*107b0*/  LDL.LU R29, [R1+0x38] ;  /* 0x00003800011d7983 */ /* 0x000ee80000300800 */
[----:B------:R-:W-:Y:S04]  /*107c0*/  STL [R1+0x11c], R237 ;  /* 0x00011ced01007387 */ /* 0x000fe80000100800 */
[----:B------:R1:W-:Y:S04]  /*107d0*/  STL [R1+0x118], R232 ;  /* 0x000118e801007387 */ /* 0x0003e80000100800 */
[----:B------:R-:W3:Y:S04]  /*107e0*/  LDL.LU R27, [R1+0x28] ;  /* 0x00002800011b7983 */ /* 0x000ee80000300800 */
[----:B------:R-:W3:Y:S04]  /*107f0*/  LDL.LU R26, [R1+0x20] ;  /* 0x00002000011a7983 */ /* 0x000ee80000300800 */
[----:B------:R-:W3:Y:S04]  /*10800*/  LDL.LU R25, [R1+0x18] ;  /* 0x0000180001197983 */ /* 0x000ee80000300800 */
[----:B------:R-:W3:Y:S01]  /*10810*/  LDL.LU R24, [R1+0x14] ;  /* 0x0000140001187983 */ /* 0x000ee20000300800 */
[----:B------:R-:W-:Y:S01]  /*10820*/  MOV R243, R211 ;  /* 0x000000d300f37202 */ /* 0x000fe20000000f00 */
[----:B------:R-:W-:Y:S01]  /*10830*/  IMAD.MOV.U32 R239, RZ, RZ, R209 ;  /* 0x000000ffffef7224 */ /* 0x000fe200078e00d1 */
[----:B-1----:R-:W-:-:S02]  /*10840*/  MOV R232, R210 ;  /* 0x000000d200e87202 */ /* 0x002fc40000000f00 */
[----:B--2---:R-:W-:Y:S02]  /*10850*/  MOV R249, R17 ;  /* 0x0000001100f97202 */ /* 0x004fe40000000f00 */
[----:B------:R-:W2:Y:S01]  /*10860*/  LDL.LU R17, [R1+0x58] ;  /* 0x0000580001117983 */ /* 0x000ea20000300800 */
[----:B----4-:R-:W-:Y:S02]  /*10870*/  MOV R212, R4 ;  /* 0x0000000400d47202 */ /* 0x010fe40000000f00 */
[----:B------:R-:W-:Y:S01]  /*10880*/  FMNMX.FTZ R4, R249, R7, !PT ;  /* 0x00000007f9047209 */ /* 0x000fe20007810000 */
[----:B---3--:R-:W-:Y:S02]  /*10890*/  IMAD.MOV.U32 R214, RZ, RZ, R5 ;  /* 0x000000ffffd67224 */ /* 0x008fe400078e0005 */
[----:B------:R-:W-:-:S04]  /*108a0*/  FMUL.FTZ R7, R11, UR22 ;  /* 0x000000160b077c20 */ /* 0x000fc80008410000 */
[----:B------:R1:W3:Y:S01]  /*108b0*/  MUFU.TANH R11, R7 ;  /* 0x00000007000b7308 */ /* 0x0002e20000002400 */
[----:B------:R-:W-:Y:S01]  /*108c0*/  FMNMX.FTZ R5, R251, R4, !PT ;  /* 0x00000004fb057209 */ /* 0x000fe20007810000 */
[----:B------:R4:W-:Y:S03]  /*108d0*/  STL [R1+0x17c], R251 ;  /* 0x00017cfb01007387 */ /* 0x0009e60000100800 */
[----:B------:R-:W-:-:S04]  /*108e0*/  FMNMX.FTZ R5, R247, R5, !PT ;  /* 0x00000005f7057209 */ /* 0x000fc80007810000 */
[----:B------:R-:W-:-:S04]  /*108f0*/  FMNMX.FTZ R5, R243, R5, !PT ;  /* 0x00000005f3057209 */ /* 0x000fc80007810000 */
[----:B------:R-:W-:-:S04]  /*10900*/  FMNMX.FTZ R5, R232, R5, !PT ;  /* 0x00000005e8057209 */ /* 0x000fc80007810000 */
[----:B-1----:R-:W-:Y:S01]  /*10910*/  FMNMX.FTZ R7, R239, R5, !PT ;  /* 0x00000005ef077209 */ /* 0x002fe20007810000 */
[----:B----4-:R-:W4:Y:S04]  /*10920*/  LDL.LU R251, [R1+0x74] ;  /* 0x0000740001fb7983 */ /* 0x010f280000300800 */
[----:B------:R1:W-:Y:S04]  /*10930*/  STL [R1+0x178], R247 ;  /* 0x000178f701007387 */ /* 0x0003e80000100800 */
[----:B-1----:R-:W4:Y:S04]  /*10940*/  LDL.LU R247, [R1+0x70] ;  /* 0x0000700001f77983 */ /* 0x002f280000300800 */
[----:B------:R1:W-:Y:S04]  /*10950*/  STL [R1+0x180], R243 ;  /* 0x000180f301007387 */ /* 0x0003e80000100800 */
[----:B-1----:R-:W4:Y:S04]  /*10960*/  LDL.LU R243, [R1+0x34] ;  /* 0x0000340001f37983 */ /* 0x002f280000300800 */
[----:B------:R-:W-:Y:S04]  /*10970*/  STL [R1+0x184], R232 ;  /* 0x000184e801007387 */ /* 0x000fe80000100800 */
[----:B------:R1:W-:Y:S04]  /*10980*/  STL [R1+0x188], R239 ;  /* 0x000188ef01007387 */ /* 0x0003e80000100800 */
[----:B-1----:R-:W4:Y:S01]  /*10990*/  LDL.LU R239, [R1+0x68] ;  /* 0x0000680001ef7983 */ /* 0x002f220000300800 */
[----:B------:R-:W-:-:S02]  /*109a0*/  MOV R37, R3 ;  /* 0x0000000300257202 */ /* 0x000fc40000000f00 */
[----:B------:R-:W-:Y:S02]  /*109b0*/  FMNMX.FTZ R3, R20, R32, !PT ;  /* 0x0000002014037209 */ /* 0x000fe40007810000 */
[----:B------:R-:W-:Y:S02]  /*109c0*/  MOV R60, R2 ;  /* 0x00000002003c7202 */ /* 0x000fe40000000f00 */
[----:B------:R-:W-:Y:S02]  /*109d0*/  FMNMX.FTZ R3, R21, R3, !PT ;  /* 0x0000000315037209 */ /* 0x000fe40007810000 */
[----:B------:R-:W-:Y:S02]  /*109e0*/  FMNMX.FTZ R2, R19, R31, !PT ;  /* 0x0000001f13027209 */ /* 0x000fe40007810000 */
[----:B------:R-:W-:Y:S02]  /*109f0*/  FMNMX.FTZ R4, R28, R3, !PT ;  /* 0x000000031c047209 */ /* 0x000fe40007810000 */
[----:B------:R-:W-:-:S02]  /*10a00*/  FMNMX.FTZ R2, R30, R2, !PT ;  /* 0x000000021e027209 */ /* 0x000fc40007810000 */
[----:B------:R-:W-:Y:S02]  /*10a10*/  MOV R248, R10 ;  /* 0x0000000a00f87202 */ /* 0x000fe40000000f00 */
[----:B------:R-:W-:Y:S02]  /*10a20*/  FMNMX.FTZ R4, R45, R4, !PT ;  /* 0x000000042d047209 */ /* 0x000fe40007810000 */
[----:B------:R-:W-:Y:S01]  /*10a30*/  FMNMX.FTZ R2, R29, R2, !PT ;  /* 0x000000021d027209 */ /* 0x000fe20007810000 */
[----:B------:R-:W-:Y:S01]  /*10a40*/  FMUL.FTZ R3, R22, UR22 ;  /* 0x0000001616037c20 */ /* 0x000fe20008410000 */
[----:B------:R-:W-:Y:S02]  /*10a50*/  FMNMX.FTZ R4, R248, R4, !PT ;  /* 0x00000004f8047209 */ /* 0x000fe40007810000 */
[----:B------:R-:W-:Y:S01]  /*10a60*/  FMNMX.FTZ R2, R27, R2, !PT ;  /* 0x000000021b027209 */ /* 0x000fe20007810000 */
[----:B------:R1:W3:Y:S01]  /*10a70*/  MUFU.TANH R10, R3 ;  /* 0x00000003000a7308 */ /* 0x0002e20000002400 */
[----:B------:R-:W-:-:S02]  /*10a80*/  FMNMX.FTZ R4, R212, R4, !PT ;  /* 0x00000004d4047209 */ /* 0x000fc40007810000 */
[----:B------:R-:W-:Y:S02]  /*10a90*/  FMNMX.FTZ R7, R245, R7, !PT ;  /* 0x00000007f5077209 */ /* 0x000fe40007810000 */
[----:B------:R-:W-:Y:S01]  /*10aa0*/  FMNMX.FTZ R5, R37, R4, !PT ;  /* 0x0000000425057209 */ /* 0x000fe20007810000 */
[----:B------:R-:W-:Y:S01]  /*10ab0*/  IMAD.MOV.U32 R246, RZ, RZ, R208 ;  /* 0x000000fffff67224 */ /* 0x000fe200078e00d0 */
[----:B------:R-:W-:Y:S02]  /*10ac0*/  FMNMX.FTZ R7, R250, R7, !PT ;  /* 0x00000007fa077209 */ /* 0x000fe40007810000 */
[----:B------:R-:W-:Y:S02]  /*10ad0*/  FMNMX.FTZ R5, R60, R5, !PT ;  /* 0x000000053c057209 */ /* 0x000fe40007810000 */
[----:B-1----:R-:W-:-:S04]  /*10ae0*/  FMNMX.FTZ R3, R214, R2, !PT ;  /* 0x00000002d6037209 */ /* 0x002fc80007810000 */
[----:B------:R-:W-:Y:S02]  /*10af0*/  FMNMX.FTZ R3, R40, R3, !PT ;  /* 0x0000000328037209 */ /* 0x000fe40007810000 */
[----:B------:R-:W-:Y:S02]  /*10b00*/  MOV R240, R53 ;  /* 0x0000003500f07202 */ /* 0x000fe40000000f00 */
[----:B------:R-:W-:Y:S02]  /*10b10*/  FMNMX.FTZ R5, R246, R5, !PT ;  /* 0x00000005f6057209 */ /* 0x000fe40007810000 */
[----:B------:R-:W-:Y:S02]  /*10b20*/  FMNMX.FTZ R4, R41, R3, !PT ;  /* 0x0000000329047209 */ /* 0x000fe40007810000 */
[----:B------:R-:W-:Y:S01]  /*10b30*/  FMNMX.FTZ R7, R238, R7, !PT ;  /* 0x00000007ee077209 */ /* 0x000fe20007810000 */
[----:B------:R-:W-:Y:S01]  /*10b40*/  IMAD.MOV.U32 R242, RZ, RZ, R54 ;  /* 0x000000fffff27224 */ /* 0x000fe200078e0036 */
[----:B------:R-:W-:-:S02]  /*10b50*/  FMNMX.FTZ R5, R240, R5, !PT ;  /* 0x00000005f0057209 */ /* 0x000fc40007810000 */
[----:B------:R-:W-:Y:S02]  /*10b60*/  FMNMX.FTZ R4, R43, R4, !PT ;  /* 0x000000042b047209 */ /* 0x000fe40007810000 */
[----:B------:R-:W-:Y:S02]  /*10b70*/  FMNMX.FTZ R135, R242, R5, !PT ;  /* 0x00000005f2877209 */ /* 0x000fe40007810000 */
[----:B------:R-:W-:Y:S02]  /*10b80*/  FSEL R232, R12, -INF , !P6 ;  /* 0xff8000000ce87808 */ /* 0x000fe40007000000 */
[----:B------:R-:W-:Y:S02]  /*10b90*/  FSEL R39, R13, -INF , !P4 ;  /* 0xff8000000d277808 */ /* 0x000fe40006000000 */
[----:B------:R-:W-:Y:S02]  /*10ba0*/  FSEL R132, R18, -INF , !P3 ;  /* 0xff80000012847808 */ /* 0x000fe40005800000 */
[----:B------:R-:W-:-:S02]  /*10bb0*/  FSEL R58, R9, -INF , !P0 ;  /* 0xff800000093a7808 */ /* 0x000fc40004000000 */
[----:B------:R-:W-:Y:S02]  /*10bc0*/  FSEL R237, R8, -INF , !P2 ;  /* 0xff80000008ed7808 */ /* 0x000fe40005000000 */
[-C--:B------:R-:W-:Y:S02]  /*10bd0*/  ISETP.GE.AND P0, PT, R6, R15.reuse, PT ;  /* 0x0000000f0600720c */ /* 0x080fe40003f06270 */
[----:B---3--:R-:W-:Y:S02]  /*10be0*/  FSEL R63, R11, -INF , !P1 ;  /* 0xff8000000b3f7808 */ /* 0x008fe40004800000 */
[----:B------:R-:W-:Y:S02]  /*10bf0*/  ISETP.GE.AND P1, PT, R0, R15, PT ;  /* 0x0000000f0000720c */ /* 0x000fe40003f26270 */
[----:B------:R-:W-:Y:S01]  /*10c00*/  FSEL R38, R10, -INF , !P0 ;  /* 0xff8000000a267808 */ /* 0x000fe20004000000 */
[----:B------:R-:W-:Y:S01]  /*10c10*/  LDSM.16.MT88.4 R12, [R233+0xc000] ;  /* 0x00c00000e90c783b */ /* 0x000fe20000004200 */
[----:B--2---:R-:W-:-:S04]  /*10c20*/  FMNMX.FTZ R2, R17, R252, !PT ;  /* 0x000000fc11027209 */ /* 0x004fc80007810000 */
[----:B------:R-:W-:-:S04]  /*10c30*/  FMNMX.FTZ R2, R26, R2, !PT ;  /* 0x000000021a027209 */ /* 0x000fc80007810000 */
[----:B------:R-:W-:-:S04]  /*10c40*/  FMNMX.FTZ R2, R25, R2, !PT ;  /* 0x0000000219027209 */ /* 0x000fc80007810000 */
[----:B------:R-:W-:Y:S02]  /*10c50*/  FMNMX.FTZ R3, R24, R2, !PT ;  /* 0x0000000218037209 */ /* 0x000fe40007810000 */
[----:B------:R-:W-:Y:S02]  /*10c60*/  FMNMX.FTZ R2, R213, R7, !PT ;  /* 0x00000007d5027209 */ /* 0x000fe40007810000 */
[----:B------:R-:W-:-:S03]  /*10c70*/  FMNMX.FTZ R3, R64, R3, !PT ;  /* 0x0000000340037209 */ /* 0x000fc60007810000 */
[----:B------:R-:W1:Y:S01]  /*10c80*/  SHFL.BFLY PT, R5, R2, 0x2, 0x1f ;  /* 0x0c401f0002057f89 */ /* 0x000e6200000e0000 */
[----:B------:R-:W-:-:S04]  /*10c90*/  FMNMX.FTZ R3, R42, R3, !PT ;  /* 0x000000032a037209 */ /* 0x000fc80007810000 */
[----:B------:R-:W-:-:S04]  /*10ca0*/  FMNMX.FTZ R3, R47, R3, !PT ;  /* 0x000000032f037209 */ /* 0x000fc80007810000 */
[----:B------:R-:W-:Y:S01]  /*10cb0*/  FMNMX.FTZ R3, R65, R3, !PT ;  /* 0x0000000341037209 */ /* 0x000fe20007810000 */
[----:B------:R-:W-:-:S03]  /*10cc0*/  FMUL.FTZ R7, R23, UR22 ;  /* 0x0000001617077c20 */ /* 0x000fc60008410000 */
[----:B------:R-:W-:-:S04]  /*10cd0*/  FMNMX.FTZ R3, R244, R3, !PT ;  /* 0x00000003f4037209 */ /* 0x000fc80007810000 */
[----:B------:R-:W-:Y:S01]  /*10ce0*/  FMNMX.FTZ R3, R241, R3, !PT ;  /* 0x00000003f1037209 */ /* 0x000fe20007810000 */
[----:B------:R-:W2:Y:S03]  /*10cf0*/  MUFU.TANH R7, R7 ;  /* 0x0000000700077308 */ /* 0x000ea60000002400 */
[----:B------:R-:W-:Y:S02]  /*10d00*/  FMNMX.FTZ R3, R56, R3, !PT ;  /* 0x0000000338037209 */ /* 0x000fe40007810000 */
[----:B-1----:R-:W-:Y:S02]  /*10d10*/  FMNMX.FTZ R2, R2, R5, !PT ;  /* 0x0000000502027209 */ /* 0x002fe40007810000 */
[----:B------:R-:W-:-:S04]  /*10d20*/  FMNMX.FTZ R5, R132, R3, !PT ;  /* 0x0000000384057209 */ /* 0x000fc80007810000 */
[----:B------:R-:W-:Y:S01]  /*10d30*/  FMNMX.FTZ R5, R237, R5, !PT ;  /* 0x00000005ed057209 */ /* 0x000fe20007810000 */
[----:B------:R-:W1:Y:S03]  /*10d40*/  SHFL.BFLY PT, R136, R2, 0x1, 0x1f ;  /* 0x0c201f0002887f89 */ /* 0x000e6600000e0000 */
[----:B------:R-:W-:Y:S02]  /*10d50*/  FMNMX.FTZ R0, R63, R5, !PT ;  /* 0x000000053f007209 */ /* 0x000fe40007810000 */
[----:B--2---:R-:W-:Y:S02]  /*10d60*/  FSEL R66, R7, -INF , !P1 ;  /* 0xff80000007427808 */ /* 0x004fe40004800000 */
[----:B------:R-:W-:-:S04]  /*10d70*/  FMNMX.FTZ R0, R38, R0, !PT ;  /* 0x0000000026007209 */ /* 0x000fc80007810000 */
[----:B------:R-:W-:-:S05]  /*10d80*/  FMNMX.FTZ R0, R66, R0, !PT ;  /* 0x0000000042007209 */ /* 0x000fca0007810000 */
[----:B------:R-:W-:Y:S01]  /*10d90*/  SHFL.BFLY PT, R6, R0, 0x2, 0x1f ;  /* 0x0c401f0000067f89 */ /* 0x000fe200000e0000 */
[----:B----4-:R-:W-:-:S04]  /*10da0*/  FMNMX.FTZ R4, R243, R4, !PT ;  /* 0x00000004f3047209 */ /* 0x010fc80007810000 */
[----:B------:R-:W-:-:S04]  /*10db0*/  FMNMX.FTZ R4, R137, R4, !PT ;  /* 0x0000000489047209 */ /* 0x000fc80007810000 */
[----:B------:R-:W-:-:S04]  /*10dc0*/  FMNMX.FTZ R4, R138, R4, !PT ;  /* 0x000000048a047209 */ /* 0x000fc80007810000 */
[----:B------:R-:W-:-:S04]  /*10dd0*/  FMNMX.FTZ R4, R139, R4, !PT ;  /* 0x000000048b047209 */ /* 0x000fc80007810000 */
[----:B------:R-:W-:-:S04]  /*10de0*/  FMNMX.FTZ R4, R232, R4, !PT ;  /* 0x00000004e8047209 */ /* 0x000fc80007810000 */
[----:B------:R-:W-:Y:S02]  /*10df0*/  FMNMX.FTZ R134, R61, R4, !PT ;  /* 0x000000043d867209 */ /* 0x000fe40007810000 */
[----:B------:R-:W-:-:S04]  /*10e00*/  FMNMX.FTZ R135, R239, R135, !PT ;  /* 0x00000087ef877209 */ /* 0x000fc80007810000 */
[----:B------:R-:W-:-:S04]  /*10e10*/  FMNMX.FTZ R135, R247, R135, !PT ;  /* 0x00000087f7877209 */ /* 0x000fc80007810000 */
[----:B------:R-:W-:-:S04]  /*10e20*/  FMNMX.FTZ R135, R251, R135, !PT ;  /* 0x00000087fb877209 */ /* 0x000fc80007810000 */
[----:B------:R-:W-:Y:S02]  /*10e30*/  FMNMX.FTZ R135, R67, R135, !PT ;  /* 0x0000008743877209 */ /* 0x000fe40007810000 */
[----:B------:R-:W-:Y:S02]  /*10e40*/  FMNMX.FTZ R134, R39, R134, !PT ;  /* 0x0000008627867209 */ /* 0x000fe40007810000 */
[----:B------:R-:W-:Y:S02]  /*10e50*/  FMNMX.FTZ R135, R59, R135, !PT ;  /* 0x000000873b877209 */ /* 0x000fe40007810000 */
[----:B------:R-:W-:-:S03]  /*10e60*/  FMNMX.FTZ R134, R58, R134, !PT ;  /* 0x000000863a867209 */ /* 0x000fc60007810000 */
[----:B------:R-:W2:Y:S04]  /*10e70*/  SHFL.BFLY PT, R4, R135, 0x2, 0x1f ;  /* 0x0c401f0087047f89 */ /* 0x000ea800000e0000 */
[----:B------:R-:W3:Y:S01]  /*10e80*/  SHFL.BFLY PT, R3, R134, 0x2, 0x1f ;  /* 0x0c401f0086037f89 */ /* 0x000ee200000e0000 */
[----:B-1----:R-:W-:-:S04]  /*10e90*/  FMNMX.FTZ R136, R2, R136, !PT ;  /* 0x0000008802887209 */ /* 0x002fc80007810000 */
[----:B------:R-:W-:Y:S02]  /*10ea0*/  FSETP.NEU.FTZ.AND P3, PT, R136, -INF , PT ;  /* 0xff8000008800780b */ /* 0x000fe40003f7d000 */
[----:B--2---:R-:W-:Y:S02]  /*10eb0*/  FMNMX.FTZ R135, R135, R4, !PT ;  /* 0x0000000487877209 */ /* 0x004fe40007810000 */
[----:B---3--:R-:W-:-:S03]  /*10ec0*/  FMNMX.FTZ R134, R134, R3, !PT ;  /* 0x0000000386867209 */ /* 0x008fc60007810000 */
[----:B------:R-:W1:Y:S04]  /*10ed0*/  SHFL.BFLY PT, R4, R135, 0x1, 0x1f ;  /* 0x0c201f0087047f89 */ /* 0x000e6800000e0000 */
[----:B------:R-:W2:Y:S01]  /*10ee0*/  SHFL.BFLY PT, R5, R134, 0x1, 0x1f ;  /* 0x0c201f0086057f89 */ /* 0x000ea200000e0000 */
[----:B------:R-:W-:Y:S01]  /*10ef0*/  FMUL.FTZ R3, R136, UR20 ;  /* 0x0000001488037c20 */ /* 0x000fe20008410000 */
[----:B------:R-:W-:-:S04]  /*10f00*/  FMNMX.FTZ R0, R0, R6, !PT ;  /* 0x0000000600007209 */ /* 0x000fc80007810000 */
[----:B------:R-:W-:Y:S01]  /*10f10*/  FSEL R3, R3, RZ, P3 ;  /* 0x000000ff03037208 */ /* 0x000fe20001800000 */
[----:B------:R-:W3:Y:S04]  /*10f20*/  SHFL.BFLY PT, R133, R0, 0x1, 0x1f ;  /* 0x0c201f0000857f89 */ /* 0x000ee800000e0000 */
[----:B------:R-:W-:-:S04]  /*10f30*/  FFMA.FTZ R2, R219, UR20, -R3 ;  /* 0x00000014db027c23 */ /* 0x000fc80008010803 */
[----:B------:R4:W3:Y:S01]  /*10f40*/  MUFU.EX2 R141, R2 ;  /* 0x00000002008d7308 */ /* 0x0008e20000000800 */
[----:B-1----:R-:W-:Y:S02]  /*10f50*/  FMNMX.FTZ R135, R135, R4, !PT ;  /* 0x0000000487877209 */ /* 0x002fe40007810000 */
[----:B--2---:R-:W-:-:S03]  /*10f60*/  FMNMX.FTZ R134, R134, R5, !PT ;  /* 0x0000000586867209 */ /* 0x004fc60007810000 */
[C---:B------:R-:W-:Y:S01]  /*10f70*/  FMUL.FTZ R8, R135.reuse, UR20 ;  /* 0x0000001487087c20 */ /* 0x040fe20008410000 */
[----:B------:R-:W-:Y:S01]  /*10f80*/  FSETP.NEU.FTZ.AND P2, PT, R135, -INF , PT ;  /* 0xff8000008700780b */ /* 0x000fe20003f5d000 */
[----:B----4-:R-:W-:-:S04]  /*10f90*/  FFMA.FTZ R2, R228, UR20, -R3 ;  /* 0x00000014e4027c23 */ /* 0x010fc80008010803 */
[----:B------:R1:W-:Y:S01]  /*10fa0*/  MUFU.EX2 R140, R2 ;  /* 0x00000002008c7308 */ /* 0x0003e20000000800 */
[----:B------:R-:W-:Y:S01]  /*10fb0*/  FFMA.FTZ R4, R230, UR20, -R3 ;  /* 0x00000014e6047c23 */ /* 0x000fe20008010803 */
[----:B------:R-:W-:Y:S02]  /*10fc0*/  FSEL R8, R8, RZ, P2 ;  /* 0x000000ff08087208 */ /* 0x000fe40001000000 */
[----:B------:R-:W-:-:S04]  /*10fd0*/  FSETP.NEU.FTZ.AND P1, PT, R134, -INF , PT ;  /* 0xff8000008600780b */ /* 0x000fc80003f3d000 */
[----:B------:R2:W-:Y:S01]  /*10fe0*/  MUFU.EX2 R216, R4 ;  /* 0x0000000400d87308 */ /* 0x0005e20000000800 */
[----:B-1----:R-:W-:-:S07]  /*10ff0*/  FFMA.FTZ R2, R229, UR20, -R3 ;  /* 0x00000014e5027c23 */ /* 0x002fce0008010803 */
[----:B------:R1:W4:Y:S01]  /*11000*/  MUFU.EX2 R217, R2 ;  /* 0x0000000200d97308 */ /* 0x0003220000000800 */
[----:B--2---:R-:W-:Y:S01]  /*11010*/  FFMA.FTZ R4, R32, UR20, -R8 ;  /* 0x0000001420047c23 */ /* 0x004fe20008010808 */
[----:B---3--:R-:W-:Y:S01]  /*11020*/  FMNMX.FTZ R133, R0, R133, !PT ;  /* 0x0000008500857209 */ /* 0x008fe20007810000 */
[----:B------:R-:W-:Y:S05]  /*11030*/  STL [R1+0x108], R141 ;  /* 0x0001088d01007387 */ /* 0x000fea0000100800 */
[----:B------:R2:W3:Y:S01]  /*11040*/  MUFU.EX2 R143, R4 ;  /* 0x00000004008f7308 */ /* 0x0004e20000000800 */
[C---:B-1----:R-:W-:Y:S01]  /*11050*/  FMUL.FTZ R2, R134.reuse, UR20 ;  /* 0x0000001486027c20 */ /* 0x042fe20008410000 */
[----:B------:R-:W-:Y:S01]  /*11060*/  FSEL R5, R134, RZ, P1 ;  /* 0x000000ff86057208 */ /* 0x000fe20000800000 */
[----:B------:R-:W-:Y:S03]  /*11070*/  LDSM.16.MT88.4 R32, [R234+0xe000] ;  /* 0x00e00000ea20783b */ /* 0x000fe60000004200 */
[----:B------:R-:W-:-:S05]  /*11080*/  FSEL R2, R2, RZ, P1 ;  /* 0x000000ff02027208 */ /* 0x000fca0000800000 */
[--C-:B--2---:R-:W-:Y:S01]  /*11090*/  FFMA.FTZ R4, R31, UR20, -R2.reuse ;  /* 0x000000141f047c23 */ /* 0x104fe20008010802 */
[--C-:B------:R-:W-:Y:S01]  /*110a0*/  FFMA.FTZ R0, R30, UR20, -R2.reuse ;  /* 0x000000141e007c23 */ /* 0x100fe20008010802 */
[----:B------:R-:W-:Y:S02]  /*110b0*/  FSETP.NEU.FTZ.AND P0, PT, R133, -INF , PT ;  /* 0xff8000008500780b */ /* 0x000fe40003f1d000 */
[----:B------:R1:W2:Y:S08]  /*110c0*/  MUFU.EX2 R55, R4 ;  /* 0x0000000400377308 */ /* 0x0002b00000000800 */
[----:B------:R4:W2:Y:S01]  /*110d0*/  MUFU.EX2 R208, R0 ;  /* 0x0000000000d07308 */ /* 0x0008a20000000800 */
[----:B-1----:R-:W-:-:S07]  /*110e0*/  FFMA.FTZ R4, R29, UR20, -R2 ;  /* 0x000000141d047c23 */ /* 0x002fce0008010802 */
[----:B------:R1:W2:Y:S01]  /*110f0*/  MUFU.EX2 R46, R4 ;  /* 0x00000004002e7308 */ /* 0x0002a20000000800 */
[----:B----4-:R-:W-:-:S05]  /*11100*/  FMUL.FTZ R0, R133, UR20 ;  /* 0x0000001485007c20 */ /* 0x010fca0008410000 */
[----:B------:R-:W-:Y:S01]  /*11110*/  FSEL R0, R0, RZ, P0 ;  /* 0x000000ff00007208 */ /* 0x000fe20000000000 */
[----:B-1----:R-:W-:-:S04]  /*11120*/  FFMA.FTZ R4, R27, UR20, -R2 ;  /* 0x000000141b047c23 */ /* 0x002fc80008010802 */
[----:B------:R1:W4:Y:S01]  /*11130*/  MUFU.EX2 R52, R4 ;  /* 0x0000000400347308 */ /* 0x0003220000000800 */
[----:B------:R-:W-:Y:S01]  /*11140*/  FADD.FTZ R6, R19, -R5 ;  /* 0x8000000513067221 */ /* 0x000fe20000010000 */
[----:B------:R-:W-:Y:S01]  /*11150*/  FSEL R5, R133, RZ, P0 ;  /* 0x000000ff85057208 */ /* 0x000fe20000000000 */
[----:B-1----:R-:W-:-:S05]  /*11160*/  FFMA.FTZ R4, R252, UR20, -R0 ;  /* 0x00000014fc047c23 */ /* 0x002fca0008010800 */
[----:B------:R1:W4:Y:S02]  /*11170*/  MUFU.EX2 R53, R4 ;  /* 0x0000000400357308 */ /* 0x0003240000000800 */
[----:B-1----:R-:W-:-:S06]  /*11180*/  FFMA.FTZ R4, R26, UR20, -R0 ;  /* 0x000000141a047c23 */ /* 0x002fcc0008010800 */
[----:B------:R1:W4:Y:S02]  /*11190*/  MUFU.EX2 R54, R4 ;  /* 0x0000000400367308 */ /* 0x0003240000000800 */
[----:B-1----:R-:W-:-:S06]  /*111a0*/  FFMA.FTZ R4, R25, UR20, -R0 ;  /* 0x0000001419047c23 */ /* 0x002fcc0008010800 */
[----:B------:R1:W-:Y:S01]  /*111b0*/  MUFU.EX2 R7, R4 ;  /* 0x0000000400077308 */ /* 0x0003e20000000800 */
[----:B------:R-:W-:Y:S01]  /*111c0*/  FMUL.FTZ R6, R6, UR20 ;  /* 0x0000001406067c20 */ /* 0x000fe20008410000 */
[----:B-1----:R-:W-:-:S06]  /*111d0*/  FFMA.FTZ R4, R24, UR20, -R0 ;  /* 0x0000001418047c23 */ /* 0x002fcc0008010800 */
[----:B------:R-:W1:Y:S01]  /*111e0*/  MUFU.EX2 R44, R6 ;  /* 0x00000006002c7308 */ /* 0x000e620000000800 */
[----:B------:R-:W-:Y:S04]  /*111f0*/  STL [R1+0x100], R217 ;  /* 0x000100d901007387 */ /* 0x000fe80000100800 */
[----:B------:R-:W-:Y:S03]  /*11200*/  LDSM.16.MT88.4 R24, [R235+0xc000] ;  /* 0x00c00000eb18783b */ /* 0x000fe60000004200 */
[----:B------:R3:W-:Y:S02]  /*11210*/  MUFU.EX2 R9, R4 ;  /* 0x0000000400097308 */ /* 0x0007e40000000800 */
[----:B---3--:R-:W-:-:S02]  /*11220*/  FADD.FTZ R4, R17, -R5 ;  /* 0x8000000511047221 */ /* 0x008fc40000010000 */
[----:B------:R-:W3:Y:S02]  /*11230*/  LDSM.16.MT88.4 R16, [R234+0xc000] ;  /* 0x00c00000ea10783b */ /* 0x000ee40000004200 */
[----:B------:R-:W-:-:S04]  /*11240*/  FMUL.FTZ R4, R4, UR20 ;  /* 0x0000001404047c20 */ /* 0x000fc80008410000 */
[----:B------:R4:W1:Y:S01]  /*11250*/  MUFU.EX2 R11, R4 ;  /* 0x00000004000b7308 */ /* 0x0008620000000800 */
[----:B------:R-:W-:Y:S01]  /*11260*/  STL [R1+0x104], R216 ;  /* 0x000104d801007387 */ /* 0x000fe20000100800 */
[----:B------:R-:W-:-:S03]  /*11270*/  FSEL R6, R136, RZ, P3 ;  /* 0x000000ff88067208 */ /* 0x000fc60001800000 */
[----:B------:R-:W-:Y:S01]  /*11280*/  STL [R1+0xec], R143 ;  /* 0x0000ec8f01007387 */ /* 0x000fe20000100800 */
[----:B------:R-:W-:-:S03]  /*11290*/  FSEL R5, R135, RZ, P2 ;  /* 0x000000ff87057208 */ /* 0x000fc60001000000 */
[----:B--2---:R-:W-:Y:S04]  /*112a0*/  STL [R1+0xe8], R55 ;  /* 0x0000e83701007387 */ /* 0x004fe80000100800 */
[----:B------:R-:W-:Y:S01]  /*112b0*/  STL [R1+0xe4], R208 ;  /* 0x0000e4d001007387 */ /* 0x000fe20000100800 */
[----:B----4-:R-:W-:-:S03]  /*112c0*/  FFMA.FTZ R4, R21, UR20, -R8 ;  /* 0x0000001415047c23 */ /* 0x010fc60008010808 */
[----:B------:R-:W-:Y:S01]  /*112d0*/  STL [R1+0xf8], R46 ;  /* 0x0000f82e01007387 */ /* 0x000fe20000100800 */
[----:B------:R2:W4:Y:S03]  /*112e0*/  MUFU.EX2 R142, R4 ;  /* 0x00000004008e7308 */ /* 0x0005260000000800 */
[----:B------:R-:W-:Y:S01]  /*112f0*/  STL [R1+0xfc], R52 ;  /* 0x0000fc3401007387 */ /* 0x000fe20000100800 */
[----:B------:R-:W-:-:S03]  /*11300*/  FADD.FTZ R10, R231, -R6 ;  /* 0x80000006e70a7221 */ /* 0x000fc60000010000 */
[----:B------:R-:W-:Y:S01]  /*11310*/  STL [R1+0xd4], R53 ;  /* 0x0000d43501007387 */ /* 0x000fe20000100800 */
[----:B------:R-:W-:-:S03]  /*11320*/  FADD.FTZ R36, R20, -R5 ;  /* 0x8000000514247221 */ /* 0x000fc60000010000 */
[----:B------:R-:W-:Y:S01]  /*11330*/  STL [R1+0xd8], R54 ;  /* 0x0000d83601007387 */ /* 0x000fe20000100800 */
[----:B------:R-:W-:Y:S01]  /*11340*/  F2FP.F16.F32.PACK_AB R5, R54, R53 ;  /* 0x000000353605723e */ /* 0x000fe200000000ff */
[----:B-1----:R-:W-:Y:S02]  /*11350*/  FMUL.FTZ R144, R144, R44 ;  /* 0x0000002c90907220 */ /* 0x002fe40000410000 */
[----:B------:R-:W-:Y:S01]  /*11360*/  STL [R1+0x158], R134 ;  /* 0x0001588601007387 */ /* 0x000fe20000100800 */
[----:B--2---:R-:W-:-:S03]  /*11370*/  FFMA.FTZ R4, R28, UR20, -R8 ;  /* 0x000000141c047c23 */ /* 0x004fc60008010808 */
[----:B------:R1:W-:Y:S01]  /*11380*/  STL [R1+0xe0], R7 ;  /* 0x0000e00701007387 */ /* 0x0003e20000100800 */
[----:B------:R-:W-:Y:S01]  /*11390*/  F2FP.F16.F32.PACK_AB R6, R52, R46 ;  /* 0x0000002e3406723e */ /* 0x000fe200000000ff */
[-C--:B------:R-:W-:Y:S01]  /*113a0*/  FMUL.FTZ R145, R145, R44.reuse ;  /* 0x0000002c91917220 */ /* 0x080fe20000410000 */
[----:B------:R2:W4:Y:S01]  /*113b0*/  MUFU.EX2 R218, R4 ;  /* 0x0000000400da7308 */ /* 0x0005220000000800 */
        /* <DEDUP_REMOVED lines=10> */
[----:B------:R-:W4:Y:S01]  /*11460*/  LDSM.16.MT88.4 R20, [R236+0xc000] ;  /* 0x00c00000ec14783b */ /* 0x000f220000004200 */
[-C--:B------:R-:W-:Y:S01]  /*11470*/  FMUL.FTZ R168, R168, R44.reuse ;  /* 0x0000002ca8a87220 */ /* 0x080fe20000410000 */
[----:B------:R-:W-:Y:S01]  /*11480*/  FMUL.FTZ R169, R169, R44 ;  /* 0x0000002ca9a97220 */ /* 0x000fe20000410000 */
[----:B------:R-:W-:Y:S01]  /*11490*/  FMUL.FTZ R170, R170, R11 ;  /* 0x0000000baaaa7220 */ /* 0x000fe20000410000 */
[----:B------:R-:W-:Y:S01]  /*114a0*/  LDSM.16.MT88.4 R28, [R233+0xe000] ;  /* 0x00e00000e91c783b */ /* 0x000fe20000004200 */
[----:B--2---:R-:W-:-:S03]  /*114b0*/  F2FP.F16.F32.PACK_AB R4, R208, R55 ;  /* 0x00000037d004723e */ /* 0x004fc600000000ff */
[----:B------:R-:W2:Y:S01]  /*114c0*/  LDSM.16.MT88.4 R52, [R235+0xe000] ;  /* 0x00e00000eb34783b */ /* 0x000ea20000004200 */
[----:B-1----:R-:W-:-:S07]  /*114d0*/  F2FP.F16.F32.PACK_AB R7, R9, R7 ;  /* 0x000000070907723e */ /* 0x002fce00000000ff */
[C---:B------:R-:W-:Y:S06]  /*114e0*/  HMMA.16816.F32 R144, R4.reuse, R12, R144 ;  /* 0x0000000c0490723c */ /* 0x040fec0000001890 */
[C---:B------:R-:W-:Y:S06]  /*114f0*/  HMMA.16816.F32 R152, R4.reuse, R14, R152 ;  /* 0x0000000e0498723c */ /* 0x040fec0000001898 */
[----:B---3--:R-:W-:Y:S01]  /*11500*/  HMMA.16816.F32 R160, R4, R16, R160 ;  /* 0x0000001004a0723c */ /* 0x008fe200000018a0 */
[----:B------:R-:W-:Y:S01]  /*11510*/  FMUL.FTZ R171, R171, R11 ;  /* 0x0000000babab7220 */ /* 0x000fe20000410000 */
[----:B------:R-:W-:Y:S04]  /*11520*/  STL [R1+0x15c], R133 ;  /* 0x00015c8501007387 */ /* 0x000fe80000100800 */
[----:B------:R-:W-:Y:S04]  /*11530*/  STL [R1+0xdc], R9 ;  /* 0x0000dc0901007387 */ /* 0x000fe80000100800 */
[----:B------:R1:W-:Y:S02]  /*11540*/  STL [R1+0x160], R136 ;  /* 0x0001608801007387 */ /* 0x0003e40000100800 */
[----:B------:R-:W-:-:S12]  /*11550*/  MOV R134, R147 ;  /* 0x0000009300867202 */ /* 0x000fd80000000f00 */
[----:B------:R-:W-:Y:S02]  /*11560*/  MOV R147, R162 ;  /* 0x000000a200937202 */ /* 0x000fe40000000f00 */
[----:B------:R-:W-:Y:S02]  /*11570*/  MOV R252, R160 ;  /* 0x000000a000fc7202 */ /* 0x000fe40000000f00 */
[----:B------:R-:W-:Y:S01]  /*11580*/  MOV R215, R161 ;  /* 0x000000a100d77202 */ /* 0x000fe20000000f00 */
[----:B-1----:R-:W-:Y:S01]  /*11590*/  IMAD.MOV.U32 R136, RZ, RZ, R145 ;  /* 0x000000ffff887224 */ /* 0x002fe200078e0091 */
[----:B------:R-:W-:Y:S01]  /*115a0*/  MOV R145, R152 ;  /* 0x0000009800917202 */ /* 0x000fe20000000f00 */
[----:B------:R-:W-:Y:S02]  /*115b0*/  IMAD.MOV.U32 R152, RZ, RZ, R163 ;  /* 0x000000ffff987224 */ /* 0x000fe400078e00a3 */
[----:B------:R-:W-:Y:S01]  /*115c0*/  HMMA.16816.F32 R160, R4, R18, R168 ;  /* 0x0000001204a0723c */ /* 0x000fe200000018a8 */
[----:B------:R-:W-:Y:S01]  /*115d0*/  FFMA.FTZ R9, R45, UR20, -R8 ;  /* 0x000000142d097c23 */ /* 0x000fe20008010808 */
[----:B------:R-:W-:-:S03]  /*115e0*/  MOV R133, R144 ;  /* 0x0000009000857202 */ /* 0x000fc60000000f00 */
[----:B------:R1:W3:Y:S01]  /*115f0*/  MUFU.EX2 R144, R9 ;  /* 0x0000000900907308 */ /* 0x0002e20000000800 */
[----:B------:R-:W-:Y:S01]  /*11600*/  MOV R45, R154 ;  /* 0x0000009a002d7202 */ /* 0x000fe20000000f00 */
[----:B------:R-:W-:Y:S01]  /*11610*/  FMUL.FTZ R10, R10, UR20 ;  /* 0x000000140a0a7c20 */ /* 0x000fe20008410000 */
[-C--:B------:R-:W-:Y:S01]  /*11620*/  FMUL.FTZ R176, R176, R44.reuse ;  /* 0x0000002cb0b07220 */ /* 0x080fe20000410000 */
[----:B------:R-:W-:Y:S01]  /*11630*/  FMUL.FTZ R177, R177, R44 ;  /* 0x0000002cb1b17220 */ /* 0x000fe20000410000 */
[-C--:B------:R-:W-:Y:S01]  /*11640*/  FMUL.FTZ R178, R178, R11.reuse ;  /* 0x0000000bb2b27220 */ /* 0x080fe20000410000 */
[----:B------:R-:W-:Y:S01]  /*11650*/  FMUL.FTZ R179, R179, R11 ;  /* 0x0000000bb3b37220 */ /* 0x000fe20000410000 */
[----:B-1----:R-:W-:-:S05]  /*11660*/  MOV R9, R153 ;  /* 0x0000009900097202 */ /* 0x002fca0000000f00 */
[----:B------:R-:W-:Y:S02]  /*11670*/  IMAD.MOV.U32 R169, RZ, RZ, R9 ;  /* 0x000000ffffa97224 */ /* 0x000fe400078e0009 */
[----:B------:R-:W-:Y:S01]  /*11680*/  FMUL.FTZ R9, R36, UR20 ;  /* 0x0000001424097c20 */ /* 0x000fe20008410000 */
[----:B------:R-:W-:Y:S01]  /*11690*/  MOV R36, R45 ;  /* 0x0000002d00247202 */ /* 0x000fe20000000f00 */
[----:B------:R-:W1:Y:S01]  /*116a0*/  MUFU.EX2 R46, R10 ;  /* 0x0000000a002e7308 */ /* 0x000e620000000800 */
[-C--:B------:R-:W-:Y:S01]  /*116b0*/  FMUL.FTZ R192, R192, R44.reuse ;  /* 0x0000002cc0c07220 */ /* 0x080fe20000410000 */
[-C--:B------:R-:W-:Y:S01]  /*116c0*/  FMUL.FTZ R193, R193, R44.reuse ;  /* 0x0000002cc1c17220 */ /* 0x080fe20000410000 */
[-C--:B------:R-:W-:Y:S01]  /*116d0*/  FMUL.FTZ R194, R194, R11.reuse ;  /* 0x0000000bc2c27220 */ /* 0x080fe20000410000 */
[----:B------:R-:W-:Y:S01]  /*116e0*/  FMUL.FTZ R195, R195, R11 ;  /* 0x0000000bc3c37220 */ /* 0x000fe20000410000 */
[-C--:B------:R-:W-:Y:S01]  /*116f0*/  FMUL.FTZ R184, R184, R44.reuse ;  /* 0x0000002cb8b87220 */ /* 0x080fe20000410000 */
[----:B------:R-:W-:-:S02]  /*11700*/  FMUL.FTZ R185, R185, R44 ;  /* 0x0000002cb9b97220 */ /* 0x000fc40000410000 */
[----:B------:R2:W1:Y:S01]  /*11710*/  MUFU.EX2 R45, R9 ;  /* 0x00000009002d7308 */ /* 0x0004620000000800 */
        /* <DEDUP_REMOVED lines=10> */
[----:B------:R-:W-:Y:S01]  /*117c0*/  IMAD.MOV.U32 R211, RZ, RZ, R161 ;  /* 0x000000ffffd37224 */ /* 0x000fe200078e00a1 */
[----:B------:R-:W-:Y:S01]  /*117d0*/  MOV R210, R162 ;  /* 0x000000a200d27202 */ /* 0x000fe20000000f00 */
[----:B------:R3:W-:Y:S01]  /*117e0*/  STL [R1+0x164], R135 ;  /* 0x0001648701007387 */ /* 0x0007e20000100800 */
[----:B------:R-:W-:Y:S01]  /*117f0*/  MOV R209, R163 ;  /* 0x000000a300d17202 */ /* 0x000fe20000000f00 */
[----:B-----5:R-:W-:Y:S01]  /*11800*/  FMUL.FTZ R92, R92, R44 ;  /* 0x0000002c5c5c7220 */ /* 0x020fe20000410000 */
[----:B------:R-:W-:Y:S01]  /*11810*/  MOV R208, R160 ;  /* 0x000000a000d07202 */ /* 0x000fe20000000f00 */
[-C--:B------:R-:W-:Y:S01]  /*11820*/  FMUL.FTZ R93, R93, R44.reuse ;  /* 0x0000002c5d5d7220 */ /* 0x080fe20000410000 */
[C---:B----4-:R-:W-:Y:S01]  /*11830*/  HMMA.16816.F32 R160, R4.reuse, R20, R176 ;  /* 0x0000001404a0723c */ /* 0x050fe200000018b0 */
[-C--:B------:R-:W-:Y:S01]  /*11840*/  FMUL.FTZ R94, R94, R11.reuse ;  /* 0x0000000b5e5e7220 */ /* 0x080fe20000410000 */
[-C--:B------:R-:W-:Y:S01]  /*11850*/  FMUL.FTZ R95, R95, R11.reuse ;  /* 0x0000000b5f5f7220 */ /* 0x080fe20000410000 */
        /* <DEDUP_REMOVED lines=17> */
[----:B---3--:R-:W-:Y:S01]  /*11970*/  MOV R135, R146 ;  /* 0x0000009200877202 */ /* 0x008fe20000000f00 */
        /* <DEDUP_REMOVED lines=8> */
[----:B------:R-:W-:Y:S01]  /*11a00*/  STL [R1+0xd0], R142 ;  /* 0x0000d08e01007387 */ /* 0x000fe20000100800 */
[----:B------:R-:W-:Y:S01]  /*11a10*/  IMAD.MOV.U32 R146, RZ, RZ, R155 ;  /* 0x000000ffff927224 */ /* 0x000fe200078e009b */
[----:B------:R-:W-:Y:S01]  /*11a20*/  HMMA.16816.F32 R228, R4, R22, R184 ;  /* 0x0000001604e4723c */ /* 0x000fe200000018b8 */
[----:B------:R-:W-:Y:S01]  /*11a30*/  MOV R193, R140 ;  /* 0x0000008c00c17202 */ /* 0x000fe20000000f00 */
[----:B------:R3:W-:Y:S01]  /*11a40*/  STL [R1+0xcc], R218 ;  /* 0x0000ccda01007387 */ /* 0x0007e20000100800 */
[----:B--2---:R-:W-:Y:S01]  /*11a50*/  MOV R9, R218 ;  /* 0x000000da00097202 */ /* 0x004fe20000000f00 */
[----:B------:R-:W-:-:S03]  /*11a60*/  IMAD.MOV.U32 R194, RZ, RZ, R141 ;  /* 0x000000ffffc27224 */ /* 0x000fc600078e008d */
[----:B------:R-:W-:Y:S01]  /*11a70*/  IMAD.MOV.U32 R186, RZ, RZ, R217 ;  /* 0x000000ffffba7224 */ /* 0x000fe200078e00d9 */
[----:B------:R-:W-:Y:S02]  /*11a80*/  MOV R185, R216 ;  /* 0x000000d800b97202 */ /* 0x000fe40000000f00 */
[----:B------:R-:W-:Y:S01]  /*11a90*/  MOV R187, R144 ;  /* 0x0000009000bb7202 */ /* 0x000fe20000000f00 */
[----:B------:R2:W-:Y:S01]  /*11aa0*/  STL [R1+0xc8], R144 ;  /* 0x0000c89001007387 */ /* 0x0005e20000100800 */
[----:B------:R-:W-:Y:S01]  /*11ab0*/  MOV R184, R143 ;  /* 0x0000008f00b87202 */ /* 0x000fe20000000f00 */
[----:B------:R-:W-:Y:S01]  /*11ac0*/  IMAD.MOV.U32 R171, RZ, RZ, R152 ;  /* 0x000000ffffab7224 */ /* 0x000fe200078e0098 */
[----:B------:R-:W-:Y:S01]  /*11ad0*/  MOV R195, R142 ;  /* 0x0000008e00c37202 */ /* 0x000fe20000000f00 */
[----:B------:R-:W-:Y:S01]  /*11ae0*/  HMMA.16816.F32 R220, R4, R34, R92 ;  /* 0x0000002204dc723c */ /* 0x000fe2000000185c */
[----:B------:R-:W-:Y:S02]  /*11af0*/  MOV R170, R147 ;  /* 0x0000009300aa7202 */ /* 0x000fe40000000f00 */
[----:B------:R-:W-:-:S02]  /*11b00*/  MOV R168, R146 ;  /* 0x0000009200a87202 */ /* 0x000fc40000000f00 */
[----:B------:R-:W-:Y:S01]  /*11b10*/  MOV R10, R145 ;  /* 0x00000091000a7202 */ /* 0x000fe20000000f00 */
[C---:B------:R-:W-:Y:S06]  /*11b20*/  HMMA.16816.F32 R152, R4.reuse, R26, R200 ;  /* 0x0000001a0498723c */ /* 0x040fec00000018c8 */
[----:B---3--:R-:W-:Y:S01]  /*11b30*/  HMMA.16816.F32 R216, R4, R48, R104 ;  /* 0x0000003004d8723c */ /* 0x008fe20000001868 */
[----:B-1----:R-:W-:-:S05]  /*11b40*/  FMUL.FTZ R172, R172, R46 ;  /* 0x0000002eacac7220 */ /* 0x002fca0000410000 */
[----:B------:R-:W-:Y:S01]  /*11b50*/  HMMA.16816.F32 R104, R4, R52, R120 ;  /* 0x000000340468723c */ /* 0x000fe20000001878 */
[----:B------:R-:W-:Y:S01]  /*11b60*/  FMUL.FTZ R173, R173, R46 ;  /* 0x0000002eadad7220 */ /* 0x000fe20000410000 */
[-C--:B------:R-:W-:Y:S01]  /*11b70*/  FMUL.FTZ R174, R174, R45.reuse ;  /* 0x0000002daeae7220 */ /* 0x080fe20000410000 */
[----:B------:R-:W-:-:S04]  /*11b80*/  FMUL.FTZ R175, R175, R45 ;  /* 0x0000002dafaf7220 */ /* 0x000fc80000410000 */
[----:B------:R-:W-:Y:S01]  /*11b90*/  MOV R122, R193 ;  /* 0x000000c1007a7202 */ /* 0x000fe20000000f00 */
[C---:B------:R-:W-:Y:S06]  /*11ba0*/  HMMA.16816.F32 R224, R4.reuse, R28, R72 ;  /* 0x0000001c04e0723c */ /* 0x040fec0000001848 */
[C---:B--2---:R-:W-:Y:S06]  /*11bb0*/  HMMA.16816.F32 R144, R4.reuse, R30, R76 ;  /* 0x0000001e0490723c */ /* 0x044fec000000184c */
[C---:B------:R-:W-:Y:S06]  /*11bc0*/  HMMA.16816.F32 R140, R4.reuse, R32, R88 ;  /* 0x00000020048c723c */ /* 0x040fec0000001858 */
[C---:B------:R-:W-:Y:S06]  /*11bd0*/  HMMA.16816.F32 R108, R4.reuse, R50, R108 ;  /* 0x00000032046c723c */ /* 0x040fec000000186c */
[----:B------:R-:W-:Y:S07]  /*11be0*/  HMMA.16816.F32 R92, R4, R54, R124 ;  /* 0x00000036045c723c */ /* 0x000fee000000187c */
[----:B------:R-:W-:Y:S01]  /*11bf0*/  F2FP.F16.F32.PACK_AB R7, R187, R9 ;  /* 0x00000009bb07723e */ /* 0x000fe200000000ff */
[----:B------:R-:W-:Y:S01]  /*11c00*/  IMAD.MOV.U32 R9, RZ, RZ, R214 ;  /* 0x000000ffff097224 */ /* 0x000fe200078e00d6 */
[----:B------:R-:W-:-:S02]  /*11c10*/  F2FP.F16.F32.PACK_AB R4, R122, R194 ;  /* 0x000000c27a04723e */ /* 0x000fc400000000ff */
[----:B------:R-:W-:Y:S02]  /*11c20*/  F2FP.F16.F32.PACK_AB R5, R195, R184 ;  /* 0x000000b8c305723e */ /* 0x000fe400000000ff */
[----:B------:R-:W-:Y:S01]  /*11c30*/  F2FP.F16.F32.PACK_AB R6, R185, R186 ;  /* 0x000000bab906723e */ /* 0x000fe200000000ff */
[--C-:B------:R-:W-:Y:S01]  /*11c40*/  FFMA.FTZ R9, R9, UR20, -R2.reuse ;  /* 0x0000001409097c23 */ /* 0x100fe20008010802 */
[-C--:B------:R-:W-:Y:S01]  /*11c50*/  FMUL.FTZ R164, R164, R46.reuse ;  /* 0x0000002ea4a47220 */ /* 0x080fe20000410000 */
[----:B------:R-:W-:Y:S01]  /*11c60*/  FMUL.FTZ R165, R165, R46 ;  /* 0x0000002ea5a57220 */ /* 0x000fe20000410000 */
[-C--:B------:R-:W-:Y:S01]  /*11c70*/  FMUL.FTZ R166, R166, R45.reuse ;  /* 0x0000002da6a67220 */ /* 0x080fe20000410000 */
[----:B------:R-:W-:Y:S02]  /*11c80*/  FMUL.FTZ R167, R167, R45 ;  /* 0x0000002da7a77220 */ /* 0x000fe40000410000 */
[C---:B------:R-:W-:Y:S01]  /*11c90*/  HMMA.16816.F32 R200, R4.reuse, R18, R172 ;  /* 0x0000001204c8723c */ /* 0x040fe200000018ac */
[----:B------:R1:W2:Y:S05]  /*11ca0*/  MUFU.EX2 R18, R9 ;  /* 0x0000000900127308 */ /* 0x0002aa0000000800 */
[----:B------:R-:W-:Y:S01]  /*11cb0*/  HMMA.16816.F32 R88, R4, R16, R164 ;  /* 0x000000100458723c */ /* 0x000fe200000018a4 */
[----:B-1----:R-:W-:-:S04]  /*11cc0*/  FFMA.FTZ R9, R40, UR20, -R2 ;  /* 0x0000001428097c23 */ /* 0x002fc80008010802 */
[----:B------:R1:W3:Y:S02]  /*11cd0*/  MUFU.EX2 R19, R9 ;  /* 0x0000000900137308 */ /* 0x0002e40000000800 */
[----:B------:R-:W-:Y:S01]  /*11ce0*/  IMAD.MOV.U32 R166, RZ, RZ, R133 ;  /* 0x000000ffffa67224 */ /* 0x000fe200078e0085 */
[----:B------:R-:W-:Y:S01]  /*11cf0*/  MOV R165, R249 ;  /* 0x000000f900a57202 */ /* 0x000fe20000000f00 */
[----:B-1----:R-:W-:-:S04]  /*11d00*/  FFMA.FTZ R9, R41, UR20, -R2 ;  /* 0x0000001429097c23 */ /* 0x002fc80008010802 */
[----:B------:R1:W-:Y:S02]  /*11d10*/  MUFU.EX2 R133, R9 ;  /* 0x0000000900857308 */ /* 0x0003e40000000800 */
[----:B-1----:R-:W-:-:S06]  /*11d20*/  FFMA.FTZ R9, R43, UR20, -R2 ;  /* 0x000000142b097c23 */ /* 0x002fcc0008010802 */
[----:B------:R1:W-:Y:S01]  /*11d30*/  MUFU.EX2 R249, R9 ;  /* 0x0000000900f97308 */ /* 0x0003e20000000800 */
[-C--:B------:R-:W-:Y:S01]  /*11d40*/  FMUL.FTZ R148, R148, R46.reuse ;  /* 0x0000002e94947220 */ /* 0x080fe20000410000 */
[----:B------:R-:W-:Y:S01]  /*11d50*/  FMUL.FTZ R149, R149, R46 ;  /* 0x0000002e95957220 */ /* 0x000fe20000410000 */
[----:B-1----:R-:W-:-:S05]  /*11d60*/  FFMA.FTZ R9, R64, UR20, -R0 ;  /* 0x0000001440097c23 */ /* 0x002fca0008010800 */
[----:B------:R1:W4:Y:S01]  /*11d70*/  MUFU.EX2 R16, R9 ;  /* 0x0000000900107308 */ /* 0x0003220000000800 */
[-C--:B------:R-:W-:Y:S01]  /*11d80*/  FMUL.FTZ R150, R150, R45.reuse ;  /* 0x0000002d96967220 */ /* 0x080fe20000410000 */
[-C--:B------:R-:W-:Y:S01]  /*11d90*/  FMUL.FTZ R151, R151, R45.reuse ;  /* 0x0000002d97977220 */ /* 0x080fe20000410000 */
[-C--:B------:R-:W-:Y:S01]  /*11da0*/  FMUL.FTZ R156, R156, R46.reuse ;  /* 0x0000002e9c9c7220 */ /* 0x080fe20000410000 */
[-C--:B------:R-:W-:Y:S01]  /*11db0*/  FMUL.FTZ R157, R157, R46.reuse ;  /* 0x0000002e9d9d7220 */ /* 0x080fe20000410000 */
[-C--:B------:R-:W-:Y:S01]  /*11dc0*/  FMUL.FTZ R158, R158, R45.reuse ;  /* 0x0000002d9e9e7220 */ /* 0x080fe20000410000 */
[-C--:B------:R-:W-:Y:S01]  /*11dd0*/  FMUL.FTZ R159, R159, R45.reuse ;  /* 0x0000002d9f9f7220 */ /* 0x080fe20000410000 */
[----:B-1----:R-:W-:Y:S01]  /*11de0*/  FFMA.FTZ R9, R42, UR20, -R0 ;  /* 0x000000142a097c23 */ /* 0x002fe20008010800 */
[-C--:B------:R-:W-:Y:S01]  /*11df0*/  FMUL.FTZ R180, R180, R46.reuse ;  /* 0x0000002eb4b47220 */ /* 0x080fe20000410000 */
[-C--:B------:R-:W-:Y:S01]  /*11e00*/  FMUL.FTZ R181, R181, R46.reuse ;  /* 0x0000002eb5b57220 */ /* 0x080fe20000410000 */
[-C--:B------:R-:W-:Y:S01]  /*11e10*/  FMUL.FTZ R182, R182, R45.reuse ;  /* 0x0000002db6b67220 */ /* 0x080fe20000410000 */
[----:B------:R1:W4:Y:S01]  /*11e20*/  MUFU.EX2 R17, R9 ;  /* 0x0000000900117308 */ /* 0x0003220000000800 */
[-C--:B------:R-:W-:Y:S01]  /*11e30*/  FMUL.FTZ R183, R183, R45.reuse ;  /* 0x0000002db7b77220 */ /* 0x080fe20000410000 */
[-C--:B------:R-:W-:Y:S01]  /*11e40*/  FMUL.FTZ R188, R188, R46.reuse ;  /* 0x0000002ebcbc7220 */ /* 0x080fe20000410000 */
[----:B------:R-:W-:Y:S01]  /*11e50*/  FMUL.FTZ R189, R189, R46 ;  /* 0x0000002ebdbd7220 */ /* 0x000fe20000410000 */
[-C--:B------:R-:W-:Y:S01]  /*11e60*/  FMUL.FTZ R190, R190, R45.reuse ;  /* 0x0000002dbebe7220 */ /* 0x080fe20000410000 */
[----:B------:R-:W-:Y:S01]  /*11e70*/  FMUL.FTZ R191, R191, R45 ;  /* 0x0000002dbfbf7220 */ /* 0x000fe20000410000 */
[----:B------:R-:W-:Y:S01]  /*11e80*/  MOV R187, R36 ;  /* 0x0000002400bb7202 */ /* 0x000fe20000000f00 */
[----:B------:R-:W-:Y:S01]  /*11e90*/  IMAD.MOV.U32 R195, RZ, RZ, R210 ;  /* 0x000000ffffc37224 */ /* 0x000fe200078e00d2 */
[----:B------:R-:W-:Y:S01]  /*11ea0*/  MOV R194, R211 ;  /* 0x000000d300c27202 */ /* 0x000fe20000000f00 */
        /* <DEDUP_REMOVED lines=41> */
[----:B------:R-:W-:-:S02]  /*12140*/  MOV R186, R169 ;  /* 0x000000a900ba7202 */ /* 0x000fc40000000f00 */
[----:B------:R-:W-:Y:S02]  /*12150*/  MOV R193, R212 ;  /* 0x000000d400c17202 */ /* 0x000fe40000000f00 */
[----:B------:R-:W-:Y:S02]  /*12160*/  MOV R184, R209 ;  /* 0x000000d100b87202 */ /* 0x000fe40000000f00 */
[----:B------:R-:W-:Y:S01]  /*12170*/  MOV R185, R208 ;  /* 0x000000d000b97202 */ /* 0x000fe20000000f00 */
[----:B------:R-:W-:Y:S01]  /*12180*/  IMAD.MOV.U32 R175, RZ, RZ, R57 ;  /* 0x000000ffffaf7224 */ /* 0x000fe200078e0039 */
[----:B------:R-:W-:Y:S01]  /*12190*/  MOV R168, R252 ;  /* 0x000000fc00a87202 */ /* 0x000fe20000000f00 */
[C---:B------:R-:W-:Y:S01]  /*121a0*/  HMMA.16816.F32 R208, R4.reuse, R14, R156 ;  /* 0x0000000e04d0723c */ /* 0x040fe2000000189c */
[----:B------:R-:W-:Y:S01]  /*121b0*/  MOV R169, R215 ;  /* 0x000000d700a97202 */ /* 0x000fe20000000f00 */
[----:B-1----:R-:W-:Y:S01]  /*121c0*/  FFMA.FTZ R9, R65, UR20, -R0 ;  /* 0x0000001441097c23 */ /* 0x002fe20008010800 */
[----:B------:R-:W-:Y:S01]  /*121d0*/  MOV R252, R213 ;  /* 0x000000d500fc7202 */ /* 0x000fe20000000f00 */
[----:B--2---:R-:W-:Y:S01]  /*121e0*/  STL [R1+0xc4], R18 ;  /* 0x0000c41201007387 */ /* 0x004fe20000100800 */
[----:B------:R-:W-:Y:S01]  /*121f0*/  MOV R121, R193 ;  /* 0x000000c100797202 */ /* 0x000fe20000000f00 */
[C---:B------:R-:W-:Y:S01]  /*12200*/  HMMA.16816.F32 R212, R4.reuse, R12, R148 ;  /* 0x0000000c04d4723c */ /* 0x040fe20000001894 */
[----:B------:R-:W-:Y:S01]  /*12210*/  MOV R14, R135 ;  /* 0x00000087000e7202 */ /* 0x000fe20000000f00 */
[----:B------:R-:W-:Y:S01]  /*12220*/  IMAD.MOV.U32 R157, RZ, RZ, R186 ;  /* 0x000000ffff9d7224 */ /* 0x000fe200078e00ba */
[----:B------:R-:W-:Y:S01]  /*12230*/  MOV R164, R62 ;  /* 0x0000003e00a47202 */ /* 0x000fe20000000f00 */
[----:B------:R-:W-:Y:S01]  /*12240*/  IMAD.MOV.U32 R120, RZ, RZ, R61 ;  /* 0x000000ffff787224 */ /* 0x000fe200078e003d */
[----:B------:R-:W-:Y:S01]  /*12250*/  MOV R159, R187 ;  /* 0x000000bb009f7202 */ /* 0x000fe20000000f00 */
[C---:B------:R-:W-:Y:S01]  /*12260*/  HMMA.16816.F32 R76, R4.reuse, R22, R188 ;  /* 0x00000016044c723c */ /* 0x040fe200000018bc */
[----:B------:R-:W-:Y:S01]  /*12270*/  IMAD.MOV.U32 R148, RZ, RZ, R194 ;  /* 0x000000ffff947224 */ /* 0x000fe200078e00c2 */
[----:B------:R-:W-:Y:S01]  /*12280*/  MOV R149, R195 ;  /* 0x000000c300957202 */ /* 0x000fe20000000f00 */
[----:B---3--:R-:W-:Y:S01]  /*12290*/  STL [R1+0xc0], R19 ;  /* 0x0000c01301007387 */ /* 0x008fe20000100800 */
[----:B------:R-:W-:Y:S01]  /*122a0*/  MOV R150, R184 ;  /* 0x000000b800967202 */ /* 0x000fe20000000f00 */
[----:B------:R-:W-:Y:S01]  /*122b0*/  IMAD.MOV.U32 R158, RZ, RZ, R248 ;  /* 0x000000ffff9e7224 */ /* 0x000fe200078e00f8 */
[----:B------:R-:W-:Y:S01]  /*122c0*/  MOV R13, R185 ;  /* 0x000000b9000d7202 */ /* 0x000fe20000000f00 */
[----:B------:R-:W-:Y:S01]  /*122d0*/  HMMA.16816.F32 R192, R4, R20, R180 ;  /* 0x0000001404c0723c */ /* 0x000fe200000018b4 */
[----:B------:R-:W-:Y:S01]  /*122e0*/  MOV R135, R63 ;  /* 0x0000003f00877202 */ /* 0x000fe20000000f00 */
[----:B----4-:R-:W-:Y:S01]  /*122f0*/  STL [R1+0xbc], R16 ;  /* 0x0000bc1001007387 */ /* 0x010fe20000100800 */
[----:B------:R-:W-:-:S02]  /*12300*/  MOV R151, R60 ;  /* 0x0000003c00977202 */ /* 0x000fc40000000f00 */
[----:B------:R-:W-:Y:S01]  /*12310*/  MOV R124, R59 ;  /* 0x0000003b007c7202 */ /* 0x000fe20000000f00 */
[C---:B------:R-:W-:Y:S01]  /*12320*/  HMMA.16816.F32 R72, R4.reuse, R24, R196 ;  /* 0x000000180448723c */ /* 0x040fe200000018c4 */
[----:B------:R-:W-:Y:S02]  /*12330*/  MOV R125, R58 ;  /* 0x0000003a007d7202 */ /* 0x000fe40000000f00 */
[----:B------:R-:W-:Y:S01]  /*12340*/  MOV R123, R56 ;  /* 0x00000038007b7202 */ /* 0x000fe20000000f00 */
[----:B------:R1:W-:Y:S01]  /*12350*/  STL [R1+0xb8], R17 ;  /* 0x0000b81101007387 */ /* 0x0003e20000100800 */
[----:B------:R-:W-:Y:S01]  /*12360*/  MOV R167, R136 ;  /* 0x0000008800a77202 */ /* 0x000fe20000000f00 */
[C---:B------:R-:W-:Y:S01]  /*12370*/  HMMA.16816.F32 R204, R4.reuse, R26, R204 ;  /* 0x0000001a04cc723c */ /* 0x040fe200000018cc */
[----:B------:R2:W-:Y:S01]  /*12380*/  MUFU.EX2 R248, R9 ;  /* 0x0000000900f87308 */ /* 0x0005e20000000800 */
[----:B------:R-:W-:Y:S01]  /*12390*/  MOV R15, R134 ;  /* 0x00000086000f7202 */ /* 0x000fe20000000f00 */
[----:B------:R-:W-:Y:S01]  /*123a0*/  IMAD.MOV.U32 R126, RZ, RZ, R39 ;  /* 0x000000ffff7e7224 */ /* 0x000fe200078e0027 */
[----:B------:R-:W-:Y:S01]  /*123b0*/  MOV R127, R38 ;  /* 0x00000026007f7202 */ /* 0x000fe20000000f00 */
[----:B------:R-:W3:Y:S01]  /*123c0*/  LDSM.16.MT88.4 R40, [R233+0xc800] ;  /* 0x00c80000e928783b */ /* 0x000ee20000004200 */
[----:B------:R-:W-:Y:S01]  /*123d0*/  HMMA.16816.F32 R60, R4, R28, R68 ;  /* 0x0000001c043c723c */ /* 0x000fe20000001844 */
[----:B------:R-:W-:-:S05]  /*123e0*/  MOV R156, R10 ;  /* 0x0000000a009c7202 */ /* 0x000fca0000000f00 */
[C---:B------:R-:W-:Y:S06]  /*123f0*/  HMMA.16816.F32 R112, R4.reuse, R50, R112 ;  /* 0x000000320470723c */ /* 0x040fec0000001870 */
[----:B------:R-:W-:Y:S01]  /*12400*/  HMMA.16816.F32 R116, R4, R52, R116 ;  /* 0x000000340474723c */ /* 0x000fe20000001874 */
[----:B--2---:R-:W-:-:S05]  /*12410*/  FFMA.FTZ R9, R175, UR20, -R3 ;  /* 0x00000014af097c23 */ /* 0x004fca0008010803 */
[C---:B------:R-:W-:Y:S01]  /*12420*/  HMMA.16816.F32 R128, R4.reuse, R54, R128 ;  /* 0x000000360480723c */ /* 0x040fe20000001880 */
[----:B------:R-:W-:Y:S01]  /*12430*/  MOV R12, R36 ;  /* 0x00000024000c7202 */ /* 0x000fe20000000f00 */
[----:B------:R-:W-:Y:S04]  /*12440*/  LDSM.16.MT88.4 R20, [R234+0xe800] ;  /* 0x00e80000ea14783b */ /* 0x000fe80000004200 */
[C---:B------:R-:W-:Y:S06]  /*12450*/  HMMA.16816.F32 R56, R4.reuse, R30, R80 ;  /* 0x0000001e0438723c */ /* 0x040fec0000001850 */
[C---:B------:R-:W-:Y:S06]  /*12460*/  HMMA.16816.F32 R188, R4.reuse, R32, R84 ;  /* 0x0000002004bc723c */ /* 0x040fec0000001854 */
[C---:B------:R-:W-:Y:S06]  /*12470*/  HMMA.16816.F32 R184, R4.reuse, R34, R96 ;  /* 0x0000002204b8723c */ /* 0x040fec0000001860 */
[----:B------:R-:W-:Y:S01]  /*12480*/  HMMA.16816.F32 R180, R4, R48, R100 ;  /* 0x0000003004b4723c */ /* 0x000fe20000001864 */
[----:B------:R2:W4:Y:S01]  /*12490*/  MUFU.EX2 R4, R9 ;  /* 0x0000000900047308 */ /* 0x0005220000000800 */
[----:B------:R-:W-:Y:S01]  /*124a0*/  FFMA.FTZ R10, R47, UR20, -R0 ;  /* 0x000000142f0a7c23 */ /* 0x000fe20008010800 */
[----:B------:R-:W-:Y:S04]  /*124b0*/  LDSM.16.MT88.4 R24, [R233+0xe800] ;  /* 0x00e80000e918783b */ /* 0x000fe80000004200 */
[----:B------:R-:W-:Y:S01]  /*124c0*/  F2FP.F16.F32.PACK_AB R5, R17, R16 ;  /* 0x000000101105723e */ /* 0x000fe200000000ff */
[----:B------:R-:W3:Y:S01]  /*124d0*/  LDSM.16.MT88.4 R32, [R236+0xc800] ;  /* 0x00c80000ec20783b */ /* 0x000ee20000004200 */
[----:B-1----:R-:W-:-:S02]  /*124e0*/  MOV R17, R164 ;  /* 0x000000a400117202 */ /* 0x002fc40000000f00 */
[----:B------:R-:W-:Y:S01]  /*124f0*/  MOV R164, R165 ;  /* 0x000000a500a47202 */ /* 0x000fe20000000f00 */
[----:B------:R-:W1:Y:S01]  /*12500*/  LDSM.16.MT88.4 R28, [R235+0xc800] ;  /* 0x00c80000eb1c783b */ /* 0x000e620000004200 */
[----:B------:R-:W-:Y:S01]  /*12510*/  MOV R165, R166 ;  /* 0x000000a600a57202 */ /* 0x000fe20000000f00 */
[----:B------:R-:W-:Y:S01]  /*12520*/  IMAD.MOV.U32 R166, RZ, RZ, R167 ;  /* 0x000000ffffa67224 */ /* 0x000fe200078e00a7 */
[----:B------:R-:W-:Y:S02]  /*12530*/  MOV R167, R14 ;  /* 0x0000000e00a77202 */ /* 0x000fe40000000f00 */
[----:B------:R-:W-:Y:S01]  /*12540*/  MOV R14, R15 ;  /* 0x0000000f000e7202 */ /* 0x000fe20000000f00 */
[----:B--2---:R-:W-:Y:S01]  /*12550*/  FFMA.FTZ R9, R17, UR20, -R3 ;  /* 0x0000001411097c23 */ /* 0x004fe20008010803 */
[----:B------:R-:W-:Y:S01]  /*12560*/  MOV R15, R156 ;  /* 0x0000009c000f7202 */ /* 0x000fe20000000f00 */
[----:B------:R-:W-:Y:S01]  /*12570*/  IMAD.MOV.U32 R156, RZ, RZ, R157 ;  /* 0x000000ffff9c7224 */ /* 0x000fe200078e009d */
[----:B------:R-:W-:-:S02]  /*12580*/  MOV R17, R164 ;  /* 0x000000a400117202 */ /* 0x000fc40000000f00 */
[----:B------:R-:W-:Y:S01]  /*12590*/  MOV R164, R165 ;  /* 0x000000a500a47202 */ /* 0x000fe20000000f00 */
[----:B------:R-:W2:Y:S01]  /*125a0*/  MUFU.EX2 R134, R10 ;  /* 0x0000000a00867308 */ /* 0x000ea20000000800 */
[----:B------:R-:W-:Y:S02]  /*125b0*/  MOV R157, R159 ;  /* 0x0000009f009d7202 */ /* 0x000fe40000000f00 */
[----:B------:R-:W-:Y:S01]  /*125c0*/  MOV R165, R166 ;  /* 0x000000a600a57202 */ /* 0x000fe20000000f00 */
[----:B------:R-:W-:Y:S01]  /*125d0*/  IMAD.MOV.U32 R166, RZ, RZ, R167 ;  /* 0x000000ffffa67224 */ /* 0x000fe200078e00a7 */
        /* <DEDUP_REMOVED lines=16> */
[----:B------:R-:W-:Y:S01]  /*126e0*/  MOV R150, R151 ;  /* 0x0000009700967202 */ /* 0x000fe20000000f00 */
[----:B------:R-:W-:Y:S01]  /*126f0*/  IMAD.MOV.U32 R151, RZ, RZ, R124 ;  /* 0x000000ffff977224 */ /* 0x000fe200078e007c */
[----:B----4-:R-:W-:Y:S01]  /*12700*/  STL [R1+0x6c], R4 ;  /* 0x00006c0401007387 */ /* 0x010fe20000100800 */
[----:B------:R-:W-:Y:S01]  /*12710*/  IMAD.MOV.U32 R121, RZ, RZ, R239 ;  /* 0x000000ffff797224 */ /* 0x000fe200078e00ef */
[----:B------:R-:W-:-:S02]  /*12720*/  MOV R124, R125 ;  /* 0x0000007d007c7202 */ /* 0x000fc40000000f00 */
[----:B------:R-:W4:Y:S01]  /*12730*/  LDL.LU R239, [R1+0x188] ;  /* 0x0001880001ef7983 */ /* 0x000f220000300800 */
[----:B------:R-:W-:Y:S02]  /*12740*/  MOV R125, R126 ;  /* 0x0000007e007d7202 */ /* 0x000fe40000000f00 */
[----:B------:R-:W-:Y:S01]  /*12750*/  MOV R172, R164 ;  /* 0x000000a400ac7202 */ /* 0x000fe20000000f00 */
[----:B------:R-:W-:Y:S01]  /*12760*/  STL [R1+0x170], R133 ;  /* 0x0001708501007387 */ /* 0x000fe20000100800 */
[----:B------:R-:W-:Y:S02]  /*12770*/  MOV R126, R127 ;  /* 0x0000007f007e7202 */ /* 0x000fe40000000f00 */
[----:B------:R-:W-:Y:S01]  /*12780*/  MOV R173, R165 ;  /* 0x000000a500ad7202 */ /* 0x000fe20000000f00 */
[----:B------:R-:W-:Y:S01]  /*12790*/  STL [R1+0x168], R249 ;  /* 0x000168f901007387 */ /* 0x000fe20000100800 */
[----:B------:R-:W-:Y:S02]  /*127a0*/  MOV R164, R14 ;  /* 0x0000000e00a47202 */ /* 0x000fe40000000f00 */
[----:B------:R-:W-:Y:S01]  /*127b0*/  MOV R165, R15 ;  /* 0x0000000f00a57202 */ /* 0x000fe20000000f00 */
[----:B--2---:R2:W-:Y:S01]  /*127c0*/  STL [R1+0x174], R134 ;  /* 0x0001748601007387 */ /* 0x0045e20000100800 */
[----:B------:R-:W-:Y:S01]  /*127d0*/  MOV R14, R159 ;  /* 0x0000009f000e7202 */ /* 0x000fe20000000f00 */
[----:B------:R-:W-:Y:S01]  /*127e0*/  IMAD.MOV.U32 R127, RZ, RZ, R232 ;  /* 0x000000ffff7f7224 */ /* 0x000fe200078e00e8 */
[----:B------:R-:W-:Y:S01]  /*127f0*/  MOV R15, R12 ;  /* 0x0000000c000f7202 */ /* 0x000fe20000000f00 */
[----:B------:R3:W-:Y:S01]  /*12800*/  STL [R1+0x16c], R248 ;  /* 0x00016cf801007387 */ /* 0x0007e20000100800 */
[----:B------:R-:W-:-:S02]  /*12810*/  MOV R159, R149 ;  /* 0x00000095009f7202 */ /* 0x000fc40000000f00 */
[----:B------:R-:W-:Y:S01]  /*12820*/  MOV R12, R150 ;  /* 0x00000096000c7202 */ /* 0x000fe20000000f00 */
[----:B------:R-:W4:Y:S01]  /*12830*/  LDL.LU R232, [R1+0x184] ;  /* 0x0001840001e87983 */ /* 0x000f220000300800 */
[----:B------:R-:W-:Y:S02]  /*12840*/  MOV R149, R125 ;  /* 0x0000007d00957202 */ /* 0x000fe40000000f00 */
[----:B------:R-:W-:Y:S02]  /*12850*/  MOV R150, R126 ;  /* 0x0000007e00967202 */ /* 0x000fe40000000f00 */
[----:B------:R-:W-:Y:S02]  /*12860*/  MOV R125, R243 ;  /* 0x000000f3007d7202 */ /* 0x000fe40000000f00 */
[----:B------:R-:W4:Y:S01]  /*12870*/  LDL.LU R243, [R1+0x180] ;  /* 0x0001800001f37983 */ /* 0x000f220000300800 */
[----:B------:R-:W-:-:S03]  /*12880*/  MOV R126, R251 ;  /* 0x000000fb007e7202 */ /* 0x000fc60000000f00 */
[----:B------:R-:W4:Y:S01]  /*12890*/  LDL.LU R251, [R1+0x17c] ;  /* 0x00017c0001fb7983 */ /* 0x000f220000300800 */
[----:B------:R-:W-:Y:S02]  /*128a0*/  MOV R174, R166 ;  /* 0x000000a600ae7202 */ /* 0x000fe40000000f00 */
[----:B------:R-:W-:Y:S02]  /*128b0*/  MOV R166, R156 ;  /* 0x0000009c00a67202 */ /* 0x000fe40000000f00 */
[----:B------:R-:W-:Y:S02]  /*128c0*/  MOV R156, R13 ;  /* 0x0000000d009c7202 */ /* 0x000fe40000000f00 */
[----:B------:R-:W-:Y:S02]  /*128d0*/  MOV R13, R151 ;  /* 0x00000097000d7202 */ /* 0x000fe40000000f00 */
[----:B------:R-:W-:Y:S01]  /*128e0*/  MOV R151, R127 ;  /* 0x0000007f00977202 */ /* 0x000fe20000000f00 */
[----:B------:R-:W-:Y:S01]  /*128f0*/  IMAD.MOV.U32 R199, RZ, RZ, R149 ;  /* 0x000000ffffc77224 */ /* 0x000fe200078e0095 */
[----:B------:R-:W-:-:S02]  /*12900*/  MOV R127, R67 ;  /* 0x00000043007f7202 */ /* 0x000fc40000000f00 */
[----:B------:R-:W-:Y:S01]  /*12910*/  MOV R149, R151 ;  /* 0x0000009700957202 */ /* 0x000fe20000000f00 */
[----:B------:R-:W-:Y:S01]  /*12920*/  IMAD.MOV.U32 R151, RZ, RZ, R125 ;  /* 0x000000ffff977224 */ /* 0x000fe200078e007d */
[----:B------:R-:W-:Y:S01]  /*12930*/  MOV R125, R127 ;  /* 0x0000007f007d7202 */ /* 0x000fe20000000f00 */
[----:B------:R-:W-:Y:S01]  /*12940*/  IMAD.MOV.U32 R127, RZ, RZ, R247 ;  /* 0x000000ffff7f7224 */ /* 0x000fe200078e00f7 */
[----:B------:R-:W-:Y:S01]  /*12950*/  F2FP.F16.F32.PACK_AB R7, R248, R134 ;  /* 0x00000086f807723e */ /* 0x000fe200000000ff */
[----:B------:R-:W4:Y:S04]  /*12960*/  LDL.LU R247, [R1+0x178] ;  /* 0x0001780001f77983 */ /* 0x000f280000300800 */
[----:B--2---:R-:W2:Y:S01]  /*12970*/  LDL.LU R134, [R1+0x6c] ;  /* 0x00006c0001867983 */ /* 0x004ea20000300800 */
[----:B------:R-:W-:-:S02]  /*12980*/  IMAD.MOV.U32 R175, RZ, RZ, R167 ;  /* 0x000000ffffaf7224 */ /* 0x000fc400078e00a7 */
[----:B------:R-:W-:Y:S02]  /*12990*/  IMAD.MOV.U32 R167, RZ, RZ, R157 ;  /* 0x000000ffffa77224 */ /* 0x000fe400078e009d */
[----:B------:R-:W-:Y:S01]  /*129a0*/  IMAD.MOV.U32 R157, RZ, RZ, R148 ;  /* 0x000000ffff9d7224 */ /* 0x000fe200078e0094 */
[----:B------:R-:W-:Y:S01]  /*129b0*/  F2FP.F16.F32.PACK_AB R4, R19, R18 ;  /* 0x000000121304723e */ /* 0x000fe200000000ff */
[----:B------:R-:W-:Y:S01]  /*129c0*/  IMAD.MOV.U32 R148, RZ, RZ, R124 ;  /* 0x000000ffff947224 */ /* 0x000fe200078e007c */
[----:B------:R-:W-:Y:S01]  /*129d0*/  F2FP.F16.F32.PACK_AB R6, R249, R133 ;  /* 0x00000085f906723e */ /* 0x000fe200000000ff */
[----:B------:R-:W-:Y:S01]  /*129e0*/  IMAD.MOV.U32 R124, RZ, RZ, R135 ;  /* 0x000000ffff7c7224 */ /* 0x000fe200078e0087 */
[----:B---3--:R3:W2:Y:S01]  /*129f0*/  MUFU.EX2 R248, R9 ;  /* 0x0000000900f87308 */ /* 0x0086a20000000800 */
[----:B------:R-:W-:Y:S01]  /*12a00*/  IMAD.MOV.U32 R135, RZ, RZ, R66 ;  /* 0x000000ffff877224 */ /* 0x000fe200078e0042 */
[----:B------:R-:W-:Y:S02]  /*12a10*/  MOV R198, R148 ;  /* 0x0000009400c67202 */ /* 0x000fe40000000f00 */
[----:B------:R-:W-:Y:S01]  /*12a20*/  MOV R148, R150 ;  /* 0x0000009600947202 */ /* 0x000fe20000000f00 */
[----:B------:R-:W-:Y:S01]  /*12a30*/  HMMA.16816.F32 R64, R4, R40, R172 ;  /* 0x000000280440723c */ /* 0x000fe200000018ac */
[----:B------:R-:W-:-:S02]  /*12a40*/  MOV R150, R124 ;  /* 0x0000007c00967202 */ /* 0x000fc40000000f00 */
[----:B------:R-:W-:Y:S02]  /*12a50*/  MOV R124, R126 ;  /* 0x0000007e007c7202 */ /* 0x000fe40000000f00 */
[----:B------:R-:W-:Y:S02]  /*12a60*/  MOV R126, R135 ;  /* 0x00000087007e7202 */ /* 0x000fe40000000f00 */
[----:B------:R-:W-:Y:S02]  /*12a70*/  MOV R172, R164 ;  /* 0x000000a400ac7202 */ /* 0x000fe40000000f00 */
[----:B------:R-:W-:Y:S01]  /*12a80*/  MOV R173, R165 ;  /* 0x000000a500ad7202 */ /* 0x000fe20000000f00 */
[----:B---3--:R-:W-:Y:S01]  /*12a90*/  FFMA.FTZ R9, R17, UR20, -R3 ;  /* 0x0000001411097c23 */ /* 0x008fe20008010803 */
[----:B------:R-:W-:Y:S01]  /*12aa0*/  MOV R136, R37 ;  /* 0x0000002500887202 */ /* 0x000fe20000000f00 */
[----:B------:R-:W-:Y:S01]  /*12ab0*/  LDSM.16.MT88.4 R16, [R236+0xe800] ;  /* 0x00e80000ec10783b */ /* 0x000fe20000004200 */
[----:B------:R-:W-:Y:S01]  /*12ac0*/  MOV R164, R14 ;  /* 0x0000000e00a47202 */ /* 0x000fe20000000f00 */
[----:B------:R4:W-:Y:S01]  /*12ad0*/  MUFU.EX2 R135, R9 ;  /* 0x0000000900877308 */ /* 0x0009e20000000800 */
[----:B------:R-:W-:Y:S01]  /*12ae0*/  MOV R165, R15 ;  /* 0x0000000f00a57202 */ /* 0x000fe20000000f00 */
[----:B------:R-:W3:Y:S01]  /*12af0*/  LDSM.16.MT88.4 R36, [R234+0xc800] ;  /* 0x00c80000ea24783b */ /* 0x000ee20000004200 */
[----:B------:R-:W-:-:S02]  /*12b00*/  MOV R196, R12 ;  /* 0x0000000c00c47202 */ /* 0x000fc40000000f00 */
[----:B------:R-:W-:Y:S02]  /*12b10*/  MOV R197, R13 ;  /* 0x0000000d00c57202 */ /* 0x000fe40000000f00 */
[----:B------:R-:W3:Y:S01]  /*12b20*/  LDSM.16.MT88.4 R12, [R235+0xe800] ;  /* 0x00e80000eb0c783b */ /* 0x000ee20000004200 */
[----:B------:R-:W-:Y:S02]  /*12b30*/  MOV R52, R151 ;  /* 0x0000009700347202 */ /* 0x000fe40000000f00 */
[----:B------:R-:W-:Y:S01]  /*12b40*/  MOV R69, R199 ;  /* 0x000000c700457202 */ /* 0x000fe20000000f00 */
[----:B------:R-:W-:Y:S01]  /*12b50*/  IMAD.MOV.U32 R199, RZ, RZ, R250 ;  /* 0x000000ffffc77224 */ /* 0x000fe200078e00fa */
[----:B------:R-:W-:Y:S02]  /*12b60*/  MOV R71, R197 ;  /* 0x000000c500477202 */ /* 0x000fe40000000f00 */
[----:B------:R-:W-:Y:S02]  /*12b70*/  MOV R70, R198 ;  /* 0x000000c600467202 */ /* 0x000fe40000000f00 */
[----:B------:R-:W-:-:S02]  /*12b80*/  MOV R197, R149 ;  /* 0x0000009500c57202 */ /* 0x000fc40000000f00 */
        /* <DEDUP_REMOVED lines=11> */
[----:B------:R-:W-:Y:S02]  /*12c40*/  MOV R53, R121 ;  /* 0x0000007900357202 */ /* 0x000fe40000000f00 */
[----:B------:R-:W-:Y:S01]  /*12c50*/  MOV R10, R122 ;  /* 0x0000007a000a7202 */ /* 0x000fe20000000f00 */
[----:B------:R-:W-:Y:S01]  /*12c60*/  HMMA.16816.F32 R160, R4, R32, R160 ;  /* 0x0000002004a0723c */ /* 0x000fe200000018a0 */
[----:B------:R-:W-:-:S05]  /*12c70*/  MOV R68, R123 ;  /* 0x0000007b00447202 */ /* 0x000fca0000000f00 */
[C---:B-1----:R-:W-:Y:S06]  /*12c80*/  HMMA.16816.F32 R176, R4.reuse, R28, R176 ;  /* 0x0000001c04b0723c */ /* 0x042fec00000018b0 */
[C---:B---3--:R-:W-:Y:S06]  /*12c90*/  HMMA.16816.F32 R168, R4.reuse, R36, R168 ;  /* 0x0000002404a8723c */ /* 0x048fec00000018a8 */
        /* <DEDUP_REMOVED lines=8> */
[----:B------:R-:W-:Y:S01]  /*12d20*/  HMMA.16816.F32 R92, R4, R14, R92 ;  /* 0x0000000e045c723c */ /* 0x000fe2000000185c */
[----:B------:R-:W-:Y:S01]  /*12d30*/  MOV R223, R68 ;  /* 0x0000004400df7202 */ /* 0x000fe20000000f00 */
[----:B------:R-:W-:-:S04]  /*12d40*/  IMAD.MOV.U32 R221, RZ, RZ, R50 ;  /* 0x000000ffffdd7224 */ /* 0x000fc800078e0032 */
[----:B------:R-:W-:Y:S02]  /*12d50*/  IMAD.MOV.U32 R216, RZ, RZ, R221 ;  /* 0x000000ffffd87224 */ /* 0x000fe400078e00dd */
[----:B----4-:R-:W-:-:S04]  /*12d60*/  FFMA.FTZ R9, R251, UR20, -R3 ;  /* 0x00000014fb097c23 */ /* 0x010fc80008010803 */
[----:B------:R1:W-:Y:S02]  /*12d70*/  MUFU.EX2 R251, R9 ;  /* 0x0000000900fb7308 */ /* 0x0003e40000000800 */
[----:B-1----:R-:W-:-:S06]  /*12d80*/  FFMA.FTZ R9, R158, UR20, -R8 ;  /* 0x000000149e097c23 */ /* 0x002fcc0008010808 */
[----:B------:R1:W-:Y:S02]  /*12d90*/  MUFU.EX2 R133, R9 ;  /* 0x0000000900857308 */ /* 0x0003e40000000800 */
[----:B-1----:R-:W-:-:S06]  /*12da0*/  FFMA.FTZ R9, R159, UR20, -R8 ;  /* 0x000000149f097c23 */ /* 0x002fcc0008010808 */
[----:B------:R1:W3:Y:S02]  /*12db0*/  MUFU.EX2 R249, R9 ;  /* 0x0000000900f97308 */ /* 0x0002e40000000800 */
[----:B-1----:R-:W-:-:S06]  /*12dc0*/  FFMA.FTZ R9, R136, UR20, -R8 ;  /* 0x0000001488097c23 */ /* 0x002fcc0008010808 */
[----:B------:R1:W-:Y:S02]  /*12dd0*/  MUFU.EX2 R136, R9 ;  /* 0x0000000900887308 */ /* 0x0003e40000000800 */
[----:B-1----:R-:W-:Y:S01]  /*12de0*/  FFMA.FTZ R9, R196, UR20, -R8 ;  /* 0x00000014c4097c23 */ /* 0x002fe20008010808 */
[----:B------:R-:W-:-:S05]  /*12df0*/  IMAD.MOV.U32 R196, RZ, RZ, R148 ;  /* 0x000000ffffc47224 */ /* 0x000fca00078e0094 */
[----:B------:R1:W4:Y:S01]  /*12e00*/  MUFU.EX2 R250, R9 ;  /* 0x0000000900fa7308 */ /* 0x0003220000000800 */
[----:B------:R-:W-:Y:S07]  /*12e10*/  HMMA.16816.F32 R148, R4, R24, R224 ;  /* 0x000000180494723c */ /* 0x000fee00000018e0 */
[----:B------:R-:W-:Y:S01]  /*12e20*/  MOV R226, R245 ;  /* 0x000000f500e27202 */ /* 0x000fe20000000f00 */
[----:B-1----:R-:W-:-:S04]  /*12e30*/  FFMA.FTZ R9, R52, UR20, -R2 ;  /* 0x0000001434097c23 */ /* 0x002fc80008010802 */
[----:B------:R1:W-:Y:S01]  /*12e40*/  MUFU.EX2 R245, R9 ;  /* 0x0000000900f57308 */ /* 0x0003e20000000800 */
[----:B------:R-:W-:Y:S01]  /*12e50*/  MOV R227, R242 ;  /* 0x000000f200e37202 */ /* 0x000fe20000000f00 */
[----:B------:R-:W-:Y:S01]  /*12e60*/  IMAD.MOV.U32 R225, RZ, RZ, R239 ;  /* 0x000000ffffe17224 */ /* 0x000fe200078e00ef */
[----:B------:R-:W-:Y:S01]  /*12e70*/  HMMA.16816.F32 R156, R4, R34, R228 ;  /* 0x00000022049c723c */ /* 0x000fe200000018e4 */
[----:B------:R-:W-:Y:S01]  /*12e80*/  MOV R224, R232 ;  /* 0x000000e800e07202 */ /* 0x000fe20000000f00 */
[----:B-1----:R-:W-:-:S04]  /*12e90*/  FFMA.FTZ R9, R137, UR20, -R2 ;  /* 0x0000001489097c23 */ /* 0x002fc80008010802 */
[----:B------:R1:W1:Y:S01]  /*12ea0*/  MUFU.EX2 R242, R9 ;  /* 0x0000000900f27308 */ /* 0x0002620000000800 */
[----:B--2---:R-:W-:Y:S02]  /*12eb0*/  F2FP.F16.F32.PACK_AB R4, R248, R134 ;  /* 0x00000086f804723e */ /* 0x004fe400000000ff */
[----:B---3--:R-:W-:Y:S02]  /*12ec0*/  F2FP.F16.F32.PACK_AB R5, R249, R133 ;  /* 0x00000085f905723e */ /* 0x008fe400000000ff */
[----:B------:R-:W-:Y:S02]  /*12ed0*/  F2FP.F16.F32.PACK_AB R6, R251, R135 ;  /* 0x00000087fb06723e */ /* 0x000fe400000000ff */
[----:B----4-:R-:W-:Y:S01]  /*12ee0*/  F2FP.F16.F32.PACK_AB R7, R250, R136 ;  /* 0x00000088fa07723e */ /* 0x010fe200000000ff */
[----:B-1----:R-:W-:-:S04]  /*12ef0*/  FFMA.FTZ R9, R138, UR20, -R2 ;  /* 0x000000148a097c23 */ /* 0x002fc80008010802 */
[----:B------:R1:W-:Y:S02]  /*12f00*/  MUFU.EX2 R239, R9 ;  /* 0x0000000900ef7308 */ /* 0x0003e40000000800 */
[C---:B------:R-:W-:Y:S06]  /*12f10*/  HMMA.16816.F32 R100, R4.reuse, R40, R212 ;  /* 0x000000280464723c */ /* 0x040fec00000018d4 */
[----:B------:R-:W-:Y:S01]  /*12f20*/  HMMA.16816.F32 R96, R4, R42, R208 ;  /* 0x0000002a0460723c */ /* 0x000fe200000018d0 */
[----:B------:R-:W2:Y:S01]  /*12f30*/  LDSM.16.MT88.4 R40, [R233+0xd000] ;  /* 0x00d00000e928783b */ /* 0x000ea20000004200 */
[----:B-1----:R-:W-:-:S04]  /*12f40*/  FFMA.FTZ R9, R139, UR20, -R2 ;  /* 0x000000148b097c23 */ /* 0x002fc80008010802 */
[----:B------:R1:W-:Y:S01]  /*12f50*/  MUFU.EX2 R232, R9 ;  /* 0x0000000900e87308 */ /* 0x0003e20000000800 */
[----:B------:R-:W-:Y:S01]  /*12f60*/  MOV R229, R53 ;  /* 0x0000003500e57202 */ /* 0x000fe20000000f00 */
[----:B------:R-:W-:Y:S01]  /*12f70*/  HMMA.16816.F32 R88, R4, R36, R88 ;  /* 0x000000240458723c */ /* 0x000fe20000001858 */
[----:B------:R-:W-:Y:S02]  /*12f80*/  MOV R228, R10 ;  /* 0x0000000a00e47202 */ /* 0x000fe40000000f00 */
[----:B------:R-:W-:-:S03]  /*12f90*/  MOV R220, R229 ;  /* 0x000000e500dc7202 */ /* 0x000fc60000000f00 */
[----:B------:R-:W-:Y:S01]  /*12fa0*/  HMMA.16816.F32 R84, R4, R38, R200 ;  /* 0x000000260454723c */ /* 0x000fe200000018c8 */
[----:B------:R-:W3:Y:S01]  /*12fb0*/  LDSM.16.MT88.4 R36, [R234+0xd000] ;  /* 0x00d00000ea24783b */ /* 0x000ee20000004200 */
[----:B-1----:R-:W-:-:S04]  /*12fc0*/  FFMA.FTZ R9, R244, UR20, -R0 ;  /* 0x00000014f4097c23 */ /* 0x002fc80008010800 */
[----:B------:R1:W-:Y:S01]  /*12fd0*/  MUFU.EX2 R244, R9 ;  /* 0x0000000900f47308 */ /* 0x0003e20000000800 */
[----:B------:R-:W-:Y:S01]  /*12fe0*/  MOV R229, R238 ;  /* 0x000000ee00e57202 */ /* 0x000fe20000000f00 */
[----:B------:R-:W-:Y:S01]  /*12ff0*/  HMMA.16816.F32 R80, R4, R32, R192 ;  /* 0x000000200450723c */ /* 0x000fe200000018c0 */
[----:B------:R-:W-:Y:S01]  /*13000*/  IMAD.MOV.U32 R10, RZ, RZ, R69 ;  /* 0x000000ffff0a7224 */ /* 0x000fe200078e0045 */
[----:B------:R-:W-:Y:S02]  /*13010*/  MOV R231, R70 ;  /* 0x0000004600e77202 */ /* 0x000fe40000000f00 */
[----:B------:R-:W-:Y:S01]  /*13020*/  MOV R230, R71 ;  /* 0x0000004700e67202 */ /* 0x000fe20000000f00 */
[----:B-1----:R-:W-:-:S04]  /*13030*/  FFMA.FTZ R9, R241, UR20, -R0 ;  /* 0x00000014f1097c23 */ /* 0x002fc80008010800 */
[----:B------:R1:W4:Y:S01]  /*13040*/  MUFU.EX2 R241, R9 ;  /* 0x0000000900f17308 */ /* 0x0003220000000800 */
[----:B------:R-:W-:Y:S01]  /*13050*/  HMMA.16816.F32 R76, R4, R34, R76 ;  /* 0x00000022044c723c */ /* 0x000fe2000000184c */
[----:B------:R-:W-:Y:S01]  /*13060*/  MOV R222, R228 ;  /* 0x000000e400de7202 */ /* 0x000fe20000000f00 */
[----:B------:R-:W3:Y:S01]  /*13070*/  LDSM.16.MT88.4 R32, [R236+0xd000] ;  /* 0x00d00000ec20783b */ /* 0x000ee20000004200 */
[----:B------:R-:W-:-:S03]  /*13080*/  IMAD.MOV.U32 R228, RZ, RZ, R47 ;  /* 0x000000ffffe47224 */ /* 0x000fc600078e002f */
[----:B------:R-:W-:Y:S01]  /*13090*/  HMMA.16816.F32 R72, R4, R28, R72 ;  /* 0x0000001c0448723c */ /* 0x000fe20000001848 */
[----:B-1----:R-:W-:-:S05]  /*130a0*/  FFMA.FTZ R9, R223, UR20, -R0 ;  /* 0x00000014df097c23 */ /* 0x002fca0008010800 */
[----:B------:R-:W-:Y:S01]  /*130b0*/  HMMA.16816.F32 R68, R4, R30, R204 ;  /* 0x0000001e0444723c */ /* 0x000fe200000018cc */
[----:B------:R-:W1:Y:S01]  /*130c0*/  LDSM.16.MT88.4 R28, [R235+0xf000] ;  /* 0x00f00000eb1c783b */ /* 0x000e620000004200 */
[----:B------:R2:W-:Y:S01]  /*130d0*/  MUFU.EX2 R238, R9 ;  /* 0x0000000900ee7308 */ /* 0x0005e20000000800 */
[----:B------:R-:W-:Y:S01]  /*130e0*/  MOV R218, R224 ;  /* 0x000000e000da7202 */ /* 0x000fe20000000f00 */
[----:B------:R-:W-:Y:S01]  /*130f0*/  IMAD.MOV.U32 R219, RZ, RZ, R225 ;  /* 0x000000ffffdb7224 */ /* 0x000fe200078e00e1 */
[----:B------:R-:W-:Y:S01]  /*13100*/  MOV R225, R48 ;  /* 0x0000003000e17202 */ /* 0x000fe20000000f00 */
[----:B--2---:R-:W-:-:S04]  /*13110*/  FFMA.FTZ R9, R132, UR20, -R0 ;  /* 0x0000001484097c23 */ /* 0x004fc80008010800 */
[----:B------:R2:W3:Y:S01]  /*13120*/  MUFU.EX2 R47, R9 ;  /* 0x00000009002f7308 */ /* 0x0004e20000000800 */
[----:B------:R-:W-:Y:S02]  /*13130*/  MOV R223, R226 ;  /* 0x000000e200df7202 */ /* 0x000fe40000000f00 */
[----:B------:R-:W-:Y:S01]  /*13140*/  MOV R214, R219 ;  /* 0x000000db00d67202 */ /* 0x000fe20000000f00 */
[----:B------:R-:W-:Y:S01]  /*13150*/  HMMA.16816.F32 R52, R4, R26, R56 ;  /* 0x0000001a0434723c */ /* 0x000fe20000001838 */
[----:B------:R-:W-:Y:S01]  /*13160*/  MOV R224, R51 ;  /* 0x0000003300e07202 */ /* 0x000fe20000000f00 */
[----:B--2---:R-:W-:-:S04]  /*13170*/  FFMA.FTZ R9, R247, UR20, -R3 ;  /* 0x00000014f7097c23 */ /* 0x004fc80008010803 */
[----:B------:R2:W-:Y:S01]  /*13180*/  MUFU.EX2 R247, R9 ;  /* 0x0000000900f77308 */ /* 0x0005e20000000800 */
[----:B------:R-:W-:Y:S01]  /*13190*/  MOV R226, R49 ;  /* 0x0000003100e27202 */ /* 0x000fe20000000f00 */
[C---:B------:R-:W-:Y:S01]  /*131a0*/  HMMA.16816.F32 R60, R4.reuse, R24, R60 ;  /* 0x00000018043c723c */ /* 0x040fe2000000183c */
[----:B------:R-:W-:Y:S01]  /*131b0*/  MOV R221, R229 ;  /* 0x000000e500dd7202 */ /* 0x000fe20000000f00 */
[----:B------:R-:W-:Y:S04]  /*131c0*/  LDSM.16.MT88.4 R24, [R236+0xf000] ;  /* 0x00f00000ec18783b */ /* 0x000fe80000004200 */
[----:B------:R-:W-:Y:S01]  /*131d0*/  HMMA.16816.F32 R48, R4, R22, R184 ;  /* 0x000000160430723c */ /* 0x000fe200000018b8 */
[----:B--2---:R-:W-:-:S04]  /*131e0*/  FFMA.FTZ R9, R243, UR20, -R3 ;  /* 0x00000014f3097c23 */ /* 0x004fc80008010803 */
[----:B------:R2:W1:Y:S01]  /*131f0*/  MUFU.EX2 R243, R9 ;  /* 0x0000000900f37308 */ /* 0x0004620000000800 */
[----:B------:R-:W-:Y:S01]  /*13200*/  HMMA.16816.F32 R56, R4, R20, R188 ;  /* 0x000000140438723c */ /* 0x000fe200000018bc */
[----:B------:R-:W-:Y:S01]  /*13210*/  LDSM.16.MT88.4 R20, [R235+0xd000] ;  /* 0x00d00000eb14783b */ /* 0x000fe20000004200 */
[----:B------:R-:W-:-:S04]  /*13220*/  MOV R213, R221 ;  /* 0x000000dd00d57202 */ /* 0x000fc80000000f00 */
[----:B------:R-:W-:Y:S01]  /*13230*/  HMMA.16816.F32 R180, R4, R16, R180 ;  /* 0x0000001004b4723c */ /* 0x000fe200000018b4 */
[----:B------:R-:W-:-:S05]  /*13240*/  MOV R221, R237 ;  /* 0x000000ed00dd7202 */ /* 0x000fca0000000f00 */
[C---:B------:R-:W-:Y:S01]  /*13250*/  HMMA.16816.F32 R112, R4.reuse, R18, R112 ;  /* 0x000000120470723c */ /* 0x040fe20000001870 */
[----:B------:R-:W-:Y:S01]  /*13260*/  LDSM.16.MT88.4 R16, [R233+0xf000] ;  /* 0x00f00000e910783b */ /* 0x000fe20000004200 */
[----:B--2---:R-:W-:Y:S01]  /*13270*/  FFMA.FTZ R9, R218, UR20, -R3 ;  /* 0x00000014da097c23 */ /* 0x004fe20008010803 */
[----:B------:R-:W-:Y:S02]  /*13280*/  MOV R218, R225 ;  /* 0x000000e100da7202 */ /* 0x000fe40000000f00 */
[----:B------:R-:W-:Y:S01]  /*13290*/  MOV R225, R231 ;  /* 0x000000e700e17202 */ /* 0x000fe20000000f00 */
[C---:B------:R-:W-:Y:S01]  /*132a0*/  HMMA.16816.F32 R116, R4.reuse, R12, R116 ;  /* 0x0000000c0474723c */ /* 0x040fe20000001874 */
[----:B------:R-:W-:Y:S02]  /*132b0*/  MOV R231, R252 ;  /* 0x000000fc00e77202 */ /* 0x000fe40000000f00 */
[----:B------:R-:W-:Y:S02]  /*132c0*/  MOV R252, R240 ;  /* 0x000000f000fc7202 */ /* 0x000fe40000000f00 */
[----:B------:R2:W-:Y:S01]  /*132d0*/  MUFU.EX2 R240, R9 ;  /* 0x0000000900f07308 */ /* 0x0005e20000000800 */
[----:B------:R-:W-:Y:S01]  /*132e0*/  HMMA.16816.F32 R184, R4, R14, R128 ;  /* 0x0000000e04b8723c */ /* 0x000fe20000001880 */
[----:B------:R-:W1:Y:S06]  /*132f0*/  LDSM.16.MT88.4 R12, [R234+0xf000] ;  /* 0x00f00000ea0c783b */ /* 0x000e6c0000004200 */
[----:B------:R-:W-:-:S02]  /*13300*/  F2FP.F16.F32.PACK_AB R4, R242, R245 ;  /* 0x000000f5f204723e */ /* 0x000fc400000000ff */
[----:B----4-:R-:W-:Y:S02]  /*13310*/  F2FP.F16.F32.PACK_AB R5, R241, R244 ;  /* 0x000000f4f105723e */ /* 0x010fe400000000ff */
[----:B------:R-:W-:Y:S02]  /*13320*/  F2FP.F16.F32.PACK_AB R6, R232, R239 ;  /* 0x000000efe806723e */ /* 0x000fe400000000ff */
[----:B---3--:R-:W-:Y:S01]  /*13330*/  F2FP.F16.F32.PACK_AB R7, R47, R238 ;  /* 0x000000ee2f07723e */ /* 0x008fe200000000ff */
[----:B--2---:R-:W-:-:S04]  /*13340*/  FFMA.FTZ R9, R214, UR20, -R3 ;  /* 0x00000014d6097c23 */ /* 0x004fc80008010803 */
[----:B------:R2:W-:Y:S02]  /*13350*/  MUFU.EX2 R237, R9 ;  /* 0x0000000900ed7308 */ /* 0x0005e40000000800 */
[C---:B------:R-:W-:Y:S01]  /*13360*/  HMMA.16816.F32 R172, R4.reuse, R42, R172 ;  /* 0x0000002a04ac723c */ /* 0x040fe200000018ac */
[----:B------:R-:W-:Y:S02]  /*13370*/  MOV R215, R220 ;  /* 0x000000dc00d77202 */ /* 0x000fe40000000f00 */
[----:B------:R-:W-:Y:S01]  /*13380*/  MOV R217, R224 ;  /* 0x000000e000d97202 */ /* 0x000fe20000000f00 */
[----:B------:R-:W-:Y:S01]  /*13390*/  IMAD.MOV.U32 R220, RZ, RZ, R228 ;  /* 0x000000ffffdc7224 */ /* 0x000fe200078e00e4 */
[----:B------:R-:W-:Y:S01]  /*133a0*/  MOV R224, R230 ;  /* 0x000000e600e07202 */ /* 0x000fe20000000f00 */
[----:B------:R-:W-:Y:S01]  /*133b0*/  HMMA.16816.F32 R128, R4, R40, R64 ;  /* 0x000000280480723c */ /* 0x000fe20000001840 */
[----:B------:R-:W-:Y:S01]  /*133c0*/  MOV R219, R226 ;  /* 0x000000e200db7202 */ /* 0x000fe20000000f00 */
[----:B--2---:R-:W-:-:S04]  /*133d0*/  FFMA.FTZ R9, R246, UR20, -R8 ;  /* 0x00000014f6097c23 */ /* 0x004fc80008010808 */
[----:B------:R2:W-:Y:S01]  /*133e0*/  MUFU.EX2 R246, R9 ;  /* 0x0000000900f67308 */ /* 0x0005e20000000800 */
[----:B------:R-:W-:Y:S01]  /*133f0*/  HMMA.16816.F32 R64, R4, R36, R168 ;  /* 0x000000240440723c */ /* 0x000fe200000018a8 */
[----:B------:R-:W-:Y:S01]  /*13400*/  IMAD.MOV.U32 R230, RZ, RZ, R199 ;  /* 0x000000ffffe67224 */ /* 0x000fe200078e00c7 */
[----:B------:R-:W-:Y:S02]  /*13410*/  MOV R228, R197 ;  /* 0x000000c500e47202 */ /* 0x000fe40000000f00 */
[----:B------:R-:W-:Y:S02]  /*13420*/  MOV R229, R198 ;  /* 0x000000c600e57202 */ /* 0x000fe40000000f00 */
[----:B------:R-:W-:Y:S01]  /*13430*/  MOV R203, R215 ;  /* 0x000000d700cb7202 */ /* 0x000fe20000000f00 */
[----:B------:R-:W-:Y:S01]  /*13440*/  IMAD.MOV.U32 R212, RZ, RZ, R220 ;  /* 0x000000ffffd47224 */ /* 0x000fe200078e00dc */
[----:B------:R-:W-:Y:S01]  /*13450*/  MOV R209, R217 ;  /* 0x000000d900d17202 */ /* 0x000fe20000000f00 */
[----:B--2---:R-:W-:-:S04]  /*13460*/  FFMA.FTZ R9, R252, UR20, -R8 ;  /* 0x00000014fc097c23 */ /* 0x004fc80008010808 */
[----:B------:R2:W3:Y:S01]  /*13470*/  MUFU.EX2 R252, R9 ;  /* 0x0000000900fc7308 */ /* 0x0004e20000000800 */
[----:B------:R-:W-:Y:S01]  /*13480*/  MOV R210, R218 ;  /* 0x000000da00d27202 */ /* 0x000fe20000000f00 */
[----:B------:R-:W-:Y:S01]  /*13490*/  IMAD.MOV.U32 R220, RZ, RZ, R231 ;  /* 0x000000ffffdc7224 */ /* 0x000fe200078e00e7 */
[----:B------:R-:W-:Y:S02]  /*134a0*/  MOV R211, R219 ;  /* 0x000000db00d37202 */ /* 0x000fe40000000f00 */
[----:B------:R-:W-:Y:S02]  /*134b0*/  MOV R217, R228 ;  /* 0x000000e400d97202 */ /* 0x000fe40000000f00 */
[----:B------:R-:W-:Y:S02]  /*134c0*/  MOV R218, R229 ;  /* 0x000000e500da7202 */ /* 0x000fe40000000f00 */
[----:B------:R-:W-:Y:S02]  /*134d0*/  MOV R219, R230 ;  /* 0x000000e600db7202 */ /* 0x000fe40000000f00 */
[----:B------:R-:W-:Y:S01]  /*134e0*/  HMMA.16816.F32 R228, R4, R32, R160 ;  /* 0x0000002004e4723c */ /* 0x000fe200000018a0 */
[----:B--2---:R-:W-:-:S05]  /*134f0*/  FFMA.FTZ R9, R227, UR20, -R8 ;  /* 0x00000014e3097c23 */ /* 0x004fca0008010808 */
[----:B-1----:R-:W-:Y:S01]  /*13500*/  HMMA.16816.F32 R160, R4, R28, R104 ;  /* 0x0000001c04a0723c */ /* 0x002fe20000001868 */
[----:B------:R1:W-:Y:S01]  /*13510*/  MUFU.EX2 R139, R9 ;  /* 0x00000009008b7308 */ /* 0x0003e20000000800 */
[----:B------:R-:W-:Y:S01]  /*13520*/  IMAD.MOV.U32 R226, RZ, RZ, R10 ;  /* 0x000000ffffe27224 */ /* 0x000fe200078e000a */
[----:B------:R-:W-:Y:S02]  /*13530*/  MOV R197, R174 ;  /* 0x000000ae00c57202 */ /* 0x000fe40000000f00 */
[----:B------:R-:W-:Y:S01]  /*13540*/  MOV R174, R223 ;  /* 0x000000df00ae7202 */ /* 0x000fe20000000f00 */
[----:B-1----:R-:W-:-:S04]  /*13550*/  FFMA.FTZ R9, R203, UR20, -R8 ;  /* 0x00000014cb097c23 */ /* 0x002fc80008010808 */
[----:B------:R1:W2:Y:S01]  /*13560*/  MUFU.EX2 R138, R9 ;  /* 0x00000009008a7308 */ /* 0x0002a20000000800 */
[----:B------:R-:W-:Y:S01]  /*13570*/  IMAD.MOV.U32 R208, RZ, RZ, R216 ;  /* 0x000000ffffd07224 */ /* 0x000fe200078e00d8 */
[----:B------:R-:W-:Y:S01]  /*13580*/  MOV R214, R224 ;  /* 0x000000e000d67202 */ /* 0x000fe20000000f00 */
[----:B------:R-:W-:Y:S01]  /*13590*/  IMAD.MOV.U32 R216, RZ, RZ, R226 ;  /* 0x000000ffffd87224 */ /* 0x000fe200078e00e2 */
[----:B------:R-:W-:Y:S02]  /*135a0*/  MOV R10, R196 ;  /* 0x000000c4000a7202 */ /* 0x000fe40000000f00 */
        /* <DEDUP_REMOVED lines=8> */
[----:B-1----:R-:W-:Y:S01]  /*13630*/  FFMA.FTZ R9, R174, UR20, -R3 ;  /* 0x00000014ae097c23 */ /* 0x002fe20008010803 */
        /* <DEDUP_REMOVED lines=22> */
[----:B------:R1:W-:Y:S05]  /*137a0*/  MUFU.EX2 R137, R9 ;  /* 0x0000000900897308 */ /* 0x0003ea0000000800 */
[----:B------:R-:W-:Y:S01]  /*137b0*/  HMMA.16816.F32 R220, R4, R16, R148 ;  /* 0x0000001004dc723c */ /* 0x000fe20000001894 */
[----:B------:R-:W-:-:S05]  /*137c0*/  MOV R107, R160 ;  /* 0x000000a0006b7202 */ /* 0x000fca0000000f00 */
[----:B------:R-:W-:Y:S01]  /*137d0*/  HMMA.16816.F32 R216, R4, R18, R144 ;  /* 0x0000001204d8723c */ /* 0x000fe20000001890 */
[----:B------:R-:W-:-:S05]  /*137e0*/  MOV R106, R161 ;  /* 0x000000a1006a7202 */ /* 0x000fca0000000f00 */
[----:B------:R-:W-:Y:S01]  /*137f0*/  HMMA.16816.F32 R208, R4, R14, R124 ;  /* 0x0000000e04d0723c */ /* 0x000fe2000000187c */
[----:B-1----:R-:W-:Y:S01]  /*13800*/  FFMA.FTZ R9, R175, UR20, -R3 ;  /* 0x00000014af097c23 */ /* 0x002fe20008010803 */
[----:B------:R-:W-:-:S04]  /*13810*/  MOV R175, R132 ;  /* 0x0000008400af7202 */ /* 0x000fc80000000f00 */
[C---:B------:R-:W-:Y:S01]  /*13820*/  HMMA.16816.F32 R120, R4.reuse, R24, R120 ;  /* 0x000000180478723c */ /* 0x040fe20000001878 */
[----:B------:R1:W-:Y:S05]  /*13830*/  MUFU.EX2 R132, R9 ;  /* 0x0000000900847308 */ /* 0x0003ea0000000800 */
[C---:B------:R-:W-:Y:S06]  /*13840*/  HMMA.16816.F32 R108, R4.reuse, R26, R108 ;  /* 0x0000001a046c723c */ /* 0x040fec000000186c */
[----:B------:R-:W-:Y:S01]  /*13850*/  HMMA.16816.F32 R140, R4, R30, R92 ;  /* 0x0000001e048c723c */ /* 0x000fe2000000185c */
[----:B------:R-:W-:Y:S01]  /*13860*/  IMAD.MOV.U32 R105, RZ, RZ, R162 ;  /* 0x000000ffff697224 */ /* 0x000fe200078e00a2 */
[----:B------:R-:W-:-:S05]  /*13870*/  MOV R104, R163 ;  /* 0x000000a300687202 */ /* 0x000fca0000000f00 */
[----:B------:R-:W-:Y:S02]  /*13880*/  F2FP.F16.F32.PACK_AB R4, R243, R247 ;  /* 0x000000f7f304723e */ /* 0x000fe400000000ff */
[----:B---3--:R-:W-:Y:S02]  /*13890*/  F2FP.F16.F32.PACK_AB R5, R252, R246 ;  /* 0x000000f6fc05723e */ /* 0x008fe400000000ff */
[----:B------:R-:W-:Y:S02]  /*138a0*/  F2FP.F16.F32.PACK_AB R6, R237, R240 ;  /* 0x000000f0ed06723e */ /* 0x000fe400000000ff */
[----:B--2---:R-:W-:Y:S01]  /*138b0*/  F2FP.F16.F32.PACK_AB R7, R138, R139 ;  /* 0x0000008b8a07723e */ /* 0x004fe200000000ff */
[----:B------:R-:W-:Y:S01]  /*138c0*/  IMAD.MOV.U32 R161, RZ, RZ, R173 ;  /* 0x000000ffffa17224 */ /* 0x000fe200078e00ad */
[----:B------:R-:W-:Y:S01]  /*138d0*/  MOV R159, R167 ;  /* 0x000000a7009f7202 */ /* 0x000fe20000000f00 */
[----:B-1----:R-:W-:Y:S01]  /*138e0*/  FFMA.FTZ R9, R158, UR20, -R2 ;  /* 0x000000149e097c23 */ /* 0x002fe20008010802 */
[----:B------:R-:W-:Y:S01]  /*138f0*/  MOV R160, R172 ;  /* 0x000000ac00a07202 */ /* 0x000fe20000000f00 */
[----:B------:R-:W-:Y:S01]  /*13900*/  IMAD.MOV.U32 R172, RZ, RZ, R67 ;  /* 0x000000ffffac7224 */ /* 0x000fe200078e0043 */
[----:B------:R-:W-:Y:S01]  /*13910*/  MOV R162, R64 ;  /* 0x0000004000a27202 */ /* 0x000fe20000000f00 */
[----:B------:R-:W-:Y:S01]  /*13920*/  HMMA.16816.F32 R148, R4, R40, R100 ;  /* 0x000000280494723c */ /* 0x000fe20000001864 */
[----:B------:R-:W-:-:S02]  /*13930*/  MOV R163, R65 ;  /* 0x0000004100a37202 */ /* 0x000fc40000000f00 */
[----:B------:R-:W-:-:S03]  /*13940*/  MOV R173, R66 ;  /* 0x0000004200ad7202 */ /* 0x000fc60000000f00 */
[----:B------:R-:W-:Y:S01]  /*13950*/  HMMA.16816.F32 R64, R4, R42, R96 ;  /* 0x0000002a0440723c */ /* 0x000fe20000001860 */
[----:B------:R-:W-:Y:S01]  /*13960*/  IMAD.MOV.U32 R179, RZ, RZ, R160 ;  /* 0x000000ffffb37224 */ /* 0x000fe200078e00a0 */
[----:B------:R-:W-:-:S04]  /*13970*/  MOV R176, R161 ;  /* 0x000000a100b07202 */ /* 0x000fc80000000f00 */
[C---:B------:R-:W-:Y:S01]  /*13980*/  HMMA.16816.F32 R40, R4.reuse, R32, R80 ;  /* 0x000000200428723c */ /* 0x040fe20000001850 */
[----:B------:R1:W-:Y:S01]  /*13990*/  MUFU.EX2 R33, R9 ;  /* 0x0000000900217308 */ /* 0x0003e20000000800 */
[----:B------:R-:W-:Y:S01]  /*139a0*/  MOV R178, R162 ;  /* 0x000000a200b27202 */ /* 0x000fe20000000f00 */
[----:B------:R-:W-:Y:S01]  /*139b0*/  IMAD.MOV.U32 R160, RZ, RZ, R199 ;  /* 0x000000ffffa07224 */ /* 0x000fe200078e00c7 */
[----:B------:R-:W-:Y:S01]  /*139c0*/  MOV R177, R163 ;  /* 0x000000a300b17202 */ /* 0x000fe20000000f00 */
[----:B------:R-:W2:Y:S01]  /*139d0*/  LDSM.16.MT88.4 R80, [R233+0xf800] ;  /* 0x00f80000e950783b */ /* 0x000ea20000004200 */
[----:B------:R-:W-:Y:S02]  /*139e0*/  MOV R161, R198 ;  /* 0x000000c600a17202 */ /* 0x000fe40000000f00 */
[----:B------:R-:W-:Y:S01]  /*139f0*/  MOV R162, R197 ;  /* 0x000000c500a27202 */ /* 0x000fe20000000f00 */
[----:B------:R-:W-:Y:S01]  /*13a00*/  HMMA.16816.F32 R60, R4, R16, R60 ;  /* 0x00000010043c723c */ /* 0x000fe2000000183c */
[----:B------:R-:W-:Y:S01]  /*13a10*/  MOV R163, R196 ;  /* 0x000000c400a37202 */ /* 0x000fe20000000f00 */
[----:B------:R-:W-:Y:S01]  /*13a20*/  LDSM.16.MT88.4 R96, [R234+0xf800] ;  /* 0x00f80000ea60783b */ /* 0x000fe20000004200 */
[----:B-1----:R-:W-:-:S03]  /*13a30*/  FFMA.FTZ R9, R159, UR20, -R2 ;  /* 0x000000149f097c23 */ /* 0x002fc60008010802 */
[----:B------:R-:W-:Y:S01]  /*13a40*/  HMMA.16816.F32 R196, R4, R20, R72 ;  /* 0x0000001404c4723c */ /* 0x000fe20000001848 */
[----:B------:R-:W-:Y:S01]  /*13a50*/  MOV R152, R160 ;  /* 0x000000a000987202 */ /* 0x000fe20000000f00 */
[----:B------:R-:W-:Y:S01]  /*13a60*/  IMAD.MOV.U32 R155, RZ, RZ, R163 ;  /* 0x000000ffff9b7224 */ /* 0x000fe200078e00a3 */
[----:B------:R1:W3:Y:S01]  /*13a70*/  MUFU.EX2 R32, R9 ;  /* 0x0000000900207308 */ /* 0x0002e20000000800 */
[----:B------:R-:W-:Y:S01]  /*13a80*/  MOV R153, R161 ;  /* 0x000000a100997202 */ /* 0x000fe20000000f00 */
[----:B------:R-:W-:Y:S01]  /*13a90*/  LDSM.16.MT88.4 R156, [R233+0xd800] ;  /* 0x00d80000e99c783b */ /* 0x000fe20000004200 */
[--C-:B-1----:R-:W-:Y:S01]  /*13aa0*/  FFMA.FTZ R9, R172, UR20, -R2.reuse ;  /* 0x00000014ac097c23 */ /* 0x102fe20008010802 */
[----:B------:R-:W-:-:S04]  /*13ab0*/  FFMA.FTZ R2, R173, UR20, -R2 ;  /* 0x00000014ad027c23 */ /* 0x000fc80008010802 */
[----:B------:R1:W-:Y:S01]  /*13ac0*/  MUFU.EX2 R20, R2 ;  /* 0x0000000200147308 */ /* 0x0003e20000000800 */
[----:B------:R-:W-:Y:S01]  /*13ad0*/  MOV R154, R162 ;  /* 0x000000a2009a7202 */ /* 0x000fe20000000f00 */
[----:B------:R-:W-:Y:S01]  /*13ae0*/  IMAD.MOV.U32 R163, RZ, RZ, R188 ;  /* 0x000000ffffa37224 */ /* 0x000fe200078e00bc */
[----:B------:R-:W-:Y:S02]  /*13af0*/  MOV R160, R191 ;  /* 0x000000bf00a07202 */ /* 0x000fe40000000f00 */
[----:B------:R-:W-:Y:S02]  /*13b00*/  MOV R161, R190 ;  /* 0x000000be00a17202 */ /* 0x000fe40000000f00 */
[----:B------:R-:W-:Y:S02]  /*13b10*/  MOV R162, R189 ;  /* 0x000000bd00a27202 */ /* 0x000fe40000000f00 */
[----:B------:R-:W4:Y:S01]  /*13b20*/  LDSM.16.MT88.4 R188, [R236+0xd800] ;  /* 0x00d80000ecbc783b */ /* 0x000f220000004200 */
[----:B-1----:R-:W-:-:S04]  /*13b30*/  FFMA.FTZ R2, R174, UR20, -R0 ;  /* 0x00000014ae027c23 */ /* 0x002fc80008010800 */
[----:B------:R1:W-:Y:S08]  /*13b40*/  MUFU.EX2 R17, R2 ;  /* 0x0000000200117308 */ /* 0x0003f00000000800 */
[----:B------:R-:W-:Y:S01]  /*13b50*/  MUFU.EX2 R21, R9 ;  /* 0x0000000900157308 */ /* 0x000fe20000000800 */
[--C-:B-1----:R-:W-:Y:S01]  /*13b60*/  FFMA.FTZ R2, R175, UR20, -R0.reuse ;  /* 0x00000014af027c23 */ /* 0x102fe20008010800 */
[----:B------:R-:W-:Y:S01]  /*13b70*/  HMMA.16816.F32 R68, R4, R22, R68 ;  /* 0x000000160444723c */ /* 0x000fe20000001844 */
[----:B---3--:R-:W-:Y:S01]  /*13b80*/  F2FP.F16.F32.PACK_AB R124, R32, R33 ;  /* 0x00000021207c723e */ /* 0x008fe200000000ff */
[----:B------:R-:W-:Y:S04]  /*13b90*/  LDSM.16.MT88.4 R172, [R234+0xd800] ;  /* 0x00d80000eaac783b */ /* 0x000fe80000004200 */
[----:B------:R1:W3:Y:S02]  /*13ba0*/  MUFU.EX2 R16, R2 ;  /* 0x0000000200107308 */ /* 0x0002e40000000800 */
[--C-:B-1----:R-:W-:Y:S01]  /*13bb0*/  FFMA.FTZ R2, R10, UR20, -R0.reuse ;  /* 0x000000140a027c23 */ /* 0x102fe20008010800 */
[----:B------:R-:W-:-:S05]  /*13bc0*/  FFMA.FTZ R0, R176, UR20, -R0 ;  /* 0x00000014b0007c23 */ /* 0x000fca0008010800 */
[----:B------:R-:W-:Y:S01]  /*13bd0*/  MUFU.EX2 R10, R2 ;  /* 0x00000002000a7308 */ /* 0x000fe20000000800 */
[----:B------:R-:W-:-:S07]  /*13be0*/  IMAD.MOV.U32 R176, RZ, RZ, R179 ;  /* 0x000000ffffb07224 */ /* 0x000fce00078e00b3 */
[----:B------:R1:W2:Y:S01]  /*13bf0*/  MUFU.EX2 R9, R0 ;  /* 0x0000000000097308 */ /* 0x0002a20000000800 */
[----:B------:R-:W-:Y:S01]  /*13c00*/  HMMA.16816.F32 R52, R4, R18, R52 ;  /* 0x000000120434723c */ /* 0x000fe20000001834 */
[----:B---3--:R-:W-:Y:S02]  /*13c10*/  F2FP.F16.F32.PACK_AB R125, R16, R17 ;  /* 0x00000011107d723e */ /* 0x008fe400000000ff */
[----:B------:R-:W-:Y:S01]  /*13c20*/  F2FP.F16.F32.PACK_AB R126, R20, R21 ;  /* 0x00000015147e723e */ /* 0x000fe200000000ff */
[----:B-1----:R-:W-:-:S04]  /*13c30*/  FFMA.FTZ R0, R204, UR20, -R3 ;  /* 0x00000014cc007c23 */ /* 0x002fc80008010803 */
[----:B------:R1:W-:Y:S01]  /*13c40*/  MUFU.EX2 R22, R0 ;  /* 0x0000000000167308 */ /* 0x0003e20000000800 */
[----:B--2---:R-:W-:Y:S01]  /*13c50*/  F2FP.F16.F32.PACK_AB R127, R9, R10 ;  /* 0x0000000a097f723e */ /* 0x004fe200000000ff */
[----:B------:R-:W-:Y:S01]  /*13c60*/  HMMA.16816.F32 R48, R4, R14, R48 ;  /* 0x0000000e0430723c */ /* 0x000fe20000001830 */
[----:B------:R-:W-:Y:S01]  /*13c70*/  MOV R179, R205 ;  /* 0x000000cd00b37202 */ /* 0x000fe20000000f00 */
[----:B-1----:R-:W-:-:S04]  /*13c80*/  FFMA.FTZ R0, R176, UR20, -R8 ;  /* 0x00000014b0007c23 */ /* 0x002fc80008010808 */
[----:B------:R1:W-:Y:S01]  /*13c90*/  MUFU.EX2 R18, R0 ;  /* 0x0000000000127308 */ /* 0x0003e20000000800 */
[----:B------:R-:W-:Y:S01]  /*13ca0*/  HMMA.16816.F32 R164, R4, R36, R88 ;  /* 0x0000002404a4723c */ /* 0x000fe20000001858 */
[----:B------:R-:W-:-:S05]  /*13cb0*/  FFMA.FTZ R3, R206, UR20, -R3 ;  /* 0x00000014ce037c23 */ /* 0x000fca0008010803 */
[----:B------:R-:W-:Y:S01]  /*13cc0*/  HMMA.16816.F32 R84, R4, R38, R84 ;  /* 0x000000260454723c */ /* 0x000fe20000001854 */
[----:B-1----:R-:W-:-:S04]  /*13cd0*/  FFMA.FTZ R0, R177, UR20, -R8 ;  /* 0x00000014b1007c23 */ /* 0x002fc80008010808 */
[----:B------:R1:W2:Y:S01]  /*13ce0*/  MUFU.EX2 R15, R0 ;  /* 0x00000000000f7308 */ /* 0x0002a20000000800 */
[----:B------:R-:W-:Y:S06]  /*13cf0*/  HMMA.16816.F32 R36, R4, R34, R76 ;  /* 0x000000220424723c */ /* 0x000fec000000184c */
[----:B------:R-:W-:Y:S01]  /*13d00*/  HMMA.16816.F32 R76, R124, R82, R216 ;  /* 0x000000527c4c723c */ /* 0x000fe200000018d8 */
[----:B------:R-:W3:Y:S01]  /*13d10*/  LDL.LU R216, [R1+0x108] ;  /* 0x0001080001d87983 */ /* 0x000ee20000300800 */
[----:B-1----:R-:W-:-:S04]  /*13d20*/  FFMA.FTZ R0, R178, UR20, -R8 ;  /* 0x00000014b2007c23 */ /* 0x002fc80008010808 */
[----:B------:R1:W-:Y:S01]  /*13d30*/  MUFU.EX2 R14, R0 ;  /* 0x00000000000e7308 */ /* 0x0003e20000000800 */
[----:B------:R-:W-:Y:S07]  /*13d40*/  HMMA.16816.F32 R56, R4, R12, R56 ;  /* 0x0000000c0438723c */ /* 0x000fee0000001838 */
[----:B------:R4:W2:Y:S01]  /*13d50*/  MUFU.EX2 R19, R3 ;  /* 0x0000000300137308 */ /* 0x0008a20000000800 */
[----:B------:R-:W-:Y:S01]  /*13d60*/  HMMA.16816.F32 R72, R124, R80, R220 ;  /* 0x000000507c48723c */ /* 0x000fe200000018dc */
[----:B-1----:R-:W-:-:S02]  /*13d70*/  FFMA.FTZ R0, R179, UR20, -R8 ;  /* 0x00000014b3007c23 */ /* 0x002fc40008010808 */
[----:B------:R-:W3:Y:S04]  /*13d80*/  LDL.LU R8, [R1+0x94] ;  /* 0x0000940001087983 */ /* 0x000ee80000300800 */
[----:B------:R-:W2:Y:S01]  /*13d90*/  LDL.LU R217, [R1+0xec] ;  /* 0x0000ec0001d97983 */ /* 0x000ea20000300800 */
[----:B------:R1:W2:Y:S03]  /*13da0*/  MUFU.EX2 R13, R0 ;  /* 0x00000000000d7308 */ /* 0x0002a60000000800 */
[----:B------:R-:W2:Y:S04]  /*13db0*/  LDL.LU R2, [R1+0x90] ;  /* 0x0000900001027983 */ /* 0x000ea80000300800 */
[----:B------:R-:W2:Y:S04]  /*13dc0*/  LDL.LU R218, [R1+0xe8] ;  /* 0x0000e80001da7983 */ /* 0x000ea80000300800 */
[----:B----4-:R-:W4:Y:S01]  /*13dd0*/  LDL.LU R3, [R1+0x98] ;  /* 0x0000980001037983 */ /* 0x010f220000300800 */
[C---:B------:R-:W-:Y:S03]  /*13de0*/  HMMA.16816.F32 R116, R4.reuse, R28, R116 ;  /* 0x0000001c0474723c */ /* 0x040fe60000001874 */
[----:B------:R-:W4:Y:S04]  /*13df0*/  LDL.LU R219, [R1+0xd4] ;  /* 0x0000d40001db7983 */ /* 0x000f280000300800 */
[----:B-1----:R-:W4:Y:S01]  /*13e00*/  LDL.LU R0, [R1+0x9c] ;  /* 0x00009c0001007983 */ /* 0x002f220000300800 */
[----:B------:R-:W-:Y:S03]  /*13e10*/  HMMA.16816.F32 R28, R4, R30, R184 ;  /* 0x0000001e041c723c */ /* 0x000fe600000018b8 */
        /* <DEDUP_REMOVED lines=19> */
[----:B------:R-:W-:Y:S03]  /*13f50*/  HMMA.16816.F32 R100, R4, R24, R180 ;  /* 0x000000180464723c */ /* 0x000fe600000018b4 */
[----:B------:R-:W-:Y:S01]  /*13f60*/  LDSM.16.MT88.4 R204, [R235+0xd800] ;  /* 0x00d80000ebcc783b */ /* 0x000fe20000004200 */
[----:B---3--:R-:W-:-:S04]  /*13f70*/  FFMA.FTZ R8, R8, R46, R216 ;  /* 0x0000002e08087223 */ /* 0x008fc800000100d8 */
[----:B------:R-:W-:Y:S01]  /*13f80*/  FADD.FTZ R12, R12, R8 ;  /* 0x000000080c0c7221 */ /* 0x000fe20000010000 */
[----:B--2---:R-:W-:Y:S01]  /*13f90*/  FFMA.FTZ R2, R2, R45, R217 ;  /* 0x0000002d02027223 */ /* 0x004fe200000100d9 */
        /* <DEDUP_REMOVED lines=16> */
[----:B------:R-:W1:Y:S04]  /*140a0*/  LDSM.16.MT88.4 R112, [R236+0xf800] ;  /* 0x00f80000ec70783b */ /* 0x000e680000004200 */
[----:B------:R-:W1:Y:S01]  /*140b0*/  LDSM.16.MT88.4 R4, [R235+0xf800] ;  /* 0x00f80000eb04783b */ /* 0x000e620000004200 */
[----:B------:R-:W-:Y:S01]  /*140c0*/  HMMA.16816.F32 R144, R124, R156, R128 ;  /* 0x0000009c7c90723c */ /* 0x000fe20000001880 */
[----:B------:R-:W-:Y:S01]  /*140d0*/  MOV R180, R107 ;  /* 0x0000006b00b47202 */ /* 0x000fe20000000f00 */
[----:B------:R-:W-:Y:S01]  /*140e0*/  IMAD.MOV.U32 R181, RZ, RZ, R106 ;  /* 0x000000ffffb57224 */ /* 0x000fe200078e006a */
[----:B------:R-:W-:Y:S01]  /*140f0*/  MOV R182, R105 ;  /* 0x0000006900b67202 */ /* 0x000fe20000000f00 */
[----:B------:R-:W-:Y:S01]  /*14100*/  FFMA.FTZ R0, R0, R11, R219 ;  /* 0x0000000b00007223 */ /* 0x000fe200000100db */
[----:B------:R-:W-:-:S02]  /*14110*/  MOV R183, R104 ;  /* 0x0000006800b77202 */ /* 0x000fc40000000f00 */
[----:B------:R-:W-:Y:S02]  /*14120*/  F2FP.F16.F32.PACK_AB R128, R132, R137 ;  /* 0x000000898480723e */ /* 0x000fe400000000ff */
[----:B------:R-:W-:Y:S02]  /*14130*/  F2FP.F16.F32.PACK_AB R129, R15, R18 ;  /* 0x000000120f81723e */ /* 0x000fe400000000ff */
[----:B------:R-:W-:Y:S02]  /*14140*/  F2FP.F16.F32.PACK_AB R130, R19, R22 ;  /* 0x000000161382723e */ /* 0x000fe400000000ff */
[----:B------:R-:W-:Y:S01]  /*14150*/  F2FP.F16.F32.PACK_AB R131, R13, R14 ;  /* 0x0000000e0d83723e */ /* 0x000fe200000000ff */
[----:B------:R-:W-:Y:S01]  /*14160*/  FADD.FTZ R11, R222, R0 ;  /* 0x00000000de0b7221 */ /* 0x000fe20000010000 */
[----:B------:R-:W-:-:S04]  /*14170*/  FADD.FTZ R0, R225, R8 ;  /* 0x00000008e1007221 */ /* 0x000fc80000010000 */
[----:B------:R-:W-:-:S04]  /*14180*/  FADD.FTZ R0, R229, R0 ;  /* 0x00000000e5007221 */ /* 0x000fc80000010000 */
[----:B------:R-:W-:Y:S01]  /*14190*/  FADD.FTZ R0, R231, R0 ;  /* 0x00000000e7007221 */ /* 0x000fe20000010000 */
[C---:B-1----:R-:W-:Y:S06]  /*141a0*/  HMMA.16816.F32 R104, R124.reuse, R112, R120 ;  /* 0x000000707c68723c */ /* 0x042fec0000001878 */
[-C--:B------:R-:W-:Y:S06]  /*141b0*/  HMMA.16816.F32 R120, R124, R4.reuse, R180 ;  /* 0x000000047c78723c */ /* 0x080fec00000018b4 */
[----:B------:R-:W-:Y:S07]  /*141c0*/  HMMA.16816.F32 R116, R128, R4, R116 ;  /* 0x000000048074723c */ /* 0x000fee0000001874 */
[----:B------:R-:W-:-:S04]  /*141d0*/  FADD.FTZ R4, R226, R11 ;  /* 0x0000000be2047221 */ /* 0x000fc80000010000 */
[----:B------:R-:W-:Y:S01]  /*141e0*/  FADD.FTZ R4, R230, R4 ;  /* 0x00000004e6047221 */ /* 0x000fe20000010000 */
[----:B------:R-:W-:-:S03]  /*141f0*/  FADD.FTZ R0, R34, R0 ;  /* 0x0000000022007221 */ /* 0x000fc60000010000 */
        /* <DEDUP_REMOVED lines=20> */
[C---:B------:R-:W-:Y:S06]  /*14340*/  HMMA.16816.F32 R192, R124.reuse, R204, R192 ;  /* 0x000000cc7cc0723c */ /* 0x040fec00000018c0 */
[----:B------:R-:W-:Y:S06]  /*14350*/  HMMA.16816.F32 R200, R124, R206, R200 ;  /* 0x000000ce7cc8723c */ /* 0x000fec00000018c8 */
[C---:B------:R-:W-:Y:S06]  /*14360*/  HMMA.16816.F32 R164, R128.reuse, R172, R164 ;  /* 0x000000ac80a4723c */ /* 0x040fec00000018a4 */
[C---:B------:R-:W-:Y:S06]  /*14370*/  HMMA.16816.F32 R196, R128.reuse, R204, R196 ;  /* 0x000000cc80c4723c */ /* 0x040fec00000018c4 */
        /* <DEDUP_REMOVED lines=65> */
[C---:B------:R-:W-:Y:S06]  /*14790*/  HMMA.16816.F32 R96, R128.reuse, R98, R48 ;  /* 0x000000628060723c */ /* 0x040fec0000001830 */
[----:B------:R-:W-:Y:S06]  /*147a0*/  HMMA.16816.F32 R112, R128, R114, R24 ;  /* 0x000000728070723c */ /* 0x000fec0000001818 */
[-C--:B------:R-:W-:Y:S06]  /*147b0*/  HMMA.16816.F32 R124, R124, R6.reuse, R140 ;  /* 0x000000067c7c723c */ /* 0x080fec000000188c */
[----:B------:R-:W-:Y:S01]  /*147c0*/  HMMA.16816.F32 R128, R128, R6, R28 ;  /* 0x000000068080723c */ /* 0x000fe2000000181c */
[----:B------:R-:W-:-:S08]  /*147d0*/  NOP ;  /* 0x0000000000007918 */ /* 0x000fd00000000000 */
[----:B------:R-:W-:-:S15]  /*147e0*/  @P0 BRA `(.L_x_124) ;  /* 0x0000000000040947 */ /* 0x000fde0003800000 */
.L_x_121:
[----:B------:R-:W-:-:S12]  /*147f0*/  UIADD3 UR17, UR21, -0x1, URZ ;  /* 0xffffffff15117890 */ /* 0x000fd8000fffe03f */
.L_x_124:
        /* <DEDUP_REMOVED lines=20> */
.L_x_128:
[----:B------:R-:W2:Y:S01]  /*14940*/  LDL.64 R22, [R1+0xb0] ;  /* 0x0000b00001167983 */ /* 0x000ea20000100a00 */
[----:B------:R-:W-:Y:S03]  /*14950*/  UIADD3 UR25, UR17, -0x1, URZ ;  /* 0xffffffff11197890 */ /* 0x000fe6000fffe03f */
[----:B---3--:R-:W3:Y:S01]  /*14960*/  LDL.64 R10, [R1+0xa8] ;  /* 0x0000a800010a7983 */ /* 0x008ee20000100a00 */
        /* <DEDUP_REMOVED lines=31> */
.L_x_126:
[----:B------:R-:W2:Y:S01]  /*14b60*/  LDL.64 R6, [R1+0xa0] ;  /* 0x0000a00001067983 */ /* 0x000ea20000100a00 */
[----:B------:R-:W-:Y:S04]  /*14b70*/  DEPBAR.LE SB0, 0x0 ;  /* 0x000080000000791a */ /* 0x000fe80000000000 */
[----:B------:R-:W-:Y:S01]  /*14b80*/  USHF.R.S32.HI UR25, URZ, 0x1f, UR17 ;  /* 0x0000001f3f197899 */ /* 0x000fe20008011411 */
[----:B------:R-:W-:Y:S01]  /*14b90*/  BAR.SYNC.DEFER_BLOCKING 0x0 ;  /* 0x0000000000007b1d */ /* 0x000fe20000010000 */
[----:B------:R-:W-:Y:S01]  /*14ba0*/  UIMAD UR24, UR13, UR17, URZ ;  /* 0x000000110d1872a4 */ /* 0x000fe2000f8e023f */
[----:B-1----:R-:W-:Y:S03]  /*14bb0*/  IMAD.U32 R4, RZ, RZ, UR17 ;  /* 0x00000011ff047e24 */ /* 0x002fe6000f8e00ff */
        /* <DEDUP_REMOVED lines=11> */
[----:B------:R-:W-:Y:S04]  /*14c70*/  IADD3 R4, P0, R6, UR20, RZ ;  /* 0x0000001406047c10 */ /* 0x000fe8000ff1e0ff */
[----:B------:R-:W-:Y:S01]  /*14c80*/  IADD3.X R5, R7, UR5, RZ, P0, !PT ;  /* 0x0000000507057c10 */ /* 0x000fe200087fe4ff */
[----:B------:R-:W-:Y:S01]  /*14c90*/  LDGSTS.E.BYPASS.LTC128B.128 [R251+0xe000], desc[UR18][R8.64+0x80] ;  /* 0x0e00008008fb7fae */ /* 0x000fe2000b901d52 */
[----:B------:R-:W-:Y:S04]  /*14ca0*/  IADD3 R10, P0, R4, UR20, RZ ;  /* 0x00000014040a7c10 */ /* 0x000fe8000ff1e0ff */
[----:B------:R-:W-:Y:S02]  /*14cb0*/  IADD3.X R11, R5, UR5, RZ, P0, !PT ;  /* 0x00000005050b7c10 */ /* 0x000fe400087fe4ff */
[----:B------:R-:W-:Y:S01]  /*14cc0*/  ISETP.LT.AND P0, PT, RZ, UR17, PT ;  /* 0x00000011ff007c0c */ /* 0x000fe2000bf01270 */
[----:B------:R-:W-:Y:S08]  /*14cd0*/  LDGSTS.E.BYPASS.LTC128B.128 [R251+0xc800], desc[UR18][R6.64] ;  /* 0x0c80000006fb7fae */ /* 0x000ff0000b901d52 */
[----:B------:R-:W-:Y:S08]  /*14ce0*/  LDGSTS.E.BYPASS.LTC128B.128 [R251+0xe800], desc[UR18][R6.64+0x80] ;  /* 0x0e80008006fb7fae */ /* 0x000ff0000b901d52 */
[----:B------:R-:W-:Y:S08]  /*14cf0*/  LDGSTS.E.BYPASS.LTC128B.128 [R251+0xd000], desc[UR18][R4.64] ;  /* 0x0d00000004fb7fae */ /* 0x000ff0000b901d52 */
[----:B------:R1:W-:Y:S08]  /*14d00*/  LDGSTS.E.BYPASS.LTC128B.128 [R251+0xf000], desc[UR18][R4.64+0x80] ;  /* 0x0f00008004fb7fae */ /* 0x0003f0000b901d52 */
[----:B------:R-:W-:Y:S08]  /*14d10*/  LDGSTS.E.BYPASS.LTC128B.128 [R251+0xd800], desc[UR18][R10.64] ;  /* 0x0d8000000afb7fae */ /* 0x000ff0000b901d52 */
[----:B------:R2:W-:Y:S08]  /*14d20*/  LDGSTS.E.BYPASS.LTC128B.128 [R251+0xf800], desc[UR18][R10.64+0x80] ;  /* 0x0f8000800afb7fae */ /* 0x0005f0000b901d52 */
[----:B-----5:R-:W-:Y:S08]  /*14d30*/  LDSM.16.M88.4 R64, [R239] ;  /* 0x00000000ef40783b */ /* 0x020ff00000000200 */
[----:B------:R-:W1:Y:S08]  /*14d40*/  LDSM.16.M88.4 R16, [R232+0x8000] ;  /* 0x00800000e810783b */ /* 0x000e700000000200 */
[----:B------:R-:W2:Y:S08]  /*14d50*/  LDSM.16.M88.4 R60, [R239+0x2000] ;  /* 0x00200000ef3c783b */ /* 0x000eb00000000200 */
[----:B------:R-:W3:Y:S08]  /*14d60*/  LDSM.16.M88.4 R32, [R232+0x8800] ;  /* 0x00880000e820783b */ /* 0x000ef00000000200 */
[----:B------:R-:W0:Y:S08]  /*14d70*/  LDGDEPBAR ;  /* 0x00000000000079af */ /* 0x000e300000000000 */
[----:B------:R-:W4:Y:S08]  /*14d80*/  LDSM.16.M88.4 R48, [R232+0x9000] ;  /* 0x00900000e830783b */ /* 0x000f300000000200 */
[----:B------:R-:W5:Y:S01]  /*14d90*/  LDSM.16.M88.4 R208, [R232+0x9800] ;  /* 0x00980000e8d0783b */ /* 0x000f620000000200 */
        /* <DEDUP_REMOVED lines=8> */
[----:B------:R-:W3:Y:S03]  /*14e20*/  LDSM.16.M88.4 R224, [R250] ;  /* 0x00000000fae0783b */ /* 0x000ee60000000200 */
[C---:B------:R-:W-:Y:S05]  /*14e30*/  HMMA.16816.F32 R24, R60.reuse, R32, RZ ;  /* 0x000000203c18723c */ /* 0x040fea00000018ff */
[----:B------:R-:W3:Y:S01]  /*14e40*/  LDSM.16.M88.4 R228, [R249] ;  /* 0x00000000f9e4783b */ /* 0x000ee20000000200 */
        /* <DEDUP_REMOVED lines=10> */
[----:B------:R-:W4:Y:S05]  /*14ef0*/  LDSM.16.M88.4 R208, [R248] ;  /* 0x00000000f8d0783b */ /* 0x000f2a0000000200 */
        /* <DEDUP_REMOVED lines=14> */
[----:B------:R-:W-:Y:S05]  /*14fe0*/  LDSM.16.M88.4 R228, [R238+0x8800] ;  /* 0x00880000eee4783b */ /* 0x000fea0000000200 */
[-C--:B----4-:R-:W-:Y:S06]  /*14ff0*/  HMMA.16816.F32 R52, R212, R208.reuse, R52 ;  /* 0x000000d0d434723c */ /* 0x090fec0000001834 */
[C---:B------:R-:W-:Y:S06]  /*15000*/  HMMA.16816.F32 R56, R220.reuse, R208, R56 ;  /* 0x000000d0dc38723c */ /* 0x040fec0000001838 */
[-C--:B------:R-:W-:Y:S01]  /*15010*/  HMMA.16816.F32 R60, R220, R210.reuse, R60 ;  /* 0x000000d2dc3c723c */ /* 0x080fe2000000183c */
[----:B------:R-:W2:Y:S05]  /*15020*/  LDSM.16.M88.4 R220, [R242+0x2000] ;  /* 0x00200000f2dc783b */ /* 0x000eaa0000000200 */
        /* <DEDUP_REMOVED lines=8> */
[-C--:B------:R-:W-:Y:S06]  /*150b0*/  HMMA.16816.F32 R20, R216, R228.reuse, R20 ;  /* 0x000000e4d814723c */ /* 0x080fec0000001814 */
[C---:B------:R-:W-:Y:S06]  /*150c0*/  HMMA.16816.F32 R24, R220.reuse, R228, R24 ;  /* 0x000000e4dc18723c */ /* 0x040fec0000001818 */
[-C--:B------:R-:W-:Y:S06]  /*150d0*/  HMMA.16816.F32 R28, R220, R230.reuse, R28 ;  /* 0x000000e6dc1c723c */ /* 0x080fec000000181c */
[C---:B------:R-:W-:Y:S01]  /*150e0*/  HMMA.16816.F32 R32, R216.reuse, R230, R32 ;  /* 0x000000e6d820723c */ /* 0x040fe20000001820 */
[----:B------:R-:W-:Y:S05]  /*150f0*/  LDSM.16.M88.4 R228, [R237+0x800] ;  /* 0x00080000ede4783b */ /* 0x000fea0000000200 */
[-C--:B---3--:R-:W-:Y:S06]  /*15100*/  HMMA.16816.F32 R36, R216, R208.reuse, R36 ;  /* 0x000000d0d824723c */ /* 0x088fec0000001824 */
[C---:B------:R-:W-:Y:S06]  /*15110*/  HMMA.16816.F32 R40, R220.reuse, R208, R40 ;  /* 0x000000d0dc28723c */ /* 0x040fec0000001828 */
[-C--:B------:R-:W-:Y:S06]  /*15120*/  HMMA.16816.F32 R44, R220, R210.reuse, R44 ;  /* 0x000000d2dc2c723c */ /* 0x080fec000000182c */
[C---:B------:R-:W-:Y:S01]  /*15130*/  HMMA.16816.F32 R48, R216.reuse, R210, R48 ;  /* 0x000000d2d830723c */ /* 0x040fe20000001830 */
[----:B------:R-:W2:Y:S05]  /*15140*/  LDSM.16.M88.4 R208, [R241] ;  /* 0x00000000f1d0783b */ /* 0x000eaa0000000200 */
[-C--:B-1----:R-:W-:Y:S06]  /*15150*/  HMMA.16816.F32 R52, R216, R212.reuse, R52 ;  /* 0x000000d4d834723c */ /* 0x082fec0000001834 */
[C---:B------:R-:W-:Y:S06]  /*15160*/  HMMA.16816.F32 R56, R220.reuse, R212, R56 ;  /* 0x000000d4dc38723c */ /* 0x040fec0000001838 */
[-C--:B------:R-:W-:Y:S01]  /*15170*/  HMMA.16816.F32 R60, R220, R214.reuse, R60 ;  /* 0x000000d6dc3c723c */ /* 0x080fe2000000183c */
[----:B------:R-:W1:Y:S05]  /*15180*/  LDSM.16.M88.4 R220, [R241+0x2000] ;  /* 0x00200000f1dc783b */ /* 0x000e6a0000000200 */
[----:B------:R-:W-:Y:S03]  /*15190*/  HMMA.16816.F32 R64, R216, R214, R64 ;  /* 0x000000d6d840723c */ /* 0x000fe60000001840 */
[----:B------:R-:W3:Y:S08]  /*151a0*/  LDSM.16.M88.4 R212, [R237+0x1000] ;  /* 0x00100000edd4783b */ /* 0x000ef00000000200 */
[----:B------:R-:W4:Y:S01]  /*151b0*/  LDSM.16.M88.4 R216, [R237+0x1800] ;  /* 0x00180000edd8783b */ /* 0x000f220000000200 */
[-C--:B--2---:R-:W-:Y:S06]  /*151c0*/  HMMA.16816.F32 R4, R208, R224.reuse, R4 ;  /* 0x000000e0d004723c */ /* 0x084fec0000001804 */
[C---:B-1----:R-:W-:Y:S06]  /*151d0*/  HMMA.16816.F32 R8, R220.reuse, R224, R8 ;  /* 0x000000e0dc08723c */ /* 0x042fec0000001808 */
[-C--:B------:R-:W-:Y:S06]  /*151e0*/  HMMA.16816.F32 R12, R220, R226.reuse, R12 ;  /* 0x000000e2dc0c723c */ /* 0x080fec000000180c */
[C---:B------:R-:W-:Y:S01]  /*151f0*/  HMMA.16816.F32 R16, R208.reuse, R226, R16 ;  /* 0x000000e2d010723c */ /* 0x040fe20000001810 */
[----:B------:R-:W-:Y:S05]  /*15200*/  LDSM.16.M88.4 R224, [R232+0xa000] ;  /* 0x00a00000e8e0783b */ /* 0x000fea0000000200 */
        /* <DEDUP_REMOVED lines=9> */
[----:B------:R-:W1:Y:S05]  /*152a0*/  LDSM.16.M88.4 R212, [R239+0x4000] ;  /* 0x00400000efd4783b */ /* 0x000e6a0000000200 */
[-C--:B----4-:R-:W-:Y:S06]  /*152b0*/  HMMA.16816.F32 R52, R208, R216.reuse, R52 ;  /* 0x000000d8d034723c */ /* 0x090fec0000001834 */
[C---:B------:R-:W-:Y:S06]  /*152c0*/  HMMA.16816.F32 R56, R220.reuse, R216, R56 ;  /* 0x000000d8dc38723c */ /* 0x040fec0000001838 */
[-C--:B------:R-:W-:Y:S01]  /*152d0*/  HMMA.16816.F32 R60, R220, R218.reuse, R60 ;  /* 0x000000dadc3c723c */ /* 0x080fe2000000183c */
[----:B------:R-:W2:Y:S05]  /*152e0*/  LDSM.16.M88.4 R220, [R239+0x6000] ;  /* 0x00600000efdc783b */ /* 0x000eaa0000000200 */
[----:B------:R-:W-:Y:S03]  /*152f0*/  HMMA.16816.F32 R64, R208, R218, R64 ;  /* 0x000000dad040723c */ /* 0x000fe60000001840 */
[----:B------:R-:W3:Y:S08]  /*15300*/  LDSM.16.M88.4 R208, [R232+0xb000] ;  /* 0x00b00000e8d0783b */ /* 0x000ef00000000200 */
[----:B------:R-:W4:Y:S01]  /*15310*/  LDSM.16.M88.4 R216, [R232+0xb800] ;  /* 0x00b80000e8d8783b */ /* 0x000f220000000200 */
[-C--:B-1----:R-:W-:Y:S06]  /*15320*/  HMMA.16816.F32 R4, R212, R224.reuse, R4 ;  /* 0x000000e0d404723c */ /* 0x082fec0000001804 */
        /* <DEDUP_REMOVED lines=19> */
[----:B------:R-:W3:Y:S08]  /*15460*/  LDSM.16.M88.4 R212, [R245] ;  /* 0x00000000f5d4783b */ /* 0x000ef00000000200 */
[----:B------:R-:W4:Y:S01]  /*15470*/  LDSM.16.M88.4 R216, [R244] ;  /* 0x00000000f4d8783b */ /* 0x000f220000000200 */
[-C--:B-1----:R-:W-:Y:S06]  /*15480*/  HMMA.16816.F32 R4, R208, R224.reuse, R4 ;  /* 0x000000e0d004723c */ /* 0x082fec0000001804 */
[C---:B--2---:R-:W-:Y:S06]  /*15490*/  HMMA.16816.F32 R8, R220.reuse, R224, R8 ;  /* 0x000000e0dc08723c */ /* 0x044fec0000001808 */
        /* <DEDUP_REMOVED lines=21> */
[C---:B------:R-:W-:Y:S06]  /*155f0*/  HMMA.16816.F32 R8, R228.reuse, R224, R8 ;  /* 0x000000e0e408723c */ /* 0x040fec0000001808 */
[-C--:B------:R-:W-:Y:S06]  /*15600*/  HMMA.16816.F32 R12, R228, R226.reuse, R12 ;  /* 0x000000e2e40c723c */ /* 0x080fec000000180c */
[C---:B------:R-:W-:Y:S01]  /*15610*/  HMMA.16816.F32 R16, R212.reuse, R226, R16 ;  /* 0x000000e2d410723c */ /* 0x040fe20000001810 */
[----:B------:R-:W-:Y:S05]  /*15620*/  LDSM.16.M88.4 R224, [R237+0x2000] ;  /* 0x00200000ede0783b */ /* 0x000fea0000000200 */
[-C--:B--2---:R-:W-:Y:S06]  /*15630*/  HMMA.16816.F32 R20, R212, R220.reuse, R20 ;  /* 0x000000dcd414723c */ /* 0x084fec0000001814 */
[C---:B------:R-:W-:Y:S06]  /*15640*/  HMMA.16816.F32 R24, R228.reuse, R220, R24 ;  /* 0x000000dce418723c */ /* 0x040fec0000001818 */
[-C--:B------:R-:W-:Y:S06]  /*15650*/  HMMA.16816.F32 R28, R228, R222.reuse, R28 ;  /* 0x000000dee41c723c */ /* 0x080fec000000181c */
[C---:B------:R-:W-:Y:S01]  /*15660*/  HMMA.16816.F32 R32, R212.reuse, R222, R32 ;  /* 0x000000ded420723c */ /* 0x040fe20000001820 */
[----:B------:R-:W1:Y:S05]  /*15670*/  LDSM.16.M88.4 R220, [R241+0x4000] ;  /* 0x00400000f1dc783b */ /* 0x000e6a0000000200 */
[-C--:B---3--:R-:W-:Y:S06]  /*15680*/  HMMA.16816.F32 R36, R212, R208.reuse, R36 ;  /* 0x000000d0d424723c */ /* 0x088fec0000001824 */
[C---:B------:R-:W-:Y:S06]  /*15690*/  HMMA.16816.F32 R40, R228.reuse, R208, R40 ;  /* 0x000000d0e428723c */ /* 0x040fec0000001828 */
[-C--:B------:R-:W-:Y:S06]  /*156a0*/  HMMA.16816.F32 R44, R228, R210.reuse, R44 ;  /* 0x000000d2e42c723c */ /* 0x080fec000000182c */
[C---:B------:R-:W-:Y:S01]  /*156b0*/  HMMA.16816.F32 R48, R212.reuse, R210, R48 ;  /* 0x000000d2d430723c */ /* 0x040fe20000001830 */
[----:B------:R-:W2:Y:S05]  /*156c0*/  LDSM.16.M88.4 R208, [R241+0x6000] ;  /* 0x00600000f1d0783b */ /* 0x000eaa0000000200 */
[-C--:B----4-:R-:W-:Y:S06]  /*156d0*/  HMMA.16816.F32 R52, R212, R216.reuse, R52 ;  /* 0x000000d8d434723c */ /* 0x090fec0000001834 */
[C---:B------:R-:W-:Y:S06]  /*156e0*/  HMMA.16816.F32 R56, R228.reuse, R216, R56 ;  /* 0x000000d8e438723c */ /* 0x040fec0000001838 */
[-C--:B------:R-:W-:Y:S06]  /*156f0*/  HMMA.16816.F32 R60, R228, R218.reuse, R60 ;  /* 0x000000dae43c723c */ /* 0x080fec000000183c */
[----:B------:R-:W-:Y:S06]  /*15700*/  HMMA.16816.F32 R64, R212, R218, R64 ;  /* 0x000000dad440723c */ /* 0x000fec0000001840 */
[-C--:B-1----:R-:W-:Y:S06]  /*15710*/  HMMA.16816.F32 R4, R220, R224.reuse, R4 ;  /* 0x000000e0dc04723c */ /* 0x082fec0000001804 */
[C---:B--2---:R-:W-:Y:S06]  /*15720*/  HMMA.16816.F32 R8, R208.reuse, R224, R8 ;  /* 0x000000e0d008723c */ /* 0x044fec0000001808 */
        /* <DEDUP_REMOVED lines=19> */
[----:B------:R-:W3:Y:S10]  /*15860*/  MUFU.TANH R212, R8 ;  /* 0x0000000800d47308 */ /* 0x000ef40000002400 */
[----:B------:R-:W-:Y:S01]  /*15870*/  MUFU.TANH R213, R10 ;  /* 0x0000000a00d57308 */ /* 0x000fe20000002400 */
[----:B--2---:R-:W2:Y:S09]  /*15880*/  LDSM.16.M88.4 R4, [R237+0x2800] ;  /* 0x00280000ed04783b */ /* 0x004eb20000000200 */
[----:B------:R-:W-:Y:S10]  /*15890*/  MUFU.TANH R225, R9 ;  /* 0x0000000900e17308 */ /* 0x000ff40000002400 */
[----:B------:R4:W-:Y:S10]  /*158a0*/  MUFU.TANH R217, R11 ;  /* 0x0000000b00d97308 */ /* 0x0009f40000002400 */
[----:B------:R5:W-:Y:S10]  /*158b0*/  MUFU.TANH R141, R16 ;  /* 0x00000010008d7308 */ /* 0x000bf40000002400 */
[----:B------:R1:W-:Y:S01]  /*158c0*/  MUFU.TANH R215, R15 ;  /* 0x0000000f00d77308 */ /* 0x0003e20000002400 */
[----:B----4-:R-:W4:Y:S09]  /*158d0*/  LDSM.16.M88.4 R8, [R237+0x3000] ;  /* 0x00300000ed08783b */ /* 0x010f320000000200 */
[----:B------:R-:W-:Y:S01]  /*158e0*/  MUFU.TANH R224, R14 ;  /* 0x0000000e00e07308 */ /* 0x000fe20000002400 */
[-C--:B--2---:R-:W-:Y:S03]  /*158f0*/  HMMA.16816.F32 R20, R220, R4.reuse, R20 ;  /* 0x00000004dc14723c */ /* 0x084fe60000001814 */
[----:B-----5:R-:W-:Y:S03]  /*15900*/  FMUL.FTZ R16, R17, UR22 ;  /* 0x0000001611107c20 */ /* 0x020fe60008410000 */
        /* <DEDUP_REMOVED lines=14> */
[----:B------:R-:W-:Y:S01]  /*159f0*/  MUFU.TANH R226, R20 ;  /* 0x0000001400e27308 */ /* 0x000fe20000002400 */
[----:B------:R-:W-:Y:S01]  /*15a00*/  BAR.SYNC.DEFER_BLOCKING 0x0 ;  /* 0x0000000000007b1d */ /* 0x000fe20000010000 */
[-C--:B----4-:R-:W-:Y:S05]  /*15a10*/  HMMA.16816.F32 R36, R220, R8.reuse, R36 ;  /* 0x00000008dc24723c */ /* 0x090fea0000001824 */
[----:B------:R-:W-:Y:S03]  /*15a20*/  FMUL.FTZ R30, R30, UR22 ;  /* 0x000000161e1e7c20 */ /* 0x000fe60008410000 */
[----:B------:R-:W-:Y:S01]  /*15a30*/  MUFU.TANH R16, R16 ;  /* 0x0000001000107308 */ /* 0x000fe20000002400 */
[C---:B------:R-:W-:Y:S04]  /*15a40*/  HMMA.16816.F32 R40, R208.reuse, R8, R40 ;  /* 0x00000008d028723c */ /* 0x040fe80000001828 */
[----:B------:R-:W-:Y:S01]  /*15a50*/  FMUL.FTZ R35, R35, UR22 ;  /* 0x0000001623237c20 */ /* 0x000fe20008410000 */
[----:B------:R-:W-:Y:S01]  /*15a60*/  FMUL.FTZ R29, R29, UR22 ;  /* 0x000000161d1d7c20 */ /* 0x000fe20008410000 */
[-C--:B------:R-:W-:Y:S03]  /*15a70*/  HMMA.16816.F32 R44, R208, R10.reuse, R44 ;  /* 0x0000000ad02c723c */ /* 0x080fe6000000182c */
[----:B------:R-:W2:Y:S02]  /*15a80*/  MUFU.TANH R20, R30 ;  /* 0x0000001e00147308 */ /* 0x000ea40000002400 */
        /* <DEDUP_REMOVED lines=12> */
[----:B------:R-:W-:Y:S01]  /*15b50*/  FMUL.FTZ R50, R50, UR22 ;  /* 0x0000001632327c20 */ /* 0x000fe20008410000 */
[----:B------:R-:W-:Y:S05]  /*15b60*/  FMUL.FTZ R43, R43, UR22 ;  /* 0x000000162b2b7c20 */ /* 0x000fea0008410000 */
[----:B------:R-:W-:Y:S01]  /*15b70*/  MUFU.TANH R35, R40 ;  /* 0x0000002800237308 */ /* 0x000fe20000002400 */
[----:B------:R-:W-:Y:S04]  /*15b80*/  HMMA.16816.F32 R64, R220, R6, R64 ;  /* 0x00000006dc40723c */ /* 0x000fe80000001840 */
[----:B------:R-:W-:Y:S01]  /*15b90*/  FMUL.FTZ R55, R55, UR22 ;  /* 0x0000001637377c20 */ /* 0x000fe20008410000 */
[----:B------:R-:W-:Y:S01]  /*15ba0*/  FMUL.FTZ R39, R39, UR22 ;  /* 0x0000001627277c20 */ /* 0x000fe20008410000 */
[----:B------:R-:W-:Y:S03]  /*15bb0*/  FMUL.FTZ R51, R51, UR22 ;  /* 0x0000001633337c20 */ /* 0x000fe60008410000 */
[----:B------:R2:W-:Y:S02]  /*15bc0*/  MUFU.TANH R8, R48 ;  /* 0x0000003000087308 */ /* 0x0005e40000002400 */
[----:B------:R-:W-:Y:S01]  /*15bd0*/  FMUL.FTZ R58, R58, UR22 ;  /* 0x000000163a3a7c20 */ /* 0x000fe20008410000 */
[----:B------:R-:W-:Y:S01]  /*15be0*/  FMUL.FTZ R56, R56, UR22 ;  /* 0x0000001638387c20 */ /* 0x000fe20008410000 */
[----:B------:R-:W-:Y:S01]  /*15bf0*/  FMUL.FTZ R59, R59, UR22 ;  /* 0x000000163b3b7c20 */ /* 0x000fe20008410000 */
[----:B------:R-:W-:Y:S01]  /*15c00*/  FMUL.FTZ R46, R46, UR22 ;  /* 0x000000162e2e7c20 */ /* 0x000fe20008410000 */
[----:B------:R-:W-:Y:S04]  /*15c10*/  FMUL.FTZ R60, R60, UR22 ;  /* 0x000000163c3c7c20 */ /* 0x000fe80008410000 */
[----:B------:R-:W-:Y:S01]  /*15c20*/  MUFU.TANH R40, R50 ;  /* 0x0000003200287308 */ /* 0x000fe20000002400 */
[----:B------:R-:W-:Y:S01]  /*15c30*/  FMNMX.FTZ R4, R142, R3, !PT ;  /* 0x000000038e047209 */ /* 0x000fe20007810000 */
[----:B------:R-:W-:Y:S01]  /*15c40*/  FMUL.FTZ R32, R32, UR22 ;  /* 0x0000001620207c20 */ /* 0x000fe20008410000 */
[----:B---3--:R-:W-:Y:S01]  /*15c50*/  FMNMX.FTZ R5, R212, R139, !PT ;  /* 0x0000008bd4057209 */ /* 0x008fe20007810000 */
[----:B------:R-:W-:Y:S01]  /*15c60*/  FMUL.FTZ R25, R25, UR22 ;  /* 0x0000001619197c20 */ /* 0x000fe20008410000 */
[----:B------:R-:W-:Y:S01]  /*15c70*/  FMNMX.FTZ R7, R218, R4, !PT ;  /* 0x00000004da077209 */ /* 0x000fe20007810000 */
[----:B------:R-:W-:Y:S01]  /*15c80*/  FMUL.FTZ R28, R28, UR22 ;  /* 0x000000161c1c7c20 */ /* 0x000fe20008410000 */
[----:B------:R-:W-:Y:S03]  /*15c90*/  FMUL.FTZ R62, R62, UR22 ;  /* 0x000000163e3e7c20 */ /* 0x000fe60008410000 */
[----:B------:R-:W1:Y:S01]  /*15ca0*/  MUFU.TANH R0, R41 ;  /* 0x0000002900007308 */ /* 0x000e620000002400 */
[----:B--2---:R-:W-:Y:S01]  /*15cb0*/  MOV R48, R20 ;  /* 0x0000001400307202 */ /* 0x004fe20000000f00 */
[----:B------:R-:W-:Y:S01]  /*15cc0*/  FMUL.FTZ R27, R27, UR22 ;  /* 0x000000161b1b7c20 */ /* 0x000fe20008410000 */
[----:B------:R-:W-:Y:S01]  /*15cd0*/  FMNMX.FTZ R6, R213, R140, !PT ;  /* 0x0000008cd5067209 */ /* 0x000fe20007810000 */
[----:B------:R-:W-:Y:S01]  /*15ce0*/  FMUL.FTZ R34, R34, UR22 ;  /* 0x0000001622227c20 */ /* 0x000fe20008410000 */
[----:B------:R-:W-:Y:S01]  /*15cf0*/  FMUL.FTZ R33, R33, UR22 ;  /* 0x0000001621217c20 */ /* 0x000fe20008410000 */
[----:B------:R-:W-:Y:S01]  /*15d00*/  FMNMX.FTZ R7, R141, R7, !PT ;  /* 0x000000078d077209 */ /* 0x000fe20007810000 */
[----:B------:R-:W-:Y:S03]  /*15d10*/  FMUL.FTZ R31, R31, UR22 ;  /* 0x000000161f1f7c20 */ /* 0x000fe60008410000 */
[----:B------:R1:W-:Y:S01]  /*15d20*/  MUFU.TANH R20, R58 ;  /* 0x0000003a00147308 */ /* 0x0003e20000002400 */
[----:B------:R-:W-:Y:S01]  /*15d30*/  FMUL.FTZ R44, R44, UR22 ;  /* 0x000000162c2c7c20 */ /* 0x000fe20008410000 */
[----:B------:R-:W-:Y:S01]  /*15d40*/  FMNMX.FTZ R7, R16, R7, !PT ;  /* 0x0000000710077209 */ /* 0x000fe20007810000 */
[----:B------:R-:W-:Y:S01]  /*15d50*/  FMUL.FTZ R38, R38, UR22 ;  /* 0x0000001626267c20 */ /* 0x000fe20008410000 */
[----:B------:R-:W-:Y:S01]  /*15d60*/  FMUL.FTZ R37, R37, UR22 ;  /* 0x0000001625257c20 */ /* 0x000fe20008410000 */
[----:B------:R-:W-:Y:S01]  /*15d70*/  FMUL.FTZ R42, R42, UR22 ;  /* 0x000000162a2a7c20 */ /* 0x000fe20008410000 */
[----:B------:R-:W-:Y:S01]  /*15d80*/  FMUL.FTZ R49, R49, UR22 ;  /* 0x0000001631317c20 */ /* 0x000fe20008410000 */
[----:B------:R-:W-:Y:S03]  /*15d90*/  FMUL.FTZ R45, R45, UR22 ;  /* 0x000000162d2d7c20 */ /* 0x000fe60008410000 */
        /* <DEDUP_REMOVED lines=8> */
[----:B------:R-:W-:Y:S01]  /*15e20*/  MUFU.TANH R14, R43 ;  /* 0x0000002b000e7308 */ /* 0x000fe20000002400 */
[----:B-1----:R-:W-:Y:S01]  /*15e30*/  MOV R58, R0 ;  /* 0x00000000003a7202 */ /* 0x002fe20000000f00 */
[----:B------:R-:W-:Y:S01]  /*15e40*/  FMUL.FTZ R0, R63, UR22 ;  /* 0x000000163f007c20 */ /* 0x000fe20008410000 */
[----:B------:R-:W-:Y:S01]  /*15e50*/  MOV R63, R137 ;  /* 0x00000089003f7202 */ /* 0x000fe20000000f00 */
[----:B------:R-:W-:Y:S01]  /*15e60*/  FMUL.FTZ R64, R64, UR22 ;  /* 0x0000001640407c20 */ /* 0x000fe20008410000 */
[----:B------:R-:W-:Y:S01]  /*15e70*/  FMUL.FTZ R65, R65, UR22 ;  /* 0x0000001641417c20 */ /* 0x000fe20008410000 */
[----:B------:R-:W-:Y:S04]  /*15e80*/  FMUL.FTZ R67, R67, UR22 ;  /* 0x0000001643437c20 */ /* 0x000fe80008410000 */
[----:B------:R-:W-:Y:S01]  /*15e90*/  MUFU.TANH R43, R56 ;  /* 0x00000038002b7308 */ /* 0x000fe20000002400 */
[----:B--2---:R-:W-:Y:S01]  /*15ea0*/  IMAD.MOV.U32 R60, RZ, RZ, R2 ;  /* 0x000000ffff3c7224 */ /* 0x004fe200078e0002 */
[----:B------:R-:W-:Y:S04]  /*15eb0*/  FMNMX.FTZ R2, R143, R132, !PT ;  /* 0x000000848f027209 */ /* 0x000fe80007810000 */
[----:B------:R-:W-:Y:S04]  /*15ec0*/  FMNMX.FTZ R4, R214, R2, !PT ;  /* 0x00000002d6047209 */ /* 0x000fe80007810000 */
[----:B------:R-:W1:Y:S01]  /*15ed0*/  MUFU.TANH R138, R39 ;  /* 0x00000027008a7308 */ /* 0x000e620000002400 */
[----:B------:R-:W-:Y:S02]  /*15ee0*/  FMNMX.FTZ R2, R225, R5, !PT ;  /* 0x00000005e1027209 */ /* 0x000fe40007810000 */
[----:B------:R-:W-:Y:S02]  /*15ef0*/  FMNMX.FTZ R5, R217, R6, !PT ;  /* 0x00000006d9057209 */ /* 0x000fe40007810000 */
[----:B------:R-:W-:Y:S02]  /*15f00*/  FMNMX.FTZ R6, R18, R4, !PT ;  /* 0x0000000412067209 */ /* 0x000fe40007810000 */
[----:B------:R-:W-:Y:S03]  /*15f10*/  FMNMX.FTZ R4, R216, R2, !PT ;  /* 0x00000002d8047209 */ /* 0x000fe60007810000 */
[----:B------:R1:W-:Y:S01]  /*15f20*/  MUFU.TANH R56, R59 ;  /* 0x0000003b00387308 */ /* 0x0003e20000002400 */
[----:B------:R-:W-:Y:S09]  /*15f30*/  FMNMX.FTZ R2, R224, R5, !PT ;  /* 0x00000005e0027209 */ /* 0x000ff20007810000 */
[----:B------:R-:W2:Y:S10]  /*15f40*/  MUFU.TANH R219, R13 ;  /* 0x0000000d00db7308 */ /* 0x000eb40000002400 */
[----:B------:R-:W3:Y:S01]  /*15f50*/  MUFU.TANH R15, R15 ;  /* 0x0000000f000f7308 */ /* 0x000ee20000002400 */
[----:B-1----:R-:W-:Y:S09]  /*15f60*/  IMAD.MOV.U32 R59, RZ, RZ, R138 ;  /* 0x000000ffff3b7224 */ /* 0x002ff200078e008a */
[----:B------:R1:W-:Y:S01]  /*15f70*/  MUFU.TANH R11, R51 ;  /* 0x00000033000b7308 */ /* 0x0003e20000002400 */
[----:B--2---:R-:W-:Y:S09]  /*15f80*/  FMNMX.FTZ R4, R219, R4, !PT ;  /* 0x00000004db047209 */ /* 0x004ff20007810000 */
[----:B------:R-:W2:Y:S01]  /*15f90*/  MUFU.TANH R252, R22 ;  /* 0x0000001600fc7308 */ /* 0x000ea20000002400 */
[----:B---3--:R-:W-:Y:S02]  /*15fa0*/  FMNMX.FTZ R5, R15, R6, !PT ;  /* 0x000000060f057209 */ /* 0x008fe40007810000 */
[----:B------:R-:W-:Y:S07]  /*15fb0*/  FMNMX.FTZ R6, R226, R7, !PT ;  /* 0x00000007e2067209 */ /* 0x000fee0007810000 */
[----:B------:R-:W3:Y:S01]  /*15fc0*/  MUFU.TANH R135, R24 ;  /* 0x0000001800877308 */ /* 0x000ee20000002400 */
[----:B-1----:R-:W-:Y:S02]  /*15fd0*/  MOV R51, R8 ;  /* 0x0000000800337202 */ /* 0x002fe40000000f00 */
[----:B------:R-:W-:Y:S07]  /*15fe0*/  FMNMX.FTZ R8, R215, R2, !PT ;  /* 0x00000002d7087209 */ /* 0x000fee0007810000 */
[----:B------:R-:W1:Y:S01]  /*15ff0*/  MUFU.TANH R229, R21 ;  /* 0x0000001500e57308 */ /* 0x000e620000002400 */
[----:B--2---:R-:W-:Y:S09]  /*16000*/  FMNMX.FTZ R5, R252, R5, !PT ;  /* 0x00000005fc057209 */ /* 0x004ff20007810000 */
[----:B------:R-:W2:Y:S01]  /*16010*/  MUFU.TANH R22, R23 ;  /* 0x0000001700167308 */ /* 0x000ea20000002400 */
[----:B---3--:R3:W-:Y:S01]  /*16020*/  STL [R1], R135 ;  /* 0x0000008701007387 */ /* 0x0087e20000100800 */
[----:B------:R-:W-:Y:S08]  /*16030*/  FMNMX.FTZ R2, R135, R4, !PT ;  /* 0x0000000487027209 */ /* 0x000ff00007810000 */
[----:B------:R2:W-:Y:S01]  /*16040*/  MUFU.TANH R133, R46 ;  /* 0x0000002e00857308 */ /* 0x0005e20000002400 */
[----:B-1----:R-:W-:Y:S09]  /*16050*/  FMNMX.FTZ R4, R229, R6, !PT ;  /* 0x00000006e5047209 */ /* 0x002ff20007810000 */
[----:B------:R-:W1:Y:S10]  /*16060*/  MUFU.TANH R134, R26 ;  /* 0x0000001a00867308 */ /* 0x000e740000002400 */
[----:B------:R4:W-:Y:S01]  /*16070*/  MUFU.TANH R137, R0 ;  /* 0x0000000000897308 */ /* 0x0009e20000002400 */
[----:B--2---:R-:W-:Y:S04]  /*16080*/  MOV R46, R22 ;  /* 0x00000016002e7202 */ /* 0x004fe80000000f00 */
[----:B------:R-:W-:Y:S05]  /*16090*/  FMNMX.FTZ R5, R46, R5, !PT ;  /* 0x000000052e057209 */ /* 0x000fea0007810000 */
[----:B------:R-:W2:Y:S01]  /*160a0*/  MUFU.TANH R228, R32 ;  /* 0x0000002000e47308 */ /* 0x000ea20000002400 */
[----:B-1----:R3:W-:Y:S09]  /*160b0*/  STL [R1+0x8], R134 ;  /* 0x0000088601007387 */ /* 0x0027f20000100800 */
[----:B------:R-:W1:Y:S01]  /*160c0*/  MUFU.TANH R17, R25 ;  /* 0x0000001900117308 */ /* 0x000e620000002400 */
[----:B----4-:R-:W-:Y:S09]  /*160d0*/  FMNMX.FTZ R0, R134, R8, !PT ;  /* 0x0000000886007209 */ /* 0x010ff20007810000 */
[----:B------:R-:W4:Y:S01]  /*160e0*/  MUFU.TANH R136, R28 ;  /* 0x0000001c00887308 */ /* 0x000f220000002400 */
[----:B--2---:R-:W-:Y:S09]  /*160f0*/  FMNMX.FTZ R4, R228, R4, !PT ;  /* 0x00000004e4047209 */ /* 0x004ff20007810000 */
[----:B------:R4:W-:Y:S01]  /*16100*/  MUFU.TANH R138, R62 ;  /* 0x0000003e008a7308 */ /* 0x0009e20000002400 */
[----:B-1----:R-:W-:Y:S09]  /*16110*/  FMNMX.FTZ R6, R17, R2, !PT ;  /* 0x0000000211067209 */ /* 0x002ff20007810000 */
[----:B------:R-:W1:Y:S10]  /*16120*/  MUFU.TANH R26, R27 ;  /* 0x0000001b001a7308 */ /* 0x000e740000002400 */
[----:B------:R-:W2:Y:S01]  /*16130*/  MUFU.TANH R230, R34 ;  /* 0x0000002200e67308 */ /* 0x000ea20000002400 */
[----:B----4-:R-:W-:Y:S09]  /*16140*/  MOV R62, R136 ;  /* 0x00000088003e7202 */ /* 0x010ff20000000f00 */
[----:B------:R-:W4:Y:S01]  /*16150*/  MUFU.TANH R227, R33 ;  /* 0x0000002100e37308 */ /* 0x000f220000002400 */
[----:B-1----:R-:W-:Y:S09]  /*16160*/  FMNMX.FTZ R0, R26, R0, !PT ;  /* 0x000000001a007209 */ /* 0x002ff20007810000 */
[----:B------:R-:W1:Y:S01]  /*16170*/  MUFU.TANH R12, R31 ;  /* 0x0000001f000c7308 */ /* 0x000e620000002400 */
[----:B--2---:R-:W-:Y:S02]  /*16180*/  FMNMX.FTZ R2, R230, R5, !PT ;  /* 0x00000005e6027209 */ /* 0x004fe40007810000 */
[----:B------:R-:W-:Y:S02]  /*16190*/  FMNMX.FTZ R5, R62, R6, !PT ;  /* 0x000000063e057209 */ /* 0x000fe40007810000 */
[----:B------:R-:W-:Y:S02]  /*161a0*/  FMNMX.FTZ R6, R48, R0, !PT ;  /* 0x0000000030067209 */ /* 0x000fe40007810000 */
[----:B------:R-:W-:Y:S03]  /*161b0*/  FMNMX.FTZ R0, R231, R2, !PT ;  /* 0x00000002e7007209 */ /* 0x000fe60007810000 */
[----:B------:R1:W-:Y:S01]  /*161c0*/  MUFU.TANH R30, R44 ;  /* 0x0000002c001e7308 */ /* 0x0003e20000002400 */
[----:B----4-:R-:W-:Y:S02]  /*161d0*/  FMNMX.FTZ R4, R227, R4, !PT ;  /* 0x00000004e3047209 */ /* 0x010fe40007810000 */
[----:B------:R-:W-:Y:S02]  /*161e0*/  FMNMX.FTZ R5, R60, R5, !PT ;  /* 0x000000053c057209 */ /* 0x000fe40007810000 */
[----:B------:R-:W-:Y:S02]  /*161f0*/  FMNMX.FTZ R4, R63, R4, !PT ;  /* 0x000000043f047209 */ /* 0x000fe40007810000 */
[----:B------:R-:W-:Y:S03]  /*16200*/  FMNMX.FTZ R5, R35, R5, !PT ;  /* 0x0000000523057209 */ /* 0x000fe60007810000 */
[----:B------:R-:W2:Y:S01]  /*16210*/  MUFU.TANH R24, R38 ;  /* 0x0000002600187308 */ /* 0x000ea20000002400 */
[----:B------:R-:W-:Y:S09]  /*16220*/  FMNMX.FTZ R5, R58, R5, !PT ;  /* 0x000000053a057209 */ /* 0x000ff20007810000 */
[----:B------:R-:W4:Y:S01]  /*16230*/  MUFU.TANH R19, R37 ;  /* 0x0000002500137308 */ /* 0x000f220000002400 */
[----:B-1----:R-:W-:Y:S09]  /*16240*/  IMAD.MOV.U32 R44, RZ, RZ, R12 ;  /* 0x000000ffff2c7224 */ /* 0x002ff200078e000c */
[----:B------:R-:W1:Y:S01]  /*16250*/  MUFU.TANH R13, R42 ;  /* 0x0000002a000d7308 */ /* 0x000e620000002400 */
[----:B--2---:R-:W-:Y:S02]  /*16260*/  FMNMX.FTZ R2, R24, R0, !PT ;  /* 0x0000000018027209 */ /* 0x004fe40007810000 */
[----:B------:R-:W-:Y:S02]  /*16270*/  FMNMX.FTZ R0, R44, R6, !PT ;  /* 0x000000062c007209 */ /* 0x000fe40007810000 */
[----:B------:R-:W-:Y:S05]  /*16280*/  FMNMX.FTZ R2, R59, R2, !PT ;  /* 0x000000023b027209 */ /* 0x000fea0007810000 */
[----:B------:R1:W2:Y:S01]  /*16290*/  MUFU.TANH R28, R49 ;  /* 0x00000031001c7308 */ /* 0x0002a20000002400 */
[----:B----4-:R-:W-:Y:S02]  /*162a0*/  FMNMX.FTZ R4, R19, R4, !PT ;  /* 0x0000000413047209 */ /* 0x010fe40007810000 */
[----:B------:R-:W-:Y:S02]  /*162b0*/  FMNMX.FTZ R2, R40, R2, !PT ;  /* 0x0000000228027209 */ /* 0x000fe40007810000 */
[----:B------:R-:W-:Y:S05]  /*162c0*/  FMNMX.FTZ R4, R51, R4, !PT ;  /* 0x0000000433047209 */ /* 0x000fea0007810000 */
[----:B------:R-:W4:Y:S10]  /*162d0*/  MUFU.TANH R10, R55 ;  /* 0x00000037000a7308 */ /* 0x000f340000002400 */
[----:B------:R-:W-:Y:S01]  /*162e0*/  MUFU.TANH R25, R45 ;  /* 0x0000002d00197308 */ /* 0x000fe20000002400 */
[----:B-1----:R-:W-:Y:S01]  /*162f0*/  IMAD.MOV.U32 R49, RZ, RZ, R13 ;  /* 0x000000ffff317224 */ /* 0x002fe200078e000d */
[----:B--2---:R-:W-:Y:S04]  /*16300*/  FMNMX.FTZ R4, R28, R4, !PT ;  /* 0x000000041c047209 */ /* 0x004fe80007810000 */
[----:B------:R-:W-:Y:S04]  /*16310*/  FMNMX.FTZ R0, R49, R0, !PT ;  /* 0x0000000031007209 */ /* 0x000fe80007810000 */
[----:B------:R1:W-:Y:S01]  /*16320*/  MUFU.TANH R45, R57 ;  /* 0x00000039002d7308 */ /* 0x0003e20000002400 */
[----:B----4-:R3:W-:Y:S09]  /*16330*/  STL [R1+0x34], R10 ;  /* 0x0000340a01007387 */ /* 0x0107f20000100800 */
[----:B------:R2:W-:Y:S10]  /*16340*/  MUFU.TANH R222, R66 ;  /* 0x0000004200de7308 */ /* 0x0005f40000002400 */
[----:B------:R-:W4:Y:S01]  /*16350*/  MUFU.TANH R41, R52 ;  /* 0x0000003400297308 */ /* 0x000f220000002400 */
[----:B-1----:R-:W-:Y:S05]  /*16360*/  IMAD.MOV.U32 R57, RZ, RZ, R14 ;  /* 0x000000ffff397224 */ /* 0x002fea00078e000e */
[----:B------:R-:W-:Y:S04]  /*16370*/  FMNMX.FTZ R6, R57, R0, !PT ;  /* 0x0000000039067209 */ /* 0x000fe80007810000 */
[----:B------:R1:W-:Y:S01]  /*16380*/  MUFU.TANH R12, R47 ;  /* 0x0000002f000c7308 */ /* 0x0003e20000002400 */
[----:B--2---:R-:W-:Y:S04]  /*16390*/  MOV R66, R11 ;  /* 0x0000000b00427202 */ /* 0x004fe80000000f00 */
[----:B------:R-:W-:Y:S02]  /*163a0*/  FMNMX.FTZ R0, R66, R2, !PT ;  /* 0x0000000242007209 */ /* 0x000fe40007810000 */
[----:B------:R-:W-:Y:S03]  /*163b0*/  FMNMX.FTZ R2, R30, R5, !PT ;  /* 0x000000051e027209 */ /* 0x000fe60007810000 */
[----:B------:R-:W2:Y:S01]  /*163c0*/  MUFU.TANH R42, R54 ;  /* 0x00000036002a7308 */ /* 0x000ea20000002400 */
[----:B----4-:R-:W-:Y:S02]  /*163d0*/  FMNMX.FTZ R4, R41, R4, !PT ;  /* 0x0000000429047209 */ /* 0x010fe40007810000 */
[----:B------:R-:W-:Y:S07]  /*163e0*/  FMNMX.FTZ R2, R25, R2, !PT ;  /* 0x0000000219027209 */ /* 0x000fee0007810000 */
[----:B------:R-:W4:Y:S01]  /*163f0*/  MUFU.TANH R27, R53 ;  /* 0x00000035001b7308 */ /* 0x000f220000002400 */
[----:B-1----:R-:W-:Y:S05]  /*16400*/  IMAD.MOV.U32 R47, RZ, RZ, R133 ;  /* 0x000000ffff2f7224 */ /* 0x002fea00078e0085 */
[----:B------:R-:W-:Y:S04]  /*16410*/  FMNMX.FTZ R5, R47, R6, !PT ;  /* 0x000000062f057209 */ /* 0x000fe80007810000 */
[----:B------:R1:W-:Y:S01]  /*16420*/  MUFU.TANH R223, R61 ;  /* 0x0000003d00df7308 */ /* 0x0003e20000002400 */
[----:B--2---:R-:W-:Y:S04]  /*16430*/  FMNMX.FTZ R0, R42, R0, !PT ;  /* 0x000000002a007209 */ /* 0x004fe80007810000 */
[----:B------:R-:W-:Y:S05]  /*16440*/  FMNMX.FTZ R0, R10, R0, !PT ;  /* 0x000000000a007209 */ /* 0x000fea0007810000 */
[----:B------:R-:W2:Y:S01]  /*16450*/  MUFU.TANH R221, R64 ;  /* 0x0000004000dd7308 */ /* 0x000ea20000002400 */
[----:B----4-:R-:W-:Y:S02]  /*16460*/  FMNMX.FTZ R4, R27, R4, !PT ;  /* 0x000000041b047209 */ /* 0x010fe40007810000 */
[----:B------:R-:W-:Y:S07]  /*16470*/  FMNMX.FTZ R13, R222, R0, !PT ;  /* 0x00000000de0d7209 */ /* 0x000fee0007810000 */
[----:B------:R-:W4:Y:S01]  /*16480*/  MUFU.TANH R211, R65 ;  /* 0x0000004100d37308 */ /* 0x000f220000002400 */
[----:B-1----:R-:W-:Y:S02]  /*16490*/  MOV R61, R12 ;  /* 0x0000000c003d7202 */ /* 0x002fe40000000f00 */
[----:B------:R-:W-:Y:S02]  /*164a0*/  FMNMX.FTZ R12, R43, R2, !PT ;  /* 0x000000022b0c7209 */ /* 0x000fe40007810000 */
[----:B------:R-:W-:Y:S05]  /*164b0*/  FMNMX.FTZ R14, R61, R5, !PT ;  /* 0x000000053d0e7209 */ /* 0x000fea0007810000 */
[----:B------:R3:W1:Y:S01]  /*164c0*/  MUFU.TANH R220, R67 ;  /* 0x0000004300dc7308 */ /* 0x0006620000002400 */
[----:B--2---:R-:W-:Y:S04]  /*164d0*/  FMNMX.FTZ R136, R221, R4, !PT ;  /* 0x00000004dd887209 */ /* 0x004fe80007810000 */
[----:B----4-:R-:W-:Y:S01]  /*164e0*/  FMNMX.FTZ R136, R211, R136, !PT ;  /* 0x00000088d3887209 */ /* 0x010fe20007810000 */
[----:B------:R-:W-:Y:S06]  /*164f0*/  @P0 BRA `(.L_x_128) ;  /* 0xffffffe400100947 */ /* 0x000fec000383ffff */
.L_x_127:
[----:B------:R-:W-:Y:S01]  /*16500*/  STL [R1+0x140], R246 ;  /* 0x000140f601007387 */ /* 0x000fe20000100800 */
[----:B-12---:R-:W-:Y:S01]  /*16510*/  FMNMX.FTZ R5, R220, R13, !PT ;  /* 0x0000000ddc057209 */ /* 0x006fe20007810000 */
[----:B------:R-:W-:Y:S01]  /*16520*/  UIADD3 UR17, UR17, -0x1, URZ ;  /* 0xffffffff11117890 */ /* 0x000fe2000fffe03f */
[----:B------:R-:W-:Y:S01]  /*16530*/  FMNMX.FTZ R2, R45, R12, !PT ;  /* 0x0000000c2d027209 */ /* 0x000fe20007810000 */
[----:B------:R-:W-:Y:S01]  /*16540*/  STL [R1+0x13c], R245 ;  /* 0x00013cf501007387 */ /* 0x000fe20000100800 */
[----:B------:R-:W-:Y:S02]  /*16550*/  MOV R64, R26 ;  /* 0x0000001a00407202 */ /* 0x000fe40000000f00 */
[----:B------:R-:W-:Y:S01]  /*16560*/  FMNMX.FTZ R2, R50, R2, !PT ;  /* 0x0000000232027209 */ /* 0x000fe20007810000 */
[----:B------:R-:W-:Y:S01]  /*16570*/  STL [R1+0x138], R244 ;  /* 0x000138f401007387 */ /* 0x000fe20000100800 */
[----:B------:R-:W-:Y:S02]  /*16580*/  MOV R65, R24 ;  /* 0x0000001800417202 */ /* 0x000fe40000000f00 */
[----:B------:R-:W-:Y:S01]  /*16590*/  FMNMX.FTZ R4, R223, R2, !PT ;  /* 0x00000002df047209 */ /* 0x000fe20007810000 */
[----:B------:R-:W-:Y:S01]  /*165a0*/  STL [R1+0x134], R243 ;  /* 0x000134f301007387 */ /* 0x000fe20000100800 */
[----:B---3--:R-:W-:Y:S03]  /*165b0*/  MOV R67, R30 ;  /* 0x0000001e00437202 */ /* 0x008fe60000000f00 */
[----:B------:R-:W-:Y:S04]  /*165c0*/  STL [R1+0x130], R242 ;  /* 0x000130f201007387 */ /* 0x000fe80000100800 */
[----:B------:R1:W-:Y:S04]  /*165d0*/  STL [R1+0x12c], R241 ;  /* 0x00012cf101007387 */ /* 0x0003e80000100800 */
[----:B------:R-:W-:Y:S04]  /*165e0*/  STL [R1+0x128], R240 ;  /* 0x000128f001007387 */ /* 0x000fe80000100800 */
[----:B------:R-:W-:Y:S04]  /*165f0*/  STL [R1+0x124], R239 ;  /* 0x000124ef01007387 */ /* 0x000fe80000100800 */
[----:B------:R2:W-:Y:S04]  /*16600*/  STL [R1+0x120], R238 ;  /* 0x000120ee01007387 */ /* 0x0005e80000100800 */
[----:B------:R3:W-:Y:S04]  /*16610*/  STL [R1+0x11c], R237 ;  /* 0x00011ced01007387 */ /* 0x0007e80000100800 */
[----:B------:R4:W-:Y:S04]  /*16620*/  STL [R1+0x118], R232 ;  /* 0x000118e801007387 */ /* 0x0009e80000100800 */
[----:B------:R-:W4:Y:S01]  /*16630*/  SHFL.BFLY PT, R6, R136, 0x2, 0x1f ;  /* 0x0c401f0088067f89 */ /* 0x000f2200000e0000 */
[----:B-1----:R-:W-:Y:S07]  /*16640*/  MOV R241, R28 ;  /* 0x0000001c00f17202 */ /* 0x002fee0000000f00 */
[----:B------:R-:W1:Y:S08]  /*16650*/  SHFL.BFLY PT, R7, R5, 0x2, 0x1f ;  /* 0x0c401f0005077f89 */ /* 0x000e7000000e0000 */
[----:B------:R-:W1:Y:S08]  /*16660*/  SHFL.BFLY PT, R134, R4, 0x2, 0x1f ;  /* 0x0c401f0004867f89 */ /* 0x000e7000000e0000 */
[----:B------:R-:W-:Y:S01]  /*16670*/  LDSM.16.MT88.4 R36, [R234+0xc000] ;  /* 0x00c00000ea24783b */ /* 0x000fe20000004200 */
[----:B--2---:R-:W-:Y:S02]  /*16680*/  MOV R238, R27 ;  /* 0x0000001b00ee7202 */ /* 0x004fe40000000f00 */
[----:B---3--:R-:W-:Y:S05]  /*16690*/  MOV R237, R19 ;  /* 0x0000001300ed7202 */ /* 0x008fea0000000f00 */
[----:B------:R-:W-:Y:S01]  /*166a0*/  LDSM.16.MT88.4 R52, [R236+0xc000] ;  /* 0x00c00000ec34783b */ /* 0x000fe20000004200 */
[----:B----4-:R-:W-:Y:S04]  /*166b0*/  MOV R232, R20 ;  /* 0x0000001400e87202 */ /* 0x010fe80000000f00 */
[----:B------:R-:W-:Y:S03]  /*166c0*/  FMNMX.FTZ R0, R232, R14, !PT ;  /* 0x0000000ee8007209 */ /* 0x000fe60007810000 */
[----:B------:R-:W-:Y:S01]  /*166d0*/  LDSM.16.MT88.4 R20, [R233+0xc000] ;  /* 0x00c00000e914783b */ /* 0x000fe20000004200 */
[----:B------:R-:W-:Y:S04]  /*166e0*/  FMNMX.FTZ R0, R56, R0, !PT ;  /* 0x0000000038007209 */ /* 0x000fe80007810000 */
[----:B------:R-:W-:Y:S04]  /*166f0*/  FMNMX.FTZ R0, R138, R0, !PT ;  /* 0x000000008a007209 */ /* 0x000fe80007810000 */
[----:B------:R-:W-:Y:S05]  /*16700*/  FMNMX.FTZ R0, R137, R0, !PT ;  /* 0x0000000089007209 */ /* 0x000fea0007810000 */
[----:B------:R-:W2:Y:S01]  /*16710*/  SHFL.BFLY PT, R2, R0, 0x2, 0x1f ;  /* 0x0c401f0000027f89 */ /* 0x000ea200000e0000 */
[----:B------:R-:W-:Y:S02]  /*16720*/  FMNMX.FTZ R136, R136, R6, !PT ;  /* 0x0000000688887209 */ /* 0x000fe40007810000 */
[----:B-1----:R-:W-:Y:S02]  /*16730*/  FMNMX.FTZ R5, R5, R7, !PT ;  /* 0x0000000705057209 */ /* 0x002fe40007810000 */
[----:B------:R-:W-:Y:S03]  /*16740*/  FMNMX.FTZ R134, R4, R134, !PT ;  /* 0x0000008604867209 */ /* 0x000fe60007810000 */
        /* <DEDUP_REMOVED lines=8> */
[----:B------:R-:W-:Y:S02]  /*167d0*/  FSETP.NEU.FTZ.AND P1, PT, R136, -INF , PT ;  /* 0xff8000008800780b */ /* 0x000fe40003f3d000 */
[----:B----4-:R-:W-:Y:S01]  /*167e0*/  FMNMX.FTZ R134, R134, R7, !PT ;  /* 0x0000000786867209 */ /* 0x010fe20007810000 */
[----:B------:R-:W-:Y:S01]  /*167f0*/  FMUL.FTZ R3, R0, UR4 ;  /* 0x0000000400037c20 */ /* 0x000fe20008410000 */
[C---:B------:R-:W-:Y:S01]  /*16800*/  FADD.FTZ R0, -R135.reuse, R132 ;  /* 0x0000008487007221 */ /* 0x040fe20000010100 */
[----:B------:R-:W-:Y:S02]  /*16810*/  FMUL.FTZ R208, R135, UR4 ;  /* 0x0000000487d07c20 */ /* 0x000fe40008410000 */
[----:B------:R1:W3:Y:S01]  /*16820*/  MUFU.EX2 R132, R3 ;  /* 0x0000000300847308 */ /* 0x0002e20000000800 */
[----:B------:R-:W-:Y:S01]  /*16830*/  FMUL.FTZ R210, R134, UR4 ;  /* 0x0000000486d27c20 */ /* 0x000fe20008410000 */
[----:B--2---:R-:W-:Y:S05]  /*16840*/  FMNMX.FTZ R133, R2, R4, !PT ;  /* 0x0000000402857209 */ /* 0x004fea0007810000 */
[C---:B------:R-:W-:Y:S01]  /*16850*/  FMUL.FTZ R209, R133.reuse, UR4 ;  /* 0x0000000485d17c20 */ /* 0x040fe20008410000 */
[----:B-1----:R-:W-:Y:S01]  /*16860*/  FMUL.FTZ R3, R0, UR4 ;  /* 0x0000000400037c20 */ /* 0x002fe20008410000 */
[----:B------:R-:W-:Y:S01]  /*16870*/  FADD.FTZ R0, -R134, R139 ;  /* 0x0000008b86007221 */ /* 0x000fe20000010100 */
[----:B------:R-:W-:Y:S01]  /*16880*/  FMUL.FTZ R139, R136, UR4 ;  /* 0x00000004888b7c20 */ /* 0x000fe20008410000 */
[C---:B---3--:R-:W-:Y:S01]  /*16890*/  FMUL.FTZ R32, R132.reuse, R172 ;  /* 0x000000ac84207220 */ /* 0x048fe20000410000 */
[----:B------:R-:W-:Y:S01]  /*168a0*/  FMUL.FTZ R33, R132, R173 ;  /* 0x000000ad84217220 */ /* 0x000fe20000410000 */
[----:B------:R-:W-:Y:S01]  /*168b0*/  FMUL.FTZ R2, R0, UR4 ;  /* 0x0000000400027c20 */ /* 0x000fe20008410000 */
[----:B------:R-:W-:Y:S01]  /*168c0*/  FADD.FTZ R0, -R133, R140 ;  /* 0x0000008c85007221 */ /* 0x000fe20000010100 */
[----:B------:R-:W-:Y:S01]  /*168d0*/  FSEL R139, R139, RZ, P1 ;  /* 0x000000ff8b8b7208 */ /* 0x000fe20000800000 */
[----:B------:R-:W1:Y:S01]  /*168e0*/  MUFU.EX2 R3, R3 ;  /* 0x0000000300037308 */ /* 0x000e620000000800 */
[----:B------:R-:W-:Y:S01]  /*168f0*/  FSETP.NEU.FTZ.AND P1, PT, R135, -INF , PT ;  /* 0xff8000008700780b */ /* 0x000fe20003f3d000 */
[----:B------:R-:W-:Y:S01]  /*16900*/  FMUL.FTZ R0, R0, UR4 ;  /* 0x0000000400007c20 */ /* 0x000fe20008410000 */
[----:B------:R-:W-:Y:S01]  /*16910*/  MOV R172, R49 ;  /* 0x0000003100ac7202 */ /* 0x000fe20000000f00 */
[--C-:B------:R-:W-:Y:S01]  /*16920*/  FFMA.FTZ R4, R142, UR4, -R139.reuse ;  /* 0x000000048e047c23 */ /* 0x100fe2000801088b */
[----:B------:R-:W-:Y:S01]  /*16930*/  FSEL R208, R208, RZ, P1 ;  /* 0x000000ffd0d07208 */ /* 0x000fe20000800000 */
[----:B------:R-:W-:Y:S01]  /*16940*/  FMUL.FTZ R49, R132, R189 ;  /* 0x000000bd84317220 */ /* 0x000fe20000410000 */
[----:B------:R-:W-:Y:S03]  /*16950*/  FSETP.NEU.FTZ.AND P1, PT, R134, -INF , PT ;  /* 0xff8000008600780b */ /* 0x000fe60003f3d000 */
[----:B------:R2:W-:Y:S01]  /*16960*/  MUFU.EX2 R9, R4 ;  /* 0x0000000400097308 */ /* 0x0005e20000000800 */
[----:B------:R-:W-:Y:S01]  /*16970*/  MOV R173, R58 ;  /* 0x0000003a00ad7202 */ /* 0x000fe20000000f00 */
[----:B------:R-:W-:Y:S01]  /*16980*/  FFMA.FTZ R5, R15, UR4, -R208 ;  /* 0x000000040f057c23 */ /* 0x000fe200080108d0 */
[----:B------:R-:W-:Y:S01]  /*16990*/  FSEL R210, R210, RZ, P1 ;  /* 0x000000ffd2d27208 */ /* 0x000fe20000800000 */
[C---:B------:R-:W-:Y:S01]  /*169a0*/  FMUL.FTZ R68, R132.reuse, R68 ;  /* 0x0000004484447220 */ /* 0x040fe20000410000 */
[----:B------:R-:W-:Y:S01]  /*169b0*/  FSETP.NEU.FTZ.AND P1, PT, R133, -INF , PT ;  /* 0xff8000008500780b */ /* 0x000fe20003f3d000 */
[C---:B------:R-:W-:Y:S01]  /*169c0*/  FMUL.FTZ R69, R132.reuse, R69 ;  /* 0x0000004584457220 */ /* 0x040fe20000410000 */
[----:B------:R-:W-:Y:S01]  /*169d0*/  FMUL.FTZ R80, R132, R80 ;  /* 0x0000005084507220 */ /* 0x000fe20000410000 */
[----:B------:R-:W-:Y:S01]  /*169e0*/  FFMA.FTZ R7, R216, UR4, -R210 ;  /* 0x00000004d8077c23 */ /* 0x000fe200080108d2 */
[----:B------:R-:W-:Y:S01]  /*169f0*/  FSEL R209, R209, RZ, P1 ;  /* 0x000000ffd1d17208 */ /* 0x000fe20000800000 */
[----:B------:R3:W-:Y:S01]  /*16a00*/  MUFU.EX2 R8, R5 ;  /* 0x0000000500087308 */ /* 0x0007e20000000800 */
[C---:B-1----:R-:W-:Y:S01]  /*16a10*/  FMUL.FTZ R6, R3.reuse, R150 ;  /* 0x0000009603067220 */ /* 0x042fe20000410000 */
[C---:B------:R-:W-:Y:S01]  /*16a20*/  FMUL.FTZ R19, R3.reuse, R159 ;  /* 0x0000009f03137220 */ /* 0x040fe20000410000 */
[C---:B------:R-:W-:Y:S01]  /*16a30*/  FMUL.FTZ R34, R3.reuse, R174 ;  /* 0x000000ae03227220 */ /* 0x040fe20000410000 */
[----:B------:R-:W-:Y:S01]  /*16a40*/  MOV R174, R35 ;  /* 0x0000002300ae7202 */ /* 0x000fe20000000f00 */
[C---:B------:R-:W-:Y:S01]  /*16a50*/  FMUL.FTZ R35, R3.reuse, R175 ;  /* 0x000000af03237220 */ /* 0x040fe20000410000 */
[----:B------:R-:W-:Y:S01]  /*16a60*/  MOV R159, R59 ;  /* 0x0000003b009f7202 */ /* 0x000fe20000000f00 */
[--C-:B--2---:R-:W-:Y:S03]  /*16a70*/  FFMA.FTZ R4, R218, UR4, -R139.reuse ;  /* 0x00000004da047c23 */ /* 0x104fe6000801088b */
[----:B------:R-:W1:Y:S01]  /*16a80*/  MUFU.EX2 R2, R2 ;  /* 0x0000000200027308 */ /* 0x000e620000000800 */
[----:B------:R-:W-:Y:S01]  /*16a90*/  MOV R175, R66 ;  /* 0x0000004200af7202 */ /* 0x000fe20000000f00 */
[C---:B------:R-:W-:Y:S01]  /*16aa0*/  FMUL.FTZ R66, R3.reuse, R206 ;  /* 0x000000ce03427220 */ /* 0x040fe20000410000 */
[C---:B------:R-:W-:Y:S01]  /*16ab0*/  FMUL.FTZ R70, R3.reuse, R70 ;  /* 0x0000004603467220 */ /* 0x040fe20000410000 */
        /* <DEDUP_REMOVED lines=8> */
[C---:B------:R-:W-:Y:S01]  /*16b40*/  FMUL.FTZ R86, R3.reuse, R86 ;  /* 0x0000005603567220 */ /* 0x040fe20000410000 */
[----:B------:R-:W-:Y:S01]  /*16b50*/  FMUL.FTZ R87, R3, R87 ;  /* 0x0000005703577220 */ /* 0x000fe20000410000 */
[C---:B------:R-:W-:Y:S01]  /*16b60*/  FMUL.FTZ R96, R132.reuse, R96 ;  /* 0x0000006084607220 */ /* 0x040fe20000410000 */
[----:B------:R-:W-:Y:S03]  /*16b70*/  FMUL.FTZ R97, R132, R97 ;  /* 0x0000006184617220 */ /* 0x000fe60000410000 */
[----:B------:R-:W3:Y:S01]  /*16b80*/  MUFU.EX2 R0, R0 ;  /* 0x0000000000007308 */ /* 0x000ee20000000800 */
[C---:B-1----:R-:W-:Y:S01]  /*16b90*/  FMUL.FTZ R12, R2.reuse, R152 ;  /* 0x00000098020c7220 */ /* 0x042fe20000410000 */
[C---:B------:R-:W-:Y:S01]  /*16ba0*/  FMUL.FTZ R13, R2.reuse, R153 ;  /* 0x00000099020d7220 */ /* 0x040fe20000410000 */
[C---:B------:R-:W-:Y:S01]  /*16bb0*/  FMUL.FTZ R24, R2.reuse, R160 ;  /* 0x000000a002187220 */ /* 0x040fe20000410000 */
[C---:B------:R-:W-:Y:S01]  /*16bc0*/  FMUL.FTZ R28, R2.reuse, R168 ;  /* 0x000000a8021c7220 */ /* 0x040fe20000410000 */
[C---:B------:R-:W-:Y:S01]  /*16bd0*/  FMUL.FTZ R29, R2.reuse, R169 ;  /* 0x000000a9021d7220 */ /* 0x040fe20000410000 */
[----:B------:R-:W-:Y:S01]  /*16be0*/  MOV R168, R45 ;  /* 0x0000002d00a87202 */ /* 0x000fe20000000f00 */
[C---:B------:R-:W-:Y:S01]  /*16bf0*/  FMUL.FTZ R45, R2.reuse, R185 ;  /* 0x000000b9022d7220 */ /* 0x040fe20000410000 */
[----:B------:R-:W-:Y:S01]  /*16c00*/  MOV R169, R61 ;  /* 0x0000003d00a97202 */ /* 0x000fe20000000f00 */
[--C-:B--2---:R-:W-:Y:S01]  /*16c10*/  FFMA.FTZ R4, R143, UR4, -R208.reuse ;  /* 0x000000048f047c23 */ /* 0x104fe200080108d0 */
[C---:B------:R-:W-:Y:S01]  /*16c20*/  FMUL.FTZ R61, R2.reuse, R201 ;  /* 0x000000c9023d7220 */ /* 0x040fe20000410000 */
[----:B------:R-:W-:Y:S01]  /*16c30*/  MOV R160, R67 ;  /* 0x0000004300a07202 */ /* 0x000fe20000000f00 */
[C---:B------:R-:W-:Y:S01]  /*16c40*/  FMUL.FTZ R67, R3.reuse, R207 ;  /* 0x000000cf03437220 */ /* 0x040fe20000410000 */
[----:B------:R1:W-:Y:S01]  /*16c50*/  MUFU.EX2 R218, R4 ;  /* 0x0000000400da7308 */ /* 0x0003e20000000800 */
        /* <DEDUP_REMOVED lines=9> */
[----:B------:R-:W-:Y:S01]  /*16cf0*/  FMUL.FTZ R31, R0, R171 ;  /* 0x000000ab001f7220 */ /* 0x000fe20000410000 */
[----:B------:R-:W-:Y:S01]  /*16d00*/  MOV R162, R232 ;  /* 0x000000e800a27202 */ /* 0x000fe20000000f00 */
[----:B------:R-:W-:Y:S01]  /*16d10*/  LDSM.16.MT88.4 R152, [R233+0xe000] ;  /* 0x00e00000e998783b */ /* 0x000fe20000004200 */
[----:B------:R-:W-:Y:S01]  /*16d20*/  MOV R232, R44 ;  /* 0x0000002c00e87202 */ /* 0x000fe20000000f00 */
[----:B------:R-:W-:Y:S01]  /*16d30*/  FMUL.FTZ R44, R2, R184 ;  /* 0x000000b8022c7220 */ /* 0x000fe20000410000 */
[----:B------:R-:W-:Y:S01]  /*16d40*/  MOV R170, R47 ;  /* 0x0000002f00aa7202 */ /* 0x000fe20000000f00 */
[----:B------:R-:W-:Y:S01]  /*16d50*/  FMUL.FTZ R47, R0, R187 ;  /* 0x000000bb002f7220 */ /* 0x000fe20000410000 */
[--C-:B-1----:R-:W-:Y:S01]  /*16d60*/  FFMA.FTZ R4, R214, UR4, -R208.reuse ;  /* 0x00000004d6047c23 */ /* 0x102fe200080108d0 */
[----:B------:R-:W-:Y:S01]  /*16d70*/  MOV R184, R46 ;  /* 0x0000002e00b87202 */ /* 0x000fe20000000f00 */
[----:B------:R-:W-:Y:S01]  /*16d80*/  FMUL.FTZ R46, R0, R186 ;  /* 0x000000ba002e7220 */ /* 0x000fe20000410000 */
[----:B------:R-:W-:Y:S01]  /*16d90*/  MOV R171, R50 ;  /* 0x0000003200ab7202 */ /* 0x000fe20000000f00 */
[----:B------:R1:W2:Y:S01]  /*16da0*/  MUFU.EX2 R245, R4 ;  /* 0x0000000400f57308 */ /* 0x0002a20000000800 */
[----:B------:R-:W-:Y:S01]  /*16db0*/  FMUL.FTZ R50, R3, R190 ;  /* 0x000000be03327220 */ /* 0x000fe20000410000 */
[----:B------:R-:W-:Y:S01]  /*16dc0*/  MOV R163, R57 ;  /* 0x0000003900a37202 */ /* 0x000fe20000000f00 */
[----:B------:R-:W-:Y:S01]  /*16dd0*/  FMUL.FTZ R57, R2, R193 ;  /* 0x000000c102397220 */ /* 0x000fe20000410000 */
[C---:B------:R-:W-:Y:S01]  /*16de0*/  FMUL.FTZ R58, R0.reuse, R194 ;  /* 0x000000c2003a7220 */ /* 0x040fe20000410000 */
[C---:B------:R-:W-:Y:S01]  /*16df0*/  FMUL.FTZ R59, R0.reuse, R195 ;  /* 0x000000c3003b7220 */ /* 0x040fe20000410000 */
[C---:B------:R-:W-:Y:S01]  /*16e00*/  FMUL.FTZ R74, R0.reuse, R74 ;  /* 0x0000004a004a7220 */ /* 0x040fe20000410000 */
[----:B------:R-:W-:Y:S01]  /*16e10*/  FMUL.FTZ R75, R0, R75 ;  /* 0x0000004b004b7220 */ /* 0x000fe20000410000 */
        /* <DEDUP_REMOVED lines=12> */
[----:B------:R-:W-:Y:S01]  /*16ee0*/  FMUL.FTZ R95, R0, R95 ;  /* 0x0000005f005f7220 */ /* 0x000fe20000410000 */
[----:B------:R1:W-:Y:S01]  /*16ef0*/  MUFU.EX2 R243, R4 ;  /* 0x0000000400f37308 */ /* 0x0003e20000000800 */
[C---:B------:R-:W-:Y:S01]  /*16f00*/  FMUL.FTZ R98, R3.reuse, R98 ;  /* 0x0000006203627220 */ /* 0x040fe20000410000 */
[C---:B------:R-:W-:Y:S01]  /*16f10*/  FMUL.FTZ R99, R3.reuse, R99 ;  /* 0x0000006303637220 */ /* 0x040fe20000410000 */
        /* <DEDUP_REMOVED lines=15> */
[----:B------:R-:W-:Y:S01]  /*17010*/  FMUL.FTZ R16, R132, R156 ;  /* 0x0000009c84107220 */ /* 0x000fe20000410000 */
[----:B------:R-:W-:Y:S01]  /*17020*/  FFMA.FTZ R156, R226, UR4, -R139 ;  /* 0x00000004e29c7c23 */ /* 0x000fe2000801088b */
[C---:B------:R-:W-:Y:S01]  /*17030*/  FMUL.FTZ R114, R3.reuse, R114 ;  /* 0x0000007203727220 */ /* 0x040fe20000410000 */
[----:B------:R1:W2:Y:S01]  /*17040*/  MUFU.EX2 R10, R4 ;  /* 0x00000004000a7308 */ /* 0x0002a20000000800 */
        /* <DEDUP_REMOVED lines=16> */
[----:B-1----:R-:W-:Y:S01]  /*17150*/  FFMA.FTZ R4, R18, UR4, -R208 ;  /* 0x0000000412047c23 */ /* 0x002fe200080108d0 */
[C---:B------:R-:W-:Y:S01]  /*17160*/  FMUL.FTZ R18, R3.reuse, R158 ;  /* 0x0000009e03127220 */ /* 0x040fe20000410000 */
[----:B------:R-:W-:Y:S01]  /*17170*/  MOV R158, R63 ;  /* 0x0000003f009e7202 */ /* 0x000fe20000000f00 */
[----:B------:R-:W-:Y:S01]  /*17180*/  FMUL.FTZ R63, R0, R203 ;  /* 0x000000cb003f7220 */ /* 0x000fe20000410000 */
[----:B------:R1:W-:Y:S01]  /*17190*/  MUFU.EX2 R242, R4 ;  /* 0x0000000400f27308 */ /* 0x0003e20000000800 */
[----:B------:R-:W-:Y:S01]  /*171a0*/  FMUL.FTZ R131, R3, R131 ;  /* 0x0000008303837220 */ /* 0x000fe20000410000 */
[--C-:B------:R-:W-:Y:S01]  /*171b0*/  FFMA.FTZ R138, R138, UR4, -R209.reuse ;  /* 0x000000048a8a7c23 */ /* 0x100fe200080108d1 */
[--C-:B------:R-:W-:Y:S01]  /*171c0*/  FFMA.FTZ R168, R168, UR4, -R210.reuse ;  /* 0x00000004a8a87c23 */ /* 0x100fe200080108d2 */
[--C-:B-1----:R-:W-:Y:S06]  /*171d0*/  FFMA.FTZ R4, R212, UR4, -R210.reuse ;  /* 0x00000004d4047c23 */ /* 0x102fec00080108d2 */
[----:B------:R1:W-:Y:S02]  /*171e0*/  MUFU.EX2 R214, R4 ;  /* 0x0000000400d67308 */ /* 0x0003e40000000800 */
[--C-:B-1----:R-:W-:Y:S01]  /*171f0*/  FFMA.FTZ R4, R225, UR4, -R210.reuse ;  /* 0x00000004e1047c23 */ /* 0x102fe200080108d2 */
[----:B------:R-:W-:Y:S01]  /*17200*/  MOV R225, R9 ;  /* 0x0000000900e17202 */ /* 0x000fe20000000f00 */
[--C-:B------:R-:W-:Y:S01]  /*17210*/  FFMA.FTZ R9, R219, UR4, -R210.reuse ;  /* 0x00000004db097c23 */ /* 0x100fe200080108d2 */
[----:B--2---:R-:W-:Y:S05]  /*17220*/  MOV R219, R10 ;  /* 0x0000000a00db7202 */ /* 0x004fea0000000f00 */
[----:B------:R1:W-:Y:S01]  /*17230*/  MUFU.EX2 R244, R4 ;  /* 0x0000000400f47308 */ /* 0x0003e20000000800 */
[----:B------:R-:W-:Y:S01]  /*17240*/  F2FP.F16.F32.PACK_AB R140, R246, R225 ;  /* 0x000000e1f68c723e */ /* 0x000fe200000000ff */
[----:B------:R-:W-:Y:S01]  /*17250*/  FMUL.FTZ R10, R0, R146 ;  /* 0x00000092000a7220 */ /* 0x000fe20000410000 */
[----:B------:R-:W-:Y:S07]  /*17260*/  F2FP.F16.F32.PACK_AB R142, R219, R243 ;  /* 0x000000f3db8e723e */ /* 0x000fee00000000ff */
[----:B------:R2:W-:Y:S01]  /*17270*/  MUFU.EX2 R240, R9 ;  /* 0x0000000900f07308 */ /* 0x0005e20000000800 */
[--C-:B-1----:R-:W-:Y:S09]  /*17280*/  FFMA.FTZ R4, R213, UR4, -R209.reuse ;  /* 0x00000004d5047c23 */ /* 0x102ff200080108d1 */
[----:B------:R1:W-:Y:S01]  /*17290*/  MUFU.EX2 R212, R4 ;  /* 0x0000000400d47308 */ /* 0x0003e20000000800 */
[----:B--2---:R-:W-:Y:S01]  /*172a0*/  FMUL.FTZ R9, R2, R145 ;  /* 0x0000009102097220 */ /* 0x004fe20000410000 */
[--C-:B-1----:R-:W-:Y:S08]  /*172b0*/  FFMA.FTZ R4, R217, UR4, -R209.reuse ;  /* 0x00000004d9047c23 */ /* 0x102ff000080108d1 */
[----:B------:R1:W2:Y:S10]  /*172c0*/  MUFU.EX2 R217, R7 ;  /* 0x0000000700d97308 */ /* 0x0002b40000000800 */
[----:B------:R3:W4:Y:S01]  /*172d0*/  MUFU.EX2 R213, R4 ;  /* 0x0000000400d57308 */ /* 0x0007220000000800 */
[----:B-1----:R-:W-:Y:S01]  /*172e0*/  FMUL.FTZ R7, R3, R151 ;  /* 0x0000009703077220 */ /* 0x002fe20000410000 */
[----:B--2---:R-:W-:Y:S01]  /*172f0*/  F2FP.F16.F32.PACK_AB R146, R240, R217 ;  /* 0x000000d9f092723e */ /* 0x004fe200000000ff */
[--C-:B---3--:R-:W-:Y:S01]  /*17300*/  FFMA.FTZ R4, R224, UR4, -R209.reuse ;  /* 0x00000004e0047c23 */ /* 0x108fe200080108d1 */
[----:B----4-:R-:W-:Y:S02]  /*17310*/  F2FP.F16.F32.PACK_AB R145, R213, R212 ;  /* 0x000000d4d591723e */ /* 0x010fe400000000ff */
[----:B------:R-:W-:Y:S04]  /*17320*/  MOV R224, R17 ;  /* 0x0000001100e07202 */ /* 0x000fe80000000f00 */
[----:B------:R1:W-:Y:S01]  /*17330*/  MUFU.EX2 R216, R4 ;  /* 0x0000000400d87308 */ /* 0x0003e20000000800 */
[----:B------:R-:W-:Y:S01]  /*17340*/  FMUL.FTZ R17, R132, R157 ;  /* 0x0000009d84117220 */ /* 0x000fe20000410000 */
[----:B------:R-:W-:Y:S01]  /*17350*/  MOV R157, R60 ;  /* 0x0000003c009d7202 */ /* 0x000fe20000000f00 */
[C---:B------:R-:W-:Y:S04]  /*17360*/  FMUL.FTZ R60, R2.reuse, R200 ;  /* 0x000000c8023c7220 */ /* 0x040fe80000410000 */
[--C-:B------:R-:W-:Y:S01]  /*17370*/  FFMA.FTZ R157, R157, UR4, -R210.reuse ;  /* 0x000000049d9d7c23 */ /* 0x100fe200080108d2 */
[----:B-1----:R-:W-:Y:S01]  /*17380*/  FFMA.FTZ R4, R215, UR4, -R209 ;  /* 0x00000004d7047c23 */ /* 0x002fe200080108d1 */
[----:B------:R-:W-:Y:S01]  /*17390*/  MOV R215, R8 ;  /* 0x0000000800d77202 */ /* 0x000fe20000000f00 */
[----:B------:R-:W-:Y:S01]  /*173a0*/  FMUL.FTZ R8, R2, R144 ;  /* 0x0000009002087220 */ /* 0x000fe20000410000 */
[----:B------:R-:W-:Y:S01]  /*173b0*/  F2FP.F16.F32.PACK_AB R144, R244, R214 ;  /* 0x000000d6f490723e */ /* 0x000fe200000000ff */
[----:B------:R1:W2:Y:S01]  /*173c0*/  MUFU.EX2 R239, R4 ;  /* 0x0000000400ef7308 */ /* 0x0002a20000000800 */
[----:B------:R-:W-:Y:S01]  /*173d0*/  F2FP.F16.F32.PACK_AB R143, R215, R242 ;  /* 0x000000f2d78f723e */ /* 0x000fe200000000ff */
        /* <DEDUP_REMOVED lines=12> */
[----:B------:R-:W-:Y:S01]  /*174a0*/  MOV R166, R25 ;  /* 0x0000001900a67202 */ /* 0x000fe20000000f00 */
[----:B------:R-:W-:Y:S01]  /*174b0*/  FMUL.FTZ R25, R2, R161 ;  /* 0x000000a102197220 */ /* 0x000fe20000410000 */
[----:B------:R-:W-:Y:S01]  /*174c0*/  MOV R161, R241 ;  /* 0x000000f100a17202 */ /* 0x000fe20000000f00 */
[----:B------:R-:W-:Y:S01]  /*174d0*/  FMUL.FTZ R42, R0, R178 ;  /* 0x000000b2002a7220 */ /* 0x000fe20000410000 */
[-C--:B------:R-:W-:Y:S03]  /*174e0*/  HMMA.16816.F32 R20, R140, R36.reuse, R20 ;  /* 0x000000248c14723c */ /* 0x080fe60000001814 */
[----:B------:R-:W-:Y:S01]  /*174f0*/  MOV R241, R41 ;  /* 0x0000002900f17202 */ /* 0x000fe20000000f00 */
[----:B------:R-:W-:Y:S01]  /*17500*/  FMUL.FTZ R41, R2, R177 ;  /* 0x000000b102297220 */ /* 0x000fe20000410000 */
[----:B------:R-:W-:Y:S01]  /*17510*/  MOV R178, R64 ;  /* 0x0000004000b27202 */ /* 0x000fe20000000f00 */
[C---:B------:R-:W-:Y:S05]  /*17520*/  HMMA.16816.F32 R24, R144.reuse, R36, R24 ;  /* 0x000000249018723c */ /* 0x040fea0000001818 */
[C---:B------:R-:W-:Y:S01]  /*17530*/  FMUL.FTZ R64, R132.reuse, R204 ;  /* 0x000000cc84407220 */ /* 0x040fe20000410000 */
[-C--:B------:R-:W-:Y:S05]  /*17540*/  HMMA.16816.F32 R28, R144, R38.reuse, R28 ;  /* 0x00000026901c723c */ /* 0x080fea000000181c */
[C---:B------:R-:W-:Y:S01]  /*17550*/  FMUL.FTZ R36, R132.reuse, R180 ;  /* 0x000000b484247220 */ /* 0x040fe20000410000 */
[C---:B------:R-:W-:Y:S05]  /*17560*/  HMMA.16816.F32 R32, R140.reuse, R38, R32 ;  /* 0x000000268c20723c */ /* 0x040fea0000001820 */
[C---:B------:R-:W-:Y:S01]  /*17570*/  FMUL.FTZ R37, R132.reuse, R181 ;  /* 0x000000b584257220 */ /* 0x040fe20000410000 */
[----:B------:R-:W-:Y:S01]  /*17580*/  MOV R164, R43 ;  /* 0x0000002b00a47202 */ /* 0x000fe20000000f00 */
[C---:B------:R-:W-:Y:S01]  /*17590*/  FMUL.FTZ R39, R3.reuse, R183 ;  /* 0x000000b703277220 */ /* 0x040fe20000410000 */
[----:B------:R-:W-:Y:S03]  /*175a0*/  MOV R183, R48 ;  /* 0x0000003000b77202 */ /* 0x000fe60000000f00 */
[----:B------:R-:W-:Y:S01]  /*175b0*/  FMUL.FTZ R48, R132, R188 ;  /* 0x000000bc84307220 */ /* 0x000fe20000410000 */
[C---:B------:R-:W-:Y:S01]  /*175c0*/  FMUL.FTZ R38, R3.reuse, R182 ;  /* 0x000000b603267220 */ /* 0x040fe20000410000 */
[----:B------:R-:W2:Y:S01]  /*175d0*/  LDL.LU R188, [R1] ;  /* 0x0000000001bc7983 */ /* 0x000ea20000300800 */
[----:B------:R-:W-:Y:S01]  /*175e0*/  MOV R182, R40 ;  /* 0x0000002800b67202 */ /* 0x000fe20000000f00 */
[----:B------:R-:W-:Y:S01]  /*175f0*/  FMUL.FTZ R40, R2, R176 ;  /* 0x000000b002287220 */ /* 0x000fe20000410000 */
[----:B------:R-:W-:Y:S01]  /*17600*/  FMUL.FTZ R43, R0, R179 ;  /* 0x000000b3002b7220 */ /* 0x000fe20000410000 */
[----:B------:R-:W-:Y:S01]  /*17610*/  MOV R167, R238 ;  /* 0x000000ee00a77202 */ /* 0x000fe20000000f00 */
[----:B------:R-:W-:Y:S01]  /*17620*/  FFMA.FTZ R164, R164, UR4, -R210 ;  /* 0x00000004a4a47c23 */ /* 0x000fe200080108d2 */
[-C--:B------:R-:W-:Y:S01]  /*17630*/  HMMA.16816.F32 R36, R140, R52.reuse, R36 ;  /* 0x000000348c24723c */ /* 0x080fe20000001824 */
[----:B------:R3:W-:Y:S02]  /*17640*/  MUFU.EX2 R238, R156 ;  /* 0x0000009c00ee7308 */ /* 0x0007e40000000800 */
[----:B------:R-:W-:Y:S02]  /*17650*/  MOV R180, R237 ;  /* 0x000000ed00b47202 */ /* 0x000fe40000000f00 */
[----:B------:R-:W-:Y:S01]  /*17660*/  MOV R186, R178 ;  /* 0x000000b200ba7202 */ /* 0x000fe20000000f00 */
[C---:B------:R-:W-:Y:S05]  /*17670*/  HMMA.16816.F32 R40, R144.reuse, R52, R40 ;  /* 0x000000349028723c */ /* 0x040fea0000001828 */
[----:B------:R-:W-:Y:S01]  /*17680*/  MOV R176, R51 ;  /* 0x0000003300b07202 */ /* 0x000fe20000000f00 */
[-C--:B------:R-:W-:Y:S05]  /*17690*/  HMMA.16816.F32 R44, R144, R54.reuse, R44 ;  /* 0x00000036902c723c */ /* 0x080fea000000182c */
[C---:B------:R-:W-:Y:S01]  /*176a0*/  FMUL.FTZ R51, R3.reuse, R191 ;  /* 0x000000bf03337220 */ /* 0x040fe20000410000 */
[----:B------:R-:W-:Y:S01]  /*176b0*/  MOV R191, R158 ;  /* 0x0000009e00bf7202 */ /* 0x000fe20000000f00 */
[C---:B------:R-:W-:Y:S01]  /*176c0*/  FMUL.FTZ R52, R132.reuse, R196 ;  /* 0x000000c484347220 */ /* 0x040fe20000410000 */
[----:B------:R-:W-:Y:S03]  /*176d0*/  FMUL.FTZ R53, R132, R197 ;  /* 0x000000c584357220 */ /* 0x000fe60000410000 */
[--C-:B---3--:R-:W-:Y:S01]  /*176e0*/  FFMA.FTZ R156, R252, UR4, -R208.reuse ;  /* 0x00000004fc9c7c23 */ /* 0x108fe200080108d0 */
[C---:B------:R-:W-:Y:S03]  /*176f0*/  HMMA.16816.F32 R48, R140.reuse, R54, R48 ;  /* 0x000000368c30723c */ /* 0x040fe60000001830 */
[----:B------:R3:W-:Y:S01]  /*17700*/  MUFU.EX2 R237, R156 ;  /* 0x0000009c00ed7308 */ /* 0x0007e20000000800 */
[----:B------:R-:W-:Y:S02]  /*17710*/  MOV R181, R224 ;  /* 0x000000e000b57202 */ /* 0x000fe40000000f00 */
[----:B------:R-:W-:Y:S01]  /*17720*/  MOV R224, R56 ;  /* 0x0000003800e07202 */ /* 0x000fe20000000f00 */
[C---:B------:R-:W-:Y:S01]  /*17730*/  FMUL.FTZ R54, R3.reuse, R198 ;  /* 0x000000c603367220 */ /* 0x040fe20000410000 */
[----:B------:R-:W-:Y:S03]  /*17740*/  FMUL.FTZ R55, R3, R199 ;  /* 0x000000c703377220 */ /* 0x000fe60000410000 */
[----:B------:R-:W-:Y:S01]  /*17750*/  FMUL.FTZ R56, R2, R192 ;  /* 0x000000c002387220 */ /* 0x000fe20000410000 */
[----:B------:R-:W-:Y:S02]  /*17760*/  MOV R187, R181 ;  /* 0x000000b500bb7202 */ /* 0x000fe40000000f00 */
[----:B------:R-:W-:Y:S01]  /*17770*/  MOV R179, R62 ;  /* 0x0000003e00b37202 */ /* 0x000fe20000000f00 */
[-C--:B-1----:R-:W-:Y:S03]  /*17780*/  HMMA.16816.F32 R52, R140, R148.reuse, R52 ;  /* 0x000000948c34723c */ /* 0x082fe60000001834 */
[----:B------:R-:W-:Y:S01]  /*17790*/  FMUL.FTZ R62, R0, R202 ;  /* 0x000000ca003e7220 */ /* 0x000fe20000410000 */
[----:B------:R-:W-:Y:S01]  /*177a0*/  MOV R189, R187 ;  /* 0x000000bb00bd7202 */ /* 0x000fe20000000f00 */
[--C-:B---3--:R-:W-:Y:S01]  /*177b0*/  FFMA.FTZ R156, R184, UR4, -R208.reuse ;  /* 0x00000004b89c7c23 */ /* 0x108fe200080108d0 */
[C---:B------:R-:W-:Y:S03]  /*177c0*/  HMMA.16816.F32 R56, R144.reuse, R148, R56 ;  /* 0x000000949038723c */ /* 0x040fe60000001838 */
[----:B------:R1:W-:Y:S02]  /*177d0*/  MUFU.EX2 R203, R156 ;  /* 0x0000009c00cb7308 */ /* 0x0003e40000000800 */
[----:B------:R-:W-:Y:S01]  /*177e0*/  MOV R177, R65 ;  /* 0x0000004100b17202 */ /* 0x000fe20000000f00 */
[-C--:B------:R-:W-:Y:S05]  /*177f0*/  HMMA.16816.F32 R60, R144, R150.reuse, R60 ;  /* 0x00000096903c723c */ /* 0x080fea000000183c */
[----:B------:R-:W-:Y:S01]  /*17800*/  FMUL.FTZ R65, R132, R205 ;  /* 0x000000cd84417220 */ /* 0x000fe20000410000 */
[----:B------:R-:W-:Y:S02]  /*17810*/  MOV R184, R177 ;  /* 0x000000b100b87202 */ /* 0x000fe40000000f00 */
[----:B------:R-:W-:Y:S03]  /*17820*/  MOV R177, R182 ;  /* 0x000000b600b17202 */ /* 0x000fe60000000f00 */
[----:B------:R-:W-:Y:S01]  /*17830*/  MOV R185, R179 ;  /* 0x000000b300b97202 */ /* 0x000fe20000000f00 */
[C---:B------:R-:W-:Y:S01]  /*17840*/  HMMA.16816.F32 R64, R140.reuse, R150, R64 ;  /* 0x000000968c40723c */ /* 0x040fe20000001840 */
[----:B------:R-:W3:Y:S03]  /*17850*/  LDSM.16.MT88.4 R148, [R234+0xe000] ;  /* 0x00e00000ea94783b */ /* 0x000ee60000004200 */
[--C-:B-1----:R-:W-:Y:S01]  /*17860*/  FFMA.FTZ R156, R231, UR4, -R208.reuse ;  /* 0x00000004e79c7c23 */ /* 0x102fe200080108d0 */
[----:B------:R-:W-:Y:S01]  /*17870*/  MOV R187, R185 ;  /* 0x000000b900bb7202 */ /* 0x000fe20000000f00 */
[-C--:B------:R-:W-:Y:S02]  /*17880*/  HMMA.16816.F32 R68, R140, R152.reuse, R68 ;  /* 0x000000988c44723c */ /* 0x080fe40000001844 */
[----:B------:R-:W-:Y:S04]  /*17890*/  MUFU.EX2 R181, R156 ;  /* 0x0000009c00b57308 */ /* 0x000fe80000000800 */
[C---:B------:R-:W-:Y:S06]  /*178a0*/  HMMA.16816.F32 R72, R144.reuse, R152, R72 ;  /* 0x000000989048723c */ /* 0x040fec0000001848 */
[-C--:B------:R-:W-:Y:S05]  /*178b0*/  HMMA.16816.F32 R76, R144, R154.reuse, R76 ;  /* 0x0000009a904c723c */ /* 0x080fea000000184c */
[--C-:B------:R-:W-:Y:S01]  /*178c0*/  FFMA.FTZ R152, R229, UR4, -R139.reuse ;  /* 0x00000004e5987c23 */ /* 0x100fe2000801088b */
[C---:B------:R-:W-:Y:S03]  /*178d0*/  HMMA.16816.F32 R80, R140.reuse, R154, R80 ;  /* 0x0000009a8c50723c */ /* 0x040fe60000001850 */
[----:B------:R1:W4:Y:S03]  /*178e0*/  MUFU.EX2 R197, R152 ;  /* 0x0000009800c57308 */ /* 0x0003260000000800 */
[-C--:B---3--:R-:W-:Y:S01]  /*178f0*/  HMMA.16816.F32 R84, R140, R148.reuse, R84 ;  /* 0x000000948c54723c */ /* 0x088fe20000001854 */
[----:B-1----:R-:W1:Y:S05]  /*17900*/  LDSM.16.MT88.4 R152, [R236+0xe000] ;  /* 0x00e00000ec98783b */ /* 0x002e6a0000004200 */
[C---:B------:R-:W-:Y:S06]  /*17910*/  HMMA.16816.F32 R88, R144.reuse, R148, R88 ;  /* 0x000000949058723c */ /* 0x040fec0000001858 */
[-C--:B------:R-:W-:Y:S05]  /*17920*/  HMMA.16816.F32 R92, R144, R150.reuse, R92 ;  /* 0x00000096905c723c */ /* 0x080fea000000185c */
[--C-:B------:R-:W-:Y:S01]  /*17930*/  FFMA.FTZ R149, R227, UR4, -R139.reuse ;  /* 0x00000004e3957c23 */ /* 0x100fe2000801088b */
[C---:B------:R-:W-:Y:S03]  /*17940*/  HMMA.16816.F32 R96, R140.reuse, R150, R96 ;  /* 0x000000968c60723c */ /* 0x040fe60000001860 */
[----:B------:R-:W-:Y:S02]  /*17950*/  MUFU.EX2 R182, R149 ;  /* 0x0000009500b67308 */ /* 0x000fe40000000800 */
[----:B------:R-:W-:Y:S08]  /*17960*/  FFMA.FTZ R148, R228, UR4, -R139 ;  /* 0x00000004e4947c23 */ /* 0x000ff0000801088b */
[----:B------:R3:W4:Y:S01]  /*17970*/  MUFU.EX2 R179, R148 ;  /* 0x0000009400b37308 */ /* 0x0007220000000800 */
[-C--:B-1----:R-:W-:Y:S03]  /*17980*/  HMMA.16816.F32 R100, R140, R152.reuse, R100 ;  /* 0x000000988c64723c */ /* 0x082fe60000001864 */
[----:B---3--:R-:W-:Y:S03]  /*17990*/  FFMA.FTZ R148, R230, UR4, -R208 ;  /* 0x00000004e6947c23 */ /* 0x008fe600080108d0 */
[C---:B------:R-:W-:Y:S03]  /*179a0*/  HMMA.16816.F32 R104, R144.reuse, R152, R104 ;  /* 0x000000989068723c */ /* 0x040fe60000001868 */
[----:B------:R1:W3:Y:S03]  /*179b0*/  MUFU.EX2 R178, R148 ;  /* 0x0000009400b27308 */ /* 0x0002e60000000800 */
[-C--:B------:R-:W-:Y:S05]  /*179c0*/  HMMA.16816.F32 R108, R144, R154.reuse, R108 ;  /* 0x0000009a906c723c */ /* 0x080fea000000186c */
[--C-:B------:R-:W-:Y:S01]  /*179d0*/  FFMA.FTZ R152, R189, UR4, -R210.reuse ;  /* 0x00000004bd987c23 */ /* 0x100fe200080108d2 */
[C---:B------:R-:W-:Y:S03]  /*179e0*/  HMMA.16816.F32 R112, R140.reuse, R154, R112 ;  /* 0x0000009a8c70723c */ /* 0x040fe60000001870 */
[----:B------:R-:W-:Y:S01]  /*179f0*/  MUFU.EX2 R205, R152 ;  /* 0x0000009800cd7308 */ /* 0x000fe20000000800 */
[----:B-1----:R-:W1:Y:S02]  /*17a00*/  LDSM.16.MT88.4 R148, [R235+0xe000] ;  /* 0x00e00000eb94783b */ /* 0x002e640000004200 */
[-C--:B-1----:R-:W-:Y:S06]  /*17a10*/  HMMA.16816.F32 R116, R140, R148.reuse, R116 ;  /* 0x000000948c74723c */ /* 0x082fec0000001874 */
[C---:B------:R-:W-:Y:S06]  /*17a20*/  HMMA.16816.F32 R120, R144.reuse, R148, R120 ;  /* 0x000000949078723c */ /* 0x040fec0000001878 */
[-C--:B------:R-:W-:Y:S06]  /*17a30*/  HMMA.16816.F32 R124, R144, R150.reuse, R124 ;  /* 0x00000096907c723c */ /* 0x080fec000000187c */
[----:B------:R-:W-:Y:S07]  /*17a40*/  HMMA.16816.F32 R128, R140, R150, R128 ;  /* 0x000000968c80723c */ /* 0x000fee0000001880 */
[----:B----4-:R-:W-:Y:S04]  /*17a50*/  F2FP.F16.F32.PACK_AB R140, R197, R238 ;  /* 0x000000eec58c723e */ /* 0x010fe800000000ff */
[----:B------:R-:W-:Y:S02]  /*17a60*/  F2FP.F16.F32.PACK_AB R141, R203, R237 ;  /* 0x000000edcb8d723e */ /* 0x000fe400000000ff */
[----:B------:R-:W-:Y:S02]  /*17a70*/  F2FP.F16.F32.PACK_AB R142, R182, R179 ;  /* 0x000000b3b68e723e */ /* 0x000fe400000000ff */
[----:B---3--:R-:W-:Y:S01]  /*17a80*/  F2FP.F16.F32.PACK_AB R143, R181, R178 ;  /* 0x000000b2b58f723e */ /* 0x008fe200000000ff */
[--C-:B--2---:R-:W-:Y:S01]  /*17a90*/  FFMA.FTZ R156, R188, UR4, -R210.reuse ;  /* 0x00000004bc9c7c23 */ /* 0x104fe200080108d2 */
[----:B------:R-:W-:Y:S02]  /*17aa0*/  MOV R188, R186 ;  /* 0x000000ba00bc7202 */ /* 0x000fe40000000f00 */
[----:B------:R-:W-:Y:S01]  /*17ab0*/  MOV R186, R176 ;  /* 0x000000b000ba7202 */ /* 0x000fe20000000f00 */
[----:B------:R-:W-:Y:S01]  /*17ac0*/  MUFU.EX2 R185, R156 ;  /* 0x0000009c00b97308 */ /* 0x000fe20000000800 */
[----:B------:R-:W-:Y:S02]  /*17ad0*/  MOV R176, R183 ;  /* 0x000000b700b07202 */ /* 0x000fe40000000f00 */
[----:B------:R-:W-:Y:S02]  /*17ae0*/  MOV R183, R232 ;  /* 0x000000e800b77202 */ /* 0x000fe40000000f00 */
[----:B------:R-:W2:Y:S01]  /*17af0*/  LDL.LU R232, [R1+0x34] ;  /* 0x0000340001e87983 */ /* 0x000ea20000300800 */
[--C-:B------:R-:W-:Y:S03]  /*17b00*/  FFMA.FTZ R148, R176, UR4, -R209.reuse ;  /* 0x00000004b0947c23 */ /* 0x100fe600080108d1 */
[----:B------:R-:W3:Y:S01]  /*17b10*/  LDL.LU R189, [R1+0x8] ;  /* 0x0000080001bd7983 */ /* 0x000ee20000300800 */
[----:B------:R1:W-:Y:S03]  /*17b20*/  MUFU.EX2 R176, R148 ;  /* 0x0000009400b07308 */ /* 0x0003e60000000800 */
[----:B-1----:R-:W-:Y:S01]  /*17b30*/  LDSM.16.MT88.4 R148, [R236+0xc800] ;  /* 0x00c80000ec94783b */ /* 0x002fe20000004200 */
[--C-:B---3--:R-:W-:Y:S01]  /*17b40*/  FFMA.FTZ R153, R189, UR4, -R209.reuse ;  /* 0x00000004bd997c23 */ /* 0x108fe200080108d1 */
[----:B------:R-:W-:Y:S02]  /*17b50*/  MOV R189, R188 ;  /* 0x000000bc00bd7202 */ /* 0x000fe40000000f00 */
[----:B------:R-:W-:Y:S02]  /*17b60*/  MOV R188, R187 ;  /* 0x000000bb00bc7202 */ /* 0x000fe40000000f00 */
[----:B------:R-:W-:Y:S01]  /*17b70*/  MOV R187, R186 ;  /* 0x000000ba00bb7202 */ /* 0x000fe20000000f00 */
[--C-:B------:R-:W-:Y:S01]  /*17b80*/  FFMA.FTZ R152, R189, UR4, -R209.reuse ;  /* 0x00000004bd987c23 */ /* 0x100fe200080108d1 */
[----:B------:R-:W-:Y:S02]  /*17b90*/  MOV R186, R183 ;  /* 0x000000b700ba7202 */ /* 0x000fe40000000f00 */
[----:B------:R-:W-:Y:S01]  /*17ba0*/  MOV R189, R188 ;  /* 0x000000bc00bd7202 */ /* 0x000fe20000000f00 */
[----:B------:R-:W-:Y:S01]  /*17bb0*/  MUFU.EX2 R183, R153 ;  /* 0x0000009900b77308 */ /* 0x000fe20000000800 */
[----:B------:R-:W-:Y:S02]  /*17bc0*/  MOV R188, R186 ;  /* 0x000000ba00bc7202 */ /* 0x000fe40000000f00 */
[----:B------:R-:W-:Y:S01]  /*17bd0*/  MOV R186, R184 ;  /* 0x000000b800ba7202 */ /* 0x000fe20000000f00 */
[----:B------:R-:W-:Y:S01]  /*17be0*/  FFMA.FTZ R156, R189, UR4, -R210 ;  /* 0x00000004bd9c7c23 */ /* 0x000fe200080108d2 */
[----:B------:R-:W-:Y:S02]  /*17bf0*/  MOV R190, R188 ;  /* 0x000000bc00be7202 */ /* 0x000fe40000000f00 */
[----:B------:R-:W-:Y:S03]  /*17c00*/  MOV R189, R186 ;  /* 0x000000ba00bd7202 */ /* 0x000fe60000000f00 */
[----:B------:R1:W3:Y:S01]  /*17c10*/  MUFU.EX2 R184, R152 ;  /* 0x0000009800b87308 */ /* 0x0002e20000000800 */
[----:B------:R-:W-:Y:S01]  /*17c20*/  MOV R186, R177 ;  /* 0x000000b100ba7202 */ /* 0x000fe20000000f00 */
[----:B------:R-:W-:Y:S01]  /*17c30*/  FFMA.FTZ R144, R190, UR4, -R209 ;  /* 0x00000004be907c23 */ /* 0x000fe200080108d1 */
[----:B------:R-:W-:Y:S04]  /*17c40*/  MOV R188, R180 ;  /* 0x000000b400bc7202 */ /* 0x000fe80000000f00 */
[----:B------:R-:W-:Y:S03]  /*17c50*/  MOV R190, R188 ;  /* 0x000000bc00be7202 */ /* 0x000fe60000000f00 */
[----:B------:R-:W-:Y:S01]  /*17c60*/  MUFU.EX2 R177, R156 ;  /* 0x0000009c00b17308 */ /* 0x000fe20000000800 */
[----:B------:R-:W-:Y:S09]  /*17c70*/  MOV R188, R159 ;  /* 0x0000009f00bc7202 */ /* 0x000ff20000000f00 */
[----:B------:R4:W2:Y:S01]  /*17c80*/  MUFU.EX2 R180, R157 ;  /* 0x0000009d00b47308 */ /* 0x0008a20000000800 */
[----:B-1----:R-:W1:Y:S01]  /*17c90*/  LDSM.16.MT88.4 R152, [R233+0xc800] ;  /* 0x00c80000e998783b */ /* 0x002e620000004200 */
[----:B---3--:R-:W-:Y:S08]  /*17ca0*/  F2FP.F16.F32.PACK_AB R145, R184, R183 ;  /* 0x000000b7b891723e */ /* 0x008ff000000000ff */
[----:B------:R3:W3:Y:S01]  /*17cb0*/  MUFU.EX2 R193, R144 ;  /* 0x0000009000c17308 */ /* 0x0006e20000000800 */
[----:B----4-:R-:W4:Y:S01]  /*17cc0*/  LDSM.16.MT88.4 R156, [R234+0xc800] ;  /* 0x00c80000ea9c783b */ /* 0x010f220000004200 */
[----:B--2---:R-:W-:Y:S02]  /*17cd0*/  F2FP.F16.F32.PACK_AB R146, R180, R177 ;  /* 0x000000b1b492723e */ /* 0x004fe400000000ff */
[----:B---3--:R-:W-:Y:S02]  /*17ce0*/  F2FP.F16.F32.PACK_AB R144, R205, R185 ;  /* 0x000000b9cd90723e */ /* 0x008fe400000000ff */
[----:B------:R-:W-:Y:S01]  /*17cf0*/  F2FP.F16.F32.PACK_AB R147, R193, R176 ;  /* 0x000000b0c193723e */ /* 0x000fe200000000ff */
[-C--:B-1----:R-:W-:Y:S06]  /*17d00*/  HMMA.16816.F32 R4, R140, R152.reuse, R4 ;  /* 0x000000988c04723c */ /* 0x082fec0000001804 */
[C---:B------:R-:W-:Y:S06]  /*17d10*/  HMMA.16816.F32 R8, R144.reuse, R152, R8 ;  /* 0x000000989008723c */ /* 0x040fec0000001808 */
[-C--:B------:R-:W-:Y:S06]  /*17d20*/  HMMA.16816.F32 R12, R144, R154.reuse, R12 ;  /* 0x0000009a900c723c */ /* 0x080fec000000180c */
[C---:B------:R-:W-:Y:S01]  /*17d30*/  HMMA.16816.F32 R16, R140.reuse, R154, R16 ;  /* 0x0000009a8c10723c */ /* 0x040fe20000001810 */
[----:B------:R-:W1:Y:S05]  /*17d40*/  LDSM.16.MT88.4 R152, [R235+0xc800] ;  /* 0x00c80000eb98783b */ /* 0x000e6a0000004200 */
[-C--:B----4-:R-:W-:Y:S06]  /*17d50*/  HMMA.16816.F32 R20, R140, R156.reuse, R20 ;  /* 0x0000009c8c14723c */ /* 0x090fec0000001814 */
[C---:B------:R-:W-:Y:S06]  /*17d60*/  HMMA.16816.F32 R24, R144.reuse, R156, R24 ;  /* 0x0000009c9018723c */ /* 0x040fec0000001818 */
[-C--:B------:R-:W-:Y:S05]  /*17d70*/  HMMA.16816.F32 R28, R144, R158.reuse, R28 ;  /* 0x0000009e901c723c */ /* 0x080fea000000181c */
[--C-:B------:R-:W-:Y:S01]  /*17d80*/  FFMA.FTZ R156, R190, UR4, -R139.reuse ;  /* 0x00000004be9c7c23 */ /* 0x100fe2000801088b */
[C---:B------:R-:W-:Y:S03]  /*17d90*/  HMMA.16816.F32 R32, R140.reuse, R158, R32 ;  /* 0x0000009e8c20723c */ /* 0x040fe60000001820 */
[----:B------:R2:W-:Y:S03]  /*17da0*/  MUFU.EX2 R201, R156 ;  /* 0x0000009c00c97308 */ /* 0x0005e60000000800 */
[-C--:B------:R-:W-:Y:S06]  /*17db0*/  HMMA.16816.F32 R36, R140, R148.reuse, R36 ;  /* 0x000000948c24723c */ /* 0x080fec0000001824 */
[C---:B------:R-:W-:Y:S06]  /*17dc0*/  HMMA.16816.F32 R40, R144.reuse, R148, R40 ;  /* 0x000000949028723c */ /* 0x040fec0000001828 */
[-C--:B------:R-:W-:Y:S05]  /*17dd0*/  HMMA.16816.F32 R44, R144, R150.reuse, R44 ;  /* 0x00000096902c723c */ /* 0x080fea000000182c */
[--C-:B--2---:R-:W-:Y:S01]  /*17de0*/  FFMA.FTZ R156, R189, UR4, -R208.reuse ;  /* 0x00000004bd9c7c23 */ /* 0x104fe200080108d0 */
[C---:B------:R-:W-:Y:S01]  /*17df0*/  HMMA.16816.F32 R48, R140.reuse, R150, R48 ;  /* 0x000000968c30723c */ /* 0x040fe20000001830 */
[----:B------:R-:W2:Y:S02]  /*17e00*/  LDSM.16.MT88.4 R148, [R233+0xe800] ;  /* 0x00e80000e994783b */ /* 0x000ea40000004200 */
[----:B------:R3:W-:Y:S03]  /*17e10*/  MUFU.EX2 R195, R156 ;  /* 0x0000009c00c37308 */ /* 0x0007e60000000800 */
[-C--:B-1----:R-:W-:Y:S06]  /*17e20*/  HMMA.16816.F32 R52, R140, R152.reuse, R52 ;  /* 0x000000988c34723c */ /* 0x082fec0000001834 */
[C---:B------:R-:W-:Y:S06]  /*17e30*/  HMMA.16816.F32 R56, R144.reuse, R152, R56 ;  /* 0x000000989038723c */ /* 0x040fec0000001838 */
[-C--:B------:R-:W-:Y:S05]  /*17e40*/  HMMA.16816.F32 R60, R144, R154.reuse, R60 ;  /* 0x0000009a903c723c */ /* 0x080fea000000183c */
[--C-:B---3--:R-:W-:Y:S01]  /*17e50*/  FFMA.FTZ R156, R161, UR4, -R139.reuse ;  /* 0x00000004a19c7c23 */ /* 0x108fe2000801088b */
[C---:B------:R-:W-:Y:S01]  /*17e60*/  HMMA.16816.F32 R64, R140.reuse, R154, R64 ;  /* 0x0000009a8c40723c */ /* 0x040fe20000001840 */
[----:B------:R-:W1:Y:S04]  /*17e70*/  LDSM.16.MT88.4 R152, [R234+0xe800] ;  /* 0x00e80000ea98783b */ /* 0x000e680000004200 */
[----:B------:R-:W-:Y:S02]  /*17e80*/  MOV R161, R160 ;  /* 0x000000a000a17202 */ /* 0x000fe40000000f00 */
[----:B------:R-:W-:Y:S02]  /*17e90*/  MOV R160, R241 ;  /* 0x000000f100a07202 */ /* 0x000fe40000000f00 */
[----:B------:R3:W-:Y:S01]  /*17ea0*/  MUFU.EX2 R241, R156 ;  /* 0x0000009c00f17308 */ /* 0x0007e20000000800 */
[-C--:B--2---:R-:W-:Y:S06]  /*17eb0*/  HMMA.16816.F32 R68, R140, R148.reuse, R68 ;  /* 0x000000948c44723c */ /* 0x084fec0000001844 */
[C---:B------:R-:W-:Y:S05]  /*17ec0*/  HMMA.16816.F32 R72, R144.reuse, R148, R72 ;  /* 0x000000949048723c */ /* 0x040fea0000001848 */
[--C-:B---3--:R-:W-:Y:S01]  /*17ed0*/  FFMA.FTZ R156, R186, UR4, -R208.reuse ;  /* 0x00000004ba9c7c23 */ /* 0x108fe200080108d0 */
[-C--:B------:R-:W-:Y:S05]  /*17ee0*/  HMMA.16816.F32 R76, R144, R150.reuse, R76 ;  /* 0x00000096904c723c */ /* 0x080fea000000184c */
[--C-:B------:R-:W-:Y:S01]  /*17ef0*/  FFMA.FTZ R148, R191, UR4, -R139.reuse ;  /* 0x00000004bf947c23 */ /* 0x100fe2000801088b */
[C---:B------:R-:W-:Y:S03]  /*17f00*/  HMMA.16816.F32 R80, R140.reuse, R150, R80 ;  /* 0x000000968c50723c */ /* 0x040fe60000001850 */
[----:B------:R2:W-:Y:S02]  /*17f10*/  MUFU.EX2 R194, R148 ;  /* 0x0000009400c27308 */ /* 0x0005e40000000800 */
[----:B------:R-:W-:Y:S01]  /*17f20*/  MOV R186, R170 ;  /* 0x000000aa00ba7202 */ /* 0x000fe20000000f00 */
[-C--:B-1----:R-:W-:Y:S05]  /*17f30*/  HMMA.16816.F32 R84, R140, R152.reuse, R84 ;  /* 0x000000988c54723c */ /* 0x082fea0000001854 */
[--C-:B------:R-:W-:Y:S01]  /*17f40*/  FFMA.FTZ R170, R167, UR4, -R139.reuse ;  /* 0x00000004a7aa7c23 */ /* 0x100fe2000801088b */
[C---:B------:R-:W-:Y:S03]  /*17f50*/  HMMA.16816.F32 R88, R144.reuse, R152, R88 ;  /* 0x000000989058723c */ /* 0x040fe60000001858 */
[----:B------:R-:W-:Y:S02]  /*17f60*/  MUFU.EX2 R228, R170 ;  /* 0x000000aa00e47308 */ /* 0x000fe40000000800 */
[--C-:B------:R-:W-:Y:S01]  /*17f70*/  FFMA.FTZ R167, R165, UR4, -R208.reuse ;  /* 0x00000004a5a77c23 */ /* 0x100fe200080108d0 */
[-C--:B------:R-:W-:Y:S01]  /*17f80*/  HMMA.16816.F32 R92, R144, R154.reuse, R92 ;  /* 0x0000009a905c723c */ /* 0x080fe2000000185c */
[----:B--2---:R-:W1:Y:S04]  /*17f90*/  LDSM.16.MT88.4 R148, [R236+0xe800] ;  /* 0x00e80000ec94783b */ /* 0x004e680000004200 */
[--C-:B------:R-:W-:Y:S01]  /*17fa0*/  FFMA.FTZ R152, R188, UR4, -R208.reuse ;  /* 0x00000004bc987c23 */ /* 0x100fe200080108d0 */
[C---:B------:R-:W-:Y:S01]  /*17fb0*/  HMMA.16816.F32 R96, R140.reuse, R154, R96 ;  /* 0x0000009a8c60723c */ /* 0x040fe20000001860 */
[----:B------:R-:W-:Y:S02]  /*17fc0*/  MUFU.EX2 R226, R167 ;  /* 0x000000a700e27308 */ /* 0x000fe40000000800 */
[----:B------:R-:W2:Y:S02]  /*17fd0*/  LDL.LU R188, [R1+0x94] ;  /* 0x0000940001bc7983 */ /* 0x000ea40000300800 */
[--C-:B------:R-:W-:Y:S06]  /*17fe0*/  FFMA.FTZ R165, R222, UR4, -R208.reuse ;  /* 0x00000004dea57c23 */ /* 0x100fec00080108d0 */
[----:B------:R3:W-:Y:S10]  /*17ff0*/  MUFU.EX2 R202, R152 ;  /* 0x0000009800ca7308 */ /* 0x0007f40000000800 */
[----:B------:R-:W-:Y:S01]  /*18000*/  MUFU.EX2 R230, R165 ;  /* 0x000000a500e67308 */ /* 0x000fe20000000800 */
[--C-:B---3--:R-:W-:Y:S09]  /*18010*/  FFMA.FTZ R152, R187, UR4, -R139.reuse ;  /* 0x00000004bb987c23 */ /* 0x108ff2000801088b */
[----:B------:R3:W-:Y:S01]  /*18020*/  MUFU.EX2 R187, R156 ;  /* 0x0000009c00bb7308 */ /* 0x0007e20000000800 */
[-C--:B-1----:R-:W-:Y:S09]  /*18030*/  HMMA.16816.F32 R100, R140, R148.reuse, R100 ;  /* 0x000000948c64723c */ /* 0x082ff20000001864 */
[----:B------:R1:W-:Y:S01]  /*18040*/  MUFU.EX2 R196, R152 ;  /* 0x0000009800c47308 */ /* 0x0003e20000000800 */
[C---:B------:R-:W-:Y:S04]  /*18050*/  HMMA.16816.F32 R104, R144.reuse, R148, R104 ;  /* 0x000000949068723c */ /* 0x040fe80000001868 */
[----:B---3--:R-:W-:Y:S02]  /*18060*/  FFMA.FTZ R156, R175, UR4, -R208 ;  /* 0x00000004af9c7c23 */ /* 0x008fe400080108d0 */
[-C--:B------:R-:W-:Y:S01]  /*18070*/  HMMA.16816.F32 R108, R144, R150.reuse, R108 ;  /* 0x00000096906c723c */ /* 0x080fe2000000186c */
[----:B------:R-:W3:Y:S02]  /*18080*/  LDL.LU R175, [R1+0x90] ;  /* 0x0000900001af7983 */ /* 0x000ee40000300800 */
[----:B------:R4:W-:Y:S02]  /*18090*/  MUFU.EX2 R192, R156 ;  /* 0x0000009c00c07308 */ /* 0x0009e40000000800 */
[--C-:B------:R-:W-:Y:S01]  /*180a0*/  FFMA.FTZ R148, R173, UR4, -R210.reuse ;  /* 0x00000004ad947c23 */ /* 0x100fe200080108d2 */
[C---:B------:R-:W-:Y:S01]  /*180b0*/  HMMA.16816.F32 R112, R140.reuse, R150, R112 ;  /* 0x000000968c70723c */ /* 0x040fe20000001870 */
[----:B-1----:R-:W1:Y:S06]  /*180c0*/  LDSM.16.MT88.4 R152, [R235+0xe800] ;  /* 0x00e80000eb98783b */ /* 0x002e6c0000004200 */
[----:B------:R4:W4:Y:S01]  /*180d0*/  MUFU.EX2 R149, R148 ;  /* 0x0000009400957308 */ /* 0x0009220000000800 */
[----:B------:R-:W-:Y:S03]  /*180e0*/  MOV R173, R171 ;  /* 0x000000ab00ad7202 */ /* 0x000fe60000000f00 */
[--C-:B------:R-:W-:Y:S06]  /*180f0*/  FFMA.FTZ R171, R160, UR4, -R139.reuse ;  /* 0x00000004a0ab7c23 */ /* 0x100fec000801088b */
[----:B------:R1:W-:Y:S01]  /*18100*/  MUFU.EX2 R227, R171 ;  /* 0x000000ab00e37308 */ /* 0x0003e20000000800 */
[--C-:B----4-:R-:W-:Y:S01]  /*18110*/  FFMA.FTZ R156, R174, UR4, -R210.reuse ;  /* 0x00000004ae9c7c23 */ /* 0x110fe200080108d2 */
[----:B------:R-:W-:Y:S01]  /*18120*/  MOV R174, R169 ;  /* 0x000000a900ae7202 */ /* 0x000fe20000000f00 */
[--C-:B------:R-:W-:Y:S01]  /*18130*/  FFMA.FTZ R169, R221, UR4, -R139.reuse ;  /* 0x00000004dda97c23 */ /* 0x100fe2000801088b */
[----:B------:R-:W-:Y:S06]  /*18140*/  FFMA.FTZ R139, R211, UR4, -R139 ;  /* 0x00000004d38b7c23 */ /* 0x000fec000801088b */
[----:B------:R4:W-:Y:S01]  /*18150*/  MUFU.EX2 R199, R156 ;  /* 0x0000009c00c77308 */ /* 0x0009e20000000800 */
[--C-:B------:R-:W-:Y:S01]  /*18160*/  FFMA.FTZ R148, R172, UR4, -R209.reuse ;  /* 0x00000004ac947c23 */ /* 0x100fe200080108d1 */
[----:B------:R-:W-:Y:S02]  /*18170*/  MOV R211, R149 ;  /* 0x0000009500d37202 */ /* 0x000fe40000000f00 */
[----:B------:R-:W-:Y:S06]  /*18180*/  MOV R172, R162 ;  /* 0x000000a200ac7202 */ /* 0x000fec0000000f00 */
[----:B------:R4:W-:Y:S01]  /*18190*/  MUFU.EX2 R200, R148 ;  /* 0x0000009400c87308 */ /* 0x0009e20000000800 */
[--C-:B------:R-:W-:Y:S01]  /*181a0*/  FFMA.FTZ R172, R172, UR4, -R209.reuse ;  /* 0x00000004acac7c23 */ /* 0x100fe200080108d1 */
[----:B-1----:R-:W-:Y:S08]  /*181b0*/  MOV R171, R211 ;  /* 0x000000d300ab7202 */ /* 0x002ff00000000f00 */
[----:B------:R-:W-:Y:S01]  /*181c0*/  MUFU.EX2 R231, R169 ;  /* 0x000000a900e77308 */ /* 0x000fe20000000800 */
[----:B----4-:R-:W-:Y:S01]  /*181d0*/  LDSM.16.MT88.4 R156, [R234+0xd000] ;  /* 0x00d00000ea9c783b */ /* 0x010fe20000004200 */
[-C--:B------:R-:W-:Y:S08]  /*181e0*/  HMMA.16816.F32 R116, R140, R152.reuse, R116 ;  /* 0x000000988c74723c */ /* 0x080ff00000001874 */
[----:B------:R-:W-:Y:S03]  /*181f0*/  MUFU.EX2 R198, R139 ;  /* 0x0000008b00c67308 */ /* 0x000fe60000000800 */
[--C-:B------:R-:W-:Y:S01]  /*18200*/  FFMA.FTZ R148, R163, UR4, -R209.reuse ;  /* 0x00000004a3947c23 */ /* 0x100fe200080108d1 */
[C---:B------:R-:W-:Y:S06]  /*18210*/  HMMA.16816.F32 R120, R144.reuse, R152, R120 ;  /* 0x000000989078723c */ /* 0x040fec0000001878 */
[-C--:B------:R-:W-:Y:S01]  /*18220*/  HMMA.16816.F32 R124, R144, R154.reuse, R124 ;  /* 0x0000009a907c723c */ /* 0x080fe2000000187c */
[----:B------:R1:W4:Y:S04]  /*18230*/  MUFU.EX2 R207, R148 ;  /* 0x0000009400cf7308 */ /* 0x0003280000000800 */
[----:B------:R-:W-:Y:S01]  /*18240*/  FFMA.FTZ R152, R166, UR4, -R210 ;  /* 0x00000004a6987c23 */ /* 0x000fe200080108d2 */
[----:B------:R-:W-:Y:S05]  /*18250*/  HMMA.16816.F32 R128, R140, R154, R128 ;  /* 0x0000009a8c80723c */ /* 0x000fea0000001880 */
[----:B------:R-:W-:Y:S01]  /*18260*/  MUFU.EX2 R139, R138 ;  /* 0x0000008a008b7308 */ /* 0x000fe20000000800 */
[--C-:B------:R-:W-:Y:S01]  /*18270*/  FFMA.FTZ R144, R186, UR4, -R209.reuse ;  /* 0x00000004ba907c23 */ /* 0x100fe200080108d1 */
[--C-:B------:R-:W-:Y:S01]  /*18280*/  FFMA.FTZ R166, R232, UR4, -R208.reuse ;  /* 0x00000004e8a67c23 */ /* 0x100fe200080108d0 */
[----:B------:R-:W-:Y:S03]  /*18290*/  F2FP.F16.F32.PACK_AB R142, R241, R196 ;  /* 0x000000c4f18e723e */ /* 0x000fe600000000ff */
[----:B------:R-:W-:Y:S04]  /*182a0*/  FFMA.FTZ R208, R220, UR4, -R208 ;  /* 0x00000004dcd07c23 */ /* 0x000fe800080108d0 */
[----:B------:R4:W4:Y:S01]  /*182b0*/  MUFU.EX2 R206, R144 ;  /* 0x0000009000ce7308 */ /* 0x0009220000000800 */
[--C-:B-1----:R-:W-:Y:S01]  /*182c0*/  FFMA.FTZ R148, R161, UR4, -R210.reuse ;  /* 0x00000004a1947c23 */ /* 0x102fe200080108d2 */
[----:B------:R-:W-:Y:S01]  /*182d0*/  F2FP.F16.F32.PACK_AB R140, R201, R194 ;  /* 0x000000c2c98c723e */ /* 0x000fe200000000ff */
[----:B------:R-:W-:Y:S01]  /*182e0*/  LDSM.16.MT88.4 R160, [R236+0xd000] ;  /* 0x00d00000eca0783b */ /* 0x000fe20000004200 */
[----:B------:R-:W-:Y:S02]  /*182f0*/  F2FP.F16.F32.PACK_AB R141, R202, R195 ;  /* 0x000000c3ca8d723e */ /* 0x000fe400000000ff */
[----:B------:R-:W-:Y:S04]  /*18300*/  F2FP.F16.F32.PACK_AB R143, R192, R187 ;  /* 0x000000bbc08f723e */ /* 0x000fe800000000ff */
[----:B------:R1:W1:Y:S01]  /*18310*/  MUFU.EX2 R204, R148 ;  /* 0x0000009400cc7308 */ /* 0x0002620000000800 */
[----:B----4-:R-:W-:Y:S02]  /*18320*/  F2FP.F16.F32.PACK_AB R145, R207, R200 ;  /* 0x000000c8cf91723e */ /* 0x010fe400000000ff */
[----:B------:R-:W-:Y:S02]  /*18330*/  MOV R170, R207 ;  /* 0x000000cf00aa7202 */ /* 0x000fe40000000f00 */
[----:B------:R-:W-:Y:S02]  /*18340*/  MOV R169, R196 ;  /* 0x000000c400a97202 */ /* 0x000fe40000000f00 */
[----:B------:R-:W-:Y:S03]  /*18350*/  MOV R196, R219 ;  /* 0x000000db00c47202 */ /* 0x000fe60000000f00 */
[----:B------:R-:W4:Y:S01]  /*18360*/  MUFU.EX2 R232, R152 ;  /* 0x0000009800e87308 */ /* 0x000f220000000800 */
[--C-:B------:R-:W-:Y:S01]  /*18370*/  FFMA.FTZ R144, R174, UR4, -R209.reuse ;  /* 0x00000004ae907c23 */ /* 0x100fe200080108d1 */
[--C-:B------:R-:W-:Y:S01]  /*18380*/  FFMA.FTZ R174, R173, UR4, -R210.reuse ;  /* 0x00000004adae7c23 */ /* 0x100fe200080108d2 */
[--C-:B------:R-:W-:Y:S01]  /*18390*/  FFMA.FTZ R173, R224, UR4, -R209.reuse ;  /* 0x00000004e0ad7c23 */ /* 0x100fe200080108d1 */
[----:B------:R-:W-:Y:S01]  /*183a0*/  FFMA.FTZ R209, R137, UR4, -R209 ;  /* 0x0000000489d17c23 */ /* 0x000fe200080108d1 */
[----:B------:R-:W-:Y:S01]  /*183b0*/  FFMA.FTZ R210, R223, UR4, -R210 ;  /* 0x00000004dfd27c23 */ /* 0x000fe200080108d2 */
[----:B------:R-:W-:Y:S04]  /*183c0*/  MOV R165, R206 ;  /* 0x000000ce00a57202 */ /* 0x000fe80000000f00 */
[----:B------:R-:W4:Y:S01]  /*183d0*/  MUFU.EX2 R186, R144 ;  /* 0x0000009000ba7308 */ /* 0x000f220000000800 */
[----:B-1----:R-:W1:Y:S01]  /*183e0*/  LDSM.16.MT88.4 R148, [R233+0xd000] ;  /* 0x00d00000e994783b */ /* 0x002e620000004200 */
[-C--:B------:R-:W-:Y:S08]  /*183f0*/  MOV R167, R204.reuse ;  /* 0x000000cc00a77202 */ /* 0x080ff00000000f00 */
[----:B------:R-:W-:Y:S01]  /*18400*/  MUFU.EX2 R223, R172 ;  /* 0x000000ac00df7308 */ /* 0x000fe20000000800 */
[----:B----4-:R-:W-:Y:S01]  /*18410*/  F2FP.F16.F32.PACK_AB R146, R232, R204 ;  /* 0x000000cce892723e */ /* 0x010fe200000000ff */
[----:B------:R-:W4:Y:S08]  /*18420*/  LDSM.16.MT88.4 R152, [R235+0xd000] ;  /* 0x00d00000eb98783b */ /* 0x000f300000004200 */
[----:B------:R-:W-:Y:S01]  /*18430*/  MUFU.EX2 R222, R173 ;  /* 0x000000ad00de7308 */ /* 0x000fe20000000800 */
[----:B------:R-:W-:Y:S02]  /*18440*/  F2FP.F16.F32.PACK_AB R147, R186, R206 ;  /* 0x000000ceba93723e */ /* 0x000fe400000000ff */
[----:B------:R-:W-:Y:S07]  /*18450*/  F2FP.F16.F32.PACK_AB R144, R211, R199 ;  /* 0x000000c7d390723e */ /* 0x000fee00000000ff */
[----:B------:R-:W-:Y:S10]  /*18460*/  MUFU.EX2 R221, R174 ;  /* 0x000000ae00dd7308 */ /* 0x000ff40000000800 */
[----:B------:R4:W-:Y:S10]  /*18470*/  MUFU.EX2 R229, R166 ;  /* 0x000000a600e57308 */ /* 0x0009f40000000800 */
[----:B------:R-:W-:Y:S01]  /*18480*/  MUFU.EX2 R252, R208 ;  /* 0x000000d000fc7308 */ /* 0x000fe20000000800 */
[-C--:B-1----:R-:W-:Y:S06]  /*18490*/  HMMA.16816.F32 R4, R140, R148.reuse, R4 ;  /* 0x000000948c04723c */ /* 0x082fec0000001804 */
[C---:B------:R-:W-:Y:S03]  /*184a0*/  HMMA.16816.F32 R8, R144.reuse, R148, R8 ;  /* 0x000000949008723c */ /* 0x040fe60000001808 */
[----:B------:R-:W1:Y:S02]  /*184b0*/  MUFU.EX2 R220, R210 ;  /* 0x000000d200dc7308 */ /* 0x000e640000000800 */
[----:B----4-:R-:W-:Y:S01]  /*184c0*/  MOV R166, R205 ;  /* 0x000000cd00a67202 */ /* 0x010fe20000000f00 */
[-C--:B------:R-:W-:Y:S01]  /*184d0*/  HMMA.16816.F32 R12, R144, R150.reuse, R12 ;  /* 0x00000096900c723c */ /* 0x080fe2000000180c */
[----:B------:R-:W-:Y:S06]  /*184e0*/  LDSM.16.MT88.4 R204, [R235+0xd800] ;  /* 0x00d80000ebcc783b */ /* 0x000fec0000004200 */
[----:B------:R4:W4:Y:S01]  /*184f0*/  MUFU.EX2 R138, R209 ;  /* 0x000000d1008a7308 */ /* 0x0009220000000800 */
[C---:B------:R-:W-:Y:S01]  /*18500*/  HMMA.16816.F32 R16, R140.reuse, R150, R16 ;  /* 0x000000968c10723c */ /* 0x040fe20000001810 */
[----:B------:R-:W2:Y:S08]  /*18510*/  LDSM.16.MT88.4 R148, [R233+0xf000] ;  /* 0x00f00000e994783b */ /* 0x000eb00000004200 */
[----:B------:R4:W-:Y:S01]  /*18520*/  MUFU.EX2 R224, R168 ;  /* 0x000000a800e07308 */ /* 0x0009e20000000800 */
[-C--:B------:R-:W-:Y:S03]  /*18530*/  HMMA.16816.F32 R20, R140, R156.reuse, R20 ;  /* 0x0000009c8c14723c */ /* 0x080fe60000001814 */
[----:B-1----:R-:W-:Y:S03]  /*18540*/  F2FP.F16.F32.PACK_AB R210, R220, R221 ;  /* 0x000000dddcd2723e */ /* 0x002fe600000000ff */
[C---:B------:R-:W-:Y:S05]  /*18550*/  HMMA.16816.F32 R24, R144.reuse, R156, R24 ;  /* 0x0000009c9018723c */ /* 0x040fea0000001818 */
[----:B----4-:R-:W-:Y:S01]  /*18560*/  F2FP.F16.F32.PACK_AB R209, R222, R223 ;  /* 0x000000dfded1723e */ /* 0x010fe200000000ff */
[-C--:B------:R-:W-:Y:S05]  /*18570*/  HMMA.16816.F32 R28, R144, R158.reuse, R28 ;  /* 0x0000009e901c723c */ /* 0x080fea000000181c */
[----:B------:R-:W-:Y:S01]  /*18580*/  F2FP.F16.F32.PACK_AB R211, R138, R139 ;  /* 0x0000008b8ad3723e */ /* 0x000fe200000000ff */
[C---:B------:R-:W-:Y:S01]  /*18590*/  HMMA.16816.F32 R32, R140.reuse, R158, R32 ;  /* 0x0000009e8c20723c */ /* 0x040fe20000001820 */
[----:B------:R-:W1:Y:S04]  /*185a0*/  LDSM.16.MT88.4 R156, [R234+0xf000] ;  /* 0x00f00000ea9c783b */ /* 0x000e680000004200 */
[----:B------:R-:W-:Y:S01]  /*185b0*/  MOV R168, R187 ;  /* 0x000000bb00a87202 */ /* 0x000fe20000000f00 */
[-C--:B------:R-:W-:Y:S05]  /*185c0*/  HMMA.16816.F32 R36, R140, R160.reuse, R36 ;  /* 0x000000a08c24723c */ /* 0x080fea0000001824 */
[----:B------:R-:W-:Y:S01]  /*185d0*/  MOV R187, R215 ;  /* 0x000000d700bb7202 */ /* 0x000fe20000000f00 */
        /* <DEDUP_REMOVED lines=8> */
[----:B------:R-:W3:Y:S05]  /*18660*/  LDSM.16.MT88.4 R152, [R235+0xf000] ;  /* 0x00f00000eb98783b */ /* 0x000eea0000004200 */
[-C--:B--2---:R-:W-:Y:S06]  /*18670*/  HMMA.16816.F32 R68, R140, R148.reuse, R68 ;  /* 0x000000948c44723c */ /* 0x084fec0000001844 */
[C---:B------:R-:W-:Y:S06]  /*18680*/  HMMA.16816.F32 R72, R144.reuse, R148, R72 ;  /* 0x000000949048723c */ /* 0x040fec0000001848 */
[-C--:B------:R-:W-:Y:S06]  /*18690*/  HMMA.16816.F32 R76, R144, R150.reuse, R76 ;  /* 0x00000096904c723c */ /* 0x080fec000000184c */
[C---:B------:R-:W-:Y:S05]  /*186a0*/  HMMA.16816.F32 R80, R140.reuse, R150, R80 ;  /* 0x000000968c50723c */ /* 0x040fea0000001850 */
[----:B------:R-:W-:Y:S01]  /*186b0*/  FFMA.FTZ R132, R132, R188, R225 ;  /* 0x000000bc84847223 */ /* 0x000fe200000100e1 */
[-C--:B-1----:R-:W-:Y:S01]  /*186c0*/  HMMA.16816.F32 R84, R140, R156.reuse, R84 ;  /* 0x0000009c8c54723c */ /* 0x082fe20000001854 */
[----:B------:R-:W-:Y:S01]  /*186d0*/  LDSM.16.MT88.4 R188, [R236+0xd800] ;  /* 0x00d80000ecbc783b */ /* 0x000fe20000004200 */
[----:B------:R-:W1:Y:S03]  /*186e0*/  MUFU.EX2 R225, R164 ;  /* 0x000000a400e17308 */ /* 0x000e660000000800 */
[----:B------:R-:W-:Y:S01]  /*186f0*/  FADD.FTZ R132, R246, R132 ;  /* 0x00000084f6847221 */ /* 0x000fe20000010000 */
[C---:B------:R-:W-:Y:S05]  /*18700*/  HMMA.16816.F32 R88, R144.reuse, R156, R88 ;  /* 0x0000009c9058723c */ /* 0x040fea0000001858 */
[----:B------:R-:W-:Y:S01]  /*18710*/  FADD.FTZ R132, R243, R132 ;  /* 0x00000084f3847221 */ /* 0x000fe20000010000 */
[-C--:B------:R-:W-:Y:S06]  /*18720*/  HMMA.16816.F32 R92, R144, R158.reuse, R92 ;  /* 0x0000009e905c723c */ /* 0x080fec000000185c */
[C---:B------:R-:W-:Y:S01]  /*18730*/  HMMA.16816.F32 R96, R140.reuse, R158, R96 ;  /* 0x0000009e8c60723c */ /* 0x040fe20000001860 */
[----:B------:R-:W2:Y:S04]  /*18740*/  LDSM.16.MT88.4 R156, [R233+0xd800] ;  /* 0x00d80000e99c783b */ /* 0x000ea80000004200 */
[----:B-1----:R-:W-:Y:S01]  /*18750*/  F2FP.F16.F32.PACK_AB R208, R224, R225 ;  /* 0x000000e1e0d0723e */ /* 0x002fe200000000ff */
[-C--:B----4-:R-:W-:Y:S06]  /*18760*/  HMMA.16816.F32 R100, R140, R160.reuse, R100 ;  /* 0x000000a08c64723c */ /* 0x090fec0000001864 */
[C---:B------:R-:W-:Y:S06]  /*18770*/  HMMA.16816.F32 R104, R144.reuse, R160, R104 ;  /* 0x000000a09068723c */ /* 0x040fec0000001868 */
[-C--:B------:R-:W-:Y:S05]  /*18780*/  HMMA.16816.F32 R108, R144, R162.reuse, R108 ;  /* 0x000000a2906c723c */ /* 0x080fea000000186c */
[----:B---3--:R-:W-:Y:S01]  /*18790*/  FFMA.FTZ R3, R3, R175, R218 ;  /* 0x000000af03037223 */ /* 0x008fe200000100da */
[C---:B------:R-:W-:Y:S01]  /*187a0*/  HMMA.16816.F32 R112, R140.reuse, R162, R112 ;  /* 0x000000a28c70723c */ /* 0x040fe20000001870 */
[----:B------:R-:W3:Y:S04]  /*187b0*/  LDL.LU R175, [R1+0x98] ;  /* 0x0000980001af7983 */ /* 0x000ee80000300800 */
[----:B------:R-:W4:Y:S01]  /*187c0*/  LDL.LU R137, [R1+0x9c] ;  /* 0x00009c0001897983 */ /* 0x000f220000300800 */
[-C--:B------:R-:W-:Y:S03]  /*187d0*/  HMMA.16816.F32 R116, R140, R152.reuse, R116 ;  /* 0x000000988c74723c */ /* 0x080fe60000001874 */
[----:B------:R1:W5:Y:S02]  /*187e0*/  LDL.LU R246, [R1+0x140] ;  /* 0x0001400001f67983 */ /* 0x0003640000300800 */
[----:B------:R-:W-:Y:S01]  /*187f0*/  FADD.FTZ R3, R245, R3 ;  /* 0x00000003f5037221 */ /* 0x000fe20000010000 */
[C---:B------:R-:W-:Y:S01]  /*18800*/  HMMA.16816.F32 R120, R144.reuse, R152, R120 ;  /* 0x000000989078723c */ /* 0x040fe20000001878 */
[----:B------:R1:W5:Y:S05]  /*18810*/  LDL.LU R245, [R1+0x13c] ;  /* 0x00013c0001f57983 */ /* 0x00036a0000300800 */
[-C--:B------:R-:W-:Y:S06]  /*18820*/  HMMA.16816.F32 R124, R144, R154.reuse, R124 ;  /* 0x0000009a907c723c */ /* 0x080fec000000187c */
[----:B------:R-:W-:Y:S07]  /*18830*/  HMMA.16816.F32 R128, R140, R154, R128 ;  /* 0x0000009a8c80723c */ /* 0x000fee0000001880 */
[----:B------:R-:W-:Y:S04]  /*18840*/  F2FP.F16.F32.PACK_AB R140, R228, R227 ;  /* 0x000000e3e48c723e */ /* 0x000fe800000000ff */
[----:B------:R-:W-:Y:S02]  /*18850*/  F2FP.F16.F32.PACK_AB R141, R229, R226 ;  /* 0x000000e2e58d723e */ /* 0x000fe400000000ff */
[----:B------:R-:W-:Y:S02]  /*18860*/  F2FP.F16.F32.PACK_AB R142, R198, R231 ;  /* 0x000000e7c68e723e */ /* 0x000fe400000000ff */
[----:B------:R-:W-:Y:S07]  /*18870*/  F2FP.F16.F32.PACK_AB R143, R252, R230 ;  /* 0x000000e6fc8f723e */ /* 0x000fee00000000ff */
[-C--:B--2---:R-:W-:Y:S01]  /*18880*/  HMMA.16816.F32 R148, R140, R156.reuse, R4 ;  /* 0x0000009c8c94723c */ /* 0x084fe20000001804 */
[----:B------:R-:W-:Y:S05]  /*18890*/  LDSM.16.MT88.4 R4, [R236+0xf800] ;  /* 0x00f80000ec04783b */ /* 0x000fea0000004200 */
[C---:B------:R-:W-:Y:S03]  /*188a0*/  HMMA.16816.F32 R144, R208.reuse, R156, R8 ;  /* 0x0000009cd090723c */ /* 0x040fe60000001808 */
[----:B------:R-:W-:Y:S03]  /*188b0*/  LDSM.16.MT88.4 R8, [R235+0xf800] ;  /* 0x00f80000eb08783b */ /* 0x000fe60000004200 */
[-C--:B------:R-:W-:Y:S06]  /*188c0*/  HMMA.16816.F32 R152, R208, R158.reuse, R12 ;  /* 0x0000009ed098723c */ /* 0x080fec000000180c */
[C---:B------:R-:W-:Y:S05]  /*188d0*/  HMMA.16816.F32 R156, R140.reuse, R158, R16 ;  /* 0x0000009e8c9c723c */ /* 0x040fea0000001810 */
[----:B------:R-:W-:Y:S02]  /*188e0*/  MOV R13, R192 ;  /* 0x000000c0000d7202 */ /* 0x000fe40000000f00 */
[----:B------:R-:W-:Y:S04]  /*188f0*/  MOV R18, R165 ;  /* 0x000000a500127202 */ /* 0x000fe80000000f00 */
[----:B------:R-:W-:Y:S02]  /*18900*/  MOV R17, R166 ;  /* 0x000000a600117202 */ /* 0x000fe40000000f00 */
[----:B------:R-:W-:Y:S02]  /*18910*/  MOV R16, R167 ;  /* 0x000000a700107202 */ /* 0x000fe40000000f00 */
[----:B------:R-:W-:Y:S02]  /*18920*/  MOV R12, R196 ;  /* 0x000000c4000c7202 */ /* 0x000fe40000000f00 */
[----:B------:R-:W-:Y:S02]  /*18930*/  MOV R19, R186 ;  /* 0x000000ba00137202 */ /* 0x000fe40000000f00 */
[----:B------:R-:W-:Y:S01]  /*18940*/  MOV R15, R198 ;  /* 0x000000c6000f7202 */ /* 0x000fe20000000f00 */
[----:B------:R-:W-:Y:S01]  /*18950*/  FADD.FTZ R12, R12, R132 ;  /* 0x000000840c0c7221 */ /* 0x000fe20000010000 */
[----:B------:R-:W-:Y:S02]  /*18960*/  MOV R14, R197 ;  /* 0x000000c5000e7202 */ /* 0x000fe40000000f00 */
[----:B------:R-:W-:Y:S01]  /*18970*/  MOV R132, R135 ;  /* 0x0000008700847202 */ /* 0x000fe20000000f00 */
[----:B------:R-:W-:Y:S04]  /*18980*/  FADD.FTZ R12, R238, R12 ;  /* 0x0000000cee0c7221 */ /* 0x000fe80000010000 */
[----:B------:R-:W-:Y:S01]  /*18990*/  FADD.FTZ R14, R14, R12 ;  /* 0x0000000c0e0e7221 */ /* 0x000fe20000010000 */
[----:B---3--:R-:W-:Y:S02]  /*189a0*/  FFMA.FTZ R2, R2, R175, R214 ;  /* 0x000000af02027223 */ /* 0x008fe400000100d6 */
[----:B------:R-:W2:Y:S02]  /*189b0*/  LDSM.16.MT88.4 R172, [R234+0xd800] ;  /* 0x00d80000eaac783b */ /* 0x000ea40000004200 */
[----:B------:R-:W-:Y:S01]  /*189c0*/  FADD.FTZ R2, R244, R2 ;  /* 0x00000002f4027221 */ /* 0x000fe20000010000 */
[----:B----4-:R-:W-:Y:S01]  /*189d0*/  FFMA.FTZ R0, R0, R137, R212 ;  /* 0x0000008900007223 */ /* 0x010fe200000100d4 */
[----:B------:R-:W-:Y:S02]  /*189e0*/  FADD.FTZ R137, R242, R3 ;  /* 0x00000003f2897221 */ /* 0x000fe40000010000 */
[----:B------:R-:W-:Y:S01]  /*189f0*/  FADD.FTZ R3, R217, R2 ;  /* 0x00000002d9037221 */ /* 0x000fe20000010000 */
[----:B------:R-:W-:Y:S01]  /*18a00*/  FADD.FTZ R0, R213, R0 ;  /* 0x00000000d5007221 */ /* 0x000fe20000010000 */
[----:B------:R1:W5:Y:S03]  /*18a10*/  LDL.LU R244, [R1+0x138] ;  /* 0x0001380001f47983 */ /* 0x0003660000300800 */
[----:B------:R-:W-:Y:S01]  /*18a20*/  FADD.FTZ R2, R216, R0 ;  /* 0x00000000d8027221 */ /* 0x000fe20000010000 */
[----:B------:R-:W3:Y:S01]  /*18a30*/  LDSM.16.MT88.4 R212, [R233+0xf800] ;  /* 0x00f80000e9d4783b */ /* 0x000ee20000004200 */
[----:B------:R-:W-:Y:S02]  /*18a40*/  MOV R0, R187 ;  /* 0x000000bb00007202 */ /* 0x000fe40000000f00 */
[----:B------:R-:W-:Y:S03]  /*18a50*/  FADD.FTZ R2, R239, R2 ;  /* 0x00000002ef027221 */ /* 0x000fe60000010000 */
[----:B------:R-:W-:Y:S02]  /*18a60*/  FADD.FTZ R0, R0, R137 ;  /* 0x0000008900007221 */ /* 0x000fe40000010000 */
[----:B------:R-:W4:Y:S08]  /*18a70*/  LDSM.16.MT88.4 R216, [R234+0xf800] ;  /* 0x00f80000ead8783b */ /* 0x000f300000004200 */
[----:B------:R1:W5:Y:S04]  /*18a80*/  LDL.LU R243, [R1+0x134] ;  /* 0x0001340001f37983 */ /* 0x0003680000300800 */
[----:B------:R1:W5:Y:S01]  /*18a90*/  LDL.LU R242, [R1+0x130] ;  /* 0x0001300001f27983 */ /* 0x0003620000300800 */
[-C--:B--2---:R-:W-:Y:S06]  /*18aa0*/  HMMA.16816.F32 R164, R140, R172.reuse, R20 ;  /* 0x000000ac8ca4723c */ /* 0x084fec0000001814 */
[C---:B------:R-:W-:Y:S05]  /*18ab0*/  HMMA.16816.F32 R160, R208.reuse, R172, R24 ;  /* 0x000000acd0a0723c */ /* 0x040fea0000001818 */
[----:B------:R-:W-:Y:S02]  /*18ac0*/  MOV R23, R168 ;  /* 0x000000a800177202 */ /* 0x000fe40000000f00 */
[----:B------:R-:W-:Y:S04]  /*18ad0*/  MOV R22, R169 ;  /* 0x000000a900167202 */ /* 0x000fe80000000f00 */
[----:B------:R-:W-:Y:S02]  /*18ae0*/  MOV R21, R170 ;  /* 0x000000aa00157202 */ /* 0x000fe40000000f00 */
[----:B------:R-:W-:Y:S02]  /*18af0*/  MOV R20, R171 ;  /* 0x000000ab00147202 */ /* 0x000fe40000000f00 */
[-C--:B------:R-:W-:Y:S03]  /*18b00*/  HMMA.16816.F32 R168, R208, R174.reuse, R28 ;  /* 0x000000aed0a8723c */ /* 0x080fe6000000181c */
        /* <DEDUP_REMOVED lines=8> */
[-C--:B------:R-:W-:Y:S03]  /*18b90*/  HMMA.16816.F32 R180, R140, R188.reuse, R36 ;  /* 0x000000bc8cb4723c */ /* 0x080fe60000001824 */
[----:B------:R-:W-:Y:S02]  /*18ba0*/  MOV R29, R194 ;  /* 0x000000c2001d7202 */ /* 0x000fe40000000f00 */
[----:B------:R-:W-:Y:S02]  /*18bb0*/  MOV R30, R195 ;  /* 0x000000c3001e7202 */ /* 0x000fe40000000f00 */
[----:B------:R-:W-:Y:S04]  /*18bc0*/  MOV R36, R179 ;  /* 0x000000b300247202 */ /* 0x000fe80000000f00 */
[----:B------:R-:W-:Y:S02]  /*18bd0*/  MOV R37, R178 ;  /* 0x000000b200257202 */ /* 0x000fe40000000f00 */
[----:B------:R-:W-:Y:S02]  /*18be0*/  MOV R38, R177 ;  /* 0x000000b100267202 */ /* 0x000fe40000000f00 */
[----:B------:R-:W-:Y:S02]  /*18bf0*/  MOV R39, R176 ;  /* 0x000000b000277202 */ /* 0x000fe40000000f00 */
[C---:B------:R-:W-:Y:S04]  /*18c00*/  HMMA.16816.F32 R176, R208.reuse, R188, R40 ;  /* 0x000000bcd0b0723c */ /* 0x040fe80000001828 */
[----:B------:R-:W-:Y:S02]  /*18c10*/  MOV R31, R199 ;  /* 0x000000c7001f7202 */ /* 0x000fe40000000f00 */
[----:B------:R-:W-:Y:S02]  /*18c20*/  MOV R26, R202 ;  /* 0x000000ca001a7202 */ /* 0x000fe40000000f00 */
[----:B------:R-:W-:Y:S03]  /*18c30*/  MOV R42, R185 ;  /* 0x000000b9002a7202 */ /* 0x000fe60000000f00 */
        /* <DEDUP_REMOVED lines=38> */
[-C--:B------:R-:W-:Y:S03]  /*18ea0*/  HMMA.16816.F32 R184, R208, R190.reuse, R44 ;  /* 0x000000bed0b8723c */ /* 0x080fe6000000182c */
[----:B------:R1:W5:Y:S01]  /*18eb0*/  LDL.LU R239, [R1+0x124] ;  /* 0x0001240001ef7983 */ /* 0x0003620000300800 */
[----:B------:R-:W-:Y:S02]  /*18ec0*/  FADD.FTZ R3, R237, R0 ;  /* 0x00000000ed037221 */ /* 0x000fe40000010000 */
[C---:B------:R-:W-:Y:S01]  /*18ed0*/  HMMA.16816.F32 R188, R140.reuse, R190, R48 ;  /* 0x000000be8cbc723c */ /* 0x040fe20000001830 */
[----:B------:R1:W5:Y:S04]  /*18ee0*/  LDL.LU R238, [R1+0x120] ;  /* 0x0001200001ee7983 */ /* 0x0003680000300800 */
[----:B------:R-:W-:Y:S01]  /*18ef0*/  MOV R47, R40 ;  /* 0x00000028002f7202 */ /* 0x000fe20000000f00 */
[-C--:B------:R-:W-:Y:S01]  /*18f00*/  HMMA.16816.F32 R196, R140, R204.reuse, R52 ;  /* 0x000000cc8cc4723c */ /* 0x080fe20000001834 */
[----:B------:R1:W5:Y:S04]  /*18f10*/  LDL.LU R237, [R1+0x11c] ;  /* 0x00011c0001ed7983 */ /* 0x0003680000300800 */
[----:B------:R-:W-:Y:S01]  /*18f20*/  MOV R40, R41 ;  /* 0x0000002900287202 */ /* 0x000fe20000000f00 */
[C---:B------:R-:W-:Y:S05]  /*18f30*/  HMMA.16816.F32 R192, R208.reuse, R204, R56 ;  /* 0x000000ccd0c0723c */ /* 0x040fea0000001838 */
[----:B------:R-:W-:Y:S01]  /*18f40*/  MOV R41, R42 ;  /* 0x0000002a00297202 */ /* 0x000fe20000000f00 */
[-C--:B------:R-:W-:Y:S05]  /*18f50*/  HMMA.16816.F32 R200, R208, R206.reuse, R60 ;  /* 0x000000ced0c8723c */ /* 0x080fea000000183c */
[----:B------:R-:W-:Y:S01]  /*18f60*/  MOV R42, R23 ;  /* 0x00000017002a7202 */ /* 0x000fe20000000f00 */
[C---:B------:R-:W-:Y:S05]  /*18f70*/  HMMA.16816.F32 R204, R140.reuse, R206, R64 ;  /* 0x000000ce8ccc723c */ /* 0x040fea0000001840 */
[----:B------:R-:W-:Y:S01]  /*18f80*/  MOV R23, R16 ;  /* 0x0000001000177202 */ /* 0x000fe20000000f00 */
[-C--:B---3--:R-:W-:Y:S05]  /*18f90*/  HMMA.16816.F32 R68, R140, R212.reuse, R68 ;  /* 0x000000d48c44723c */ /* 0x088fea0000001844 */
[----:B------:R-:W-:Y:S01]  /*18fa0*/  MOV R16, R17 ;  /* 0x0000001100107202 */ /* 0x000fe20000000f00 */
[C---:B------:R-:W-:Y:S05]  /*18fb0*/  HMMA.16816.F32 R72, R208.reuse, R212, R72 ;  /* 0x000000d4d048723c */ /* 0x040fea0000001848 */
[----:B------:R-:W-:Y:S01]  /*18fc0*/  MOV R17, R18 ;  /* 0x0000001200117202 */ /* 0x000fe20000000f00 */
[-C--:B------:R-:W-:Y:S05]  /*18fd0*/  HMMA.16816.F32 R76, R208, R214.reuse, R76 ;  /* 0x000000d6d04c723c */ /* 0x080fea000000184c */
[----:B------:R-:W-:Y:S01]  /*18fe0*/  MOV R18, R232 ;  /* 0x000000e800127202 */ /* 0x000fe20000000f00 */
[C---:B------:R-:W-:Y:S01]  /*18ff0*/  HMMA.16816.F32 R80, R140.reuse, R214, R80 ;  /* 0x000000d68c50723c */ /* 0x040fe20000001850 */
[----:B------:R1:W5:Y:S04]  /*19000*/  LDL.LU R232, [R1+0x118] ;  /* 0x0001180001e87983 */ /* 0x0003680000300800 */
[----:B------:R-:W-:Y:S01]  /*19010*/  FADD.FTZ R0, R47, R13 ;  /* 0x0000000d2f007221 */ /* 0x000fe20000010000 */
[-C--:B----4-:R-:W-:Y:S05]  /*19020*/  HMMA.16816.F32 R84, R140, R216.reuse, R84 ;  /* 0x000000d88c54723c */ /* 0x090fea0000001854 */
        /* <DEDUP_REMOVED lines=13> */
[----:B------:R-:W-:Y:S01]  /*19100*/  FADD.FTZ R4, R38, R12 ;  /* 0x0000000c26047221 */ /* 0x000fe20000010000 */
[-C--:B------:R-:W-:Y:S03]  /*19110*/  HMMA.16816.F32 R108, R208, R6.reuse, R108 ;  /* 0x00000006d06c723c */ /* 0x080fe6000000186c */
[----:B------:R-:W-:Y:S01]  /*19120*/  FADD.FTZ R5, R33, R5 ;  /* 0x0000000521057221 */ /* 0x000fe20000010000 */
[----:B------:R-:W-:Y:S01]  /*19130*/  FADD.FTZ R4, R34, R4 ;  /* 0x0000000422047221 */ /* 0x000fe20000010000 */
[----:B------:R-:W-:Y:S01]  /*19140*/  FADD.FTZ R3, R35, R2 ;  /* 0x0000000223037221 */ /* 0x000fe20000010000 */
[----:B------:R-:W-:Y:S01]  /*19150*/  FADD.FTZ R12, R28, R0 ;  /* 0x000000001c0c7221 */ /* 0x000fe20000010000 */
[----:B------:R-:W-:Y:S01]  /*19160*/  FADD.FTZ R0, R29, R5 ;  /* 0x000000051d007221 */ /* 0x000fe20000010000 */
[----:B------:R-:W-:Y:S01]  /*19170*/  FADD.FTZ R2, R30, R4 ;  /* 0x000000041e027221 */ /* 0x000fe20000010000 */
[C---:B------:R-:W-:Y:S04]  /*19180*/  HMMA.16816.F32 R112, R140.reuse, R6, R112 ;  /* 0x000000068c70723c */ /* 0x040fe80000001870 */
[----:B------:R-:W-:Y:S01]  /*19190*/  FADD.FTZ R3, R31, R3 ;  /* 0x000000031f037221 */ /* 0x000fe20000010000 */
        /* <DEDUP_REMOVED lines=35> */
[----:B------:R2:W-:Y:S04]  /*193d0*/  STL [R1+0x90], R3 ;  /* 0x0000900301007387 */ /* 0x0005e80000100800 */
[----:B------:R1:W-:Y:S04]  /*193e0*/  STL [R1+0x98], R2 ;  /* 0x0000980201007387 */ /* 0x0003e80000100800 */
[----:B------:R1:W-:Y:S01]  /*193f0*/  STL [R1+0x9c], R0 ;  /* 0x00009c0001007387 */ /* 0x0003e20000100800 */
[----:B--2---:R-:W-:Y:S01]  /*19400*/  MOV R3, R136 ;  /* 0x0000008800037202 */ /* 0x004fe20000000f00 */
[----:B------:R-:W-:Y:S06]  /*19410*/  @P0 BRA `(.L_x_126) ;  /* 0xffffffb400d00947 */ /* 0x000fec000383ffff */
.L_x_125:
[----:B-1----:R-:W2:Y:S04]  /*19420*/  LDL.LU R2, [R1+0x94] ;  /* 0x0000940001027983 */ /* 0x002ea80000300800 */
        /* <DEDUP_REMOVED lines=13> */
[----:B------:R-:W-:Y:S01]  /*19500*/  SHF.R.S32.HI R10, RZ, 0x1f, R141 ;  /* 0x0000001fff0a7819 */ /* 0x000fe2000001148d */
[----:B--2---:R-:W1:Y:S04]  /*19510*/  SHFL.BFLY PT, R0, R2, 0x2, 0x1f ;  /* 0x0c401f0002007f89 */ /* 0x004e6800000e0000 */
[----:B---3--:R-:W2:Y:S04]  /*19520*/  SHFL.BFLY PT, R4, R5, 0x2, 0x1f ;  /* 0x0c401f0005047f89 */ /* 0x008ea800000e0000 */
[----:B----4-:R-:W3:Y:S01]  /*19530*/  SHFL.BFLY PT, R3, R8, 0x2, 0x1f ;  /* 0x0c401f0008037f89 */ /* 0x010ee200000e0000 */
[----:B-1----:R-:W-:-:S03]  /*19540*/  FADD.FTZ R0, R0, R2 ;  /* 0x0000000200007221 */ /* 0x002fc60000010000 */
[----:B------:R-:W1:Y:S01]  /*19550*/  SHFL.BFLY PT, R2, R6, 0x2, 0x1f ;  /* 0x0c401f0006027f89 */ /* 0x000e6200000e0000 */
[----:B--2---:R-:W-:-:S03]  /*19560*/  FADD.FTZ R4, R4, R5 ;  /* 0x0000000504047221 */ /* 0x004fc60000010000 */
[----:B------:R-:W2:Y:S01]  /*19570*/  SHFL.BFLY PT, R7, R0, 0x1, 0x1f ;  /* 0x0c201f0000077f89 */ /* 0x000ea200000e0000 */
[----:B---3--:R-:W-:Y:S01]  /*19580*/  FADD.FTZ R3, R3, R8 ;  /* 0x0000000803037221 */ /* 0x008fe20000010000 */
[----:B------:R-:W-:Y:S02]  /*19590*/  LEA.HI R8, R10, R141, RZ, 0x2 ;  /* 0x0000008d0a087211 */ /* 0x000fe400078f10ff */
[----:B------:R-:W3:Y:S02]  /*195a0*/  SHFL.BFLY PT, R5, R4, 0x1, 0x1f ;  /* 0x0c201f0004057f89 */ /* 0x000ee400000e0000 */
[----:B------:R-:W-:Y:S01]  /*195b0*/  SHF.R.S32.HI R9, RZ, 0x1f, R8 ;  /* 0x0000001fff097819 */ /* 0x000fe20000011408 */
[----:B-1----:R-:W-:Y:S02]  /*195c0*/  FADD.FTZ R2, R2, R6 ;  /* 0x0000000602027221 */ /* 0x002fe40000010000 */
[----:B------:R-:W1:Y:S01]  /*195d0*/  SHFL.BFLY PT, R6, R3, 0x1, 0x1f ;  /* 0x0c201f0003067f89 */ /* 0x000e6200000e0000 */
[----:B--2---:R-:W-:Y:S01]  /*195e0*/  FADD.FTZ R132, R0, R7 ;  /* 0x0000000700847221 */ /* 0x004fe20000010000 */
[----:B------:R-:W-:-:S02]  /*195f0*/  MOV R0, 0x3f800000 ;  /* 0x3f80000000007802 */ /* 0x000fc40000000f00 */
[----:B------:R-:W2:Y:S01]  /*19600*/  SHFL.BFLY PT, R7, R2, 0x1, 0x1f ;  /* 0x0c201f0002077f89 */ /* 0x000ea200000e0000 */
[----:B---3--:R-:W-:Y:S01]  /*19610*/  FADD.FTZ R137, R4, R5 ;  /* 0x0000000504897221 */ /* 0x008fe20000010000 */
[----:B------:R-:W-:Y:S02]  /*19620*/  FSETP.NE.FTZ.AND P0, PT, R132, RZ, PT ;  /* 0x000000ff8400720b */ /* 0x000fe40003f15000 */
[----:B------:R-:W-:Y:S02]  /*19630*/  SHF.R.S32.HI R5, RZ, 0x2, R8 ;  /* 0x00000002ff057819 */ /* 0x000fe40000011408 */
[----:B------:R-:W-:Y:S02]  /*19640*/  P2R R140, PR, RZ, 0x1 ;  /* 0x00000001ff8c7803 */ /* 0x000fe40000000000 */
[----:B------:R-:W-:-:S07]  /*19650*/  LEA.HI R4, R10, R141, RZ, 0x5 ;  /* 0x0000008d0a047211 */ /* 0x000fce00078f28ff */
[----:B------:R-:W3:Y:S01]  /*19660*/  @P0 MUFU.RCP R0, R132 ;  /* 0x0000008400000308 */ /* 0x000ee20000001000 */
[----:B------:R-:W-:Y:S01]  /*19670*/  FSETP.NE.FTZ.AND P0, PT, R137, RZ, PT ;  /* 0x000000ff8900720b */ /* 0x000fe20003f15000 */
[----:B-1----:R-:W-:Y:S01]  /*19680*/  FADD.FTZ R138, R3, R6 ;  /* 0x00000006038a7221 */ /* 0x002fe20000010000 */
[----:B------:R-:W-:Y:S02]  /*19690*/  LEA.HI R3, R9, R5, RZ, 0x3 ;  /* 0x0000000509037211 */ /* 0x000fe400078f18ff */
[----:B------:R-:W-:Y:S01]  /*196a0*/  LOP3.LUT R6, R8, 0x3ffffffc, RZ, 0xc0, !PT ;  /* 0x3ffffffc08067812 */ /* 0x000fe200078ec0ff */
[----:B--2---:R-:W-:Y:S01]  /*196b0*/  FADD.FTZ R139, R2, R7 ;  /* 0x00000007028b7221 */ /* 0x004fe20000010000 */
[----:B------:R-:W-:Y:S02]  /*196c0*/  LOP3.LUT R2, R3, 0xfffffff8, RZ, 0xc0, !PT ;  /* 0xfffffff803027812 */ /* 0x000fe400078ec0ff */
[----:B------:R-:W-:Y:S02]  /*196d0*/  MOV R3, 0x3f800000 ;  /* 0x3f80000000037802 */ /* 0x000fe40000000f00 */
[----:B------:R-:W-:-:S02]  /*196e0*/  IADD3 R2, R5, -R2, RZ ;  /* 0x8000000205027210 */ /* 0x000fc40007ffe0ff */
[----:B------:R-:W-:Y:S01]  /*196f0*/  IADD3 R6, -R6, R141, RZ ;  /* 0x0000008d06067210 */ /* 0x000fe20007ffe1ff */
        /* <DEDUP_REMOVED lines=33> */
[----:B------:R-:W1:Y:S01]  /*19910*/  @P0 MUFU.RCP R3, R137 ;  /* 0x0000008900030308 */ /* 0x000e620000001000 */
[----:B------:R-:W-:-:S02]  /*19920*/  SHF.R.S32.HI R80, RZ, 0x5, R4 ;  /* 0x00000005ff507819 */ /* 0x000fc40000011404 */
[----:B------:R-:W-:Y:S02]  /*19930*/  LOP3.LUT R0, R0, 0x1c0, RZ, 0xc0, !PT ;  /* 0x000001c000007812 */ /* 0x000fe400078ec0ff */
[----:B------:R-:W-:Y:S02]  /*19940*/  LEA R21, R80, R6, 0x9 ;  /* 0x0000000650157211 */ /* 0x000fe400078e48ff */
[----:B------:R-:W-:Y:S02]  /*19950*/  LEA.HI R0, R0, R0, RZ, 0x1d ;  /* 0x0000000000007211 */ /* 0x000fe400078fe8ff */
[----:B------:R-:W-:Y:S02]  /*19960*/  R2P PR, R2, 0x6 ;  /* 0x0000000602007804 */ /* 0x000fe40000000000 */
[----:B------:R-:W-:Y:S02]  /*19970*/  LEA R21, R21, R0, 0x1 ;  /* 0x0000000015157211 */ /* 0x000fe400078e08ff */
[----:B------:R-:W-:-:S02]  /*19980*/  LOP3.LUT R8, R4, 0xffffffe0, RZ, 0xc0, !PT ;  /* 0xffffffe004087812 */ /* 0x000fc400078ec0ff */
[----:B------:R-:W-:Y:S02]  /*19990*/  MOV R81, 0x20 ;  /* 0x0000002000517802 */ /* 0x000fe40000000f00 */
[----:B------:R-:W-:Y:S01]  /*199a0*/  LEA R21, R21, UR7, 0x1 ;  /* 0x0000000715157c11 */ /* 0x000fe2000f8e08ff */
[C---:B-1----:R-:W-:Y:S01]  /*199b0*/  FMUL.FTZ R150, R3.reuse, R150 ;  /* 0x0000009603967220 */ /* 0x042fe20000410000 */
[----:B------:R-:W-:Y:S01]  /*199c0*/  IADD3 R141, -R8, R141, RZ ;  /* 0x0000008d088d7210 */ /* 0x000fe20007ffe1ff */
[C---:B------:R-:W-:Y:S01]  /*199d0*/  FMUL.FTZ R151, R3.reuse, R151 ;  /* 0x0000009703977220 */ /* 0x040fe20000410000 */
[C---:B------:R-:W-:Y:S01]  /*199e0*/  FMUL.FTZ R158, R3.reuse, R158 ;  /* 0x0000009e039e7220 */ /* 0x040fe20000410000 */
[C---:B------:R-:W-:Y:S01]  /*199f0*/  FMUL.FTZ R159, R3.reuse, R159 ;  /* 0x0000009f039f7220 */ /* 0x040fe20000410000 */
[C---:B------:R-:W-:Y:S01]  /*19a00*/  FMUL.FTZ R166, R3.reuse, R166 ;  /* 0x000000a603a67220 */ /* 0x040fe20000410000 */
[C---:B------:R-:W-:Y:S01]  /*19a10*/  FMUL.FTZ R9, R3.reuse, R167 ;  /* 0x000000a703097220 */ /* 0x040fe20000410000 */
[----:B------:R-:W-:Y:S01]  /*19a20*/  FMUL.FTZ R174, R3, R174 ;  /* 0x000000ae03ae7220 */ /* 0x000fe20000410000 */
[----:B------:R-:W-:-:S02]  /*19a30*/  SEL R81, R81, 0xffffffe0, !P1 ;  /* 0xffffffe051517807 */ /* 0x000fc40004800000 */
        /* <DEDUP_REMOVED lines=9> */
.L_x_129:
        /* <DEDUP_REMOVED lines=25> */
.L_x_130:
        /* <DEDUP_REMOVED lines=112> */
[----:B------:R-:W-:Y:S01]  /*1a360*/  STS [R20+0x2000], R12 ;  /* 0x0020000c14007388 */ /* 0x000fe20000000800 */
        /* <DEDUP_REMOVED lines=18> */
[----:B------:R-:W-:Y:S02]  /*1a490*/  F2FP.F16.F32.PACK_AB R18, R18, R176 ;  /* 0x000000b01212723e */ /* 0x000fe400000000ff */
[----:B------:R-:W-:Y:S01]  /*1a4a0*/  F2FP.F16.F32.PACK_AB R17, R179, R17 ;  /* 0x00000011b311723e */ /* 0x000fe200000000ff */
[----:B------:R4:W-:Y:S01]  /*1a4b0*/  STS [R13], R7 ;  /* 0x000000070d007388 */ /* 0x0009e20000000800 */
        /* <DEDUP_REMOVED lines=26> */
[----:B------:R2:W-:Y:S01]  /*1a660*/  STS [R4+0x400], R15 ;  /* 0x0004000f04007388 */ /* 0x0005e20000000800 */
[----:B------:R-:W-:-:S02]  /*1a670*/  F2FP.F16.F32.PACK_AB R33, R75, R33 ;  /* 0x000000214b21723e */ /* 0x000fc400000000ff */
[----:B------:R-:W-:Y:S01]  /*1a680*/  F2FP.F16.F32.PACK_AB R30, R30, R76 ;  /* 0x0000004c1e1e723e */ /* 0x000fe200000000ff */
[----:B------:R4:W-:Y:S01]  /*1a690*/  STS [R3+0x2000], R18 ;  /* 0x0020001203007388 */ /* 0x0009e20000000800 */
[----:B------:R-:W-:Y:S01]  /*1a6a0*/  F2FP.F16.F32.PACK_AB R29, R79, R29 ;  /* 0x0000001d4f1d723e */ /* 0x000fe200000000ff */
[----:B-----5:R-:W5:Y:S01]  /*1a6b0*/  @P2 LDC.64 R8, c[0x0][0x2c0] ;  /* 0x0000b000ff082b82 */ /* 0x020f620000000a00 */
[----:B------:R-:W-:Y:S01]  /*1a6c0*/  F2FP.F16.F32.PACK_AB R28, R85, R84 ;  /* 0x00000054551c723e */ /* 0x000fe200000000ff */
[----:B------:R-:W-:Y:S01]  /*1a6d0*/  STS [R3+0x2400], R17 ;  /* 0x0024001103007388 */ /* 0x000fe20000000800 */
[----:B------:R-:W-:Y:S02]  /*1a6e0*/  F2FP.F16.F32.PACK_AB R27, R27, R86 ;  /* 0x000000561b1b723e */ /* 0x000fe400000000ff */
[----:B------:R-:W-:Y:S01]  /*1a6f0*/  F2FP.F16.F32.PACK_AB R25, R25, R98 ;  /* 0x000000621919723e */ /* 0x000fe200000000ff */
[----:B------:R-:W-:Y:S01]  /*1a700*/  STS [R4+0x2000], R46 ;  /* 0x0020002e04007388 */ /* 0x000fe20000000800 */
[----:B------:R-:W-:Y:S01]  /*1a710*/  F2FP.F16.F32.PACK_AB R26, R97, R96 ;  /* 0x00000060611a723e */ /* 0x000fe200000000ff */
[----:B---3--:R-:W3:Y:S01]  /*1a720*/  @P1 LDC R6, c[0x0][0x2e4] ;  /* 0x0000b900ff061b82 */ /* 0x008ee20000000800 */
[----:B------:R-:W-:Y:S01]  /*1a730*/  F2FP.F16.F32.PACK_AB R48, R48, R88 ;  /* 0x000000583030723e */ /* 0x000fe200000000ff */
[----:B------:R-:W-:Y:S01]  /*1a740*/  STS [R4+0x2400], R45 ;  /* 0x0024002d04007388 */ /* 0x000fe20000000800 */
[----:B------:R-:W-:-:S02]  /*1a750*/  F2FP.F16.F32.PACK_AB R47, R91, R47 ;  /* 0x0000002f5b2f723e */ /* 0x000fc400000000ff */
[----:B------:R-:W-:Y:S01]  /*1a760*/  F2FP.F16.F32.PACK_AB R58, R58, R92 ;  /* 0x0000005c3a3a723e */ /* 0x000fe200000000ff */
[----:B------:R-:W-:Y:S01]  /*1a770*/  STS [R2], R44 ;  /* 0x0000002c02007388 */ /* 0x000fe20000000800 */
[----:B------:R-:W-:Y:S01]  /*1a780*/  F2FP.F16.F32.PACK_AB R57, R95, R57 ;  /* 0x000000395f39723e */ /* 0x000fe200000000ff */
[----:B------:R-:W-:Y:S01]  /*1a790*/  @!P2 IMAD.MOV.U32 R7, RZ, RZ, 0x1 ;  /* 0x00000001ff07a424 */ /* 0x000fe200078e00ff */
[----:B------:R-:W-:Y:S01]  /*1a7a0*/  F2FP.F16.F32.PACK_AB R56, R56, R100 ;  /* 0x000000643838723e */ /* 0x000fe200000000ff */
[----:B------:R-:W-:Y:S01]  /*1a7b0*/  STS [R2+0x400], R43 ;  /* 0x0004002b02007388 */ /* 0x000fe20000000800 */
[----:B------:R-:W-:Y:S01]  /*1a7c0*/  F2FP.F16.F32.PACK_AB R55, R55, R102 ;  /* 0x000000663737723e */ /* 0x000fe200000000ff */
[----:B-1----:R-:W1:Y:S01]  /*1a7d0*/  @P6 LDC R14, c[0x0][0x2e8] ;  /* 0x0000ba00ff0e6b82 */ /* 0x002e620000000800 */
[----:B------:R-:W-:Y:S01]  /*1a7e0*/  F2FP.F16.F32.PACK_AB R52, R52, R112 ;  /* 0x000000703434723e */ /* 0x000fe200000000ff */
[----:B------:R-:W1:Y:S01]  /*1a7f0*/  S2R R11, SR_CTAID.Y ;  /* 0x00000000000b7919 */ /* 0x000e620000002600 */
[----:B------:R-:W-:-:S02]  /*1a800*/  F2FP.F16.F32.PACK_AB R51, R51, R114 ;  /* 0x000000723333723e */ /* 0x000fc400000000ff */
[----:B------:R-:W-:Y:S01]  /*1a810*/  F2FP.F16.F32.PACK_AB R54, R54, R104 ;  /* 0x000000683636723e */ /* 0x000fe200000000ff */
[----:B------:R-:W-:Y:S01]  /*1a820*/  STS [R5], R40 ;  /* 0x0000002805007388 */ /* 0x000fe20000000800 */
[----:B------:R-:W-:Y:S01]  /*1a830*/  F2FP.F16.F32.PACK_AB R53, R107, R53 ;  /* 0x000000356b35723e */ /* 0x000fe200000000ff */
[----:B--2---:R-:W2:Y:S01]  /*1a840*/  @P5 LDC R15, c[0x0][0x2e8] ;  /* 0x0000ba00ff0f5b82 */ /* 0x004ea20000000800 */
        /* <DEDUP_REMOVED lines=15> */
[----:B------:R-:W-:Y:S01]  /*1a940*/  ISETP.NE.AND P4, PT, R140, RZ, PT ;  /* 0x000000ff8c00720c */ /* 0x000fe20003f85270 */
[----:B------:R-:W-:Y:S01]  /*1a950*/  STS [R21+0x4000], R36 ;  /* 0x0040002415007388 */ /* 0x000fe20000000800 */
[----:B------:R-:W-:Y:S02]  /*1a960*/  MOV R22, 0x7f800000 ;  /* 0x7f80000000167802 */ /* 0x000fe40000000f00 */
[----:B------:R-:W-:Y:S01]  /*1a970*/  MOV R19, 0x7f800000 ;  /* 0x7f80000000137802 */ /* 0x000fe20000000f00 */
[----:B------:R-:W-:Y:S01]  /*1a980*/  STS [R21+0x4400], R35 ;  /* 0x0044002315007388 */ /* 0x000fe20000000800 */
[----:B----4-:R-:W-:-:S03]  /*1a990*/  MOV R18, 0x7f800000 ;  /* 0x7f80000000127802 */ /* 0x010fc60000000f00 */
[----:B------:R-:W-:Y:S04]  /*1a9a0*/  STS [R20+0x4000], R32 ;  /* 0x0040002014007388 */ /* 0x000fe80000000800 */
[----:B------:R-:W-:Y:S01]  /*1a9b0*/  STS [R20+0x4400], R31 ;  /* 0x0044001f14007388 */ /* 0x000fe20000000800 */
[----:B------:R-:W4:Y:S03]  /*1a9c0*/  @P4 LDC R12, c[0x0][0x2e8] ;  /* 0x0000ba00ff0c4b82 */ /* 0x000f260000000800 */
[----:B------:R-:W-:Y:S04]  /*1a9d0*/  STS [R21+0x6000], R34 ;  /* 0x0060002215007388 */ /* 0x000fe80000000800 */
[----:B------:R5:W-:Y:S04]  /*1a9e0*/  STS [R21+0x6400], R33 ;  /* 0x0064002115007388 */ /* 0x000be80000000800 */
[----:B------:R-:W-:Y:S04]  /*1a9f0*/  STS [R20+0x6000], R30 ;  /* 0x0060001e14007388 */ /* 0x000fe80000000800 */
[----:B------:R-:W-:Y:S04]  /*1aa00*/  STS [R20+0x6400], R29 ;  /* 0x0064001d14007388 */ /* 0x000fe80000000800 */
[----:B------:R-:W-:Y:S04]  /*1aa10*/  STS [R0+0x4000], R28 ;  /* 0x0040001c00007388 */ /* 0x000fe80000000800 */
[----:B------:R-:W-:Y:S04]  /*1aa20*/  STS [R0+0x4400], R27 ;  /* 0x0044001b00007388 */ /* 0x000fe80000000800 */
[----:B------:R3:W-:Y:S04]  /*1aa30*/  STS [R13+0x4400], R25 ;  /* 0x004400190d007388 */ /* 0x0007e80000000800 */
[----:B------:R-:W-:Y:S01]  /*1aa40*/  STS [R13+0x4000], R26 ;  /* 0x0040001a0d007388 */ /* 0x000fe20000000800 */
[----:B-----5:R-:W-:-:S03]  /*1aa50*/  MOV R21, 0x7f800000 ;  /* 0x7f80000000157802 */ /* 0x020fc60000000f00 */
[----:B------:R-:W-:Y:S04]  /*1aa60*/  STS [R0+0x6000], R48 ;  /* 0x0060003000007388 */ /* 0x000fe80000000800 */
[----:B------:R5:W-:Y:S04]  /*1aa70*/  STS [R0+0x6400], R47 ;  /* 0x0064002f00007388 */ /* 0x000be80000000800 */
[----:B------:R-:W-:Y:S04]  /*1aa80*/  STS [R13+0x6000], R58 ;  /* 0x0060003a0d007388 */ /* 0x000fe80000000800 */
[----:B------:R1:W-:Y:S04]  /*1aa90*/  STS [R13+0x6400], R57 ;  /* 0x006400390d007388 */ /* 0x0003e80000000800 */
[----:B------:R-:W-:Y:S01]  /*1aaa0*/  STS [R3+0x4000], R56 ;  /* 0x0040003803007388 */ /* 0x000fe20000000800 */
[----:B---3--:R-:W3:Y:S03]  /*1aab0*/  S2R R25, SR_CTAID.Z ;  /* 0x0000000000197919 */ /* 0x008ee60000002700 */
[----:B------:R-:W-:Y:S04]  /*1aac0*/  STS [R3+0x4400], R55 ;  /* 0x0044003703007388 */ /* 0x000fe80000000800 */
[----:B------:R-:W-:Y:S01]  /*1aad0*/  STS [R4+0x4000], R52 ;  /* 0x0040003404007388 */ /* 0x000fe20000000800 */
[----:B-----5:R-:W-:Y:S01]  /*1aae0*/  @P2 IMAD R0, R9, R8, RZ ;  /* 0x0000000809002224 */ /* 0x020fe200078e02ff */
[----:B------:R-:W-:Y:S01]  /*1aaf0*/  @!P2 MOV R0, R6 ;  /* 0x000000060000a202 */ /* 0x000fe20000000f00 */
[----:B------:R-:W5:Y:S01]  /*1ab00*/  @P0 LDC R9, c[0x0][0x2e8] ;  /* 0x0000ba00ff090b82 */ /* 0x000f620000000800 */
[----:B------:R-:W-:Y:S01]  /*1ab10*/  STS [R4+0x4400], R51 ;  /* 0x0044003304007388 */ /* 0x000fe20000000800 */
[----:B------:R-:W2:Y:S01]  /*1ab20*/  S2R R16, SR_TID.X ;  /* 0x0000000000107919 */ /* 0x000ea20000002100 */
[----:B-1----:R-:W-:Y:S02]  /*1ab30*/  @P5 MUFU.LG2 R13, R139 ;  /* 0x0000008b000d5308 */ /* 0x002fe40000000c00 */
[----:B------:R-:W-:Y:S04]  /*1ab40*/  STS [R3+0x6000], R54 ;  /* 0x0060003603007388 */ /* 0x000fe80000000800 */
[----:B------:R1:W-:Y:S04]  /*1ab50*/  STS [R3+0x6400], R53 ;  /* 0x0064003503007388 */ /* 0x0003e80000000800 */
[----:B------:R-:W-:Y:S04]  /*1ab60*/  STS [R4+0x6000], R50 ;  /* 0x0060003204007388 */ /* 0x000fe80000000800 */
[----:B------:R4:W-:Y:S04]  /*1ab70*/  STS [R4+0x6400], R49 ;  /* 0x0064003104007388 */ /* 0x0009e80000000800 */
[----:B------:R-:W-:Y:S04]  /*1ab80*/  STS [R2+0x4000], R64 ;  /* 0x0040004002007388 */ /* 0x000fe80000000800 */
[----:B------:R-:W-:Y:S04]  /*1ab90*/  STS [R2+0x4400], R63 ;  /* 0x0044003f02007388 */ /* 0x000fe80000000800 */
[----:B------:R-:W-:Y:S04]  /*1aba0*/  STS [R5+0x4000], R60 ;  /* 0x0040003c05007388 */ /* 0x000fe80000000800 */
[----:B------:R-:W-:Y:S01]  /*1abb0*/  STS [R5+0x4400], R59 ;  /* 0x0044003b05007388 */ /* 0x000fe20000000800 */
[----:B-1----:R-:W-:Y:S01]  /*1abc0*/  @P2 MOV R3, 0x1 ;  /* 0x0000000100032802 */ /* 0x002fe20000000f00 */
[----:B------:R-:W-:-:S02]  /*1abd0*/  @!P2 IMAD R3, R6, R10, RZ ;  /* 0x0000000a0603a224 */ /* 0x000fc400078e02ff */
[----:B------:R-:W-:Y:S04]  /*1abe0*/  STS [R2+0x6000], R62 ;  /* 0x0060003e02007388 */ /* 0x000fe80000000800 */
[----:B------:R1:W-:Y:S01]  /*1abf0*/  STS [R2+0x6400], R61 ;  /* 0x0064003d02007388 */ /* 0x0003e20000000800 */
[----:B----4-:R-:W-:Y:S03]  /*1ac00*/  @P4 MUFU.LG2 R4, R132 ;  /* 0x0000008400044308 */ /* 0x010fe60000000c00 */
[----:B------:R-:W-:Y:S04]  /*1ac10*/  STS [R5+0x6000], R65 ;  /* 0x0060004105007388 */ /* 0x000fe80000000800 */
[----:B------:R4:W-:Y:S01]  /*1ac20*/  STS [R5+0x6400], R66 ;  /* 0x0064004205007388 */ /* 0x0009e20000000800 */
[----:B------:R-:W-:Y:S01]  /*1ac30*/  BAR.SYNC.DEFER_BLOCKING 0x0 ;  /* 0x0000000000007b1d */ /* 0x000fe20000010000 */
[----:B-1----:R-:W-:Y:S01]  /*1ac40*/  IMAD R2, R11, R3, RZ ;  /* 0x000000030b027224 */ /* 0x002fe200078e02ff */
[----:B--2---:R-:W-:Y:S01]  /*1ac50*/  SHF.R.S32.HI R11, RZ, 0x1f, R16 ;  /* 0x0000001fff0b7819 */ /* 0x004fe20000011410 */
[----:B------:R-:W-:-:S03]  /*1ac60*/  IMAD R3, R7, UR4, RZ ;  /* 0x0000000407037c24 */ /* 0x000fc6000f8e02ff */
[----:B------:R-:W-:Y:S02]  /*1ac70*/  SEL R2, R2, RZ, !P3 ;  /* 0x000000ff02027207 */ /* 0x000fe40005800000 */
[----:B------:R-:W-:Y:S01]  /*1ac80*/  LEA.HI R11, R11, R16, RZ, 0x3 ;  /* 0x000000100b0b7211 */ /* 0x000fe200078f18ff */
[----:B----4-:R-:W-:Y:S01]  /*1ac90*/  @P6 MUFU.LG2 R5, R138 ;  /* 0x0000008a00056308 */ /* 0x010fe20000000c00 */
[----:B------:R-:W-:Y:S01]  /*1aca0*/  LOP3.LUT P6, RZ, R141, 0x3, RZ, 0xc0, !PT ;  /* 0x000000038dff7812 */ /* 0x000fe200078cc0ff */
[----:B---3--:R-:W-:Y:S01]  /*1acb0*/  IMAD R0, R25, R0, R2 ;  /* 0x0000000019007224 */ /* 0x008fe200078e0202 */
[----:B------:R-:W-:Y:S01]  /*1acc0*/  SHF.L.U32 R2, R3, 0x7, RZ ;  /* 0x0000000703027819 */ /* 0x000fe200000006ff */
[----:B------:R1:W2:Y:S01]  /*1acd0*/  LDS.128 R32, [R251+0x3800] ;  /* 0x00380000fb207984 */ /* 0x0002a20000000c00 */
[----:B------:R-:W-:Y:S02]  /*1ace0*/  SHF.R.S32.HI R10, RZ, 0x3, R11 ;  /* 0x00000003ff0a7819 */ /* 0x000fe4000001140b */
[----:B------:R-:W-:Y:S01]  /*1acf0*/  SHF.R.S32.HI R8, RZ, 0x1f, R2 ;  /* 0x0000001fff087819 */ /* 0x000fe20000011402 */
[----:B------:R-:W3:Y:S01]  /*1ad00*/  @P0 MUFU.LG2 R3, R137 ;  /* 0x0000008900030308 */ /* 0x000ee20000000c00 */
[----:B------:R1:W4:Y:S01]  /*1ad10*/  LDS.128 R28, [R251+0x7800] ;  /* 0x00780000fb1c7984 */ /* 0x0003220000000c00 */
[----:B------:R-:W-:-:S02]  /*1ad20*/  IADD3 R6, P2, P1, R2, R68, R0 ;  /* 0x0000004402067210 */ /* 0x000fc4000795e000 */
[----:B------:R-:W-:Y:S01]  /*1ad30*/  SHF.R.S32.HI R2, RZ, 0x1f, R0 ;  /* 0x0000001fff027819 */ /* 0x000fe20000011400 */
[----:B------:R-:W-:-:S03]  /*1ad40*/  VIADD R0, R10, 0x10 ;  /* 0x000000100a007836 */ /* 0x000fc60000000000 */
[----:B------:R-:W-:Y:S01]  /*1ad50*/  IADD3.X R8, R8, R69, R2, P2, P1 ;  /* 0x0000004508087210 */ /* 0x000fe200017e2402 */
[----:B------:R-:W-:Y:S01]  /*1ad60*/  VIADD R2, R10, 0x20 ;  /* 0x000000200a027836 */ /* 0x000fe20000000000 */
[----:B------:R-:W-:Y:S02]  /*1ad70*/  ISETP.NE.AND P1, PT, R140, RZ, PT ;  /* 0x000000ff8c00720c */ /* 0x000fe40003f25270 */
[----:B------:R-:W-:Y:S02]  /*1ad80*/  ISETP.GE.AND P4, PT, R0, UR12, PT ;  /* 0x0000000c00007c0c */ /* 0x000fe4000bf86270 */
[----:B------:R-:W-:Y:S02]  /*1ad90*/  IADD3 R0, R10, 0x30, RZ ;  /* 0x000000300a007810 */ /* 0x000fe40007ffe0ff */
[----:B------:R-:W-:Y:S01]  /*1ada0*/  ISETP.GE.AND P3, PT, R2, UR12, PT ;  /* 0x0000000c02007c0c */ /* 0x000fe2000bf66270 */
[----:B---3--:R-:W-:Y:S01]  /*1adb0*/  @P0 FMUL.FTZ R3, R3, 0.69314718246459960938 ;  /* 0x3f31721803030820 */ /* 0x008fe20000410000 */
[----:B------:R-:W-:Y:S01]  /*1adc0*/  ISETP.GE.AND P2, PT, R0, UR12, PT ;  /* 0x0000000c00007c0c */ /* 0x000fe2000bf46270 */
[C---:B------:R-:W-:Y:S01]  /*1add0*/  VIADD R0, R10.reuse, 0x50 ;  /* 0x000000500a007836 */ /* 0x040fe20000000000 */
[----:B------:R-:W-:Y:S01]  /*1ade0*/  IADD3 R2, R10, 0x40, RZ ;  /* 0x000000400a027810 */ /* 0x000fe20007ffe0ff */
[----:B-----5:R-:W-:Y:S01]  /*1adf0*/  @P0 FFMA.FTZ R22, R135, R9, R3 ;  /* 0x0000000987160223 */ /* 0x020fe20000010003 */
[----:B------:R-:W-:Y:S01]  /*1ae00*/  ISETP.NE.AND P0, PT, R101, RZ, PT ;  /* 0x000000ff6500720c */ /* 0x000fe20003f05270 */
[----:B------:R-:W-:Y:S01]  /*1ae10*/  @P1 FMUL.FTZ R4, R4, 0.69314718246459960938 ;  /* 0x3f31721804041820 */ /* 0x000fe20000410000 */
[----:B------:R-:W-:-:S03]  /*1ae20*/  LOP3.LUT R3, R11, 0xfffffff8, RZ, 0xc0, !PT ;  /* 0xfffffff80b037812 */ /* 0x000fc600078ec0ff */
[----:B------:R-:W-:Y:S01]  /*1ae30*/  @P1 FFMA.FTZ R21, R136, R12, R4 ;  /* 0x0000000c88151223 */ /* 0x000fe20000010004 */
[----:B------:R-:W-:Y:S01]  /*1ae40*/  ISETP.GE.AND P1, PT, R2, UR12, PT ;  /* 0x0000000c02007c0c */ /* 0x000fe2000bf26270 */
[----:B------:R-:W-:-:S04]  /*1ae50*/  @P5 FMUL.FTZ R2, R13, 0.69314718246459960938 ;  /* 0x3f3172180d025820 */ /* 0x000fc80000410000 */
[----:B------:R-:W-:Y:S02]  /*1ae60*/  @P5 FFMA.FTZ R18, R133, R15, R2 ;  /* 0x0000000f85125223 */ /* 0x000fe40000010002 */
[----:B------:R-:W-:-:S04]  /*1ae70*/  @P0 FMUL.FTZ R4, R5, 0.69314718246459960938 ;  /* 0x3f31721805040820 */ /* 0x000fc80000410000 */
[----:B------:R-:W-:Y:S01]  /*1ae80*/  @P0 FFMA.FTZ R19, R134, R14, R4 ;  /* 0x0000000e86130223 */ /* 0x000fe20000010004 */
[----:B------:R-:W-:Y:S02]  /*1ae90*/  ISETP.GE.AND P0, PT, R0, UR12, PT ;  /* 0x0000000c00007c0c */ /* 0x000fe4000bf06270 */
[----:B------:R-:W-:-:S04]  /*1aea0*/  IADD3 R0, -R3, R16, RZ ;  /* 0x0000001003007210 */ /* 0x000fc80007ffe1ff */
[----:B------:R-:W-:Y:S01]  /*1aeb0*/  SHF.L.U32 R17, R0, 0x3, RZ ;  /* 0x0000000300117819 */ /* 0x000fe200000006ff */
[----:B-12-4-:R-:W-:Y:S06]  /*1aec0*/  @P6 BRA `(.L_x_132) ;  /* 0x0000000000dc6947 */ /* 0x016fec0003800000 */
[----:B------:R-:W1:Y:S01]  /*1aed0*/  S2R R3, SR_TID.X ;  /* 0x0000000000037919 */ /* 0x000e620000002100 */
[----:B------:R-:W-:Y:S02]  /*1aee0*/  SHF.R.S32.HI R2, RZ, 0x1f, R80 ;  /* 0x0000001fff027819 */ /* 0x000fe40000011450 */
[----:B------:R-:W-:Y:S02]  /*1aef0*/  P2R R24, PR, RZ, 0x2 ;  /* 0x00000002ff187803 */ /* 0x000fe40000000000 */
[----:B------:R-:W-:Y:S02]  /*1af00*/  LEA.HI R2, R2, R80, RZ, 0x2 ;  /* 0x0000005002027211 */ /* 0x000fe400078f10ff */
[----:B------:R-:W-:Y:S02]  /*1af10*/  P2R R23, PR, RZ, 0x1 ;  /* 0x00000001ff177803 */ /* 0x000fe40000000000 */
[----:B------:R-:W-:Y:S02]  /*1af20*/  LOP3.LUT R2, R2, 0xffffffc, RZ, 0xc0, !PT ;  /* 0x0ffffffc02027812 */ /* 0x000fe400078ec0ff */
[----:B------:R-:W-:-:S03]  /*1af30*/  P2R R20, PR, RZ, 0x4 ;  /* 0x00000004ff147803 */ /* 0x000fc60000000000 */
        /* <DEDUP_REMOVED lines=48> */
.L_x_132:
[----:B------:R-:W-:Y:S05]  /*1b240*/  BSYNC B0 ;  /* 0x0000000000007941 */ /* 0x000fea0003800000 */
.L_x_131:
[----:B--2---:R-:W-:Y:S01]  /*1b250*/  SHF.R.S32.HI R3, RZ, 0x1f, R17 ;  /* 0x0000001fff037819 */ /* 0x004fe20000011411 */
[----:B------:R-:W-:Y:S01]  /*1b260*/  IMAD.U32 R6, RZ, RZ, UR16 ;  /* 0x00000010ff067e24 */ /* 0x000fe2000f8e00ff */
[----:B------:R-:W-:Y:S01]  /*1b270*/  IADD3 R2, P5, R17, UR8, RZ ;  /* 0x0000000811027c10 */ /* 0x000fe2000ffbe0ff */
[C---:B------:R-:W-:Y:S01]  /*1b280*/  VIADD R0, R10.reuse, 0x60 ;  /* 0x000000600a007836 */ /* 0x040fe20000000000 */
[--C-:B------:R-:W-:Y:S01]  /*1b290*/  SHF.R.S32.HI R11, RZ, 0x1f, R10.reuse ;  /* 0x0000001fff0b7819 */ /* 0x100fe2000001140a */
[----:B------:R1:W2:Y:S01]  /*1b2a0*/  LDS.128 R12, [R251] ;  /* 0x00000000fb0c7984 */ /* 0x0002a20000000c00 */
[----:B------:R-:W-:Y:S01]  /*1b2b0*/  IADD3.X R3, R3, UR6, RZ, P5, !PT ;  /* 0x0000000603037c10 */ /* 0x000fe2000affe4ff */
[----:B------:R-:W-:Y:S01]  /*1b2c0*/  ULDC.64 UR4, c[0x0][0x2a0] ;  /* 0x0000a80000047ab9 */ /* 0x000fe20000000a00 */
[----:B------:R-:W-:Y:S01]  /*1b2d0*/  ISETP.GE.AND P5, PT, R10, UR12, PT ;  /* 0x0000000c0a007c0c */ /* 0x000fe2000bfa6270 */
[----:B------:R-:W-:Y:S01]  /*1b2e0*/  IMAD.WIDE R6, R6, 0x80, R10 ;  /* 0x0000008006067825 */ /* 0x000fe200078e020a */
[----:B------:R-:W-:Y:S01]  /*1b2f0*/  IADD3 R20, R10, 0x70, RZ ;  /* 0x000000700a147810 */ /* 0x000fe20007ffe0ff */
[----:B------:R-:W-:Y:S01]  /*1b300*/  BSSY B0, `(.L_x_133) ;  /* 0x0000014000007945 */ /* 0x000fe20003800000 */
[----:B------:R1:W3:Y:S01]  /*1b310*/  LDS.128 R8, [R251+0x4000] ;  /* 0x00400000fb087984 */ /* 0x0002e20000000c00 */
        /* <DEDUP_REMOVED lines=16> */
[----:B--2---:R4:W-:Y:S04]  /*1b420*/  STG.E.128 desc[UR18][R4.64], R12 ;  /* 0x0000000c04007986 */ /* 0x0049e8000c101d12 */
[----:B---3--:R4:W-:Y:S02]  /*1b430*/  STG.E.128 desc[UR18][R4.64+0x80], R8 ;  /* 0x0000800804007986 */ /* 0x0089e4000c101d12 */
.L_x_134:
[----:B------:R-:W-:Y:S05]  /*1b440*/  BSYNC B0 ;  /* 0x0000000000007941 */ /* 0x000fea0003800000 */
.L_x_133:
[----:B--2-4-:R2:W4:Y:S01]  /*1b450*/  LDS.128 R12, [R251+0x800] ;  /* 0x00080000fb0c7984 */ /* 0x0145220000000c00 */
[----:B------:R-:W-:Y:S01]  /*1b460*/  BSSY B0, `(.L_x_135) ;  /* 0x0000012000007945 */ /* 0x000fe20003800000 */
[----:B------:R-:W-:Y:S02]  /*1b470*/  ISETP.GE.AND P5, PT, R20, UR12, PT ;  /* 0x0000000c14007c0c */ /* 0x000fe4000bfa6270 */
[----:B---3--:R2:W3:Y:S01]  /*1b480*/  LDS.128 R8, [R251+0x4800] ;  /* 0x00480000fb087984 */ /* 0x0084e20000000c00 */
        /* <DEDUP_REMOVED lines=13> */
[----:B----4-:R4:W-:Y:S04]  /*1b560*/  STG.E.128 desc[UR18][R4.64], R12 ;  /* 0x0000000c04007986 */ /* 0x0109e8000c101d12 */
[----:B---3--:R4:W-:Y:S02]  /*1b570*/  STG.E.128 desc[UR18][R4.64+0x80], R8 ;  /* 0x0000800804007986 */ /* 0x0089e4000c101d12 */
.L_x_136:
[----:B------:R-:W-:Y:S05]  /*1b580*/  BSYNC B0 ;  /* 0x0000000000007941 */ /* 0x000fea0003800000 */
.L_x_135:
[----:B----4-:R4:W1:Y:S01]  /*1b590*/  LDS.128 R12, [R251+0x1000] ;  /* 0x00100000fb0c7984 */ /* 0x0108620000000c00 */
[----:B------:R-:W-:Y:S03]  /*1b5a0*/  BSSY B0, `(.L_x_137) ;  /* 0x0000011000007945 */ /* 0x000fe60003800000 */
        /* <DEDUP_REMOVED lines=15> */
[----:B---3--:R1:W-:Y:S02]  /*1b6a0*/  STG.E.128 desc[UR18][R4.64+0x80], R8 ;  /* 0x0000800804007986 */ /* 0x0083e4000c101d12 */
.L_x_138:
[----:B------:R-:W-:Y:S05]  /*1b6b0*/  BSYNC B0 ;  /* 0x0000000000007941 */ /* 0x000fea0003800000 */
.L_x_137:
[----:B-1----:R1:W1:Y:S01]  /*1b6c0*/  LDS.128 R12, [R251+0x1800] ;  /* 0x00180000fb0c7984 */ /* 0x0022620000000c00 */
[----:B------:R-:W-:Y:S03]  /*1b6d0*/  BSSY B0, `(.L_x_139) ;  /* 0x0000011000007945 */ /* 0x000fe60003800000 */
[----:B---3--:R3:W1:Y:S01]  /*1b6e0*/  LDS.128 R8, [R251+0x5800] ;  /* 0x00580000fb087984 */ /* 0x0086620000000c00 */
        /* <DEDUP_REMOVED lines=15> */
.L_x_140:
[----:B------:R-:W-:Y:S05]  /*1b7e0*/  BSYNC B0 ;  /* 0x0000000000007941 */ /* 0x000fea0003800000 */
.L_x_139:
        /* <DEDUP_REMOVED lines=18> */
.L_x_142:
[----:B------:R-:W-:Y:S05]  /*1b910*/  BSYNC B0 ;  /* 0x0000000000007941 */ /* 0x000fea0003800000 */
.L_x_141:
        /* <DEDUP_REMOVED lines=18> */
.L_x_144:
[----:B------:R-:W-:Y:S05]  /*1ba40*/  BSYNC B0 ;  /* 0x0000000000007941 */ /* 0x000fea0003800000 */
.L_x_143:
        /* <DEDUP_REMOVED lines=18> */
.L_x_146:
[----:B------:R-:W-:Y:S05]  /*1bb70*/  BSYNC B0 ;  /* 0x0000000000007941 */ /* 0x000fea0003800000 */
.L_x_145:
        /* <DEDUP_REMOVED lines=14> */
[----:B------:R-:W-:Y:S01]  /*1bc60*/  STG.E.128 desc[UR18][R2.64+0x80], R28 ;  /* 0x0000801c02007986 */ /* 0x000fe2000c101d12 */
[----:B------:R-:W-:Y:S05]  /*1bc70*/  EXIT ;  /* 0x000000000000794d */ /* 0x000fea0003800000 */
.L_x_117:
        /* <DEDUP_REMOVED lines=86> */
.L_x_148:
[----:B------:R-:W-:Y:S05]  /*1c1e0*/  BSYNC B0 ;  /* 0x0000000000007941 */ /* 0x000fea0003800000 */
.L_x_147:
        /* <DEDUP_REMOVED lines=18> */
.L_x_150:
[----:B------:R-:W-:Y:S05]  /*1c310*/  BSYNC B0 ;  /* 0x0000000000007941 */ /* 0x000fea0003800000 */
.L_x_149:
        /* <DEDUP_REMOVED lines=18> */
.L_x_152:
[----:B------:R-:W-:Y:S05]  /*1c440*/  BSYNC B0 ;  /* 0x0000000000007941 */ /* 0x000fea0003800000 */
.L_x_151:
        /* <DEDUP_REMOVED lines=17> */
.L_x_154:
[----:B------:R-:W-:Y:S05]  /*1c560*/  BSYNC B0 ;  /* 0x0000000000007941 */ /* 0x000fea0003800000 */
.L_x_153:
        /* <DEDUP_REMOVED lines=17> */
.L_x_156:
[----:B------:R-:W-:Y:S05]  /*1c680*/  BSYNC B0 ;  /* 0x0000000000007941 */ /* 0x000fea0003800000 */
.L_x_155:
        /* <DEDUP_REMOVED lines=17> */
.L_x_158:
[----:B------:R-:W-:Y:S05]  /*1c7a0*/  BSYNC B0 ;  /* 0x0000000000007941 */ /* 0x000fea0003800000 */
.L_x_157:
        /* <DEDUP_REMOVED lines=16> */
.L_x_160:
[----:B------:R-:W-:Y:S05]  /*1c8b0*/  BSYNC B0 ;  /* 0x0000000000007941 */ /* 0x000fea0003800000 */
.L_x_159:
        /* <DEDUP_REMOVED lines=16> */
.L_x_162:
[----:B------:R-:W-:Y:S05]  /*1c9c0*/  BSYNC B0 ;  /* 0x0000000000007941 */ /* 0x000fea0003800000 */
.L_x_161:
        /* <DEDUP_REMOVED lines=10> */
.L_x_164:
[----:B------:R-:W-:Y:S05]  /*1ca70*/  BSYNC B0 ;  /* 0x0000000000007941 */ /* 0x000fea0003800000 */
.L_x_163:
        /* <DEDUP_REMOVED lines=15> */
.L_x_166:
[----:B------:R-:W-:Y:S05]  /*1cb70*/  BSYNC B0 ;  /* 0x0000000000007941 */ /* 0x000fea0003800000 */
.L_x_165:
        /* <DEDUP_REMOVED lines=10> */
.L_x_168:
[----:B------:R-:W-:Y:S05]  /*1cc20*/  BSYNC B0 ;  /* 0x0000000000007941 */ /* 0x000fea0003800000 */
.L_x_167:
        /* <DEDUP_REMOVED lines=10> */
.L_x_170:
[----:B------:R-:W-:Y:S05]  /*1ccd0*/  BSYNC B0 ;  /* 0x0000000000007941 */ /* 0x000fea0003800000 */
.L_x_169:
        /* <DEDUP_REMOVED lines=10> */
.L_x_172:
[----:B------:R-:W-:Y:S05]  /*1cd80*/  BSYNC B0 ;  /* 0x0000000000007941 */ /* 0x000fea0003800000 */
.L_x_171:
        /* <DEDUP_REMOVED lines=10> */
.L_x_174:
[----:B------:R-:W-:Y:S05]  /*1ce30*/  BSYNC B0 ;  /* 0x0000000000007941 */ /* 0x000fea0003800000 */
.L_x_173:
        /* <DEDUP_REMOVED lines=10> */
.L_x_176:
[----:B------:R-:W-:Y:S05]  /*1cee0*/  BSYNC B0 ;  /* 0x0000000000007941 */ /* 0x000fea0003800000 */
.L_x_175:
        /* <DEDUP_REMOVED lines=10> */
.L_x_177:
        /* <DEDUP_REMOVED lines=15> */
.L_x_1740:


//--------------------- .text._ZN5flash16flash_fwd_kernelI23Flash_fwd_kernel_traitsILi128ELi128ELi64ELi4ELb0ELb0EN7cutlass6half_tE19Flash_kernel_traitsILi128ELi128ELi64ELi4ES3_EELb0ELb1ELb0ELb0ELb0ELb0ELb0ELb0EEEvNS_16Flash_fwd_paramsE --------------------------
	.section	.text._ZN5flash16flash_fwd_kernelI23Flash_fwd_kernel_traitsILi128ELi128ELi64ELi4ELb0ELb0EN7cutlass6half_tE19Flash_kernel_traitsILi128ELi128ELi64ELi4ES3_EELb0ELb1ELb0ELb0ELb0ELb0ELb0ELb0EEEvNS_16Flash_fwd_paramsE,"ax",@progbits
	.align	128
        .global         _ZN5flash16flash_fwd_kernelI23Flash_fwd_kernel_traitsILi128ELi128ELi64ELi4ELb0ELb0EN7cutlass6half_tE19Flash_kernel_traitsILi128ELi128ELi64ELi4ES3_EELb0ELb1ELb0ELb0ELb0ELb0ELb0ELb0EEEvNS_16Flash_fwd_paramsE
        .type           _ZN5flash16flash_fwd_kernelI23Flash_fwd_kernel_traitsILi128ELi128ELi64ELi4ELb0ELb0EN7cutlass6half_tE19Flash_kernel_traitsILi128ELi128ELi64ELi4ES3_EELb0ELb1ELb0ELb0ELb0ELb0ELb0ELb0EEEvNS_16Flash_fwd_paramsE,@function
        .size           _ZN5flash16flash_fwd_kernelI23Flash_fwd_kernel_traitsILi128ELi128ELi64ELi4ELb0ELb0EN7cutlass6half_tE19Flash_kernel_traitsILi128ELi128ELi64ELi4ES3_EELb0ELb1ELb0ELb0ELb0ELb0ELb0ELb0EEEvNS_16Flash_fwd_paramsE,(.L_x_1741 - _ZN5flash16flash_fwd_kernelI23Flash_fwd_kernel_traitsILi128ELi128ELi64ELi4ELb0ELb0EN7cutlass6half_tE19Flash_kernel_traitsILi128ELi128ELi64ELi4ES3_EELb0ELb1ELb0ELb0ELb0ELb0ELb0ELb0EEEvNS_16Flash_fwd_paramsE)
        .other          _ZN5flash16flash_fwd_kernelI23Flash_fwd_kernel_traitsILi128ELi128ELi64ELi4ELb0ELb0EN7cutlass6half_tE19Flash_kernel_traitsILi128ELi128ELi64ELi4ES3_EELb0ELb1ELb0ELb0ELb0ELb0ELb0ELb0EEEvNS_16Flash_fwd_paramsE,@"STO_CUDA_ENTRY STV_DEFAULT"
_ZN5flash16flash_fwd_kernelI23Flash_fwd_kernel_traitsILi128ELi128ELi64ELi4ELb0ELb0EN7cutlass6half_tE19Flash_kernel_traitsILi128ELi128ELi64ELi4ES3_EELb0ELb1ELb0ELb0ELb0ELb0ELb0ELb0EEEvNS_16Flash_fwd_paramsE:
.text._ZN5flash16flash_fwd_kernelI23Flash_fwd_kernel_traitsILi128ELi128ELi64ELi4ELb0ELb0EN7cutlass6half_tE19Flash_kernel_traitsILi128ELi128ELi64ELi4ES3_EELb0ELb1ELb0ELb0ELb0ELb0ELb0ELb0EEEvNS_16Flash_fwd_paramsE:
[----:B------:R-:W1:Y:S08]  /*0000*/  LDC R1, c[0x0][0x28] ;  /* 0x00000a00ff017b82 */ /* 0x000e700000000800 */
[----:B------:R-:W2:Y:S01]  /*0010*/  S2UR UR11, SR_CTAID.Y ;  /* 0x00000000000b79c3 */ /* 0x000ea20000002600 */
[----:B------:R-:W-:Y:S01]  /*0020*/  ULDC.64 UR4, c[0x0][0x300] ;  /* 0x0000c00000047ab9 */ /* 0x000fe20000000a00 */
[----:B------:R-:W-:Y:S01]  /*0030*/  ULDC.64 UR6, c[0x0][0x2f0] ;  /* 0x0000bc0000067ab9 */ /* 0x000fe20000000a00 */
[----:B------:R-:W-:Y:S01]  /*0040*/  UISETP.NE.U32.AND UP1, UPT, UR4, URZ, UPT ;  /* 0x0000003f0400728c */ /* 0x000fe2000bf25070 */
[----:B-1----:R-:W-:Y:S01]  /*0050*/  VIADD R1, R1, 0xffffff50 ;  /* 0xffffff5001017836 */ /* 0x002fe20000000000 */
[----:B------:R-:W-:-:S02]  /*0060*/  UISETP.NE.U32.AND UP2, UPT, UR6, URZ, UPT ;  /* 0x0000003f0600728c */ /* 0x000fc4000bf45070 */
[----:B------:R-:W-:Y:S02]  /*0070*/  UISETP.NE.AND.EX UP1, UPT, UR5, URZ, UPT, UP1 ;  /* 0x0000003f0500728c */ /* 0x000fe4000bf25310 */
[----:B------:R-:W-:Y:S01]  /*0080*/  UISETP.NE.AND.EX UP2, UPT, UR7, URZ, UPT, UP2 ;  /* 0x0000003f0700728c */ /* 0x000fe2000bf45320 */
[----:B------:R-:W-:Y:S01]  /*0090*/  ULDC.64 UR8, c[0x0][0x2f0] ;  /* 0x0000bc0000087ab9 */ /* 0x000fe20000000a00 */
[----:B------:R-:W-:Y:S02]  /*00a0*/  ULDC.U8 UR6, c[0x0][0x3c2] ;  /* 0x0000f08000067ab9 */ /* 0x000fe40000000000 */
[----:B------:R-:W-:Y:S01]  /*00b0*/  PLOP3.LUT P0, PT, PT, PT, UP1, 0x80, 0x0 ;  /* 0x000000000000781c */ /* 0x000fe20003f0f018 */
[----:B------:R-:W-:Y:S01]  /*00c0*/  ULDC.64 UR4, c[0x0][0x2f8] ;  /* 0x0000be0000047ab9 */ /* 0x000fe20000000a00 */
[----:B------:R-:W-:Y:S01]  /*00d0*/  PLOP3.LUT P2, PT, PT, PT, UP2, 0x80, 0x0 ;  /* 0x000000000000781c */ /* 0x000fe20003f4f028 */
[----:B------:R-:W-:Y:S02]  /*00e0*/  UISETP.NE.AND UP3, UPT, UR6, URZ, UPT ;  /* 0x0000003f0600728c */ /* 0x000fe4000bf65270 */
[----:B------:R-:W-:Y:S01]  /*00f0*/  UISETP.EQ.U32.AND UP0, UPT, UR4, URZ, UPT ;  /* 0x0000003f0400728c */ /* 0x000fe2000bf02070 */
[----:B------:R-:W-:Y:S01]  /*0100*/  ULDC.64 UR20, c[0x0][0x208] ;  /* 0x0000820000147ab9 */ /* 0x000fe20000000a00 */
[----:B------:R-:W-:-:S02]  /*0110*/  ULDC.64 UR6, c[0x0][0x2f8] ;  /* 0x0000be0000067ab9 */ /* 0x000fc40000000a00 */
        /* <DEDUP_REMOVED lines=8> */
[----:B------:R-:W3:Y:S01]  /*01a0*/  @P2 LDG.E R0, desc[UR20][R10.64+0x4] ;  /* 0x000004140a002981 */ /* 0x000ee2000c1e1900 */
[----:B------:R-:W-:Y:S01]  /*01b0*/  IMAD.U32 R9, RZ, RZ, UR9 ;  /* 0x00000009ff097e24 */ /* 0x000fe2000f8e00ff */
[----:B------:R-:W-:Y:S01]  /*01c0*/  PLOP3.LUT P1, PT, PT, PT, UP0, 0x80, 0x0 ;  /* 0x000000000000781c */ /* 0x000fe20003f2f008 */
[----:B------:R-:W-:-:S03]  /*01d0*/  UIMAD.WIDE UR6, UR11, 0x4, UR6 ;  /* 0x000000040b0678a5 */ /* 0x000fc6000f8e0206 */
[----:B------:R-:W4:Y:S03]  /*01e0*/  @P0 LDG.E R2, desc[UR20][R8.64] ;  /* 0x0000001408020981 */ /* 0x000f26000c1e1900 */
[----:B------:R-:W-:Y:S02]  /*01f0*/  IMAD.U32 R6, RZ, RZ, UR6 ;  /* 0x00000006ff067e24 */ /* 0x000fe4000f8e00ff */
        /* <DEDUP_REMOVED lines=12> */
[----:B------:R-:W-:Y:S01]  /*02c0*/  @UP2 UIADD3 UR17, UR17, -UR15, URZ ;  /* 0x8000000f11112290 */ /* 0x000fe2000fffe03f */
[----:B-----5:R-:W-:-:S06]  /*02d0*/  @!P1 R2UR UR6, R3 ;  /* 0x00000000030692ca */ /* 0x020fcc00000e0000 */
[----:B------:R-:W-:Y:S01]  /*02e0*/  @!UP2 ULDC UR17, c[0x0][0x2c4] ;  /* 0x0000b1000011aab9 */ /* 0x000fe20000000800 */
[----:B-1----:R-:W-:Y:S08]  /*02f0*/  @!P0 BRA `(.L_x_178) ;  /* 0x00000000001c8947 */ /* 0x002ff00003800000 */
[----:B------:R-:W-:-:S13]  /*0300*/  PLOP3.LUT P0, PT, PT, PT, UP3, 0x80, 0x0 ;  /* 0x000000000000781c */ /* 0x000fda0003f0f038 */
[----:B------:R-:W2:Y:S04]  /*0310*/  @P0 LDG.E R0, desc[UR20][R6.64+0x4] ;  /* 0x0000041406000981 */ /* 0x000ea8000c1e1900 */
[----:B------:R-:W3:Y:S01]  /*0320*/  @!P0 LDG.E R2, desc[UR20][R6.64] ;  /* 0x0000001406028981 */ /* 0x000ee2000c1e1900 */
[----:B--2---:R-:W-:-:S13]  /*0330*/  @P0 R2UR UR7, R0 ;  /* 0x00000000000702ca */ /* 0x004fda00000e0000 */
[----:B------:R-:W-:-:S07]  /*0340*/  @UP3 UIADD3 UR7, UR7, -UR6, URZ ;  /* 0x8000000607073290 */ /* 0x000fce000fffe03f */
[----:B---3--:R-:W-:Y:S01]  /*0350*/  @!P0 R2UR UR7, R2 ;  /* 0x00000000020782ca */ /* 0x008fe200000e0000 */
[----:B------:R-:W-:-:S14]  /*0360*/  BRA `(.L_x_179) ;  /* 0x0000000000047947 */ /* 0x000fdc0003800000 */
.L_x_178:
[----:B------:R-:W-:-:S05]  /*0370*/  ULDC UR7, c[0x0][0x2c8] ;  /* 0x0000b20000077ab9 */ /* 0x000fca0000000800 */
.L_x_179:
        /* <DEDUP_REMOVED lines=40> */
[----:B------:R-:W-:Y:S01]  /*0600*/  UISETP.NE.AND UP1, UPT, UR15, -0x1, UPT ;  /* 0xffffffff0f00788c */ /* 0x000fe2000bf25270 */
[----:B------:R-:W-:Y:S01]  /*0610*/  IMAD.U32 R23, RZ, RZ, UR16 ;  /* 0x00000010ff177e24 */ /* 0x000fe2000f8e00ff */
[----:B------:R-:W-:Y:S01]  /*0620*/  UIADD3 UR14, -UR22, UR17, URZ ;  /* 0x00000011160e7290 */ /* 0x000fe2000fffe13f */
[CC--:B------:R-:W-:Y:S01]  /*0630*/  LEA.HI R3, R13.reuse, R124.reuse, RZ, 0x3 ;  /* 0x0000007c0d037211 */ /* 0x0c0fe200078f18ff */
[----:B------:R-:W-:Y:S01]  /*0640*/  UISETP.NE.AND UP0, UPT, UR6, -0x1, UPT ;  /* 0xffffffff0600788c */ /* 0x000fe2000bf05270 */
[----:B------:R-:W-:Y:S02]  /*0650*/  LEA.HI R11, R13, R124, RZ, 0x4 ;  /* 0x0000007c0d0b7211 */ /* 0x000fe400078f20ff */
[----:B------:R-:W-:-:S03]  /*0660*/  SHF.R.S32.HI R14, RZ, 0x3, R3 ;  /* 0x00000003ff0e7819 */ /* 0x000fc60000011403 */
[----:B------:R-:W-:Y:S01]  /*0670*/  PLOP3.LUT P1, PT, PT, PT, UP0, 0x80, 0x0 ;  /* 0x000000000000781c */ /* 0x000fe20003f2f008 */
[----:B------:R-:W-:Y:S01]  /*0680*/  @UP1 ULDC.64 UR4, c[0x0][0x240] ;  /* 0x0000900000041ab9 */ /* 0x000fe20000000a00 */
[----:B------:R-:W-:Y:S01]  /*0690*/  VIADD R6, R14, 0x40 ;  /* 0x000000400e067836 */ /* 0x000fe20000000000 */
[----:B------:R-:W-:Y:S01]  /*06a0*/  @UP1 UIMAD.WIDE.U32 UR26, UR15, UR4, URZ ;  /* 0x000000040f1a12a5 */ /* 0x000fe2000f8e003f */
[--C-:B------:R-:W-:Y:S01]  /*06b0*/  SHF.R.S32.HI R15, RZ, 0x1f, R14.reuse ;  /* 0x0000001fff0f7819 */ /* 0x100fe2000001140e */
[----:B------:R-:W-:Y:S02]  /*06c0*/  @!UP1 USHF.R.S32.HI UR8, URZ, 0x1f, UR11 ;  /* 0x0000001f3f089899 */ /* 0x000fe4000801140b */
[----:B------:R-:W-:Y:S01]  /*06d0*/  ISETP.GE.AND P4, PT, R6, UR14, PT ;  /* 0x0000000e06007c0c */ /* 0x000fe2000bf86270 */
[----:B------:R-:W-:Y:S01]  /*06e0*/  IMAD.MOV.U32 R6, RZ, RZ, RZ ;  /* 0x000000ffff067224 */ /* 0x000fe200078e00ff */
[----:B------:R-:W-:Y:S01]  /*06f0*/  @UP1 UIMAD UR10, UR15, UR5, UR27 ;  /* 0x000000050f0a12a4 */ /* 0x000fe2000f8e021b */
[----:B------:R-:W-:Y:S01]  /*0700*/  IMAD.WIDE R22, R23, 0x80, R14 ;  /* 0x0000008017167825 */ /* 0x000fe200078e020e */
[----:B-1----:R-:W-:Y:S01]  /*0710*/  IABS R2, R0 ;  /* 0x0000000000027213 */ /* 0x002fe20000000000 */
[----:B------:R-:W-:Y:S01]  /*0720*/  @!UP1 ULDC.64 UR4, c[0x0][0x228] ;  /* 0x00008a0000049ab9 */ /* 0x000fe20000000a00 */
[----:B------:R-:W-:-:S02]  /*0730*/  @UP0 UIADD3 UR7, UR12, UR6, URZ ;  /* 0x000000060c070290 */ /* 0x000fc4000fffe03f */
[----:B------:R-:W1:Y:S01]  /*0740*/  I2F.RP R8, R2 ;  /* 0x0000000200087306 */ /* 0x000e620000209400 */
[----:B------:R-:W-:Y:S02]  /*0750*/  @!UP1 UIMAD UR8, UR8, UR4, URZ ;  /* 0x00000004080892a4 */ /* 0x000fe4000f8e023f */
[----:B------:R-:W-:Y:S01]  /*0760*/  @!UP1 UIMAD.WIDE.U32 UR28, UR11, UR4, URZ ;  /* 0x000000040b1c92a5 */ /* 0x000fe2000f8e003f */
[----:B--2---:R-:W-:Y:S01]  /*0770*/  IABS R4, R4 ;  /* 0x0000000400047213 */ /* 0x004fe20000000000 */
[----:B------:R-:W-:-:S03]  /*0780*/  @!UP1 UIMAD UR5, UR11, UR5, UR8 ;  /* 0x000000050b0592a4 */ /* 0x000fc6000f8e0208 */
[----:B------:R-:W-:Y:S01]  /*0790*/  @UP0 ULDC.64 UR8, c[0x0][0x248] ;  /* 0x0000920000080ab9 */ /* 0x000fe20000000a00 */
[----:B------:R-:W-:Y:S02]  /*07a0*/  @!UP1 UIADD3 UR10, UR29, UR5, URZ ;  /* 0x000000051d0a9290 */ /* 0x000fe4000fffe03f */
[----:B------:R-:W-:Y:S02]  /*07b0*/  @UP0 UIMAD.WIDE.U32 UR30, UR7, UR8, URZ ;  /* 0x00000008071e02a5 */ /* 0x000fe4000f8e003f */
[----:B------:R-:W-:Y:S01]  /*07c0*/  @UP0 UIMAD UR7, UR7, UR9, URZ ;  /* 0x00000009070702a4 */ /* 0x000fe2000f8e023f */
[----:B-1----:R-:W1:Y:S01]  /*07d0*/  MUFU.RCP R7, R8 ;  /* 0x0000000800077308 */ /* 0x002e620000001000 */
[----:B------:R-:W-:Y:S02]  /*07e0*/  @!UP1 UMOV UR26, UR28 ;  /* 0x0000001c001a9c82 */ /* 0x000fe40008000000 */
[----:B------:R-:W-:Y:S01]  /*07f0*/  @UP0 UIADD3 UR27, UR31, UR7, URZ ;  /* 0x000000071f1b0290 */ /* 0x000fe2000fffe03f */
[----:B-1----:R-:W-:-:S06]  /*0800*/  VIADD R7, R7, 0xffffffe ;  /* 0x0ffffffe07077836 */ /* 0x002fcc0000000000 */
[----:B------:R-:W1:Y:S02]  /*0810*/  F2I.FTZ.U32.TRUNC.NTZ R7, R7 ;  /* 0x0000000700077305 */ /* 0x000e64000021f000 */
[----:B-1----:R-:W-:-:S04]  /*0820*/  IMAD.MOV R5, RZ, RZ, -R7 ;  /* 0x000000ffff057224 */ /* 0x002fc800078e0a07 */
[----:B------:R-:W-:-:S04]  /*0830*/  IMAD R5, R5, R2, RZ ;  /* 0x0000000205057224 */ /* 0x000fc800078e02ff */
[----:B------:R-:W-:Y:S01]  /*0840*/  IMAD.HI.U32 R211, R7, R5, R6 ;  /* 0x0000000507d37227 */ /* 0x000fe200078e0006 */
[----:B------:R-:W-:-:S03]  /*0850*/  LOP3.LUT R7, R3, 0xfffffff8, RZ, 0xc0, !PT ;  /* 0xfffffff803077812 */ /* 0x000fc600078ec0ff */
[----:B------:R-:W-:Y:S02]  /*0860*/  VIADD R5, R14, 0x60 ;  /* 0x000000600e057836 */ /* 0x000fe40000000000 */
[----:B------:R-:W-:-:S03]  /*0870*/  IMAD.HI.U32 R211, R211, R4, RZ ;  /* 0x00000004d3d37227 */ /* 0x000fc600078e00ff */
[----:B------:R-:W-:Y:S01]  /*0880*/  ISETP.GE.AND P0, PT, R5, UR14, PT ;  /* 0x0000000e05007c0c */ /* 0x000fe2000bf06270 */
[----:B------:R-:W-:Y:S02]  /*0890*/  IMAD.MOV R5, RZ, RZ, -R211 ;  /* 0x000000ffff057224 */ /* 0x000fe400078e0ad3 */
[----:B------:R-:W-:Y:S02]  /*08a0*/  IMAD.SHL.U32 R3, R14, 0x40, RZ ;  /* 0x000000400e037824 */ /* 0x000fe400078e00ff */
[----:B------:R-:W-:Y:S02]  /*08b0*/  IMAD.IADD R10, R124, 0x1, -R7 ;  /* 0x000000017c0a7824 */ /* 0x000fe400078e0a07 */
[----:B------:R-:W-:Y:S01]  /*08c0*/  VIADD R6, R14, 0x50 ;  /* 0x000000500e067836 */ /* 0x000fe20000000000 */
[----:B------:R-:W-:Y:S01]  /*08d0*/  LOP3.LUT R3, R3, 0x1c0, RZ, 0xc0, !PT ;  /* 0x000001c003037812 */ /* 0x000fe200078ec0ff */
[----:B------:R-:W-:Y:S02]  /*08e0*/  IMAD R5, R2, R5, R4 ;  /* 0x0000000502057224 */ /* 0x000fe400078e0204 */
[----:B------:R-:W-:Y:S01]  /*08f0*/  IMAD.SHL.U32 R44, R10, 0x8, RZ ;  /* 0x000000080a2c7824 */ /* 0x000fe200078e00ff */
[----:B------:R-:W-:-:S02]  /*0900*/  ISETP.GE.AND P3, PT, R6, UR14, PT ;  /* 0x0000000e06007c0c */ /* 0x000fc4000bf66270 */
[----:B------:R-:W-:Y:S02]  /*0910*/  ISETP.GT.U32.AND P5, PT, R2, R5, PT ;  /* 0x000000050200720c */ /* 0x000fe40003fa4070 */
[----:B------:R-:W-:Y:S02]  /*0920*/  LOP3.LUT R7, R3, 0x38, R44, 0xf8, !PT ;  /* 0x0000003803077812 */ /* 0x000fe400078ef82c */
[----:B------:R-:W-:Y:S01]  /*0930*/  SHF.R.U32.HI R252, RZ, 0x3, R3 ;  /* 0x00000003fffc7819 */ /* 0x000fe20000011603 */
[----:B------:R-:W-:Y:S08]  /*0940*/  @P1 BRA `(.L_x_181) ;  /* 0x0000000000301947 */ /* 0x000ff00003800000 */
        /* <DEDUP_REMOVED lines=12> */
.L_x_181:
[----:B------:R-:W-:Y:S01]  /*0a10*/  LOP3.LUT R3, R11, 0xfffffff0, RZ, 0xc0, !PT ;  /* 0xfffffff00b037812 */ /* 0x000fe200078ec0ff */
[----:B------:R-:W-:Y:S01]  /*0a20*/  @UP0 UIADD3 UR13, UR12, UR6, URZ ;  /* 0x000000060c0d0290 */ /* 0x000fe2000fffe03f */
[----:B------:R-:W-:Y:S01]  /*0a30*/  @!P5 IMAD.IADD R5, R5, 0x1, -R2 ;  /* 0x000000010505d824 */ /* 0x000fe200078e0a02 */
[----:B------:R-:W-:Y:S01]  /*0a40*/  LOP3.LUT R4, R0, UR24, RZ, 0x3c, !PT ;  /* 0x0000001800047c12 */ /* 0x000fe2000f8e3cff */
[----:B------:R-:W-:Y:S01]  /*0a50*/  @UP0 ULDC.64 UR6, c[0x0][0x250] ;  /* 0x0000940000060ab9 */ /* 0x000fe20000000a00 */
[----:B------:R-:W-:Y:S01]  /*0a60*/  IMAD.IADD R3, R124, 0x1, -R3 ;  /* 0x000000017c037824 */ /* 0x000fe200078e0a03 */
[----:B------:R-:W-:Y:S01]  /*0a70*/  @UP0 UIMAD.WIDE.U32 UR28, UR13, UR6, URZ ;  /* 0x000000060d1c02a5 */ /* 0x000fe2000f8e003f */
[----:B------:R-:W-:Y:S01]  /*0a80*/  ISETP.GE.U32.AND P6, PT, R5, R2, PT ;  /* 0x000000020500720c */ /* 0x000fe20003fc6070 */
[----:B------:R-:W-:Y:S01]  /*0a90*/  @UP0 UIMAD UR13, UR13, UR7, URZ ;  /* 0x000000070d0d02a4 */ /* 0x000fe2000f8e023f */
[----:B------:R-:W-:Y:S01]  /*0aa0*/  @!P5 VIADD R211, R211, 0x1 ;  /* 0x00000001d3d3d836 */ /* 0x000fe20000000000 */
[----:B------:R-:W-:Y:S01]  /*0ab0*/  SHF.R.S32.HI R2, RZ, 0x1f, R3 ;  /* 0x0000001fff027819 */ /* 0x000fe20000011403 */
[----:B------:R-:W-:Y:S01]  /*0ac0*/  USHF.R.S32.HI UR25, URZ, 0x1f, UR24 ;  /* 0x0000001f3f197899 */ /* 0x000fe20008011418 */
[----:B------:R-:W-:Y:S01]  /*0ad0*/  LOP3.LUT R252, R7, R252, RZ, 0x3c, !PT ;  /* 0x000000fc07fc7212 */ /* 0x000fe200078e3cff */
[----:B------:R-:W-:Y:S01]  /*0ae0*/  @UP0 UIADD3 UR13, UR29, UR13, URZ ;  /* 0x0000000d1d0d0290 */ /* 0x000fe2000fffe03f */
[----:B------:R-:W-:-:S02]  /*0af0*/  ISETP.GE.AND P2, PT, R4, RZ, PT ;  /* 0x000000ff0400720c */ /* 0x000fc40003f46270 */
[----:B------:R-:W-:Y:S02]  /*0b00*/  ISETP.NE.AND P5, PT, R0, RZ, PT ;  /* 0x000000ff0000720c */ /* 0x000fe40003fa5270 */
[----:B------:R-:W-:Y:S02]  /*0b10*/  SHF.R.S32.HI R45, RZ, 0x1f, R44 ;  /* 0x0000001fff2d7819 */ /* 0x000fe4000001142c */
[----:B------:R-:W-:Y:S02]  /*0b20*/  LEA.HI R5, R13, R124, RZ, 0x6 ;  /* 0x0000007c0d057211 */ /* 0x000fe400078f30ff */
[----:B------:R-:W-:Y:S01]  /*0b30*/  LEA.HI R9, R2, R3, RZ, 0x3 ;  /* 0x0000000302097211 */ /* 0x000fe200078f18ff */
[----:B------:R-:W-:Y:S06]  /*0b40*/  @P1 BRA `(.L_x_182) ;  /* 0x0000000000301947 */ /* 0x000fec0003800000 */
        /* <DEDUP_REMOVED lines=11> */
[----:B------:R-:W-:-:S12]  /*0c00*/  UIADD3 UR13, UR29, UR5, URZ ;  /* 0x000000051d0d7290 */ /* 0x000fd8000fffe03f */
.L_x_182:
[----:B------:R-:W-:Y:S01]  /*0c10*/  IMAD R7, R15, UR8, RZ ;  /* 0x000000080f077c24 */ /* 0x000fe2000f8e02ff */
[----:B------:R-:W-:Y:S01]  /*0c20*/  LOP3.LUT R8, R9, 0xfffffff8, RZ, 0xc0, !PT ;  /* 0xfffffff809087812 */ /* 0x000fe200078ec0ff */
[----:B------:R-:W-:Y:S01]  /*0c30*/  IMAD.WIDE.U32 R16, R14, UR8, R44 ;  /* 0x000000080e107c25 */ /* 0x000fe2000f8e002c */
[----:B------:R-:W-:Y:S01]  /*0c40*/  ULDC.64 UR4, c[0x0][0x258] ;  /* 0x0000960000047ab9 */ /* 0x000fe20000000a00 */
[----:B------:R-:W-:Y:S01]  /*0c50*/  BSSY B0, `(.L_x_183) ;  /* 0x000004a000007945 */ /* 0x000fe20003800000 */
[----:B------:R-:W-:Y:S01]  /*0c60*/  MOV R18, UR4 ;  /* 0x0000000400127c02 */ /* 0x000fe20008000f00 */
[----:B------:R-:W-:Y:S01]  /*0c70*/  IMAD.SHL.U32 R5, R5, 0x8, RZ ;  /* 0x0000000805057824 */ /* 0x000fe200078e00ff */
[----:B------:R-:W-:Y:S01]  /*0c80*/  IADD3 R4, P1, R16, UR30, RZ ;  /* 0x0000001e10047c10 */ /* 0x000fe2000ff3e0ff */
[----:B------:R-:W-:Y:S01]  /*0c90*/  IMAD R2, R14, UR9, R7 ;  /* 0x000000090e027c24 */ /* 0x000fe2000f8e0207 */
[----:B------:R-:W-:Y:S01]  /*0ca0*/  UIMAD UR25, UR25, UR4, URZ ;  /* 0x00000004191972a4 */ /* 0x000fe2000f8e023f */
[----:B------:R-:W-:Y:S01]  /*0cb0*/  @P6 VIADD R211, R211, 0x1 ;  /* 0x00000001d3d36836 */ /* 0x000fe20000000000 */
[----:B------:R-:W-:Y:S01]  /*0cc0*/  LOP3.LUT R252, R252, 0xfffffe00, R5, 0xf8, !PT ;  /* 0xfffffe00fcfc7812 */ /* 0x000fe200078ef805 */
[----:B------:R-:W-:Y:S01]  /*0cd0*/  IMAD.IADD R8, R3, 0x1, -R8 ;  /* 0x0000000103087824 */ /* 0x000fe200078e0a08 */
[----:B------:R-:W-:Y:S01]  /*0ce0*/  IADD3.X R5, R17, UR27, R2, P1, !PT ;  /* 0x0000001b11057c10 */ /* 0x000fe20008ffe402 */
[----:B------:R-:W-:Y:S01]  /*0cf0*/  IMAD.WIDE.U32 R16, R14, UR6, R44 ;  /* 0x000000060e107c25 */ /* 0x000fe2000f8e002c */
[----:B------:R-:W-:Y:S01]  /*0d00*/  @!P2 IADD3 R211, -R211, RZ, RZ ;  /* 0x000000ffd3d3a210 */ /* 0x000fe20007ffe1ff */
[----:B------:R-:W1:Y:S01]  /*0d10*/  S2UR UR27, SR_CgaCtaId ;  /* 0x00000000001b79c3 */ /* 0x000e620000008800 */
[----:B------:R-:W-:Y:S01]  /*0d20*/  @!P5 LOP3.LUT R211, RZ, R0, RZ, 0x33, !PT ;  /* 0x00000000ffd3d212 */ /* 0x000fe200078e33ff */
[----:B------:R-:W-:Y:S01]  /*0d30*/  IMAD R3, R15, UR6, RZ ;  /* 0x000000060f037c24 */ /* 0x000fe2000f8e02ff */
[----:B------:R-:W-:Y:S01]  /*0d40*/  IADD3 R208, P2, R16, UR28, RZ ;  /* 0x0000001c10d07c10 */ /* 0x000fe2000ff5e0ff */
[C---:B------:R-:W-:Y:S01]  /*0d50*/  VIADD R138, R44.reuse, 0x40 ;  /* 0x000000402c8a7836 */ /* 0x040fe20000000000 */
[----:B------:R-:W-:Y:S01]  /*0d60*/  IADD3 R6, P1, R44, UR26, RZ ;  /* 0x0000001a2c067c10 */ /* 0x000fe2000ff3e0ff */
[C---:B------:R-:W-:Y:S01]  /*0d70*/  IMAD R2, R14.reuse, UR7, R3 ;  /* 0x000000070e027c24 */ /* 0x040fe2000f8e0203 */
[----:B------:R-:W-:Y:S01]  /*0d80*/  SHF.R.S32.HI R0, RZ, 0x1f, R211 ;  /* 0x0000001fff007819 */ /* 0x000fe200000114d3 */
[----:B------:R-:W-:Y:S01]  /*0d90*/  UIMAD UR5, UR24, UR5, UR25 ;  /* 0x00000005180572a4 */ /* 0x000fe2000f8e0219 */
[C---:B------:R-:W-:Y:S01]  /*0da0*/  ISETP.GE.AND P6, PT, R14.reuse, UR14, PT ;  /* 0x0000000e0e007c0c */ /* 0x040fe2000bfc6270 */
[----:B------:R-:W-:Y:S01]  /*0db0*/  UMOV UR4, 0x400 ;  /* 0x0000040000047882 */ /* 0x000fe20000000000 */
[----:B------:R-:W-:Y:S01]  /*0dc0*/  IADD3.X R209, R17, UR13, R2, P2, !PT ;  /* 0x0000000d11d17c10 */ /* 0x000fe200097fe402 */
[----:B------:R-:W-:Y:S01]  /*0dd0*/  ULDC.64 UR12, c[0x0][0x260] ;  /* 0x00009800000c7ab9 */ /* 0x000fe20000000a00 */
[C---:B------:R-:W-:Y:S01]  /*0de0*/  VIADD R17, R14.reuse, 0x10 ;  /* 0x000000100e117836 */ /* 0x040fe20000000000 */
[----:B------:R-:W-:Y:S01]  /*0df0*/  IADD3.X R7, R45, UR10, RZ, P1, !PT ;  /* 0x0000000a2d077c10 */ /* 0x000fe20008ffe4ff */
[----:B------:R-:W-:Y:S01]  /*0e00*/  IMAD.WIDE.U32 R30, R211, UR12, R4 ;  /* 0x0000000cd31e7c25 */ /* 0x000fe2000f8e0004 */
[----:B------:R-:W-:Y:S01]  /*0e10*/  ULDC.64 UR10, c[0x0][0x268] ;  /* 0x00009a00000a7ab9 */ /* 0x000fe20000000a00 */
[----:B------:R-:W-:-:S02]  /*0e20*/  IADD3 R16, R14, 0x20, RZ ;  /* 0x000000200e107810 */ /* 0x000fc40007ffe0ff */
[C---:B------:R-:W-:Y:S01]  /*0e30*/  IMAD R2, R0.reuse, UR12, RZ ;  /* 0x0000000c00027c24 */ /* 0x040fe2000f8e02ff */
[----:B------:R2:W-:Y:S01]  /*0e40*/  STL.64 [R1+0x28], R30 ;  /* 0x0000281e01007387 */ /* 0x0005e20000100a00 */
[----:B------:R-:W-:Y:S01]  /*0e50*/  IMAD R0, R0, UR10, RZ ;  /* 0x0000000a00007c24 */ /* 0x000fe2000f8e02ff */
[----:B------:R-:W-:Y:S01]  /*0e60*/  ISETP.GE.AND P5, PT, R17, UR14, PT ;  /* 0x0000000e11007c0c */ /* 0x000fe2000bfa6270 */
[----:B------:R-:W-:Y:S01]  /*0e70*/  IMAD.WIDE.U32 R18, R18, UR24, R6 ;  /* 0x0000001812127c25 */ /* 0x000fe2000f8e0006 */
[----:B------:R2:W-:Y:S01]  /*0e80*/  STL [R1+0x20], R138 ;  /* 0x0000208a01007387 */ /* 0x0005e20000100800 */
[----:B-1----:R-:W-:Y:S01]  /*0e90*/  ULEA UR4, UR27, UR4, 0x18 ;  /* 0x000000041b047291 */ /* 0x002fe2000f8ec03f */
[----:B------:R-:W-:Y:S01]  /*0ea0*/  R2P PR, R8, 0x6 ;  /* 0x0000000608007804 */ /* 0x000fe20000000000 */
[----:B------:R-:W-:Y:S01]  /*0eb0*/  IMAD R2, R211, UR13, R2 ;  /* 0x0000000dd3027c24 */ /* 0x000fe2000f8e0202 */
[----:B------:R-:W-:Y:S01]  /*0ec0*/  IADD3 R21, R19, UR5, RZ ;  /* 0x0000000513157c10 */ /* 0x000fe2000fffe0ff */
[----:B------:R-:W-:-:S02]  /*0ed0*/  IMAD.WIDE.U32 R208, R211, UR10, R208 ;  /* 0x0000000ad3d07c25 */ /* 0x000fc4000f8e00d0 */
[----:B------:R-:W-:Y:S02]  /*0ee0*/  LEA R252, R252, UR4, 0x1 ;  /* 0x00000004fcfc7c11 */ /* 0x000fe4000f8e08ff */
[----:B------:R-:W-:Y:S01]  /*0ef0*/  IMAD R211, R211, UR11, R0 ;  /* 0x0000000bd3d37c24 */ /* 0x000fe2000f8e0200 */
[----:B------:R-:W-:Y:S01]  /*0f00*/  MOV R0, 0x10 ;  /* 0x0000001000007802 */ /* 0x000fe20000000f00 */
[----:B------:R-:W-:-:S03]  /*0f10*/  IMAD.MOV.U32 R5, RZ, RZ, 0x20 ;  /* 0x00000020ff057424 */ /* 0x000fc600078e00ff */
[----:B------:R-:W-:Y:S02]  /*0f20*/  SEL R4, R0, 0xfffffff0, !P1 ;  /* 0xfffffff000047807 */ /* 0x000fe40004800000 */
[----:B------:R-:W-:Y:S01]  /*0f30*/  SEL R3, R5, 0xffffffe0, !P2 ;  /* 0xffffffe005037807 */ /* 0x000fe20005000000 */
[----:B------:R-:W-:Y:S06]  /*0f40*/  @P6 BRA `(.L_x_184) ;  /* 0x0000000000686947 */ /* 0x000fec0003800000 */
[----:B------:R-:W-:Y:S01]  /*0f50*/  ULDC UR5, c[0x0][0x2d0] ;  /* 0x0000b40000057ab9 */ /* 0x000fe20000000800 */
[----:B------:R-:W-:Y:S01]  /*0f60*/  ULDC.64 UR10, c[0x0][0x240] ;  /* 0x00009000000a7ab9 */ /* 0x000fe20000000a00 */
[----:B------:R-:W-:Y:S01]  /*0f70*/  ISETP.GE.AND P6, PT, R44, UR5, PT ;  /* 0x000000052c007c0c */ /* 0x000fe2000bfc6270 */
[----:B------:R-:W-:Y:S01]  /*0f80*/  IMAD R25, R23, UR10, RZ ;  /* 0x0000000a17197c24 */ /* 0x000fe2000f8e02ff */
[----:B------:R-:W-:Y:S01]  /*0f90*/  ISETP.GE.AND P2, PT, R138, UR5, PT ;  /* 0x000000058a007c0c */ /* 0x000fe2000bf46270 */
[----:B------:R-:W-:Y:S02]  /*0fa0*/  IMAD.MOV.U32 R20, RZ, RZ, R18 ;  /* 0x000000ffff147224 */ /* 0x000fe400078e0012 */
[C---:B------:R-:W-:Y:S02]  /*0fb0*/  IMAD R12, R22.reuse, UR11, R25 ;  /* 0x0000000b160c7c24 */ /* 0x040fe4000f8e0219 */
[----:B------:R-:W-:-:S05]  /*0fc0*/  IMAD.WIDE.U32 R26, R22, UR10, R20 ;  /* 0x0000000a161a7c25 */ /* 0x000fca000f8e0014 */
[----:B------:R-:W-:Y:S01]  /*0fd0*/  IADD3 R12, R27, R12, RZ ;  /* 0x0000000c1b0c7210 */ /* 0x000fe20007ffe0ff */
[----:B------:R-:W1:Y:S01]  /*0fe0*/  @!P6 LDC.64 R6, c[0x0][0x210] ;  /* 0x00008400ff06eb82 */ /* 0x000e620000000a00 */
[----:B------:R3:W-:Y:S01]  /*0ff0*/  @P6 STS.128 [R252], RZ ;  /* 0x000000fffc006388 */ /* 0x0007e20000000c00 */
[----:B-1----:R-:W-:-:S04]  /*1000*/  @!P6 LEA R6, P1, R26, R6, 0x1 ;  /* 0x000000061a06e211 */ /* 0x002fc800078208ff */
[----:B------:R-:W-:-:S05]  /*1010*/  @!P6 LEA.HI.X R7, R26, R7, R12, 0x1, P1 ;  /* 0x000000071a07e211 */ /* 0x000fca00008f0c0c */
[----:B------:R-:W-:Y:S01]  /*1020*/  @!PT LDS RZ, [RZ] ;  /* 0x00000000fffff984 */ /* 0x000fe20000000800 */
[----:B------:R-:W-:Y:S01]  /*1030*/  @!PT LDS RZ, [RZ] ;  /* 0x00000000fffff984 */ /* 0x000fe20000000800 */
[----:B------:R-:W-:Y:S01]  /*1040*/  @!PT LDS RZ, [RZ] ;  /* 0x00000000fffff984 */ /* 0x000fe20000000800 */
[----:B------:R3:W-:Y:S04]  /*1050*/  @!P6 LDGSTS.E.BYPASS.LTC128B.128 [R252], desc[UR20][R6.64] ;  /* 0x0000000006fcefae */ /* 0x0007e8000b901d54 */
[----:B------:R3:W-:Y:S01]  /*1060*/  @P2 STS.128 [R252+0x4000], RZ ;  /* 0x004000fffc002388 */ /* 0x0007e20000000c00 */
[----:B------:R-:W-:Y:S05]  /*1070*/  @P2 BRA `(.L_x_184) ;  /* 0x00000000001c2947 */ /* 0x000fea0003800000 */
[----:B------:R-:W-:Y:S02]  /*1080*/  ULDC.64 UR10, c[0x0][0x210] ;  /* 0x00008400000a7ab9 */ /* 0x000fe40000000a00 */
[----:B---3--:R-:W-:-:S04]  /*1090*/  LEA R6, P1, R26, UR10, 0x1 ;  /* 0x0000000a1a067c11 */ /* 0x008fc8000f8208ff */
[----:B------:R-:W-:-:S05]  /*10a0*/  LEA.HI.X R7, R26, UR11, R12, 0x1, P1 ;  /* 0x0000000b1a077c11 */ /* 0x000fca00088f0c0c */
[----:B------:R-:W-:Y:S01]  /*10b0*/  @!PT LDS RZ, [RZ] ;  /* 0x00000000fffff984 */ /* 0x000fe20000000800 */
[----:B------:R-:W-:Y:S01]  /*10c0*/  @!PT LDS RZ, [RZ] ;  /* 0x00000000fffff984 */ /* 0x000fe20000000800 */
[----:B------:R-:W-:Y:S01]  /*10d0*/  @!PT LDS RZ, [RZ] ;  /* 0x00000000fffff984 */ /* 0x000fe20000000800 */
[----:B------:R1:W-:Y:S04]  /*10e0*/  LDGSTS.E.BYPASS.LTC128B.128 [R252+0x4000], desc[UR20][R6.64+0x80] ;  /* 0x0400008006fc7fae */ /* 0x0003e8000b901d54 */
.L_x_184:
[----:B------:R-:W-:Y:S05]  /*10f0*/  BSYNC B0 ;  /* 0x0000000000007941 */ /* 0x000fea0003800000 */
.L_x_183:
[----:B------:R-:W-:Y:S01]  /*1100*/  BSSY B0, `(.L_x_185) ;  /* 0x0000021000007945 */ /* 0x000fe20003800000 */
[----:B------:R-:W-:Y:S02]  /*1110*/  ISETP.GE.AND P1, PT, R16, UR14, PT ;  /* 0x0000000e10007c0c */ /* 0x000fe4000bf26270 */
[----:B------:R-:W-:Y:S01]  /*1120*/  IADD3 R12, R14, 0x30, RZ ;  /* 0x000000300e0c7810 */ /* 0x000fe20007ffe0ff */
[----:B------:R-:W-:Y:S05]  /*1130*/  @P5 BRA `(.L_x_186) ;  /* 0x0000000000745947 */ /* 0x000fea0003800000 */
[----:B------:R-:W-:Y:S01]  /*1140*/  ULDC UR5, c[0x0][0x2d0] ;  /* 0x0000b40000057ab9 */ /* 0x000fe20000000800 */
[----:B------:R-:W-:Y:S01]  /*1150*/  IADD3 R25, P2, R22, 0x10, RZ ;  /* 0x0000001016197810 */ /* 0x000fe20007f5e0ff */
[----:B------:R-:W-:Y:S01]  /*1160*/  ULDC.64 UR10, c[0x0][0x240] ;  /* 0x00009000000a7ab9 */ /* 0x000fe20000000a00 */
[----:B------:R-:W-:Y:S01]  /*1170*/  ISETP.GE.AND P5, PT, R44, UR5, PT ;  /* 0x000000052c007c0c */ /* 0x000fe2000bfa6270 */
[----:B------:R-:W-:Y:S01]  /*1180*/  IMAD.MOV.U32 R26, RZ, RZ, R18 ;  /* 0x000000ffff1a7224 */ /* 0x000fe200078e0012 */
[----:B------:R-:W-:Y:S01]  /*1190*/  MOV R27, R21 ;  /* 0x00000015001b7202 */ /* 0x000fe20000000f00 */
[----:B------:R-:W-:Y:S01]  /*11a0*/  IMAD.X R24, RZ, RZ, R23, P2 ;  /* 0x000000ffff187224 */ /* 0x000fe200010e0617 */
[----:B------:R-:W-:-:S03]  /*11b0*/  ISETP.GE.AND P2, PT, R138, UR5, PT ;  /* 0x000000058a007c0c */ /* 0x000fc6000bf46270 */
[----:B------:R-:W-:Y:S02]  /*11c0*/  IMAD R24, R24, UR10, RZ ;  /* 0x0000000a18187c24 */ /* 0x000fe4000f8e02ff */
[----:B------:R-:W-:-:S04]  /*11d0*/  IMAD.WIDE.U32 R26, R25, UR10, R26 ;  /* 0x0000000a191a7c25 */ /* 0x000fc8000f8e001a */
[----:B-1-3--:R-:W1:Y:S01]  /*11e0*/  @!P5 LDC.64 R6, c[0x0][0x210] ;  /* 0x00008400ff06db82 */ /* 0x00ae620000000a00 */
[----:B------:R-:W-:Y:S01]  /*11f0*/  IMAD R24, R25, UR11, R24 ;  /* 0x0000000b19187c24 */ /* 0x000fe2000f8e0218 */
[----:B------:R4:W-:Y:S03]  /*1200*/  @P5 STS.128 [R252+0x800], RZ ;  /* 0x000800fffc005388 */ /* 0x0009e60000000c00 */
[----:B------:R-:W-:Y:S01]  /*1210*/  IMAD.IADD R24, R27, 0x1, R24 ;  /* 0x000000011b187824 */ /* 0x000fe200078e0218 */
[----:B-1----:R-:W-:-:S04]  /*1220*/  @!P5 LEA R6, P6, R26, R6, 0x1 ;  /* 0x000000061a06d211 */ /* 0x002fc800078c08ff */
[----:B------:R-:W-:-:S05]  /*1230*/  @!P5 LEA.HI.X R7, R26, R7, R24, 0x1, P6 ;  /* 0x000000071a07d211 */ /* 0x000fca00030f0c18 */
[----:B------:R-:W-:Y:S01]  /*1240*/  @!PT LDS RZ, [RZ] ;  /* 0x00000000fffff984 */ /* 0x000fe20000000800 */
[----:B------:R-:W-:Y:S01]  /*1250*/  @!PT LDS RZ, [RZ] ;  /* 0x00000000fffff984 */ /* 0x000fe20000000800 */
[----:B------:R-:W-:Y:S01]  /*1260*/  @!PT LDS RZ, [RZ] ;  /* 0x00000000fffff984 */ /* 0x000fe20000000800 */
[----:B------:R4:W-:Y:S04]  /*1270*/  @!P5 LDGSTS.E.BYPASS.LTC128B.128 [R252+0x800], desc[UR20][R6.64] ;  /* 0x0080000006fcdfae */ /* 0x0009e8000b901d54 */
[----:B------:R4:W-:Y:S01]  /*1280*/  @P2 STS.128 [R252+0x4800], RZ ;  /* 0x004800fffc002388 */ /* 0x0009e20000000c00 */
[----:B------:R-:W-:Y:S05]  /*1290*/  @P2 BRA `(.L_x_186) ;  /* 0x00000000001c2947 */ /* 0x000fea0003800000 */
[----:B------:R-:W-:Y:S02]  /*12a0*/  ULDC.64 UR10, c[0x0][0x210] ;  /* 0x00008400000a7ab9 */ /* 0x000fe40000000a00 */
[----:B----4-:R-:W-:-:S04]  /*12b0*/  LEA R6, P2, R26, UR10, 0x1 ;  /* 0x0000000a1a067c11 */ /* 0x010fc8000f8408ff */
[----:B------:R-:W-:-:S05]  /*12c0*/  LEA.HI.X R7, R26, UR11, R24, 0x1, P2 ;  /* 0x0000000b1a077c11 */ /* 0x000fca00090f0c18 */
[----:B------:R-:W-:Y:S01]  /*12d0*/  @!PT LDS RZ, [RZ] ;  /* 0x00000000fffff984 */ /* 0x000fe20000000800 */
[----:B------:R-:W-:Y:S01]  /*12e0*/  @!PT LDS RZ, [RZ] ;  /* 0x00000000fffff984 */ /* 0x000fe20000000800 */
[----:B------:R-:W-:Y:S01]  /*12f0*/  @!PT LDS RZ, [RZ] ;  /* 0x00000000fffff984 */ /* 0x000fe20000000800 */
[----:B------:R1:W-:Y:S04]  /*1300*/  LDGSTS.E.BYPASS.LTC128B.128 [R252+0x4800], desc[UR20][R6.64+0x80] ;  /* 0x0480008006fc7fae */ /* 0x0003e8000b901d54 */
.L_x_186:
[----:B------:R-:W-:Y:S05]  /*1310*/  BSYNC B0 ;  /* 0x0000000000007941 */ /* 0x000fea0003800000 */
.L_x_185:
[----:B------:R-:W-:Y:S01]  /*1320*/  UIADD3 UR12, UR18, -0x1, URZ ;  /* 0xffffffff120c7890 */ /* 0x000fe2000fffe03f */
        /* <DEDUP_REMOVED lines=14> */
[----:B-1-34-:R-:W1:Y:S01]  /*1410*/  @!P5 LDC.64 R6, c[0x0][0x210] ;  /* 0x00008400ff06db82 */ /* 0x01ae620000000a00 */
        /* <DEDUP_REMOVED lines=18> */
.L_x_188:
[----:B------:R-:W-:Y:S05]  /*1540*/  BSYNC B0 ;  /* 0x0000000000007941 */ /* 0x000fea0003800000 */
.L_x_187:
[----:B------:R-:W-:Y:S01]  /*1550*/  UIMAD UR5, UR12, -0x40, UR23 ;  /* 0xffffffc00c0578a4 */ /* 0x000fe2000f8e0217 */
[----:B------:R-:W-:Y:S01]  /*1560*/  BSSY B0, `(.L_x_189) ;  /* 0x0000020000007945 */ /* 0x000fe20003800000 */
[----:B------:R-:W-:-:S03]  /*1570*/  ISETP.GE.AND P1, PT, R26, UR14, PT ;  /* 0x0000000e1a007c0c */ /* 0x000fc6000bf26270 */
[----:B------:R-:W-:Y:S10]  /*1580*/  @P2 BRA `(.L_x_190) ;  /* 0x0000000000742947 */ /* 0x000ff40003800000 */
        /* <DEDUP_REMOVED lines=29> */
.L_x_190:
[----:B------:R-:W-:Y:S05]  /*1760*/  BSYNC B0 ;  /* 0x0000000000007941 */ /* 0x000fea0003800000 */
.L_x_189:
        /* <DEDUP_REMOVED lines=32> */
.L_x_192:
[----:B------:R-:W-:Y:S05]  /*1970*/  BSYNC B0 ;  /* 0x0000000000007941 */ /* 0x000fea0003800000 */
.L_x_191:
        /* <DEDUP_REMOVED lines=15> */
[----:B------:R3:W-:Y:S01]  /*1a70*/  @P4 STS.128 [R252+0x2800], RZ ;  /* 0x002800fffc004388 */ /* 0x0007e20000000c00 */
[----:B-1----:R-:W-:Y:S02]  /*1a80*/  @!P4 LEA R24, P6, R26, R6, 0x1 ;  /* 0x000000061a18c211 */ /* 0x002fe400078c08ff */
[----:B------:R-:W-:-:S05]  /*1a90*/  IMAD.IADD R6, R27, 0x1, R17 ;  /* 0x000000011b067824 */ /* 0x000fca00078e0211 */
        /* <DEDUP_REMOVED lines=14> */
.L_x_194:
[----:B------:R-:W-:Y:S05]  /*1b80*/  BSYNC B0 ;  /* 0x0000000000007941 */ /* 0x000fea0003800000 */
.L_x_193:
[----:B------:R-:W-:Y:S01]  /*1b90*/  BSSY B0, `(.L_x_195) ;  /* 0x0000020000007945 */ /* 0x000fe20003800000 */
[----:B------:R-:W-:-:S03]  /*1ba0*/  ISETP.GE.AND P3, PT, R16, UR5, PT ;  /* 0x0000000510007c0c */ /* 0x000fc6000bf66270 */
[----:B------:R-:W-:Y:S10]  /*1bb0*/  @P0 BRA `(.L_x_196) ;  /* 0x0000000000740947 */ /* 0x000ff40003800000 */
[----:B------:R-:W-:Y:S01]  /*1bc0*/  ULDC UR13, c[0x0][0x2d0] ;  /* 0x0000b400000d7ab9 */ /* 0x000fe20000000800 */
[----:B-1-3--:R-:W-:Y:S01]  /*1bd0*/  IADD3 R24, P0, R22, 0x60, RZ ;  /* 0x0000006016187810 */ /* 0x00afe20007f1e0ff */
        /* <DEDUP_REMOVED lines=8> */
[----:B----4-:R-:W1:Y:S01]  /*1c60*/  @!P4 LDC.64 R6, c[0x0][0x210] ;  /* 0x00008400ff06cb82 */ /* 0x010e620000000a00 */
        /* <DEDUP_REMOVED lines=18> */
.L_x_196:
[----:B------:R-:W-:Y:S05]  /*1d90*/  BSYNC B0 ;  /* 0x0000000000007941 */ /* 0x000fea0003800000 */
.L_x_195:
[----:B------:R-:W-:Y:S01]  /*1da0*/  USHF.L.U64.HI UR13, UR8, 0x6, UR9 ;  /* 0x00000006080d7899 */ /* 0x000fe20008010209 */
[----:B------:R-:W-:Y:S01]  /*1db0*/  BSSY B0, `(.L_x_197) ;  /* 0x0000020000007945 */ /* 0x000fe20003800000 */
[----:B------:R-:W-:Y:S01]  /*1dc0*/  USHF.L.U32 UR24, UR8, 0x6, URZ ;  /* 0x0000000608187899 */ /* 0x000fe2000800063f */
[----:B------:R-:W-:Y:S02]  /*1dd0*/  ISETP.GE.AND P4, PT, R16, UR5, PT ;  /* 0x0000000510007c0c */ /* 0x000fe4000bf86270 */
[----:B------:R-:W-:Y:S11]  /*1de0*/  @P1 BRA `(.L_x_198) ;  /* 0x0000000000701947 */ /* 0x000ff60003800000 */
[----:B------:R-:W-:Y:S01]  /*1df0*/  ULDC UR25, c[0x0][0x2d0] ;  /* 0x0000b40000197ab9 */ /* 0x000fe20000000800 */
[----:B------:R-:W-:Y:S01]  /*1e00*/  IADD3 R16, P0, R22, 0x70, RZ ;  /* 0x0000007016107810 */ /* 0x000fe20007f1e0ff */
[----:B------:R-:W-:Y:S01]  /*1e10*/  ULDC.64 UR10, c[0x0][0x240] ;  /* 0x00009000000a7ab9 */ /* 0x000fe20000000a00 */
[----:B------:R-:W-:Y:S02]  /*1e20*/  ISETP.GE.AND P1, PT, R44, UR25, PT ;  /* 0x000000192c007c0c */ /* 0x000fe4000bf26270 */
        /* <DEDUP_REMOVED lines=24> */
.L_x_198:
[----:B------:R-:W-:Y:S05]  /*1fb0*/  BSYNC B0 ;  /* 0x0000000000007941 */ /* 0x000fea0003800000 */
.L_x_197:
[----:B------:R-:W-:Y:S01]  /*1fc0*/  IMAD.IADD R137, R31, 0x1, R2 ;  /* 0x000000011f897824 */ /* 0x000fe200078e0202 */
[----:B------:R-:W-:Y:S01]  /*1fd0*/  MOV R136, R30 ;  /* 0x0000001e00887202 */ /* 0x000fe20000000f00 */
[----:B------:R-:W-:Y:S01]  /*1fe0*/  USHF.R.S32.HI UR28, URZ, 0x1f, UR12 ;  /* 0x0000001f3f1c7899 */ /* 0x000fe2000801140c */
[----:B------:R-:W-:Y:S01]  /*1ff0*/  ISETP.GE.AND P0, PT, R14, UR5, PT ;  /* 0x000000050e007c0c */ /* 0x000fe2000bf06270 */
[----:B------:R-:W-:Y:S01]  /*2000*/  UIMAD UR10, UR13, UR12, URZ ;  /* 0x0000000c0d0a72a4 */ /* 0x000fe2000f8e023f */
[----:B------:R-:W-:Y:S01]  /*2010*/  IMAD.U32 R2, RZ, RZ, UR24 ;  /* 0x00000018ff027e24 */ /* 0x000fe2000f8e00ff */
[----:B------:R2:W-:Y:S01]  /*2020*/  STL.64 [R1+0x30], R136 ;  /* 0x0000308801007387 */ /* 0x0005e20000100a00 */
[----:B------:R-:W-:Y:S01]  /*2030*/  LEA.HI R13, R13, R124, RZ, 0x5 ;  /* 0x0000007c0d0d7211 */ /* 0x000fe200078f28ff */
[----:B------:R-:W-:Y:S01]  /*2040*/  UIMAD UR10, UR28, UR24, UR10 ;  /* 0x000000181c0a72a4 */ /* 0x000fe2000f8e020a */
[----:B------:R-:W-:Y:S01]  /*2050*/  IMAD.WIDE.U32 R18, R2, UR12, R136 ;  /* 0x0000000c02127c25 */ /* 0x000fe2000f8e0088 */
[----:B------:R-:W-:Y:S01]  /*2060*/  BSSY B0, `(.L_x_199) ;  /* 0x0000018000007945 */ /* 0x000fe20003800000 */
[----:B-1-3--:R-:W-:-:S03]  /*2070*/  LOP3.LUT R25, R13, 0xffffffe0, RZ, 0xc0, !PT ;  /* 0xffffffe00d197812 */ /* 0x00afc600078ec0ff */
[----:B------:R-:W-:Y:S02]  /*2080*/  VIADD R21, R19, UR10 ;  /* 0x0000000a13157c36 */ /* 0x000fe40008000000 */
[----:B------:R-:W-:Y:S05]  /*2090*/  @P0 BRA `(.L_x_200) ;  /* 0x0000000000500947 */ /* 0x000fea0003800000 */
[----:B------:R-:W-:Y:S02]  /*20a0*/  ULDC UR10, c[0x0][0x2d0] ;  /* 0x0000b400000a7ab9 */ /* 0x000fe40000000800 */
[----:B------:R-:W-:Y:S02]  /*20b0*/  ISETP.GE.AND P1, PT, R44, UR10, PT ;  /* 0x0000000a2c007c0c */ /* 0x000fe4000bf26270 */
[----:B------:R-:W-:-:S11]  /*20c0*/  ISETP.GE.AND P0, PT, R138, UR10, PT ;  /* 0x0000000a8a007c0c */ /* 0x000fd6000bf06270 */
[----:B----4-:R-:W1:Y:S01]  /*20d0*/  @!P1 LDC.64 R6, c[0x0][0x218] ;  /* 0x00008600ff069b82 */ /* 0x010e620000000a00 */
[----:B------:R3:W-:Y:S01]  /*20e0*/  @P1 STS.128 [R252+0x8000], RZ ;  /* 0x008000fffc001388 */ /* 0x0007e20000000c00 */
        /* <DEDUP_REMOVED lines=15> */
.L_x_200:
[----:B------:R-:W-:Y:S05]  /*21e0*/  BSYNC B0 ;  /* 0x0000000000007941 */ /* 0x000fea0003800000 */
.L_x_199:
[----:B------:R-:W-:Y:S01]  /*21f0*/  USHF.L.U64.HI UR25, UR8, 0x4, UR9 ;  /* 0x0000000408197899 */ /* 0x000fe20008010209 */
[----:B------:R-:W-:Y:S01]  /*2200*/  BSSY B0, `(.L_x_201) ;  /* 0x000001a000007945 */ /* 0x000fe20003800000 */
[----:B------:R-:W-:Y:S01]  /*2210*/  USHF.L.U32 UR26, UR8, 0x4, URZ ;  /* 0x00000004081a7899 */ /* 0x000fe2000800063f */
[----:B------:R-:W-:Y:S02]  /*2220*/  SHF.R.S32.HI R16, RZ, 0x4, R11 ;  /* 0x00000004ff107819 */ /* 0x000fe4000001140b */
[----:B------:R-:W-:Y:S09]  /*2230*/  @P2 BRA `(.L_x_202) ;  /* 0x0000000000582947 */ /* 0x000ff20003800000 */
[----:B------:R-:W-:Y:S01]  /*2240*/  ULDC UR10, c[0x0][0x2d0] ;  /* 0x0000b400000a7ab9 */ /* 0x000fe20000000800 */
[----:B------:R-:W-:Y:S02]  /*2250*/  IADD3 R17, P2, R18, UR26, RZ ;  /* 0x0000001a12117c10 */ /* 0x000fe4000ff5e0ff */
[----:B------:R-:W-:Y:S02]  /*2260*/  ISETP.GE.AND P1, PT, R44, UR10, PT ;  /* 0x0000000a2c007c0c */ /* 0x000fe4000bf26270 */
[----:B------:R-:W-:Y:S02]  /*2270*/  ISETP.GE.AND P0, PT, R138, UR10, PT ;  /* 0x0000000a8a007c0c */ /* 0x000fe4000bf06270 */
[----:B------:R-:W-:-:S09]  /*2280*/  IADD3.X R22, R21, UR25, RZ, P2, !PT ;  /* 0x0000001915167c10 */ /* 0x000fd200097fe4ff */
[----:B-1-34-:R-:W1:Y:S01]  /*2290*/  @!P1 LDC.64 R6, c[0x0][0x218] ;  /* 0x00008600ff069b82 */ /* 0x01ae620000000a00 */
        /* <DEDUP_REMOVED lines=16> */
.L_x_202:
[----:B------:R-:W-:Y:S05]  /*23a0*/  BSYNC B0 ;  /* 0x0000000000007941 */ /* 0x000fea0003800000 */
.L_x_201:
[----:B------:R-:W-:Y:S01]  /*23b0*/  IMAD.IADD R25, R124, 0x1, -R25 ;  /* 0x000000017c197824 */ /* 0x000fe200078e0a19 */
[----:B------:R-:W-:Y:S01]  /*23c0*/  LEA.HI R23, R11, R16, RZ, 0x1 ;  /* 0x000000100b177211 */ /* 0x000fe200078f08ff */
[----:B------:R-:W-:Y:S01]  /*23d0*/  BSSY B0, `(.L_x_203) ;  /* 0x000001f000007945 */ /* 0x000fe20003800000 */
[C---:B------:R-:W-:Y:S02]  /*23e0*/  ISETP.GE.AND P1, PT, R12.reuse, UR5, PT ;  /* 0x000000050c007c0c */ /* 0x040fe4000bf26270 */
[----:B------:R-:W-:Y:S02]  /*23f0*/  ISETP.GE.AND P0, PT, R12, UR5, PT ;  /* 0x000000050c007c0c */ /* 0x000fe4000bf06270 */
[----:B------:R-:W-:Y:S02]  /*2400*/  LOP3.LUT R23, R23, 0xfffffffe, RZ, 0xc0, !PT ;  /* 0xfffffffe17177812 */ /* 0x000fe400078ec0ff */
[----:B------:R-:W-:Y:S01]  /*2410*/  SHF.R.S32.HI R22, RZ, 0x1f, R25 ;  /* 0x0000001fff167819 */ /* 0x000fe20000011419 */
[----:B------:R-:W-:Y:S08]  /*2420*/  @P3 BRA `(.L_x_204) ;  /* 0x0000000000643947 */ /* 0x000ff00003800000 */
[----:B------:R-:W-:Y:S01]  /*2430*/  ULDC UR10, c[0x0][0x2d0] ;  /* 0x0000b400000a7ab9 */ /* 0x000fe20000000800 */
[----:B------:R-:W-:Y:S01]  /*2440*/  IMAD.U32 R17, RZ, RZ, UR8 ;  /* 0x00000008ff117e24 */ /* 0x000fe2000f8e00ff */
[----:B------:R-:W-:Y:S01]  /*2450*/  ISETP.GE.AND P3, PT, R44, UR10, PT ;  /* 0x0000000a2c007c0c */ /* 0x000fe2000bf66270 */
[----:B------:R-:W-:Y:S01]  /*2460*/  IMAD.U32 R12, RZ, RZ, UR8 ;  /* 0x00000008ff0c7e24 */ /* 0x000fe2000f8e00ff */
[----:B------:R-:W-:Y:S01]  /*2470*/  ISETP.GE.AND P2, PT, R138, UR10, PT ;  /* 0x0000000a8a007c0c */ /* 0x000fe2000bf46270 */
[----:B------:R-:W-:Y:S01]  /*2480*/  IMAD.U32 R11, RZ, RZ, UR9 ;  /* 0x00000009ff0b7e24 */ /* 0x000fe2000f8e00ff */
[----:B------:R-:W-:-:S04]  /*2490*/  LEA R17, P6, R17, R18, 0x5 ;  /* 0x0000001211117211 */ /* 0x000fc800078c28ff */
[----:B------:R-:W-:-:S05]  /*24a0*/  LEA.HI.X R12, R12, R21, R11, 0x5, P6 ;  /* 0x000000150c0c7211 */ /* 0x000fca00030f2c0b */
        /* <DEDUP_REMOVED lines=17> */
.L_x_204:
[----:B------:R-:W-:Y:S05]  /*25c0*/  BSYNC B0 ;  /* 0x0000000000007941 */ /* 0x000fea0003800000 */
.L_x_203:
[----:B-1-34-:R-:W-:Y:S01]  /*25d0*/  IMAD.SHL.U32 R6, R10, 0x40, RZ ;  /* 0x000000400a067824 */ /* 0x01afe200078e00ff */
[----:B------:R-:W-:Y:S01]  /*25e0*/  BSSY B0, `(.L_x_205) ;  /* 0x0000021000007945 */ /* 0x000fe20003800000 */
[----:B------:R-:W-:Y:S01]  /*25f0*/  ISETP.GE.AND P6, PT, R14, UR5, PT ;  /* 0x000000050e007c0c */ /* 0x000fe2000bfc6270 */
[----:B------:R-:W-:Y:S01]  /*2600*/  IMAD.IADD R23, R16, 0x1, -R23 ;  /* 0x0000000110177824 */ /* 0x000fe200078e0a17 */
[----:B------:R-:W-:Y:S01]  /*2610*/  SHF.R.S32.HI R12, RZ, 0x5, R13 ;  /* 0x00000005ff0c7819 */ /* 0x000fe2000001140d */
[----:B------:R-:W-:Y:S01]  /*2620*/  IMAD.SHL.U32 R14, R14, 0x8, RZ ;  /* 0x000000080e0e7824 */ /* 0x000fe200078e00ff */
[----:B------:R-:W-:Y:S02]  /*2630*/  LEA.HI R22, R22, R25, RZ, 0x2 ;  /* 0x0000001916167211 */ /* 0x000fe400078f10ff */
[----:B------:R-:W-:Y:S01]  /*2640*/  LOP3.LUT R13, R6, 0x1c0, RZ, 0xc0, !PT ;  /* 0x000001c0060d7812 */ /* 0x000fe200078ec0ff */
[----:B------:R-:W-:Y:S06]  /*2650*/  @P1 BRA `(.L_x_206) ;  /* 0x0000000000641947 */ /* 0x000fec0003800000 */
[----:B------:R-:W-:Y:S01]  /*2660*/  ULDC UR10, c[0x0][0x2d0] ;  /* 0x0000b400000a7ab9 */ /* 0x000fe20000000800 */
[----:B------:R-:W-:Y:S01]  /*2670*/  IMAD.U32 R11, RZ, RZ, UR8 ;  /* 0x00000008ff0b7e24 */ /* 0x000fe2000f8e00ff */
[----:B------:R-:W-:Y:S01]  /*2680*/  ISETP.GE.AND P2, PT, R44, UR10, PT ;  /* 0x0000000a2c007c0c */ /* 0x000fe2000bf46270 */
[----:B------:R-:W-:Y:S01]  /*2690*/  IMAD.MOV.U32 R20, RZ, RZ, R18 ;  /* 0x000000ffff147224 */ /* 0x000fe200078e0012 */
[----:B------:R-:W-:Y:S01]  /*26a0*/  UIMAD UR11, UR9, 0x30, URZ ;  /* 0x00000030090b78a4 */ /* 0x000fe2000f8e023f */
[----:B------:R-:W-:Y:S02]  /*26b0*/  ISETP.GE.AND P1, PT, R138, UR10, PT ;  /* 0x0000000a8a007c0c */ /* 0x000fe4000bf26270 */
[----:B------:R-:W-:-:S04]  /*26c0*/  IMAD.WIDE.U32 R20, R11, 0x30, R20 ;  /* 0x000000300b147825 */ /* 0x000fc800078e0014 */
[----:B------:R-:W-:-:S04]  /*26d0*/  VIADD R16, R21, UR11 ;  /* 0x0000000b15107c36 */ /* 0x000fc80008000000 */
[----:B------:R-:W1:Y:S01]  /*26e0*/  @!P2 LDC.64 R6, c[0x0][0x218] ;  /* 0x00008600ff06ab82 */ /* 0x000e620000000a00 */
        /* <DEDUP_REMOVED lines=16> */
.L_x_206:
[----:B------:R-:W-:Y:S05]  /*27f0*/  BSYNC B0 ;  /* 0x0000000000007941 */ /* 0x000fea0003800000 */
.L_x_205:
[----:B------:R-:W0:Y:S01]  /*2800*/  LDGDEPBAR ;  /* 0x00000000000079af */ /* 0x000e220000000000 */
[----:B------:R-:W-:Y:S01]  /*2810*/  LEA R11, R12, UR22, 0x4 ;  /* 0x000000160c0b7c11 */ /* 0x000fe2000f8e20ff */
[----:B------:R-:W-:Y:S01]  /*2820*/  IMAD.SHL.U32 R47, R9, 0x40, RZ ;  /* 0x00000040092f7824 */ /* 0x000fe200078e00ff */
[----:B------:R-:W-:Y:S01]  /*2830*/  LOP3.LUT R14, R13, 0x8, R14, 0xf8, !PT ;  /* 0x000000080d0e7812 */ /* 0x000fe200078ef80e */
[----:B------:R-:W-:Y:S01]  /*2840*/  USHF.L.U64.HI UR22, UR6, 0x6, UR7 ;  /* 0x0000000606167899 */ /* 0x000fe20008010207 */
[----:B------:R-:W-:Y:S01]  /*2850*/  SHF.R.U32.HI R13, RZ, 0x3, R13 ;  /* 0x00000003ff0d7819 */ /* 0x000fe2000001160d */
[----:B-1-3--:R-:W-:Y:S01]  /*2860*/  IMAD.SHL.U32 R6, R8, 0x40, RZ ;  /* 0x0000004008067824 */ /* 0x00afe200078e00ff */
[----:B------:R-:W-:Y:S01]  /*2870*/  SHF.R.S32.HI R22, RZ, 0x2, R22 ;  /* 0x00000002ff167819 */ /* 0x000fe20000011416 */
[----:B------:R-:W-:Y:S01]  /*2880*/  USHF.L.U32 UR27, UR6, 0x6, URZ ;  /* 0x00000006061b7899 */ /* 0x000fe2000800063f */
[----:B------:R-:W-:Y:S01]  /*2890*/  LOP3.LUT R47, R47, 0xfffffe00, RZ, 0xc0, !PT ;  /* 0xfffffe002f2f7812 */ /* 0x000fe200078ec0ff */
[----:B------:R-:W-:Y:S01]  /*28a0*/  UIMAD UR10, UR22, UR12, URZ ;  /* 0x0000000c160a72a4 */ /* 0x000fe2000f8e023f */
[----:B------:R-:W-:Y:S01]  /*28b0*/  LOP3.LUT R250, R14, R13, RZ, 0x3c, !PT ;  /* 0x0000000d0efa7212 */ /* 0x000fe200078e3cff */
[----:B------:R-:W-:Y:S01]  /*28c0*/  IMAD.IADD R211, R209, 0x1, R211 ;  /* 0x00000001d1d37824 */ /* 0x000fe200078e02d3 */
[----:B------:R-:W-:Y:S01]  /*28d0*/  LOP3.LUT R6, R6, 0x1c0, RZ, 0xc0, !PT ;  /* 0x000001c006067812 */ /* 0x000fe200078ec0ff */
[----:B------:R-:W-:Y:S01]  /*28e0*/  IMAD.U32 R13, RZ, RZ, UR12 ;  /* 0x0000000cff0d7e24 */ /* 0x000fe2000f8e00ff */
[----:B------:R-:W-:Y:S01]  /*28f0*/  IADD3 R11, R11, 0x1, R22 ;  /* 0x000000010b0b7810 */ /* 0x000fe20007ffe016 */
[----:B------:R-:W-:Y:S01]  /*2900*/  IMAD.MOV.U32 R210, RZ, RZ, R208 ;  /* 0x000000ffffd27224 */ /* 0x000fe200078e00d0 */
[----:B------:R-:W-:Y:S01]  /*2910*/  UIMAD UR10, UR28, UR27, UR10 ;  /* 0x0000001b1c0a72a4 */ /* 0x000fe2000f8e020a */
[----:B------:R-:W-:Y:S01]  /*2920*/  IMAD.SHL.U32 R7, R23, 0x8, RZ ;  /* 0x0000000817077824 */ /* 0x000fe200078e00ff */
[----:B------:R-:W-:Y:S01]  /*2930*/  BSSY B0, `(.L_x_207) ;  /* 0x0000024000007945 */ /* 0x000fe20003800000 */
[----:B------:R-:W-:-:S02]  /*2940*/  IMAD.U32 R46, RZ, RZ, UR23 ;  /* 0x00000017ff2e7e24 */ /* 0x000fc4000f8e00ff */
[----:B------:R-:W-:Y:S01]  /*2950*/  IMAD R251, R12, 0x400, R47 ;  /* 0x000004000cfb7824 */ /* 0x000fe200078e022f */
[----:B------:R-:W-:Y:S01]  /*2960*/  LOP3.LUT R7, R6, 0x8, R7, 0xf8, !PT ;  /* 0x0000000806077812 */ /* 0x000fe200078ef807 */
[----:B------:R-:W-:-:S04]  /*2970*/  DEPBAR.LE SB0, 0x0 ;  /* 0x000080000000791a */ /* 0x000fc80000000000 */
[----:B------:R-:W-:Y:S01]  /*2980*/  BAR.SYNC.DEFER_BLOCKING 0x0 ;  /* 0x0000000000007b1d */ /* 0x000fe20000010000 */
[----:B------:R-:W-:Y:S01]  /*2990*/  IMAD.WIDE.U32 R12, R13, UR27, R210 ;  /* 0x0000001b0d0c7c25 */ /* 0x000fe2000f8e00d2 */
[----:B------:R-:W-:Y:S02]  /*29a0*/  IADD3 R46, R46, -UR17, R11 ;  /* 0x800000112e2e7c10 */ /* 0x000fe4000fffe00b */
[----:B------:R-:W-:Y:S01]  /*29b0*/  SHF.R.U32.HI R6, RZ, 0x3, R6 ;  /* 0x00000003ff067819 */ /* 0x000fe20000011606 */
[----:B------:R-:W-:Y:S02]  /*29c0*/  VIADD R11, R13, UR10 ;  /* 0x0000000a0d0b7c36 */ /* 0x000fe40008000000 */
[----:B------:R-:W-:Y:S01]  /*29d0*/  IMAD R250, R23, 0x200, R250 ;  /* 0x0000020017fa7824 */ /* 0x000fe200078e02fa */
[----:B------:R-:W-:Y:S01]  /*29e0*/  LOP3.LUT R6, R7, R6, RZ, 0x3c, !PT ;  /* 0x0000000607067212 */ /* 0x000fe200078e3cff */
[----:B------:R-:W-:Y:S01]  /*29f0*/  VIADD R46, R46, UR19 ;  /* 0x000000132e2e7c36 */ /* 0x000fe20008000000 */
[----:B------:R1:W-:Y:S04]  /*2a00*/  @P6 STS.128 [R252+0xc000], RZ ;  /* 0x00c000fffc006388 */ /* 0x0003e80000000c00 */
[----:B------:R1:W-:Y:S01]  /*2a10*/  @P6 STS.128 [R252+0xe000], RZ ;  /* 0x00e000fffc006388 */ /* 0x0003e20000000c00 */
[----:B------:R-:W-:Y:S05]  /*2a20*/  @P6 BRA `(.L_x_208) ;  /* 0x0000000000506947 */ /* 0x000fea0003800000 */
[----:B------:R-:W-:Y:S02]  /*2a30*/  ULDC UR10, c[0x0][0x2d0] ;  /* 0x0000b400000a7ab9 */ /* 0x000fe40000000800 */
[----:B------:R-:W-:Y:S02]  /*2a40*/  ISETP.GE.AND P2, PT, R44, UR10, PT ;  /* 0x0000000a2c007c0c */ /* 0x000fe4000bf46270 */
[----:B------:R-:W-:-:S11]  /*2a50*/  ISETP.GE.AND P1, PT, R138, UR10, PT ;  /* 0x0000000a8a007c0c */ /* 0x000fd6000bf26270 */
[----:B------:R-:W3:Y:S01]  /*2a60*/  @!P2 LDC.64 R8, c[0x0][0x220] ;  /* 0x00008800ff08ab82 */ /* 0x000ee20000000a00 */
[----:B------:R4:W-:Y:S01]  /*2a70*/  @P2 STS.128 [R252+0xc000], RZ ;  /* 0x00c000fffc002388 */ /* 0x0009e20000000c00 */
[----:B---3--:R-:W-:-:S04]  /*2a80*/  @!P2 LEA R8, P3, R12, R8, 0x1 ;  /* 0x000000080c08a211 */ /* 0x008fc800078608ff */
        /* <DEDUP_REMOVED lines=14> */
.L_x_208:
[----:B------:R-:W-:Y:S05]  /*2b70*/  BSYNC B0 ;  /* 0x0000000000007941 */ /* 0x000fea0003800000 */
.L_x_207:
[----:B------:R1:W-:Y:S01]  /*2b80*/  @P5 STS.128 [R252+0xc800], RZ ;  /* 0x00c800fffc005388 */ /* 0x0003e20000000c00 */
[----:B------:R-:W-:Y:S01]  /*2b90*/  USHF.L.U64.HI UR19, UR6, 0x4, UR7 ;  /* 0x0000000406137899 */ /* 0x000fe20008010207 */
[----:B------:R-:W-:Y:S01]  /*2ba0*/  BSSY B0, `(.L_x_209) ;  /* 0x000001b000007945 */ /* 0x000fe20003800000 */
[----:B------:R-:W-:Y:S01]  /*2bb0*/  USHF.L.U32 UR28, UR6, 0x4, URZ ;  /* 0x00000004061c7899 */ /* 0x000fe2000800063f */
[----:B------:R1:W-:Y:S01]  /*2bc0*/  @P5 STS.128 [R252+0xe800], RZ ;  /* 0x00e800fffc005388 */ /* 0x0003e20000000c00 */
[----:B------:R-:W-:Y:S01]  /*2bd0*/  IADD3 R251, R6, R251, RZ ;  /* 0x000000fb06fb7210 */ /* 0x000fe20007ffe0ff */
[----:B------:R-:W-:Y:S09]  /*2be0*/  @P5 BRA `(.L_x_210) ;  /* 0x0000000000585947 */ /* 0x000ff20003800000 */
[----:B------:R-:W-:Y:S01]  /*2bf0*/  ULDC UR10, c[0x0][0x2d0] ;  /* 0x0000b400000a7ab9 */ /* 0x000fe20000000800 */
[----:B------:R-:W-:Y:S02]  /*2c00*/  IADD3 R7, P3, R12, UR28, RZ ;  /* 0x0000001c0c077c10 */ /* 0x000fe4000ff7e0ff */
[----:B------:R-:W-:Y:S02]  /*2c10*/  ISETP.GE.AND P2, PT, R44, UR10, PT ;  /* 0x0000000a2c007c0c */ /* 0x000fe4000bf46270 */
[----:B------:R-:W-:Y:S02]  /*2c20*/  ISETP.GE.AND P1, PT, R138, UR10, PT ;  /* 0x0000000a8a007c0c */ /* 0x000fe4000bf26270 */
[----:B------:R-:W-:-:S09]  /*2c30*/  IADD3.X R14, R11, UR19, RZ, P3, !PT ;  /* 0x000000130b0e7c10 */ /* 0x000fd20009ffe4ff */
[----:B---34-:R-:W3:Y:S01]  /*2c40*/  @!P2 LDC.64 R8, c[0x0][0x220] ;  /* 0x00008800ff08ab82 */ /* 0x018ee20000000a00 */
        /* <DEDUP_REMOVED lines=16> */
.L_x_210:
[----:B------:R-:W-:Y:S05]  /*2d50*/  BSYNC B0 ;  /* 0x0000000000007941 */ /* 0x000fea0003800000 */
.L_x_209:
[----:B------:R1:W-:Y:S01]  /*2d60*/  @P4 STS.128 [R252+0xd000], RZ ;  /* 0x00d000fffc004388 */ /* 0x0003e20000000c00 */
[----:B------:R-:W-:Y:S03]  /*2d70*/  BSSY B0, `(.L_x_211) ;  /* 0x000001c000007945 */ /* 0x000fe60003800000 */
[----:B------:R1:W-:Y:S01]  /*2d80*/  @P4 STS.128 [R252+0xf000], RZ ;  /* 0x00f000fffc004388 */ /* 0x0003e20000000c00 */
[----:B------:R-:W-:Y:S05]  /*2d90*/  @P4 BRA `(.L_x_212) ;  /* 0x0000000000644947 */ /* 0x000fea0003800000 */
        /* <DEDUP_REMOVED lines=25> */
.L_x_212:
[----:B------:R-:W-:Y:S05]  /*2f30*/  BSYNC B0 ;  /* 0x0000000000007941 */ /* 0x000fea0003800000 */
.L_x_211:
[----:B------:R1:W-:Y:S01]  /*2f40*/  @P0 STS.128 [R252+0xd800], RZ ;  /* 0x00d800fffc000388 */ /* 0x0003e20000000c00 */
[----:B------:R-:W-:Y:S01]  /*2f50*/  R2P PR, R10, 0x6 ;  /* 0x000000060a007804 */ /* 0x000fe20000000000 */
[----:B------:R-:W-:Y:S01]  /*2f60*/  BSSY B0, `(.L_x_213) ;  /* 0x0000020000007945 */ /* 0x000fe20003800000 */
[----:B------:R-:W-:Y:S01]  /*2f70*/  LEA R251, R251, UR4, 0x1 ;  /* 0x00000004fbfb7c11 */ /* 0x000fe2000f8e08ff */
[----:B------:R1:W-:Y:S01]  /*2f80*/  @P0 STS.128 [R252+0xf800], RZ ;  /* 0x00f800fffc000388 */ /* 0x0003e20000000c00 */
[----:B------:R-:W-:Y:S02]  /*2f90*/  LEA R250, R250, UR4, 0x1 ;  /* 0x00000004fafa7c11 */ /* 0x000fe4000f8e08ff */
[----:B------:R-:W-:Y:S02]  /*2fa0*/  SEL R7, R0, 0xfffffff0, !P1 ;  /* 0xfffffff000077807 */ /* 0x000fe40004800000 */
[----:B------:R-:W-:Y:S01]  /*2fb0*/  SEL R5, R5, 0xffffffe0, !P2 ;  /* 0xffffffe005057807 */ /* 0x000fe20005000000 */
        /* <DEDUP_REMOVED lines=26> */
.L_x_214:
[----:B------:R-:W-:Y:S05]  /*3160*/  BSYNC B0 ;  /* 0x0000000000007941 */ /* 0x000fea0003800000 */
.L_x_213:
[----:B------:R-:W-:Y:S01]  /*3170*/  LDSM.16.M88.4 R48, [R250+0x8000] ;  /* 0x00800000fa30783b */ /* 0x000fe20000000200 */
[--C-:B------:R-:W-:Y:S01]  /*3180*/  IMAD R125, R7, 0x2, R250.reuse ;  /* 0x00000002077d7824 */ /* 0x100fe200078e02fa */
[----:B------:R-:W-:Y:S01]  /*3190*/  VIMNMX R227, R46, UR23, PT ;  /* 0x000000172ee37c48 */ /* 0x000fe2000bfe0100 */
[--C-:B------:R-:W-:Y:S01]  /*31a0*/  IMAD R249, R4, 0x2, R251.reuse ;  /* 0x0000000204f97824 */ /* 0x100fe200078e02fb */
[----:B---34-:R-:W3:Y:S01]  /*31b0*/  LDSM.16.M88.4 R8, [R251+0x2000] ;  /* 0x00200000fb08783b */ /* 0x018ee20000000200 */
[----:B------:R-:W-:Y:S01]  /*31c0*/  IMAD R247, R3, 0x2, R251 ;  /* 0x0000000203f77824 */ /* 0x000fe200078e02fb */
[----:B------:R-:W-:Y:S01]  /*31d0*/  UISETP.GE.AND UP0, UPT, UR18, 0x2, UPT ;  /* 0x000000021200788c */ /* 0x000fe2000bf06270 */
[----:B------:R-:W-:Y:S01]  /*31e0*/  IMAD R243, R5, 0x2, R250 ;  /* 0x0000000205f37824 */ /* 0x000fe200078e02fa */
[----:B------:R-:W4:Y:S01]  /*31f0*/  LDSM.16.M88.4 R96, [R250+0x8800] ;  /* 0x00880000fa60783b */ /* 0x000f220000000200 */
[----:B------:R-:W-:Y:S02]  /*3200*/  VIADD R0, R250, 0x8000 ;  /* 0x00008000fa007836 */ /* 0x000fe40000000000 */
[----:B------:R-:W-:Y:S01]  /*3210*/  IMAD R246, R3, 0x2, R249 ;  /* 0x0000000203f67824 */ /* 0x000fe200078e02f9 */
[----:B------:R-:W5:Y:S01]  /*3220*/  LDSM.16.M88.4 R120, [R250+0x9000] ;  /* 0x00900000fa78783b */ /* 0x000f620000000200 */
[----:B------:R-:W-:-:S02]  /*3230*/  IMAD R248, R7, 0x2, R0 ;  /* 0x0000000207f87824 */ /* 0x000fc400078e0200 */
[----:B------:R-:W-:Y:S01]  /*3240*/  IMAD.U32 R0, RZ, RZ, UR12 ;  /* 0x0000000cff007e24 */ /* 0x000fe2000f8e00ff */
[----:B------:R-:W2:Y:S01]  /*3250*/  LDSM.16.M88.4 R68, [R250+0x9800] ;  /* 0x00980000fa44783b */ /* 0x000ea20000000200 */
[----:B------:R-:W-:Y:S02]  /*3260*/  IMAD R245, R5, 0x2, R248 ;  /* 0x0000000205f57824 */ /* 0x000fe400078e02f8 */
[----:B------:R-:W-:Y:S01]  /*3270*/  IMAD.SHL.U32 R5, R124, 0x2, RZ ;  /* 0x000000027c057824 */ /* 0x000fe200078e00ff */
[----:B------:R-:W1:Y:S01]  /*3280*/  LDSM.16.M88.4 R88, [R251] ;  /* 0x00000000fb58783b */ /* 0x000e620000000200 */
[----:B------:R-:W-:-:S03]  /*3290*/  IMAD.U32 R7, RZ, RZ, UR23 ;  /* 0x00000017ff077e24 */ /* 0x000fc6000f8e00ff */
[----:B------:R-:W-:Y:S01]  /*32a0*/  LDSM.16.M88.4 R108, [R125+0x8000] ;  /* 0x008000007d6c783b */ /* 0x000fe20000000200 */
[----:B------:R-:W-:Y:S02]  /*32b0*/  LOP3.LUT R5, R5, 0x6, RZ, 0xc0, !PT ;  /* 0x0000000605057812 */ /* 0x000fe400078ec0ff */
[C-C-:B------:R-:W-:Y:S01]  /*32c0*/  VIADDMNMX R226, R46.reuse, 0x8, R7.reuse, PT ;  /* 0x000000082ee27846 */ /* 0x140fe20003800107 */
[----:B------:R-:W1:Y:S01]  /*32d0*/  LDSM.16.M88.4 R64, [R249+0x2000] ;  /* 0x00200000f940783b */ /* 0x000e620000000200 */
[----:B------:R-:W-:Y:S01]  /*32e0*/  VIADDMNMX R225, R46, 0x40, R7, PT ;  /* 0x000000402ee17846 */ /* 0x000fe20003800107 */
[----:B------:R-:W-:Y:S01]  /*32f0*/  IMAD R0, R0, 0x40, R5 ;  /* 0x0000004000007824 */ /* 0x000fe200078e0205 */
[----:B------:R-:W-:Y:S01]  /*3300*/  VIADDMNMX R224, R46, 0x48, R7, PT ;  /* 0x000000482ee07846 */ /* 0x000fe20003800107 */
[----:B------:R-:W1:Y:S02]  /*3310*/  LDSM.16.M88.4 R104, [R125+0x8800] ;  /* 0x008800007d68783b */ /* 0x000e640000000200 */
[----:B------:R-:W-:-:S02]  /*3320*/  VIADD R5, R0, 0x1 ;  /* 0x0000000100057836 */ /* 0x000fc40000000000 */
[----:B------:R-:W1:Y:S01]  /*3330*/  LDSM.16.M88.4 R100, [R125+0x9000] ;  /* 0x009000007d64783b */ /* 0x000e620000000200 */
[C---:B------:R-:W-:Y:S02]  /*3340*/  VIADD R7, R0.reuse, 0x8 ;  /* 0x0000000800077836 */ /* 0x040fe40000000000 */
[C---:B------:R-:W-:Y:S01]  /*3350*/  ISETP.GE.AND P2, PT, R5.reuse, R227, PT ;  /* 0x000000e30500720c */ /* 0x040fe20003f46270 */
[----:B------:R-:W1:Y:S01]  /*3360*/  LDSM.16.M88.4 R128, [R125+0x9800] ;  /* 0x009800007d80783b */ /* 0x000e620000000200 */
[C---:B------:R-:W-:Y:S02]  /*3370*/  ISETP.GE.AND P3, PT, R5.reuse, R226, PT ;  /* 0x000000e20500720c */ /* 0x040fe40003f66270 */
[C---:B------:R-:W-:Y:S01]  /*3380*/  ISETP.GE.AND P1, PT, R5.reuse, R225, PT ;  /* 0x000000e10500720c */ /* 0x040fe20003f26270 */
[C---:B---3--:R-:W-:Y:S01]  /*3390*/  HMMA.16816.F32 R56, R8.reuse, R48, RZ ;  /* 0x000000300838723c */ /* 0x048fe200000018ff */
[----:B------:R-:W3:Y:S01]  /*33a0*/  LDSM.16.M88.4 R92, [R249] ;  /* 0x00000000f95c783b */ /* 0x000ee20000000200 */
[----:B------:R-:W-:Y:S01]  /*33b0*/  ISETP.GE.AND P0, PT, R5, R224, PT ;  /* 0x000000e00500720c */ /* 0x000fe20003f06270 */
[----:B------:R-:W-:Y:S01]  /*33c0*/  VIADD R5, R0, 0x9 ;  /* 0x0000000900057836 */ /* 0x000fe20000000000 */
[C---:B------:R-:W-:Y:S01]  /*33d0*/  ISETP.GE.AND P5, PT, R7.reuse, R226, PT ;  /* 0x000000e20700720c */ /* 0x040fe20003fa6270 */
[----:B------:R-:W-:Y:S01]  /*33e0*/  LDSM.16.M88.4 R80, [R247+0x2000] ;  /* 0x00200000f750783b */ /* 0x000fe20000000200 */
[----:B------:R-:W-:Y:S01]  /*33f0*/  HMMA.16816.F32 R52, R8, R50, RZ ;  /* 0x000000320834723c */ /* 0x000fe200000018ff */
[----:B------:R-:W-:-:S02]  /*3400*/  ISETP.GE.AND P4, PT, R7, R227, PT ;  /* 0x000000e30700720c */ /* 0x000fc40003f86270 */
[----:B------:R-:W-:Y:S01]  /*3410*/  LDSM.16.M88.4 R76, [R243+0x8000] ;  /* 0x00800000f34c783b */ /* 0x000fe20000000200 */
[----:B------:R-:W-:Y:S02]  /*3420*/  ISETP.GE.AND P6, PT, R7, R225, PT ;  /* 0x000000e10700720c */ /* 0x000fe40003fc6270 */
[C---:B----4-:R-:W-:Y:S01]  /*3430*/  HMMA.16816.F32 R36, R8.reuse, R96, RZ ;  /* 0x000000600824723c */ /* 0x050fe200000018ff */
[----:B------:R-:W-:Y:S04]  /*3440*/  LDSM.16.M88.4 R72, [R243+0x8800] ;  /* 0x00880000f348783b */ /* 0x000fe80000000200 */
[----:B------:R-:W-:Y:S01]  /*3450*/  LDSM.16.M88.4 R84, [R247] ;  /* 0x00000000f754783b */ /* 0x000fe20000000200 */
[C---:B-----5:R-:W-:Y:S03]  /*3460*/  HMMA.16816.F32 R24, R8.reuse, R120, RZ ;  /* 0x000000780818723c */ /* 0x060fe600000018ff */
[----:B------:R-:W-:Y:S03]  /*3470*/  LDSM.16.M88.4 R116, [R246+0x2000] ;  /* 0x00200000f674783b */ /* 0x000fe60000000200 */
[C---:B--2---:R-:W-:Y:S01]  /*3480*/  HMMA.16816.F32 R12, R8.reuse, R68, RZ ;  /* 0x00000044080c723c */ /* 0x044fe200000018ff */
[----:B------:R-:W-:Y:S04]  /*3490*/  LDSM.16.M88.4 R112, [R245] ;  /* 0x00000000f570783b */ /* 0x000fe80000000200 */
[----:B------:R-:W0:Y:S01]  /*34a0*/  LDGDEPBAR ;  /* 0x00000000000079af */ /* 0x000e220000000000 */
[C---:B------:R-:W-:Y:S06]  /*34b0*/  HMMA.16816.F32 R32, R8.reuse, R98, RZ ;  /* 0x000000620820723c */ /* 0x040fec00000018ff */
[C---:B------:R-:W-:Y:S06]  /*34c0*/  HMMA.16816.F32 R20, R8.reuse, R122, RZ ;  /* 0x0000007a0814723c */ /* 0x040fec00000018ff */
[----:B------:R-:W-:Y:S06]  /*34d0*/  HMMA.16816.F32 R8, R8, R70, RZ ;  /* 0x000000460808723c */ /* 0x000fec00000018ff */
[C---:B-1----:R-:W-:Y:S06]  /*34e0*/  HMMA.16816.F32 R60, R88.reuse, R48, RZ ;  /* 0x00000030583c723c */ /* 0x042fec00000018ff */
[C---:B------:R-:W-:Y:S06]  /*34f0*/  HMMA.16816.F32 R40, R88.reuse, R96, RZ ;  /* 0x000000605828723c */ /* 0x040fec00000018ff */
[C---:B------:R-:W-:Y:S06]  /*3500*/  HMMA.16816.F32 R28, R88.reuse, R120, RZ ;  /* 0x00000078581c723c */ /* 0x040fec00000018ff */
[C---:B------:R-:W-:Y:S06]  /*3510*/  HMMA.16816.F32 R48, R88.reuse, R50, RZ ;  /* 0x000000325830723c */ /* 0x040fec00000018ff */
[C---:B------:R-:W-:Y:S06]  /*3520*/  HMMA.16816.F32 R96, R88.reuse, R98, RZ ;  /* 0x000000625860723c */ /* 0x040fec00000018ff */
[C---:B------:R-:W-:Y:S06]  /*3530*/  HMMA.16816.F32 R120, R88.reuse, R122, RZ ;  /* 0x0000007a5878723c */ /* 0x040fec00000018ff */
[C---:B------:R-:W-:Y:S06]  /*3540*/  HMMA.16816.F32 R16, R88.reuse, R68, RZ ;  /* 0x000000445810723c */ /* 0x040fec00000018ff */
[----:B------:R-:W-:Y:S01]  /*3550*/  HMMA.16816.F32 R88, R88, R70, RZ ;  /* 0x000000465858723c */ /* 0x000fe200000018ff */
[----:B------:R-:W-:Y:S05]  /*3560*/  LDSM.16.M88.4 R68, [R243+0x9000] ;  /* 0x00900000f344783b */ /* 0x000fea0000000200 */
        /* <DEDUP_REMOVED lines=8> */
[----:B------:R-:W1:Y:S05]  /*35f0*/  LDSM.16.M88.4 R64, [R243+0x9800] ;  /* 0x00980000f340783b */ /* 0x000e6a0000000200 */
[C---:B---3--:R-:W-:Y:S06]  /*3600*/  HMMA.16816.F32 R60, R92.reuse, R108, R60 ;  /* 0x0000006c5c3c723c */ /* 0x048fec000000183c */
[C---:B------:R-:W-:Y:S06]  /*3610*/  HMMA.16816.F32 R40, R92.reuse, R104, R40 ;  /* 0x000000685c28723c */ /* 0x040fec0000001828 */
[C---:B------:R-:W-:Y:S06]  /*3620*/  HMMA.16816.F32 R28, R92.reuse, R100, R28 ;  /* 0x000000645c1c723c */ /* 0x040fec000000181c */
[C---:B------:R-:W-:Y:S06]  /*3630*/  HMMA.16816.F32 R16, R92.reuse, R128, R16 ;  /* 0x000000805c10723c */ /* 0x040fec0000001810 */
[C---:B------:R-:W-:Y:S01]  /*3640*/  HMMA.16816.F32 R48, R92.reuse, R110, R48 ;  /* 0x0000006e5c30723c */ /* 0x040fe20000001830 */
[----:B------:R-:W-:Y:S05]  /*3650*/  LDSM.16.M88.4 R108, [R245+0x800] ;  /* 0x00080000f56c783b */ /* 0x000fea0000000200 */
[C---:B------:R-:W-:Y:S01]  /*3660*/  HMMA.16816.F32 R96, R92.reuse, R106, R96 ;  /* 0x0000006a5c60723c */ /* 0x040fe20000001860 */
[----:B------:R-:W-:Y:S05]  /*3670*/  LDSM.16.M88.4 R104, [R245+0x1000] ;  /* 0x00100000f568783b */ /* 0x000fea0000000200 */
[C---:B------:R-:W-:Y:S01]  /*3680*/  HMMA.16816.F32 R120, R92.reuse, R102, R120 ;  /* 0x000000665c78723c */ /* 0x040fe20000001878 */
[----:B------:R-:W2:Y:S05]  /*3690*/  LDSM.16.M88.4 R100, [R245+0x1800] ;  /* 0x00180000f564783b */ /* 0x000eaa0000000200 */
[----:B------:R-:W-:Y:S01]  /*36a0*/  HMMA.16816.F32 R92, R92, R130, R88 ;  /* 0x000000825c5c723c */ /* 0x000fe20000001858 */
[----:B------:R-:W3:Y:S05]  /*36b0*/  LDSM.16.M88.4 R88, [R246] ;  /* 0x00000000f658783b */ /* 0x000eea0000000200 */
        /* <DEDUP_REMOVED lines=11> */
[----:B------:R-:W-:Y:S05]  /*3770*/  LDSM.16.M88.4 R76, [R250+0xb000] ;  /* 0x00b00000fa4c783b */ /* 0x000fea0000000200 */
[C---:B------:R-:W-:Y:S06]  /*3780*/  HMMA.16816.F32 R40, R84.reuse, R72, R40 ;  /* 0x000000485428723c */ /* 0x040fec0000001828 */
[C---:B------:R-:W-:Y:S01]  /*3790*/  HMMA.16816.F32 R96, R84.reuse, R74, R96 ;  /* 0x0000004a5460723c */ /* 0x040fe20000001860 */
[----:B------:R-:W1:Y:S05]  /*37a0*/  LDSM.16.M88.4 R72, [R251+0x6000] ;  /* 0x00600000fb48783b */ /* 0x000e6a0000000200 */
[C---:B------:R-:W-:Y:S06]  /*37b0*/  HMMA.16816.F32 R28, R84.reuse, R68, R28 ;  /* 0x00000044541c723c */ /* 0x040fec000000181c */
[C---:B------:R-:W-:Y:S01]  /*37c0*/  HMMA.16816.F32 R120, R84.reuse, R70, R120 ;  /* 0x000000465478723c */ /* 0x040fe20000001878 */
[----:B------:R-:W4:Y:S05]  /*37d0*/  LDSM.16.M88.4 R68, [R250+0xa000] ;  /* 0x00a00000fa44783b */ /* 0x000f2a0000000200 */
[C---:B------:R-:W-:Y:S06]  /*37e0*/  HMMA.16816.F32 R16, R84.reuse, R64, R16 ;  /* 0x000000405410723c */ /* 0x040fec0000001810 */
[----:B------:R-:W-:Y:S01]  /*37f0*/  HMMA.16816.F32 R92, R84, R66, R92 ;  /* 0x00000042545c723c */ /* 0x000fe2000000185c */
[----:B------:R-:W5:Y:S04]  /*3800*/  LDSM.16.M88.4 R84, [R251+0x4000] ;  /* 0x00400000fb54783b */ /* 0x000f680000000200 */
[----:B------:R-:W5:Y:S01]  /*3810*/  LDSM.16.M88.4 R64, [R250+0xa800] ;  /* 0x00a80000fa40783b */ /* 0x000f620000000200 */
[C---:B--2---:R-:W-:Y:S06]  /*3820*/  HMMA.16816.F32 R12, R116.reuse, R100, R12 ;  /* 0x00000064740c723c */ /* 0x044fec000000180c */
[C---:B------:R-:W-:Y:S06]  /*3830*/  HMMA.16816.F32 R56, R116.reuse, R112, R56 ;  /* 0x000000707438723c */ /* 0x040fec0000001838 */
[C---:B------:R-:W-:Y:S06]  /*3840*/  HMMA.16816.F32 R52, R116.reuse, R114, R52 ;  /* 0x000000727434723c */ /* 0x040fec0000001834 */
[C---:B------:R-:W-:Y:S06]  /*3850*/  HMMA.16816.F32 R36, R116.reuse, R108, R36 ;  /* 0x0000006c7424723c */ /* 0x040fec0000001824 */
[C---:B------:R-:W-:Y:S06]  /*3860*/  HMMA.16816.F32 R32, R116.reuse, R110, R32 ;  /* 0x0000006e7420723c */ /* 0x040fec0000001820 */
[C---:B------:R-:W-:Y:S06]  /*3870*/  HMMA.16816.F32 R24, R116.reuse, R104, R24 ;  /* 0x000000687418723c */ /* 0x040fec0000001818 */
[C---:B------:R-:W-:Y:S06]  /*3880*/  HMMA.16816.F32 R20, R116.reuse, R106, R20 ;  /* 0x0000006a7414723c */ /* 0x040fec0000001814 */
[----:B------:R-:W-:Y:S06]  /*3890*/  HMMA.16816.F32 R8, R116, R102, R8 ;  /* 0x000000667408723c */ /* 0x000fec0000001808 */
[C---:B---3--:R-:W-:Y:S06]  /*38a0*/  HMMA.16816.F32 R60, R88.reuse, R112, R60 ;  /* 0x00000070583c723c */ /* 0x048fec000000183c */
[C---:B------:R-:W-:Y:S01]  /*38b0*/  HMMA.16816.F32 R48, R88.reuse, R114, R48 ;  /* 0x000000725830723c */ /* 0x040fe20000001830 */
[----:B------:R-:W-:Y:S05]  /*38c0*/  LDSM.16.M88.4 R112, [R249+0x6000] ;  /* 0x00600000f970783b */ /* 0x000fea0000000200 */
        /* <DEDUP_REMOVED lines=10> */
[----:B------:R-:W3:Y:S01]  /*3970*/  LDSM.16.M88.4 R100, [R249+0x4000] ;  /* 0x00400000f964783b */ /* 0x000ee20000000200 */
[C---:B-1----:R-:W-:Y:S06]  /*3980*/  HMMA.16816.F32 R12, R72.reuse, R80, R12 ;  /* 0x00000050480c723c */ /* 0x042fec000000180c */
[-C--:B----4-:R-:W-:Y:S06]  /*3990*/  HMMA.16816.F32 R52, R72, R70.reuse, R52 ;  /* 0x000000464834723c */ /* 0x090fec0000001834 */
[----:B-----5:R-:W-:Y:S06]  /*39a0*/  HMMA.16816.F32 R48, R84, R70, R48 ;  /* 0x000000465430723c */ /* 0x020fec0000001830 */
[C---:B------:R-:W-:Y:S06]  /*39b0*/  HMMA.16816.F32 R56, R72.reuse, R68, R56 ;  /* 0x000000444838723c */ /* 0x040fec0000001838 */
[C---:B------:R-:W-:Y:S06]  /*39c0*/  HMMA.16816.F32 R36, R72.reuse, R64, R36 ;  /* 0x000000404824723c */ /* 0x040fec0000001824 */
[----:B------:R-:W-:Y:S06]  /*39d0*/  HMMA.16816.F32 R32, R72, R66, R32 ;  /* 0x000000424820723c */ /* 0x000fec0000001820 */
[C---:B------:R-:W-:Y:S01]  /*39e0*/  HMMA.16816.F32 R60, R84.reuse, R68, R60 ;  /* 0x00000044543c723c */ /* 0x040fe2000000183c */
[----:B------:R-:W-:Y:S05]  /*39f0*/  LDSM.16.M88.4 R68, [R247+0x6000] ;  /* 0x00600000f744783b */ /* 0x000fea0000000200 */
[C---:B------:R-:W-:Y:S06]  /*3a00*/  HMMA.16816.F32 R40, R84.reuse, R64, R40 ;  /* 0x000000405428723c */ /* 0x040fec0000001828 */
[----:B------:R-:W-:Y:S01]  /*3a10*/  HMMA.16816.F32 R96, R84, R66, R96 ;  /* 0x000000425460723c */ /* 0x000fe20000001860 */
[----:B------:R-:W1:Y:S05]  /*3a20*/  LDSM.16.M88.4 R64, [R243+0xa000] ;  /* 0x00a00000f340783b */ /* 0x000e6a0000000200 */
[C---:B------:R-:W-:Y:S06]  /*3a30*/  HMMA.16816.F32 R24, R72.reuse, R76, R24 ;  /* 0x0000004c4818723c */ /* 0x040fec0000001818 */
[C---:B------:R-:W-:Y:S06]  /*3a40*/  HMMA.16816.F32 R20, R72.reuse, R78, R20 ;  /* 0x0000004e4814723c */ /* 0x040fec0000001814 */
[----:B------:R-:W-:Y:S06]  /*3a50*/  HMMA.16816.F32 R8, R72, R82, R8 ;  /* 0x000000524808723c */ /* 0x000fec0000001808 */
[C---:B------:R-:W-:Y:S06]  /*3a60*/  HMMA.16816.F32 R28, R84.reuse, R76, R28 ;  /* 0x0000004c541c723c */ /* 0x040fec000000181c */
[----:B------:R-:W-:Y:S01]  /*3a70*/  HMMA.16816.F32 R120, R84, R78, R120 ;  /* 0x0000004e5478723c */ /* 0x000fe20000001878 */
[----:B------:R-:W-:Y:S05]  /*3a80*/  LDSM.16.M88.4 R76, [R243+0xb000] ;  /* 0x00b00000f34c783b */ /* 0x000fea0000000200 */
[----:B--2---:R-:W-:Y:S01]  /*3a90*/  HMMA.16816.F32 R72, R112, R88, R12 ;  /* 0x000000587048723c */ /* 0x004fe2000000180c */
[----:B------:R-:W2:Y:S05]  /*3aa0*/  LDSM.16.M88.4 R12, [R247+0x4000] ;  /* 0x00400000f70c783b */ /* 0x000eaa0000000200 */
[C---:B------:R-:W-:Y:S06]  /*3ab0*/  HMMA.16816.F32 R116, R84.reuse, R80, R116 ;  /* 0x000000505474723c */ /* 0x040fec0000001874 */
[----:B------:R-:W-:Y:S01]  /*3ac0*/  HMMA.16816.F32 R92, R84, R82, R92 ;  /* 0x00000052545c723c */ /* 0x000fe2000000185c */
[----:B------:R-:W4:Y:S05]  /*3ad0*/  LDSM.16.M88.4 R80, [R243+0xa800] ;  /* 0x00a80000f350783b */ /* 0x000f2a0000000200 */
[-C--:B------:R-:W-:Y:S06]  /*3ae0*/  HMMA.16816.F32 R52, R112, R110.reuse, R52 ;  /* 0x0000006e7034723c */ /* 0x080fec0000001834 */
[----:B---3--:R-:W-:Y:S06]  /*3af0*/  HMMA.16816.F32 R48, R100, R110, R48 ;  /* 0x0000006e6430723c */ /* 0x008fec0000001830 */
[C---:B------:R-:W-:Y:S06]  /*3b00*/  HMMA.16816.F32 R56, R112.reuse, R108, R56 ;  /* 0x0000006c7038723c */ /* 0x040fec0000001838 */
[C---:B------:R-:W-:Y:S06]  /*3b10*/  HMMA.16816.F32 R24, R112.reuse, R16, R24 ;  /* 0x000000107018723c */ /* 0x040fec0000001818 */
[----:B------:R-:W-:Y:S06]  /*3b20*/  HMMA.16816.F32 R20, R112, R18, R20 ;  /* 0x000000127014723c */ /* 0x000fec0000001814 */
[C---:B------:R-:W-:Y:S01]  /*3b30*/  HMMA.16816.F32 R84, R100.reuse, R108, R60 ;  /* 0x0000006c6454723c */ /* 0x040fe2000000183c */
[----:B------:R-:W-:Y:S04]  /*3b40*/  LDSM.16.M88.4 R108, [R245+0x2000] ;  /* 0x00200000f56c783b */ /* 0x000fe80000000200 */
[----:B------:R-:W-:Y:S01]  /*3b50*/  LDSM.16.M88.4 R60, [R243+0xb800] ;  /* 0x00b80000f33c783b */ /* 0x000fe20000000200 */
[C---:B------:R-:W-:Y:S06]  /*3b60*/  HMMA.16816.F32 R28, R100.reuse, R16, R28 ;  /* 0x00000010641c723c */ /* 0x040fec000000181c */
[----:B------:R-:W-:Y:S01]  /*3b70*/  HMMA.16816.F32 R120, R100, R18, R120 ;  /* 0x000000126478723c */ /* 0x000fe20000001878 */
[----:B------:R-:W3:Y:S05]  /*3b80*/  LDSM.16.M88.4 R16, [R246+0x4000] ;  /* 0x00400000f610783b */ /* 0x000eea0000000200 */
[C---:B------:R-:W-:Y:S06]  /*3b90*/  HMMA.16816.F32 R36, R112.reuse, R104, R36 ;  /* 0x000000687024723c */ /* 0x040fec0000001824 */
[----:B------:R-:W-:Y:S06]  /*3ba0*/  HMMA.16816.F32 R32, R112, R106, R32 ;  /* 0x0000006a7020723c */ /* 0x000fec0000001820 */
[C---:B------:R-:W-:Y:S06]  /*3bb0*/  HMMA.16816.F32 R40, R100.reuse, R104, R40 ;  /* 0x000000686428723c */ /* 0x040fec0000001828 */
[----:B------:R-:W-:Y:S01]  /*3bc0*/  HMMA.16816.F32 R96, R100, R106, R96 ;  /* 0x0000006a6460723c */ /* 0x000fe20000001860 */
[----:B------:R-:W5:Y:S05]  /*3bd0*/  LDSM.16.M88.4 R104, [R246+0x6000] ;  /* 0x00600000f668783b */ /* 0x000f6a0000000200 */
[----:B------:R-:W-:Y:S06]  /*3be0*/  HMMA.16816.F32 R8, R112, R90, R8 ;  /* 0x0000005a7008723c */ /* 0x000fec0000001808 */
[C---:B------:R-:W-:Y:S06]  /*3bf0*/  HMMA.16816.F32 R116, R100.reuse, R88, R116 ;  /* 0x000000586474723c */ /* 0x040fec0000001874 */
[----:B------:R-:W-:Y:S06]  /*3c00*/  HMMA.16816.F32 R92, R100, R90, R92 ;  /* 0x0000005a645c723c */ /* 0x000fec000000185c */
[-C--:B-1----:R-:W-:Y:S01]  /*3c10*/  HMMA.16816.F32 R88, R68, R66.reuse, R52 ;  /* 0x000000424458723c */ /* 0x082fe20000001834 */
[----:B------:R-:W1:Y:S05]  /*3c20*/  LDSM.16.M88.4 R52, [R245+0x2800] ;  /* 0x00280000f534783b */ /* 0x000e6a0000000200 */
[C---:B--2---:R-:W-:Y:S06]  /*3c30*/  HMMA.16816.F32 R48, R12.reuse, R66, R48 ;  /* 0x000000420c30723c */ /* 0x044fec0000001830 */
[-C--:B----4-:R-:W-:Y:S06]  /*3c40*/  HMMA.16816.F32 R40, R12, R80.reuse, R40 ;  /* 0x000000500c28723c */ /* 0x090fec0000001828 */
[C---:B------:R-:W-:Y:S06]  /*3c50*/  HMMA.16816.F32 R36, R68.reuse, R80, R36 ;  /* 0x000000504424723c */ /* 0x040fec0000001824 */
[----:B------:R-:W-:Y:S06]  /*3c60*/  HMMA.16816.F32 R56, R68, R64, R56 ;  /* 0x000000404438723c */ /* 0x000fec0000001838 */
[----:B---3--:R-:W-:Y:S06]  /*3c70*/  HMMA.16816.F32 R48, R16, R110, R48 ;  /* 0x0000006e1030723c */ /* 0x008fec0000001830 */
[----:B------:R-:W-:Y:S01]  /*3c80*/  HMMA.16816.F32 R84, R12, R64, R84 ;  /* 0x000000400c54723c */ /* 0x000fe20000001854 */
[----:B------:R-:W2:Y:S05]  /*3c90*/  LDSM.16.M88.4 R64, [R245+0x3000] ;  /* 0x00300000f540783b */ /* 0x000eaa0000000200 */
[----:B-----5:R-:W-:Y:S06]  /*3ca0*/  HMMA.16816.F32 R88, R104, R110, R88 ;  /* 0x0000006e6858723c */ /* 0x020fec0000001858 */
[-C--:B------:R-:W-:Y:S06]  /*3cb0*/  HMMA.16816.F32 R96, R12, R82.reuse, R96 ;  /* 0x000000520c60723c */ /* 0x080fec0000001860 */
[----:B------:R-:W-:Y:S06]  /*3cc0*/  HMMA.16816.F32 R32, R68, R82, R32 ;  /* 0x000000524420723c */ /* 0x000fec0000001820 */
[-C--:B-1----:R-:W-:Y:S06]  /*3cd0*/  HMMA.16816.F32 R40, R16, R52.reuse, R40 ;  /* 0x000000341028723c */ /* 0x082fec0000001828 */
[----:B------:R-:W-:Y:S06]  /*3ce0*/  HMMA.16816.F32 R36, R104, R52, R36 ;  /* 0x000000346824723c */ /* 0x000fec0000001824 */
[----:B------:R-:W-:Y:S01]  /*3cf0*/  HMMA.16816.F32 R28, R12, R76, R28 ;  /* 0x0000004c0c1c723c */ /* 0x000fe2000000181c */
[----:B------:R-:W-:-:S02]  /*3d00*/  FSEL R53, R88, -INF , !P6 ;  /* 0xff80000058357808 */ /* 0x000fc40007000000 */
[----:B------:R-:W-:-:S03]  /*3d10*/  ISETP.GE.AND P6, PT, R5, R227, PT ;  /* 0x000000e30500720c */ /* 0x000fc60003fc6270 */
[----:B------:R-:W-:Y:S01]  /*3d20*/  HMMA.16816.F32 R24, R68, R76, R24 ;  /* 0x0000004c4418723c */ /* 0x000fe20000001818 */
[----:B------:R-:W-:-:S05]  /*3d30*/  FSEL R102, R49, -INF , !P6 ;  /* 0xff80000031667808 */ /* 0x000fca0007000000 */
[C---:B------:R-:W-:Y:S06]  /*3d40*/  HMMA.16816.F32 R20, R68.reuse, R78, R20 ;  /* 0x0000004e4414723c */ /* 0x040fec0000001814 */
[C---:B------:R-:W-:Y:S06]  /*3d50*/  HMMA.16816.F32 R72, R68.reuse, R60, R72 ;  /* 0x0000003c4448723c */ /* 0x040fec0000001848 */
[----:B------:R-:W-:Y:S06]  /*3d60*/  HMMA.16816.F32 R8, R68, R62, R8 ;  /* 0x0000003e4408723c */ /* 0x000fec0000001808 */
[----:B------:R-:W-:Y:S01]  /*3d70*/  HMMA.16816.F32 R96, R16, R54, R96 ;  /* 0x000000361060723c */ /* 0x000fe20000001860 */
[----:B------:R-:W-:-:S02]  /*3d80*/  FSEL R69, R50, -INF , !P5 ;  /* 0xff80000032457808 */ /* 0x000fc40006800000 */
[----:B------:R-:W-:Y:S02]  /*3d90*/  ISETP.GE.AND P5, PT, R5, R225, PT ;  /* 0x000000e10500720c */ /* 0x000fe40003fa6270 */
[----:B------:R-:W-:Y:S01]  /*3da0*/  FSEL R68, R48, -INF , !P4 ;  /* 0xff80000030447808 */ /* 0x000fe20006000000 */
[----:B------:R-:W-:Y:S01]  /*3db0*/  HMMA.16816.F32 R32, R104, R54, R32 ;  /* 0x000000366820723c */ /* 0x000fe20000001820 */
[----:B------:R-:W-:Y:S01]  /*3dc0*/  ISETP.GE.AND P4, PT, R7, R224, PT ;  /* 0x000000e00700720c */ /* 0x000fe20003f86270 */
[----:B------:R-:W-:Y:S01]  /*3dd0*/  VIADD R7, R0, 0x10 ;  /* 0x0000001000077836 */ /* 0x000fe20000000000 */
[----:B------:R-:W-:Y:S02]  /*3de0*/  FSEL R89, R89, -INF , !P5 ;  /* 0xff80000059597808 */ /* 0x000fe40006800000 */
[----:B------:R-:W-:Y:S01]  /*3df0*/  ISETP.GE.AND P5, PT, R5, R226, PT ;  /* 0x000000e20500720c */ /* 0x000fe20003fa6270 */
[----:B------:R-:W-:Y:S01]  /*3e00*/  HMMA.16816.F32 R120, R12, R78, R120 ;  /* 0x0000004e0c78723c */ /* 0x000fe20000001878 */
[----:B------:R-:W-:-:S02]  /*3e10*/  FSEL R90, R90, -INF , !P4 ;  /* 0xff8000005a5a7808 */ /* 0x000fc40006000000 */
[----:B------:R-:W-:Y:S01]  /*3e20*/  ISETP.GE.AND P4, PT, R5, R224, PT ;  /* 0x000000e00500720c */ /* 0x000fe20003f86270 */
[----:B------:R-:W-:Y:S01]  /*3e30*/  VIADD R5, R0, 0x11 ;  /* 0x0000001100057836 */ /* 0x000fe20000000000 */
[----:B------:R-:W-:Y:S01]  /*3e40*/  FSEL R103, R51, -INF , !P5 ;  /* 0xff80000033677808 */ /* 0x000fe20006800000 */
[----:B--2---:R-:W-:Y:S01]  /*3e50*/  HMMA.16816.F32 R28, R16, R64, R28 ;  /* 0x00000040101c723c */ /* 0x004fe2000000181c */
[----:B------:R-:W-:Y:S01]  /*3e60*/  ISETP.GE.AND P5, PT, R7, R227, PT ;  /* 0x000000e30700720c */ /* 0x000fe20003fa6270 */
[----:B------:R-:W1:Y:S01]  /*3e70*/  LDSM.16.M88.4 R48, [R245+0x3800] ;  /* 0x00380000f530783b */ /* 0x000e620000000200 */
[----:B------:R-:W-:Y:S01]  /*3e80*/  FSEL R52, R91, -INF , !P4 ;  /* 0xff8000005b347808 */ /* 0x000fe20006000000 */
[----:B------:R-:W-:-:S04]  /*3e90*/  DEPBAR.LE SB0, 0x0 ;  /* 0x000080000000791a */ /* 0x000fc80000000000 */
[C---:B------:R-:W-:Y:S01]  /*3ea0*/  ISETP.GE.AND P4, PT, R7.reuse, R226, PT ;  /* 0x000000e20700720c */ /* 0x040fe20003f86270 */
[----:B------:R-:W-:Y:S01]  /*3eb0*/  HMMA.16816.F32 R24, R104, R64, R24 ;  /* 0x000000406818723c */ /* 0x000fe20000001818 */
[----:B------:R-:W-:Y:S01]  /*3ec0*/  FSEL R70, R40, -INF , !P5 ;  /* 0xff80000028467808 */ /* 0x000fe20006800000 */
[----:B------:R-:W-:Y:S01]  /*3ed0*/  VIADD R40, R0, 0x18 ;  /* 0x0000001800287836 */ /* 0x000fe20000000000 */
[C---:B------:R-:W-:Y:S02]  /*3ee0*/  ISETP.GE.AND P5, PT, R7.reuse, R224, PT ;  /* 0x000000e00700720c */ /* 0x040fe40003fa6270 */
[----:B------:R-:W-:Y:S01]  /*3ef0*/  FSEL R71, R42, -INF , !P4 ;  /* 0xff8000002a477808 */ /* 0x000fe20006000000 */
[----:B------:R-:W-:Y:S01]  /*3f00*/  HMMA.16816.F32 R116, R12, R60, R116 ;  /* 0x0000003c0c74723c */ /* 0x000fe20000001874 */
[----:B------:R-:W-:Y:S02]  /*3f10*/  ISETP.GE.AND P6, PT, R7, R225, PT ;  /* 0x000000e10700720c */ /* 0x000fe40003fc6270 */
[----:B------:R-:W-:-:S02]  /*3f20*/  ISETP.GE.AND P4, PT, R5, R227, PT ;  /* 0x000000e30500720c */ /* 0x000fc40003f86270 */
[----:B------:R-:W-:Y:S01]  /*3f30*/  FSEL R38, R38, -INF , !P5 ;  /* 0xff80000026267808 */ /* 0x000fe20006800000 */
[-C--:B------:R-:W-:Y:S01]  /*3f40*/  HMMA.16816.F32 R120, R16, R66.reuse, R120 ;  /* 0x000000421078723c */ /* 0x080fe20000001878 */
[----:B------:R-:W-:Y:S02]  /*3f50*/  ISETP.GE.AND P5, PT, R5, R225, PT ;  /* 0x000000e10500720c */ /* 0x000fe40003fa6270 */
[----:B------:R-:W-:Y:S02]  /*3f60*/  FSEL R7, R36, -INF , !P6 ;  /* 0xff80000024077808 */ /* 0x000fe40007000000 */
[----:B------:R-:W-:Y:S01]  /*3f70*/  FSEL R100, R41, -INF , !P4 ;  /* 0xff80000029647808 */ /* 0x000fe20006000000 */
[----:B------:R-:W-:Y:S01]  /*3f80*/  HMMA.16816.F32 R20, R104, R66, R20 ;  /* 0x000000426814723c */ /* 0x000fe20000001814 */
[C---:B------:R-:W-:Y:S02]  /*3f90*/  ISETP.GE.AND P6, PT, R5.reuse, R226, PT ;  /* 0x000000e20500720c */ /* 0x040fe40003fc6270 */
[----:B------:R-:W-:Y:S01]  /*3fa0*/  ISETP.GE.AND P4, PT, R5, R224, PT ;  /* 0x000000e00500720c */ /* 0x000fe20003f86270 */
[----:B------:R-:W-:Y:S01]  /*3fb0*/  VIADD R5, R0, 0x19 ;  /* 0x0000001900057836 */ /* 0x000fe20000000000 */
[----:B------:R-:W-:Y:S01]  /*3fc0*/  FSEL R37, R37, -INF , !P5 ;  /* 0xff80000025257808 */ /* 0x000fe20006800000 */
[----:B------:R-:W-:Y:S01]  /*3fd0*/  HMMA.16816.F32 R92, R12, R62, R92 ;  /* 0x0000003e0c5c723c */ /* 0x000fe2000000185c */
[----:B------:R-:W-:-:S02]  /*3fe0*/  ISETP.GE.AND P5, PT, R40, R226, PT ;  /* 0x000000e22800720c */ /* 0x000fc40003fa6270 */
[----:B------:R-:W-:Y:S02]  /*3ff0*/  FSEL R133, R43, -INF , !P6 ;  /* 0xff8000002b857808 */ /* 0x000fe40007000000 */
[----:B------:R-:W-:Y:S01]  /*4000*/  FSEL R36, R39, -INF , !P4 ;  /* 0xff80000027247808 */ /* 0x000fe20006000000 */
[----:B------:R-:W-:Y:S01]  /*4010*/  HMMA.16816.F32 R56, R104, R108, R56 ;  /* 0x0000006c6838723c */ /* 0x000fe20000001838 */
[----:B------:R-:W-:Y:S01]  /*4020*/  FSEL R101, R98, -INF , !P5 ;  /* 0xff80000062657808 */ /* 0x000fe20006800000 */
[----:B------:R-:W-:Y:S01]  /*4030*/  VIADD R12, R0, 0x30 ;  /* 0x00000030000c7836 */ /* 0x000fe20000000000 */
[C---:B------:R-:W-:Y:S02]  /*4040*/  ISETP.GE.AND P4, PT, R40.reuse, R227, PT ;  /* 0x000000e32800720c */ /* 0x040fe40003f86270 */
[-C--:B------:R-:W-:Y:S01]  /*4050*/  ISETP.GE.AND P6, PT, R40, R225.reuse, PT ;  /* 0x000000e12800720c */ /* 0x080fe20003fc6270 */
[----:B-1----:R-:W-:Y:S01]  /*4060*/  HMMA.16816.F32 R116, R16, R48, R116 ;  /* 0x000000301074723c */ /* 0x002fe20000001874 */
[----:B------:R-:W-:-:S02]  /*4070*/  ISETP.GE.AND P5, PT, R5, R225, PT ;  /* 0x000000e10500720c */ /* 0x000fc40003fa6270 */
[----:B------:R-:W-:Y:S02]  /*4080*/  FSEL R132, R96, -INF , !P4 ;  /* 0xff80000060847808 */ /* 0x000fe40006000000 */
[----:B------:R-:W-:Y:S01]  /*4090*/  FSEL R39, R32, -INF , !P6 ;  /* 0xff80000020277808 */ /* 0x000fe20007000000 */
[----:B------:R-:W-:Y:S01]  /*40a0*/  VIADD R32, R0, 0x20 ;  /* 0x0000002000207836 */ /* 0x000fe20000000000 */
[----:B------:R-:W-:Y:S01]  /*40b0*/  FSEL R33, R33, -INF , !P5 ;  /* 0xff80000021217808 */ /* 0x000fe20006800000 */
[----:B------:R-:W-:Y:S01]  /*40c0*/  HMMA.16816.F32 R72, R104, R48, R72 ;  /* 0x000000306848723c */ /* 0x000fe20000001848 */
[----:B------:R-:W-:Y:S01]  /*40d0*/  BAR.SYNC.DEFER_BLOCKING 0x0 ;  /* 0x0000000000007b1d */ /* 0x000fe20000010000 */
[----:B------:R-:W-:Y:S02]  /*40e0*/  ISETP.GE.AND P4, PT, R40, R224, PT ;  /* 0x000000e02800720c */ /* 0x000fe40003f86270 */
[----:B------:R-:W-:Y:S02]  /*40f0*/  ISETP.GE.AND P5, PT, R5, R226, PT ;  /* 0x000000e20500720c */ /* 0x000fe40003fa6270 */
[----:B------:R-:W-:Y:S01]  /*4100*/  FSEL R34, R34, -INF , !P4 ;  /* 0xff80000022227808 */ /* 0x000fe20006000000 */
[----:B------:R-:W-:Y:S01]  /*4110*/  HMMA.16816.F32 R84, R16, R108, R84 ;  /* 0x0000006c1054723c */ /* 0x000fe20000001854 */
[----:B------:R-:W-:-:S02]  /*4120*/  FSEL R135, R99, -INF , !P5 ;  /* 0xff80000063877808 */ /* 0x000fc40006800000 */
[CC--:B------:R-:W-:Y:S02]  /*4130*/  ISETP.GE.AND P6, PT, R5.reuse, R227.reuse, PT ;  /* 0x000000e30500720c */ /* 0x0c0fe40003fc6270 */
[----:B------:R-:W-:Y:S01]  /*4140*/  ISETP.GE.AND P4, PT, R5, R224, PT ;  /* 0x000000e00500720c */ /* 0x000fe20003f86270 */
[----:B------:R-:W-:Y:S01]  /*4150*/  VIADD R5, R0, 0x21 ;  /* 0x0000002100057836 */ /* 0x000fe20000000000 */
[----:B------:R-:W-:Y:S01]  /*4160*/  ISETP.GE.AND P5, PT, R32, R227, PT ;  /* 0x000000e32000720c */ /* 0x000fe20003fa6270 */
[-C--:B------:R-:W-:Y:S01]  /*4170*/  HMMA.16816.F32 R8, R104, R50.reuse, R8 ;  /* 0x000000326808723c */ /* 0x080fe20000001808 */
[----:B------:R-:W-:Y:S02]  /*4180*/  FSEL R46, R35, -INF , !P4 ;  /* 0xff800000232e7808 */ /* 0x000fe40006000000 */
[----:B------:R-:W-:Y:S02]  /*4190*/  FSEL R134, R97, -INF , !P6 ;  /* 0xff80000061867808 */ /* 0x000fe40007000000 */
[----:B------:R-:W-:Y:S01]  /*41a0*/  FSEL R146, R28, -INF , !P5 ;  /* 0xff8000001c927808 */ /* 0x000fe20006800000 */
[----:B------:R-:W-:Y:S01]  /*41b0*/  HMMA.16816.F32 R92, R16, R50, R92 ;  /* 0x00000032105c723c */ /* 0x000fe2000000185c */
[----:B------:R-:W-:-:S02]  /*41c0*/  ISETP.GE.AND P4, PT, R32, R226, PT ;  /* 0x000000e22000720c */ /* 0x000fc40003f86270 */
[C---:B------:R-:W-:Y:S02]  /*41d0*/  ISETP.GE.AND P6, PT, R32.reuse, R225, PT ;  /* 0x000000e12000720c */ /* 0x040fe40003fc6270 */
[----:B------:R-:W-:Y:S02]  /*41e0*/  ISETP.GE.AND P5, PT, R32, R224, PT ;  /* 0x000000e02000720c */ /* 0x000fe40003fa6270 */
[----:B------:R-:W-:Y:S02]  /*41f0*/  FSEL R237, R30, -INF , !P4 ;  /* 0xff8000001eed7808 */ /* 0x000fe40006000000 */
[----:B------:R-:W-:Y:S01]  /*4200*/  FSEL R235, R24, -INF , !P6 ;  /* 0xff80000018eb7808 */ /* 0x000fe20007000000 */
[----:B------:R-:W-:Y:S01]  /*4210*/  VIADD R24, R0, 0x28 ;  /* 0x0000002800187836 */ /* 0x000fe20000000000 */
[----:B------:R-:W-:Y:S02]  /*4220*/  FSEL R234, R26, -INF , !P5 ;  /* 0xff8000001aea7808 */ /* 0x000fe40006800000 */
[----:B------:R-:W-:-:S02]  /*4230*/  ISETP.GE.AND P4, PT, R5, R227, PT ;  /* 0x000000e30500720c */ /* 0x000fc40003f86270 */
[C---:B------:R-:W-:Y:S02]  /*4240*/  ISETP.GE.AND P5, PT, R5.reuse, R225, PT ;  /* 0x000000e10500720c */ /* 0x040fe40003fa6270 */
[----:B------:R-:W-:Y:S02]  /*4250*/  ISETP.GE.AND P6, PT, R5, R226, PT ;  /* 0x000000e20500720c */ /* 0x000fe40003fc6270 */
[----:B------:R-:W-:Y:S02]  /*4260*/  FSEL R144, R29, -INF , !P4 ;  /* 0xff8000001d907808 */ /* 0x000fe40006000000 */
[----:B------:R-:W-:Y:S02]  /*4270*/  FSEL R127, R25, -INF , !P5 ;  /* 0xff800000197f7808 */ /* 0x000fe40006800000 */
[----:B------:R-:W-:Y:S01]  /*4280*/  ISETP.GE.AND P4, PT, R5, R224, PT ;  /* 0x000000e00500720c */ /* 0x000fe20003f86270 */
[----:B------:R-:W-:Y:S01]  /*4290*/  VIADD R5, R0, 0x29 ;  /* 0x0000002900057836 */ /* 0x000fe20000000000 */
[----:B------:R-:W-:-:S02]  /*42a0*/  ISETP.GE.AND P5, PT, R24, R227, PT ;  /* 0x000000e31800720c */ /* 0x000fc40003fa6270 */
[----:B------:R-:W-:Y:S02]  /*42b0*/  FSEL R169, R31, -INF , !P6 ;  /* 0xff8000001fa97808 */ /* 0x000fe40007000000 */
[----:B------:R-:W-:Y:S02]  /*42c0*/  FSEL R239, R27, -INF , !P4 ;  /* 0xff8000001bef7808 */ /* 0x000fe40006000000 */
[----:B------:R-:W-:Y:S02]  /*42d0*/  ISETP.GE.AND P6, PT, R24, R226, PT ;  /* 0x000000e21800720c */ /* 0x000fe40003fc6270 */
[----:B------:R-:W-:Y:S02]  /*42e0*/  FSEL R168, R120, -INF , !P5 ;  /* 0xff80000078a87808 */ /* 0x000fe40006800000 */
[C---:B------:R-:W-:Y:S02]  /*42f0*/  ISETP.GE.AND P4, PT, R24.reuse, R225, PT ;  /* 0x000000e11800720c */ /* 0x040fe40003f86270 */
[----:B------:R-:W-:-:S02]  /*4300*/  ISETP.GE.AND P5, PT, R24, R224, PT ;  /* 0x000000e01800720c */ /* 0x000fc40003fa6270 */
[----:B------:R-:W-:Y:S02]  /*4310*/  FSEL R170, R122, -INF , !P6 ;  /* 0xff8000007aaa7808 */ /* 0x000fe40007000000 */
[C---:B------:R-:W-:Y:S02]  /*4320*/  ISETP.GE.AND P6, PT, R5.reuse, R225, PT ;  /* 0x000000e10500720c */ /* 0x040fe40003fc6270 */
[----:B------:R-:W-:Y:S02]  /*4330*/  FSEL R147, R20, -INF , !P4 ;  /* 0xff80000014937808 */ /* 0x000fe40006000000 */
[----:B------:R-:W-:Y:S02]  /*4340*/  FSEL R145, R22, -INF , !P5 ;  /* 0xff80000016917808 */ /* 0x000fe40006800000 */
[C---:B------:R-:W-:Y:S02]  /*4350*/  ISETP.GE.AND P4, PT, R5.reuse, R224, PT ;  /* 0x000000e00500720c */ /* 0x040fe40003f86270 */
[----:B------:R-:W-:-:S02]  /*4360*/  ISETP.GE.AND P5, PT, R5, R227, PT ;  /* 0x000000e30500720c */ /* 0x000fc40003fa6270 */
[----:B------:R-:W-:Y:S02]  /*4370*/  FSEL R236, R21, -INF , !P6 ;  /* 0xff80000015ec7808 */ /* 0x000fe40007000000 */
[-C--:B------:R-:W-:Y:S01]  /*4380*/  ISETP.GE.AND P6, PT, R5, R226.reuse, PT ;  /* 0x000000e20500720c */ /* 0x080fe20003fc6270 */
[----:B------:R-:W-:Y:S01]  /*4390*/  VIADD R5, R0, 0x31 ;  /* 0x0000003100057836 */ /* 0x000fe20000000000 */
[----:B------:R-:W-:Y:S02]  /*43a0*/  FSEL R126, R23, -INF , !P4 ;  /* 0xff800000177e7808 */ /* 0x000fe40006000000 */
[----:B------:R-:W-:Y:S02]  /*43b0*/  FSEL R202, R121, -INF , !P5 ;  /* 0xff80000079ca7808 */ /* 0x000fe40006800000 */
[C---:B------:R-:W-:Y:S02]  /*43c0*/  ISETP.GE.AND P5, PT, R12.reuse, R227, PT ;  /* 0x000000e30c00720c */ /* 0x040fe40003fa6270 */
[----:B------:R-:W-:-:S02]  /*43d0*/  ISETP.GE.AND P4, PT, R12, R226, PT ;  /* 0x000000e20c00720c */ /* 0x000fc40003f86270 */
[----:B------:R-:W-:Y:S02]  /*43e0*/  FSEL R171, R123, -INF , !P6 ;  /* 0xff8000007bab7808 */ /* 0x000fe40007000000 */
[----:B------:R-:W-:Y:S02]  /*43f0*/  FSEL R230, R116, -INF , !P5 ;  /* 0xff80000074e67808 */ /* 0x000fe40006800000 */
[----:B------:R-:W-:Y:S02]  /*4400*/  FSEL R222, R118, -INF , !P4 ;  /* 0xff80000076de7808 */ /* 0x000fe40006000000 */
[----:B------:R-:W-:Y:S02]  /*4410*/  FSEL R22, R59, -INF , !P0 ;  /* 0xff8000003b167808 */ /* 0x000fe40004000000 */
[C---:B------:R-:W-:Y:S02]  /*4420*/  ISETP.GE.AND P6, PT, R12.reuse, R225, PT ;  /* 0x000000e10c00720c */ /* 0x040fe40003fc6270 */
[----:B------:R-:W-:-:S02]  /*4430*/  ISETP.GE.AND P5, PT, R12, R224, PT ;  /* 0x000000e00c00720c */ /* 0x000fc40003fa6270 */
[----:B------:R-:W-:Y:S02]  /*4440*/  ISETP.GE.AND P4, PT, R5, R227, PT ;  /* 0x000000e30500720c */ /* 0x000fe40003f86270 */
[----:B------:R-:W-:Y:S02]  /*4450*/  ISETP.GE.AND P0, PT, R0, R224, PT ;  /* 0x000000e00000720c */ /* 0x000fe40003f06270 */
[----:B------:R-:W-:Y:S02]  /*4460*/  FSEL R217, R72, -INF , !P6 ;  /* 0xff80000048d97808 */ /* 0x000fe40007000000 */
[----:B------:R-:W-:Y:S02]  /*4470*/  FSEL R216, R74, -INF , !P5 ;  /* 0xff8000004ad87808 */ /* 0x000fe40006800000 */
[----:B------:R-:W-:Y:S02]  /*4480*/  FSEL R229, R117, -INF , !P4 ;  /* 0xff80000075e57808 */ /* 0x000fe40006000000 */
[----:B------:R-:W-:-:S02]  /*4490*/  FSEL R58, R58, -INF , !P0 ;  /* 0xff8000003a3a7808 */ /* 0x000fc40004000000 */
[C---:B------:R-:W-:Y:S02]  /*44a0*/  ISETP.GE.AND P6, PT, R5.reuse, R226, PT ;  /* 0x000000e20500720c */ /* 0x040fe40003fc6270 */
[C---:B------:R-:W-:Y:S02]  /*44b0*/  ISETP.GE.AND P5, PT, R5.reuse, R225, PT ;  /* 0x000000e10500720c */ /* 0x040fe40003fa6270 */
[----:B------:R-:W-:Y:S01]  /*44c0*/  ISETP.GE.AND P4, PT, R5, R224, PT ;  /* 0x000000e00500720c */ /* 0x000fe20003f86270 */
[C---:B------:R-:W-:Y:S01]  /*44d0*/  VIADD R5, R0.reuse, 0x38 ;  /* 0x0000003800057836 */ /* 0x040fe20000000000 */
[----:B------:R-:W-:Y:S02]  /*44e0*/  FSEL R62, R85, -INF , !P2 ;  /* 0xff800000553e7808 */ /* 0x000fe40005000000 */
[----:B------:R-:W-:Y:S02]  /*44f0*/  PLOP3.LUT P0, PT, PT, PT, UP0, 0x80, 0x0 ;  /* 0x000000000000781c */ /* 0x000fe40003f0f008 */
[----:B------:R-:W-:-:S02]  /*4500*/  ISETP.GE.AND P2, PT, R0, R227, PT ;  /* 0x000000e30000720c */ /* 0x000fc40003f46270 */
[----:B------:R-:W-:Y:S02]  /*4510*/  FSEL R215, R73, -INF , !P5 ;  /* 0xff80000049d77808 */ /* 0x000fe40006800000 */
[----:B------:R-:W-:Y:S02]  /*4520*/  FSEL R57, R57, -INF , !P1 ;  /* 0xff80000039397808 */ /* 0x000fe40004800000 */
[----:B------:R-:W-:Y:S02]  /*4530*/  FSEL R87, R87, -INF , !P3 ;  /* 0xff80000057577808 */ /* 0x000fe40005800000 */
[----:B------:R-:W-:Y:S02]  /*4540*/  ISETP.GE.AND P5, PT, R0, R226, PT ;  /* 0x000000e20000720c */ /* 0x000fe40003fa6270 */
[----:B------:R-:W-:Y:S02]  /*4550*/  FSEL R84, R84, -INF , !P2 ;  /* 0xff80000054547808 */ /* 0x000fe40005000000 */
[CC--:B------:R-:W-:Y:S01]  /*4560*/  ISETP.GE.AND P1, PT, R0.reuse, R225.reuse, PT ;  /* 0x000000e10000720c */ /* 0x0c0fe20003f26270 */
[----:B------:R-:W-:Y:S01]  /*4570*/  VIADD R0, R0, 0x39 ;  /* 0x0000003900007836 */ /* 0x000fe20000000000 */
[----:B------:R-:W-:-:S02]  /*4580*/  ISETP.GE.AND P3, PT, R5, R225, PT ;  /* 0x000000e10500720c */ /* 0x000fc40003f66270 */
[----:B------:R-:W-:Y:S02]  /*4590*/  ISETP.GE.AND P2, PT, R5, R224, PT ;  /* 0x000000e00500720c */ /* 0x000fe40003f46270 */
[----:B------:R-:W-:Y:S02]  /*45a0*/  FSEL R221, R119, -INF , !P6 ;  /* 0xff80000077dd7808 */ /* 0x000fe40007000000 */
[----:B------:R-:W-:Y:S02]  /*45b0*/  FSEL R214, R75, -INF , !P4 ;  /* 0xff8000004bd67808 */ /* 0x000fe40006000000 */
[----:B------:R-:W-:Y:S02]  /*45c0*/  FSEL R85, R86, -INF , !P5 ;  /* 0xff80000056557808 */ /* 0x000fe40006800000 */
[----:B------:R-:W-:Y:S02]  /*45d0*/  FSEL R213, R8, -INF , !P3 ;  /* 0xff80000008d57808 */ /* 0x000fe40005800000 */
[----:B------:R-:W-:-:S02]  /*45e0*/  FSEL R212, R10, -INF , !P2 ;  /* 0xff8000000ad47808 */ /* 0x000fc40005000000 */
[----:B------:R-:W-:Y:S02]  /*45f0*/  FSEL R23, R56, -INF , !P1 ;  /* 0xff80000038177808 */ /* 0x000fe40004800000 */
[CC--:B------:R-:W-:Y:S02]  /*4600*/  ISETP.GE.AND P6, PT, R5.reuse, R227.reuse, PT ;  /* 0x000000e30500720c */ /* 0x0c0fe40003fc6270 */
[-C--:B------:R-:W-:Y:S02]  /*4610*/  ISETP.GE.AND P4, PT, R5, R226.reuse, PT ;  /* 0x000000e20500720c */ /* 0x080fe40003f86270 */
[C---:B------:R-:W-:Y:S02]  /*4620*/  ISETP.GE.AND P5, PT, R0.reuse, R227, PT ;  /* 0x000000e30000720c */ /* 0x040fe40003fa6270 */
[C---:B------:R-:W-:Y:S02]  /*4630*/  ISETP.GE.AND P3, PT, R0.reuse, R226, PT ;  /* 0x000000e20000720c */ /* 0x040fe40003f66270 */
[----:B------:R-:W-:-:S02]  /*4640*/  ISETP.GE.AND P2, PT, R0, R225, PT ;  /* 0x000000e10000720c */ /* 0x000fc40003f46270 */
[----:B------:R-:W-:Y:S02]  /*4650*/  ISETP.GE.AND P1, PT, R0, R224, PT ;  /* 0x000000e00000720c */ /* 0x000fe40003f26270 */
[----:B------:R-:W-:Y:S02]  /*4660*/  LOP3.LUT R5, R6, R47, RZ, 0xfc, !PT ;  /* 0x0000002f06057212 */ /* 0x000fe400078efcff */
[----:B------:R-:W-:Y:S02]  /*4670*/  FSEL R207, R9, -INF , !P2 ;  /* 0xff80000009cf7808 */ /* 0x000fe40005000000 */
[----:B------:R-:W-:Y:S02]  /*4680*/  FSEL R204, R11, -INF , !P1 ;  /* 0xff8000000bcc7808 */ /* 0x000fe40004800000 */
[----:B------:R-:W-:Y:S02]  /*4690*/  FSEL R228, R92, -INF , !P6 ;  /* 0xff8000005ce47808 */ /* 0x000fe40007000000 */
[----:B------:R-:W-:-:S02]  /*46a0*/  FSEL R220, R94, -INF , !P4 ;  /* 0xff8000005edc7808 */ /* 0x000fc40006000000 */
[----:B------:R-:W-:Y:S02]  /*46b0*/  FSEL R223, R93, -INF , !P5 ;  /* 0xff8000005ddf7808 */ /* 0x000fe40006800000 */
[----:B------:R-:W-:Y:S01]  /*46c0*/  FSEL R219, R95, -INF , !P3 ;  /* 0xff8000005fdb7808 */ /* 0x000fe20005800000 */
[----:B------:R-:W-:Y:S06]  /*46d0*/  @!P0 BRA `(.L_x_215) ;  /* 0x00000004004c8947 */ /* 0x000fec0003800000 */
[----:B------:R-:W-:Y:S01]  /*46e0*/  ULDC UR5, c[0x0][0x2d0] ;  /* 0x0000b40000057ab9 */ /* 0x000fe20000000800 */
[----:B------:R-:W-:Y:S01]  /*46f0*/  UIADD3 UR10, UR18, -0x2, URZ ;  /* 0xfffffffe120a7890 */ /* 0x000fe2000fffe03f */
[----:B------:R-:W-:Y:S01]  /*4700*/  ISETP.GE.AND P3, PT, R44, UR5, PT ;  /* 0x000000052c007c0c */ /* 0x000fe2000bf66270 */
[----:B------:R-:W-:Y:S01]  /*4710*/  BSSY B0, `(.L_x_216) ;  /* 0x000004e000007945 */ /* 0x000fe20003800000 */
[----:B------:R-:W-:Y:S01]  /*4720*/  ISETP.GE.AND P2, PT, R138, UR5, PT ;  /* 0x000000058a007c0c */ /* 0x000fe2000bf46270 */
[----:B------:R-:W-:Y:S02]  /*4730*/  USHF.R.S32.HI UR5, URZ, 0x1f, UR10 ;  /* 0x0000001f3f057899 */ /* 0x000fe4000801140a */
[----:B------:R-:W-:Y:S01]  /*4740*/  UIMAD UR13, UR13, UR10, URZ ;  /* 0x0000000a0d0d72a4 */ /* 0x000fe2000f8e023f */
[----:B------:R-:W-:-:S03]  /*4750*/  IMAD.WIDE.U32 R24, R2, UR10, R136 ;  /* 0x0000000a02187c25 */ /* 0x000fc6000f8e0088 */
[----:B------:R-:W-:Y:S01]  /*4760*/  UIMAD UR5, UR5, UR24, UR13 ;  /* 0x00000018050572a4 */ /* 0x000fe2000f8e020d */
[----:B------:R-:W-:-:S03]  /*4770*/  IADD3 R2, P6, R24, UR26, RZ ;  /* 0x0000001a18027c10 */ /* 0x000fc6000ffde0ff */
[----:B------:R-:W1:Y:S01]  /*4780*/  @!P3 LDC.64 R14, c[0x0][0x218] ;  /* 0x00008600ff0ebb82 */ /* 0x000e620000000a00 */
[----:B------:R2:W-:Y:S01]  /*4790*/  @P3 STS.128 [R252+0x8000], RZ ;  /* 0x008000fffc003388 */ /* 0x0005e20000000c00 */
[----:B------:R-:W-:-:S06]  /*47a0*/  VIADD R0, R25, UR5 ;  /* 0x0000000519007c36 */ /* 0x000fcc0008000000 */
[----:B------:R-:W3:Y:S08]  /*47b0*/  @!P2 LDC.64 R12, c[0x0][0x218] ;  /* 0x00008600ff0cab82 */ /* 0x000ef00000000a00 */
[----:B------:R-:W4:Y:S08]  /*47c0*/  @!P3 LDC.64 R10, c[0x0][0x218] ;  /* 0x00008600ff0abb82 */ /* 0x000f300000000a00 */
[----:B------:R-:W5:Y:S01]  /*47d0*/  @!P2 LDC.64 R8, c[0x0][0x218] ;  /* 0x00008600ff08ab82 */ /* 0x000f620000000a00 */
[----:B-1----:R-:W-:-:S04]  /*47e0*/  @!P3 LEA R14, P1, R24, R14, 0x1 ;  /* 0x0000000e180eb211 */ /* 0x002fc800078208ff */
[----:B------:R-:W-:-:S03]  /*47f0*/  @!P3 LEA.HI.X R15, R24, R15, R0, 0x1, P1 ;  /* 0x0000000f180fb211 */ /* 0x000fc600008f0c00 */
[----:B------:R-:W1:Y:S01]  /*4800*/  @!P3 LDC.64 R18, c[0x0][0x218] ;  /* 0x00008600ff12bb82 */ /* 0x000e620000000a00 */
[C---:B---3--:R-:W-:Y:S01]  /*4810*/  @!P2 LEA R12, P1, R24.reuse, R12, 0x1 ;  /* 0x0000000c180ca211 */ /* 0x048fe200078208ff */
[----:B------:R-:W-:Y:S01]  /*4820*/  @!PT LDS RZ, [RZ] ;  /* 0x00000000fffff984 */ /* 0x000fe20000000800 */
[----:B------:R-:W-:Y:S01]  /*4830*/  @!PT LDS RZ, [RZ] ;  /* 0x00000000fffff984 */ /* 0x000fe20000000800 */
[----:B------:R-:W-:Y:S01]  /*4840*/  @!PT LDS RZ, [RZ] ;  /* 0x00000000fffff984 */ /* 0x000fe20000000800 */
[----:B------:R3:W-:Y:S03]  /*4850*/  @!P3 LDGSTS.E.BYPASS.LTC128B.128 [R252+0x8000], desc[UR20][R14.64] ;  /* 0x080000000efcbfae */ /* 0x0007e6000b901d54 */
[----:B------:R-:W-:Y:S01]  /*4860*/  @!P2 LEA.HI.X R13, R24, R13, R0, 0x1, P1 ;  /* 0x0000000d180da211 */ /* 0x000fe200008f0c00 */
[----:B------:R2:W-:Y:S01]  /*4870*/  @P2 STS.128 [R252+0xa000], RZ ;  /* 0x00a000fffc002388 */ /* 0x0005e20000000c00 */
[----:B------:R-:W-:Y:S01]  /*4880*/  IADD3.X R0, R0, UR25, RZ, P6, !PT ;  /* 0x0000001900007c10 */ /* 0x000fe2000b7fe4ff */
[----:B------:R-:W2:Y:S01]  /*4890*/  @!P2 LDC.64 R16, c[0x0][0x218] ;  /* 0x00008600ff10ab82 */ /* 0x000ea20000000a00 */
[C---:B----4-:R-:W-:Y:S01]  /*48a0*/  @!P3 LEA R10, P5, R2.reuse, R10, 0x1 ;  /* 0x0000000a020ab211 */ /* 0x050fe200078a08ff */
[----:B------:R-:W-:Y:S01]  /*48b0*/  @!PT LDS RZ, [RZ] ;  /* 0x00000000fffff984 */ /* 0x000fe20000000800 */
[----:B------:R-:W-:Y:S01]  /*48c0*/  @!PT LDS RZ, [RZ] ;  /* 0x00000000fffff984 */ /* 0x000fe20000000800 */
[----:B------:R-:W-:Y:S01]  /*48d0*/  @!PT LDS RZ, [RZ] ;  /* 0x00000000fffff984 */ /* 0x000fe20000000800 */
[----:B------:R4:W-:Y:S01]  /*48e0*/  @!P2 LDGSTS.E.BYPASS.LTC128B.128 [R252+0xa000], desc[UR20][R12.64+0x80] ;  /* 0x0a0000800cfcafae */ /* 0x0009e2000b901d54 */
[----:B------:R-:W-:-:S02]  /*48f0*/  IADD3 R6, P1, R2, UR26, RZ ;  /* 0x0000001a02067c10 */ /* 0x000fc4000ff3e0ff */
[C-C-:B------:R-:W-:Y:S01]  /*4900*/  @!P3 LEA.HI.X R11, R2.reuse, R11, R0.reuse, 0x1, P5 ;  /* 0x0000000b020bb211 */ /* 0x140fe200028f0c00 */
[----:B------:R4:W-:Y:S02]  /*4910*/  @P3 STS.128 [R252+0x8800], RZ ;  /* 0x008800fffc003388 */ /* 0x0009e40000000c00 */
[----:B------:R-:W4:Y:S01]  /*4920*/  @!P3 LDC.64 R20, c[0x0][0x218] ;  /* 0x00008600ff14bb82 */ /* 0x000f220000000a00 */
[C---:B-----5:R-:W-:Y:S01]  /*4930*/  @!P2 LEA R8, P4, R2.reuse, R8, 0x1 ;  /* 0x000000080208a211 */ /* 0x060fe200078808ff */
[----:B------:R-:W-:Y:S01]  /*4940*/  @!PT LDS RZ, [RZ] ;  /* 0x00000000fffff984 */ /* 0x000fe20000000800 */
[----:B------:R-:W-:Y:S01]  /*4950*/  @!PT LDS RZ, [RZ] ;  /* 0x00000000fffff984 */ /* 0x000fe20000000800 */
[----:B------:R-:W-:Y:S01]  /*4960*/  @!PT LDS RZ, [RZ] ;  /* 0x00000000fffff984 */ /* 0x000fe20000000800 */
[----:B------:R1:W-:Y:S03]  /*4970*/  @!P3 LDGSTS.E.BYPASS.LTC128B.128 [R252+0x8800], desc[UR20][R10.64] ;  /* 0x088000000afcbfae */ /* 0x0003e6000b901d54 */
[----:B------:R-:W-:Y:S01]  /*4980*/  @!P2 LEA.HI.X R9, R2, R9, R0, 0x1, P4 ;  /* 0x000000090209a211 */ /* 0x000fe200020f0c00 */
[----:B------:R1:W-:Y:S01]  /*4990*/  @P2 STS.128 [R252+0xa800], RZ ;  /* 0x00a800fffc002388 */ /* 0x0003e20000000c00 */
[----:B------:R-:W-:-:S02]  /*49a0*/  IADD3 R2, P5, R6, UR26, RZ ;  /* 0x0000001a06027c10 */ /* 0x000fc4000ffbe0ff */
[----:B------:R-:W-:Y:S01]  /*49b0*/  IADD3.X R0, R0, UR25, RZ, P1, !PT ;  /* 0x0000001900007c10 */ /* 0x000fe20008ffe4ff */
[----:B------:R-:W-:Y:S01]  /*49c0*/  @!PT LDS RZ, [RZ] ;  /* 0x00000000fffff984 */ /* 0x000fe20000000800 */
[----:B------:R-:W-:Y:S01]  /*49d0*/  @!PT LDS RZ, [RZ] ;  /* 0x00000000fffff984 */ /* 0x000fe20000000800 */
[----:B------:R-:W-:Y:S01]  /*49e0*/  @!PT LDS RZ, [RZ] ;  /* 0x00000000fffff984 */ /* 0x000fe20000000800 */
[----:B------:R2:W-:Y:S01]  /*49f0*/  @!P2 LDGSTS.E.BYPASS.LTC128B.128 [R252+0xa800], desc[UR20][R8.64+0x80] ;  /* 0x0a80008008fcafae */ /* 0x0005e2000b901d54 */
[----:B-1----:R-:W-:Y:S02]  /*4a00*/  @!P3 LEA R18, P6, R6, R18, 0x1 ;  /* 0x000000120612b211 */ /* 0x002fe400078c08ff */
[----:B---3--:R-:W-:Y:S01]  /*4a10*/  IADD3.X R15, R0, UR25, RZ, P5, !PT ;  /* 0x00000019000f7c10 */ /* 0x008fe2000affe4ff */
[----:B------:R1:W-:Y:S01]  /*4a20*/  @P3 STS.128 [R252+0x9000], RZ ;  /* 0x009000fffc003388 */ /* 0x0003e20000000c00 */
[C---:B------:R-:W-:Y:S02]  /*4a30*/  @!P3 LEA.HI.X R19, R6.reuse, R19, R0, 0x1, P6 ;  /* 0x000000130613b211 */ /* 0x040fe400030f0c00 */
[----:B--2---:R-:W-:-:S03]  /*4a40*/  @!P2 LEA R16, P1, R6, R16, 0x1 ;  /* 0x000000100610a211 */ /* 0x004fc600078208ff */
[----:B------:R-:W-:Y:S01]  /*4a50*/  @!PT LDS RZ, [RZ] ;  /* 0x00000000fffff984 */ /* 0x000fe20000000800 */
[----:B------:R-:W-:Y:S01]  /*4a60*/  @!PT LDS RZ, [RZ] ;  /* 0x00000000fffff984 */ /* 0x000fe20000000800 */
[----:B------:R-:W-:Y:S01]  /*4a70*/  @!PT LDS RZ, [RZ] ;  /* 0x00000000fffff984 */ /* 0x000fe20000000800 */
[----:B------:R1:W-:Y:S01]  /*4a80*/  @!P3 LDGSTS.E.BYPASS.LTC128B.128 [R252+0x9000], desc[UR20][R18.64] ;  /* 0x0900000012fcbfae */ /* 0x0003e2000b901d54 */
[----:B------:R-:W-:Y:S02]  /*4a90*/  @!P2 LEA.HI.X R17, R6, R17, R0, 0x1, P1 ;  /* 0x000000110611a211 */ /* 0x000fe400008f0c00 */
[C---:B----4-:R-:W-:Y:S01]  /*4aa0*/  @!P3 LEA R20, P4, R2.reuse, R20, 0x1 ;  /* 0x000000140214b211 */ /* 0x050fe200078808ff */
[----:B------:R1:W-:Y:S03]  /*4ab0*/  @P2 STS.128 [R252+0xb000], RZ ;  /* 0x00b000fffc002388 */ /* 0x0003e60000000c00 */
[----:B------:R-:W-:Y:S01]  /*4ac0*/  @!P3 LEA.HI.X R21, R2, R21, R15, 0x1, P4 ;  /* 0x000000150215b211 */ /* 0x000fe200020f0c0f */
[----:B------:R-:W-:Y:S01]  /*4ad0*/  @!PT LDS RZ, [RZ] ;  /* 0x00000000fffff984 */ /* 0x000fe20000000800 */
[----:B------:R-:W-:Y:S01]  /*4ae0*/  @!PT LDS RZ, [RZ] ;  /* 0x00000000fffff984 */ /* 0x000fe20000000800 */
[----:B------:R-:W-:Y:S01]  /*4af0*/  @!PT LDS RZ, [RZ] ;  /* 0x00000000fffff984 */ /* 0x000fe20000000800 */
[----:B------:R1:W-:Y:S04]  /*4b00*/  @!P2 LDGSTS.E.BYPASS.LTC128B.128 [R252+0xb000], desc[UR20][R16.64+0x80] ;  /* 0x0b00008010fcafae */ /* 0x0003e8000b901d54 */
[----:B------:R1:W-:Y:S04]  /*4b10*/  @P3 STS.128 [R252+0x9800], RZ ;  /* 0x009800fffc003388 */ /* 0x0003e80000000c00 */
[----:B------:R-:W-:Y:S01]  /*4b20*/  @!PT LDS RZ, [RZ] ;  /* 0x00000000fffff984 */ /* 0x000fe20000000800 */
[----:B------:R-:W-:Y:S01]  /*4b30*/  @!PT LDS RZ, [RZ] ;  /* 0x00000000fffff984 */ /* 0x000fe20000000800 */
[----:B------:R-:W-:Y:S01]  /*4b40*/  @!PT LDS RZ, [RZ] ;  /* 0x00000000fffff984 */ /* 0x000fe20000000800 */
[----:B------:R1:W-:Y:S04]  /*4b50*/  @!P3 LDGSTS.E.BYPASS.LTC128B.128 [R252+0x9800], desc[UR20][R20.64] ;  /* 0x0980000014fcbfae */ /* 0x0003e8000b901d54 */
[----:B------:R1:W-:Y:S01]  /*4b60*/  @P2 STS.128 [R252+0xb800], RZ ;  /* 0x00b800fffc002388 */ /* 0x0003e20000000c00 */
[----:B------:R-:W-:Y:S05]  /*4b70*/  @P2 BRA `(.L_x_217) ;  /* 0x00000000001c2947 */ /* 0x000fea0003800000 */
[----:B------:R-:W-:Y:S02]  /*4b80*/  ULDC.64 UR10, c[0x0][0x218] ;  /* 0x00008600000a7ab9 */ /* 0x000fe40000000a00 */
[----:B------:R-:W-:-:S04]  /*4b90*/  LEA R8, P1, R2, UR10, 0x1 ;  /* 0x0000000a02087c11 */ /* 0x000fc8000f8208ff */
[----:B------:R-:W-:-:S05]  /*4ba0*/  LEA.HI.X R9, R2, UR11, R15, 0x1, P1 ;  /* 0x0000000b02097c11 */ /* 0x000fca00088f0c0f */
[----:B------:R-:W-:Y:S01]  /*4bb0*/  @!PT LDS RZ, [RZ] ;  /* 0x00000000fffff984 */ /* 0x000fe20000000800 */
[----:B------:R-:W-:Y:S01]  /*4bc0*/  @!PT LDS RZ, [RZ] ;  /* 0x00000000fffff984 */ /* 0x000fe20000000800 */
[----:B------:R-:W-:Y:S01]  /*4bd0*/  @!PT LDS RZ, [RZ] ;  /* 0x00000000fffff984 */ /* 0x000fe20000000800 */
[----:B------:R2:W-:Y:S04]  /*4be0*/  LDGSTS.E.BYPASS.LTC128B.128 [R252+0xb800], desc[UR20][R8.64+0x80] ;  /* 0x0b80008008fc7fae */ /* 0x0005e8000b901d54 */
.L_x_217:
[----:B------:R-:W-:Y:S05]  /*4bf0*/  BSYNC B0 ;  /* 0x0000000000007941 */ /* 0x000fea0003800000 */
.L_x_216:
[----:B------:R-:W0:Y:S02]  /*4c00*/  LDGDEPBAR ;  /* 0x00000000000079af */ /* 0x000e240000000000 */
.L_x_215:
[----:B--2---:R-:W-:Y:S01]  /*4c10*/  FMNMX.FTZ R9, R58, R22, !PT ;  /* 0x000000163a097209 */ /* 0x004fe20007810000 */
[----:B------:R-:W-:Y:S01]  /*4c20*/  ULDC UR10, c[0x0][0x2ec] ;  /* 0x0000bb00000a7ab9 */ /* 0x000fe20000000800 */
        /* <DEDUP_REMOVED lines=14> */
[----:B------:R-:W-:Y:S02]  /*4d10*/  MOV R116, R127 ;  /* 0x0000007f00747202 */ /* 0x000fe40000000f00 */
[----:B------:R-:W-:Y:S02]  /*4d20*/  FMNMX.FTZ R11, R235, R0, !PT ;  /* 0x00000000eb0b7209 */ /* 0x000fe40007810000 */
[----:B------:R-:W-:-:S02]  /*4d30*/  FMNMX.FTZ R9, R239, R2, !PT ;  /* 0x00000002ef097209 */ /* 0x000fc40007810000 */
[----:B------:R-:W-:Y:S02]  /*4d40*/  MOV R86, R126 ;  /* 0x0000007e00567202 */ /* 0x000fe40000000f00 */
        /* <DEDUP_REMOVED lines=13> */
[----:B------:R-:W-:Y:S01]  /*4e20*/  LEA R244, R5, UR4, 0x1 ;  /* 0x0000000405f47c11 */ /* 0x000fe2000f8e08ff */
[----:B------:R-:W2:Y:S03]  /*4e30*/  SHFL.BFLY PT, R9, R6, 0x2, 0x1f ;  /* 0x0c401f0006097f89 */ /* 0x000ea600000e0000 */
[-C--:B------:R-:W-:Y:S01]  /*4e40*/  LEA R242, R4, R244.reuse, 0x1 ;  /* 0x000000f404f27211 */ /* 0x080fe200078e08ff */
[----:B------:R-:W3:Y:S01]  /*4e50*/  SHFL.BFLY PT, R11, R0, 0x2, 0x1f ;  /* 0x0c401f00000b7f89 */ /* 0x000ee200000e0000 */
[----:B------:R-:W-:-:S02]  /*4e60*/  LEA R241, R3, R244, 0x1 ;  /* 0x000000f403f17211 */ /* 0x000fc400078e08ff */
[----:B------:R-:W-:Y:S01]  /*4e70*/  LEA R240, R3, R242, 0x1 ;  /* 0x000000f203f07211 */ /* 0x000fe200078e08ff */
[----:B------:R-:W-:Y:S04]  /*4e80*/  LDSM.16.MT88.4 R180, [R244+0xc000] ;  /* 0x00c00000f4b4783b */ /* 0x000fe80000004200 */
[----:B------:R-:W-:Y:S04]  /*4e90*/  LDSM.16.MT88.4 R80, [R242+0xc000] ;  /* 0x00c00000f250783b */ /* 0x000fe80000004200 */
[----:B------:R-:W-:Y:S04]  /*4ea0*/  LDSM.16.MT88.4 R96, [R241+0xc000] ;  /* 0x00c00000f160783b */ /* 0x000fe80000004200 */
[----:B------:R-:W-:Y:S01]  /*4eb0*/  LDSM.16.MT88.4 R112, [R240+0xc000] ;  /* 0x00c00000f070783b */ /* 0x000fe20000004200 */
[----:B--2---:R-:W-:-:S03]  /*4ec0*/  FMNMX.FTZ R9, R6, R9, !PT ;  /* 0x0000000906097209 */ /* 0x004fc60007810000 */
[----:B------:R-:W-:Y:S01]  /*4ed0*/  LDSM.16.MT88.4 R128, [R244+0xe000] ;  /* 0x00e00000f480783b */ /* 0x000fe20000004200 */
[----:B------:R-:W-:Y:S02]  /*4ee0*/  FMNMX.FTZ R6, R85, R87, !PT ;  /* 0x0000005755067209 */ /* 0x000fe40007810000 */
[----:B---3--:R-:W-:Y:S01]  /*4ef0*/  FMNMX.FTZ R11, R0, R11, !PT ;  /* 0x0000000b000b7209 */ /* 0x008fe20007810000 */
[----:B------:R-:W-:Y:S01]  /*4f00*/  LDSM.16.MT88.4 R176, [R242+0xe000] ;  /* 0x00e00000f2b0783b */ /* 0x000fe20000004200 */
[----:B------:R-:W-:-:S03]  /*4f10*/  FMNMX.FTZ R6, R69, R6, !PT ;  /* 0x0000000645067209 */ /* 0x000fc60007810000 */
[----:B------:R-:W2:Y:S01]  /*4f20*/  SHFL.BFLY PT, R0, R9, 0x1, 0x1f ;  /* 0x0c201f0009007f89 */ /* 0x000ea200000e0000 */
[----:B------:R-:W-:-:S03]  /*4f30*/  FMNMX.FTZ R6, R103, R6, !PT ;  /* 0x0000000667067209 */ /* 0x000fc60007810000 */
[----:B------:R-:W3:Y:S01]  /*4f40*/  SHFL.BFLY PT, R2, R11, 0x1, 0x1f ;  /* 0x0c201f000b027f89 */ /* 0x000ee200000e0000 */
[----:B------:R-:W-:-:S03]  /*4f50*/  FMNMX.FTZ R6, R71, R6, !PT ;  /* 0x0000000647067209 */ /* 0x000fc60007810000 */
[----:B------:R-:W-:Y:S01]  /*4f60*/  LDSM.16.MT88.4 R152, [R241+0xe000] ;  /* 0x00e00000f198783b */ /* 0x000fe20000004200 */
[----:B------:R-:W-:-:S03]  /*4f70*/  FMNMX.FTZ R6, R133, R6, !PT ;  /* 0x0000000685067209 */ /* 0x000fc60007810000 */
[----:B------:R-:W-:Y:S01]  /*4f80*/  LDSM.16.MT88.4 R40, [R244+0xc800] ;  /* 0x00c80000f428783b */ /* 0x000fe20000004200 */
[----:B------:R-:W-:-:S03]  /*4f90*/  FMNMX.FTZ R6, R101, R6, !PT ;  /* 0x0000000665067209 */ /* 0x000fc60007810000 */
[----:B------:R-:W-:Y:S01]  /*4fa0*/  LDSM.16.MT88.4 R28, [R240+0xc800] ;  /* 0x00c80000f01c783b */ /* 0x000fe20000004200 */
[----:B------:R-:W-:-:S03]  /*4fb0*/  FMNMX.FTZ R6, R135, R6, !PT ;  /* 0x0000000687067209 */ /* 0x000fc60007810000 */
[----:B------:R-:W-:Y:S01]  /*4fc0*/  LDSM.16.MT88.4 R24, [R244+0xe800] ;  /* 0x00e80000f418783b */ /* 0x000fe20000004200 */
[----:B--2---:R-:W-:-:S03]  /*4fd0*/  FMNMX.FTZ R0, R9, R0, !PT ;  /* 0x0000000009007209 */ /* 0x004fc60007810000 */
[----:B-1----:R-:W-:Y:S01]  /*4fe0*/  LDSM.16.MT88.4 R16, [R242+0xe800] ;  /* 0x00e80000f210783b */ /* 0x002fe20000004200 */
[----:B------:R-:W-:Y:S02]  /*4ff0*/  FMNMX.FTZ R9, R84, R62, !PT ;  /* 0x0000003e54097209 */ /* 0x000fe40007810000 */
[----:B---3--:R-:W-:Y:S01]  /*5000*/  FMNMX.FTZ R2, R11, R2, !PT ;  /* 0x000000020b027209 */ /* 0x008fe20007810000 */
[----:B------:R-:W-:Y:S01]  /*5010*/  FMUL.FTZ R205, R0, UR10 ;  /* 0x0000000a00cd7c20 */ /* 0x000fe20008410000 */
[----:B------:R-:W-:Y:S01]  /*5020*/  FMNMX.FTZ R9, R68, R9, !PT ;  /* 0x0000000944097209 */ /* 0x000fe20007810000 */
[----:B------:R-:W-:Y:S01]  /*5030*/  LDSM.16.MT88.4 R12, [R241+0xe800] ;  /* 0x00e80000f10c783b */ /* 0x000fe20000004200 */
[C---:B------:R-:W-:Y:S01]  /*5040*/  FSETP.NEU.FTZ.AND P1, PT, R2.reuse, -INF , PT ;  /* 0xff8000000200780b */ /* 0x040fe20003f3d000 */
[----:B------:R-:W-:Y:S01]  /*5050*/  FMUL.FTZ R218, R2, UR10 ;  /* 0x0000000a02da7c20 */ /* 0x000fe20008410000 */
[----:B------:R-:W-:-:S04]  /*5060*/  FMNMX.FTZ R9, R102, R9, !PT ;  /* 0x0000000966097209 */ /* 0x000fc80007810000 */
[----:B------:R-:W-:Y:S02]  /*5070*/  FMNMX.FTZ R9, R70, R9, !PT ;  /* 0x0000000946097209 */ /* 0x000fe40007810000 */
[----:B------:R-:W-:Y:S02]  /*5080*/  FSEL R218, R218, RZ, P1 ;  /* 0x000000ffdada7208 */ /* 0x000fe40000800000 */
[----:B------:R-:W-:Y:S02]  /*5090*/  FMNMX.FTZ R9, R100, R9, !PT ;  /* 0x0000000964097209 */ /* 0x000fe40007810000 */
[----:B------:R-:W-:Y:S01]  /*50a0*/  FSETP.NEU.FTZ.AND P1, PT, R0, -INF , PT ;  /* 0xff8000000000780b */ /* 0x000fe20003f3d000 */
[--C-:B------:R-:W-:Y:S01]  /*50b0*/  FFMA.FTZ R60, R23, UR10, -R218.reuse ;  /* 0x0000000a173c7c23 */ /* 0x100fe200080108da */
[----:B------:R-:W-:Y:S01]  /*50c0*/  FMNMX.FTZ R9, R132, R9, !PT ;  /* 0x0000000984097209 */ /* 0x000fe20007810000 */
[--C-:B------:R-:W-:Y:S01]  /*50d0*/  FFMA.FTZ R59, R57, UR10, -R218.reuse ;  /* 0x0000000a393b7c23 */ /* 0x100fe200080108da */
[----:B------:R-:W-:Y:S01]  /*50e0*/  FSEL R205, R205, RZ, P1 ;  /* 0x000000ffcdcd7208 */ /* 0x000fe20000800000 */
[--C-:B------:R-:W-:Y:S01]  /*50f0*/  FFMA.FTZ R56, R53, UR10, -R218.reuse ;  /* 0x0000000a35387c23 */ /* 0x100fe200080108da */
[----:B------:R-:W-:Y:S01]  /*5100*/  FMNMX.FTZ R5, R134, R9, !PT ;  /* 0x0000000986057209 */ /* 0x000fe20007810000 */
[--C-:B------:R-:W-:Y:S01]  /*5110*/  FFMA.FTZ R55, R89, UR10, -R218.reuse ;  /* 0x0000000a59377c23 */ /* 0x100fe200080108da */
[----:B------:R-:W-:Y:S01]  /*5120*/  MUFU.EX2 R60, R60 ;  /* 0x0000003c003c7308 */ /* 0x000fe20000000800 */
[--C-:B------:R-:W-:Y:S01]  /*5130*/  FFMA.FTZ R61, R22, UR10, -R205.reuse ;  /* 0x0000000a163d7c23 */ /* 0x100fe200080108cd */
[----:B------:R-:W-:Y:S01]  /*5140*/  FMNMX.FTZ R4, R146, R5, !PT ;  /* 0x0000000592047209 */ /* 0x000fe20007810000 */
[----:B------:R-:W-:Y:S01]  /*5150*/  LDSM.16.MT88.4 R20, [R240+0xe000] ;  /* 0x00e00000f014783b */ /* 0x000fe20000004200 */
[----:B------:R-:W-:Y:S01]  /*5160*/  FMNMX.FTZ R5, R237, R6, !PT ;  /* 0x00000006ed057209 */ /* 0x000fe20007810000 */
[--C-:B------:R-:W-:Y:S01]  /*5170*/  FFMA.FTZ R58, R58, UR10, -R205.reuse ;  /* 0x0000000a3a3a7c23 */ /* 0x100fe200080108cd */
[----:B------:R-:W-:Y:S01]  /*5180*/  FMNMX.FTZ R4, R144, R4, !PT ;  /* 0x0000000490047209 */ /* 0x000fe20007810000 */
[--C-:B------:R-:W-:Y:S01]  /*5190*/  FFMA.FTZ R57, R90, UR10, -R205.reuse ;  /* 0x0000000a5a397c23 */ /* 0x100fe200080108cd */
[----:B------:R-:W-:Y:S01]  /*51a0*/  FMNMX.FTZ R5, R169, R5, !PT ;  /* 0x00000005a9057209 */ /* 0x000fe20007810000 */
[--C-:B------:R-:W-:Y:S01]  /*51b0*/  FFMA.FTZ R52, R52, UR10, -R205.reuse ;  /* 0x0000000a34347c23 */ /* 0x100fe200080108cd */
[----:B------:R-:W-:Y:S01]  /*51c0*/  FMNMX.FTZ R3, R168, R4, !PT ;  /* 0x00000004a8037209 */ /* 0x000fe20007810000 */
[----:B------:R-:W1:Y:S01]  /*51d0*/  MUFU.EX2 R59, R59 ;  /* 0x0000003b003b7308 */ /* 0x000e620000000800 */
[----:B------:R-:W-:Y:S01]  /*51e0*/  FMNMX.FTZ R5, R170, R5, !PT ;  /* 0x00000005aa057209 */ /* 0x000fe20007810000 */
[--C-:B------:R-:W-:Y:S01]  /*51f0*/  FFMA.FTZ R51, R37, UR10, -R218.reuse ;  /* 0x0000000a25337c23 */ /* 0x100fe200080108da */
[----:B------:R-:W-:Y:S01]  /*5200*/  FMNMX.FTZ R3, R202, R3, !PT ;  /* 0x00000003ca037209 */ /* 0x000fe20007810000 */
[--C-:B------:R-:W-:Y:S01]  /*5210*/  FFMA.FTZ R50, R39, UR10, -R218.reuse ;  /* 0x0000000a27327c23 */ /* 0x100fe200080108da */
[----:B------:R-:W-:Y:S01]  /*5220*/  FMNMX.FTZ R5, R171, R5, !PT ;  /* 0x00000005ab057209 */ /* 0x000fe20007810000 */
[--C-:B------:R-:W-:Y:S01]  /*5230*/  FFMA.FTZ R49, R33, UR10, -R218.reuse ;  /* 0x0000000a21317c23 */ /* 0x100fe200080108da */
[----:B------:R-:W-:Y:S01]  /*5240*/  FMNMX.FTZ R4, R230, R3, !PT ;  /* 0x00000003e6047209 */ /* 0x000fe20007810000 */
[----:B------:R-:W-:Y:S01]  /*5250*/  MUFU.EX2 R56, R56 ;  /* 0x0000003800387308 */ /* 0x000fe20000000800 */
[--C-:B------:R-:W-:Y:S01]  /*5260*/  FFMA.FTZ R53, R38, UR10, -R205.reuse ;  /* 0x0000000a26357c23 */ /* 0x100fe200080108cd */
[--C-:B------:R-:W-:Y:S01]  /*5270*/  FFMA.FTZ R48, R36, UR10, -R205.reuse ;  /* 0x0000000a24307c23 */ /* 0x100fe200080108cd */
[----:B------:R-:W-:Y:S01]  /*5280*/  FMNMX.FTZ R3, R229, R4, !PT ;  /* 0x00000004e5037209 */ /* 0x000fe20007810000 */
[--C-:B------:R-:W-:Y:S01]  /*5290*/  FFMA.FTZ R47, R34, UR10, -R205.reuse ;  /* 0x0000000a222f7c23 */ /* 0x100fe200080108cd */
[----:B------:R-:W-:Y:S01]  /*52a0*/  LDSM.16.MT88.4 R36, [R242+0xc800] ;  /* 0x00c80000f224783b */ /* 0x000fe20000004200 */
[--C-:B------:R-:W-:Y:S01]  /*52b0*/  FFMA.FTZ R54, R7, UR10, -R218.reuse ;  /* 0x0000000a07367c23 */ /* 0x100fe200080108da */
[----:B------:R-:W-:Y:S01]  /*52c0*/  FMNMX.FTZ R4, R228, R3, !PT ;  /* 0x00000003e4047209 */ /* 0x000fe20007810000 */
[----:B------:R-:W2:Y:S01]  /*52d0*/  MUFU.EX2 R55, R55 ;  /* 0x0000003700377308 */ /* 0x000ea20000000800 */
[----:B------:R-:W-:Y:S01]  /*52e0*/  LDSM.16.MT88.4 R32, [R241+0xc800] ;  /* 0x00c80000f120783b */ /* 0x000fe20000004200 */
[----:B-1----:R-:W-:Y:S01]  /*52f0*/  F2FP.F16.F32.PACK_AB R164, R59, R60 ;  /* 0x0000003c3ba4723e */ /* 0x002fe200000000ff */
[--C-:B------:R-:W-:Y:S01]  /*5300*/  FFMA.FTZ R46, R46, UR10, -R205.reuse ;  /* 0x0000000a2e2e7c23 */ /* 0x100fe200080108cd */
[----:B------:R-:W-:Y:S01]  /*5310*/  FMNMX.FTZ R4, R223, R4, !PT ;  /* 0x00000004df047209 */ /* 0x000fe20007810000 */
[--C-:B------:R-:W-:Y:S01]  /*5320*/  FFMA.FTZ R236, R236, UR10, -R218.reuse ;  /* 0x0000000aecec7c23 */ /* 0x100fe200080108da */
[--C-:B------:R-:W-:Y:S01]  /*5330*/  FFMA.FTZ R217, R217, UR10, -R218.reuse ;  /* 0x0000000ad9d97c23 */ /* 0x100fe200080108da */
[--C-:B------:R-:W-:Y:S01]  /*5340*/  FFMA.FTZ R213, R213, UR10, -R218.reuse ;  /* 0x0000000ad5d57c23 */ /* 0x100fe200080108da */
[----:B------:R-:W-:Y:S01]  /*5350*/  MUFU.EX2 R58, R58 ;  /* 0x0000003a003a7308 */ /* 0x000fe20000000800 */
[----:B------:R-:W1:Y:S01]  /*5360*/  SHFL.BFLY PT, R3, R4, 0x2, 0x1f ;  /* 0x0c401f0004037f89 */ /* 0x000e6200000e0000 */
[----:B------:R-:W-:Y:S01]  /*5370*/  FFMA.FTZ R207, R207, UR10, -R218 ;  /* 0x0000000acfcf7c23 */ /* 0x000fe200080108da */
[--C-:B------:R-:W-:Y:S01]  /*5380*/  FFMA.FTZ R214, R214, UR10, -R205.reuse ;  /* 0x0000000ad6d67c23 */ /* 0x100fe200080108cd */
[--C-:B------:R-:W-:Y:S01]  /*5390*/  FFMA.FTZ R204, R204, UR10, -R205.reuse ;  /* 0x0000000acccc7c23 */ /* 0x100fe200080108cd */
[----:B------:R-:W-:Y:S01]  /*53a0*/  FFMA.FTZ R212, R212, UR10, -R205 ;  /* 0x0000000ad4d47c23 */ /* 0x000fe200080108cd */
[----:B------:R-:W-:-:S02]  /*53b0*/  FADD.FTZ R59, R60, R59 ;  /* 0x0000003b3c3b7221 */ /* 0x000fc40000010000 */
[----:B------:R-:W3:Y:S01]  /*53c0*/  MUFU.EX2 R61, R61 ;  /* 0x0000003d003d7308 */ /* 0x000ee20000000800 */
[----:B--2---:R-:W-:Y:S01]  /*53d0*/  F2FP.F16.F32.PACK_AB R166, R55, R56 ;  /* 0x0000003837a6723e */ /* 0x004fe200000000ff */
[----:B------:R-:W-:-:S04]  /*53e0*/  FADD.FTZ R56, R56, R59 ;  /* 0x0000003b38387221 */ /* 0x000fc80000010000 */
[----:B------:R-:W-:Y:S02]  /*53f0*/  FADD.FTZ R55, R55, R56 ;  /* 0x0000003837377221 */ /* 0x000fe40000010000 */
[----:B------:R-:W-:Y:S08]  /*5400*/  MUFU.EX2 R57, R57 ;  /* 0x0000003900397308 */ /* 0x000ff00000000800 */
[----:B------:R-:W2:Y:S01]  /*5410*/  MUFU.EX2 R52, R52 ;  /* 0x0000003400347308 */ /* 0x000ea20000000800 */
[----:B-1----:R-:W-:-:S02]  /*5420*/  FMNMX.FTZ R3, R4, R3, !PT ;  /* 0x0000000304037209 */ /* 0x002fc40007810000 */
[----:B------:R-:W-:Y:S02]  /*5430*/  FMNMX.FTZ R4, R222, R5, !PT ;  /* 0x00000005de047209 */ /* 0x000fe40007810000 */
[----:B---3--:R-:W-:Y:S01]  /*5440*/  F2FP.F16.F32.PACK_AB R165, R61, R58 ;  /* 0x0000003a3da5723e */ /* 0x008fe200000000ff */
[----:B------:R-:W1:Y:S01]  /*5450*/  SHFL.BFLY PT, R196, R3, 0x1, 0x1f ;  /* 0x0c201f0003c47f89 */ /* 0x000e6200000e0000 */
[----:B------:R-:W-:Y:S01]  /*5460*/  FMNMX.FTZ R5, R221, R4, !PT ;  /* 0x00000004dd057209 */ /* 0x000fe20007810000 */
[----:B------:R-:W-:Y:S01]  /*5470*/  MUFU.EX2 R54, R54 ;  /* 0x0000003600367308 */ /* 0x000fe20000000800 */
[----:B------:R-:W-:Y:S02]  /*5480*/  FADD.FTZ R58, R58, R61 ;  /* 0x0000003d3a3a7221 */ /* 0x000fe40000010000 */
[----:B------:R-:W-:-:S04]  /*5490*/  FMNMX.FTZ R8, R220, R5, !PT ;  /* 0x00000005dc087209 */ /* 0x000fc80007810000 */
[----:B------:R-:W-:Y:S01]  /*54a0*/  FMNMX.FTZ R8, R219, R8, !PT ;  /* 0x00000008db087209 */ /* 0x000fe20007810000 */
[----:B------:R-:W3:Y:S01]  /*54b0*/  MUFU.EX2 R51, R51 ;  /* 0x0000003300337308 */ /* 0x000ee20000000800 */
[----:B--2---:R-:W-:Y:S01]  /*54c0*/  F2FP.F16.F32.PACK_AB R167, R52, R57 ;  /* 0x0000003934a7723e */ /* 0x004fe200000000ff */
[----:B------:R-:W-:-:S04]  /*54d0*/  FADD.FTZ R57, R57, R58 ;  /* 0x0000003a39397221 */ /* 0x000fc80000010000 */
[----:B------:R-:W-:Y:S02]  /*54e0*/  FADD.FTZ R52, R52, R57 ;  /* 0x0000003934347221 */ /* 0x000fe40000010000 */
[----:B------:R-:W-:Y:S01]  /*54f0*/  HMMA.16816.F32 R188, R164, R180, RZ ;  /* 0x000000b4a4bc723c */ /* 0x000fe200000018ff */
[----:B------:R-:W-:Y:S01]  /*5500*/  MUFU.EX2 R50, R50 ;  /* 0x0000003200327308 */ /* 0x000fe20000000800 */
[----:B-1----:R-:W-:-:S04]  /*5510*/  FMNMX.FTZ R196, R3, R196, !PT ;  /* 0x000000c403c47209 */ /* 0x002fc80007810000 */
[C---:B------:R-:W-:Y:S01]  /*5520*/  HMMA.16816.F32 R72, R164.reuse, R80, RZ ;  /* 0x00000050a448723c */ /* 0x040fe200000018ff */
[----:B------:R-:W1:Y:S02]  /*5530*/  SHFL.BFLY PT, R3, R8, 0x2, 0x1f ;  /* 0x0c401f0008037f89 */ /* 0x000e6400000e0000 */
[----:B------:R-:W2:Y:S01]  /*5540*/  MUFU.EX2 R49, R49 ;  /* 0x0000003100317308 */ /* 0x000ea20000000800 */
[C---:B------:R-:W-:Y:S01]  /*5550*/  FSETP.NEU.FTZ.AND P1, PT, R196.reuse, -INF , PT ;  /* 0xff800000c400780b */ /* 0x040fe20003f3d000 */
[----:B------:R-:W-:Y:S01]  /*5560*/  FMUL.FTZ R231, R196, UR10 ;  /* 0x0000000ac4e77c20 */ /* 0x000fe20008410000 */
[----:B---3--:R-:W-:Y:S01]  /*5570*/  F2FP.F16.F32.PACK_AB R4, R51, R54 ;  /* 0x000000363304723e */ /* 0x008fe200000000ff */
[C---:B------:R-:W-:Y:S01]  /*5580*/  HMMA.16816.F32 R88, R164.reuse, R96, RZ ;  /* 0x00000060a458723c */ /* 0x040fe200000018ff */
[----:B------:R-:W-:Y:S02]  /*5590*/  FADD.FTZ R54, R54, R55 ;  /* 0x0000003736367221 */ /* 0x000fe40000010000 */
[----:B------:R-:W-:Y:S01]  /*55a0*/  FSEL R231, R231, RZ, P1 ;  /* 0x000000ffe7e77208 */ /* 0x000fe20000800000 */
[----:B------:R-:W-:Y:S01]  /*55b0*/  MUFU.EX2 R53, R53 ;  /* 0x0000003500357308 */ /* 0x000fe20000000800 */
[----:B------:R-:W-:Y:S01]  /*55c0*/  FADD.FTZ R51, R51, R54 ;  /* 0x0000003633337221 */ /* 0x000fe20000010000 */
[C---:B------:R-:W-:Y:S02]  /*55d0*/  HMMA.16816.F32 R104, R164.reuse, R112, RZ ;  /* 0x00000070a468723c */ /* 0x040fe400000018ff */
[--C-:B------:R-:W-:Y:S01]  /*55e0*/  FFMA.FTZ R203, R84, UR10, -R231.reuse ;  /* 0x0000000a54cb7c23 */ /* 0x100fe200080108e7 */
[--C-:B------:R-:W-:Y:S01]  /*55f0*/  FFMA.FTZ R206, R62, UR10, -R231.reuse ;  /* 0x0000000a3ece7c23 */ /* 0x100fe200080108e7 */
[--C-:B------:R-:W-:Y:S01]  /*5600*/  FFMA.FTZ R65, R68, UR10, -R231.reuse ;  /* 0x0000000a44417c23 */ /* 0x100fe200080108e7 */
[--C-:B------:R-:W-:Y:S01]  /*5610*/  FFMA.FTZ R64, R102, UR10, -R231.reuse ;  /* 0x0000000a66407c23 */ /* 0x100fe200080108e7 */
[C---:B------:R-:W-:Y:S01]  /*5620*/  HMMA.16816.F32 R120, R164.reuse, R128, RZ ;  /* 0x00000080a478723c */ /* 0x040fe200000018ff */
[----:B------:R-:W3:Y:S01]  /*5630*/  MUFU.EX2 R48, R48 ;  /* 0x0000003000307308 */ /* 0x000ee20000000800 */
[--C-:B------:R-:W-:Y:S01]  /*5640*/  FFMA.FTZ R63, R70, UR10, -R231.reuse ;  /* 0x0000000a463f7c23 */ /* 0x100fe200080108e7 */
[--C-:B------:R-:W-:Y:S01]  /*5650*/  FFMA.FTZ R62, R100, UR10, -R231.reuse ;  /* 0x0000000a643e7c23 */ /* 0x100fe200080108e7 */
[--C-:B------:R-:W-:Y:S01]  /*5660*/  FFMA.FTZ R67, R134, UR10, -R231.reuse ;  /* 0x0000000a86437c23 */ /* 0x100fe200080108e7 */
[----:B--2---:R-:W-:Y:S01]  /*5670*/  F2FP.F16.F32.PACK_AB R6, R49, R50 ;  /* 0x000000323106723e */ /* 0x004fe200000000ff */
[C---:B------:R-:W-:Y:S01]  /*5680*/  HMMA.16816.F32 R136, R164.reuse, R176, RZ ;  /* 0x000000b0a488723c */ /* 0x040fe200000018ff */
[----:B-1----:R-:W-:Y:S01]  /*5690*/  FMNMX.FTZ R3, R8, R3, !PT ;  /* 0x0000000308037209 */ /* 0x002fe20007810000 */
[--C-:B------:R-:W-:Y:S01]  /*56a0*/  FFMA.FTZ R230, R230, UR10, -R231.reuse ;  /* 0x0000000ae6e67c23 */ /* 0x100fe200080108e7 */
[----:B------:R-:W-:Y:S01]  /*56b0*/  MUFU.EX2 R203, R203 ;  /* 0x000000cb00cb7308 */ /* 0x000fe20000000800 */
[----:B------:R-:W-:Y:S01]  /*56c0*/  LDSM.16.MT88.4 R8, [R240+0xe800] ;  /* 0x00e80000f008783b */ /* 0x000fe20000004200 */
[--C-:B------:R-:W-:Y:S01]  /*56d0*/  FFMA.FTZ R229, R229, UR10, -R231.reuse ;  /* 0x0000000ae5e57c23 */ /* 0x100fe200080108e7 */
[C---:B------:R-:W-:Y:S01]  /*56e0*/  HMMA.16816.F32 R148, R164.reuse, R152, RZ ;  /* 0x00000098a494723c */ /* 0x040fe200000018ff */
[--C-:B------:R-:W-:Y:S01]  /*56f0*/  FFMA.FTZ R228, R228, UR10, -R231.reuse ;  /* 0x0000000ae4e47c23 */ /* 0x100fe200080108e7 */
[----:B------:R-:W1:Y:S01]  /*5700*/  SHFL.BFLY PT, R66, R3, 0x1, 0x1f ;  /* 0x0c201f0003427f89 */ /* 0x000e6200000e0000 */
[----:B------:R-:W-:Y:S01]  /*5710*/  FFMA.FTZ R223, R223, UR10, -R231 ;  /* 0x0000000adfdf7c23 */ /* 0x000fe200080108e7 */
[----:B------:R-:W-:Y:S01]  /*5720*/  FADD.FTZ R50, R50, R51 ;  /* 0x0000003332327221 */ /* 0x000fe20000010000 */
[----:B------:R-:W2:Y:S01]  /*5730*/  MUFU.EX2 R206, R206 ;  /* 0x000000ce00ce7308 */ /* 0x000ea20000000800 */
[----:B------:R-:W-:Y:S01]  /*5740*/  HMMA.16816.F32 R156, R164, R20, RZ ;  /* 0x00000014a49c723c */ /* 0x000fe200000018ff */
[----:B---3--:R-:W-:Y:S01]  /*5750*/  F2FP.F16.F32.PACK_AB R5, R48, R53 ;  /* 0x000000353005723e */ /* 0x008fe200000000ff */
[----:B------:R-:W-:Y:S01]  /*5760*/  FADD.FTZ R53, R53, R52 ;  /* 0x0000003435357221 */ /* 0x000fe20000010000 */
[----:B------:R-:W-:-:S03]  /*5770*/  FADD.FTZ R50, R49, R50 ;  /* 0x0000003231327221 */ /* 0x000fc60000010000 */
[----:B------:R-:W-:Y:S01]  /*5780*/  HMMA.16816.F32 R184, R164, R182, RZ ;  /* 0x000000b6a4b8723c */ /* 0x000fe200000018ff */
[----:B------:R-:W-:Y:S01]  /*5790*/  MUFU.EX2 R65, R65 ;  /* 0x0000004100417308 */ /* 0x000fe20000000800 */
[----:B------:R-:W-:-:S04]  /*57a0*/  FADD.FTZ R48, R48, R53 ;  /* 0x0000003530307221 */ /* 0x000fc80000010000 */
[C---:B------:R-:W-:Y:S03]  /*57b0*/  HMMA.16816.F32 R76, R164.reuse, R82, RZ ;  /* 0x00000052a44c723c */ /* 0x040fe600000018ff */
[----:B------:R-:W3:Y:S01]  /*57c0*/  MUFU.EX2 R64, R64 ;  /* 0x0000004000407308 */ /* 0x000ee20000000800 */
[----:B--2---:R-:W-:Y:S01]  /*57d0*/  F2FP.F16.F32.PACK_AB R160, R206, R203 ;  /* 0x000000cbcea0723e */ /* 0x004fe200000000ff */
[----:B------:R-:W-:Y:S01]  /*57e0*/  FADD.FTZ R206, R203, R206 ;  /* 0x000000cecbce7221 */ /* 0x000fe20000010000 */
[----:B------:R-:W-:Y:S01]  /*57f0*/  HMMA.16816.F32 R92, R164, R98, RZ ;  /* 0x00000062a45c723c */ /* 0x000fe200000018ff */
[----:B-1----:R-:W-:Y:S01]  /*5800*/  FMNMX.FTZ R3, R3, R66, !PT ;  /* 0x0000004203037209 */ /* 0x002fe20007810000 */
[----:B------:R-:W-:-:S03]  /*5810*/  FFMA.FTZ R66, R132, UR10, -R231 ;  /* 0x0000000a84427c23 */ /* 0x000fc600080108e7 */
[----:B------:R-:W-:Y:S01]  /*5820*/  MUFU.EX2 R47, R47 ;  /* 0x0000002f002f7308 */ /* 0x000fe20000000800 */
[C---:B------:R-:W-:Y:S01]  /*5830*/  FSETP.NEU.FTZ.AND P1, PT, R3.reuse, -INF , PT ;  /* 0xff8000000300780b */ /* 0x040fe20003f3d000 */
[----:B------:R-:W-:Y:S01]  /*5840*/  FMUL.FTZ R238, R3, UR10 ;  /* 0x0000000a03ee7c20 */ /* 0x000fe20008410000 */
[C---:B------:R-:W-:Y:S04]  /*5850*/  HMMA.16816.F32 R108, R164.reuse, R114, RZ ;  /* 0x00000072a46c723c */ /* 0x040fe800000018ff */
[----:B------:R-:W-:Y:S01]  /*5860*/  FSEL R238, R238, RZ, P1 ;  /* 0x000000ffeeee7208 */ /* 0x000fe20000800000 */
[----:B------:R-:W1:Y:S01]  /*5870*/  MUFU.EX2 R46, R46 ;  /* 0x0000002e002e7308 */ /* 0x000e620000000800 */
[----:B---3--:R-:W-:Y:S01]  /*5880*/  F2FP.F16.F32.PACK_AB R162, R64, R65 ;  /* 0x0000004140a2723e */ /* 0x008fe200000000ff */
[C---:B------:R-:W-:Y:S01]  /*5890*/  HMMA.16816.F32 R124, R164.reuse, R130, RZ ;  /* 0x00000082a47c723c */ /* 0x040fe200000018ff */
[----:B------:R-:W-:Y:S01]  /*58a0*/  FADD.FTZ R65, R65, R206 ;  /* 0x000000ce41417221 */ /* 0x000fe20000010000 */
[--C-:B------:R-:W-:Y:S01]  /*58b0*/  FFMA.FTZ R232, R85, UR10, -R238.reuse ;  /* 0x0000000a55e87c23 */ /* 0x100fe200080108ee */
[--C-:B------:R-:W-:Y:S01]  /*58c0*/  FFMA.FTZ R233, R87, UR10, -R238.reuse ;  /* 0x0000000a57e97c23 */ /* 0x100fe200080108ee */
[--C-:B------:R-:W-:Y:S01]  /*58d0*/  FFMA.FTZ R197, R69, UR10, -R238.reuse ;  /* 0x0000000a45c57c23 */ /* 0x100fe200080108ee */
[--C-:B------:R-:W-:Y:S01]  /*58e0*/  FFMA.FTZ R200, R103, UR10, -R238.reuse ;  /* 0x0000000a67c87c23 */ /* 0x100fe200080108ee */
[C---:B------:R-:W-:Y:S01]  /*58f0*/  HMMA.16816.F32 R140, R164.reuse, R178, RZ ;  /* 0x000000b2a48c723c */ /* 0x040fe200000018ff */
[--C-:B------:R-:W-:Y:S01]  /*5900*/  FFMA.FTZ R198, R71, UR10, -R238.reuse ;  /* 0x0000000a47c67c23 */ /* 0x100fe200080108ee */
[----:B------:R-:W-:Y:S01]  /*5910*/  MUFU.EX2 R232, R232 ;  /* 0x000000e800e87308 */ /* 0x000fe20000000800 */
[--C-:B------:R-:W-:Y:S01]  /*5920*/  FFMA.FTZ R201, R133, UR10, -R238.reuse ;  /* 0x0000000a85c97c23 */ /* 0x100fe200080108ee */
[--C-:B------:R-:W-:Y:S01]  /*5930*/  FFMA.FTZ R199, R101, UR10, -R238.reuse ;  /* 0x0000000a65c77c23 */ /* 0x100fe200080108ee */
[--C-:B------:R-:W-:Y:S01]  /*5940*/  FFMA.FTZ R222, R222, UR10, -R238.reuse ;  /* 0x0000000adede7c23 */ /* 0x100fe200080108ee */
[C---:B------:R-:W-:Y:S01]  /*5950*/  HMMA.16816.F32 R172, R164.reuse, R154, RZ ;  /* 0x0000009aa4ac723c */ /* 0x040fe200000018ff */
[--C-:B------:R-:W-:Y:S01]  /*5960*/  FFMA.FTZ R221, R221, UR10, -R238.reuse ;  /* 0x0000000adddd7c23 */ /* 0x100fe200080108ee */
[--C-:B------:R-:W-:Y:S01]  /*5970*/  FFMA.FTZ R220, R220, UR10, -R238.reuse ;  /* 0x0000000adcdc7c23 */ /* 0x100fe200080108ee */
[----:B-1----:R-:W-:Y:S01]  /*5980*/  F2FP.F16.F32.PACK_AB R7, R46, R47 ;  /* 0x0000002f2e07723e */ /* 0x002fe200000000ff */
[----:B------:R-:W1:Y:S01]  /*5990*/  MUFU.EX2 R233, R233 ;  /* 0x000000e900e97308 */ /* 0x000e620000000800 */
[----:B------:R-:W-:Y:S01]  /*59a0*/  FFMA.FTZ R219, R219, UR10, -R238 ;  /* 0x0000000adbdb7c23 */ /* 0x000fe200080108ee */
[----:B------:R-:W-:Y:S01]  /*59b0*/  HMMA.16816.F32 R164, R164, R22, RZ ;  /* 0x00000016a4a4723c */ /* 0x000fe200000018ff */
[----:B------:R-:W-:Y:S01]  /*59c0*/  FADD.FTZ R64, R64, R65 ;  /* 0x0000004140407221 */ /* 0x000fe20000010000 */
[----:B------:R-:W-:-:S04]  /*59d0*/  FADD.FTZ R47, R47, R48 ;  /* 0x000000302f2f7221 */ /* 0x000fc80000010000 */
[----:B------:R-:W-:Y:S01]  /*59e0*/  MUFU.EX2 R197, R197 ;  /* 0x000000c500c57308 */ /* 0x000fe20000000800 */
[----:B------:R-:W-:Y:S01]  /*59f0*/  HMMA.16816.F32 R188, R4, R40, R188 ;  /* 0x0000002804bc723c */ /* 0x000fe200000018bc */
[----:B------:R-:W-:-:S05]  /*5a00*/  FADD.FTZ R46, R46, R47 ;  /* 0x0000002f2e2e7221 */ /* 0x000fca0000010000 */
[----:B------:R-:W-:Y:S01]  /*5a10*/  HMMA.16816.F32 R72, R4, R36, R72 ;  /* 0x000000240448723c */ /* 0x000fe20000001848 */
[----:B------:R-:W2:Y:S01]  /*5a20*/  MUFU.EX2 R200, R200 ;  /* 0x000000c800c87308 */ /* 0x000ea20000000800 */
[----:B-1----:R-:W-:Y:S01]  /*5a30*/  F2FP.F16.F32.PACK_AB R161, R233, R232 ;  /* 0x000000e8e9a1723e */ /* 0x002fe200000000ff */
[----:B------:R-:W-:-:S03]  /*5a40*/  FADD.FTZ R232, R232, R233 ;  /* 0x000000e9e8e87221 */ /* 0x000fc60000010000 */
[C---:B------:R-:W-:Y:S03]  /*5a50*/  HMMA.16816.F32 R88, R4.reuse, R32, R88 ;  /* 0x000000200458723c */ /* 0x040fe60000001858 */
[----:B------:R-:W-:Y:S03]  /*5a60*/  MUFU.EX2 R63, R63 ;  /* 0x0000003f003f7308 */ /* 0x000fe60000000800 */
[C---:B------:R-:W-:Y:S05]  /*5a70*/  HMMA.16816.F32 R104, R4.reuse, R28, R104 ;  /* 0x0000001c0468723c */ /* 0x040fea0000001868 */
[----:B------:R-:W1:Y:S01]  /*5a80*/  MUFU.EX2 R62, R62 ;  /* 0x0000003e003e7308 */ /* 0x000e620000000800 */
[----:B--2---:R-:W-:Y:S01]  /*5a90*/  F2FP.F16.F32.PACK_AB R163, R200, R197 ;  /* 0x000000c5c8a3723e */ /* 0x004fe200000000ff */
[----:B------:R-:W-:Y:S01]  /*5aa0*/  HMMA.16816.F32 R120, R4, R24, R120 ;  /* 0x000000180478723c */ /* 0x000fe20000001878 */
[----:B------:R-:W-:-:S04]  /*5ab0*/  FADD.FTZ R197, R197, R232 ;  /* 0x000000e8c5c57221 */ /* 0x000fc80000010000 */
[----:B------:R-:W-:Y:S01]  /*5ac0*/  FADD.FTZ R197, R200, R197 ;  /* 0x000000c5c8c57221 */ /* 0x000fe20000010000 */
[C---:B------:R-:W-:Y:S01]  /*5ad0*/  HMMA.16816.F32 R192, R160.reuse, R180, RZ ;  /* 0x000000b4a0c0723c */ /* 0x040fe200000018ff */
[----:B------:R-:W-:Y:S05]  /*5ae0*/  MUFU.EX2 R66, R66 ;  /* 0x0000004200427308 */ /* 0x000fea0000000800 */
[C---:B------:R-:W-:Y:S01]  /*5af0*/  HMMA.16816.F32 R68, R160.reuse, R80, RZ ;  /* 0x00000050a044723c */ /* 0x040fe200000018ff */
[----:B------:R-:W-:Y:S01]  /*5b00*/  MOV R181, R202 ;  /* 0x000000ca00b57202 */ /* 0x000fe20000000f00 */
[----:B------:R-:W-:Y:S01]  /*5b10*/  FFMA.FTZ R202, R135, UR10, -R238 ;  /* 0x0000000a87ca7c23 */ /* 0x000fe200080108ee */
[----:B------:R-:W-:Y:S01]  /*5b20*/  MOV R180, R116 ;  /* 0x0000007400b47202 */ /* 0x000fe20000000f00 */
[----:B------:R-:W-:Y:S02]  /*5b30*/  MUFU.EX2 R67, R67 ;  /* 0x0000004300437308 */ /* 0x000fe40000000800 */
[----:B------:R-:W-:Y:S01]  /*5b40*/  HMMA.16816.F32 R100, R160, R112, RZ ;  /* 0x00000070a064723c */ /* 0x000fe200000018ff */
[----:B------:R-:W-:-:S02]  /*5b50*/  MOV R80, R86 ;  /* 0x0000005600507202 */ /* 0x000fc40000000f00 */
[----:B------:R-:W-:-:S03]  /*5b60*/  MOV R81, R147 ;  /* 0x0000009300517202 */ /* 0x000fc60000000f00 */
[----:B------:R-:W-:Y:S01]  /*5b70*/  MUFU.EX2 R198, R198 ;  /* 0x000000c600c67308 */ /* 0x000fe20000000800 */
[----:B------:R-:W-:Y:S01]  /*5b80*/  HMMA.16816.F32 R84, R160, R96, RZ ;  /* 0x00000060a054723c */ /* 0x000fe200000018ff */
[----:B------:R-:W-:-:S05]  /*5b90*/  MOV R113, R144 ;  /* 0x0000009000717202 */ /* 0x000fca0000000f00 */
[----:B------:R-:W-:Y:S01]  /*5ba0*/  HMMA.16816.F32 R116, R160, R128, RZ ;  /* 0x00000080a074723c */ /* 0x000fe200000018ff */
[----:B------:R-:W2:Y:S01]  /*5bb0*/  MUFU.EX2 R201, R201 ;  /* 0x000000c900c97308 */ /* 0x000ea20000000800 */
[----:B------:R-:W-:Y:S01]  /*5bc0*/  IMAD.MOV.U32 R97, RZ, RZ, R145 ;  /* 0x000000ffff617224 */ /* 0x000fe200078e0091 */
[----:B------:R-:W-:-:S03]  /*5bd0*/  MOV R96, R146 ;  /* 0x0000009200607202 */ /* 0x000fc60000000f00 */
[----:B------:R-:W-:Y:S03]  /*5be0*/  HMMA.16816.F32 R132, R160, R176, RZ ;  /* 0x000000b0a084723c */ /* 0x000fe600000018ff */
[----:B------:R-:W-:Y:S03]  /*5bf0*/  MUFU.EX2 R199, R199 ;  /* 0x000000c700c77308 */ /* 0x000fe60000000800 */
[C---:B------:R-:W-:Y:S05]  /*5c00*/  HMMA.16816.F32 R136, R4.reuse, R16, R136 ;  /* 0x000000100488723c */ /* 0x040fea0000001888 */
[----:B------:R-:W3:Y:S01]  /*5c10*/  MUFU.EX2 R202, R202 ;  /* 0x000000ca00ca7308 */ /* 0x000ee20000000800 */
[C---:B------:R-:W-:Y:S06]  /*5c20*/  HMMA.16816.F32 R148, R4.reuse, R12, R148 ;  /* 0x0000000c0494723c */ /* 0x040fec0000001894 */
[C---:B------:R-:W-:Y:S01]  /*5c30*/  HMMA.16816.F32 R156, R4.reuse, R8, R156 ;  /* 0x00000008049c723c */ /* 0x040fe2000000189c */
[----:B------:R-:W-:Y:S05]  /*5c40*/  MUFU.EX2 R236, R236 ;  /* 0x000000ec00ec7308 */ /* 0x000fea0000000800 */
[C---:B------:R-:W-:Y:S03]  /*5c50*/  HMMA.16816.F32 R184, R4.reuse, R42, R184 ;  /* 0x0000002a04b8723c */ /* 0x040fe600000018b8 */
[----:B------:R-:W-:Y:S03]  /*5c60*/  MUFU.EX2 R230, R230 ;  /* 0x000000e600e67308 */ /* 0x000fe60000000800 */
[C---:B------:R-:W-:Y:S05]  /*5c70*/  HMMA.16816.F32 R76, R4.reuse, R38, R76 ;  /* 0x00000026044c723c */ /* 0x040fea000000184c */
[----:B------:R-:W-:Y:S01]  /*5c80*/  MUFU.EX2 R229, R229 ;  /* 0x000000e500e57308 */ /* 0x000fe20000000800 */
        /* <DEDUP_REMOVED lines=8> */
[----:B------:R-:W-:Y:S01]  /*5d10*/  HMMA.16816.F32 R164, R4, R10, R164 ;  /* 0x0000000a04a4723c */ /* 0x000fe200000018a4 */
[----:B------:R-:W-:Y:S05]  /*5d20*/  MUFU.EX2 R221, R221 ;  /* 0x000000dd00dd7308 */ /* 0x000fea0000000800 */
[C---:B------:R-:W-:Y:S01]  /*5d30*/  HMMA.16816.F32 R144, R160.reuse, R152, RZ ;  /* 0x00000098a090723c */ /* 0x040fe200000018ff */
[----:B-1----:R-:W-:Y:S01]  /*5d40*/  F2FP.F16.F32.PACK_AB R4, R62, R63 ;  /* 0x0000003f3e04723e */ /* 0x002fe200000000ff */
[----:B------:R-:W-:Y:S01]  /*5d50*/  FADD.FTZ R63, R63, R64 ;  /* 0x000000403f3f7221 */ /* 0x000fe20000010000 */
[----:B--2---:R-:W-:Y:S01]  /*5d60*/  F2FP.F16.F32.PACK_AB R5, R201, R198 ;  /* 0x000000c6c905723e */ /* 0x004fe200000000ff */
[----:B------:R-:W-:Y:S01]  /*5d70*/  MUFU.EX2 R220, R220 ;  /* 0x000000dc00dc7308 */ /* 0x000fe20000000800 */
[----:B------:R-:W-:Y:S01]  /*5d80*/  F2FP.F16.F32.PACK_AB R6, R67, R66 ;  /* 0x000000424306723e */ /* 0x000fe200000000ff */
[----:B------:R-:W-:Y:S01]  /*5d90*/  HMMA.16816.F32 R128, R160, R130, RZ ;  /* 0x00000082a080723c */ /* 0x000fe200000018ff */
[----:B---3--:R-:W-:Y:S01]  /*5da0*/  F2FP.F16.F32.PACK_AB R7, R202, R199 ;  /* 0x000000c7ca07723e */ /* 0x008fe200000000ff */
[----:B------:R-:W-:Y:S01]  /*5db0*/  FADD.FTZ R63, R62, R63 ;  /* 0x0000003f3e3f7221 */ /* 0x000fe20000010000 */
[----:B------:R-:W-:-:S03]  /*5dc0*/  FADD.FTZ R198, R198, R197 ;  /* 0x000000c5c6c67221 */ /* 0x000fc60000010000 */
[----:B------:R-:W-:Y:S01]  /*5dd0*/  HMMA.16816.F32 R176, R160, R178, RZ ;  /* 0x000000b2a0b0723c */ /* 0x000fe200000018ff */
[----:B------:R-:W-:Y:S01]  /*5de0*/  MUFU.EX2 R219, R219 ;  /* 0x000000db00db7308 */ /* 0x000fe20000000800 */
[----:B------:R-:W-:Y:S01]  /*5df0*/  FADD.FTZ R66, R66, R63 ;  /* 0x0000003f42427221 */ /* 0x000fe20000010000 */
[----:B------:R-:W-:-:S03]  /*5e00*/  FADD.FTZ R198, R201, R198 ;  /* 0x000000c6c9c67221 */ /* 0x000fc60000010000 */
[C---:B------:R-:W-:Y:S01]  /*5e10*/  HMMA.16816.F32 R192, R4.reuse, R40, R192 ;  /* 0x0000002804c0723c */ /* 0x040fe200000018c0 */
[----:B------:R-:W-:Y:S01]  /*5e20*/  FADD.FTZ R66, R67, R66 ;  /* 0x0000004243427221 */ /* 0x000fe20000010000 */
[----:B------:R-:W-:Y:S01]  /*5e30*/  FADD.FTZ R199, R199, R198 ;  /* 0x000000c6c7c77221 */ /* 0x000fe20000010000 */
[----:B------:R-:W-:Y:S03]  /*5e40*/  MUFU.EX2 R217, R217 ;  /* 0x000000d900d97308 */ /* 0x000fe60000000800 */
[C---:B------:R-:W-:Y:S01]  /*5e50*/  HMMA.16816.F32 R68, R4.reuse, R36, R68 ;  /* 0x000000240444723c */ /* 0x040fe20000001844 */
[----:B------:R-:W-:Y:S01]  /*5e60*/  MOV R40, R113 ;  /* 0x0000007100287202 */ /* 0x000fe20000000f00 */
[----:B------:R-:W-:Y:S01]  /*5e70*/  FADD.FTZ R202, R202, R199 ;  /* 0x000000c7caca7221 */ /* 0x000fe20000010000 */
[----:B------:R-:W-:Y:S02]  /*5e80*/  MOV R41, R96 ;  /* 0x0000006000297202 */ /* 0x000fe40000000f00 */
[----:B------:R-:W-:Y:S01]  /*5e90*/  MUFU.EX2 R213, R213 ;  /* 0x000000d500d57308 */ /* 0x000fe20000000800 */
[----:B------:R-:W-:Y:S01]  /*5ea0*/  HMMA.16816.F32 R84, R4, R32, R84 ;  /* 0x000000200454723c */ /* 0x000fe20000001854 */
[----:B------:R-:W-:Y:S01]  /*5eb0*/  MOV R37, R181 ;  /* 0x000000b500257202 */ /* 0x000fe20000000f00 */
[--C-:B------:R-:W-:Y:S01]  /*5ec0*/  FFMA.FTZ R41, R41, UR10, -R231.reuse ;  /* 0x0000000a29297c23 */ /* 0x100fe200080108e7 */
[----:B------:R-:W-:Y:S01]  /*5ed0*/  MOV R36, R169 ;  /* 0x000000a900247202 */ /* 0x000fe20000000f00 */
[----:B------:R-:W-:-:S02]  /*5ee0*/  FFMA.FTZ R40, R40, UR10, -R231 ;  /* 0x0000000a28287c23 */ /* 0x000fc400080108e7 */
[C---:B------:R-:W-:Y:S01]  /*5ef0*/  HMMA.16816.F32 R100, R4.reuse, R28, R100 ;  /* 0x0000001c0464723c */ /* 0x040fe20000001864 */
[----:B------:R-:W-:Y:S01]  /*5f00*/  MOV R32, R180 ;  /* 0x000000b400207202 */ /* 0x000fe20000000f00 */
[----:B------:R-:W-:Y:S01]  /*5f10*/  FFMA.FTZ R36, R36, UR10, -R238 ;  /* 0x0000000a24247c23 */ /* 0x000fe200080108ee */
[----:B------:R-:W-:Y:S01]  /*5f20*/  MOV R33, R171 ;  /* 0x000000ab00217202 */ /* 0x000fe20000000f00 */
[----:B------:R-:W-:Y:S02]  /*5f30*/  MUFU.EX2 R41, R41 ;  /* 0x0000002900297308 */ /* 0x000fe40000000800 */
[----:B------:R-:W-:Y:S01]  /*5f40*/  HMMA.16816.F32 R116, R4, R24, R116 ;  /* 0x000000180474723c */ /* 0x000fe20000001874 */
[----:B------:R-:W-:Y:S01]  /*5f50*/  MOV R28, R97 ;  /* 0x00000061001c7202 */ /* 0x000fe20000000f00 */
[----:B------:R-:W-:Y:S01]  /*5f60*/  FFMA.FTZ R32, R32, UR10, -R218 ;  /* 0x0000000a20207c23 */ /* 0x000fe200080108da */
[----:B------:R-:W-:-:S03]  /*5f70*/  MOV R29, R80 ;  /* 0x00000050001d7202 */ /* 0x000fc60000000f00 */
[----:B------:R-:W-:Y:S01]  /*5f80*/  HMMA.16816.F32 R132, R4, R16, R132 ;  /* 0x000000100484723c */ /* 0x000fe20000001884 */
[----:B------:R-:W-:Y:S01]  /*5f90*/  IMAD.MOV.U32 R25, RZ, RZ, R81 ;  /* 0x000000ffff197224 */ /* 0x000fe200078e0051 */
[----:B------:R-:W-:Y:S01]  /*5fa0*/  MOV R24, R170 ;  /* 0x000000aa00187202 */ /* 0x000fe20000000f00 */
[----:B------:R-:W1:Y:S03]  /*5fb0*/  MUFU.EX2 R40, R40 ;  /* 0x0000002800287308 */ /* 0x000e660000000800 */
[----:B------:R-:W-:Y:S01]  /*5fc0*/  HMMA.16816.F32 R180, R160, R182, RZ ;  /* 0x000000b6a0b4723c */ /* 0x000fe200000018ff */
[----:B------:R-:W-:-:S04]  /*5fd0*/  MOV R17, R168 ;  /* 0x000000a800117202 */ /* 0x000fc80000000f00 */
[----:B------:R-:W-:Y:S01]  /*5fe0*/  MUFU.EX2 R36, R36 ;  /* 0x0000002400247308 */ /* 0x000fe20000000800 */
[C---:B------:R-:W-:Y:S06]  /*5ff0*/  HMMA.16816.F32 R80, R160.reuse, R82, RZ ;  /* 0x00000052a050723c */ /* 0x040fec00000018ff */
[C---:B------:R-:W-:Y:S01]  /*6000*/  HMMA.16816.F32 R96, R160.reuse, R98, RZ ;  /* 0x00000062a060723c */ /* 0x040fe200000018ff */
[----:B------:R-:W-:Y:S05]  /*6010*/  MUFU.EX2 R32, R32 ;  /* 0x0000002000207308 */ /* 0x000fea0000000800 */
[C---:B------:R-:W-:Y:S03]  /*6020*/  HMMA.16816.F32 R112, R160.reuse, R114, RZ ;  /* 0x00000072a070723c */ /* 0x040fe600000018ff */
[----:B------:R-:W-:Y:S03]  /*6030*/  MUFU.EX2 R207, R207 ;  /* 0x000000cf00cf7308 */ /* 0x000fe60000000800 */
[C---:B------:R-:W-:Y:S05]  /*6040*/  HMMA.16816.F32 R168, R160.reuse, R20, RZ ;  /* 0x00000014a0a8723c */ /* 0x040fea00000018ff */
[----:B------:R-:W-:Y:S01]  /*6050*/  MUFU.EX2 R214, R214 ;  /* 0x000000d600d67308 */ /* 0x000fe20000000800 */
[C---:B------:R-:W-:Y:S06]  /*6060*/  HMMA.16816.F32 R152, R160.reuse, R154, RZ ;  /* 0x0000009aa098723c */ /* 0x040fec00000018ff */
[----:B------:R-:W-:Y:S01]  /*6070*/  HMMA.16816.F32 R160, R160, R22, RZ ;  /* 0x00000016a0a0723c */ /* 0x000fe200000018ff */
[----:B------:R-:W-:Y:S01]  /*6080*/  LDSM.16.MT88.4 R20, [R244+0xf000] ;  /* 0x00f00000f414783b */ /* 0x000fe20000004200 */
[----:B------:R-:W-:Y:S04]  /*6090*/  MUFU.EX2 R204, R204 ;  /* 0x000000cc00cc7308 */ /* 0x000fe80000000800 */
[C---:B------:R-:W-:Y:S06]  /*60a0*/  HMMA.16816.F32 R80, R4.reuse, R38, R80 ;  /* 0x000000260450723c */ /* 0x040fec0000001850 */
[----:B------:R-:W-:Y:S01]  /*60b0*/  HMMA.16816.F32 R144, R4, R12, R144 ;  /* 0x0000000c0490723c */ /* 0x000fe20000001890 */
[--C-:B------:R-:W-:Y:S01]  /*60c0*/  FFMA.FTZ R39, R17, UR10, -R231.reuse ;  /* 0x0000000a11277c23 */ /* 0x100fe200080108e7 */
[----:B------:R-:W-:Y:S01]  /*60d0*/  FFMA.FTZ R38, R37, UR10, -R231 ;  /* 0x0000000a25267c23 */ /* 0x000fe200080108e7 */
[----:B------:R-:W-:Y:S01]  /*60e0*/  FFMA.FTZ R37, R237, UR10, -R238 ;  /* 0x0000000aed257c23 */ /* 0x000fe200080108ee */
[----:B------:R-:W-:-:S02]  /*60f0*/  FFMA.FTZ R237, R25, UR10, -R218 ;  /* 0x0000000a19ed7c23 */ /* 0x000fc400080108da */
[C---:B------:R-:W-:Y:S01]  /*6100*/  HMMA.16816.F32 R168, R4.reuse, R8, R168 ;  /* 0x0000000804a8723c */ /* 0x040fe200000018a8 */
[----:B------:R-:W-:Y:S05]  /*6110*/  MUFU.EX2 R39, R39 ;  /* 0x0000002700277308 */ /* 0x000fea0000000800 */
[C---:B------:R-:W-:Y:S01]  /*6120*/  HMMA.16816.F32 R176, R4.reuse, R18, R176 ;  /* 0x0000001204b0723c */ /* 0x040fe200000018b0 */
[----:B------:R-:W2:Y:S02]  /*6130*/  LDSM.16.MT88.4 R16, [R244+0xd000] ;  /* 0x00d00000f410783b */ /* 0x000ea40000004200 */
[----:B------:R-:W-:Y:S03]  /*6140*/  MUFU.EX2 R38, R38 ;  /* 0x0000002600267308 */ /* 0x000fe60000000800 */
[C---:B------:R-:W-:Y:S01]  /*6150*/  HMMA.16816.F32 R152, R4.reuse, R14, R152 ;  /* 0x0000000e0498723c */ /* 0x040fe20000001898 */
[----:B------:R-:W3:Y:S04]  /*6160*/  LDSM.16.MT88.4 R12, [R242+0xd000] ;  /* 0x00d00000f20c783b */ /* 0x000ee80000004200 */
[----:B------:R-:W4:Y:S01]  /*6170*/  MUFU.EX2 R37, R37 ;  /* 0x0000002500257308 */ /* 0x000f220000000800 */
[C---:B------:R-:W-:Y:S01]  /*6180*/  HMMA.16816.F32 R160, R4.reuse, R10, R160 ;  /* 0x0000000a04a0723c */ /* 0x040fe200000018a0 */
[----:B------:R-:W5:Y:S05]  /*6190*/  LDSM.16.MT88.4 R8, [R241+0xd000] ;  /* 0x00d00000f108783b */ /* 0x000f6a0000004200 */
[C---:B------:R-:W-:Y:S01]  /*61a0*/  HMMA.16816.F32 R96, R4.reuse, R34, R96 ;  /* 0x000000220460723c */ /* 0x040fe20000001860 */
[----:B------:R-:W2:Y:S05]  /*61b0*/  MUFU.EX2 R237, R237 ;  /* 0x000000ed00ed7308 */ /* 0x000eaa0000000800 */
[C---:B------:R-:W-:Y:S01]  /*61c0*/  HMMA.16816.F32 R180, R4.reuse, R42, R180 ;  /* 0x0000002a04b4723c */ /* 0x040fe200000018b4 */
[----:B------:R-:W-:Y:S01]  /*61d0*/  FFMA.FTZ R34, R33, UR10, -R238 ;  /* 0x0000000a21227c23 */ /* 0x000fe200080108ee */
[----:B------:R-:W-:Y:S01]  /*61e0*/  FFMA.FTZ R33, R235, UR10, -R218 ;  /* 0x0000000aeb217c23 */ /* 0x000fe200080108da */
[--C-:B------:R-:W-:Y:S01]  /*61f0*/  FFMA.FTZ R235, R234, UR10, -R205.reuse ;  /* 0x0000000aeaeb7c23 */ /* 0x100fe200080108cd */
[----:B------:R-:W-:Y:S01]  /*6200*/  FFMA.FTZ R35, R24, UR10, -R238 ;  /* 0x0000000a18237c23 */ /* 0x000fe200080108ee */
[--C-:B------:R-:W-:Y:S01]  /*6210*/  FFMA.FTZ R234, R239, UR10, -R205.reuse ;  /* 0x0000000aefea7c23 */ /* 0x100fe200080108cd */
[C---:B------:R-:W-:Y:S01]  /*6220*/  HMMA.16816.F32 R112, R4.reuse, R30, R112 ;  /* 0x0000001e0470723c */ /* 0x040fe20000001870 */
[--C-:B------:R-:W-:Y:S01]  /*6230*/  FFMA.FTZ R43, R28, UR10, -R205.reuse ;  /* 0x0000000a1c2b7c23 */ /* 0x100fe200080108cd */
[--C-:B------:R-:W-:Y:S01]  /*6240*/  FFMA.FTZ R42, R29, UR10, -R205.reuse ;  /* 0x0000000a1d2a7c23 */ /* 0x100fe200080108cd */
[----:B------:R-:W-:Y:S01]  /*6250*/  MUFU.EX2 R34, R34 ;  /* 0x0000002200227308 */ /* 0x000fe20000000800 */
[----:B------:R-:W5:Y:S01]  /*6260*/  LDSM.16.MT88.4 R28, [R240+0xd000] ;  /* 0x00d00000f01c783b */ /* 0x000f620000004200 */
[----:B------:R-:W-:Y:S01]  /*6270*/  FFMA.FTZ R238, R215, UR10, -R218 ;  /* 0x0000000ad7ee7c23 */ /* 0x000fe200080108da */
[----:B------:R-:W-:Y:S01]  /*6280*/  HMMA.16816.F32 R128, R4, R26, R128 ;  /* 0x0000001a0480723c */ /* 0x000fe20000001880 */
[----:B------:R-:W-:-:S04]  /*6290*/  FFMA.FTZ R215, R216, UR10, -R205 ;  /* 0x0000000ad8d77c23 */ /* 0x000fc800080108cd */
[----:B------:R-:W3:Y:S02]  /*62a0*/  MUFU.EX2 R35, R35 ;  /* 0x0000002300237308 */ /* 0x000ee40000000800 */
[----:B-1----:R-:W-:Y:S01]  /*62b0*/  F2FP.F16.F32.PACK_AB R4, R40, R41 ;  /* 0x000000292804723e */ /* 0x002fe200000000ff */
[----:B------:R-:W-:Y:S01]  /*62c0*/  FADD.FTZ R41, R41, R66 ;  /* 0x0000004229297221 */ /* 0x000fe20000010000 */
[----:B----4-:R-:W-:Y:S01]  /*62d0*/  F2FP.F16.F32.PACK_AB R5, R36, R37 ;  /* 0x000000252405723e */ /* 0x010fe200000000ff */
[----:B------:R-:W-:Y:S01]  /*62e0*/  FADD.FTZ R37, R37, R202 ;  /* 0x000000ca25257221 */ /* 0x000fe20000010000 */
[----:B------:R-:W-:Y:S01]  /*62f0*/  F2FP.F16.F32.PACK_AB R6, R38, R39 ;  /* 0x000000272606723e */ /* 0x000fe200000000ff */
[----:B------:R-:W-:Y:S01]  /*6300*/  FADD.FTZ R40, R40, R41 ;  /* 0x0000002928287221 */ /* 0x000fe20000010000 */
[----:B------:R-:W1:Y:S01]  /*6310*/  MUFU.EX2 R33, R33 ;  /* 0x0000002100217308 */ /* 0x000e620000000800 */
[----:B--2---:R-:W-:Y:S01]  /*6320*/  F2FP.F16.F32.PACK_AB R26, R236, R237 ;  /* 0x000000edec1a723e */ /* 0x004fe200000000ff */
[----:B------:R-:W-:Y:S01]  /*6330*/  FADD.FTZ R36, R36, R37 ;  /* 0x0000002524247221 */ /* 0x000fe20000010000 */
[----:B------:R-:W-:-:S04]  /*6340*/  FADD.FTZ R39, R39, R40 ;  /* 0x0000002827277221 */ /* 0x000fc80000010000 */
[----:B------:R-:W-:Y:S01]  /*6350*/  FADD.FTZ R39, R38, R39 ;  /* 0x0000002726277221 */ /* 0x000fe20000010000 */
[----:B------:R-:W-:Y:S01]  /*6360*/  MUFU.EX2 R235, R235 ;  /* 0x000000eb00eb7308 */ /* 0x000fe20000000800 */
[----:B---3--:R-:W-:Y:S01]  /*6370*/  F2FP.F16.F32.PACK_AB R7, R34, R35 ;  /* 0x000000232207723e */ /* 0x008fe200000000ff */
[----:B------:R-:W-:-:S04]  /*6380*/  FADD.FTZ R35, R35, R36 ;  /* 0x0000002423237221 */ /* 0x000fc80000010000 */
[----:B------:R-:W-:Y:S02]  /*6390*/  FADD.FTZ R35, R34, R35 ;  /* 0x0000002322237221 */ /* 0x000fe40000010000 */
[----:B------:R-:W2:Y:S01]  /*63a0*/  MUFU.EX2 R234, R234 ;  /* 0x000000ea00ea7308 */ /* 0x000ea20000000800 */
[----:B-1----:R-:W-:Y:S01]  /*63b0*/  F2FP.F16.F32.PACK_AB R24, R32, R33 ;  /* 0x000000212018723e */ /* 0x002fe200000000ff */
[----:B------:R-:W-:Y:S01]  /*63c0*/  HMMA.16816.F32 R192, R4, R16, R192 ;  /* 0x0000001004c0723c */ /* 0x000fe200000018c0 */
[----:B------:R-:W-:-:S04]  /*63d0*/  FADD.FTZ R33, R33, R50 ;  /* 0x0000003221217221 */ /* 0x000fc80000010000 */
[----:B------:R-:W-:Y:S01]  /*63e0*/  FADD.FTZ R32, R32, R33 ;  /* 0x0000002120207221 */ /* 0x000fe20000010000 */
[----:B------:R-:W-:Y:S01]  /*63f0*/  MUFU.EX2 R43, R43 ;  /* 0x0000002b002b7308 */ /* 0x000fe20000000800 */
[----:B------:R-:W-:Y:S02]  /*6400*/  HMMA.16816.F32 R180, R4, R18, R180 ;  /* 0x0000001204b4723c */ /* 0x000fe400000018b4 */
[----:B------:R-:W-:-:S04]  /*6410*/  FADD.FTZ R237, R237, R32 ;  /* 0x00000020eded7221 */ /* 0x000fc80000010000 */
[C---:B------:R-:W-:Y:S01]  /*6420*/  HMMA.16816.F32 R68, R4.reuse, R12, R68 ;  /* 0x0000000c0444723c */ /* 0x040fe20000001844 */
[----:B------:R-:W1:Y:S01]  /*6430*/  MUFU.EX2 R42, R42 ;  /* 0x0000002a002a7308 */ /* 0x000e620000000800 */
[----:B--2---:R-:W-:Y:S01]  /*6440*/  F2FP.F16.F32.PACK_AB R25, R234, R235 ;  /* 0x000000ebea19723e */ /* 0x004fe200000000ff */
[----:B------:R-:W-:Y:S01]  /*6450*/  FADD.FTZ R235, R235, R46 ;  /* 0x0000002eebeb7221 */ /* 0x000fe20000010000 */
[----:B------:R-:W-:Y:S02]  /*6460*/  FADD.FTZ R236, R236, R237 ;  /* 0x000000edecec7221 */ /* 0x000fe40000010000 */
[C---:B------:R-:W-:Y:S01]  /*6470*/  HMMA.16816.F32 R80, R4.reuse, R14, R80 ;  /* 0x0000000e0450723c */ /* 0x040fe20000001850 */
[----:B------:R-:W-:Y:S02]  /*6480*/  FADD.FTZ R234, R234, R235 ;  /* 0x000000ebeaea7221 */ /* 0x000fe40000010000 */
[----:B------:R-:W2:Y:S03]  /*6490*/  MUFU.EX2 R238, R238 ;  /* 0x000000ee00ee7308 */ /* 0x000ea60000000800 */
[C---:B-----5:R-:W-:Y:S05]  /*64a0*/  HMMA.16816.F32 R84, R4.reuse, R8, R84 ;  /* 0x000000080454723c */ /* 0x060fea0000001854 */
[----:B------:R-:W3:Y:S01]  /*64b0*/  MUFU.EX2 R215, R215 ;  /* 0x000000d700d77308 */ /* 0x000ee20000000800 */
[----:B-1----:R-:W-:Y:S01]  /*64c0*/  F2FP.F16.F32.PACK_AB R27, R42, R43 ;  /* 0x0000002b2a1b723e */ /* 0x002fe200000000ff */
[----:B------:R-:W-:Y:S01]  /*64d0*/  HMMA.16816.F32 R96, R4, R10, R96 ;  /* 0x0000000a0460723c */ /* 0x000fe20000001860 */
[----:B------:R-:W-:-:S04]  /*64e0*/  FADD.FTZ R43, R43, R234 ;  /* 0x000000ea2b2b7221 */ /* 0x000fc80000010000 */
[----:B------:R-:W-:Y:S01]  /*64f0*/  FADD.FTZ R42, R42, R43 ;  /* 0x0000002b2a2a7221 */ /* 0x000fe20000010000 */
[C---:B------:R-:W-:Y:S01]  /*6500*/  HMMA.16816.F32 R188, R24.reuse, R16, R188 ;  /* 0x0000001018bc723c */ /* 0x040fe200000018bc */
[----:B------:R-:W1:Y:S05]  /*6510*/  MUFU.EX2 R205, R212 ;  /* 0x000000d400cd7308 */ /* 0x000e6a0000000800 */
[C---:B------:R-:W-:Y:S01]  /*6520*/  HMMA.16816.F32 R184, R24.reuse, R18, R184 ;  /* 0x0000001218b8723c */ /* 0x040fe200000018b8 */
[----:B------:R-:W4:Y:S05]  /*6530*/  LDSM.16.MT88.4 R16, [R242+0xf000] ;  /* 0x00f00000f210783b */ /* 0x000f2a0000004200 */
[C---:B------:R-:W-:Y:S06]  /*6540*/  HMMA.16816.F32 R72, R24.reuse, R12, R72 ;  /* 0x0000000c1848723c */ /* 0x040fec0000001848 */
[C---:B------:R-:W-:Y:S01]  /*6550*/  HMMA.16816.F32 R76, R24.reuse, R14, R76 ;  /* 0x0000000e184c723c */ /* 0x040fe2000000184c */
[----:B------:R-:W5:Y:S05]  /*6560*/  LDSM.16.MT88.4 R12, [R241+0xf000] ;  /* 0x00f00000f10c783b */ /* 0x000f6a0000004200 */
[C---:B------:R-:W-:Y:S06]  /*6570*/  HMMA.16816.F32 R88, R24.reuse, R8, R88 ;  /* 0x000000081858723c */ /* 0x040fec0000001858 */
[----:B------:R-:W-:Y:S01]  /*6580*/  HMMA.16816.F32 R92, R24, R10, R92 ;  /* 0x0000000a185c723c */ /* 0x000fe2000000185c */
[----:B------:R-:W1:Y:S05]  /*6590*/  LDSM.16.MT88.4 R8, [R240+0xf000] ;  /* 0x00f00000f008783b */ /* 0x000e6a0000004200 */
[-C--:B------:R-:W-:Y:S06]  /*65a0*/  HMMA.16816.F32 R100, R4, R28.reuse, R100 ;  /* 0x0000001c0464723c */ /* 0x080fec0000001864 */
[C---:B------:R-:W-:Y:S06]  /*65b0*/  HMMA.16816.F32 R104, R24.reuse, R28, R104 ;  /* 0x0000001c1868723c */ /* 0x040fec0000001868 */
[----:B----4-:R-:W-:Y:S01]  /*65c0*/  HMMA.16816.F32 R136, R24, R16, R136 ;  /* 0x000000101888723c */ /* 0x010fe20000001888 */
[----:B--2---:R-:W-:Y:S01]  /*65d0*/  F2FP.F16.F32.PACK_AB R28, R238, R217 ;  /* 0x000000d9ee1c723e */ /* 0x004fe200000000ff */
[----:B------:R-:W-:Y:S01]  /*65e0*/  FADD.FTZ R217, R217, R236 ;  /* 0x000000ecd9d97221 */ /* 0x000fe20000010000 */
[----:B---3--:R-:W-:Y:S01]  /*65f0*/  F2FP.F16.F32.PACK_AB R29, R214, R215 ;  /* 0x000000d7d61d723e */ /* 0x008fe200000000ff */
[----:B------:R-:W-:-:S02]  /*6600*/  FADD.FTZ R215, R215, R42 ;  /* 0x0000002ad7d77221 */ /* 0x000fc40000010000 */
[----:B------:R-:W-:Y:S01]  /*6610*/  HMMA.16816.F32 R140, R24, R18, R140 ;  /* 0x00000012188c723c */ /* 0x000fe2000000188c */
[----:B------:R-:W-:Y:S01]  /*6620*/  FADD.FTZ R238, R238, R217 ;  /* 0x000000d9eeee7221 */ /* 0x000fe20000010000 */
[----:B------:R-:W-:-:S03]  /*6630*/  FADD.FTZ R214, R214, R215 ;  /* 0x000000d7d6d67221 */ /* 0x000fc60000010000 */
[----:B------:R-:W-:Y:S01]  /*6640*/  FADD.FTZ R238, R213, R238 ;  /* 0x000000eed5ee7221 */ /* 0x000fe20000010000 */
[C---:B-----5:R-:W-:Y:S06]  /*6650*/  HMMA.16816.F32 R148, R24.reuse, R12, R148 ;  /* 0x0000000c1894723c */ /* 0x060fec0000001894 */
[C---:B------:R-:W-:Y:S06]  /*6660*/  HMMA.16816.F32 R172, R24.reuse, R14, R172 ;  /* 0x0000000e18ac723c */ /* 0x040fec00000018ac */
[C---:B-1----:R-:W-:Y:S06]  /*6670*/  HMMA.16816.F32 R156, R24.reuse, R8, R156 ;  /* 0x00000008189c723c */ /* 0x042fec000000189c */
[----:B------:R-:W-:Y:S06]  /*6680*/  HMMA.16816.F32 R164, R24, R10, R164 ;  /* 0x0000000a18a4723c */ /* 0x000fec00000018a4 */
[C---:B------:R-:W-:Y:S06]  /*6690*/  HMMA.16816.F32 R132, R4.reuse, R16, R132 ;  /* 0x000000100484723c */ /* 0x040fec0000001884 */
[C---:B------:R-:W-:Y:S01]  /*66a0*/  HMMA.16816.F32 R176, R4.reuse, R18, R176 ;  /* 0x0000001204b0723c */ /* 0x040fe200000018b0 */
[----:B------:R-:W1:Y:S05]  /*66b0*/  LDSM.16.MT88.4 R16, [R244+0xd800] ;  /* 0x00d80000f410783b */ /* 0x000e6a0000004200 */
[C---:B------:R-:W-:Y:S06]  /*66c0*/  HMMA.16816.F32 R144, R4.reuse, R12, R144 ;  /* 0x0000000c0490723c */ /* 0x040fec0000001890 */
[C---:B------:R-:W-:Y:S01]  /*66d0*/  HMMA.16816.F32 R152, R4.reuse, R14, R152 ;  /* 0x0000000e0498723c */ /* 0x040fe20000001898 */
[----:B------:R-:W2:Y:S05]  /*66e0*/  LDSM.16.MT88.4 R12, [R242+0xd800] ;  /* 0x00d80000f20c783b */ /* 0x000eaa0000004200 */
[C---:B------:R-:W-:Y:S06]  /*66f0*/  HMMA.16816.F32 R168, R4.reuse, R8, R168 ;  /* 0x0000000804a8723c */ /* 0x040fec00000018a8 */
[----:B------:R-:W-:Y:S01]  /*6700*/  HMMA.16816.F32 R160, R4, R10, R160 ;  /* 0x0000000a04a0723c */ /* 0x000fe200000018a0 */
[----:B------:R-:W3:Y:S05]  /*6710*/  LDSM.16.MT88.4 R8, [R241+0xd800] ;  /* 0x00d80000f108783b */ /* 0x000eea0000004200 */
[-C--:B------:R-:W-:Y:S06]  /*6720*/  HMMA.16816.F32 R108, R24, R30.reuse, R108 ;  /* 0x0000001e186c723c */ /* 0x080fec000000186c */
[C---:B------:R-:W-:Y:S06]  /*6730*/  HMMA.16816.F32 R112, R4.reuse, R30, R112 ;  /* 0x0000001e0470723c */ /* 0x040fec0000001870 */
[----:B------:R-:W-:Y:S01]  /*6740*/  HMMA.16816.F32 R116, R4, R20, R116 ;  /* 0x000000140474723c */ /* 0x000fe20000001874 */
[----:B------:R-:W-:-:S02]  /*6750*/  F2FP.F16.F32.PACK_AB R30, R207, R213 ;  /* 0x000000d5cf1e723e */ /* 0x000fc400000000ff */
[----:B------:R-:W-:Y:S01]  /*6760*/  F2FP.F16.F32.PACK_AB R31, R204, R205 ;  /* 0x000000cdcc1f723e */ /* 0x000fe200000000ff */
[----:B------:R-:W-:Y:S02]  /*6770*/  FADD.FTZ R205, R205, R214 ;  /* 0x000000d6cdcd7221 */ /* 0x000fe40000010000 */
[----:B------:R-:W-:Y:S06]  /*6780*/  HMMA.16816.F32 R128, R4, R22, R128 ;  /* 0x000000160480723c */ /* 0x000fec0000001880 */
[C---:B------:R-:W-:Y:S01]  /*6790*/  HMMA.16816.F32 R120, R24.reuse, R20, R120 ;  /* 0x000000141878723c */ /* 0x040fe20000001878 */
[----:B------:R-:W-:Y:S01]  /*67a0*/  F2FP.F16.F32.PACK_AB R4, R229, R230 ;  /* 0x000000e6e504723e */ /* 0x000fe200000000ff */
[----:B------:R-:W-:Y:S01]  /*67b0*/  FADD.FTZ R230, R230, R39 ;  /* 0x00000027e6e67221 */ /* 0x000fe20000010000 */
[----:B------:R-:W-:Y:S01]  /*67c0*/  F2FP.F16.F32.PACK_AB R5, R221, R222 ;  /* 0x000000dedd05723e */ /* 0x000fe200000000ff */
[----:B------:R-:W-:Y:S01]  /*67d0*/  FADD.FTZ R222, R222, R35 ;  /* 0x00000023dede7221 */ /* 0x000fe20000010000 */
[----:B------:R-:W-:Y:S01]  /*67e0*/  F2FP.F16.F32.PACK_AB R6, R223, R228 ;  /* 0x000000e4df06723e */ /* 0x000fe200000000ff */
[----:B------:R-:W-:Y:S01]  /*67f0*/  HMMA.16816.F32 R124, R24, R22, R124 ;  /* 0x00000016187c723c */ /* 0x000fe2000000187c */
[----:B------:R-:W-:Y:S01]  /*6800*/  F2FP.F16.F32.PACK_AB R7, R219, R220 ;  /* 0x000000dcdb07723e */ /* 0x000fe200000000ff */
[----:B------:R-:W4:Y:S01]  /*6810*/  LDSM.16.MT88.4 R24, [R240+0xd800] ;  /* 0x00d80000f018783b */ /* 0x000f220000004200 */
[----:B------:R-:W-:Y:S01]  /*6820*/  FADD.FTZ R229, R229, R230 ;  /* 0x000000e6e5e57221 */ /* 0x000fe20000010000 */
[----:B------:R-:W-:-:S02]  /*6830*/  FADD.FTZ R221, R221, R222 ;  /* 0x000000dedddd7221 */ /* 0x000fc40000010000 */
[----:B-1----:R-:W-:Y:S01]  /*6840*/  HMMA.16816.F32 R188, R28, R16, R188 ;  /* 0x000000101cbc723c */ /* 0x002fe200000018bc */
[----:B------:R-:W1:Y:S01]  /*6850*/  LDSM.16.MT88.4 R20, [R244+0xf800] ;  /* 0x00f80000f414783b */ /* 0x000e620000004200 */
[----:B------:R-:W-:Y:S01]  /*6860*/  FADD.FTZ R228, R228, R229 ;  /* 0x000000e5e4e47221 */ /* 0x000fe20000010000 */
[----:B------:R-:W-:-:S03]  /*6870*/  FADD.FTZ R220, R220, R221 ;  /* 0x000000dddcdc7221 */ /* 0x000fc60000010000 */
[----:B------:R-:W-:Y:S06]  /*6880*/  HMMA.16816.F32 R192, R4, R16, R192 ;  /* 0x0000001004c0723c */ /* 0x000fec00000018c0 */
[-C--:B------:R-:W-:Y:S06]  /*6890*/  HMMA.16816.F32 R184, R28, R18.reuse, R184 ;  /* 0x000000121cb8723c */ /* 0x080fec00000018b8 */
[C---:B------:R-:W-:Y:S01]  /*68a0*/  HMMA.16816.F32 R180, R4.reuse, R18, R180 ;  /* 0x0000001204b4723c */ /* 0x040fe200000018b4 */
[----:B------:R-:W5:Y:S05]  /*68b0*/  LDSM.16.MT88.4 R16, [R242+0xf800] ;  /* 0x00f80000f210783b */ /* 0x000f6a0000004200 */
[-C--:B--2---:R-:W-:Y:S06]  /*68c0*/  HMMA.16816.F32 R68, R4, R12.reuse, R68 ;  /* 0x0000000c0444723c */ /* 0x084fec0000001844 */
[C---:B------:R-:W-:Y:S06]  /*68d0*/  HMMA.16816.F32 R72, R28.reuse, R12, R72 ;  /* 0x0000000c1c48723c */ /* 0x040fec0000001848 */
[-C--:B------:R-:W-:Y:S06]  /*68e0*/  HMMA.16816.F32 R76, R28, R14.reuse, R76 ;  /* 0x0000000e1c4c723c */ /* 0x080fec000000184c */
[C---:B------:R-:W-:Y:S01]  /*68f0*/  HMMA.16816.F32 R80, R4.reuse, R14, R80 ;  /* 0x0000000e0450723c */ /* 0x040fe20000001850 */
[----:B------:R-:W2:Y:S05]  /*6900*/  LDSM.16.MT88.4 R12, [R241+0xf800] ;  /* 0x00f80000f10c783b */ /* 0x000eaa0000004200 */
[-C--:B---3--:R-:W-:Y:S06]  /*6910*/  HMMA.16816.F32 R84, R4, R8.reuse, R84 ;  /* 0x000000080454723c */ /* 0x088fec0000001854 */
[C---:B------:R-:W-:Y:S06]  /*6920*/  HMMA.16816.F32 R88, R28.reuse, R8, R88 ;  /* 0x000000081c58723c */ /* 0x040fec0000001858 */
[-C--:B------:R-:W-:Y:S06]  /*6930*/  HMMA.16816.F32 R92, R28, R10.reuse, R92 ;  /* 0x0000000a1c5c723c */ /* 0x080fec000000185c */
[C---:B------:R-:W-:Y:S01]  /*6940*/  HMMA.16816.F32 R96, R4.reuse, R10, R96 ;  /* 0x0000000a0460723c */ /* 0x040fe20000001860 */
[----:B------:R-:W3:Y:S05]  /*6950*/  LDSM.16.MT88.4 R8, [R240+0xf800] ;  /* 0x00f80000f008783b */ /* 0x000eea0000004200 */
[C---:B----4-:R-:W-:Y:S06]  /*6960*/  HMMA.16816.F32 R100, R4.reuse, R24, R100 ;  /* 0x000000180464723c */ /* 0x050fec0000001864 */
[C---:B------:R-:W-:Y:S06]  /*6970*/  HMMA.16816.F32 R112, R4.reuse, R26, R112 ;  /* 0x0000001a0470723c */ /* 0x040fec0000001870 */
[C---:B-1----:R-:W-:Y:S06]  /*6980*/  HMMA.16816.F32 R116, R4.reuse, R20, R116 ;  /* 0x000000140474723c */ /* 0x042fec0000001874 */
[C---:B------:R-:W-:Y:S06]  /*6990*/  HMMA.16816.F32 R128, R4.reuse, R22, R128 ;  /* 0x000000160480723c */ /* 0x040fec0000001880 */
[C---:B-----5:R-:W-:Y:S06]  /*69a0*/  HMMA.16816.F32 R132, R4.reuse, R16, R132 ;  /* 0x000000100484723c */ /* 0x060fec0000001884 */
[C---:B------:R-:W-:Y:S06]  /*69b0*/  HMMA.16816.F32 R176, R4.reuse, R18, R176 ;  /* 0x0000001204b0723c */ /* 0x040fec00000018b0 */
[C---:B--2---:R-:W-:Y:S06]  /*69c0*/  HMMA.16816.F32 R144, R4.reuse, R12, R144 ;  /* 0x0000000c0490723c */ /* 0x044fec0000001890 */
[C---:B------:R-:W-:Y:S06]  /*69d0*/  HMMA.16816.F32 R152, R4.reuse, R14, R152 ;  /* 0x0000000e0498723c */ /* 0x040fec0000001898 */
[C---:B---3--:R-:W-:Y:S06]  /*69e0*/  HMMA.16816.F32 R168, R4.reuse, R8, R168 ;  /* 0x0000000804a8723c */ /* 0x048fec00000018a8 */
[----:B------:R-:W-:Y:S06]  /*69f0*/  HMMA.16816.F32 R160, R4, R10, R160 ;  /* 0x0000000a04a0723c */ /* 0x000fec00000018a0 */
[----:B------:R-:W-:Y:S01]  /*6a00*/  HMMA.16816.F32 R104, R28, R24, R104 ;  /* 0x000000181c68723c */ /* 0x000fe20000001868 */
[----:B------:R-:W-:Y:S01]  /*6a10*/  FADD.FTZ R4, R223, R228 ;  /* 0x000000e4df047221 */ /* 0x000fe20000010000 */
[----:B------:R-:W-:Y:S01]  /*6a20*/  FADD.FTZ R6, R219, R220 ;  /* 0x000000dcdb067221 */ /* 0x000fe20000010000 */
[----:B------:R-:W-:-:S03]  /*6a30*/  FADD.FTZ R5, R207, R238 ;  /* 0x000000eecf057221 */ /* 0x000fc60000010000 */
[----:B------:R1:W-:Y:S01]  /*6a40*/  STL [R1+0x48], R4 ;  /* 0x0000480401007387 */ /* 0x0003e20000100800 */
[C---:B------:R-:W-:Y:S03]  /*6a50*/  HMMA.16816.F32 R108, R28.reuse, R26, R108 ;  /* 0x0000001a1c6c723c */ /* 0x040fe6000000186c */
[----:B------:R2:W-:Y:S03]  /*6a60*/  STL [R1+0x44], R6 ;  /* 0x0000440601007387 */ /* 0x0005e60000100800 */
[C---:B------:R-:W-:Y:S06]  /*6a70*/  HMMA.16816.F32 R120, R28.reuse, R20, R120 ;  /* 0x000000141c78723c */ /* 0x040fec0000001878 */
[C---:B------:R-:W-:Y:S06]  /*6a80*/  HMMA.16816.F32 R124, R28.reuse, R22, R124 ;  /* 0x000000161c7c723c */ /* 0x040fec000000187c */
[----:B------:R-:W-:Y:S01]  /*6a90*/  HMMA.16816.F32 R136, R28, R16, R136 ;  /* 0x000000101c88723c */ /* 0x000fe20000001888 */
[----:B-1----:R-:W-:-:S05]  /*6aa0*/  FADD.FTZ R4, R204, R205 ;  /* 0x000000cdcc047221 */ /* 0x002fca0000010000 */
[C---:B------:R-:W-:Y:S01]  /*6ab0*/  HMMA.16816.F32 R140, R28.reuse, R18, R140 ;  /* 0x000000121c8c723c */ /* 0x040fe2000000188c */
[----:B------:R2:W-:Y:S05]  /*6ac0*/  STL [R1+0x24], R4 ;  /* 0x0000240401007387 */ /* 0x0005ea0000100800 */
[C---:B------:R-:W-:Y:S01]  /*6ad0*/  HMMA.16816.F32 R148, R28.reuse, R12, R148 ;  /* 0x0000000c1c94723c */ /* 0x040fe20000001894 */
[----:B------:R2:W-:Y:S05]  /*6ae0*/  STL [R1+0x40], R5 ;  /* 0x0000400501007387 */ /* 0x0005ea0000100800 */
[C---:B------:R-:W-:Y:S06]  /*6af0*/  HMMA.16816.F32 R172, R28.reuse, R14, R172 ;  /* 0x0000000e1cac723c */ /* 0x040fec00000018ac */
[C---:B------:R-:W-:Y:S06]  /*6b00*/  HMMA.16816.F32 R156, R28.reuse, R8, R156 ;  /* 0x000000081c9c723c */ /* 0x040fec000000189c */
[----:B------:R-:W-:Y:S01]  /*6b10*/  HMMA.16816.F32 R164, R28, R10, R164 ;  /* 0x0000000a1ca4723c */ /* 0x000fe200000018a4 */
[----:B------:R-:W-:-:S08]  /*6b20*/  NOP ;  /* 0x0000000000007918 */ /* 0x000fd00000000000 */
[----:B------:R-:W-:-:S15]  /*6b30*/  @!P0 BRA `(.L_x_218) ;  /* 0x000000a800dc8947 */ /* 0x000fde0003800000 */
[----:B------:R-:W3:Y:S01]  /*6b40*/  LDL R239, [R1+0x20] ;  /* 0x0000200001ef7983 */ /* 0x000ee20000100800 */
[----:B------:R-:W-:Y:S01]  /*6b50*/  ULDC UR4, c[0x0][0x2d0] ;  /* 0x0000b40000047ab9 */ /* 0x000fe20000000800 */
[----:B------:R-:W-:Y:S01]  /*6b60*/  UIADD3 UR12, UR18, -0x2, URZ ;  /* 0xfffffffe120c7890 */ /* 0x000fe2000fffe03f */
[----:B------:R-:W-:Y:S01]  /*6b70*/  ISETP.GE.AND P3, PT, R44, UR4, PT ;  /* 0x000000042c007c0c */ /* 0x000fe2000bf66270 */
[----:B------:R-:W-:-:S04]  /*6b80*/  DEPBAR.LE SB0, 0x0 ;  /* 0x000080000000791a */ /* 0x000fc80000000000 */
[----:B------:R-:W-:Y:S01]  /*6b90*/  USHF.R.S32.HI UR5, URZ, 0x1f, UR12 ;  /* 0x0000001f3f057899 */ /* 0x000fe2000801140c */
[----:B------:R-:W-:Y:S01]  /*6ba0*/  IMAD.U32 R21, RZ, RZ, UR12 ;  /* 0x0000000cff157e24 */ /* 0x000fe2000f8e00ff */
[----:B------:R-:W-:Y:S01]  /*6bb0*/  BAR.SYNC.DEFER_BLOCKING 0x0 ;  /* 0x0000000000007b1d */ /* 0x000fe20000010000 */
[----:B------:R-:W-:Y:S02]  /*6bc0*/  UISETP.GE.AND UP0, UPT, UR18, 0x3, UPT ;  /* 0x000000031200788c */ /* 0x000fe4000bf06270 */
[----:B------:R-:W-:-:S05]  /*6bd0*/  IMAD.WIDE.U32 R20, R21, UR27, R210 ;  /* 0x0000001b15147c25 */ /* 0x000fca000f8e00d2 */
[----:B--2---:R-:W1:Y:S01]  /*6be0*/  @!P3 LDC.64 R4, c[0x0][0x220] ;  /* 0x00008800ff04bb82 */ /* 0x004e620000000a00 */
[----:B------:R-:W2:Y:S07]  /*6bf0*/  S2R R197, SR_TID.X ;  /* 0x0000000000c57919 */ /* 0x000eae0000002100 */
[----:B------:R-:W4:Y:S08]  /*6c00*/  @!P3 LDC.64 R14, c[0x0][0x220] ;  /* 0x00008800ff0ebb82 */ /* 0x000f300000000a00 */
[----:B------:R-:W5:Y:S01]  /*6c10*/  @!P3 LDC.64 R10, c[0x0][0x220] ;  /* 0x00008800ff0abb82 */ /* 0x000f620000000a00 */
[----:B------:R-:W-:Y:S01]  /*6c20*/  @P3 STS.128 [R252+0xc000], RZ ;  /* 0x00c000fffc003388 */ /* 0x000fe20000000c00 */
[----:B-1----:R-:W-:-:S06]  /*6c30*/  @!P3 LEA R24, P0, R20, R4, 0x1 ;  /* 0x000000041418b211 */ /* 0x002fcc00078008ff */
[----:B------:R-:W1:Y:S01]  /*6c40*/  @!P3 LDC.64 R6, c[0x0][0x220] ;  /* 0x00008800ff06bb82 */ /* 0x000e620000000a00 */
[----:B--2---:R-:W-:-:S05]  /*6c50*/  IMAD.SHL.U32 R197, R197, 0x2, RZ ;  /* 0x00000002c5c57824 */ /* 0x004fca00078e00ff */
[----:B------:R-:W-:Y:S02]  /*6c60*/  LOP3.LUT R197, R197, 0x6, RZ, 0xc0, !PT ;  /* 0x00000006c5c57812 */ /* 0x000fe400078ec0ff */
[----:B---3--:R-:W-:Y:S01]  /*6c70*/  ISETP.GE.AND P2, PT, R239, UR4, PT ;  /* 0x00000004ef007c0c */ /* 0x008fe2000bf46270 */
[----:B------:R-:W-:-:S04]  /*6c80*/  UIMAD UR4, UR22, UR12, URZ ;  /* 0x0000000c160472a4 */ /* 0x000fc8000f8e023f */
[----:B------:R-:W-:-:S06]  /*6c90*/  UIMAD UR4, UR5, UR27, UR4 ;  /* 0x0000001b050472a4 */ /* 0x000fcc000f8e0204 */
[----:B------:R-:W-:Y:S02]  /*6ca0*/  VIADD R18, R21, UR4 ;  /* 0x0000000415127c36 */ /* 0x000fe40008000000 */
[----:B------:R-:W2:Y:S03]  /*6cb0*/  @!P2 LDC.64 R16, c[0x0][0x220] ;  /* 0x00008800ff10ab82 */ /* 0x000ea60000000a00 */
[----:B------:R-:W-:-:S05]  /*6cc0*/  @!P3 LEA.HI.X R25, R20, R5, R18, 0x1, P0 ;  /* 0x000000051419b211 */ /* 0x000fca00000f0c12 */
[----:B------:R-:W3:Y:S01]  /*6cd0*/  @!P2 LDC.64 R12, c[0x0][0x220] ;  /* 0x00008800ff0cab82 */ /* 0x000ee20000000a00 */
[----:B------:R-:W-:Y:S01]  /*6ce0*/  @!PT LDS RZ, [RZ] ;  /* 0x00000000fffff984 */ /* 0x000fe20000000800 */
[----:B------:R-:W-:Y:S01]  /*6cf0*/  @!PT LDS RZ, [RZ] ;  /* 0x00000000fffff984 */ /* 0x000fe20000000800 */
[----:B------:R-:W-:Y:S01]  /*6d00*/  @!PT LDS RZ, [RZ] ;  /* 0x00000000fffff984 */ /* 0x000fe20000000800 */
[----:B------:R-:W-:Y:S04]  /*6d10*/  @!P3 LDGSTS.E.BYPASS.LTC128B.128 [R252+0xc000], desc[UR20][R24.64] ;  /* 0x0c00000018fcbfae */ /* 0x000fe8000b901d54 */
[----:B------:R-:W-:Y:S03]  /*6d20*/  @P2 STS.128 [R252+0xe000], RZ ;  /* 0x00e000fffc002388 */ /* 0x000fe60000000c00 */
[----:B------:R-:W1:Y:S08]  /*6d30*/  @!P2 LDC.64 R8, c[0x0][0x220] ;  /* 0x00008800ff08ab82 */ /* 0x000e700000000a00 */
[----:B------:R-:W1:Y:S01]  /*6d40*/  @!P2 LDC.64 R4, c[0x0][0x220] ;  /* 0x00008800ff04ab82 */ /* 0x000e620000000a00 */
[----:B--2---:R-:W-:-:S02]  /*6d50*/  @!P2 LEA R22, P0, R20, R16, 0x1 ;  /* 0x000000101416a211 */ /* 0x004fc400078008ff */
[C---:B------:R-:W-:Y:S02]  /*6d60*/  IADD3 R16, P1, R20.reuse, UR28, RZ ;  /* 0x0000001c14107c10 */ /* 0x040fe4000ff3e0ff */
[----:B------:R-:W-:Y:S02]  /*6d70*/  @!P2 LEA.HI.X R23, R20, R17, R18, 0x1, P0 ;  /* 0x000000111417a211 */ /* 0x000fe400000f0c12 */
[----:B------:R-:W-:Y:S02]  /*6d80*/  IADD3.X R18, R18, UR19, RZ, P1, !PT ;  /* 0x0000001312127c10 */ /* 0x000fe40008ffe4ff */
[C---:B----4-:R-:W-:Y:S01]  /*6d90*/  @!P3 LEA R14, P4, R16.reuse, R14, 0x1 ;  /* 0x0000000e100eb211 */ /* 0x050fe200078808ff */
[----:B------:R-:W-:Y:S01]  /*6da0*/  @!PT LDS RZ, [RZ] ;  /* 0x00000000fffff984 */ /* 0x000fe20000000800 */
[----:B------:R-:W-:Y:S01]  /*6db0*/  @!PT LDS RZ, [RZ] ;  /* 0x00000000fffff984 */ /* 0x000fe20000000800 */
[----:B------:R-:W-:Y:S01]  /*6dc0*/  @!PT LDS RZ, [RZ] ;  /* 0x00000000fffff984 */ /* 0x000fe20000000800 */
[----:B------:R-:W-:Y:S01]  /*6dd0*/  @!P2 LDGSTS.E.BYPASS.LTC128B.128 [R252+0xe000], desc[UR20][R22.64+0x80] ;  /* 0x0e00008016fcafae */ /* 0x000fe2000b901d54 */
[C---:B---3--:R-:W-:Y:S02]  /*6de0*/  @!P2 LEA R20, P0, R16.reuse, R12, 0x1 ;  /* 0x0000000c1014a211 */ /* 0x048fe400078008ff */
[C---:B------:R-:W-:Y:S01]  /*6df0*/  IADD3 R17, P1, R16.reuse, UR28, RZ ;  /* 0x0000001c10117c10 */ /* 0x040fe2000ff3e0ff */
[----:B------:R-:W-:Y:S01]  /*6e00*/  @P3 STS.128 [R252+0xc800], RZ ;  /* 0x00c800fffc003388 */ /* 0x000fe20000000c00 */
[----:B------:R-:W-:-:S02]  /*6e10*/  @!P3 LEA.HI.X R15, R16, R15, R18, 0x1, P4 ;  /* 0x0000000f100fb211 */ /* 0x000fc400020f0c12 */
[----:B------:R-:W-:Y:S02]  /*6e20*/  @!P2 LEA.HI.X R21, R16, R13, R18, 0x1, P0 ;  /* 0x0000000d1015a211 */ /* 0x000fe400000f0c12 */
[----:B------:R-:W-:Y:S01]  /*6e30*/  IADD3.X R18, R18, UR19, RZ, P1, !PT ;  /* 0x0000001312127c10 */ /* 0x000fe20008ffe4ff */
[----:B------:R-:W-:Y:S01]  /*6e40*/  @!PT LDS RZ, [RZ] ;  /* 0x00000000fffff984 */ /* 0x000fe20000000800 */
[----:B------:R-:W-:Y:S01]  /*6e50*/  @!PT LDS RZ, [RZ] ;  /* 0x00000000fffff984 */ /* 0x000fe20000000800 */
[----:B------:R-:W-:Y:S01]  /*6e60*/  @!PT LDS RZ, [RZ] ;  /* 0x00000000fffff984 */ /* 0x000fe20000000800 */
[----:B------:R-:W-:Y:S01]  /*6e70*/  @!P3 LDGSTS.E.BYPASS.LTC128B.128 [R252+0xc800], desc[UR20][R14.64] ;  /* 0x0c8000000efcbfae */ /* 0x000fe2000b901d54 */
[C---:B-----5:R-:W-:Y:S02]  /*6e80*/  @!P3 LEA R10, P1, R17.reuse, R10, 0x1 ;  /* 0x0000000a110ab211 */ /* 0x060fe400078208ff */
[C---:B------:R-:W-:Y:S01]  /*6e90*/  IADD3 R12, P0, R17.reuse, UR28, RZ ;  /* 0x0000001c110c7c10 */ /* 0x040fe2000ff1e0ff */
[----:B------:R-:W-:Y:S01]  /*6ea0*/  @P2 STS.128 [R252+0xe800], RZ ;  /* 0x00e800fffc002388 */ /* 0x000fe20000000c00 */
[C---:B------:R-:W-:Y:S02]  /*6eb0*/  @!P3 LEA.HI.X R11, R17.reuse, R11, R18, 0x1, P1 ;  /* 0x0000000b110bb211 */ /* 0x040fe400008f0c12 */
[----:B-1----:R-:W-:Y:S01]  /*6ec0*/  @!P2 LEA R16, P1, R17, R8, 0x1 ;  /* 0x000000081110a211 */ /* 0x002fe200078208ff */
[----:B------:R-:W-:Y:S01]  /*6ed0*/  @!PT LDS RZ, [RZ] ;  /* 0x00000000fffff984 */ /* 0x000fe20000000800 */
[----:B------:R-:W-:Y:S01]  /*6ee0*/  @!PT LDS RZ, [RZ] ;  /* 0x00000000fffff984 */ /* 0x000fe20000000800 */
[----:B------:R-:W-:Y:S01]  /*6ef0*/  @!PT LDS RZ, [RZ] ;  /* 0x00000000fffff984 */ /* 0x000fe20000000800 */
[----:B------:R1:W-:Y:S01]  /*6f00*/  @!P2 LDGSTS.E.BYPASS.LTC128B.128 [R252+0xe800], desc[UR20][R20.64+0x80] ;  /* 0x0e80008014fcafae */ /* 0x0003e2000b901d54 */
[----:B------:R-:W-:-:S02]  /*6f10*/  IADD3.X R8, R18, UR19, RZ, P0, !PT ;  /* 0x0000001312087c10 */ /* 0x000fc400087fe4ff */
[C---:B------:R-:W-:Y:S01]  /*6f20*/  @!P3 LEA R6, P4, R12.reuse, R6, 0x1 ;  /* 0x000000060c06b211 */ /* 0x040fe200078808ff */
[----:B------:R-:W-:Y:S01]  /*6f30*/  @P3 STS.128 [R252+0xd000], RZ ;  /* 0x00d000fffc003388 */ /* 0x000fe20000000c00 */
[C---:B------:R-:W-:Y:S02]  /*6f40*/  @!P2 LEA R4, P0, R12.reuse, R4, 0x1 ;  /* 0x000000040c04a211 */ /* 0x040fe400078008ff */
[----:B------:R-:W-:Y:S01]  /*6f50*/  @!P2 LEA.HI.X R17, R17, R9, R18, 0x1, P1 ;  /* 0x000000091111a211 */ /* 0x000fe200008f0c12 */
[----:B------:R-:W-:Y:S01]  /*6f60*/  @!PT LDS RZ, [RZ] ;  /* 0x00000000fffff984 */ /* 0x000fe20000000800 */
[----:B------:R-:W-:Y:S01]  /*6f70*/  @!PT LDS RZ, [RZ] ;  /* 0x00000000fffff984 */ /* 0x000fe20000000800 */
[----:B------:R-:W-:Y:S01]  /*6f80*/  @!PT LDS RZ, [RZ] ;  /* 0x00000000fffff984 */ /* 0x000fe20000000800 */
[----:B------:R-:W-:Y:S01]  /*6f90*/  @!P3 LDGSTS.E.BYPASS.LTC128B.128 [R252+0xd000], desc[UR20][R10.64] ;  /* 0x0d0000000afcbfae */ /* 0x000fe2000b901d54 */
[C-C-:B------:R-:W-:Y:S02]  /*6fa0*/  @!P3 LEA.HI.X R7, R12.reuse, R7, R8.reuse, 0x1, P4 ;  /* 0x000000070c07b211 */ /* 0x140fe400020f0c08 */
[----:B------:R-:W-:Y:S01]  /*6fb0*/  @!P2 LEA.HI.X R5, R12, R5, R8, 0x1, P0 ;  /* 0x000000050c05a211 */ /* 0x000fe200000f0c08 */
[----:B------:R-:W-:Y:S04]  /*6fc0*/  @P2 STS.128 [R252+0xf000], RZ ;  /* 0x00f000fffc002388 */ /* 0x000fe80000000c00 */
[----:B------:R-:W-:Y:S01]  /*6fd0*/  @!PT LDS RZ, [RZ] ;  /* 0x00000000fffff984 */ /* 0x000fe20000000800 */
[----:B------:R-:W-:Y:S01]  /*6fe0*/  @!PT LDS RZ, [RZ] ;  /* 0x00000000fffff984 */ /* 0x000fe20000000800 */
[----:B------:R-:W-:Y:S01]  /*6ff0*/  @!PT LDS RZ, [RZ] ;  /* 0x00000000fffff984 */ /* 0x000fe20000000800 */
[----:B------:R-:W-:Y:S04]  /*7000*/  @!P2 LDGSTS.E.BYPASS.LTC128B.128 [R252+0xf000], desc[UR20][R16.64+0x80] ;  /* 0x0f00008010fcafae */ /* 0x000fe8000b901d54 */
        /* <DEDUP_REMOVED lines=9> */
[----:B------:R2:W-:Y:S04]  /*70a0*/  @!P2 LDGSTS.E.BYPASS.LTC128B.128 [R252+0xf800], desc[UR20][R4.64+0x80] ;  /* 0x0f80008004fcafae */ /* 0x0005e8000b901d54 */
[----:B------:R-:W-:Y:S04]  /*70b0*/  LDSM.16.M88.4 R60, [R250+0x8000] ;  /* 0x00800000fa3c783b */ /* 0x000fe80000000200 */
[----:B------:R-:W3:Y:S04]  /*70c0*/  LDSM.16.M88.4 R36, [R251+0x2000] ;  /* 0x00200000fb24783b */ /* 0x000ee80000000200 */
[----:B------:R-:W1:Y:S04]  /*70d0*/  LDSM.16.M88.4 R52, [R250+0x8800] ;  /* 0x00880000fa34783b */ /* 0x000e680000000200 */
[----:B------:R-:W4:Y:S04]  /*70e0*/  LDSM.16.M88.4 R44, [R250+0x9000] ;  /* 0x00900000fa2c783b */ /* 0x000f280000000200 */
[----:B------:R-:W2:Y:S04]  /*70f0*/  LDSM.16.M88.4 R228, [R250+0x9800] ;  /* 0x00980000fae4783b */ /* 0x000ea80000000200 */
[----:B------:R-:W-:Y:S04]  /*7100*/  LDSM.16.M88.4 R220, [R248] ;  /* 0x00000000f8dc783b */ /* 0x000fe80000000200 */
[----:B------:R-:W5:Y:S04]  /*7110*/  LDSM.16.M88.4 R40, [R249+0x2000] ;  /* 0x00200000f928783b */ /* 0x000f680000000200 */
[----:B------:R-:W5:Y:S04]  /*7120*/  LDSM.16.M88.4 R216, [R248+0x800] ;  /* 0x00080000f8d8783b */ /* 0x000f680000000200 */
[----:B------:R-:W5:Y:S04]  /*7130*/  LDSM.16.M88.4 R212, [R248+0x1000] ;  /* 0x00100000f8d4783b */ /* 0x000f680000000200 */
[----:B------:R-:W5:Y:S04]  /*7140*/  LDSM.16.M88.4 R204, [R248+0x1800] ;  /* 0x00180000f8cc783b */ /* 0x000f680000000200 */
[----:B------:R-:W5:Y:S01]  /*7150*/  LDSM.16.M88.4 R32, [R251] ;  /* 0x00000000fb20783b */ /* 0x000f620000000200 */
[C---:B---3--:R-:W-:Y:S03]  /*7160*/  HMMA.16816.F32 R28, R36.reuse, R60, RZ ;  /* 0x0000003c241c723c */ /* 0x048fe600000018ff */
[----:B------:R-:W3:Y:S04]  /*7170*/  LDSM.16.M88.4 R200, [R249] ;  /* 0x00000000f9c8783b */ /* 0x000ee80000000200 */
[----:B------:R-:W0:Y:S01]  /*7180*/  LDGDEPBAR ;  /* 0x00000000000079af */ /* 0x000e220000000000 */
[C---:B-1----:R-:W-:Y:S06]  /*7190*/  HMMA.16816.F32 R20, R36.reuse, R52, RZ ;  /* 0x000000342414723c */ /* 0x042fec00000018ff */
[C---:B----4-:R-:W-:Y:S06]  /*71a0*/  HMMA.16816.F32 R12, R36.reuse, R44, RZ ;  /* 0x0000002c240c723c */ /* 0x050fec00000018ff */
[C---:B--2---:R-:W-:Y:S06]  /*71b0*/  HMMA.16816.F32 R4, R36.reuse, R228, RZ ;  /* 0x000000e42404723c */ /* 0x044fec00000018ff */
[C---:B------:R-:W-:Y:S06]  /*71c0*/  HMMA.16816.F32 R24, R36.reuse, R62, RZ ;  /* 0x0000003e2418723c */ /* 0x040fec00000018ff */
[C---:B------:R-:W-:Y:S06]  /*71d0*/  HMMA.16816.F32 R16, R36.reuse, R54, RZ ;  /* 0x000000362410723c */ /* 0x040fec00000018ff */
[C---:B------:R-:W-:Y:S06]  /*71e0*/  HMMA.16816.F32 R8, R36.reuse, R46, RZ ;  /* 0x0000002e2408723c */ /* 0x040fec00000018ff */
[----:B------:R-:W-:Y:S06]  /*71f0*/  HMMA.16816.F32 R36, R36, R230, RZ ;  /* 0x000000e62424723c */ /* 0x000fec00000018ff */
[C---:B-----5:R-:W-:Y:S06]  /*7200*/  HMMA.16816.F32 R28, R40.reuse, R220, R28 ;  /* 0x000000dc281c723c */ /* 0x060fec000000181c */
[C---:B------:R-:W-:Y:S06]  /*7210*/  HMMA.16816.F32 R20, R40.reuse, R216, R20 ;  /* 0x000000d82814723c */ /* 0x040fec0000001814 */
[C---:B------:R-:W-:Y:S06]  /*7220*/  HMMA.16816.F32 R12, R40.reuse, R212, R12 ;  /* 0x000000d4280c723c */ /* 0x040fec000000180c */
[C---:B------:R-:W-:Y:S06]  /*7230*/  HMMA.16816.F32 R4, R40.reuse, R204, R4 ;  /* 0x000000cc2804723c */ /* 0x040fec0000001804 */
[C---:B------:R-:W-:Y:S06]  /*7240*/  HMMA.16816.F32 R24, R40.reuse, R222, R24 ;  /* 0x000000de2818723c */ /* 0x040fec0000001818 */
[C---:B------:R-:W-:Y:S06]  /*7250*/  HMMA.16816.F32 R16, R40.reuse, R218, R16 ;  /* 0x000000da2810723c */ /* 0x040fec0000001810 */
[C---:B------:R-:W-:Y:S06]  /*7260*/  HMMA.16816.F32 R8, R40.reuse, R214, R8 ;  /* 0x000000d62808723c */ /* 0x040fec0000001808 */
[----:B------:R-:W-:Y:S06]  /*7270*/  HMMA.16816.F32 R36, R40, R206, R36 ;  /* 0x000000ce2824723c */ /* 0x000fec0000001824 */
[C---:B------:R-:W-:Y:S06]  /*7280*/  HMMA.16816.F32 R64, R32.reuse, R60, RZ ;  /* 0x0000003c2040723c */ /* 0x040fec00000018ff */
        /* <DEDUP_REMOVED lines=8> */
[C---:B---3--:R-:W-:Y:S06]  /*7310*/  HMMA.16816.F32 R64, R200.reuse, R220, R64 ;  /* 0x000000dcc840723c */ /* 0x048fec0000001840 */
[C---:B------:R-:W-:Y:S06]  /*7320*/  HMMA.16816.F32 R56, R200.reuse, R216, R56 ;  /* 0x000000d8c838723c */ /* 0x040fec0000001838 */
[C---:B------:R-:W-:Y:S06]  /*7330*/  HMMA.16816.F32 R48, R200.reuse, R212, R48 ;  /* 0x000000d4c830723c */ /* 0x040fec0000001830 */
[C---:B------:R-:W-:Y:S06]  /*7340*/  HMMA.16816.F32 R40, R200.reuse, R204, R40 ;  /* 0x000000ccc828723c */ /* 0x040fec0000001828 */
[C---:B------:R-:W-:Y:S01]  /*7350*/  HMMA.16816.F32 R60, R200.reuse, R222, R60 ;  /* 0x000000dec83c723c */ /* 0x040fe2000000183c */
[----:B------:R-:W1:Y:S05]  /*7360*/  LDSM.16.M88.4 R220, [R243+0x8000] ;  /* 0x00800000f3dc783b */ /* 0x000e6a0000000200 */
[C---:B------:R-:W-:Y:S01]  /*7370*/  HMMA.16816.F32 R52, R200.reuse, R218, R52 ;  /* 0x000000dac834723c */ /* 0x040fe20000001834 */
[----:B------:R-:W2:Y:S05]  /*7380*/  LDSM.16.M88.4 R216, [R243+0x8800] ;  /* 0x00880000f3d8783b */ /* 0x000eaa0000000200 */
[C---:B------:R-:W-:Y:S01]  /*7390*/  HMMA.16816.F32 R44, R200.reuse, R214, R44 ;  /* 0x000000d6c82c723c */ /* 0x040fe2000000182c */
[----:B------:R-:W3:Y:S05]  /*73a0*/  LDSM.16.M88.4 R212, [R243+0x9000] ;  /* 0x00900000f3d4783b */ /* 0x000eea0000000200 */
[----:B------:R-:W-:Y:S01]  /*73b0*/  HMMA.16816.F32 R32, R200, R206, R32 ;  /* 0x000000cec820723c */ /* 0x000fe20000001820 */
[----:B------:R-:W4:Y:S04]  /*73c0*/  LDSM.16.M88.4 R204, [R243+0x9800] ;  /* 0x00980000f3cc783b */ /* 0x000f280000000200 */
[----:B------:R-:W5:Y:S01]  /*73d0*/  LDSM.16.M88.4 R200, [R247] ;  /* 0x00000000f7c8783b */ /* 0x000f620000000200 */
[C---:B-1----:R-:W-:Y:S06]  /*73e0*/  HMMA.16816.F32 R28, R228.reuse, R220, R28 ;  /* 0x000000dce41c723c */ /* 0x042fec000000181c */
[C---:B--2---:R-:W-:Y:S06]  /*73f0*/  HMMA.16816.F32 R20, R228.reuse, R216, R20 ;  /* 0x000000d8e414723c */ /* 0x044fec0000001814 */
[C---:B---3--:R-:W-:Y:S06]  /*7400*/  HMMA.16816.F32 R12, R228.reuse, R212, R12 ;  /* 0x000000d4e40c723c */ /* 0x048fec000000180c */
[C---:B----4-:R-:W-:Y:S06]  /*7410*/  HMMA.16816.F32 R4, R228.reuse, R204, R4 ;  /* 0x000000cce404723c */ /* 0x050fec0000001804 */
[C---:B------:R-:W-:Y:S06]  /*7420*/  HMMA.16816.F32 R24, R228.reuse, R222, R24 ;  /* 0x000000dee418723c */ /* 0x040fec0000001818 */
[C---:B------:R-:W-:Y:S06]  /*7430*/  HMMA.16816.F32 R16, R228.reuse, R218, R16 ;  /* 0x000000dae410723c */ /* 0x040fec0000001810 */
[C---:B------:R-:W-:Y:S06]  /*7440*/  HMMA.16816.F32 R8, R228.reuse, R214, R8 ;  /* 0x000000d6e408723c */ /* 0x040fec0000001808 */
[----:B------:R-:W-:Y:S01]  /*7450*/  HMMA.16816.F32 R36, R228, R206, R36 ;  /* 0x000000cee424723c */ /* 0x000fe20000001824 */
[----:B------:R-:W-:Y:S05]  /*7460*/  LDSM.16.M88.4 R228, [R246+0x2000] ;  /* 0x00200000f6e4783b */ /* 0x000fea0000000200 */
[C---:B-----5:R-:W-:Y:S06]  /*7470*/  HMMA.16816.F32 R64, R200.reuse, R220, R64 ;  /* 0x000000dcc840723c */ /* 0x060fec0000001840 */
[C---:B------:R-:W-:Y:S01]  /*7480*/  HMMA.16816.F32 R60, R200.reuse, R222, R60 ;  /* 0x000000dec83c723c */ /* 0x040fe2000000183c */
[----:B------:R-:W1:Y:S05]  /*7490*/  LDSM.16.M88.4 R220, [R245] ;  /* 0x00000000f5dc783b */ /* 0x000e6a0000000200 */
[C---:B------:R-:W-:Y:S06]  /*74a0*/  HMMA.16816.F32 R56, R200.reuse, R216, R56 ;  /* 0x000000d8c838723c */ /* 0x040fec0000001838 */
[C---:B------:R-:W-:Y:S01]  /*74b0*/  HMMA.16816.F32 R52, R200.reuse, R218, R52 ;  /* 0x000000dac834723c */ /* 0x040fe20000001834 */
[----:B------:R-:W2:Y:S05]  /*74c0*/  LDSM.16.M88.4 R216, [R245+0x800] ;  /* 0x00080000f5d8783b */ /* 0x000eaa0000000200 */
[C---:B------:R-:W-:Y:S06]  /*74d0*/  HMMA.16816.F32 R48, R200.reuse, R212, R48 ;  /* 0x000000d4c830723c */ /* 0x040fec0000001830 */
[C---:B------:R-:W-:Y:S01]  /*74e0*/  HMMA.16816.F32 R44, R200.reuse, R214, R44 ;  /* 0x000000d6c82c723c */ /* 0x040fe2000000182c */
[----:B------:R-:W3:Y:S05]  /*74f0*/  LDSM.16.M88.4 R212, [R245+0x1000] ;  /* 0x00100000f5d4783b */ /* 0x000eea0000000200 */
[C---:B------:R-:W-:Y:S06]  /*7500*/  HMMA.16816.F32 R40, R200.reuse, R204, R40 ;  /* 0x000000ccc828723c */ /* 0x040fec0000001828 */
[----:B------:R-:W-:Y:S01]  /*7510*/  HMMA.16816.F32 R32, R200, R206, R32 ;  /* 0x000000cec820723c */ /* 0x000fe20000001820 */
[----:B------:R-:W4:Y:S04]  /*7520*/  LDSM.16.M88.4 R204, [R245+0x1800] ;  /* 0x00180000f5cc783b */ /* 0x000f280000000200 */
[----:B------:R-:W5:Y:S01]  /*7530*/  LDSM.16.M88.4 R200, [R246] ;  /* 0x00000000f6c8783b */ /* 0x000f620000000200 */
[C---:B-1----:R-:W-:Y:S06]  /*7540*/  HMMA.16816.F32 R28, R228.reuse, R220, R28 ;  /* 0x000000dce41c723c */ /* 0x042fec000000181c */
[C---:B------:R-:W-:Y:S06]  /*7550*/  HMMA.16816.F32 R24, R228.reuse, R222, R24 ;  /* 0x000000dee418723c */ /* 0x040fec0000001818 */
[C---:B--2---:R-:W-:Y:S06]  /*7560*/  HMMA.16816.F32 R20, R228.reuse, R216, R20 ;  /* 0x000000d8e414723c */ /* 0x044fec0000001814 */
[C---:B------:R-:W-:Y:S06]  /*7570*/  HMMA.16816.F32 R16, R228.reuse, R218, R16 ;  /* 0x000000dae410723c */ /* 0x040fec0000001810 */
[C---:B---3--:R-:W-:Y:S06]  /*7580*/  HMMA.16816.F32 R12, R228.reuse, R212, R12 ;  /* 0x000000d4e40c723c */ /* 0x048fec000000180c */
[C---:B------:R-:W-:Y:S06]  /*7590*/  HMMA.16816.F32 R8, R228.reuse, R214, R8 ;  /* 0x000000d6e408723c */ /* 0x040fec0000001808 */
[C---:B----4-:R-:W-:Y:S06]  /*75a0*/  HMMA.16816.F32 R4, R228.reuse, R204, R4 ;  /* 0x000000cce404723c */ /* 0x050fec0000001804 */
[----:B------:R-:W-:Y:S01]  /*75b0*/  HMMA.16816.F32 R36, R228, R206, R36 ;  /* 0x000000cee424723c */ /* 0x000fe20000001824 */
[----:B------:R-:W-:Y:S05]  /*75c0*/  LDSM.16.M88.4 R228, [R251+0x6000] ;  /* 0x00600000fbe4783b */ /* 0x000fea0000000200 */
[C---:B-----5:R-:W-:Y:S06]  /*75d0*/  HMMA.16816.F32 R64, R200.reuse, R220, R64 ;  /* 0x000000dcc840723c */ /* 0x060fec0000001840 */
[C---:B------:R-:W-:Y:S01]  /*75e0*/  HMMA.16816.F32 R60, R200.reuse, R222, R60 ;  /* 0x000000dec83c723c */ /* 0x040fe2000000183c */
[----:B------:R-:W1:Y:S05]  /*75f0*/  LDSM.16.M88.4 R220, [R250+0xa000] ;  /* 0x00a00000fadc783b */ /* 0x000e6a0000000200 */
        /* <DEDUP_REMOVED lines=9> */
[----:B------:R-:W5:Y:S01]  /*7690*/  LDSM.16.M88.4 R200, [R251+0x4000] ;  /* 0x00400000fbc8783b */ /* 0x000f620000000200 */
        /* <DEDUP_REMOVED lines=55> */
[----:B------:R-:W-:Y:S05]  /*7a10*/  LDSM.16.M88.4 R220, [R246+0x6000] ;  /* 0x00600000f6dc783b */ /* 0x000fea0000000200 */
[C---:B------:R-:W-:Y:S06]  /*7a20*/  HMMA.16816.F32 R56, R200.reuse, R216, R56 ;  /* 0x000000d8c838723c */ /* 0x040fec0000001838 */
[C---:B------:R-:W-:Y:S01]  /*7a30*/  HMMA.16816.F32 R52, R200.reuse, R218, R52 ;  /* 0x000000dac834723c */ /* 0x040fe20000001834 */
[----:B------:R-:W1:Y:S05]  /*7a40*/  LDSM.16.M88.4 R216, [R245+0x2000] ;  /* 0x00200000f5d8783b */ /* 0x000e6a0000000200 */
[C---:B------:R-:W-:Y:S06]  /*7a50*/  HMMA.16816.F32 R40, R200.reuse, R204, R40 ;  /* 0x000000ccc828723c */ /* 0x040fec0000001828 */
[C---:B------:R-:W-:Y:S01]  /*7a60*/  HMMA.16816.F32 R32, R200.reuse, R206, R32 ;  /* 0x000000cec820723c */ /* 0x040fe20000001820 */
[----:B------:R-:W2:Y:S05]  /*7a70*/  LDSM.16.M88.4 R204, [R245+0x3000] ;  /* 0x00300000f5cc783b */ /* 0x000eaa0000000200 */
[C---:B------:R-:W-:Y:S06]  /*7a80*/  HMMA.16816.F32 R48, R200.reuse, R212, R48 ;  /* 0x000000d4c830723c */ /* 0x040fec0000001830 */
[----:B------:R-:W-:Y:S01]  /*7a90*/  HMMA.16816.F32 R44, R200, R214, R44 ;  /* 0x000000d6c82c723c */ /* 0x000fe2000000182c */
[----:B------:R-:W3:Y:S04]  /*7aa0*/  LDSM.16.M88.4 R212, [R245+0x2800] ;  /* 0x00280000f5d4783b */ /* 0x000ee80000000200 */
[----:B------:R-:W4:Y:S01]  /*7ab0*/  LDSM.16.M88.4 R200, [R245+0x3800] ;  /* 0x00380000f5c8783b */ /* 0x000f220000000200 */
[----:B------:R-:W-:-:S04]  /*7ac0*/  DEPBAR.LE SB0, 0x0 ;  /* 0x000080000000791a */ /* 0x000fc80000000000 */
[-C--:B-1----:R-:W-:Y:S06]  /*7ad0*/  HMMA.16816.F32 R60, R228, R218.reuse, R60 ;  /* 0x000000dae43c723c */ /* 0x082fec000000183c */
[C---:B------:R-:W-:Y:S06]  /*7ae0*/  HMMA.16816.F32 R24, R220.reuse, R218, R24 ;  /* 0x000000dadc18723c */ /* 0x040fec0000001818 */
[-C--:B--2---:R-:W-:Y:S06]  /*7af0*/  HMMA.16816.F32 R12, R220, R204.reuse, R12 ;  /* 0x000000ccdc0c723c */ /* 0x084fec000000180c */
[C---:B------:R-:W-:Y:S06]  /*7b00*/  HMMA.16816.F32 R48, R228.reuse, R204, R48 ;  /* 0x000000cce430723c */ /* 0x040fec0000001830 */
[----:B---3--:R-:W-:Y:S01]  /*7b10*/  HMMA.16816.F32 R56, R228, R212, R56 ;  /* 0x000000d4e438723c */ /* 0x008fe20000001838 */
[----:B------:R-:W-:-:S04]  /*7b20*/  IMAD.U32 R204, RZ, RZ, UR12 ;  /* 0x0000000cffcc7e24 */ /* 0x000fc8000f8e00ff */
[----:B------:R-:W-:Y:S01]  /*7b30*/  IMAD R204, R204, 0x40, R197 ;  /* 0x00000040cccc7824 */ /* 0x000fe200078e02c5 */
[----:B------:R-:W-:Y:S03]  /*7b40*/  HMMA.16816.F32 R20, R220, R212, R20 ;  /* 0x000000d4dc14723c */ /* 0x000fe60000001814 */
[----:B------:R-:W-:-:S03]  /*7b50*/  VIADD R197, R204, 0x8 ;  /* 0x00000008ccc57836 */ /* 0x000fc60000000000 */
[-C--:B------:R-:W-:Y:S02]  /*7b60*/  HMMA.16816.F32 R52, R228, R214.reuse, R52 ;  /* 0x000000d6e434723c */ /* 0x080fe40000001834 */
[C---:B------:R-:W-:Y:S02]  /*7b70*/  ISETP.GE.AND P6, PT, R197.reuse, R227, PT ;  /* 0x000000e3c500720c */ /* 0x040fe40003fc6270 */
[C---:B------:R-:W-:Y:S02]  /*7b80*/  ISETP.GE.AND P0, PT, R197.reuse, R226, PT ;  /* 0x000000e2c500720c */ /* 0x040fe40003f06270 */
[C---:B------:R-:W-:Y:S01]  /*7b90*/  ISETP.GE.AND P5, PT, R197.reuse, R225, PT ;  /* 0x000000e1c500720c */ /* 0x040fe20003fa6270 */
[----:B------:R-:W-:Y:S01]  /*7ba0*/  HMMA.16816.F32 R16, R220, R214, R16 ;  /* 0x000000d6dc10723c */ /* 0x000fe20000001810 */
[----:B------:R-:W-:Y:S01]  /*7bb0*/  ISETP.GE.AND P1, PT, R197, R224, PT ;  /* 0x000000e0c500720c */ /* 0x000fe20003f26270 */
[----:B------:R-:W-:Y:S01]  /*7bc0*/  VIADD R197, R204, 0x9 ;  /* 0x00000009ccc57836 */ /* 0x000fe20000000000 */
[----:B------:R-:W-:-:S02]  /*7bd0*/  FSEL R199, R60, -INF , !P6 ;  /* 0xff8000003cc77808 */ /* 0x000fc40007000000 */
[----:B------:R-:W-:Y:S01]  /*7be0*/  FSEL R62, R62, -INF , !P0 ;  /* 0xff8000003e3e7808 */ /* 0x000fe20004000000 */
[-C--:B------:R-:W-:Y:S01]  /*7bf0*/  HMMA.16816.F32 R44, R228, R206.reuse, R44 ;  /* 0x000000cee42c723c */ /* 0x080fe2000000182c */
[C---:B------:R-:W-:Y:S02]  /*7c00*/  ISETP.GE.AND P4, PT, R197.reuse, R227, PT ;  /* 0x000000e3c500720c */ /* 0x040fe40003f86270 */
[----:B------:R-:W-:Y:S02]  /*7c10*/  ISETP.GE.AND P6, PT, R197, R226, PT ;  /* 0x000000e2c500720c */ /* 0x000fe40003fc6270 */
[----:B------:R-:W-:Y:S01]  /*7c20*/  FSEL R61, R61, -INF , !P4 ;  /* 0xff8000003d3d7808 */ /* 0x000fe20006000000 */
[C---:B------:R-:W-:Y:S01]  /*7c30*/  HMMA.16816.F32 R8, R220.reuse, R206, R8 ;  /* 0x000000cedc08723c */ /* 0x040fe20000001808 */
[C---:B------:R-:W-:Y:S02]  /*7c40*/  ISETP.GE.AND P0, PT, R197.reuse, R225, PT ;  /* 0x000000e1c500720c */ /* 0x040fe40003f06270 */
[----:B------:R-:W-:Y:S01]  /*7c50*/  ISETP.GE.AND P4, PT, R197, R224, PT ;  /* 0x000000e0c500720c */ /* 0x000fe20003f86270 */
[----:B------:R-:W-:Y:S01]  /*7c60*/  VIADD R197, R204, 0x10 ;  /* 0x00000010ccc57836 */ /* 0x000fe20000000000 */
[----:B------:R-:W-:Y:S01]  /*7c70*/  FSEL R63, R63, -INF , !P6 ;  /* 0xff8000003f3f7808 */ /* 0x000fe20007000000 */
[----:B------:R-:W-:Y:S01]  /*7c80*/  HMMA.16816.F32 R28, R220, R216, R28 ;  /* 0x000000d8dc1c723c */ /* 0x000fe2000000181c */
[----:B------:R-:W-:-:S02]  /*7c90*/  FSEL R60, R24, -INF , !P5 ;  /* 0xff800000183c7808 */ /* 0x000fc40006800000 */
[----:B------:R-:W-:Y:S02]  /*7ca0*/  FSEL R26, R26, -INF , !P1 ;  /* 0xff8000001a1a7808 */ /* 0x000fe40004800000 */
[----:B------:R-:W-:Y:S01]  /*7cb0*/  FSEL R25, R25, -INF , !P0 ;  /* 0xff80000019197808 */ /* 0x000fe20004000000 */
[----:B------:R-:W-:Y:S01]  /*7cc0*/  HMMA.16816.F32 R64, R228, R216, R64 ;  /* 0x000000d8e440723c */ /* 0x000fe20000001840 */
[C---:B------:R-:W-:Y:S02]  /*7cd0*/  ISETP.GE.AND P6, PT, R197.reuse, R227, PT ;  /* 0x000000e3c500720c */ /* 0x040fe40003fc6270 */
[C---:B------:R-:W-:Y:S02]  /*7ce0*/  ISETP.GE.AND P1, PT, R197.reuse, R226, PT ;  /* 0x000000e2c500720c */ /* 0x040fe40003f26270 */
[C---:B------:R-:W-:Y:S01]  /*7cf0*/  ISETP.GE.AND P5, PT, R197.reuse, R225, PT ;  /* 0x000000e1c500720c */ /* 0x040fe20003fa6270 */
[----:B----4-:R-:W-:Y:S01]  /*7d00*/  HMMA.16816.F32 R4, R220, R200, R4 ;  /* 0x000000c8dc04723c */ /* 0x010fe20000001804 */
[----:B------:R-:W-:Y:S01]  /*7d10*/  BAR.SYNC.DEFER_BLOCKING 0x0 ;  /* 0x0000000000007b1d */ /* 0x000fe20000010000 */
[----:B------:R-:W-:Y:S01]  /*7d20*/  ISETP.GE.AND P0, PT, R197, R224, PT ;  /* 0x000000e0c500720c */ /* 0x000fe20003f06270 */
[----:B------:R-:W-:Y:S01]  /*7d30*/  VIADD R197, R204, 0x11 ;  /* 0x00000011ccc57836 */ /* 0x000fe20000000000 */
[----:B------:R-:W-:-:S02]  /*7d40*/  FSEL R24, R27, -INF , !P4 ;  /* 0xff8000001b187808 */ /* 0x000fc40006000000 */
[----:B------:R-:W-:Y:S01]  /*7d50*/  FSEL R27, R56, -INF , !P6 ;  /* 0xff800000381b7808 */ /* 0x000fe20007000000 */
[----:B------:R-:W-:Y:S01]  /*7d60*/  HMMA.16816.F32 R36, R220, R202, R36 ;  /* 0x000000cadc24723c */ /* 0x000fe20000001824 */
[C---:B------:R-:W-:Y:S02]  /*7d70*/  ISETP.GE.AND P4, PT, R197.reuse, R227, PT ;  /* 0x000000e3c500720c */ /* 0x040fe40003f86270 */
[----:B------:R-:W-:Y:S01]  /*7d80*/  FSEL R218, R20, -INF , !P5 ;  /* 0xff80000014da7808 */ /* 0x000fe20006800000 */
[----:B------:R1:W-:Y:S01]  /*7d90*/  STL [R1+0x3c], R27 ;  /* 0x00003c1b01007387 */ /* 0x0003e20000100800 */
[----:B------:R-:W-:Y:S01]  /*7da0*/  ISETP.GE.AND P6, PT, R197, R226, PT ;  /* 0x000000e2c500720c */ /* 0x000fe20003fc6270 */
[----:B------:R-:W-:Y:S01]  /*7db0*/  VIADD R20, R204, 0x19 ;  /* 0x00000019cc147836 */ /* 0x000fe20000000000 */
[----:B------:R-:W-:Y:S01]  /*7dc0*/  FSEL R214, R22, -INF , !P0 ;  /* 0xff80000016d67808 */ /* 0x000fe20004000000 */
[----:B------:R-:W-:Y:S01]  /*7dd0*/  HMMA.16816.F32 R40, R228, R200, R40 ;  /* 0x000000c8e428723c */ /* 0x000fe20000001828 */
[----:B------:R-:W-:-:S02]  /*7de0*/  FSEL R56, R59, -INF , !P6 ;  /* 0xff8000003b387808 */ /* 0x000fc40007000000 */
[----:B------:R-:W-:Y:S02]  /*7df0*/  FSEL R58, R58, -INF , !P1 ;  /* 0xff8000003a3a7808 */ /* 0x000fe40004800000 */
[----:B------:R-:W-:Y:S01]  /*7e00*/  ISETP.GE.AND P1, PT, R197, R225, PT ;  /* 0x000000e1c500720c */ /* 0x000fe20003f26270 */
[----:B------:R-:W-:Y:S03]  /*7e10*/  HMMA.16816.F32 R32, R228, R202, R32 ;  /* 0x000000cae420723c */ /* 0x000fe60000001820 */
[----:B------:R-:W-:Y:S02]  /*7e20*/  FSEL R216, R21, -INF , !P1 ;  /* 0xff80000015d87808 */ /* 0x000fe40004800000 */
[----:B-1----:R-:W-:Y:S02]  /*7e30*/  FSEL R27, R57, -INF , !P4 ;  /* 0xff800000391b7808 */ /* 0x002fe40006000000 */
[----:B------:R-:W-:-:S03]  /*7e40*/  ISETP.GE.AND P4, PT, R197, R224, PT ;  /* 0x000000e0c500720c */ /* 0x000fc60003f86270 */
[----:B------:R1:W-:Y:S01]  /*7e50*/  STL [R1+0x4c], R27 ;  /* 0x00004c1b01007387 */ /* 0x0003e20000100800 */
[----:B------:R-:W-:Y:S02]  /*7e60*/  FSEL R215, R23, -INF , !P4 ;  /* 0xff80000017d77808 */ /* 0x000fe40006000000 */
[C---:B------:R-:W-:Y:S01]  /*7e70*/  ISETP.GE.AND P4, PT, R20.reuse, R227, PT ;  /* 0x000000e31400720c */ /* 0x040fe20003f86270 */
[----:B------:R-:W-:Y:S03]  /*7e80*/  STL [R1+0x38], R56 ;  /* 0x0000383801007387 */ /* 0x000fe60000100800 */
[----:B------:R-:W-:Y:S02]  /*7e90*/  FSEL R53, R53, -INF , !P4 ;  /* 0xff80000035357808 */ /* 0x000fe40006000000 */
[----:B------:R-:W-:Y:S01]  /*7ea0*/  ISETP.GE.AND P4, PT, R20, R224, PT ;  /* 0x000000e01400720c */ /* 0x000fe20003f86270 */
[----:B-1----:R-:W-:-:S05]  /*7eb0*/  VIADD R27, R204, 0x18 ;  /* 0x00000018cc1b7836 */ /* 0x002fca0000000000 */
[C---:B------:R-:W-:Y:S02]  /*7ec0*/  ISETP.GE.AND P6, PT, R27.reuse, R227, PT ;  /* 0x000000e31b00720c */ /* 0x040fe40003fc6270 */
[CC--:B------:R-:W-:Y:S02]  /*7ed0*/  ISETP.GE.AND P0, PT, R27.reuse, R226.reuse, PT ;  /* 0x000000e21b00720c */ /* 0x0c0fe40003f06270 */
[----:B------:R-:W-:Y:S02]  /*7ee0*/  FSEL R52, R52, -INF , !P6 ;  /* 0xff80000034347808 */ /* 0x000fe40007000000 */
[----:B------:R-:W-:Y:S02]  /*7ef0*/  FSEL R54, R54, -INF , !P0 ;  /* 0xff80000036367808 */ /* 0x000fe40004000000 */
[----:B------:R-:W-:Y:S02]  /*7f00*/  ISETP.GE.AND P5, PT, R27, R225, PT ;  /* 0x000000e11b00720c */ /* 0x000fe40003fa6270 */
[----:B------:R-:W-:-:S02]  /*7f10*/  ISETP.GE.AND P6, PT, R20, R226, PT ;  /* 0x000000e21400720c */ /* 0x000fc40003fc6270 */
[----:B------:R-:W-:Y:S01]  /*7f20*/  ISETP.GE.AND P0, PT, R20, R225, PT ;  /* 0x000000e11400720c */ /* 0x000fe20003f06270 */
[----:B------:R-:W-:Y:S01]  /*7f30*/  VIADD R20, R204, 0x20 ;  /* 0x00000020cc147836 */ /* 0x000fe20000000000 */
[----:B------:R-:W-:Y:S01]  /*7f40*/  FSEL R217, R16, -INF , !P5 ;  /* 0xff80000010d97808 */ /* 0x000fe20006800000 */
[----:B------:R-:W-:Y:S01]  /*7f50*/  VIADD R16, R204, 0x21 ;  /* 0x00000021cc107836 */ /* 0x000fe20000000000 */
[----:B------:R-:W-:Y:S02]  /*7f60*/  ISETP.GE.AND P1, PT, R27, R224, PT ;  /* 0x000000e01b00720c */ /* 0x000fe40003f26270 */
[----:B------:R-:W-:Y:S02]  /*7f70*/  FSEL R206, R55, -INF , !P6 ;  /* 0xff80000037ce7808 */ /* 0x000fe40007000000 */
[----:B------:R-:W-:Y:S02]  /*7f80*/  ISETP.GE.AND P6, PT, R20, R227, PT ;  /* 0x000000e31400720c */ /* 0x000fe40003fc6270 */
[----:B------:R-:W-:-:S02]  /*7f90*/  FSEL R207, R18, -INF , !P1 ;  /* 0xff80000012cf7808 */ /* 0x000fc40004800000 */
[----:B------:R-:W-:Y:S02]  /*7fa0*/  FSEL R55, R19, -INF , !P4 ;  /* 0xff80000013377808 */ /* 0x000fe40006000000 */
[-C--:B------:R-:W-:Y:S02]  /*7fb0*/  ISETP.GE.AND P1, PT, R20, R226.reuse, PT ;  /* 0x000000e21400720c */ /* 0x080fe40003f26270 */
[----:B------:R-:W-:Y:S01]  /*7fc0*/  FSEL R205, R17, -INF , !P0 ;  /* 0xff80000011cd7808 */ /* 0x000fe20004000000 */
[----:B------:R-:W-:Y:S01]  /*7fd0*/  VIADD R17, R204, 0x28 ;  /* 0x00000028cc117836 */ /* 0x000fe20000000000 */
[----:B------:R-:W-:Y:S02]  /*7fe0*/  ISETP.GE.AND P4, PT, R16, R227, PT ;  /* 0x000000e31000720c */ /* 0x000fe40003f86270 */
[----:B------:R-:W-:Y:S02]  /*7ff0*/  FSEL R219, R48, -INF , !P6 ;  /* 0xff80000030db7808 */ /* 0x000fe40007000000 */
[----:B------:R-:W-:-:S02]  /*8000*/  ISETP.GE.AND P6, PT, R16, R226, PT ;  /* 0x000000e21000720c */ /* 0x000fc40003fc6270 */
[----:B------:R-:W-:Y:S02]  /*8010*/  FSEL R220, R50, -INF , !P1 ;  /* 0xff80000032dc7808 */ /* 0x000fe40004800000 */
[----:B------:R-:W-:Y:S02]  /*8020*/  FSEL R221, R49, -INF , !P4 ;  /* 0xff80000031dd7808 */ /* 0x000fe40006000000 */
[C---:B------:R-:W-:Y:S02]  /*8030*/  ISETP.GE.AND P1, PT, R16.reuse, R225, PT ;  /* 0x000000e11000720c */ /* 0x040fe40003f26270 */
[----:B------:R-:W-:Y:S01]  /*8040*/  ISETP.GE.AND P4, PT, R16, R224, PT ;  /* 0x000000e01000720c */ /* 0x000fe20003f86270 */
[----:B------:R-:W-:Y:S01]  /*8050*/  VIADD R16, R204, 0x29 ;  /* 0x00000029cc107836 */ /* 0x000fe20000000000 */
[----:B------:R-:W-:Y:S02]  /*8060*/  FSEL R223, R51, -INF , !P6 ;  /* 0xff80000033df7808 */ /* 0x000fe40007000000 */
[----:B------:R-:W-:-:S02]  /*8070*/  ISETP.GE.AND P6, PT, R17, R227, PT ;  /* 0x000000e31100720c */ /* 0x000fc40003fc6270 */
[C---:B------:R-:W-:Y:S02]  /*8080*/  ISETP.GE.AND P5, PT, R20.reuse, R225, PT ;  /* 0x000000e11400720c */ /* 0x040fe40003fa6270 */
[----:B------:R-:W-:Y:S02]  /*8090*/  ISETP.GE.AND P0, PT, R20, R224, PT ;  /* 0x000000e01400720c */ /* 0x000fe40003f06270 */
[----:B------:R-:W-:Y:S02]  /*80a0*/  FSEL R237, R44, -INF , !P6 ;  /* 0xff8000002ced7808 */ /* 0x000fe40007000000 */
[----:B------:R-:W-:Y:S01]  /*80b0*/  FSEL R232, R12, -INF , !P5 ;  /* 0xff8000000ce87808 */ /* 0x000fe20006800000 */
[----:B------:R-:W-:Y:S01]  /*80c0*/  VIADD R12, R204, 0x1 ;  /* 0x00000001cc0c7836 */ /* 0x000fe20000000000 */
[----:B------:R-:W-:Y:S02]  /*80d0*/  ISETP.GE.AND P6, PT, R16, R226, PT ;  /* 0x000000e21000720c */ /* 0x000fe40003fc6270 */
[----:B------:R-:W-:-:S02]  /*80e0*/  FSEL R234, R14, -INF , !P0 ;  /* 0xff8000000eea7808 */ /* 0x000fc40004000000 */
[CC--:B------:R-:W-:Y:S02]  /*80f0*/  ISETP.GE.AND P5, PT, R17.reuse, R225.reuse, PT ;  /* 0x000000e11100720c */ /* 0x0c0fe40003fa6270 */
[----:B------:R-:W-:Y:S02]  /*8100*/  ISETP.GE.AND P0, PT, R17, R226, PT ;  /* 0x000000e21100720c */ /* 0x000fe40003f06270 */
[----:B------:R-:W-:Y:S02]  /*8110*/  FSEL R235, R13, -INF , !P1 ;  /* 0xff8000000deb7808 */ /* 0x000fe40004800000 */
[----:B------:R-:W-:Y:S02]  /*8120*/  FSEL R13, R47, -INF , !P6 ;  /* 0xff8000002f0d7808 */ /* 0x000fe40007000000 */
[----:B------:R-:W-:Y:S02]  /*8130*/  FSEL R8, R8, -INF , !P5 ;  /* 0xff80000008087808 */ /* 0x000fe40006800000 */
[----:B------:R-:W-:Y:S01]  /*8140*/  FSEL R239, R46, -INF , !P0 ;  /* 0xff8000002eef7808 */ /* 0x000fe20004000000 */
[----:B------:R-:W-:Y:S01]  /*8150*/  STL [R1+0x4], R13 ;  /* 0x0000040d01007387 */ /* 0x000fe20000100800 */
[----:B------:R-:W-:-:S02]  /*8160*/  ISETP.GE.AND P0, PT, R16, R225, PT ;  /* 0x000000e11000720c */ /* 0x000fc40003f06270 */
[----:B------:R-:W-:Y:S01]  /*8170*/  FSEL R222, R15, -INF , !P4 ;  /* 0xff8000000fde7808 */ /* 0x000fe20006000000 */
[----:B------:R1:W-:Y:S01]  /*8180*/  STL [R1+0x8], R8 ;  /* 0x0000080801007387 */ /* 0x0003e20000100800 */
[C---:B------:R-:W-:Y:S02]  /*8190*/  ISETP.GE.AND P4, PT, R16.reuse, R227, PT ;  /* 0x000000e31000720c */ /* 0x040fe40003f86270 */
[-C--:B------:R-:W-:Y:S02]  /*81a0*/  ISETP.GE.AND P1, PT, R17, R224.reuse, PT ;  /* 0x000000e01100720c */ /* 0x080fe40003f26270 */
[----:B------:R-:W-:Y:S02]  /*81b0*/  FSEL R48, R45, -INF , !P4 ;  /* 0xff8000002d307808 */ /* 0x000fe40006000000 */
[----:B------:R-:W-:Y:S02]  /*81c0*/  ISETP.GE.AND P4, PT, R16, R224, PT ;  /* 0x000000e01000720c */ /* 0x000fe40003f86270 */
[----:B------:R-:W-:-:S02]  /*81d0*/  FSEL R238, R10, -INF , !P1 ;  /* 0xff8000000aee7808 */ /* 0x000fc40004800000 */
[C---:B------:R-:W-:Y:S02]  /*81e0*/  ISETP.GE.AND P1, PT, R12.reuse, R226, PT ;  /* 0x000000e20c00720c */ /* 0x040fe40003f26270 */
[----:B------:R-:W-:Y:S02]  /*81f0*/  FSEL R236, R11, -INF , !P4 ;  /* 0xff8000000bec7808 */ /* 0x000fe40006000000 */
[C---:B------:R-:W-:Y:S02]  /*8200*/  ISETP.GE.AND P6, PT, R12.reuse, R227, PT ;  /* 0x000000e30c00720c */ /* 0x040fe40003fc6270 */
[----:B------:R-:W-:Y:S02]  /*8210*/  FSEL R67, R67, -INF , !P1 ;  /* 0xff80000043437808 */ /* 0x000fe40004800000 */
[----:B------:R-:W-:Y:S02]  /*8220*/  FSEL R65, R65, -INF , !P6 ;  /* 0xff80000041417808 */ /* 0x000fe40007000000 */
[----:B------:R-:W-:-:S02]  /*8230*/  ISETP.GE.AND P5, PT, R12, R225, PT ;  /* 0x000000e10c00720c */ /* 0x000fc40003fa6270 */
[----:B-1----:R-:W-:Y:S01]  /*8240*/  FSEL R8, R9, -INF , !P0 ;  /* 0xff80000009087808 */ /* 0x002fe20004000000 */
[----:B------:R-:W-:Y:S01]  /*8250*/  VIADD R9, R204, 0x30 ;  /* 0x00000030cc097836 */ /* 0x000fe20000000000 */
[----:B------:R-:W-:Y:S02]  /*8260*/  ISETP.GE.AND P0, PT, R12, R224, PT ;  /* 0x000000e00c00720c */ /* 0x000fe40003f06270 */
[----:B------:R-:W-:Y:S01]  /*8270*/  FSEL R29, R29, -INF , !P5 ;  /* 0xff8000001d1d7808 */ /* 0x000fe20006800000 */
[----:B------:R1:W-:Y:S01]  /*8280*/  STL [R1+0x54], R8 ;  /* 0x0000540801007387 */ /* 0x0003e20000100800 */
[C---:B------:R-:W-:Y:S02]  /*8290*/  ISETP.GE.AND P1, PT, R9.reuse, R226, PT ;  /* 0x000000e20900720c */ /* 0x040fe40003f26270 */
[----:B------:R-:W-:Y:S02]  /*82a0*/  ISETP.GE.AND P6, PT, R9, R227, PT ;  /* 0x000000e30900720c */ /* 0x000fe40003fc6270 */
[----:B------:R-:W-:-:S02]  /*82b0*/  FSEL R42, R42, -INF , !P1 ;  /* 0xff8000002a2a7808 */ /* 0x000fc40004800000 */
[----:B------:R-:W-:Y:S02]  /*82c0*/  ISETP.GE.AND P1, PT, R9, R225, PT ;  /* 0x000000e10900720c */ /* 0x000fe40003f26270 */
[----:B------:R-:W-:Y:S02]  /*82d0*/  FSEL R45, R40, -INF , !P6 ;  /* 0xff800000282d7808 */ /* 0x000fe40007000000 */
[----:B------:R-:W-:Y:S01]  /*82e0*/  FSEL R233, R4, -INF , !P1 ;  /* 0xff80000004e97808 */ /* 0x000fe20004800000 */
[C---:B------:R-:W-:Y:S01]  /*82f0*/  VIADD R4, R204.reuse, 0x38 ;  /* 0x00000038cc047836 */ /* 0x040fe20000000000 */
[----:B------:R-:W-:Y:S02]  /*8300*/  ISETP.GE.AND P1, PT, R204, R227, PT ;  /* 0x000000e3cc00720c */ /* 0x000fe40003f26270 */
[----:B------:R-:W-:Y:S02]  /*8310*/  FSEL R14, R31, -INF , !P0 ;  /* 0xff8000001f0e7808 */ /* 0x000fe40004000000 */
[----:B------:R-:W-:-:S02]  /*8320*/  FSEL R15, R64, -INF , !P1 ;  /* 0xff800000400f7808 */ /* 0x000fc40004800000 */
[C---:B------:R-:W-:Y:S02]  /*8330*/  ISETP.GE.AND P0, PT, R4.reuse, R224, PT ;  /* 0x000000e00400720c */ /* 0x040fe40003f06270 */
[----:B------:R-:W-:Y:S02]  /*8340*/  ISETP.GE.AND P5, PT, R4, R226, PT ;  /* 0x000000e20400720c */ /* 0x000fe40003fa6270 */
[----:B------:R-:W-:Y:S01]  /*8350*/  FSEL R212, R38, -INF , !P0 ;  /* 0xff80000026d47808 */ /* 0x000fe20004000000 */
[----:B-1----:R-:W-:-:S05]  /*8360*/  VIADD R8, R204, 0x31 ;  /* 0x00000031cc087836 */ /* 0x002fca0000000000 */
[C---:B------:R-:W-:Y:S02]  /*8370*/  ISETP.GE.AND P4, PT, R8.reuse, R227, PT ;  /* 0x000000e30800720c */ /* 0x040fe40003f86270 */
[----:B------:R-:W-:Y:S02]  /*8380*/  ISETP.GE.AND P6, PT, R8, R226, PT ;  /* 0x000000e20800720c */ /* 0x000fe40003fc6270 */
[----:B------:R-:W-:Y:S02]  /*8390*/  FSEL R44, R41, -INF , !P4 ;  /* 0xff800000292c7808 */ /* 0x000fe40006000000 */
[----:B------:R-:W-:Y:S02]  /*83a0*/  ISETP.GE.AND P4, PT, R9, R224, PT ;  /* 0x000000e00900720c */ /* 0x000fe40003f86270 */
[----:B------:R-:W-:Y:S02]  /*83b0*/  FSEL R46, R43, -INF , !P6 ;  /* 0xff8000002b2e7808 */ /* 0x000fe40007000000 */
[----:B------:R-:W-:-:S02]  /*83c0*/  FSEL R197, R6, -INF , !P4 ;  /* 0xff80000006c57808 */ /* 0x000fc40006000000 */
[-C--:B------:R-:W-:Y:S02]  /*83d0*/  ISETP.GE.AND P4, PT, R8, R225.reuse, PT ;  /* 0x000000e10800720c */ /* 0x080fe40003f86270 */
[C---:B------:R-:W-:Y:S02]  /*83e0*/  ISETP.GE.AND P6, PT, R204.reuse, R226, PT ;  /* 0x000000e2cc00720c */ /* 0x040fe40003fc6270 */
[----:B------:R-:W-:Y:S02]  /*83f0*/  FSEL R5, R5, -INF , !P4 ;  /* 0xff80000005057808 */ /* 0x000fe40006000000 */
[----:B------:R-:W-:Y:S02]  /*8400*/  ISETP.GE.AND P4, PT, R204, R225, PT ;  /* 0x000000e1cc00720c */ /* 0x000fe40003f86270 */
[----:B------:R-:W-:Y:S01]  /*8410*/  ISETP.GE.AND P1, PT, R8, R224, PT ;  /* 0x000000e00800720c */ /* 0x000fe20003f26270 */
[----:B------:R-:W-:Y:S01]  /*8420*/  STL [R1+0x58], R5 ;  /* 0x0000580501007387 */ /* 0x000fe20000100800 */
[----:B------:R-:W-:-:S02]  /*8430*/  FSEL R66, R66, -INF , !P6 ;  /* 0xff80000042427808 */ /* 0x000fc40007000000 */
[----:B------:R-:W-:Y:S02]  /*8440*/  FSEL R17, R28, -INF , !P4 ;  /* 0xff8000001c117808 */ /* 0x000fe40006000000 */
[----:B------:R-:W-:Y:S02]  /*8450*/  ISETP.GE.AND P6, PT, R4, R225, PT ;  /* 0x000000e10400720c */ /* 0x000fe40003fc6270 */
[C---:B------:R-:W-:Y:S01]  /*8460*/  ISETP.GE.AND P4, PT, R204.reuse, R224, PT ;  /* 0x000000e0cc00720c */ /* 0x040fe20003f86270 */
[----:B------:R-:W-:Y:S01]  /*8470*/  VIADD R204, R204, 0x39 ;  /* 0x00000039cccc7836 */ /* 0x000fe20000000000 */
[----:B------:R-:W-:Y:S02]  /*8480*/  FSEL R198, R7, -INF , !P1 ;  /* 0xff80000007c67808 */ /* 0x000fe40004800000 */
[----:B------:R-:W-:Y:S02]  /*8490*/  ISETP.GE.AND P1, PT, R4, R227, PT ;  /* 0x000000e30400720c */ /* 0x000fe40003f26270 */
[----:B------:R-:W-:-:S02]  /*84a0*/  FSEL R4, R36, -INF , !P6 ;  /* 0xff80000024047808 */ /* 0x000fc40007000000 */
[----:B------:R-:W-:Y:S02]  /*84b0*/  ISETP.GE.AND P0, PT, R204, R225, PT ;  /* 0x000000e1cc00720c */ /* 0x000fe40003f06270 */
[----:B------:R-:W-:Y:S01]  /*84c0*/  FSEL R30, R30, -INF , !P4 ;  /* 0xff8000001e1e7808 */ /* 0x000fe20006000000 */
[----:B------:R1:W-:Y:S01]  /*84d0*/  STL [R1+0x5c], R4 ;  /* 0x00005c0401007387 */ /* 0x0003e20000100800 */
[----:B------:R-:W-:Y:S02]  /*84e0*/  FSEL R56, R32, -INF , !P1 ;  /* 0xff80000020387808 */ /* 0x000fe40004800000 */
[C---:B------:R-:W-:Y:S02]  /*84f0*/  ISETP.GE.AND P6, PT, R204.reuse, R227, PT ;  /* 0x000000e3cc00720c */ /* 0x040fe40003fc6270 */
[C---:B------:R-:W-:Y:S02]  /*8500*/  ISETP.GE.AND P4, PT, R204.reuse, R226, PT ;  /* 0x000000e2cc00720c */ /* 0x040fe40003f86270 */
[----:B------:R-:W-:-:S02]  /*8510*/  ISETP.GE.AND P1, PT, R204, R224, PT ;  /* 0x000000e0cc00720c */ /* 0x000fc40003f26270 */
[----:B------:R-:W-:Y:S02]  /*8520*/  FSEL R28, R34, -INF , !P5 ;  /* 0xff800000221c7808 */ /* 0x000fe40006800000 */
[----:B------:R-:W-:Y:S02]  /*8530*/  FSEL R213, R39, -INF , !P1 ;  /* 0xff80000027d57808 */ /* 0x000fe40004800000 */
[----:B------:R-:W-:Y:S02]  /*8540*/  FSEL R57, R33, -INF , !P6 ;  /* 0xff80000021397808 */ /* 0x000fe40007000000 */
[----:B------:R-:W-:Y:S02]  /*8550*/  FSEL R59, R35, -INF , !P4 ;  /* 0xff800000233b7808 */ /* 0x000fe40006000000 */
[----:B-1----:R-:W-:Y:S02]  /*8560*/  FSEL R4, R37, -INF , !P0 ;  /* 0xff80000025047808 */ /* 0x002fe40004000000 */
[----:B------:R-:W-:-:S03]  /*8570*/  PLOP3.LUT P0, PT, PT, PT, UP0, 0x80, 0x0 ;  /* 0x000000000000781c */ /* 0x000fc60003f0f008 */
[----:B------:R1:W-:Y:S10]  /*8580*/  STL [R1+0x60], R4 ;  /* 0x0000600401007387 */ /* 0x0003f40000100800 */
[----:B------:R-:W-:Y:S05]  /*8590*/  @!P0 BRA `(.L_x_219) ;  /* 0x00000004005c8947 */ /* 0x000fea0003800000 */
[----:B------:R-:W2:Y:S04]  /*85a0*/  LDL.64 R20, [R1+0x28] ;  /* 0x0000280001147983 */ /* 0x000ea80000100a00 */
[----:B------:R-:W3:Y:S01]  /*85b0*/  LDL.64 R22, [R1+0x30] ;  /* 0x0000300001167983 */ /* 0x000ee20000100a00 */
[----:B------:R-:W-:Y:S01]  /*85c0*/  UIADD3 UR5, UR18, -0x3, URZ ;  /* 0xfffffffd12057890 */ /* 0x000fe2000fffe03f */
[----:B------:R-:W4:Y:S01]  /*85d0*/  @!P3 LDC.64 R6, c[0x0][0x218] ;  /* 0x00008600ff06bb82 */ /* 0x000f220000000a00 */
[----:B------:R-:W-:Y:S01]  /*85e0*/  BSSY B0, `(.L_x_220) ;  /* 0x0000051000007945 */ /* 0x000fe20003800000 */
[----:B------:R2:W-:Y:S01]  /*85f0*/  @P3 STS.128 [R252+0x8000], RZ ;  /* 0x008000fffc003388 */ /* 0x0005e20000000c00 */
[----:B------:R-:W-:Y:S02]  /*8600*/  USHF.R.S32.HI UR4, URZ, 0x1f, UR5 ;  /* 0x0000001f3f047899 */ /* 0x000fe40008011405 */
[----:B------:R-:W-:-:S02]  /*8610*/  UIMAD.WIDE.U32 UR30, UR5, UR8, URZ ;  /* 0x00000008051e72a5 */ /* 0x000fc4000f8e003f */
[----:B------:R-:W-:Y:S01]  /*8620*/  UIMAD UR4, UR4, UR8, URZ ;  /* 0x00000008040472a4 */ /* 0x000fe2000f8e023f */
[----:B-1----:R-:W1:Y:S03]  /*8630*/  @!P2 LDC.64 R4, c[0x0][0x218] ;  /* 0x00008600ff04ab82 */ /* 0x002e660000000a00 */
[----:B------:R-:W-:Y:S01]  /*8640*/  UIMAD UR4, UR5, UR9, UR4 ;  /* 0x00000009050472a4 */ /* 0x000fe2000f8e0204 */
[----:B------:R-:W-:Y:S02]  /*8650*/  IMAD.U32 R19, RZ, RZ, UR30 ;  /* 0x0000001eff137e24 */ /* 0x000fe4000f8e00ff */
[----:B------:R-:W-:Y:S01]  /*8660*/  IMAD.U32 R9, RZ, RZ, UR30 ;  /* 0x0000001eff097e24 */ /* 0x000fe2000f8e00ff */
[----:B------:R-:W-:Y:S01]  /*8670*/  UIADD3 UR4, UR31, UR4, URZ ;  /* 0x000000041f047290 */ /* 0x000fe2000fffe03f */
[----:B------:R-:W5:Y:S05]  /*8680*/  @!P3 LDC.64 R12, c[0x0][0x218] ;  /* 0x00008600ff0cbb82 */ /* 0x000f6a0000000a00 */
[----:B------:R-:W-:-:S03]  /*8690*/  IMAD.U32 R16, RZ, RZ, UR4 ;  /* 0x00000004ff107e24 */ /* 0x000fc6000f8e00ff */
[----:B------:R-:W5:Y:S01]  /*86a0*/  @!P2 LDC.64 R10, c[0x0][0x218] ;  /* 0x00008600ff0aab82 */ /* 0x000f620000000a00 */
[----:B--2---:R-:W-:-:S04]  /*86b0*/  LEA R19, P1, R19, R20, 0x6 ;  /* 0x0000001413137211 */ /* 0x004fc800078230ff */
[----:B---3--:R-:W-:Y:S02]  /*86c0*/  LEA.HI.X R16, R9, R23, R16, 0x6, P1 ;  /* 0x0000001709107211 */ /* 0x008fe400008f3410 */
[C---:B----4-:R-:W-:Y:S01]  /*86d0*/  @!P3 LEA R32, P4, R19.reuse, R6, 0x1 ;  /* 0x000000061320b211 */ /* 0x050fe200078808ff */
[----:B------:R-:W2:Y:S01]  /*86e0*/  @!P3 LDC.64 R8, c[0x0][0x218] ;  /* 0x00008600ff08bb82 */ /* 0x000ea20000000a00 */
[C---:B-1----:R-:W-:Y:S02]  /*86f0*/  @!P2 LEA R22, P1, R19.reuse, R4, 0x1 ;  /* 0x000000041316a211 */ /* 0x042fe400078208ff */
[C-C-:B------:R-:W-:Y:S02]  /*8700*/  @!P3 LEA.HI.X R33, R19.reuse, R7, R16.reuse, 0x1, P4 ;  /* 0x000000071321b211 */ /* 0x140fe400020f0c10 */
[C---:B------:R-:W-:Y:S02]  /*8710*/  @!P2 LEA.HI.X R23, R19.reuse, R5, R16, 0x1, P1 ;  /* 0x000000051317a211 */ /* 0x040fe400008f0c10 */
[----:B------:R-:W-:Y:S01]  /*8720*/  IADD3 R18, P4, R19, UR26, RZ ;  /* 0x0000001a13127c10 */ /* 0x000fe2000ff9e0ff */
[----:B------:R-:W1:Y:S01]  /*8730*/  @!P2 LDC.64 R6, c[0x0][0x218] ;  /* 0x00008600ff06ab82 */ /* 0x000e620000000a00 */
[----:B------:R-:W-:Y:S01]  /*8740*/  @!PT LDS RZ, [RZ] ;  /* 0x00000000fffff984 */ /* 0x000fe20000000800 */
[----:B------:R-:W-:Y:S01]  /*8750*/  @!PT LDS RZ, [RZ] ;  /* 0x00000000fffff984 */ /* 0x000fe20000000800 */
[----:B------:R-:W-:Y:S01]  /*8760*/  @!PT LDS RZ, [RZ] ;  /* 0x00000000fffff984 */ /* 0x000fe20000000800 */
[----:B------:R3:W-:Y:S02]  /*8770*/  @!P3 LDGSTS.E.BYPASS.LTC128B.128 [R252+0x8000], desc[UR20][R32.64] ;  /* 0x0800000020fcbfae */ /* 0x0007e4000b901d54 */
[----:B-----5:R-:W-:-:S02]  /*8780*/  @!P3 LEA R20, P1, R18, R12, 0x1 ;  /* 0x0000000c1214b211 */ /* 0x020fc400078208ff */
[----:B------:R-:W-:Y:S01]  /*8790*/  IADD3.X R16, R16, UR25, RZ, P4, !PT ;  /* 0x0000001910107c10 */ /* 0x000fe2000a7fe4ff */
[----:B------:R3:W-:Y:S01]  /*87a0*/  @P2 STS.128 [R252+0xa000], RZ ;  /* 0x00a000fffc002388 */ /* 0x0007e20000000c00 */
[C---:B------:R-:W-:Y:S01]  /*87b0*/  @!P2 LEA R12, P4, R18.reuse, R10, 0x1 ;  /* 0x0000000a120ca211 */ /* 0x040fe200078808ff */
[----:B------:R-:W4:Y:S01]  /*87c0*/  @!P3 LDC.64 R4, c[0x0][0x218] ;  /* 0x00008600ff04bb82 */ /* 0x000f220000000a00 */
[C-C-:B------:R-:W-:Y:S01]  /*87d0*/  @!P3 LEA.HI.X R21, R18.reuse, R13, R16.reuse, 0x1, P1 ;  /* 0x0000000d1215b211 */ /* 0x140fe200008f0c10 */
[----:B------:R-:W-:Y:S01]  /*87e0*/  @!PT LDS RZ, [RZ] ;  /* 0x00000000fffff984 */ /* 0x000fe20000000800 */
[----:B------:R-:W-:Y:S01]  /*87f0*/  @!PT LDS RZ, [RZ] ;  /* 0x00000000fffff984 */ /* 0x000fe20000000800 */
[----:B------:R-:W-:Y:S01]  /*8800*/  @!PT LDS RZ, [RZ] ;  /* 0x00000000fffff984 */ /* 0x000fe20000000800 */
[----:B------:R3:W-:Y:S01]  /*8810*/  @!P2 LDGSTS.E.BYPASS.LTC128B.128 [R252+0xa000], desc[UR20][R22.64+0x80] ;  /* 0x0a00008016fcafae */ /* 0x0007e2000b901d54 */
[C---:B------:R-:W-:Y:S02]  /*8820*/  IADD3 R10, P1, R18.reuse, UR26, RZ ;  /* 0x0000001a120a7c10 */ /* 0x040fe4000ff3e0ff */
[----:B------:R-:W-:Y:S01]  /*8830*/  @!P2 LEA.HI.X R13, R18, R11, R16, 0x1, P4 ;  /* 0x0000000b120da211 */ /* 0x000fe200020f0c10 */
[----:B------:R3:W-:Y:S01]  /*8840*/  @P3 STS.128 [R252+0x8800], RZ ;  /* 0x008800fffc003388 */ /* 0x0007e20000000c00 */
[----:B------:R-:W-:-:S02]  /*8850*/  IADD3.X R16, R16, UR25, RZ, P1, !PT ;  /* 0x0000001910107c10 */ /* 0x000fc40008ffe4ff */
[C---:B--2---:R-:W-:Y:S01]  /*8860*/  @!P3 LEA R8, P5, R10.reuse, R8, 0x1 ;  /* 0x000000080a08b211 */ /* 0x044fe200078a08ff */
[----:B------:R-:W-:Y:S01]  /*8870*/  @!PT LDS RZ, [RZ] ;  /* 0x00000000fffff984 */ /* 0x000fe20000000800 */
[----:B------:R-:W-:Y:S01]  /*8880*/  @!PT LDS RZ, [RZ] ;  /* 0x00000000fffff984 */ /* 0x000fe20000000800 */
[----:B------:R-:W-:Y:S01]  /*8890*/  @!PT LDS RZ, [RZ] ;  /* 0x00000000fffff984 */ /* 0x000fe20000000800 */
[----:B------:R3:W-:Y:S03]  /*88a0*/  @!P3 LDGSTS.E.BYPASS.LTC128B.128 [R252+0x8800], desc[UR20][R20.64] ;  /* 0x0880000014fcbfae */ /* 0x0007e6000b901d54 */
[C-C-:B------:R-:W-:Y:S01]  /*88b0*/  @!P3 LEA.HI.X R9, R10.reuse, R9, R16.reuse, 0x1, P5 ;  /* 0x000000090a09b211 */ /* 0x140fe200028f0c10 */
[----:B------:R3:W-:Y:S01]  /*88c0*/  @P2 STS.128 [R252+0xa800], RZ ;  /* 0x00a800fffc002388 */ /* 0x0007e20000000c00 */
[C---:B-1----:R-:W-:Y:S02]  /*88d0*/  @!P2 LEA R18, P1, R10.reuse, R6, 0x1 ;  /* 0x000000060a12a211 */ /* 0x042fe400078208ff */
[C---:B------:R-:W-:Y:S01]  /*88e0*/  IADD3 R6, P4, R10.reuse, UR26, RZ ;  /* 0x0000001a0a067c10 */ /* 0x040fe2000ff9e0ff */
[----:B------:R-:W-:Y:S01]  /*88f0*/  @!PT LDS RZ, [RZ] ;  /* 0x00000000fffff984 */ /* 0x000fe20000000800 */
[----:B------:R-:W-:Y:S01]  /*8900*/  @!PT LDS RZ, [RZ] ;  /* 0x00000000fffff984 */ /* 0x000fe20000000800 */
[----:B------:R-:W-:Y:S01]  /*8910*/  @!PT LDS RZ, [RZ] ;  /* 0x00000000fffff984 */ /* 0x000fe20000000800 */
[----:B------:R3:W-:Y:S01]  /*8920*/  @!P2 LDGSTS.E.BYPASS.LTC128B.128 [R252+0xa800], desc[UR20][R12.64+0x80] ;  /* 0x0a8000800cfcafae */ /* 0x0007e2000b901d54 */
[----:B------:R-:W-:-:S02]  /*8930*/  @!P2 LEA.HI.X R19, R10, R7, R16, 0x1, P1 ;  /* 0x000000070a13a211 */ /* 0x000fc400008f0c10 */
[----:B------:R-:W-:Y:S01]  /*8940*/  IADD3.X R7, R16, UR25, RZ, P4, !PT ;  /* 0x0000001910077c10 */ /* 0x000fe2000a7fe4ff */
[----:B------:R3:W-:Y:S01]  /*8950*/  @P3 STS.128 [R252+0x9000], RZ ;  /* 0x009000fffc003388 */ /* 0x0007e20000000c00 */
[----:B----4-:R-:W-:-:S03]  /*8960*/  @!P3 LEA R4, P1, R6, R4, 0x1 ;  /* 0x000000040604b211 */ /* 0x010fc600078208ff */
[----:B------:R-:W-:Y:S01]  /*8970*/  @!PT LDS RZ, [RZ] ;  /* 0x00000000fffff984 */ /* 0x000fe20000000800 */
[----:B------:R-:W-:Y:S01]  /*8980*/  @!PT LDS RZ, [RZ] ;  /* 0x00000000fffff984 */ /* 0x000fe20000000800 */
[----:B------:R-:W-:Y:S01]  /*8990*/  @!PT LDS RZ, [RZ] ;  /* 0x00000000fffff984 */ /* 0x000fe20000000800 */
[----:B------:R3:W-:Y:S01]  /*89a0*/  @!P3 LDGSTS.E.BYPASS.LTC128B.128 [R252+0x9000], desc[UR20][R8.64] ;  /* 0x0900000008fcbfae */ /* 0x0007e2000b901d54 */
[----:B------:R-:W-:-:S03]  /*89b0*/  @!P3 LEA.HI.X R5, R6, R5, R7, 0x1, P1 ;  /* 0x000000050605b211 */ /* 0x000fc600008f0c07 */
[----:B------:R3:W-:Y:S04]  /*89c0*/  @P2 STS.128 [R252+0xb000], RZ ;  /* 0x00b000fffc002388 */ /* 0x0007e80000000c00 */
        /* <DEDUP_REMOVED lines=18> */
.L_x_221:
[----:B------:R-:W-:Y:S05]  /*8af0*/  BSYNC B0 ;  /* 0x0000000000007941 */ /* 0x000fea0003800000 */
.L_x_220:
[----:B------:R-:W0:Y:S02]  /*8b00*/  LDGDEPBAR ;  /* 0x00000000000079af */ /* 0x000e240000000000 */
.L_x_219:
[----:B-1-3--:R-:W2:Y:S04]  /*8b10*/  LDL.LU R4, [R1+0x38] ;  /* 0x0000380001047983 */ /* 0x00aea80000300800 */
[----:B------:R-:W3:Y:S04]  /*8b20*/  LDL.LU R27, [R1+0x3c] ;  /* 0x00003c00011b7983 */ /* 0x000ee80000300800 */
[----:B------:R-:W4:Y:S04]  /*8b30*/  LDL.LU R31, [R1+0x4c] ;  /* 0x00004c00011f7983 */ /* 0x000f280000300800 */
[----:B------:R-:W-:Y:S04]  /*8b40*/  STL [R1+0xa8], R251 ;  /* 0x0000a8fb01007387 */ /* 0x000fe80000100800 */
[----:B------:R-:W-:Y:S04]  /*8b50*/  STL [R1+0xa4], R250 ;  /* 0x0000a4fa01007387 */ /* 0x000fe80000100800 */
[----:B------:R-:W-:Y:S04]  /*8b60*/  STL [R1+0xa0], R249 ;  /* 0x0000a0f901007387 */ /* 0x000fe80000100800 */
[----:B------:R1:W-:Y:S01]  /*8b70*/  STL [R1+0x9c], R248 ;  /* 0x00009cf801007387 */ /* 0x0003e20000100800 */
[----:B------:R-:W-:-:S02]  /*8b80*/  FMNMX.FTZ R6, R3, R66, !PT ;  /* 0x0000004203067209 */ /* 0x000fc40007810000 */
[----:B------:R-:W-:Y:S01]  /*8b90*/  MOV R43, R58 ;  /* 0x0000003a002b7202 */ /* 0x000fe20000000f00 */
[----:B------:R-:W-:Y:S04]  /*8ba0*/  LDSM.16.MT88.4 R32, [R242+0xc000] ;  /* 0x00c00000f220783b */ /* 0x000fe80000004200 */
[----:B-1----:R-:W4:Y:S04]  /*8bb0*/  LDL.LU R248, [R1+0x58] ;  /* 0x0000580001f87983 */ /* 0x002f280000300800 */
[----:B------:R1:W-:Y:S04]  /*8bc0*/  STL [R1+0x98], R247 ;  /* 0x000098f701007387 */ /* 0x0003e80000100800 */
[----:B-1----:R-:W4:Y:S04]  /*8bd0*/  LDL.LU R247, [R1+0x5c] ;  /* 0x00005c0001f77983 */ /* 0x002f280000300800 */
[----:B------:R-:W-:Y:S04]  /*8be0*/  STL [R1+0x94], R246 ;  /* 0x000094f601007387 */ /* 0x000fe80000100800 */
[----:B------:R1:W-:Y:S04]  /*8bf0*/  STL [R1+0x90], R245 ;  /* 0x000090f501007387 */ /* 0x0003e80000100800 */
[----:B-1----:R-:W4:Y:S04]  /*8c00*/  LDL.LU R245, [R1+0x60] ;  /* 0x0000600001f57983 */ /* 0x002f280000300800 */
[----:B------:R-:W-:Y:S04]  /*8c10*/  STL [R1+0x8c], R243 ;  /* 0x00008cf301007387 */ /* 0x000fe80000100800 */
[----:B------:R-:W-:Y:S04]  /*8c20*/  STL [R1+0x88], R227 ;  /* 0x000088e301007387 */ /* 0x000fe80000100800 */
[----:B------:R-:W-:Y:S04]  /*8c30*/  STL [R1+0x84], R226 ;  /* 0x000084e201007387 */ /* 0x000fe80000100800 */
[----:B------:R-:W-:Y:S04]  /*8c40*/  STL [R1+0x80], R225 ;  /* 0x000080e101007387 */ /* 0x000fe80000100800 */
[----:B------:R1:W-:Y:S04]  /*8c50*/  STL [R1+0x7c], R224 ;  /* 0x00007ce001007387 */ /* 0x0003e80000100800 */
[----:B------:R1:W-:Y:S01]  /*8c60*/  STL [R1+0x78], R211 ;  /* 0x000078d301007387 */ /* 0x0003e20000100800 */
[----:B------:R-:W-:-:S02]  /*8c70*/  FMNMX.FTZ R5, R67, R6, !PT ;  /* 0x0000000643057209 */ /* 0x000fc40007810000 */
[----:B-1----:R-:W-:Y:S01]  /*8c80*/  MOV R224, R48 ;  /* 0x0000003000e07202 */ /* 0x002fe20000000f00 */
[----:B------:R-:W4:Y:S04]  /*8c90*/  LDL.LU R211, [R1+0x8] ;  /* 0x0000080001d37983 */ /* 0x000f280000300800 */
[----:B------:R-:W-:Y:S04]  /*8ca0*/  STL [R1+0x74], R210 ;  /* 0x000074d201007387 */ /* 0x000fe80000100800 */
[----:B------:R1:W-:Y:S01]  /*8cb0*/  STL [R1+0x70], R209 ;  /* 0x000070d101007387 */ /* 0x0003e20000100800 */
[----:B------:R-:W-:-:S02]  /*8cc0*/  FMNMX.FTZ R6, R62, R5, !PT ;  /* 0x000000053e067209 */ /* 0x000fc40007810000 */
[----:B------:R-:W-:Y:S01]  /*8cd0*/  MOV R226, R206 ;  /* 0x000000ce00e27202 */ /* 0x000fe20000000f00 */
[----:B------:R-:W-:Y:S04]  /*8ce0*/  LDSM.16.MT88.4 R48, [R241+0xc000] ;  /* 0x00c00000f130783b */ /* 0x000fe80000004200 */
[----:B-1----:R-:W4:Y:S04]  /*8cf0*/  LDL.LU R209, [R1+0x4] ;  /* 0x0000040001d17983 */ /* 0x002f280000300800 */
[----:B------:R1:W-:Y:S04]  /*8d00*/  STL [R1+0x6c], R208 ;  /* 0x00006cd001007387 */ /* 0x0003e80000100800 */
[----:B-1----:R-:W4:Y:S01]  /*8d10*/  LDL.LU R208, [R1+0x54] ;  /* 0x0000540001d07983 */ /* 0x002f220000300800 */
[----:B------:R-:W-:-:S04]  /*8d20*/  FMNMX.FTZ R5, R63, R6, !PT ;  /* 0x000000063f057209 */ /* 0x000fc80007810000 */
[----:B------:R-:W-:Y:S02]  /*8d30*/  FMNMX.FTZ R5, R43, R5, !PT ;  /* 0x000000052b057209 */ /* 0x000fe40007810000 */
[----:B------:R-:W-:Y:S02]  /*8d40*/  MOV R39, R218 ;  /* 0x000000da00277202 */ /* 0x000fe40000000f00 */
[----:B--2---:R-:W-:Y:S02]  /*8d50*/  MOV R38, R4 ;  /* 0x0000000400267202 */ /* 0x004fe40000000f00 */
[----:B------:R-:W-:-:S04]  /*8d60*/  FMNMX.FTZ R4, R196, R15, !PT ;  /* 0x0000000fc4047209 */ /* 0x000fc80007810000 */
[----:B------:R-:W-:-:S04]  /*8d70*/  FMNMX.FTZ R4, R65, R4, !PT ;  /* 0x0000000441047209 */ /* 0x000fc80007810000 */
[----:B------:R-:W-:-:S04]  /*8d80*/  FMNMX.FTZ R4, R199, R4, !PT ;  /* 0x00000004c7047209 */ /* 0x000fc80007810000 */
[----:B------:R-:W-:-:S04]  /*8d90*/  FMNMX.FTZ R4, R61, R4, !PT ;  /* 0x000000043d047209 */ /* 0x000fc80007810000 */
[----:B---3--:R-:W-:-:S04]  /*8da0*/  FMNMX.FTZ R4, R27, R4, !PT ;  /* 0x000000041b047209 */ /* 0x008fc80007810000 */
[----:B----4-:R-:W-:-:S04]  /*8db0*/  FMNMX.FTZ R4, R31, R4, !PT ;  /* 0x000000041f047209 */ /* 0x010fc80007810000 */
[----:B------:R-:W-:-:S04]  /*8dc0*/  FMNMX.FTZ R4, R52, R4, !PT ;  /* 0x0000000434047209 */ /* 0x000fc80007810000 */
[----:B------:R-:W-:-:S04]  /*8dd0*/  FMNMX.FTZ R4, R53, R4, !PT ;  /* 0x0000000435047209 */ /* 0x000fc80007810000 */
[----:B------:R-:W-:-:S04]  /*8de0*/  FMNMX.FTZ R4, R219, R4, !PT ;  /* 0x00000004db047209 */ /* 0x000fc80007810000 */
[----:B------:R-:W-:-:S04]  /*8df0*/  FMNMX.FTZ R4, R221, R4, !PT ;  /* 0x00000004dd047209 */ /* 0x000fc80007810000 */
        /* <DEDUP_REMOVED lines=12> */
[----:B------:R-:W-:Y:S01]  /*8ec0*/  FMNMX.FTZ R10, R220, R5, !PT ;  /* 0x00000005dc0a7209 */ /* 0x000fe20007810000 */
[----:B------:R-:W1:Y:S01]  /*8ed0*/  SHFL.BFLY PT, R8, R7, 0x2, 0x1f ;  /* 0x0c401f0007087f89 */ /* 0x000e6200000e0000 */
[----:B------:R-:W-:-:S02]  /*8ee0*/  FMNMX.FTZ R5, R0, R30, !PT ;  /* 0x0000001e00057209 */ /* 0x000fc40007810000 */
[----:B------:R-:W-:Y:S02]  /*8ef0*/  FMNMX.FTZ R9, R25, R4, !PT ;  /* 0x0000000419097209 */ /* 0x000fe40007810000 */
[----:B------:R-:W-:Y:S02]  /*8f00*/  FMNMX.FTZ R5, R14, R5, !PT ;  /* 0x000000050e057209 */ /* 0x000fe40007810000 */
[----:B------:R-:W-:Y:S02]  /*8f10*/  MOV R40, R216 ;  /* 0x000000d800287202 */ /* 0x000fe40000000f00 */
[----:B------:R-:W-:Y:S02]  /*8f20*/  FMNMX.FTZ R9, R39, R9, !PT ;  /* 0x0000000927097209 */ /* 0x000fe40007810000 */
[----:B------:R-:W-:Y:S02]  /*8f30*/  FMNMX.FTZ R5, R26, R5, !PT ;  /* 0x000000051a057209 */ /* 0x000fe40007810000 */
[----:B------:R-:W-:-:S02]  /*8f40*/  MOV R41, R217 ;  /* 0x000000d900297202 */ /* 0x000fc40000000f00 */
[----:B------:R-:W-:Y:S02]  /*8f50*/  FMNMX.FTZ R9, R40, R9, !PT ;  /* 0x0000000928097209 */ /* 0x000fe40007810000 */
[----:B------:R-:W-:Y:S02]  /*8f60*/  MOV R36, R214 ;  /* 0x000000d600247202 */ /* 0x000fe40000000f00 */
[----:B------:R-:W-:Y:S02]  /*8f70*/  FMNMX.FTZ R5, R24, R5, !PT ;  /* 0x0000000518057209 */ /* 0x000fe40007810000 */
[----:B------:R-:W-:Y:S02]  /*8f80*/  MOV R225, R205 ;  /* 0x000000cd00e17202 */ /* 0x000fe40000000f00 */
[----:B------:R-:W-:Y:S02]  /*8f90*/  FMNMX.FTZ R9, R41, R9, !PT ;  /* 0x0000000929097209 */ /* 0x000fe40007810000 */
[----:B------:R-:W-:-:S02]  /*8fa0*/  MOV R37, R215 ;  /* 0x000000d700257202 */ /* 0x000fc40000000f00 */
[----:B------:R-:W-:Y:S02]  /*8fb0*/  FMNMX.FTZ R5, R36, R5, !PT ;  /* 0x0000000524057209 */ /* 0x000fe40007810000 */
[----:B------:R-:W-:Y:S02]  /*8fc0*/  FMNMX.FTZ R9, R225, R9, !PT ;  /* 0x00000009e1097209 */ /* 0x000fe40007810000 */
[----:B------:R-:W-:Y:S02]  /*8fd0*/  MOV R243, R207 ;  /* 0x000000cf00f37202 */ /* 0x000fe40000000f00 */
        /* <DEDUP_REMOVED lines=10> */
[----:B------:R-:W-:Y:S02]  /*9080*/  FMNMX.FTZ R5, R222, R5, !PT ;  /* 0x00000005de057209 */ /* 0x000fe40007810000 */
[----:B------:R-:W-:Y:S02]  /*9090*/  MOV R227, R46 ;  /* 0x0000002e00e37202 */ /* 0x000fe40000000f00 */
[----:B------:R-:W-:Y:S02]  /*90a0*/  FMNMX.FTZ R5, R238, R5, !PT ;  /* 0x00000005ee057209 */ /* 0x000fe40007810000 */
[----:B------:R-:W-:Y:S02]  /*90b0*/  MOV R210, R28 ;  /* 0x0000001c00d27202 */ /* 0x000fe40000000f00 */
[----:B------:R-:W-:-:S04]  /*90c0*/  FMNMX.FTZ R6, R236, R5, !PT ;  /* 0x00000005ec067209 */ /* 0x000fc80007810000 */
[----:B------:R-:W-:-:S04]  /*90d0*/  FMNMX.FTZ R9, R197, R6, !PT ;  /* 0x00000006c5097209 */ /* 0x000fc80007810000 */
[----:B------:R-:W-:Y:S02]  /*90e0*/  FMNMX.FTZ R9, R198, R9, !PT ;  /* 0x00000009c6097209 */ /* 0x000fe40007810000 */
[----:B------:R-:W-:Y:S02]  /*90f0*/  FMNMX.FTZ R4, R211, R4, !PT ;  /* 0x00000004d3047209 */ /* 0x000fe40007810000 */
[----:B-1----:R-:W-:Y:S02]  /*9100*/  FMNMX.FTZ R231, R8, R231, !PT ;  /* 0x000000e708e77209 */ /* 0x002fe40007810000 */
[----:B------:R-:W-:Y:S02]  /*9110*/  FMNMX.FTZ R228, R212, R9, !PT ;  /* 0x00000009d4e47209 */ /* 0x000fe40007810000 */
[C---:B------:R-:W-:Y:S01]  /*9120*/  FSETP.NEU.FTZ.AND P6, PT, R231.reuse, -INF , PT ;  /* 0xff800000e700780b */ /* 0x040fe20003fdd000 */
[----:B------:R-:W-:Y:S01]  /*9130*/  FMUL.FTZ R5, R231, UR10 ;  /* 0x0000000ae7057c20 */ /* 0x000fe20008410000 */
[----:B------:R-:W-:-:S02]  /*9140*/  FMNMX.FTZ R228, R213, R228, !PT ;  /* 0x000000e4d5e47209 */ /* 0x000fc40007810000 */
[----:B------:R-:W-:-:S04]  /*9150*/  FMNMX.FTZ R10, R209, R10, !PT ;  /* 0x0000000ad10a7209 */ /* 0x000fc80007810000 */
[----:B------:R-:W-:-:S04]  /*9160*/  FMNMX.FTZ R10, R42, R10, !PT ;  /* 0x0000000a2a0a7209 */ /* 0x000fc80007810000 */
[----:B------:R-:W-:-:S04]  /*9170*/  FMNMX.FTZ R10, R227, R10, !PT ;  /* 0x0000000ae30a7209 */ /* 0x000fc80007810000 */
[----:B------:R-:W-:Y:S02]  /*9180*/  FMNMX.FTZ R10, R210, R10, !PT ;  /* 0x0000000ad20a7209 */ /* 0x000fe40007810000 */
[----:B------:R-:W-:-:S04]  /*9190*/  FMNMX.FTZ R4, R208, R4, !PT ;  /* 0x00000004d0047209 */ /* 0x000fc80007810000 */
[----:B------:R-:W-:-:S04]  /*91a0*/  FMNMX.FTZ R4, R233, R4, !PT ;  /* 0x00000004e9047209 */ /* 0x000fc80007810000 */
[----:B------:R-:W-:-:S04]  /*91b0*/  FMNMX.FTZ R4, R248, R4, !PT ;  /* 0x00000004f8047209 */ /* 0x000fc80007810000 */
[----:B------:R-:W-:-:S04]  /*91c0*/  FMNMX.FTZ R4, R247, R4, !PT ;  /* 0x00000004f7047209 */ /* 0x000fc80007810000 */
[----:B------:R-:W-:Y:S02]  /*91d0*/  FMNMX.FTZ R4, R245, R4, !PT ;  /* 0x00000004f5047209 */ /* 0x000fe40007810000 */
[----:B------:R-:W-:-:S03]  /*91e0*/  FMNMX.FTZ R10, R59, R10, !PT ;  /* 0x0000000a3b0a7209 */ /* 0x000fc60007810000 */
[----:B------:R-:W1:Y:S04]  /*91f0*/  SHFL.BFLY PT, R229, R4, 0x2, 0x1f ;  /* 0x0c401f0004e57f89 */ /* 0x000e6800000e0000 */
[----:B------:R-:W2:Y:S01]  /*9200*/  SHFL.BFLY PT, R7, R10, 0x2, 0x1f ;  /* 0x0c401f000a077f89 */ /* 0x000ea200000e0000 */
[----:B------:R-:W-:-:S03]  /*9210*/  FSEL R58, R5, RZ, P6 ;  /* 0x000000ff053a7208 */ /* 0x000fc60003000000 */
[----:B------:R-:W3:Y:S01]  /*9220*/  SHFL.BFLY PT, R5, R228, 0x2, 0x1f ;  /* 0x0c401f00e4057f89 */ /* 0x000ee200000e0000 */
[----:B-1----:R-:W-:Y:S02]  /*9230*/  FMNMX.FTZ R229, R4, R229, !PT ;  /* 0x000000e504e57209 */ /* 0x002fe40007810000 */
[----:B--2---:R-:W-:-:S03]  /*9240*/  FMNMX.FTZ R7, R10, R7, !PT ;  /* 0x000000070a077209 */ /* 0x004fc60007810000 */
[----:B------:R-:W1:Y:S01]  /*9250*/  SHFL.BFLY PT, R4, R229, 0x1, 0x1f ;  /* 0x0c201f00e5047f89 */ /* 0x000e6200000e0000 */
[----:B---3--:R-:W-:-:S03]  /*9260*/  FMNMX.FTZ R228, R228, R5, !PT ;  /* 0x00000005e4e47209 */ /* 0x008fc60007810000 */
[----:B------:R-:W2:Y:S04]  /*9270*/  SHFL.BFLY PT, R230, R7, 0x1, 0x1f ;  /* 0x0c201f0007e67f89 */ /* 0x000ea800000e0000 */
[----:B------:R-:W3:Y:S01]  /*9280*/  SHFL.BFLY PT, R5, R228, 0x1, 0x1f ;  /* 0x0c201f00e4057f89 */ /* 0x000ee200000e0000 */
[----:B-1----:R-:W-:Y:S02]  /*9290*/  FMNMX.FTZ R229, R229, R4, !PT ;  /* 0x00000004e5e57209 */ /* 0x002fe40007810000 */
[----:B--2---:R-:W-:-:S03]  /*92a0*/  FMNMX.FTZ R230, R7, R230, !PT ;  /* 0x000000e607e67209 */ /* 0x004fc60007810000 */
[C---:B------:R-:W-:Y:S01]  /*92b0*/  FMUL.FTZ R4, R229.reuse, UR10 ;  /* 0x0000000ae5047c20 */ /* 0x040fe20008410000 */
[----:B------:R-:W-:Y:S02]  /*92c0*/  FSETP.NEU.FTZ.AND P4, PT, R229, -INF , PT ;  /* 0xff800000e500780b */ /* 0x000fe40003f9d000 */
[C---:B------:R-:W-:Y:S01]  /*92d0*/  FSETP.NEU.FTZ.AND P5, PT, R230.reuse, -INF , PT ;  /* 0xff800000e600780b */ /* 0x040fe20003fbd000 */
[----:B------:R-:W-:Y:S01]  /*92e0*/  FMUL.FTZ R6, R230, UR10 ;  /* 0x0000000ae6067c20 */ /* 0x000fe20008410000 */
[----:B---3--:R-:W-:Y:S02]  /*92f0*/  FMNMX.FTZ R228, R228, R5, !PT ;  /* 0x00000005e4e47209 */ /* 0x008fe40007810000 */
[----:B------:R-:W-:Y:S02]  /*9300*/  FSEL R246, R4, RZ, P4 ;  /* 0x000000ff04f67208 */ /* 0x000fe40002000000 */
[----:B------:R-:W-:Y:S02]  /*9310*/  FSEL R5, R231, RZ, P6 ;  /* 0x000000ffe7057208 */ /* 0x000fe40003000000 */
[----:B------:R-:W-:-:S02]  /*9320*/  FSEL R4, R230, RZ, P5 ;  /* 0x000000ffe6047208 */ /* 0x000fc40002800000 */
[----:B------:R-:W-:Y:S02]  /*9330*/  FSETP.NEU.FTZ.AND P1, PT, R228, -INF , PT ;  /* 0xff800000e400780b */ /* 0x000fe40003f3d000 */
[----:B------:R-:W-:Y:S01]  /*9340*/  FSEL R23, R6, RZ, P5 ;  /* 0x000000ff06177208 */ /* 0x000fe20002800000 */
[----:B------:R-:W-:Y:S01]  /*9350*/  FADD.FTZ R6, R196, -R5 ;  /* 0x80000005c4067221 */ /* 0x000fe20000010000 */
[----:B------:R-:W-:Y:S01]  /*9360*/  FADD.FTZ R196, R3, -R4 ;  /* 0x8000000403c47221 */ /* 0x000fe20000010000 */
[----:B------:R-:W-:Y:S01]  /*9370*/  FFMA.FTZ R217, R17, UR10, -R246 ;  /* 0x0000000a11d97c23 */ /* 0x000fe200080108f6 */
[C---:B------:R-:W-:Y:S01]  /*9380*/  FSEL R3, R228.reuse, RZ, P1 ;  /* 0x000000ffe4037208 */ /* 0x040fe20000800000 */
[----:B------:R-:W-:Y:S01]  /*9390*/  FMUL.FTZ R215, R228, UR10 ;  /* 0x0000000ae4d77c20 */ /* 0x000fe20008410000 */
[----:B------:R-:W-:Y:S01]  /*93a0*/  FSEL R5, R229, RZ, P4 ;  /* 0x000000ffe5057208 */ /* 0x000fe20002000000 */
[----:B------:R-:W1:Y:S02]  /*93b0*/  LDSM.16.MT88.4 R16, [R244+0xc000] ;  /* 0x00c00000f410783b */ /* 0x000e640000004200 */
[----:B------:R-:W-:Y:S01]  /*93c0*/  FADD.FTZ R0, R0, -R3 ;  /* 0x8000000300007221 */ /* 0x000fe20000010000 */
[----:B------:R-:W-:Y:S01]  /*93d0*/  FSEL R215, R215, RZ, P1 ;  /* 0x000000ffd7d77208 */ /* 0x000fe20000800000 */
[----:B------:R-:W-:Y:S01]  /*93e0*/  FADD.FTZ R2, R2, -R5 ;  /* 0x8000000502027221 */ /* 0x000fe20000010000 */
[--C-:B------:R-:W-:Y:S01]  /*93f0*/  FFMA.FTZ R207, R199, UR10, -R58.reuse ;  /* 0x0000000ac7cf7c23 */ /* 0x100fe2000801083a */
[----:B------:R-:W-:Y:S01]  /*9400*/  FMUL.FTZ R3, R0, UR10 ;  /* 0x0000000a00037c20 */ /* 0x000fe20008410000 */
[--C-:B------:R-:W-:Y:S01]  /*9410*/  FFMA.FTZ R218, R65, UR10, -R58.reuse ;  /* 0x0000000a41da7c23 */ /* 0x100fe2000801083a */
[----:B------:R-:W-:Y:S01]  /*9420*/  FMUL.FTZ R2, R2, UR10 ;  /* 0x0000000a02027c20 */ /* 0x000fe20008410000 */
[----:B------:R-:W-:Y:S01]  /*9430*/  FFMA.FTZ R202, R61, UR10, -R58 ;  /* 0x0000000a3dca7c23 */ /* 0x000fe2000801083a */
[--C-:B------:R-:W-:Y:S01]  /*9440*/  FFMA.FTZ R216, R67, UR10, -R23.reuse ;  /* 0x0000000a43d87c23 */ /* 0x100fe20008010817 */
[--C-:B------:R-:W-:Y:S01]  /*9450*/  FFMA.FTZ R206, R62, UR10, -R23.reuse ;  /* 0x0000000a3ece7c23 */ /* 0x100fe20008010817 */
[----:B------:R-:W-:Y:S01]  /*9460*/  FFMA.FTZ R201, R63, UR10, -R23 ;  /* 0x0000000a3fc97c23 */ /* 0x000fe20008010817 */
[--C-:B------:R-:W-:Y:S01]  /*9470*/  FFMA.FTZ R204, R29, UR10, -R246.reuse ;  /* 0x0000000a1dcc7c23 */ /* 0x100fe200080108f6 */
[--C-:B------:R-:W-:Y:S01]  /*9480*/  FFMA.FTZ R205, R60, UR10, -R246.reuse ;  /* 0x0000000a3ccd7c23 */ /* 0x100fe200080108f6 */
[----:B------:R-:W-:Y:S01]  /*9490*/  FFMA.FTZ R200, R25, UR10, -R246 ;  /* 0x0000000a19c87c23 */ /* 0x000fe200080108f6 */
[--C-:B------:R-:W-:Y:S01]  /*94a0*/  FFMA.FTZ R214, R30, UR10, -R215.reuse ;  /* 0x0000000a1ed67c23 */ /* 0x100fe200080108d7 */
[--C-:B------:R-:W-:Y:S01]  /*94b0*/  FFMA.FTZ R199, R14, UR10, -R215.reuse ;  /* 0x0000000a0ec77c23 */ /* 0x100fe200080108d7 */
[--C-:B------:R-:W-:Y:S01]  /*94c0*/  FFMA.FTZ R203, R26, UR10, -R215.reuse ;  /* 0x0000000a1acb7c23 */ /* 0x100fe200080108d7 */
[----:B------:R-:W-:Y:S01]  /*94d0*/  FMUL.FTZ R196, R196, UR10 ;  /* 0x0000000ac4c47c20 */ /* 0x000fe20008410000 */
[----:B------:R-:W-:Y:S01]  /*94e0*/  FFMA.FTZ R0, R24, UR10, -R215 ;  /* 0x0000000a18007c23 */ /* 0x000fe200080108d7 */
[----:B------:R-:W-:Y:S01]  /*94f0*/  FFMA.FTZ R15, R15, UR10, -R58 ;  /* 0x0000000a0f0f7c23 */ /* 0x000fe2000801083a */
[----:B------:R-:W-:Y:S01]  /*9500*/  FFMA.FTZ R66, R66, UR10, -R23 ;  /* 0x0000000a42427c23 */ /* 0x000fe20008010817 */
[----:B------:R-:W-:Y:S01]  /*9510*/  FMUL.FTZ R4, R6, UR10 ;  /* 0x0000000a06047c20 */ /* 0x000fe20008410000 */
[----:B------:R-:W2:Y:S08]  /*9520*/  MUFU.EX2 R3, R3 ;  /* 0x0000000300037308 */ /* 0x000eb00000000800 */
[----:B------:R-:W3:Y:S08]  /*9530*/  MUFU.EX2 R2, R2 ;  /* 0x0000000200027308 */ /* 0x000ef00000000800 */
        /* <DEDUP_REMOVED lines=15> */
[----:B------:R-:W4:Y:S08]  /*9630*/  MUFU.EX2 R250, R4 ;  /* 0x0000000400fa7308 */ /* 0x000f300000000800 */
[----:B------:R-:W1:Y:S08]  /*9640*/  MUFU.EX2 R196, R196 ;  /* 0x000000c400c47308 */ /* 0x000e700000000800 */
[----:B------:R-:W1:Y:S01]  /*9650*/  MUFU.EX2 R0, R0 ;  /* 0x0000000000007308 */ /* 0x000e620000000800 */
[-C--:B--2---:R-:W-:Y:S01]  /*9660*/  FMUL.FTZ R22, R186, R3.reuse ;  /* 0x00000003ba167220 */ /* 0x084fe20000410000 */
[-C--:B---3--:R-:W-:Y:S01]  /*9670*/  FMUL.FTZ R8, R188, R2.reuse ;  /* 0x00000002bc087220 */ /* 0x088fe20000410000 */
[----:B------:R-:W-:Y:S01]  /*9680*/  FMUL.FTZ R9, R189, R2 ;  /* 0x00000002bd097220 */ /* 0x000fe20000410000 */
[-C--:B------:R-:W-:Y:S01]  /*9690*/  FMUL.FTZ R10, R190, R3.reuse ;  /* 0x00000003be0a7220 */ /* 0x080fe20000410000 */
[----:B------:R-:W-:Y:S01]  /*96a0*/  FMUL.FTZ R11, R191, R3 ;  /* 0x00000003bf0b7220 */ /* 0x000fe20000410000 */
[----:B------:R-:W-:Y:S01]  /*96b0*/  MOV R186, R23 ;  /* 0x0000001700ba7202 */ /* 0x000fe20000000f00 */
[-C--:B----4-:R-:W-:Y:S01]  /*96c0*/  FMUL.FTZ R12, R192, R250.reuse ;  /* 0x000000fac00c7220 */ /* 0x090fe20000410000 */
[----:B------:R-:W-:Y:S01]  /*96d0*/  FMUL.FTZ R13, R193, R250 ;  /* 0x000000fac10d7220 */ /* 0x000fe20000410000 */
[-C--:B-1----:R-:W-:Y:S01]  /*96e0*/  FMUL.FTZ R14, R194, R196.reuse ;  /* 0x000000c4c20e7220 */ /* 0x082fe20000410000 */
[----:B------:R-:W-:Y:S01]  /*96f0*/  FMUL.FTZ R15, R195, R196 ;  /* 0x000000c4c30f7220 */ /* 0x000fe20000410000 */
[----:B------:R-:W-:Y:S01]  /*9700*/  F2FP.F16.F32.PACK_AB R4, R218, R251 ;  /* 0x000000fbda04723e */ /* 0x000fe200000000ff */
[-C--:B------:R-:W-:Y:S01]  /*9710*/  FMUL.FTZ R20, R184, R2.reuse ;  /* 0x00000002b8147220 */ /* 0x080fe20000410000 */
[----:B------:R-:W-:Y:S01]  /*9720*/  F2FP.F16.F32.PACK_AB R5, R216, R249 ;  /* 0x000000f9d805723e */ /* 0x000fe200000000ff */
[----:B------:R-:W-:Y:S01]  /*9730*/  FMUL.FTZ R21, R185, R2 ;  /* 0x00000002b9157220 */ /* 0x000fe20000410000 */
[----:B------:R-:W-:Y:S01]  /*9740*/  F2FP.F16.F32.PACK_AB R6, R202, R207 ;  /* 0x000000cfca06723e */ /* 0x000fe200000000ff */
[----:B------:R-:W-:Y:S01]  /*9750*/  FMUL.FTZ R23, R187, R3 ;  /* 0x00000003bb177220 */ /* 0x000fe20000410000 */
[----:B------:R-:W-:Y:S01]  /*9760*/  F2FP.F16.F32.PACK_AB R7, R201, R206 ;  /* 0x000000cec907723e */ /* 0x000fe200000000ff */
[-C--:B------:R-:W-:Y:S01]  /*9770*/  FMUL.FTZ R180, R180, R250.reuse ;  /* 0x000000fab4b47220 */ /* 0x080fe20000410000 */
[----:B------:R-:W-:Y:S01]  /*9780*/  F2FP.F16.F32.PACK_AB R188, R204, R217 ;  /* 0x000000d9ccbc723e */ /* 0x000fe200000000ff */
[----:B------:R-:W-:Y:S01]  /*9790*/  FMUL.FTZ R181, R181, R250 ;  /* 0x000000fab5b57220 */ /* 0x000fe20000410000 */
[----:B------:R-:W-:Y:S01]  /*97a0*/  F2FP.F16.F32.PACK_AB R189, R199, R214 ;  /* 0x000000d6c7bd723e */ /* 0x000fe200000000ff */
[-C--:B------:R-:W-:Y:S01]  /*97b0*/  FMUL.FTZ R182, R182, R196.reuse ;  /* 0x000000c4b6b67220 */ /* 0x080fe20000410000 */
[----:B------:R-:W-:Y:S01]  /*97c0*/  F2FP.F16.F32.PACK_AB R190, R200, R205 ;  /* 0x000000cdc8be723e */ /* 0x000fe200000000ff */
[----:B------:R-:W-:Y:S01]  /*97d0*/  FMUL.FTZ R183, R183, R196 ;  /* 0x000000c4b7b77220 */ /* 0x000fe20000410000 */
[----:B------:R-:W-:Y:S01]  /*97e0*/  F2FP.F16.F32.PACK_AB R191, R0, R203 ;  /* 0x000000cb00bf723e */ /* 0x000fe200000000ff */
[----:B------:R-:W-:Y:S01]  /*97f0*/  HMMA.16816.F32 R12, R4, R16, R12 ;  /* 0x00000010040c723c */ /* 0x000fe2000000180c */
[----:B------:R-:W-:Y:S01]  /*9800*/  FMUL.FTZ R28, R68, R250 ;  /* 0x000000fa441c7220 */ /* 0x000fe20000410000 */
[----:B------:R-:W-:Y:S01]  /*9810*/  MOV R68, R43 ;  /* 0x0000002b00447202 */ /* 0x000fe20000000f00 */
[----:B------:R-:W-:Y:S01]  /*9820*/  FMUL.FTZ R46, R86, R196 ;  /* 0x000000c4562e7220 */ /* 0x000fe20000410000 */
[----:B------:R-:W-:-:S02]  /*9830*/  MOV R184, R45 ;  /* 0x0000002d00b87202 */ /* 0x000fc40000000f00 */
[----:B------:R-:W-:Y:S01]  /*9840*/  MOV R62, R41 ;  /* 0x00000029003e7202 */ /* 0x000fe20000000f00 */
[C---:B------:R-:W-:Y:S01]  /*9850*/  HMMA.16816.F32 R8, R188.reuse, R16, R8 ;  /* 0x00000010bc08723c */ /* 0x040fe20000001808 */
[----:B------:R-:W-:Y:S01]  /*9860*/  MOV R185, R44 ;  /* 0x0000002c00b97202 */ /* 0x000fe20000000f00 */
[----:B------:R-:W-:Y:S01]  /*9870*/  FMUL.FTZ R44, R84, R250 ;  /* 0x000000fa542c7220 */ /* 0x000fe20000410000 */
[----:B------:R-:W-:Y:S02]  /*9880*/  MOV R63, R40 ;  /* 0x00000028003f7202 */ /* 0x000fe40000000f00 */
[----:B------:R-:W-:Y:S01]  /*9890*/  MOV R61, R54 ;  /* 0x00000036003d7202 */ /* 0x000fe20000000f00 */
[-C--:B------:R-:W-:Y:S01]  /*98a0*/  HMMA.16816.F32 R20, R188, R18.reuse, R20 ;  /* 0x00000012bc14723c */ /* 0x080fe20000001814 */
[----:B------:R-:W-:Y:S01]  /*98b0*/  MOV R60, R42 ;  /* 0x0000002a003c7202 */ /* 0x000fe20000000f00 */
[----:B------:R-:W-:Y:S01]  /*98c0*/  FMUL.FTZ R45, R85, R250 ;  /* 0x000000fa552d7220 */ /* 0x000fe20000410000 */
[----:B------:R-:W-:Y:S01]  /*98d0*/  MOV R195, R52 ;  /* 0x0000003400c37202 */ /* 0x000fe20000000f00 */
[----:B------:R-:W-:Y:S01]  /*98e0*/  FMUL.FTZ R47, R87, R196 ;  /* 0x000000c4572f7220 */ /* 0x000fe20000410000 */
[-C--:B------:R-:W-:Y:S01]  /*98f0*/  FMUL.FTZ R24, R72, R2.reuse ;  /* 0x0000000248187220 */ /* 0x080fe20000410000 */
[C---:B------:R-:W-:Y:S01]  /*9900*/  HMMA.16816.F32 R16, R4.reuse, R18, R180 ;  /* 0x000000120410723c */ /* 0x040fe200000018b4 */
[-C--:B------:R-:W-:Y:S01]  /*9910*/  FMUL.FTZ R40, R88, R2.reuse ;  /* 0x0000000258287220 */ /* 0x080fe20000410000 */
[-C--:B------:R-:W-:Y:S01]  /*9920*/  FMUL.FTZ R41, R89, R2.reuse ;  /* 0x0000000259297220 */ /* 0x080fe20000410000 */
[-C--:B------:R-:W-:Y:S01]  /*9930*/  FMUL.FTZ R42, R90, R3.reuse ;  /* 0x000000035a2a7220 */ /* 0x080fe20000410000 */
[-C--:B------:R-:W-:Y:S01]  /*9940*/  FMUL.FTZ R43, R91, R3.reuse ;  /* 0x000000035b2b7220 */ /* 0x080fe20000410000 */
[-C--:B------:R-:W-:Y:S01]  /*9950*/  FMUL.FTZ R52, R92, R2.reuse ;  /* 0x000000025c347220 */ /* 0x080fe20000410000 */
[----:B------:R-:W-:Y:S01]  /*9960*/  FMUL.FTZ R54, R94, R3 ;  /* 0x000000035e367220 */ /* 0x000fe20000410000 */
[----:B------:R-:W-:Y:S01]  /*9970*/  MOV R182, R55 ;  /* 0x0000003700b67202 */ /* 0x000fe20000000f00 */
[----:B------:R-:W-:Y:S01]  /*9980*/  FMUL.FTZ R55, R95, R3 ;  /* 0x000000035f377220 */ /* 0x000fe20000410000 */
[----:B------:R-:W-:Y:S01]  /*9990*/  MOV R181, R53 ;  /* 0x0000003500b57202 */ /* 0x000fe20000000f00 */
[----:B------:R-:W-:Y:S01]  /*99a0*/  FMUL.FTZ R53, R93, R2 ;  /* 0x000000025d357220 */ /* 0x000fe20000410000 */
[-C--:B------:R-:W-:Y:S01]  /*99b0*/  FMUL.FTZ R96, R96, R250.reuse ;  /* 0x000000fa60607220 */ /* 0x080fe20000410000 */
[----:B------:R-:W-:Y:S01]  /*99c0*/  FMUL.FTZ R97, R97, R250 ;  /* 0x000000fa61617220 */ /* 0x000fe20000410000 */
[-C--:B------:R-:W-:Y:S01]  /*99d0*/  FMUL.FTZ R98, R98, R196.reuse ;  /* 0x000000c462627220 */ /* 0x080fe20000410000 */
[----:B------:R-:W-:Y:S01]  /*99e0*/  FMUL.FTZ R99, R99, R196 ;  /* 0x000000c463637220 */ /* 0x000fe20000410000 */
[----:B------:R-:W-:Y:S01]  /*99f0*/  MOV R180, R27 ;  /* 0x0000001b00b47202 */ /* 0x000fe20000000f00 */
[-C--:B------:R-:W-:Y:S01]  /*9a00*/  HMMA.16816.F32 R44, R4, R48.reuse, R44 ;  /* 0x00000030042c723c */ /* 0x080fe2000000182c */
[----:B------:R-:W-:Y:S01]  /*9a10*/  MOV R183, R39 ;  /* 0x0000002700b77202 */ /* 0x000fe20000000f00 */
[----:B------:R-:W1:Y:S04]  /*9a20*/  LDSM.16.MT88.4 R64, [R240+0xc000] ;  /* 0x00c00000f040783b */ /* 0x000e680000004200 */
[----:B------:R-:W-:Y:S01]  /*9a30*/  HMMA.16816.F32 R40, R188, R48, R40 ;  /* 0x00000030bc28723c */ /* 0x000fe20000001828 */
[----:B------:R-:W-:-:S05]  /*9a40*/  MOV R72, R61 ;  /* 0x0000003d00487202 */ /* 0x000fca0000000f00 */
[----:B------:R-:W-:Y:S01]  /*9a50*/  HMMA.16816.F32 R52, R188, R50, R52 ;  /* 0x00000032bc34723c */ /* 0x000fe20000001834 */
[----:B------:R-:W-:-:S05]  /*9a60*/  FMUL.FTZ R61, R101, R250 ;  /* 0x000000fa653d7220 */ /* 0x000fca0000410000 */
[----:B------:R-:W-:Y:S01]  /*9a70*/  HMMA.16816.F32 R48, R4, R50, R96 ;  /* 0x000000320430723c */ /* 0x000fe20000001860 */
[----:B------:R-:W-:-:S06]  /*9a80*/  MOV R101, R182 ;  /* 0x000000b600657202 */ /* 0x000fcc0000000f00 */
[----:B------:R-:W-:Y:S02]  /*9a90*/  MOV R99, R180 ;  /* 0x000000b400637202 */ /* 0x000fe40000000f00 */
[----:B------:R-:W-:Y:S02]  /*9aa0*/  MOV R180, R183 ;  /* 0x000000b700b47202 */ /* 0x000fe40000000f00 */
[----:B------:R-:W-:Y:S01]  /*9ab0*/  MOV R183, R58 ;  /* 0x0000003a00b77202 */ /* 0x000fe20000000f00 */
[----:B------:R-:W-:Y:S01]  /*9ac0*/  FMUL.FTZ R58, R106, R3 ;  /* 0x000000036a3a7220 */ /* 0x000fe20000410000 */
[----:B------:R-:W-:Y:S02]  /*9ad0*/  MOV R106, R185 ;  /* 0x000000b9006a7202 */ /* 0x000fe40000000f00 */
[----:B------:R-:W-:Y:S02]  /*9ae0*/  MOV R98, R181 ;  /* 0x000000b500627202 */ /* 0x000fe40000000f00 */
[----:B------:R-:W-:Y:S01]  /*9af0*/  MOV R182, R62 ;  /* 0x0000003e00b67202 */ /* 0x000fe20000000f00 */
[----:B------:R-:W-:Y:S01]  /*9b00*/  FMUL.FTZ R62, R102, R196 ;  /* 0x000000c4663e7220 */ /* 0x000fe20000410000 */
        /* <DEDUP_REMOVED lines=22> */
[----:B------:R-:W-:-:S02]  /*9c70*/  MOV R71, R187 ;  /* 0x000000bb00477202 */ /* 0x000fc40000000f00 */
[----:B------:R-:W-:Y:S01]  /*9c80*/  MOV R138, R106 ;  /* 0x0000006a008a7202 */ /* 0x000fe20000000f00 */
[----:B------:R-:W-:Y:S01]  /*9c90*/  FMUL.FTZ R30, R70, R196 ;  /* 0x000000c4461e7220 */ /* 0x000fe20000410000 */
[----:B------:R-:W-:Y:S01]  /*9ca0*/  MOV R165, R173 ;  /* 0x000000ad00a57202 */ /* 0x000fe20000000f00 */
[----:B------:R-:W-:Y:S01]  /*9cb0*/  FMUL.FTZ R70, R110, R3 ;  /* 0x000000036e467220 */ /* 0x000fe20000410000 */
[----:B------:R-:W-:Y:S02]  /*9cc0*/  MOV R173, R172 ;  /* 0x000000ac00ad7202 */ /* 0x000fe40000000f00 */
        /* <DEDUP_REMOVED lines=11> */
[----:B------:R-:W-:Y:S01]  /*9d80*/  MOV R157, R98 ;  /* 0x00000062009d7202 */ /* 0x000fe20000000f00 */
[----:B------:R-:W-:Y:S01]  /*9d90*/  FMUL.FTZ R98, R150, R3 ;  /* 0x0000000396627220 */ /* 0x000fe20000410000 */
[----:B------:R-:W-:Y:S01]  /*9da0*/  FFMA.FTZ R144, R165, UR10, -R215 ;  /* 0x0000000aa5907c23 */ /* 0x000fe200080108d7 */
[----:B------:R-:W-:Y:S01]  /*9db0*/  MOV R150, R172 ;  /* 0x000000ac00967202 */ /* 0x000fe20000000f00 */
[----:B------:R-:W2:Y:S01]  /*9dc0*/  LDL.LU R165, [R1+0x48] ;  /* 0x0000480001a57983 */ /* 0x000ea20000300800 */
[----:B------:R-:W-:Y:S02]  /*9dd0*/  MOV R172, R185 ;  /* 0x000000b900ac7202 */ /* 0x000fe40000000f00 */
[----:B------:R-:W-:-:S02]  /*9de0*/  MOV R185, R184 ;  /* 0x000000b800b97202 */ /* 0x000fc40000000f00 */
[----:B------:R-:W3:Y:S01]  /*9df0*/  LDL.LU R184, [R1+0x44] ;  /* 0x0000440001b87983 */ /* 0x000ee20000300800 */
[----:B------:R-:W-:Y:S01]  /*9e00*/  MOV R187, R60 ;  /* 0x0000003c00bb7202 */ /* 0x000fe20000000f00 */
[----:B------:R-:W-:Y:S01]  /*9e10*/  FMUL.FTZ R60, R100, R250 ;  /* 0x000000fa643c7220 */ /* 0x000fe20000410000 */
[----:B------:R-:W-:Y:S01]  /*9e20*/  MOV R192, R37 ;  /* 0x0000002500c07202 */ /* 0x000fe20000000f00 */
[----:B------:R-:W-:Y:S01]  /*9e30*/  FMUL.FTZ R56, R104, R2 ;  /* 0x0000000268387220 */ /* 0x000fe20000410000 */
[----:B------:R-:W-:Y:S01]  /*9e40*/  MOV R193, R36 ;  /* 0x0000002400c17202 */ /* 0x000fe20000000f00 */
        /* <DEDUP_REMOVED lines=15> */
[----:B-1----:R-:W-:Y:S01]  /*9f40*/  HMMA.16816.F32 R60, R4, R64, R60 ;  /* 0x00000040043c723c */ /* 0x002fe2000000183c */
[-C--:B------:R-:W-:Y:S01]  /*9f50*/  FMUL.FTZ R76, R116, R250.reuse ;  /* 0x000000fa744c7220 */ /* 0x080fe20000410000 */
[----:B------:R-:W-:Y:S01]  /*9f60*/  FMUL.FTZ R77, R117, R250 ;  /* 0x000000fa754d7220 */ /* 0x000fe20000410000 */
[-C--:B------:R-:W-:Y:S01]  /*9f70*/  FMUL.FTZ R78, R118, R196.reuse ;  /* 0x000000c4764e7220 */ /* 0x080fe20000410000 */
[----:B------:R-:W-:-:S02]  /*9f80*/  FMUL.FTZ R79, R119, R196 ;  /* 0x000000c4774f7220 */ /* 0x000fc40000410000 */
[C---:B------:R-:W-:Y:S01]  /*9f90*/  HMMA.16816.F32 R56, R188.reuse, R64, R56 ;  /* 0x00000040bc38723c */ /* 0x040fe20000001838 */
[-C--:B------:R-:W-:Y:S01]  /*9fa0*/  FMUL.FTZ R84, R124, R2.reuse ;  /* 0x000000027c547220 */ /* 0x080fe20000410000 */
[----:B------:R-:W-:Y:S01]  /*9fb0*/  FMUL.FTZ R85, R125, R2 ;  /* 0x000000027d557220 */ /* 0x000fe20000410000 */
[-C--:B------:R-:W-:Y:S01]  /*9fc0*/  FMUL.FTZ R86, R126, R3.reuse ;  /* 0x000000037e567220 */ /* 0x080fe20000410000 */
[----:B------:R-:W-:Y:S01]  /*9fd0*/  FMUL.FTZ R87, R127, R3 ;  /* 0x000000037f577220 */ /* 0x000fe20000410000 */
[----:B------:R-:W-:Y:S01]  /*9fe0*/  LDSM.16.MT88.4 R116, [R242+0xe000] ;  /* 0x00e00000f274783b */ /* 0x000fe20000004200 */
[----:B------:R-:W-:Y:S03]  /*9ff0*/  HMMA.16816.F32 R68, R188, R66, R68 ;  /* 0x00000042bc44723c */ /* 0x000fe60000001844 */
[----:B------:R-:W-:Y:S03]  /*a000*/  LDSM.16.MT88.4 R124, [R241+0xe000] ;  /* 0x00e00000f17c783b */ /* 0x000fe60000004200 */
[-C--:B------:R-:W-:Y:S06]  /*a010*/  HMMA.16816.F32 R28, R4, R32.reuse, R28 ;  /* 0x00000020041c723c */ /* 0x080fec000000181c */
[C---:B------:R-:W-:Y:S06]  /*a020*/  HMMA.16816.F32 R24, R188.reuse, R32, R24 ;  /* 0x00000020bc18723c */ /* 0x040fec0000001818 */
[----:B------:R-:W-:Y:S06]  /*a030*/  HMMA.16816.F32 R36, R188, R34, R36 ;  /* 0x00000022bc24723c */ /* 0x000fec0000001824 */
[C---:B------:R-:W-:Y:S06]  /*a040*/  HMMA.16816.F32 R64, R4.reuse, R66, R112 ;  /* 0x000000420440723c */ /* 0x040fec0000001870 */
[----:B------:R-:W-:Y:S01]  /*a050*/  HMMA.16816.F32 R32, R4, R34, R80 ;  /* 0x000000220420723c */ /* 0x000fe20000001850 */
[----:B------:R-:W-:Y:S01]  /*a060*/  MOV R115, R180 ;  /* 0x000000b400737202 */ /* 0x000fe20000000f00 */
[----:B------:R-:W1:Y:S01]  /*a070*/  LDSM.16.MT88.4 R80, [R244+0xe000] ;  /* 0x00e00000f450783b */ /* 0x000e620000004200 */
[----:B------:R-:W-:-:S02]  /*a080*/  MOV R114, R181 ;  /* 0x000000b500727202 */ /* 0x000fc40000000f00 */
[----:B------:R-:W-:Y:S02]  /*a090*/  MOV R113, R182 ;  /* 0x000000b600717202 */ /* 0x000fe40000000f00 */
[----:B------:R-:W-:Y:S02]  /*a0a0*/  MOV R112, R183 ;  /* 0x000000b700707202 */ /* 0x000fe40000000f00 */
[----:B------:R-:W4:Y:S01]  /*a0b0*/  LDSM.16.MT88.4 R180, [R240+0xe000] ;  /* 0x00e00000f0b4783b */ /* 0x000f220000004200 */
[-C--:B------:R-:W-:Y:S01]  /*a0c0*/  FMUL.FTZ R88, R136, R2.reuse ;  /* 0x0000000288587220 */ /* 0x080fe20000410000 */
[----:B------:R-:W-:Y:S01]  /*a0d0*/  MOV R136, R99 ;  /* 0x0000006300887202 */ /* 0x000fe20000000f00 */
[----:B------:R-:W-:Y:S01]  /*a0e0*/  FMUL.FTZ R100, R164, R2 ;  /* 0x00000002a4647220 */ /* 0x000fe20000410000 */
[----:B------:R-:W-:Y:S01]  /*a0f0*/  FMUL.FTZ R99, R151, R3 ;  /* 0x0000000397637220 */ /* 0x000fe20000410000 */
[----:B------:R-:W-:Y:S01]  /*a100*/  MOV R164, R112 ;  /* 0x0000007000a47202 */ /* 0x000fe20000000f00 */
[----:B------:R-:W-:Y:S01]  /*a110*/  FMUL.FTZ R73, R121, R2 ;  /* 0x0000000279497220 */ /* 0x000fe20000410000 */
[----:B------:R-:W-:Y:S01]  /*a120*/  MOV R151, R149 ;  /* 0x0000009500977202 */ /* 0x000fe20000000f00 */
[-C--:B------:R-:W-:Y:S01]  /*a130*/  FMUL.FTZ R74, R122, R3.reuse ;  /* 0x000000037a4a7220 */ /* 0x080fe20000410000 */
[-C--:B------:R-:W-:Y:S01]  /*a140*/  FMUL.FTZ R75, R123, R3.reuse ;  /* 0x000000037b4b7220 */ /* 0x080fe20000410000 */
[----:B------:R-:W-:Y:S01]  /*a150*/  MOV R149, R224 ;  /* 0x000000e000957202 */ /* 0x000fe20000000f00 */
[----:B------:R-:W-:Y:S01]  /*a160*/  FMUL.FTZ R121, R145, R250 ;  /* 0x000000fa91797220 */ /* 0x000fe20000410000 */
[-C--:B------:R-:W-:Y:S01]  /*a170*/  FMUL.FTZ R122, R146, R196.reuse ;  /* 0x000000c4927a7220 */ /* 0x080fe20000410000 */
[----:B------:R-:W-:Y:S01]  /*a180*/  FMUL.FTZ R123, R147, R196 ;  /* 0x000000c4937b7220 */ /* 0x000fe20000410000 */
[----:B------:R1:W-:Y:S01]  /*a190*/  MUFU.EX2 R224, R144 ;  /* 0x0000009000e07308 */ /* 0x0003e20000000800 */
[----:B------:R-:W-:Y:S01]  /*a1a0*/  FMUL.FTZ R89, R137, R2 ;  /* 0x0000000289597220 */ /* 0x000fe20000410000 */
[-C--:B------:R-:W-:Y:S01]  /*a1b0*/  FMUL.FTZ R91, R139, R3.reuse ;  /* 0x000000038b5b7220 */ /* 0x080fe20000410000 */
[-C--:B------:R-:W-:Y:S01]  /*a1c0*/  FMUL.FTZ R94, R142, R3.reuse ;  /* 0x000000038e5e7220 */ /* 0x080fe20000410000 */
[----:B------:R-:W-:Y:S01]  /*a1d0*/  FMUL.FTZ R95, R143, R3 ;  /* 0x000000038f5f7220 */ /* 0x000fe20000410000 */
[----:B------:R-:W-:Y:S01]  /*a1e0*/  MOV R139, R111 ;  /* 0x0000006f008b7202 */ /* 0x000fe20000000f00 */
[--C-:B------:R-:W-:Y:S01]  /*a1f0*/  FFMA.FTZ R136, R136, UR10, -R164.reuse ;  /* 0x0000000a88887c23 */ /* 0x100fe200080108a4 */
[----:B------:R-:W-:Y:S01]  /*a200*/  MOV R142, R110 ;  /* 0x0000006e008e7202 */ /* 0x000fe20000000f00 */
[--C-:B------:R-:W-:Y:S01]  /*a210*/  FFMA.FTZ R137, R194, UR10, -R164.reuse ;  /* 0x0000000ac2897c23 */ /* 0x100fe200080108a4 */
[----:B------:R-:W-:Y:S01]  /*a220*/  MOV R143, R107 ;  /* 0x0000006b008f7202 */ /* 0x000fe20000000f00 */
[-C--:B------:R-:W-:Y:S01]  /*a230*/  FMUL.FTZ R92, R140, R2.reuse ;  /* 0x000000028c5c7220 */ /* 0x080fe20000410000 */
[-C--:B------:R-:W-:Y:S01]  /*a240*/  FMUL.FTZ R93, R141, R2.reuse ;  /* 0x000000028d5d7220 */ /* 0x080fe20000410000 */
[-C--:B------:R-:W-:Y:S01]  /*a250*/  FMUL.FTZ R96, R148, R2.reuse ;  /* 0x0000000294607220 */ /* 0x080fe20000410000 */
[----:B------:R-:W-:Y:S01]  /*a260*/  FMUL.FTZ R104, R156, R2 ;  /* 0x000000029c687220 */ /* 0x000fe20000410000 */
[-C--:B------:R-:W-:Y:S01]  /*a270*/  FMUL.FTZ R110, R174, R3.reuse ;  /* 0x00000003ae6e7220 */ /* 0x080fe20000410000 */
[----:B-1----:R-:W1:Y:S01]  /*a280*/  LDSM.16.MT88.4 R144, [R242+0xc800] ;  /* 0x00c80000f290783b */ /* 0x002e620000004200 */
        /* <DEDUP_REMOVED lines=13> */
[----:B------:R4:W-:Y:S01]  /*a360*/  MUFU.EX2 R156, R136 ;  /* 0x00000088009c7308 */ /* 0x0009e20000000800 */
[--C-:B------:R-:W-:Y:S01]  /*a370*/  FFMA.FTZ R135, R195, UR10, -R164.reuse ;  /* 0x0000000ac3877c23 */ /* 0x100fe200080108a4 */
[----:B------:R-:W-:Y:S01]  /*a380*/  FFMA.FTZ R134, R157, UR10, -R164 ;  /* 0x0000000a9d867c23 */ /* 0x000fe200080108a4 */
[--C-:B------:R-:W-:Y:S01]  /*a390*/  FFMA.FTZ R132, R143, UR10, -R186.reuse ;  /* 0x0000000a8f847c23 */ /* 0x100fe200080108ba */
[----:B------:R-:W-:-:S04]  /*a3a0*/  FFMA.FTZ R133, R142, UR10, -R186 ;  /* 0x0000000a8e857c23 */ /* 0x000fc800080108ba */
[----:B------:R1:W1:Y:S01]  /*a3b0*/  MUFU.EX2 R193, R137 ;  /* 0x0000008900c17308 */ /* 0x0002620000000800 */
[----:B------:R-:W-:Y:S01]  /*a3c0*/  HMMA.16816.F32 R72, R188, R80, R72 ;  /* 0x00000050bc48723c */ /* 0x000fe20000001848 */
[----:B----4-:R-:W-:-:S05]  /*a3d0*/  FFMA.FTZ R136, R139, UR10, -R186 ;  /* 0x0000000a8b887c23 */ /* 0x010fca00080108ba */
[----:B------:R-:W-:Y:S01]  /*a3e0*/  HMMA.16816.F32 R84, R188, R82, R84 ;  /* 0x00000052bc54723c */ /* 0x000fe20000001854 */
[----:B------:R4:W-:Y:S01]  /*a3f0*/  MUFU.EX2 R195, R135 ;  /* 0x0000008700c37308 */ /* 0x0009e20000000800 */
[----:B------:R-:W-:Y:S01]  /*a400*/  FFMA.FTZ R139, R243, UR10, -R215 ;  /* 0x0000000af38b7c23 */ /* 0x000fe200080108d7 */
[----:B-1----:R-:W-:-:S03]  /*a410*/  FFMA.FTZ R137, R226, UR10, -R186 ;  /* 0x0000000ae2897c23 */ /* 0x002fc600080108ba */
[C---:B------:R-:W-:Y:S03]  /*a420*/  HMMA.16816.F32 R88, R188.reuse, R116, R88 ;  /* 0x00000074bc58723c */ /* 0x040fe60000001858 */
[----:B------:R1:W-:Y:S03]  /*a430*/  MUFU.EX2 R227, R134 ;  /* 0x0000008600e37308 */ /* 0x0003e60000000800 */
[C---:B------:R-:W-:Y:S05]  /*a440*/  HMMA.16816.F32 R92, R188.reuse, R118, R92 ;  /* 0x00000076bc5c723c */ /* 0x040fea000000185c */
[----:B------:R1:W-:Y:S01]  /*a450*/  MUFU.EX2 R157, R132 ;  /* 0x00000084009d7308 */ /* 0x0003e20000000800 */
[--C-:B----4-:R-:W-:Y:S01]  /*a460*/  FFMA.FTZ R135, R148, UR10, -R246.reuse ;  /* 0x0000000a94877c23 */ /* 0x110fe200080108f6 */
[C---:B------:R-:W-:Y:S06]  /*a470*/  HMMA.16816.F32 R96, R188.reuse, R124, R96 ;  /* 0x0000007cbc60723c */ /* 0x040fec0000001860 */
[----:B------:R4:W-:Y:S01]  /*a480*/  MUFU.EX2 R159, R136 ;  /* 0x00000088009f7308 */ /* 0x0009e20000000800 */
[----:B------:R-:W-:Y:S01]  /*a490*/  HMMA.16816.F32 R108, R188, R126, R108 ;  /* 0x0000007ebc6c723c */ /* 0x000fe2000000186c */
[----:B-1----:R-:W-:-:S05]  /*a4a0*/  FFMA.FTZ R134, R141, UR10, -R246 ;  /* 0x0000000a8d867c23 */ /* 0x002fca00080108f6 */
[C---:B------:R-:W-:Y:S01]  /*a4b0*/  HMMA.16816.F32 R104, R188.reuse, R180, R104 ;  /* 0x000000b4bc68723c */ /* 0x040fe20000001868 */
[----:B------:R1:W-:Y:S01]  /*a4c0*/  MUFU.EX2 R226, R137 ;  /* 0x0000008900e27308 */ /* 0x0003e20000000800 */
[--C-:B------:R-:W-:Y:S01]  /*a4d0*/  FFMA.FTZ R132, R140, UR10, -R246.reuse ;  /* 0x0000000a8c847c23 */ /* 0x100fe200080108f6 */
[----:B------:R-:W-:Y:S01]  /*a4e0*/  MOV R174, R138 ;  /* 0x0000008a00ae7202 */ /* 0x000fe20000000f00 */
[-C--:B------:R-:W-:Y:S01]  /*a4f0*/  FMUL.FTZ R176, R176, R250.reuse ;  /* 0x000000fab0b07220 */ /* 0x080fe20000410000 */
[----:B------:R-:W-:Y:S01]  /*a500*/  FMUL.FTZ R177, R177, R250 ;  /* 0x000000fab1b17220 */ /* 0x000fe20000410000 */
[----:B------:R-:W-:Y:S01]  /*a510*/  HMMA.16816.F32 R100, R188, R182, R100 ;  /* 0x000000b6bc64723c */ /* 0x000fe20000001864 */
[-C--:B------:R-:W-:Y:S01]  /*a520*/  FMUL.FTZ R178, R178, R196.reuse ;  /* 0x000000c4b2b27220 */ /* 0x080fe20000410000 */
[----:B------:R-:W-:Y:S01]  /*a530*/  FMUL.FTZ R179, R179, R196 ;  /* 0x000000c4b3b37220 */ /* 0x000fe20000410000 */
[----:B------:R1:W1:Y:S01]  /*a540*/  MUFU.EX2 R191, R133 ;  /* 0x0000008500bf7308 */ /* 0x0002620000000800 */
[--C-:B----4-:R-:W-:Y:S01]  /*a550*/  FFMA.FTZ R136, R194, UR10, -R215.reuse ;  /* 0x0000000ac2887c23 */ /* 0x110fe200080108d7 */
[-C--:B------:R-:W-:Y:S01]  /*a560*/  FMUL.FTZ R152, R152, R250.reuse ;  /* 0x000000fa98987220 */ /* 0x080fe20000410000 */
[C---:B------:R-:W-:Y:S01]  /*a570*/  HMMA.16816.F32 R112, R4.reuse, R116, R112 ;  /* 0x000000740470723c */ /* 0x040fe20000001870 */
[----:B------:R-:W-:Y:S01]  /*a580*/  FMUL.FTZ R153, R153, R250 ;  /* 0x000000fa99997220 */ /* 0x000fe20000410000 */
[-C--:B------:R-:W-:Y:S01]  /*a590*/  FMUL.FTZ R154, R154, R196.reuse ;  /* 0x000000c49a9a7220 */ /* 0x080fe20000410000 */
[----:B------:R-:W-:Y:S01]  /*a5a0*/  FMUL.FTZ R155, R155, R196 ;  /* 0x000000c49b9b7220 */ /* 0x000fe20000410000 */
[--C-:B------:R-:W-:Y:S01]  /*a5b0*/  FFMA.FTZ R232, R232, UR10, -R246.reuse ;  /* 0x0000000ae8e87c23 */ /* 0x100fe200080108f6 */
[--C-:B-1----:R-:W-:Y:S01]  /*a5c0*/  FFMA.FTZ R137, R192, UR10, -R215.reuse ;  /* 0x0000000ac0897c23 */ /* 0x102fe200080108d7 */
[----:B------:R-:W-:Y:S01]  /*a5d0*/  MUFU.EX2 R148, R135 ;  /* 0x0000008700947308 */ /* 0x000fe20000000800 */
[C---:B------:R-:W-:Y:S01]  /*a5e0*/  HMMA.16816.F32 R120, R4.reuse, R124, R120 ;  /* 0x0000007c0478723c */ /* 0x040fe20000001878 */
[--C-:B------:R-:W-:Y:S01]  /*a5f0*/  FFMA.FTZ R235, R235, UR10, -R246.reuse ;  /* 0x0000000aebeb7c23 */ /* 0x100fe200080108f6 */
[--C-:B------:R-:W-:Y:S01]  /*a600*/  FFMA.FTZ R234, R234, UR10, -R215.reuse ;  /* 0x0000000aeaea7c23 */ /* 0x100fe200080108d7 */
[--C-:B------:R-:W-:Y:S01]  /*a610*/  FFMA.FTZ R222, R222, UR10, -R215.reuse ;  /* 0x0000000adede7c23 */ /* 0x100fe200080108d7 */
[--C-:B------:R-:W-:Y:S01]  /*a620*/  FFMA.FTZ R238, R238, UR10, -R215.reuse ;  /* 0x0000000aeeee7c23 */ /* 0x100fe200080108d7 */
[----:B------:R-:W-:Y:S01]  /*a630*/  FFMA.FTZ R236, R236, UR10, -R215 ;  /* 0x0000000aecec7c23 */ /* 0x000fe200080108d7 */
[----:B------:R-:W-:Y:S01]  /*a640*/  FFMA.FTZ R133, R225, UR10, -R246 ;  /* 0x0000000ae1857c23 */ /* 0x000fe200080108f6 */
[----:B------:R-:W1:Y:S01]  /*a650*/  MUFU.EX2 R190, R134 ;  /* 0x0000008600be7308 */ /* 0x000e620000000800 */
[-C--:B------:R-:W-:Y:S01]  /*a660*/  FMUL.FTZ R128, R128, R250.reuse ;  /* 0x000000fa80807220 */ /* 0x080fe20000410000 */
[----:B------:R-:W-:Y:S01]  /*a670*/  FMUL.FTZ R129, R129, R250 ;  /* 0x000000fa81817220 */ /* 0x000fe20000410000 */
[-C--:B------:R-:W-:Y:S01]  /*a680*/  FMUL.FTZ R130, R130, R196.reuse ;  /* 0x000000c482827220 */ /* 0x080fe20000410000 */
[----:B------:R-:W-:Y:S01]  /*a690*/  FMUL.FTZ R131, R131, R196 ;  /* 0x000000c483837220 */ /* 0x000fe20000410000 */
[----:B------:R-:W-:Y:S01]  /*a6a0*/  HMMA.16816.F32 R76, R4, R80, R76 ;  /* 0x00000050044c723c */ /* 0x000fe2000000184c */
[-C--:B------:R-:W-:Y:S01]  /*a6b0*/  FMUL.FTZ R160, R160, R250.reuse ;  /* 0x000000faa0a07220 */ /* 0x080fe20000410000 */
[----:B------:R-:W-:Y:S01]  /*a6c0*/  FMUL.FTZ R161, R161, R250 ;  /* 0x000000faa1a17220 */ /* 0x000fe20000410000 */
[----:B------:R4:W-:Y:S01]  /*a6d0*/  MUFU.EX2 R158, R132 ;  /* 0x00000084009e7308 */ /* 0x0009e20000000800 */
[-C--:B------:R-:W-:Y:S01]  /*a6e0*/  FMUL.FTZ R162, R162, R196.reuse ;  /* 0x000000c4a2a27220 */ /* 0x080fe20000410000 */
[----:B------:R-:W-:Y:S01]  /*a6f0*/  FMUL.FTZ R163, R163, R196 ;  /* 0x000000c4a3a37220 */ /* 0x000fe20000410000 */
[--C-:B------:R-:W-:Y:S01]  /*a700*/  FFMA.FTZ R219, R219, UR10, -R164.reuse ;  /* 0x0000000adbdb7c23 */ /* 0x100fe200080108a4 */
[--C-:B------:R-:W-:Y:S01]  /*a710*/  FFMA.FTZ R221, R221, UR10, -R164.reuse ;  /* 0x0000000adddd7c23 */ /* 0x100fe200080108a4 */
[----:B------:R-:W-:Y:S01]  /*a720*/  FFMA.FTZ R237, R237, UR10, -R164 ;  /* 0x0000000aeded7c23 */ /* 0x000fe200080108a4 */
[--C-:B------:R-:W-:Y:S01]  /*a730*/  FFMA.FTZ R220, R220, UR10, -R186.reuse ;  /* 0x0000000adcdc7c23 */ /* 0x100fe200080108ba */
[--C-:B------:R-:W-:Y:S01]  /*a740*/  FFMA.FTZ R223, R223, UR10, -R186.reuse ;  /* 0x0000000adfdf7c23 */ /* 0x100fe200080108ba */
[----:B------:R1:W-:Y:S01]  /*a750*/  MUFU.EX2 R225, R133 ;  /* 0x0000008500e17308 */ /* 0x0003e20000000800 */
[--C-:B------:R-:W-:Y:S01]  /*a760*/  FFMA.FTZ R239, R239, UR10, -R186.reuse ;  /* 0x0000000aefef7c23 */ /* 0x100fe200080108ba */
[----:B------:R-:W-:Y:S01]  /*a770*/  FFMA.FTZ R187, R187, UR10, -R186 ;  /* 0x0000000abbbb7c23 */ /* 0x000fe200080108ba */
[----:B------:R-:W-:Y:S05]  /*a780*/  LDSM.16.MT88.4 R140, [R244+0xc800] ;  /* 0x00c80000f48c783b */ /* 0x000fea0000004200 */
[----:B------:R1:W-:Y:S08]  /*a790*/  MUFU.EX2 R194, R136 ;  /* 0x0000008800c27308 */ /* 0x0003f00000000800 */
[----:B------:R-:W1:Y:S08]  /*a7a0*/  MUFU.EX2 R192, R137 ;  /* 0x0000008900c07308 */ /* 0x000e700000000800 */
[----:B------:R-:W1:Y:S01]  /*a7b0*/  MUFU.EX2 R243, R139 ;  /* 0x0000008b00f37308 */ /* 0x000e620000000800 */
[----:B----4-:R-:W-:-:S02]  /*a7c0*/  F2FP.F16.F32.PACK_AB R132, R193, R156 ;  /* 0x0000009cc184723e */ /* 0x010fc400000000ff */
[----:B-1----:R-:W-:Y:S02]  /*a7d0*/  F2FP.F16.F32.PACK_AB R133, R191, R157 ;  /* 0x0000009dbf85723e */ /* 0x002fe400000000ff */
[----:B------:R-:W-:Y:S02]  /*a7e0*/  F2FP.F16.F32.PACK_AB R134, R227, R195 ;  /* 0x000000c3e386723e */ /* 0x000fe400000000ff */
[----:B------:R-:W-:Y:S02]  /*a7f0*/  F2FP.F16.F32.PACK_AB R135, R226, R159 ;  /* 0x0000009fe287723e */ /* 0x000fe400000000ff */
[----:B------:R-:W-:Y:S02]  /*a800*/  F2FP.F16.F32.PACK_AB R136, R190, R148 ;  /* 0x00000094be88723e */ /* 0x000fe400000000ff */
[----:B------:R-:W-:Y:S02]  /*a810*/  F2FP.F16.F32.PACK_AB R137, R192, R194 ;  /* 0x000000c2c089723e */ /* 0x000fe400000000ff */
[----:B------:R-:W-:-:S02]  /*a820*/  F2FP.F16.F32.PACK_AB R138, R225, R158 ;  /* 0x0000009ee18a723e */ /* 0x000fc400000000ff */
[----:B------:R-:W-:Y:S01]  /*a830*/  F2FP.F16.F32.PACK_AB R139, R224, R243 ;  /* 0x000000f3e08b723e */ /* 0x000fe200000000ff */
[-C--:B------:R-:W-:Y:S06]  /*a840*/  HMMA.16816.F32 R28, R132, R144.reuse, R28 ;  /* 0x00000090841c723c */ /* 0x080fec000000181c */
[C---:B------:R-:W-:Y:S06]  /*a850*/  HMMA.16816.F32 R24, R136.reuse, R144, R24 ;  /* 0x000000908818723c */ /* 0x040fec0000001818 */
[-C--:B------:R-:W-:Y:S06]  /*a860*/  HMMA.16816.F32 R36, R136, R146.reuse, R36 ;  /* 0x000000928824723c */ /* 0x080fec0000001824 */
[----:B------:R-:W-:Y:S01]  /*a870*/  HMMA.16816.F32 R32, R132, R146, R32 ;  /* 0x000000928420723c */ /* 0x000fe20000001820 */
[----:B------:R-:W1:Y:S05]  /*a880*/  LDSM.16.MT88.4 R144, [R240+0xc800] ;  /* 0x00c80000f090783b */ /* 0x000e6a0000004200 */
[C---:B------:R-:W-:Y:S01]  /*a890*/  HMMA.16816.F32 R116, R4.reuse, R118, R176 ;  /* 0x000000760474723c */ /* 0x040fe200000018b0 */
[----:B------:R-:W4:Y:S05]  /*a8a0*/  LDSM.16.MT88.4 R176, [R242+0xe800] ;  /* 0x00e80000f2b0783b */ /* 0x000f2a0000004200 */
[----:B------:R-:W-:Y:S01]  /*a8b0*/  HMMA.16816.F32 R124, R4, R126, R152 ;  /* 0x0000007e047c723c */ /* 0x000fe20000001898 */
[----:B------:R-:W-:Y:S05]  /*a8c0*/  LDSM.16.MT88.4 R152, [R241+0xf000] ;  /* 0x00f00000f198783b */ /* 0x000fea0000004200 */
[-C--:B-1----:R-:W-:Y:S06]  /*a8d0*/  HMMA.16816.F32 R60, R132, R144.reuse, R60 ;  /* 0x00000090843c723c */ /* 0x082fec000000183c */
[C---:B------:R-:W-:Y:S06]  /*a8e0*/  HMMA.16816.F32 R56, R136.reuse, R144, R56 ;  /* 0x000000908838723c */ /* 0x040fec0000001838 */
[-C--:B------:R-:W-:Y:S06]  /*a8f0*/  HMMA.16816.F32 R68, R136, R146.reuse, R68 ;  /* 0x000000928844723c */ /* 0x080fec0000001844 */
[----:B------:R-:W-:Y:S01]  /*a900*/  HMMA.16816.F32 R64, R132, R146, R64 ;  /* 0x000000928440723c */ /* 0x000fe20000001840 */
[----:B------:R-:W1:Y:S05]  /*a910*/  LDSM.16.MT88.4 R144, [R241+0xe800] ;  /* 0x00e80000f190783b */ /* 0x000e6a0000004200 */
[C---:B----4-:R-:W-:Y:S06]  /*a920*/  HMMA.16816.F32 R88, R136.reuse, R176, R88 ;  /* 0x000000b08858723c */ /* 0x050fec0000001858 */
[----:B------:R-:W-:Y:S06]  /*a930*/  HMMA.16816.F32 R92, R136, R178, R92 ;  /* 0x000000b2885c723c */ /* 0x000fec000000185c */
[C---:B------:R-:W-:Y:S06]  /*a940*/  HMMA.16816.F32 R112, R132.reuse, R176, R112 ;  /* 0x000000b08470723c */ /* 0x040fec0000001870 */
[----:B------:R-:W-:Y:S07]  /*a950*/  HMMA.16816.F32 R176, R132, R178, R116 ;  /* 0x000000b284b0723c */ /* 0x000fee0000001874 */
[----:B------:R-:W-:Y:S01]  /*a960*/  FFMA.FTZ R116, R149, UR10, -R164 ;  /* 0x0000000a95747c23 */ /* 0x000fe200080108a4 */
[----:B------:R-:W-:Y:S01]  /*a970*/  MOV R149, R210 ;  /* 0x000000d200957202 */ /* 0x000fe20000000f00 */
[----:B------:R-:W-:-:S02]  /*a980*/  FFMA.FTZ R117, R211, UR10, -R246 ;  /* 0x0000000ad3757c23 */ /* 0x000fc400080108f6 */
[----:B------:R4:W-:Y:S01]  /*a990*/  MUFU.EX2 R210, R116 ;  /* 0x0000007400d27308 */ /* 0x0009e20000000800 */
[----:B-1----:R-:W-:Y:S07]  /*a9a0*/  HMMA.16816.F32 R108, R136, R146, R108 ;  /* 0x00000092886c723c */ /* 0x002fee000000186c */
[----:B------:R-:W-:Y:S01]  /*a9b0*/  MUFU.EX2 R232, R232 ;  /* 0x000000e800e87308 */ /* 0x000fe20000000800 */
[----:B----4-:R-:W-:-:S07]  /*a9c0*/  FFMA.FTZ R116, R208, UR10, -R246 ;  /* 0x0000000ad0747c23 */ /* 0x010fce00080108f6 */
[----:B------:R-:W1:Y:S08]  /*a9d0*/  MUFU.EX2 R235, R235 ;  /* 0x000000eb00eb7308 */ /* 0x000e700000000800 */
[----:B------:R-:W-:Y:S08]  /*a9e0*/  MUFU.EX2 R211, R117 ;  /* 0x0000007500d37308 */ /* 0x000ff00000000800 */
[----:B------:R1:W-:Y:S08]  /*a9f0*/  MUFU.EX2 R208, R116 ;  /* 0x0000007400d07308 */ /* 0x0003f00000000800 */
[----:B------:R-:W-:Y:S08]  /*aa00*/  MUFU.EX2 R234, R234 ;  /* 0x000000ea00ea7308 */ /* 0x000ff00000000800 */
[----:B------:R-:W4:Y:S08]  /*aa10*/  MUFU.EX2 R222, R222 ;  /* 0x000000de00de7308 */ /* 0x000f300000000800 */
[----:B------:R-:W-:Y:S08]  /*aa20*/  MUFU.EX2 R238, R238 ;  /* 0x000000ee00ee7308 */ /* 0x000ff00000000800 */
[----:B------:R-:W3:Y:S01]  /*aa30*/  MUFU.EX2 R236, R236 ;  /* 0x000000ec00ec7308 */ /* 0x000ee20000000800 */
[----:B------:R-:W-:Y:S01]  /*aa40*/  HMMA.16816.F32 R80, R4, R82, R128 ;  /* 0x000000520450723c */ /* 0x000fe20000001880 */
[----:B------:R-:W-:-:S06]  /*aa50*/  FFMA.FTZ R118, R209, UR10, -R186 ;  /* 0x0000000ad1767c23 */ /* 0x000fcc00080108ba */
[-C--:B------:R-:W-:Y:S01]  /*aa60*/  FMUL.FTZ R128, R168, R250.reuse ;  /* 0x000000faa8807220 */ /* 0x080fe20000410000 */
[----:B------:R-:W-:Y:S01]  /*aa70*/  FMUL.FTZ R129, R169, R250 ;  /* 0x000000faa9817220 */ /* 0x000fe20000410000 */
[-C--:B------:R-:W-:Y:S01]  /*aa80*/  FMUL.FTZ R130, R170, R196.reuse ;  /* 0x000000c4aa827220 */ /* 0x080fe20000410000 */
[----:B------:R-:W-:Y:S01]  /*aa90*/  FMUL.FTZ R131, R171, R196 ;  /* 0x000000c4ab837220 */ /* 0x000fe20000410000 */
[----:B------:R3:W-:Y:S01]  /*aaa0*/  MUFU.EX2 R209, R118 ;  /* 0x0000007600d17308 */ /* 0x0007e20000000800 */
[----:B--2---:R-:W-:Y:S01]  /*aab0*/  FFMA.FTZ R165, R165, R250, R251 ;  /* 0x000000faa5a57223 */ /* 0x004fe200000100fb */
[----:B-1----:R-:W-:Y:S01]  /*aac0*/  F2FP.F16.F32.PACK_AB R116, R235, R232 ;  /* 0x000000e8eb74723e */ /* 0x002fe200000000ff */
[----:B------:R1:W5:Y:S01]  /*aad0*/  LDL.LU R251, [R1+0xa8] ;  /* 0x0000a80001fb7983 */ /* 0x0003620000300800 */
[----:B----4-:R-:W-:Y:S02]  /*aae0*/  F2FP.F16.F32.PACK_AB R117, R222, R234 ;  /* 0x000000eade75723e */ /* 0x010fe400000000ff */
[----:B---3--:R-:W-:Y:S01]  /*aaf0*/  F2FP.F16.F32.PACK_AB R119, R236, R238 ;  /* 0x000000eeec77723e */ /* 0x008fe200000000ff */
[C---:B------:R-:W-:Y:S01]  /*ab00*/  HMMA.16816.F32 R128, R4.reuse, R180, R128 ;  /* 0x000000b40480723c */ /* 0x040fe20000001880 */
[----:B------:R1:W5:Y:S01]  /*ab10*/  LDL.LU R250, [R1+0xa4] ;  /* 0x0000a40001fa7983 */ /* 0x0003620000300800 */
[----:B------:R-:W-:Y:S01]  /*ab20*/  FFMA.FTZ R167, R184, R196, R249 ;  /* 0x000000c4b8a77223 */ /* 0x000fe200000100f9 */
[--C-:B------:R-:W-:Y:S01]  /*ab30*/  FFMA.FTZ R189, R174, UR10, -R164.reuse ;  /* 0x0000000aaebd7c23 */ /* 0x100fe200080108a4 */
[----:B------:R-:W-:Y:S01]  /*ab40*/  FFMA.FTZ R188, R151, UR10, -R164 ;  /* 0x0000000a97bc7c23 */ /* 0x000fe200080108a4 */
[----:B------:R1:W5:Y:S01]  /*ab50*/  LDL.LU R249, [R1+0xa0] ;  /* 0x0000a00001f97983 */ /* 0x0003620000300800 */
[----:B------:R-:W-:Y:S01]  /*ab60*/  HMMA.16816.F32 R4, R4, R182, R160 ;  /* 0x000000b60404723c */ /* 0x000fe200000018a0 */
[----:B------:R-:W-:Y:S01]  /*ab70*/  FFMA.FTZ R181, R185, UR10, -R186 ;  /* 0x0000000ab9b57c23 */ /* 0x000fe200080108ba */
[----:B------:R-:W-:Y:S01]  /*ab80*/  F2FP.F16.F32.PACK_AB R118, R208, R211 ;  /* 0x000000d3d076723e */ /* 0x000fe200000000ff */
[----:B------:R-:W-:Y:S01]  /*ab90*/  FFMA.FTZ R185, R248, UR10, -R246 ;  /* 0x0000000af8b97c23 */ /* 0x000fe200080108f6 */
[----:B------:R-:W-:-:S03]  /*aba0*/  FFMA.FTZ R180, R172, UR10, -R186 ;  /* 0x0000000aacb47c23 */ /* 0x000fc600080108ba */
[--C-:B------:R-:W-:Y:S01]  /*abb0*/  FFMA.FTZ R182, R150, UR10, -R164.reuse ;  /* 0x0000000a96b67c23 */ /* 0x100fe200080108a4 */
[----:B------:R-:W-:Y:S01]  /*abc0*/  FFMA.FTZ R183, R173, UR10, -R164 ;  /* 0x0000000aadb77c23 */ /* 0x000fe200080108a4 */
[----:B------:R-:W-:Y:S01]  /*abd0*/  FFMA.FTZ R166, R149, UR10, -R186 ;  /* 0x0000000a95a67c23 */ /* 0x000fe200080108ba */
[----:B------:R1:W5:Y:S01]  /*abe0*/  LDL.LU R248, [R1+0x9c] ;  /* 0x00009c0001f87983 */ /* 0x0003620000300800 */
[--C-:B------:R-:W-:Y:S01]  /*abf0*/  FFMA.FTZ R184, R247, UR10, -R246.reuse ;  /* 0x0000000af7b87c23 */ /* 0x100fe200080108f6 */
[--C-:B------:R-:W-:Y:S01]  /*ac00*/  FFMA.FTZ R186, R233, UR10, -R246.reuse ;  /* 0x0000000ae9ba7c23 */ /* 0x100fe200080108f6 */
[----:B------:R-:W-:Y:S01]  /*ac10*/  FFMA.FTZ R164, R245, UR10, -R246 ;  /* 0x0000000af5a47c23 */ /* 0x000fe200080108f6 */
[----:B------:R1:W5:Y:S01]  /*ac20*/  LDL.LU R247, [R1+0x98] ;  /* 0x0000980001f77983 */ /* 0x0003620000300800 */
[----:B------:R-:W-:Y:S03]  /*ac30*/  HMMA.16816.F32 R172, R116, R154, R108 ;  /* 0x0000009a74ac723c */ /* 0x000fe6000000186c */
[----:B------:R1:W5:Y:S04]  /*ac40*/  LDL.LU R246, [R1+0x94] ;  /* 0x0000940001f67983 */ /* 0x0003680000300800 */
[----:B------:R1:W5:Y:S04]  /*ac50*/  LDL.LU R245, [R1+0x90] ;  /* 0x0000900001f57983 */ /* 0x0003680000300800 */
[----:B------:R-:W2:Y:S04]  /*ac60*/  LDL.LU R108, [R1+0x40] ;  /* 0x00004000016c7983 */ /* 0x000ea80000300800 */
[----:B------:R-:W3:Y:S01]  /*ac70*/  LDL.LU R109, [R1+0x24] ;  /* 0x00002400016d7983 */ /* 0x000ee20000300800 */
[-C--:B------:R-:W-:Y:S06]  /*ac80*/  HMMA.16816.F32 R12, R132, R140.reuse, R12 ;  /* 0x0000008c840c723c */ /* 0x080fec000000180c */
[C---:B------:R-:W-:Y:S06]  /*ac90*/  HMMA.16816.F32 R8, R136.reuse, R140, R8 ;  /* 0x0000008c8808723c */ /* 0x040fec0000001808 */
[-C--:B------:R-:W-:Y:S06]  /*aca0*/  HMMA.16816.F32 R20, R136, R142.reuse, R20 ;  /* 0x0000008e8814723c */ /* 0x080fec0000001814 */
[C---:B------:R-:W-:Y:S01]  /*acb0*/  HMMA.16816.F32 R16, R132.reuse, R142, R16 ;  /* 0x0000008e8410723c */ /* 0x040fe20000001810 */
[----:B------:R-:W4:Y:S05]  /*acc0*/  LDSM.16.MT88.4 R140, [R241+0xc800] ;  /* 0x00c80000f18c783b */ /* 0x000f2a0000004200 */
[-C--:B----4-:R-:W-:Y:S06]  /*acd0*/  HMMA.16816.F32 R44, R132, R140.reuse, R44 ;  /* 0x0000008c842c723c */ /* 0x090fec000000182c */
        /* <DEDUP_REMOVED lines=9> */
[C---:B------:R-:W-:Y:S06]  /*ad70*/  HMMA.16816.F32 R120, R132.reuse, R144, R120 ;  /* 0x000000908478723c */ /* 0x040fec0000001878 */
[C---:B------:R-:W-:Y:S01]  /*ad80*/  HMMA.16816.F32 R124, R132.reuse, R146, R124 ;  /* 0x00000092847c723c */ /* 0x040fe2000000187c */
[----:B------:R-:W-:Y:S08]  /*ad90*/  MUFU.EX2 R219, R219 ;  /* 0x000000db00db7308 */ /* 0x000ff00000000800 */
[----:B------:R-:W1:Y:S01]  /*ada0*/  MUFU.EX2 R221, R221 ;  /* 0x000000dd00dd7308 */ /* 0x000e620000000800 */
[C---:B----4-:R-:W-:Y:S01]  /*adb0*/  HMMA.16816.F32 R168, R132.reuse, R140, R128 ;  /* 0x0000008c84a8723c */ /* 0x050fe20000001880 */
[----:B------:R-:W-:Y:S05]  /*adc0*/  LDSM.16.MT88.4 R128, [R241+0xd000] ;  /* 0x00d00000f180783b */ /* 0x000fea0000004200 */
[----:B------:R-:W-:Y:S01]  /*add0*/  HMMA.16816.F32 R4, R132, R142, R4 ;  /* 0x0000008e8404723c */ /* 0x000fe20000001804 */
[----:B------:R-:W4:Y:S01]  /*ade0*/  LDSM.16.MT88.4 R132, [R242+0xd000] ;  /* 0x00d00000f284783b */ /* 0x000f220000004200 */
[----:B------:R-:W1:Y:S08]  /*adf0*/  MUFU.EX2 R237, R237 ;  /* 0x000000ed00ed7308 */ /* 0x000e700000000800 */
[----:B------:R-:W-:Y:S08]  /*ae00*/  MUFU.EX2 R220, R220 ;  /* 0x000000dc00dc7308 */ /* 0x000ff00000000800 */
[----:B------:R-:W4:Y:S08]  /*ae10*/  MUFU.EX2 R223, R223 ;  /* 0x000000df00df7308 */ /* 0x000f300000000800 */
[----:B------:R-:W4:Y:S01]  /*ae20*/  MUFU.EX2 R239, R239 ;  /* 0x000000ef00ef7308 */ /* 0x000f220000000800 */
[----:B-1----:R-:W-:-:S02]  /*ae30*/  F2FP.F16.F32.PACK_AB R160, R221, R219 ;  /* 0x000000dbdda0723e */ /* 0x002fc400000000ff */
[----:B------:R-:W-:Y:S02]  /*ae40*/  F2FP.F16.F32.PACK_AB R162, R210, R237 ;  /* 0x000000edd2a2723e */ /* 0x000fe400000000ff */
[----:B----4-:R-:W-:Y:S02]  /*ae50*/  F2FP.F16.F32.PACK_AB R161, R223, R220 ;  /* 0x000000dcdfa1723e */ /* 0x010fe400000000ff */
[----:B------:R-:W-:Y:S01]  /*ae60*/  F2FP.F16.F32.PACK_AB R163, R209, R239 ;  /* 0x000000efd1a3723e */ /* 0x000fe200000000ff */
[-C--:B------:R-:W-:Y:S06]  /*ae70*/  HMMA.16816.F32 R24, R116, R132.reuse, R24 ;  /* 0x000000847418723c */ /* 0x080fec0000001818 */
[----:B------:R-:W-:Y:S06]  /*ae80*/  HMMA.16816.F32 R28, R160, R132, R28 ;  /* 0x00000084a01c723c */ /* 0x000fec000000181c */
[-C--:B------:R-:W-:Y:S06]  /*ae90*/  HMMA.16816.F32 R36, R116, R134.reuse, R36 ;  /* 0x000000867424723c */ /* 0x080fec0000001824 */
[C---:B------:R-:W-:Y:S01]  /*aea0*/  HMMA.16816.F32 R32, R160.reuse, R134, R32 ;  /* 0x00000086a020723c */ /* 0x040fe20000001820 */
[----:B------:R-:W1:Y:S05]  /*aeb0*/  LDSM.16.MT88.4 R132, [R240+0xd000] ;  /* 0x00d00000f084783b */ /* 0x000e6a0000004200 */
[-C--:B------:R-:W-:Y:S06]  /*aec0*/  HMMA.16816.F32 R44, R160, R128.reuse, R44 ;  /* 0x00000080a02c723c */ /* 0x080fec000000182c */
[C---:B------:R-:W-:Y:S06]  /*aed0*/  HMMA.16816.F32 R40, R116.reuse, R128, R40 ;  /* 0x000000807428723c */ /* 0x040fec0000001828 */
[-C--:B------:R-:W-:Y:S06]  /*aee0*/  HMMA.16816.F32 R52, R116, R130.reuse, R52 ;  /* 0x000000827434723c */ /* 0x080fec0000001834 */
[----:B------:R-:W-:Y:S01]  /*aef0*/  HMMA.16816.F32 R48, R160, R130, R48 ;  /* 0x00000082a030723c */ /* 0x000fe20000001830 */
[----:B------:R-:W4:Y:S01]  /*af00*/  LDSM.16.MT88.4 R128, [R244+0xf000] ;  /* 0x00f00000f480783b */ /* 0x000f220000004200 */
[----:B------:R-:W-:-:S04]  /*af10*/  MOV R196, R148 ;  /* 0x0000009400c47202 */ /* 0x000fc80000000f00 */
[C---:B------:R-:W-:Y:S01]  /*af20*/  HMMA.16816.F32 R96, R136.reuse, R144, R96 ;  /* 0x000000908860723c */ /* 0x040fe20000001860 */
[----:B------:R-:W2:Y:S05]  /*af30*/  LDSM.16.MT88.4 R144, [R242+0xf000] ;  /* 0x00f00000f290783b */ /* 0x000eaa0000004200 */
[C---:B------:R-:W-:Y:S06]  /*af40*/  HMMA.16816.F32 R104, R136.reuse, R140, R104 ;  /* 0x0000008c8868723c */ /* 0x040fec0000001868 */
[----:B------:R-:W-:Y:S01]  /*af50*/  HMMA.16816.F32 R100, R136, R142, R100 ;  /* 0x0000008e8864723c */ /* 0x000fe20000001864 */
[----:B------:R-:W3:Y:S05]  /*af60*/  LDSM.16.MT88.4 R136, [R244+0xd000] ;  /* 0x00d00000f488783b */ /* 0x000eea0000004200 */
[C---:B-1----:R-:W-:Y:S06]  /*af70*/  HMMA.16816.F32 R148, R116.reuse, R132, R56 ;  /* 0x000000847494723c */ /* 0x042fec0000001838 */
[C---:B----4-:R-:W-:Y:S01]  /*af80*/  HMMA.16816.F32 R56, R116.reuse, R128, R72 ;  /* 0x000000807438723c */ /* 0x050fe20000001848 */
[----:B------:R-:W1:Y:S01]  /*af90*/  LDSM.16.MT88.4 R72, [R240+0xf000] ;  /* 0x00f00000f048783b */ /* 0x000e620000004200 */
[----:B------:R-:W-:Y:S04]  /*afa0*/  MUFU.EX2 R111, R183 ;  /* 0x000000b7006f7308 */ /* 0x000fe80000000800 */
[----:B--2---:R-:W-:Y:S04]  /*afb0*/  HMMA.16816.F32 R140, R116, R146, R92 ;  /* 0x00000092748c723c */ /* 0x004fe8000000185c */
[----:B------:R-:W-:Y:S02]  /*afc0*/  MUFU.EX2 R94, R182 ;  /* 0x000000b6005e7308 */ /* 0x000fe40000000800 */
[-C--:B---3--:R-:W-:Y:S06]  /*afd0*/  HMMA.16816.F32 R12, R160, R136.reuse, R12 ;  /* 0x00000088a00c723c */ /* 0x088fec000000180c */
[----:B------:R-:W-:Y:S01]  /*afe0*/  MUFU.EX2 R110, R181 ;  /* 0x000000b5006e7308 */ /* 0x000fe20000000800 */
[C---:B------:R-:W-:Y:S06]  /*aff0*/  HMMA.16816.F32 R8, R116.reuse, R136, R8 ;  /* 0x000000887408723c */ /* 0x040fec0000001808 */
[-C--:B------:R-:W-:Y:S06]  /*b000*/  HMMA.16816.F32 R20, R116, R138.reuse, R20 ;  /* 0x0000008a7414723c */ /* 0x080fec0000001814 */
[----:B------:R-:W-:Y:S06]  /*b010*/  HMMA.16816.F32 R16, R160, R138, R16 ;  /* 0x0000008aa010723c */ /* 0x000fec0000001810 */
[----:B------:R-:W-:Y:S07]  /*b020*/  HMMA.16816.F32 R136, R116, R144, R88 ;  /* 0x000000907488723c */ /* 0x000fee0000001858 */
[----:B------:R-:W-:-:S02]  /*b030*/  MOV R91, R159 ;  /* 0x0000009f005b7202 */ /* 0x000fc40000000f00 */
[----:B------:R-:W-:Y:S02]  /*b040*/  MOV R90, R158 ;  /* 0x0000009e005a7202 */ /* 0x000fe40000000f00 */
[----:B------:R-:W-:Y:S02]  /*b050*/  MOV R89, R157 ;  /* 0x0000009d00597202 */ /* 0x000fe40000000f00 */
[----:B------:R-:W-:Y:S02]  /*b060*/  MOV R88, R156 ;  /* 0x0000009c00587202 */ /* 0x000fe40000000f00 */
[C---:B-1----:R-:W-:Y:S01]  /*b070*/  HMMA.16816.F32 R156, R116.reuse, R72, R104 ;  /* 0x00000048749c723c */ /* 0x042fe20000001868 */
[----:B------:R1:W-:Y:S01]  /*b080*/  MUFU.EX2 R104, R180 ;  /* 0x000000b400687308 */ /* 0x0003e20000000800 */
[--C-:B------:R-:W-:Y:S01]  /*b090*/  FFMA.FTZ R198, R198, UR10, -R215.reuse ;  /* 0x0000000ac6c67c23 */ /* 0x100fe200080108d7 */
[--C-:B------:R-:W-:Y:S01]  /*b0a0*/  FFMA.FTZ R212, R212, UR10, -R215.reuse ;  /* 0x0000000ad4d47c23 */ /* 0x100fe200080108d7 */
[--C-:B------:R-:W-:Y:S01]  /*b0b0*/  FFMA.FTZ R197, R197, UR10, -R215.reuse ;  /* 0x0000000ac5c57c23 */ /* 0x100fe200080108d7 */
[----:B------:R-:W-:Y:S01]  /*b0c0*/  FFMA.FTZ R213, R213, UR10, -R215 ;  /* 0x0000000ad5d57c23 */ /* 0x000fe200080108d7 */
[----:B-1----:R-:W1:Y:S03]  /*b0d0*/  LDSM.16.MT88.4 R180, [R244+0xd800] ;  /* 0x00d80000f4b4783b */ /* 0x002e660000004200 */
[----:B------:R-:W-:Y:S01]  /*b0e0*/  MUFU.EX2 R184, R184 ;  /* 0x000000b800b87308 */ /* 0x000fe20000000800 */
[----:B------:R-:W-:Y:S01]  /*b0f0*/  HMMA.16816.F32 R68, R116, R134, R68 ;  /* 0x000000867444723c */ /* 0x000fe20000001844 */
[----:B------:R-:W-:Y:S01]  /*b100*/  FFMA.FTZ R217, R108, R2, R217 ;  /* 0x000000026cd97223 */ /* 0x000fe200000100d9 */
[----:B------:R-:W-:-:S04]  /*b110*/  FFMA.FTZ R2, R109, R3, R214 ;  /* 0x000000036d027223 */ /* 0x000fc800000100d6 */
[C---:B------:R-:W-:Y:S01]  /*b120*/  HMMA.16816.F32 R60, R160.reuse, R132, R60 ;  /* 0x00000084a03c723c */ /* 0x040fe2000000183c */
[----:B------:R-:W2:Y:S05]  /*b130*/  MUFU.EX2 R164, R164 ;  /* 0x000000a400a47308 */ /* 0x000eaa0000000800 */
[C---:B------:R-:W-:Y:S03]  /*b140*/  HMMA.16816.F32 R64, R160.reuse, R134, R64 ;  /* 0x00000086a040723c */ /* 0x040fe60000001840 */
[----:B------:R-:W3:Y:S03]  /*b150*/  MUFU.EX2 R95, R198 ;  /* 0x000000c6005f7308 */ /* 0x000ee60000000800 */
[C---:B------:R-:W-:Y:S05]  /*b160*/  HMMA.16816.F32 R132, R160.reuse, R144, R112 ;  /* 0x00000090a084723c */ /* 0x040fea0000001870 */
[----:B------:R-:W4:Y:S01]  /*b170*/  MUFU.EX2 R166, R166 ;  /* 0x000000a600a67308 */ /* 0x000f220000000800 */
[C---:B------:R-:W-:Y:S07]  /*b180*/  HMMA.16816.F32 R176, R160.reuse, R146, R176 ;  /* 0x00000092a0b0723c */ /* 0x040fee00000018b0 */
[----:B------:R-:W-:Y:S01]  /*b190*/  MUFU.EX2 R107, R186 ;  /* 0x000000ba006b7308 */ /* 0x000fe20000000800 */
[----:B------:R-:W-:Y:S07]  /*b1a0*/  HMMA.16816.F32 R144, R160, R152, R120 ;  /* 0x00000098a090723c */ /* 0x000fee0000001878 */
[----:B------:R-:W1:Y:S08]  /*b1b0*/  MUFU.EX2 R106, R197 ;  /* 0x000000c5006a7308 */ /* 0x000e700000000800 */
[----:B------:R-:W-:Y:S08]  /*b1c0*/  MUFU.EX2 R212, R212 ;  /* 0x000000d400d47308 */ /* 0x000ff00000000800 */
[----:B------:R-:W1:Y:S01]  /*b1d0*/  MUFU.EX2 R3, R213 ;  /* 0x000000d500037308 */ /* 0x000e620000000800 */
[----:B------:R-:W-:Y:S01]  /*b1e0*/  FADD.FTZ R204, R204, R217 ;  /* 0x000000d9cccc7221 */ /* 0x000fe20000010000 */
[----:B------:R-:W-:Y:S01]  /*b1f0*/  FADD.FTZ R167, R216, R167 ;  /* 0x000000a7d8a77221 */ /* 0x000fe20000010000 */
[----:B--2---:R-:W-:Y:S01]  /*b200*/  MOV R215, R164 ;  /* 0x000000a400d77202 */ /* 0x004fe20000000f00 */
[----:B------:R-:W-:Y:S01]  /*b210*/  FADD.FTZ R218, R218, R165 ;  /* 0x000000a5dada7221 */ /* 0x000fe20000010000 */
[C---:B------:R-:W-:Y:S03]  /*b220*/  HMMA.16816.F32 R84, R116.reuse, R130, R84 ;  /* 0x000000827454723c */ /* 0x040fe60000001854 */
[----:B------:R-:W-:Y:S03]  /*b230*/  MUFU.EX2 R93, R189 ;  /* 0x000000bd005d7308 */ /* 0x000fe60000000800 */
[----:B------:R-:W-:Y:S01]  /*b240*/  HMMA.16816.F32 R96, R116, R152, R96 ;  /* 0x000000987460723c */ /* 0x000fe20000001860 */
[----:B------:R-:W-:-:S04]  /*b250*/  MOV R214, R110 ;  /* 0x0000006e00d67202 */ /* 0x000fc80000000f00 */
[----:B------:R-:W-:Y:S01]  /*b260*/  MUFU.EX2 R233, R188 ;  /* 0x000000bc00e97308 */ /* 0x000fe20000000800 */
[----:B------:R-:W-:Y:S01]  /*b270*/  HMMA.16816.F32 R100, R116, R74, R100 ;  /* 0x0000004a7464723c */ /* 0x000fe20000001864 */
[----:B------:R-:W-:-:S06]  /*b280*/  FADD.FTZ R2, R199, R2 ;  /* 0x00000002c7027221 */ /* 0x000fcc0000010000 */
[----:B------:R-:W-:Y:S01]  /*b290*/  MUFU.EX2 R92, R187 ;  /* 0x000000bb005c7308 */ /* 0x000fe20000000800 */
[----:B------:R-:W-:Y:S01]  /*b2a0*/  HMMA.16816.F32 R168, R160, R72, R168 ;  /* 0x00000048a0a8723c */ /* 0x000fe200000018a8 */
[----:B------:R-:W-:Y:S01]  /*b2b0*/  MOV R109, R194 ;  /* 0x000000c2006d7202 */ /* 0x000fe20000000f00 */
[----:B------:R-:W-:Y:S05]  /*b2c0*/  LDSM.16.MT88.4 R112, [R240+0xd800] ;  /* 0x00d80000f070783b */ /* 0x000fea0000004200 */
[----:B------:R-:W2:Y:S01]  /*b2d0*/  MUFU.EX2 R123, R185 ;  /* 0x000000b9007b7308 */ /* 0x000ea20000000800 */
[----:B------:R-:W-:Y:S01]  /*b2e0*/  FADD.FTZ R205, R205, R204 ;  /* 0x000000cccdcd7221 */ /* 0x000fe20000010000 */
[----:B------:R-:W-:-:S02]  /*b2f0*/  MOV R216, R184 ;  /* 0x000000b800d87202 */ /* 0x000fc40000000f00 */
[----:B---3--:R-:W-:Y:S01]  /*b300*/  MOV R204, R95 ;  /* 0x0000005f00cc7202 */ /* 0x008fe20000000f00 */
[----:B------:R-:W-:Y:S01]  /*b310*/  FADD.FTZ R206, R206, R167 ;  /* 0x000000a7cece7221 */ /* 0x000fe20000010000 */
[----:B----4-:R-:W-:Y:S02]  /*b320*/  MOV R217, R166 ;  /* 0x000000a600d97202 */ /* 0x010fe40000000f00 */
[----:B-1----:R-:W-:Y:S02]  /*b330*/  F2FP.F16.F32.PACK_AB R165, R204, R106 ;  /* 0x0000006acca5723e */ /* 0x002fe400000000ff */
[----:B------:R-:W-:Y:S02]  /*b340*/  F2FP.F16.F32.PACK_AB R166, R215, R216 ;  /* 0x000000d8d7a6723e */ /* 0x000fe400000000ff */
[----:B------:R-:W-:Y:S01]  /*b350*/  F2FP.F16.F32.PACK_AB R167, R3, R212 ;  /* 0x000000d403a7723e */ /* 0x000fe200000000ff */
[----:B------:R-:W-:Y:S01]  /*b360*/  HMMA.16816.F32 R116, R160, R128, R76 ;  /* 0x00000080a074723c */ /* 0x000fe2000000184c */
[----:B--2---:R-:W-:-:S05]  /*b370*/  F2FP.F16.F32.PACK_AB R164, R123, R107 ;  /* 0x0000006b7ba4723e */ /* 0x004fca00000000ff */
[----:B------:R-:W-:Y:S01]  /*b380*/  HMMA.16816.F32 R128, R160, R130, R80 ;  /* 0x00000082a080723c */ /* 0x000fe20000001850 */
[----:B------:R-:W1:Y:S01]  /*b390*/  LDSM.16.MT88.4 R80, [R242+0xd800] ;  /* 0x00d80000f250783b */ /* 0x000e620000004200 */
[----:B------:R-:W-:-:S03]  /*b3a0*/  MOV R110, R196 ;  /* 0x000000c4006e7202 */ /* 0x000fc60000000f00 */
[----:B------:R-:W2:Y:S01]  /*b3b0*/  LDSM.16.MT88.4 R196, [R241+0xd800] ;  /* 0x00d80000f1c4783b */ /* 0x000ea20000004200 */
[----:B------:R-:W-:Y:S03]  /*b3c0*/  HMMA.16816.F32 R184, R164, R182, R20 ;  /* 0x000000b6a4b8723c */ /* 0x000fe60000001814 */
[----:B------:R-:W3:Y:S01]  /*b3d0*/  LDSM.16.MT88.4 R20, [R244+0xf800] ;  /* 0x00f80000f414783b */ /* 0x000ee20000004200 */
[----:B------:R-:W-:Y:S01]  /*b3e0*/  FADD.FTZ R207, R207, R218 ;  /* 0x000000dacfcf7221 */ /* 0x000fe20000010000 */
[----:B------:R-:W-:Y:S02]  /*b3f0*/  MOV R213, R111 ;  /* 0x0000006f00d57202 */ /* 0x000fe40000000f00 */
[----:B------:R-:W-:Y:S01]  /*b400*/  MOV R218, R94 ;  /* 0x0000005e00da7202 */ /* 0x000fe20000000f00 */
[C---:B------:R-:W-:Y:S06]  /*b410*/  HMMA.16816.F32 R152, R160.reuse, R154, R124 ;  /* 0x0000009aa098723c */ /* 0x040fec000000187c */
[----:B------:R-:W-:Y:S01]  /*b420*/  HMMA.16816.F32 R160, R160, R74, R4 ;  /* 0x0000004aa0a0723c */ /* 0x000fe20000001804 */
[----:B------:R-:W-:-:S06]  /*b430*/  MOV R122, R195 ;  /* 0x000000c3007a7202 */ /* 0x000fcc0000000f00 */
[----:B------:R-:W-:Y:S02]  /*b440*/  F2FP.F16.F32.PACK_AB R4, R233, R93 ;  /* 0x0000005de904723e */ /* 0x000fe400000000ff */
[----:B------:R-:W-:Y:S02]  /*b450*/  F2FP.F16.F32.PACK_AB R5, R104, R92 ;  /* 0x0000005c6805723e */ /* 0x000fe400000000ff */
[----:B------:R-:W-:Y:S02]  /*b460*/  F2FP.F16.F32.PACK_AB R6, R213, R218 ;  /* 0x000000dad506723e */ /* 0x000fe400000000ff */
[----:B------:R-:W-:Y:S02]  /*b470*/  F2FP.F16.F32.PACK_AB R7, R214, R217 ;  /* 0x000000d9d607723e */ /* 0x000fe400000000ff */
[----:B------:R-:W-:Y:S02]  /*b480*/  MOV R108, R193 ;  /* 0x000000c1006c7202 */ /* 0x000fe40000000f00 */
[----:B------:R-:W-:-:S02]  /*b490*/  MOV R105, R192 ;  /* 0x000000c000697202 */ /* 0x000fc40000000f00 */
[----:B------:R-:W-:Y:S01]  /*b4a0*/  MOV R95, R191 ;  /* 0x000000bf005f7202 */ /* 0x000fe20000000f00 */
[-C--:B------:R-:W-:Y:S01]  /*b4b0*/  HMMA.16816.F32 R192, R4, R180.reuse, R12 ;  /* 0x000000b404c0723c */ /* 0x080fe2000000180c */
[----:B------:R-:W-:Y:S01]  /*b4c0*/  MOV R94, R190 ;  /* 0x000000be005e7202 */ /* 0x000fe20000000f00 */
[----:B------:R-:W-:Y:S04]  /*b4d0*/  LDSM.16.MT88.4 R12, [R241+0xf800] ;  /* 0x00f80000f10c783b */ /* 0x000fe80000004200 */
[----:B------:R-:W-:Y:S01]  /*b4e0*/  HMMA.16816.F32 R188, R164, R180, R8 ;  /* 0x000000b4a4bc723c */ /* 0x000fe20000001808 */
[----:B------:R-:W-:Y:S05]  /*b4f0*/  LDSM.16.MT88.4 R8, [R240+0xf800] ;  /* 0x00f80000f008783b */ /* 0x000fea0000004200 */
[----:B------:R-:W-:Y:S01]  /*b500*/  HMMA.16816.F32 R180, R4, R182, R16 ;  /* 0x000000b604b4723c */ /* 0x000fe20000001810 */
[----:B------:R-:W4:Y:S01]  /*b510*/  LDSM.16.MT88.4 R16, [R242+0xf800] ;  /* 0x00f80000f210783b */ /* 0x000f220000004200 */
[----:B------:R-:W-:-:S02]  /*b520*/  MOV R127, R88 ;  /* 0x00000058007f7202 */ /* 0x000fc40000000f00 */
[----:B------:R-:W-:Y:S02]  /*b530*/  MOV R111, R89 ;  /* 0x00000059006f7202 */ /* 0x000fe40000000f00 */
[----:B-1----:R-:W-:Y:S01]  /*b540*/  HMMA.16816.F32 R76, R164, R82, R36 ;  /* 0x00000052a44c723c */ /* 0x002fe20000001824 */
[----:B------:R-:W-:-:S05]  /*b550*/  FADD.FTZ R207, R202, R207 ;  /* 0x000000cfcacf7221 */ /* 0x000fca0000010000 */
[----:B------:R-:W-:Y:S01]  /*b560*/  HMMA.16816.F32 R72, R164, R80, R24 ;  /* 0x00000050a448723c */ /* 0x000fe20000001818 */
[----:B------:R-:W-:Y:S02]  /*b570*/  MOV R37, R90 ;  /* 0x0000005a00257202 */ /* 0x000fe40000000f00 */
[----:B------:R-:W-:-:S03]  /*b580*/  MOV R36, R91 ;  /* 0x0000005b00247202 */ /* 0x000fc60000000f00 */
[----:B--2---:R-:W-:Y:S01]  /*b590*/  HMMA.16816.F32 R88, R164, R196, R40 ;  /* 0x000000c4a458723c */ /* 0x004fe20000001828 */
[----:B------:R-:W-:Y:S01]  /*b5a0*/  MOV R27, R123 ;  /* 0x0000007b001b7202 */ /* 0x000fe20000000f00 */
[----:B------:R-:W-:Y:S01]  /*b5b0*/  FADD.FTZ R203, R203, R2 ;  /* 0x00000002cbcb7221 */ /* 0x000fe20000010000 */
[----:B------:R-:W-:-:S04]  /*b5c0*/  MOV R39, R92 ;  /* 0x0000005c00277202 */ /* 0x000fc80000000f00 */
[----:B------:R-:W-:Y:S02]  /*b5d0*/  MOV R43, R122 ;  /* 0x0000007a002b7202 */ /* 0x000fe40000000f00 */
[C---:B---3--:R-:W-:Y:S01]  /*b5e0*/  HMMA.16816.F32 R120, R164.reuse, R20, R56 ;  /* 0x00000014a478723c */ /* 0x048fe20000001838 */
[----:B------:R-:W-:Y:S02]  /*b5f0*/  MOV R38, R93 ;  /* 0x0000005d00267202 */ /* 0x000fe40000000f00 */
[----:B------:R-:W-:Y:S02]  /*b600*/  MOV R41, R94 ;  /* 0x0000005e00297202 */ /* 0x000fe40000000f00 */
[----:B------:R-:W-:Y:S02]  /*b610*/  MOV R40, R95 ;  /* 0x0000005f00287202 */ /* 0x000fe40000000f00 */
[----:B------:R-:W-:Y:S01]  /*b620*/  MOV R59, R127 ;  /* 0x0000007f003b7202 */ /* 0x000fe20000000f00 */
[----:B------:R-:W-:Y:S01]  /*b630*/  HMMA.16816.F32 R92, R164, R198, R52 ;  /* 0x000000c6a45c723c */ /* 0x000fe20000001834 */
[----:B------:R-:W-:Y:S01]  /*b640*/  FADD.FTZ R206, R201, R206 ;  /* 0x000000cec9ce7221 */ /* 0x000fe20000010000 */
[----:B------:R-:W-:-:S02]  /*b650*/  FADD.FTZ R205, R200, R205 ;  /* 0x000000cdc8cd7221 */ /* 0x000fc40000010000 */
[----:B------:R-:W-:-:S03]  /*b660*/  FADD.FTZ R207, R59, R207 ;  /* 0x000000cf3bcf7221 */ /* 0x000fc60000010000 */
[----:B------:R-:W-:Y:S02]  /*b670*/  MOV R55, R108 ;  /* 0x0000006c00377202 */ /* 0x000fe40000000f00 */
[----:B------:R-:W-:Y:S02]  /*b680*/  MOV R52, R111 ;  /* 0x0000006f00347202 */ /* 0x000fe40000000f00 */
[----:B------:R-:W-:Y:S01]  /*b690*/  MOV R53, R110 ;  /* 0x0000006e00357202 */ /* 0x000fe20000000f00 */
[----:B------:R-:W-:Y:S01]  /*b6a0*/  FADD.FTZ R203, R0, R203 ;  /* 0x000000cb00cb7221 */ /* 0x000fe20000010000 */
[----:B------:R-:W-:Y:S01]  /*b6b0*/  MOV R54, R109 ;  /* 0x0000006d00367202 */ /* 0x000fe20000000f00 */
[----:B------:R-:W-:Y:S01]  /*b6c0*/  FADD.FTZ R206, R52, R206 ;  /* 0x000000ce34ce7221 */ /* 0x000fe20000010000 */
[----:B------:R-:W-:Y:S01]  /*b6d0*/  FADD.FTZ R207, R55, R207 ;  /* 0x000000cf37cf7221 */ /* 0x000fe20000010000 */
[----:B------:R-:W-:Y:S01]  /*b6e0*/  MOV R42, R105 ;  /* 0x00000069002a7202 */ /* 0x000fe20000000f00 */
[----:B------:R-:W-:Y:S01]  /*b6f0*/  FADD.FTZ R205, R53, R205 ;  /* 0x000000cd35cd7221 */ /* 0x000fe20000010000 */
[----:B------:R-:W-:Y:S01]  /*b700*/  FADD.FTZ R203, R54, R203 ;  /* 0x000000cb36cb7221 */ /* 0x000fe20000010000 */
[----:B------:R-:W-:Y:S01]  /*b710*/  FADD.FTZ R206, R40, R206 ;  /* 0x000000ce28ce7221 */ /* 0x000fe20000010000 */
[----:B------:R-:W-:Y:S01]  /*b720*/  FADD.FTZ R207, R43, R207 ;  /* 0x000000cf2bcf7221 */ /* 0x000fe20000010000 */
[----:B------:R-:W-:Y:S01]  /*b730*/  FADD.FTZ R205, R41, R205 ;  /* 0x000000cd29cd7221 */ /* 0x000fe20000010000 */
[----:B------:R-:W-:Y:S01]  /*b740*/  MOV R26, R104 ;  /* 0x00000068001a7202 */ /* 0x000fe20000000f00 */
[----:B------:R-:W-:Y:S01]  /*b750*/  FADD.FTZ R203, R42, R203 ;  /* 0x000000cb2acb7221 */ /* 0x000fe20000010000 */
[----:B------:R-:W-:-:S02]  /*b760*/  MOV R25, R106 ;  /* 0x0000006a00197202 */ /* 0x000fc40000000f00 */
[----:B------:R-:W-:Y:S01]  /*b770*/  MOV R24, R107 ;  /* 0x0000006b00187202 */ /* 0x000fe20000000f00 */
[----:B------:R-:W-:Y:S01]  /*b780*/  HMMA.16816.F32 R108, R164, R114, R68 ;  /* 0x00000072a46c723c */ /* 0x000fe20000001844 */
[----:B------:R-:W-:Y:S01]  /*b790*/  FADD.FTZ R206, R36, R206 ;  /* 0x000000ce24ce7221 */ /* 0x000fe20000010000 */
[----:B------:R-:W-:Y:S01]  /*b7a0*/  FADD.FTZ R0, R227, R207 ;  /* 0x000000cfe3007221 */ /* 0x000fe20000010000 */
[----:B------:R-:W-:-:S03]  /*b7b0*/  FADD.FTZ R205, R37, R205 ;  /* 0x000000cd25cd7221 */ /* 0x000fc60000010000 */
[----:B------:R-:W-:Y:S01]  /*b7c0*/  HMMA.16816.F32 R104, R164, R112, R148 ;  /* 0x00000070a468723c */ /* 0x000fe20000001894 */
[----:B------:R-:W-:Y:S01]  /*b7d0*/  FADD.FTZ R203, R243, R203 ;  /* 0x000000cbf3cb7221 */ /* 0x000fe20000010000 */
[----:B------:R-:W-:-:S04]  /*b7e0*/  FADD.FTZ R0, R219, R0 ;  /* 0x00000000db007221 */ /* 0x000fc80000010000 */
[----:B------:R-:W-:Y:S01]  /*b7f0*/  HMMA.16816.F32 R124, R164, R22, R84 ;  /* 0x00000016a47c723c */ /* 0x000fe20000001854 */
[----:B------:R-:W-:-:S05]  /*b800*/  FADD.FTZ R205, R225, R205 ;  /* 0x000000cde1cd7221 */ /* 0x000fca0000010000 */
[C---:B----4-:R-:W-:Y:S06]  /*b810*/  HMMA.16816.F32 R136, R164.reuse, R16, R136 ;  /* 0x00000010a488723c */ /* 0x050fec0000001888 */
[C---:B------:R-:W-:Y:S06]  /*b820*/  HMMA.16816.F32 R140, R164.reuse, R18, R140 ;  /* 0x00000012a48c723c */ /* 0x040fec000000188c */
[C---:B------:R-:W-:Y:S06]  /*b830*/  HMMA.16816.F32 R148, R164.reuse, R12, R96 ;  /* 0x0000000ca494723c */ /* 0x040fec0000001860 */
[C---:B------:R-:W-:Y:S06]  /*b840*/  HMMA.16816.F32 R172, R164.reuse, R14, R172 ;  /* 0x0000000ea4ac723c */ /* 0x040fec00000018ac */
[C---:B------:R-:W-:Y:S01]  /*b850*/  HMMA.16816.F32 R156, R164.reuse, R8, R156 ;  /* 0x00000008a49c723c */ /* 0x040fe2000000189c */
[----:B------:R-:W-:Y:S01]  /*b860*/  FADD.FTZ R203, R224, R203 ;  /* 0x000000cbe0cb7221 */ /* 0x000fe20000010000 */
[----:B------:R1:W5:Y:S04]  /*b870*/  LDL.LU R243, [R1+0x8c] ;  /* 0x00008c0001f37983 */ /* 0x0003680000300800 */
[----:B------:R-:W-:Y:S06]  /*b880*/  HMMA.16816.F32 R164, R164, R10, R100 ;  /* 0x0000000aa4a4723c */ /* 0x000fec0000001864 */
[----:B------:R-:W-:Y:S01]  /*b890*/  HMMA.16816.F32 R68, R4, R80, R28 ;  /* 0x000000500444723c */ /* 0x000fe2000000181c */
[----:B------:R-:W-:-:S05]  /*b8a0*/  FADD.FTZ R0, R221, R0 ;  /* 0x00000000dd007221 */ /* 0x000fca0000010000 */
        /* <DEDUP_REMOVED lines=9> */
[C---:B------:R-:W-:Y:S01]  /*b940*/  HMMA.16816.F32 R160, R4.reuse, R10, R160 ;  /* 0x0000000a04a0723c */ /* 0x040fe200000018a0 */
[----:B------:R-:W-:Y:S01]  /*b950*/  FADD.FTZ R232, R232, R205 ;  /* 0x000000cde8e87221 */ /* 0x000fe20000010000 */
[----:B------:R-:W-:Y:S01]  /*b960*/  FADD.FTZ R203, R234, R203 ;  /* 0x000000cbeacb7221 */ /* 0x000fe20000010000 */
[----:B------:R1:W5:Y:S03]  /*b970*/  LDL.LU R227, [R1+0x88] ;  /* 0x0000880001e37983 */ /* 0x0003660000300800 */
[C---:B------:R-:W-:Y:S06]  /*b980*/  HMMA.16816.F32 R100, R4.reuse, R112, R60 ;  /* 0x000000700464723c */ /* 0x040fec000000183c */
[C---:B------:R-:W-:Y:S06]  /*b990*/  HMMA.16816.F32 R80, R4.reuse, R82, R32 ;  /* 0x000000520450723c */ /* 0x040fec0000001820 */
[----:B------:R-:W-:Y:S07]  /*b9a0*/  HMMA.16816.F32 R112, R4, R114, R64 ;  /* 0x000000720470723c */ /* 0x000fee0000001840 */
[----:B------:R-:W-:Y:S01]  /*b9b0*/  FADD.FTZ R5, R226, R206 ;  /* 0x000000cee2057221 */ /* 0x000fe20000010000 */
[----:B------:R-:W-:Y:S01]  /*b9c0*/  FADD.FTZ R0, R237, R0 ;  /* 0x00000000ed007221 */ /* 0x000fe20000010000 */
[----:B------:R-:W-:Y:S01]  /*b9d0*/  FADD.FTZ R232, R235, R232 ;  /* 0x000000e8ebe87221 */ /* 0x000fe20000010000 */
[----:B------:R-:W-:Y:S01]  /*b9e0*/  FADD.FTZ R203, R222, R203 ;  /* 0x000000cbdecb7221 */ /* 0x000fe20000010000 */
[----:B------:R-:W-:Y:S01]  /*b9f0*/  FADD.FTZ R220, R220, R5 ;  /* 0x00000005dcdc7221 */ /* 0x000fe20000010000 */
[----:B------:R1:W5:Y:S03]  /*ba00*/  LDL.LU R226, [R1+0x84] ;  /* 0x0000840001e27983 */ /* 0x0003660000300800 */
        /* <DEDUP_REMOVED lines=26> */
[----:B------:R-:W-:-:S03]  /*bbb0*/  FADD.FTZ R2, R215, R232 ;  /* 0x000000e8d7027221 */ /* 0x000fc60000010000 */
[----:B------:R1:W5:Y:S04]  /*bbc0*/  LDL.LU R209, [R1+0x70] ;  /* 0x0000700001d17983 */ /* 0x0003680000300800 */
[----:B------:R1:W5:Y:S04]  /*bbd0*/  LDL.LU R208, [R1+0x6c] ;  /* 0x00006c0001d07983 */ /* 0x0003680000300800 */
[----:B------:R2:W-:Y:S01]  /*bbe0*/  STL [R1+0x48], R0 ;  /* 0x0000480001007387 */ /* 0x0005e20000100800 */
[----:B------:R-:W-:-:S03]  /*bbf0*/  MOV R196, R231 ;  /* 0x000000e700c47202 */ /* 0x000fc60000000f00 */
[----:B------:R-:W-:Y:S04]  /*bc00*/  STL [R1+0x44], R4 ;  /* 0x0000440401007387 */ /* 0x000fe80000100800 */
[----:B------:R3:W-:Y:S01]  /*bc10*/  STL [R1+0x40], R2 ;  /* 0x0000400201007387 */ /* 0x0007e20000100800 */
[----:B--2---:R-:W-:Y:S01]  /*bc20*/  FADD.FTZ R0, R3, R212 ;  /* 0x000000d403007221 */ /* 0x004fe20000010000 */
[----:B------:R-:W-:-:S04]  /*bc30*/  MOV R3, R230 ;  /* 0x000000e600037202 */ /* 0x000fc80000000f00 */
[----:B------:R2:W-:Y:S01]  /*bc40*/  STL [R1+0x24], R0 ;  /* 0x0000240001007387 */ /* 0x0005e20000100800 */
[----:B---3--:R-:W-:Y:S02]  /*bc50*/  MOV R2, R229 ;  /* 0x000000e500027202 */ /* 0x008fe40000000f00 */
[----:B--2---:R-:W-:Y:S01]  /*bc60*/  MOV R0, R228 ;  /* 0x000000e400007202 */ /* 0x004fe20000000f00 */
[----:B-1----:R-:W-:Y:S06]  /*bc70*/  @!P0 BRA `(.L_x_218) ;  /* 0x00000058008c8947 */ /* 0x002fec0003800000 */
[----:B------:R-:W-:Y:S01]  /*bc80*/  UIADD3 UR4, UR18, -0x3, URZ ;  /* 0xfffffffd12047890 */ /* 0x000fe2000fffe03f */
[----:B------:R-:W1:Y:S01]  /*bc90*/  @!P3 LDC.64 R4, c[0x0][0x220] ;  /* 0x00008800ff04bb82 */ /* 0x000e620000000a00 */
[----:B------:R-:W-:-:S04]  /*bca0*/  DEPBAR.LE SB0, 0x0 ;  /* 0x000080000000791a */ /* 0x000fc80000000000 */
[----:B------:R-:W-:-:S03]  /*bcb0*/  USHF.R.S32.HI UR5, URZ, 0x1f, UR4 ;  /* 0x0000001f3f057899 */ /* 0x000fc60008011404 */
[----:B------:R-:W-:Y:S01]  /*bcc0*/  BAR.SYNC.DEFER_BLOCKING 0x0 ;  /* 0x0000000000007b1d */ /* 0x000fe20000010000 */
[----:B------:R-:W-:Y:S02]  /*bcd0*/  UIMAD.WIDE.U32 UR12, UR4, UR6, URZ ;  /* 0x00000006040c72a5 */ /* 0x000fe4000f8e003f */
[----:B------:R-:W-:Y:S02]  /*bce0*/  UIMAD UR5, UR5, UR6, URZ ;  /* 0x00000006050572a4 */ /* 0x000fe4000f8e023f */
[----:B------:R-:W-:-:S03]  /*bcf0*/  UISETP.GE.AND UP0, UPT, UR18, 0x4, UPT ;  /* 0x000000041200788c */ /* 0x000fc6000bf06270 */
[----:B------:R-:W2:Y:S01]  /*bd00*/  @!P2 LDC.64 R2, c[0x0][0x220] ;  /* 0x00008800ff02ab82 */ /* 0x000ea20000000a00 */
[----:B------:R-:W-:Y:S01]  /*bd10*/  UIMAD UR5, UR4, UR7, UR5 ;  /* 0x00000007040572a4 */ /* 0x000fe2000f8e0205 */
[----:B------:R-:W-:Y:S01]  /*bd20*/  IMAD.U32 R6, RZ, RZ, UR12 ;  /* 0x0000000cff067e24 */ /* 0x000fe2000f8e00ff */
[----:B------:R-:W-:Y:S01]  /*bd30*/  UIADD3 UR12, UR18, -0x3, URZ ;  /* 0xfffffffd120c7890 */ /* 0x000fe2000fffe03f */
[----:B------:R-:W-:Y:S01]  /*bd40*/  IMAD.U32 R7, RZ, RZ, UR13 ;  /* 0x0000000dff077e24 */ /* 0x000fe2000f8e00ff */
[----:B------:R-:W-:Y:S02]  /*bd50*/  UIADD3 UR5, UR13, UR5, URZ ;  /* 0x000000050d057290 */ /* 0x000fe4000fffe03f */
[----:B-----5:R-:W-:Y:S01]  /*bd60*/  LEA R15, P0, R6, R208, 0x6 ;  /* 0x000000d0060f7211 */ /* 0x020fe200078030ff */
[----:B------:R-:W3:Y:S03]  /*bd70*/  @!P3 LDC.64 R12, c[0x0][0x220] ;  /* 0x00008800ff0cbb82 */ /* 0x000ee60000000a00 */
[----:B------:R-:W-:Y:S01]  /*bd80*/  IMAD.U32 R7, RZ, RZ, UR5 ;  /* 0x00000005ff077e24 */ /* 0x000fe2000f8e00ff */
[----:B-1----:R-:W-:-:S04]  /*bd90*/  @!P3 LEA R16, P1, R15, R4, 0x1 ;  /* 0x000000040f10b211 */ /* 0x002fc800078208ff */
[----:B------:R-:W1:Y:S01]  /*bda0*/  @!P3 LDC.64 R8, c[0x0][0x220] ;  /* 0x00008800ff08bb82 */ /* 0x000e620000000a00 */
[----:B------:R-:W-:Y:S01]  /*bdb0*/  LEA.HI.X R0, R6, R211, R7, 0x6, P0 ;  /* 0x000000d306007211 */ /* 0x000fe200000f3407 */
[----:B------:R-:W-:Y:S03]  /*bdc0*/  @P3 STS.128 [R252+0xc000], RZ ;  /* 0x00c000fffc003388 */ /* 0x000fe60000000c00 */
[----:B------:R-:W-:-:S03]  /*bdd0*/  @!P3 LEA.HI.X R17, R15, R5, R0, 0x1, P1 ;  /* 0x000000050f11b211 */ /* 0x000fc600008f0c00 */
[----:B------:R-:W4:Y:S01]  /*bde0*/  @!P2 LDC.64 R10, c[0x0][0x220] ;  /* 0x00008800ff0aab82 */ /* 0x000f220000000a00 */
[C---:B--2---:R-:W-:Y:S01]  /*bdf0*/  @!P2 LEA R18, P0, R15.reuse, R2, 0x1 ;  /* 0x000000020f12a211 */ /* 0x044fe200078008ff */
[----:B------:R-:W-:Y:S01]  /*be00*/  @!PT LDS RZ, [RZ] ;  /* 0x00000000fffff984 */ /* 0x000fe20000000800 */
[----:B------:R-:W-:Y:S01]  /*be10*/  @!PT LDS RZ, [RZ] ;  /* 0x00000000fffff984 */ /* 0x000fe20000000800 */
[----:B------:R-:W-:Y:S01]  /*be20*/  @!PT LDS RZ, [RZ] ;  /* 0x00000000fffff984 */ /* 0x000fe20000000800 */
[----:B------:R-:W-:Y:S03]  /*be30*/  @!P3 LDGSTS.E.BYPASS.LTC128B.128 [R252+0xc000], desc[UR20][R16.64] ;  /* 0x0c00000010fcbfae */ /* 0x000fe6000b901d54 */
[C---:B------:R-:W-:Y:S01]  /*be40*/  @!P2 LEA.HI.X R19, R15.reuse, R3, R0, 0x1, P0 ;  /* 0x000000030f13a211 */ /* 0x040fe200000f0c00 */
[----:B------:R-:W-:Y:S01]  /*be50*/  @P2 STS.128 [R252+0xe000], RZ ;  /* 0x00e000fffc002388 */ /* 0x000fe20000000c00 */
[----:B------:R-:W-:Y:S01]  /*be60*/  IADD3 R15, P1, R15, UR28, RZ ;  /* 0x0000001c0f0f7c10 */ /* 0x000fe2000ff3e0ff */
[----:B------:R-:W2:Y:S02]  /*be70*/  @!P2 LDC.64 R6, c[0x0][0x220] ;  /* 0x00008800ff06ab82 */ /* 0x000ea40000000a00 */
[----:B------:R-:W-:Y:S01]  /*be80*/  @!PT LDS RZ, [RZ] ;  /* 0x00000000fffff984 */ /* 0x000fe20000000800 */
[----:B------:R-:W-:Y:S01]  /*be90*/  @!PT LDS RZ, [RZ] ;  /* 0x00000000fffff984 */ /* 0x000fe20000000800 */
[----:B------:R-:W-:Y:S01]  /*bea0*/  @!PT LDS RZ, [RZ] ;  /* 0x00000000fffff984 */ /* 0x000fe20000000800 */
[----:B------:R-:W-:Y:S01]  /*beb0*/  @!P2 LDGSTS.E.BYPASS.LTC128B.128 [R252+0xe000], desc[UR20][R18.64+0x80] ;  /* 0x0e00008012fcafae */ /* 0x000fe2000b901d54 */
[----:B---3--:R-:W-:-:S02]  /*bec0*/  @!P3 LEA R20, P0, R15, R12, 0x1 ;  /* 0x0000000c0f14b211 */ /* 0x008fc400078008ff */
[C---:B------:R-:W-:Y:S01]  /*bed0*/  IADD3 R12, P4, R15.reuse, UR28, RZ ;  /* 0x0000001c0f0c7c10 */ /* 0x040fe2000ff9e0ff */
[----:B------:R-:W-:Y:S01]  /*bee0*/  @P3 STS.128 [R252+0xc800], RZ ;  /* 0x00c800fffc003388 */ /* 0x000fe20000000c00 */
[----:B------:R-:W-:Y:S01]  /*bef0*/  IADD3.X R0, R0, UR19, RZ, P1, !PT ;  /* 0x0000001300007c10 */ /* 0x000fe20008ffe4ff */
[----:B------:R-:W3:Y:S01]  /*bf00*/  @!P3 LDC.64 R4, c[0x0][0x220] ;  /* 0x00008800ff04bb82 */ /* 0x000ee20000000a00 */
[----:B-1----:R-:W-:Y:S02]  /*bf10*/  @!P3 LEA R22, P1, R12, R8, 0x1 ;  /* 0x000000080c16b211 */ /* 0x002fe400078208ff */
[----:B------:R-:W-:Y:S02]  /*bf20*/  @!P3 LEA.HI.X R21, R15, R13, R0, 0x1, P0 ;  /* 0x0000000d0f15b211 */ /* 0x000fe400000f0c00 */
[----:B------:R-:W-:-:S03]  /*bf30*/  IADD3.X R8, R0, UR19, RZ, P4, !PT ;  /* 0x0000001300087c10 */ /* 0x000fc6000a7fe4ff */
[----:B------:R-:W1:Y:S01]  /*bf40*/  @!P2 LDC.64 R2, c[0x0][0x220] ;  /* 0x00008800ff02ab82 */ /* 0x000e620000000a00 */
[C---:B----4-:R-:W-:Y:S01]  /*bf50*/  @!P2 LEA R14, P0, R15.reuse, R10, 0x1 ;  /* 0x0000000a0f0ea211 */ /* 0x050fe200078008ff */
[----:B------:R-:W-:Y:S01]  /*bf60*/  @!PT LDS RZ, [RZ] ;  /* 0x00000000fffff984 */ /* 0x000fe20000000800 */
[----:B------:R-:W-:Y:S01]  /*bf70*/  @!PT LDS RZ, [RZ] ;  /* 0x00000000fffff984 */ /* 0x000fe20000000800 */
[----:B------:R-:W-:Y:S01]  /*bf80*/  @!PT LDS RZ, [RZ] ;  /* 0x00000000fffff984 */ /* 0x000fe20000000800 */
[----:B------:R-:W-:Y:S01]  /*bf90*/  @!P3 LDGSTS.E.BYPASS.LTC128B.128 [R252+0xc800], desc[UR20][R20.64] ;  /* 0x0c80000014fcbfae */ /* 0x000fe2000b901d54 */
[C---:B------:R-:W-:Y:S02]  /*bfa0*/  IADD3 R10, P5, R12.reuse, UR28, RZ ;  /* 0x0000001c0c0a7c10 */ /* 0x040fe4000ffbe0ff */
[C---:B------:R-:W-:Y:S01]  /*bfb0*/  @!P3 LEA.HI.X R23, R12.reuse, R9, R8, 0x1, P1 ;  /* 0x000000090c17b211 */ /* 0x040fe200008f0c08 */
[----:B------:R-:W-:Y:S01]  /*bfc0*/  @P2 STS.128 [R252+0xe800], RZ ;  /* 0x00e800fffc002388 */ /* 0x000fe20000000c00 */
[----:B------:R-:W-:Y:S02]  /*bfd0*/  @!P2 LEA.HI.X R15, R15, R11, R0, 0x1, P0 ;  /* 0x0000000b0f0fa211 */ /* 0x000fe400000f0c00 */
[----:B--2---:R-:W-:Y:S02]  /*bfe0*/  @!P2 LEA R6, P1, R12, R6, 0x1 ;  /* 0x000000060c06a211 */ /* 0x004fe400078208ff */
[----:B------:R-:W-:Y:S01]  /*bff0*/  IADD3.X R0, R8, UR19, RZ, P5, !PT ;  /* 0x0000001308007c10 */ /* 0x000fe2000affe4ff */
[----:B------:R-:W-:Y:S01]  /*c000*/  @!PT LDS RZ, [RZ] ;  /* 0x00000000fffff984 */ /* 0x000fe20000000800 */
[----:B------:R-:W-:Y:S01]  /*c010*/  @!PT LDS RZ, [RZ] ;  /* 0x00000000fffff984 */ /* 0x000fe20000000800 */
[----:B------:R-:W-:Y:S01]  /*c020*/  @!PT LDS RZ, [RZ] ;  /* 0x00000000fffff984 */ /* 0x000fe20000000800 */
[----:B------:R-:W-:Y:S01]  /*c030*/  @!P2 LDGSTS.E.BYPASS.LTC128B.128 [R252+0xe800], desc[UR20][R14.64+0x80] ;  /* 0x0e8000800efcafae */ /* 0x000fe2000b901d54 */
[----:B------:R-:W-:-:S02]  /*c040*/  @!P2 LEA.HI.X R7, R12, R7, R8, 0x1, P1 ;  /* 0x000000070c07a211 */ /* 0x000fc400008f0c08 */
[C---:B---3--:R-:W-:Y:S01]  /*c050*/  @!P3 LEA R4, P4, R10.reuse, R4, 0x1 ;  /* 0x000000040a04b211 */ /* 0x048fe200078808ff */
[----:B------:R-:W-:Y:S03]  /*c060*/  @P3 STS.128 [R252+0xd000], RZ ;  /* 0x00d000fffc003388 */ /* 0x000fe60000000c00 */
[C---:B------:R-:W-:Y:S01]  /*c070*/  @!P3 LEA.HI.X R5, R10.reuse, R5, R0, 0x1, P4 ;  /* 0x000000050a05b211 */ /* 0x040fe200020f0c00 */
[----:B------:R-:W-:Y:S01]  /*c080*/  @!PT LDS RZ, [RZ] ;  /* 0x00000000fffff984 */ /* 0x000fe20000000800 */
[----:B------:R-:W-:Y:S01]  /*c090*/  @!PT LDS RZ, [RZ] ;  /* 0x00000000fffff984 */ /* 0x000fe20000000800 */
[----:B------:R-:W-:Y:S01]  /*c0a0*/  @!PT LDS RZ, [RZ] ;  /* 0x00000000fffff984 */ /* 0x000fe20000000800 */
[----:B------:R-:W-:Y:S01]  /*c0b0*/  @!P3 LDGSTS.E.BYPASS.LTC128B.128 [R252+0xd000], desc[UR20][R22.64] ;  /* 0x0d00000016fcbfae */ /* 0x000fe2000b901d54 */
[----:B-1----:R-:W-:-:S03]  /*c0c0*/  @!P2 LEA R2, P0, R10, R2, 0x1 ;  /* 0x000000020a02a211 */ /* 0x002fc600078008ff */
[----:B------:R-:W-:Y:S01]  /*c0d0*/  @P2 STS.128 [R252+0xf000], RZ ;  /* 0x00f000fffc002388 */ /* 0x000fe20000000c00 */
[----:B------:R-:W-:-:S03]  /*c0e0*/  @!P2 LEA.HI.X R3, R10, R3, R0, 0x1, P0 ;  /* 0x000000030a03a211 */ /* 0x000fc600000f0c00 */
        /* <DEDUP_REMOVED lines=15> */
[----:B------:R-:W2:Y:S04]  /*c1e0*/  LDSM.16.M88.4 R36, [R251+0x2000] ;  /* 0x00200000fb24783b */ /* 0x000ea80000000200 */
[----:B------:R-:W3:Y:S04]  /*c1f0*/  LDSM.16.M88.4 R52, [R250+0x8800] ;  /* 0x00880000fa34783b */ /* 0x000ee80000000200 */
[----:B------:R-:W4:Y:S04]  /*c200*/  LDSM.16.M88.4 R44, [R250+0x9000] ;  /* 0x00900000fa2c783b */ /* 0x000f280000000200 */
[----:B------:R-:W4:Y:S04]  /*c210*/  LDSM.16.M88.4 R220, [R250+0x9800] ;  /* 0x00980000fadc783b */ /* 0x000f280000000200 */
[----:B------:R-:W-:Y:S01]  /*c220*/  LDSM.16.M88.4 R216, [R248] ;  /* 0x00000000f8d8783b */ /* 0x000fe20000000200 */
[----:B-1----:R-:W-:-:S03]  /*c230*/  IMAD.U32 R2, RZ, RZ, UR12 ;  /* 0x0000000cff027e24 */ /* 0x002fc6000f8e00ff */
[----:B------:R-:W1:Y:S04]  /*c240*/  LDSM.16.M88.4 R40, [R249+0x2000] ;  /* 0x00200000f928783b */ /* 0x000e680000000200 */
[----:B------:R-:W1:Y:S04]  /*c250*/  LDSM.16.M88.4 R212, [R248+0x800] ;  /* 0x00080000f8d4783b */ /* 0x000e680000000200 */
[----:B------:R-:W1:Y:S04]  /*c260*/  LDSM.16.M88.4 R204, [R248+0x1000] ;  /* 0x00100000f8cc783b */ /* 0x000e680000000200 */
[----:B------:R-:W1:Y:S04]  /*c270*/  LDSM.16.M88.4 R200, [R248+0x1800] ;  /* 0x00180000f8c8783b */ /* 0x000e680000000200 */
[----:B------:R-:W1:Y:S01]  /*c280*/  LDSM.16.M88.4 R32, [R251] ;  /* 0x00000000fb20783b */ /* 0x000e620000000200 */
[C---:B--2---:R-:W-:Y:S03]  /*c290*/  HMMA.16816.F32 R28, R36.reuse, R60, RZ ;  /* 0x0000003c241c723c */ /* 0x044fe600000018ff */
[----:B------:R-:W2:Y:S01]  /*c2a0*/  LDSM.16.M88.4 R196, [R249] ;  /* 0x00000000f9c4783b */ /* 0x000ea20000000200 */
[----:B------:R-:W1:Y:S02]  /*c2b0*/  S2R R0, SR_TID.X ;  /* 0x0000000000007919 */ /* 0x000e640000002100 */
[C---:B---3--:R-:W-:Y:S01]  /*c2c0*/  HMMA.16816.F32 R20, R36.reuse, R52, RZ ;  /* 0x000000342414723c */ /* 0x048fe200000018ff */
[----:B------:R-:W0:Y:S05]  /*c2d0*/  LDGDEPBAR ;  /* 0x00000000000079af */ /* 0x000e2a0000000000 */
[C---:B----4-:R-:W-:Y:S06]  /*c2e0*/  HMMA.16816.F32 R12, R36.reuse, R44, RZ ;  /* 0x0000002c240c723c */ /* 0x050fec00000018ff */
[C---:B------:R-:W-:Y:S06]  /*c2f0*/  HMMA.16816.F32 R4, R36.reuse, R220, RZ ;  /* 0x000000dc2404723c */ /* 0x040fec00000018ff */
[C---:B------:R-:W-:Y:S06]  /*c300*/  HMMA.16816.F32 R24, R36.reuse, R62, RZ ;  /* 0x0000003e2418723c */ /* 0x040fec00000018ff */
[C---:B------:R-:W-:Y:S06]  /*c310*/  HMMA.16816.F32 R16, R36.reuse, R54, RZ ;  /* 0x000000362410723c */ /* 0x040fec00000018ff */
[----:B------:R-:W-:Y:S01]  /*c320*/  HMMA.16816.F32 R8, R36, R46, RZ ;  /* 0x0000002e2408723c */ /* 0x000fe200000018ff */
[----:B-1----:R-:W-:-:S05]  /*c330*/  IMAD.SHL.U32 R0, R0, 0x2, RZ ;  /* 0x0000000200007824 */ /* 0x002fca00078e00ff */
[----:B------:R-:W-:Y:S01]  /*c340*/  HMMA.16816.F32 R36, R36, R222, RZ ;  /* 0x000000de2424723c */ /* 0x000fe200000018ff */
[----:B------:R-:W-:-:S05]  /*c350*/  LOP3.LUT R3, R0, 0x6, RZ, 0xc0, !PT ;  /* 0x0000000600037812 */ /* 0x000fca00078ec0ff */
[----:B------:R-:W-:Y:S01]  /*c360*/  HMMA.16816.F32 R28, R40, R216, R28 ;  /* 0x000000d8281c723c */ /* 0x000fe2000000181c */
[----:B------:R-:W-:-:S04]  /*c370*/  IMAD R2, R2, 0x40, R3 ;  /* 0x0000004002027824 */ /* 0x000fc800078e0203 */
[C---:B------:R-:W-:Y:S01]  /*c380*/  VIADD R3, R2.reuse, 0x38 ;  /* 0x0000003802037836 */ /* 0x040fe20000000000 */
[----:B------:R-:W-:Y:S01]  /*c390*/  HMMA.16816.F32 R20, R40, R212, R20 ;  /* 0x000000d42814723c */ /* 0x000fe20000001814 */
[C---:B------:R-:W-:Y:S02]  /*c3a0*/  ISETP.GE.AND P5, PT, R2.reuse, R227, PT ;  /* 0x000000e30200720c */ /* 0x040fe40003fa6270 */
[----:B------:R-:W-:-:S03]  /*c3b0*/  ISETP.GE.AND P1, PT, R2, R226, PT ;  /* 0x000000e20200720c */ /* 0x000fc60003f26270 */
        /* <DEDUP_REMOVED lines=15> */
[C---:B--2---:R-:W-:Y:S06]  /*c4b0*/  HMMA.16816.F32 R64, R196.reuse, R216, R64 ;  /* 0x000000d8c440723c */ /* 0x044fec0000001840 */
        /* <DEDUP_REMOVED lines=11> */
[----:B------:R-:W4:Y:S01]  /*c570*/  LDSM.16.M88.4 R196, [R247] ;  /* 0x00000000f7c4783b */ /* 0x000f220000000200 */
        /* <DEDUP_REMOVED lines=9> */
[C---:B------:R-:W-:Y:S06]  /*c610*/  HMMA.16816.F32 R64, R196.reuse, R216, R64 ;  /* 0x000000d8c440723c */ /* 0x040fec0000001840 */
        /* <DEDUP_REMOVED lines=11> */
[----:B------:R-:W4:Y:S01]  /*c6d0*/  LDSM.16.M88.4 R196, [R246] ;  /* 0x00000000f6c4783b */ /* 0x000f220000000200 */
        /* <DEDUP_REMOVED lines=21> */
[----:B------:R-:W4:Y:S01]  /*c830*/  LDSM.16.M88.4 R196, [R251+0x4000] ;  /* 0x00400000fbc4783b */ /* 0x000f220000000200 */
        /* <DEDUP_REMOVED lines=66> */
[----:B-1----:R-:W-:Y:S01]  /*cc60*/  HMMA.16816.F32 R64, R220, R212, R64 ;  /* 0x000000d4dc40723c */ /* 0x002fe20000001840 */
[----:B------:R-:W-:-:S05]  /*cc70*/  DEPBAR.LE SB0, 0x0 ;  /* 0x000080000000791a */ /* 0x000fca0000000000 */
[C---:B------:R-:W-:Y:S06]  /*cc80*/  HMMA.16816.F32 R60, R220.reuse, R214, R60 ;  /* 0x000000d6dc3c723c */ /* 0x040fec000000183c */
[C---:B--2---:R-:W-:Y:S06]  /*cc90*/  HMMA.16816.F32 R56, R220.reuse, R204, R56 ;  /* 0x000000ccdc38723c */ /* 0x044fec0000001838 */
[----:B------:R-:W-:Y:S06]  /*cca0*/  HMMA.16816.F32 R52, R220, R206, R52 ;  /* 0x000000cedc34723c */ /* 0x000fec0000001834 */
[----:B------:R-:W-:Y:S01]  /*ccb0*/  FSEL R64, R64, -INF , !P5 ;  /* 0xff80000040407808 */ /* 0x000fe20006800000 */
[C---:B---3--:R-:W-:Y:S06]  /*ccc0*/  HMMA.16816.F32 R20, R216.reuse, R204, R20 ;  /* 0x000000ccd814723c */ /* 0x048fec0000001814 */
[C---:B------:R-:W-:Y:S06]  /*ccd0*/  HMMA.16816.F32 R28, R216.reuse, R212, R28 ;  /* 0x000000d4d81c723c */ /* 0x040fec000000181c */
[C---:B----4-:R-:W-:Y:S06]  /*cce0*/  HMMA.16816.F32 R12, R216.reuse, R200, R12 ;  /* 0x000000c8d80c723c */ /* 0x050fec000000180c */
[----:B------:R-:W-:Y:S06]  /*ccf0*/  HMMA.16816.F32 R36, R216, R198, R36 ;  /* 0x000000c6d824723c */ /* 0x000fec0000001824 */
[C---:B------:R-:W-:Y:S06]  /*cd00*/  HMMA.16816.F32 R48, R220.reuse, R200, R48 ;  /* 0x000000c8dc30723c */ /* 0x040fec0000001830 */
[----:B------:R-:W-:Y:S01]  /*cd10*/  HMMA.16816.F32 R32, R220, R198, R32 ;  /* 0x000000c6dc20723c */ /* 0x000fe20000001820 */
[----:B------:R-:W-:-:S02]  /*cd20*/  VIADD R200, R2, 0x1 ;  /* 0x0000000102c87836 */ /* 0x000fc40000000000 */
[----:B------:R-:W-:-:S03]  /*cd30*/  VIADD R201, R2, 0x10 ;  /* 0x0000001002c97836 */ /* 0x000fc60000000000 */
[-C--:B------:R-:W-:Y:S01]  /*cd40*/  HMMA.16816.F32 R4, R216, R196.reuse, R4 ;  /* 0x000000c4d804723c */ /* 0x080fe20000001804 */
[----:B------:R-:W-:Y:S01]  /*cd50*/  VIADD R198, R2, 0x8 ;  /* 0x0000000802c67836 */ /* 0x000fe20000000000 */
[-C--:B------:R-:W-:Y:S01]  /*cd60*/  ISETP.GE.AND P4, PT, R200, R227.reuse, PT ;  /* 0x000000e3c800720c */ /* 0x080fe20003f86270 */
[----:B------:R-:W-:Y:S01]  /*cd70*/  VIADD R199, R2, 0x11 ;  /* 0x0000001102c77836 */ /* 0x000fe20000000000 */
[----:B------:R-:W-:Y:S02]  /*cd80*/  ISETP.GE.AND P0, PT, R200, R226, PT ;  /* 0x000000e2c800720c */ /* 0x000fe40003f06270 */
[C---:B------:R-:W-:Y:S01]  /*cd90*/  HMMA.16816.F32 R40, R220.reuse, R196, R40 ;  /* 0x000000c4dc28723c */ /* 0x040fe20000001828 */
[-C--:B------:R-:W-:Y:S02]  /*cda0*/  ISETP.GE.AND P5, PT, R198, R227.reuse, PT ;  /* 0x000000e3c600720c */ /* 0x080fe40003fa6270 */
[----:B------:R-:W-:Y:S02]  /*cdb0*/  FSEL R0, R65, -INF , !P4 ;  /* 0xff80000041007808 */ /* 0x000fe40006000000 */
[----:B------:R-:W-:Y:S01]  /*cdc0*/  FSEL R60, R60, -INF , !P5 ;  /* 0xff8000003c3c7808 */ /* 0x000fe20006800000 */
[----:B------:R-:W-:Y:S01]  /*cdd0*/  HMMA.16816.F32 R44, R220, R202, R44 ;  /* 0x000000cadc2c723c */ /* 0x000fe2000000182c */
[C---:B------:R-:W-:Y:S01]  /*cde0*/  VIADD R196, R2.reuse, 0x9 ;  /* 0x0000000902c47836 */ /* 0x040fe20000000000 */
[-C--:B------:R-:W-:Y:S01]  /*cdf0*/  ISETP.GE.AND P5, PT, R201, R227.reuse, PT ;  /* 0x000000e3c900720c */ /* 0x080fe20003fa6270 */
[----:B------:R-:W-:Y:S01]  /*ce00*/  VIADD R197, R2, 0x18 ;  /* 0x0000001802c57836 */ /* 0x000fe20000000000 */
[----:B------:R-:W-:Y:S01]  /*ce10*/  FSEL R65, R66, -INF , !P1 ;  /* 0xff80000042417808 */ /* 0x000fe20004800000 */
[----:B------:R-:W-:Y:S01]  /*ce20*/  VIADD R66, R2, 0x19 ;  /* 0x0000001902427836 */ /* 0x000fe20000000000 */
[----:B------:R-:W-:Y:S01]  /*ce30*/  BAR.SYNC.DEFER_BLOCKING 0x0 ;  /* 0x0000000000007b1d */ /* 0x000fe20000010000 */
[----:B------:R-:W-:Y:S01]  /*ce40*/  ISETP.GE.AND P4, PT, R196, R227, PT ;  /* 0x000000e3c400720c */ /* 0x000fe20003f86270 */
[----:B------:R-:W-:Y:S01]  /*ce50*/  HMMA.16816.F32 R24, R216, R214, R24 ;  /* 0x000000d6d818723c */ /* 0x000fe20000001818 */
[----:B------:R-:W-:Y:S01]  /*ce60*/  FSEL R238, R56, -INF , !P5 ;  /* 0xff80000038ee7808 */ /* 0x000fe20006800000 */
[----:B------:R-:W-:Y:S01]  /*ce70*/  VIADD R56, R2, 0x20 ;  /* 0x0000002002387836 */ /* 0x000fe20000000000 */
[----:B------:R-:W-:-:S02]  /*ce80*/  FSEL R61, R61, -INF , !P4 ;  /* 0xff8000003d3d7808 */ /* 0x000fc40006000000 */
[-C--:B------:R-:W-:Y:S01]  /*ce90*/  ISETP.GE.AND P4, PT, R199, R227.reuse, PT ;  /* 0x000000e3c700720c */ /* 0x080fe20003f86270 */
[C---:B------:R-:W-:Y:S01]  /*cea0*/  HMMA.16816.F32 R16, R216.reuse, R206, R16 ;  /* 0x000000ced810723c */ /* 0x040fe20000001810 */
[-C--:B------:R-:W-:Y:S02]  /*ceb0*/  ISETP.GE.AND P5, PT, R197, R227.reuse, PT ;  /* 0x000000e3c500720c */ /* 0x080fe40003fa6270 */
[----:B------:R-:W-:Y:S02]  /*cec0*/  ISETP.GE.AND P1, PT, R198, R226, PT ;  /* 0x000000e2c600720c */ /* 0x000fe40003f26270 */
[----:B------:R-:W-:Y:S01]  /*ced0*/  FSEL R236, R57, -INF , !P4 ;  /* 0xff80000039ec7808 */ /* 0x000fe20006000000 */
[----:B------:R-:W-:Y:S01]  /*cee0*/  HMMA.16816.F32 R8, R216, R202, R8 ;  /* 0x000000cad808723c */ /* 0x000fe20000001808 */
[----:B------:R-:W-:Y:S01]  /*cef0*/  FSEL R239, R52, -INF , !P5 ;  /* 0xff80000034ef7808 */ /* 0x000fe20006800000 */
[----:B------:R-:W-:Y:S01]  /*cf00*/  VIADD R52, R2, 0x21 ;  /* 0x0000002102347836 */ /* 0x000fe20000000000 */
[----:B------:R-:W-:-:S02]  /*cf10*/  ISETP.GE.AND P4, PT, R66, R227, PT ;  /* 0x000000e34200720c */ /* 0x000fc40003f86270 */
[----:B------:R-:W-:Y:S02]  /*cf20*/  FSEL R62, R62, -INF , !P1 ;  /* 0xff8000003e3e7808 */ /* 0x000fe40004800000 */
[----:B------:R-:W-:Y:S02]  /*cf30*/  ISETP.GE.AND P1, PT, R201, R226, PT ;  /* 0x000000e2c900720c */ /* 0x000fe40003f26270 */
[----:B------:R-:W-:Y:S02]  /*cf40*/  FSEL R205, R53, -INF , !P4 ;  /* 0xff80000035cd7808 */ /* 0x000fe40006000000 */
[----:B------:R-:W-:Y:S02]  /*cf50*/  ISETP.GE.AND P4, PT, R52, R227, PT ;  /* 0x000000e33400720c */ /* 0x000fe40003f86270 */
[----:B------:R-:W-:Y:S02]  /*cf60*/  FSEL R67, R67, -INF , !P0 ;  /* 0xff80000043437808 */ /* 0x000fe40004000000 */
[----:B------:R-:W-:-:S02]  /*cf70*/  FSEL R237, R58, -INF , !P1 ;  /* 0xff8000003aed7808 */ /* 0x000fc40004800000 */
[-C--:B------:R-:W-:Y:S02]  /*cf80*/  ISETP.GE.AND P0, PT, R196, R226.reuse, PT ;  /* 0x000000e2c400720c */ /* 0x080fe40003f06270 */
[----:B------:R-:W-:Y:S02]  /*cf90*/  ISETP.GE.AND P1, PT, R197, R226, PT ;  /* 0x000000e2c500720c */ /* 0x000fe40003f26270 */
[----:B------:R-:W-:Y:S01]  /*cfa0*/  FSEL R235, R49, -INF , !P4 ;  /* 0xff80000031eb7808 */ /* 0x000fe20006000000 */
[----:B------:R-:W-:Y:S01]  /*cfb0*/  VIADD R49, R2, 0x28 ;  /* 0x0000002802317836 */ /* 0x000fe20000000000 */
        /* <DEDUP_REMOVED lines=11> */
[----:B------:R-:W-:Y:S01]  /*d070*/  FSEL R50, R44, -INF , !P5 ;  /* 0xff8000002c327808 */ /* 0x000fe20006800000 */
[----:B------:R-:W-:Y:S01]  /*d080*/  VIADD R44, R2, 0x31 ;  /* 0x00000031022c7836 */ /* 0x000fe20000000000 */
[-C--:B------:R-:W-:Y:S02]  /*d090*/  ISETP.GE.AND P1, PT, R49, R226.reuse, PT ;  /* 0x000000e23100720c */ /* 0x080fe40003f26270 */
[----:B------:R-:W-:Y:S02]  /*d0a0*/  FSEL R214, R55, -INF , !P0 ;  /* 0xff80000037d67808 */ /* 0x000fe40004000000 */
[----:B------:R-:W-:Y:S02]  /*d0b0*/  ISETP.GE.AND P4, PT, R48, R227, PT ;  /* 0x000000e33000720c */ /* 0x000fe40003f86270 */
[----:B------:R-:W-:-:S02]  /*d0c0*/  ISETP.GE.AND P0, PT, R52, R226, PT ;  /* 0x000000e23400720c */ /* 0x000fc40003f06270 */
[----:B------:R-:W-:Y:S02]  /*d0d0*/  FSEL R216, R46, -INF , !P1 ;  /* 0xff8000002ed87808 */ /* 0x000fe40004800000 */
[----:B------:R-:W-:Y:S02]  /*d0e0*/  ISETP.GE.AND P1, PT, R44, R227, PT ;  /* 0x000000e32c00720c */ /* 0x000fe40003f26270 */
[----:B------:R-:W-:Y:S01]  /*d0f0*/  FSEL R215, R45, -INF , !P4 ;  /* 0xff8000002dd77808 */ /* 0x000fe20006000000 */
[----:B------:R-:W-:Y:S01]  /*d100*/  VIADD R45, R2, 0x30 ;  /* 0x00000030022d7836 */ /* 0x000fe20000000000 */
[----:B------:R-:W-:Y:S02]  /*d110*/  FSEL R218, R51, -INF , !P0 ;  /* 0xff80000033da7808 */ /* 0x000fe40004000000 */
[----:B------:R-:W-:Y:S02]  /*d120*/  ISETP.GE.AND P0, PT, R48, R226, PT ;  /* 0x000000e23000720c */ /* 0x000fe40003f06270 */
[----:B------:R-:W-:-:S02]  /*d130*/  FSEL R234, R41, -INF , !P1 ;  /* 0xff80000029ea7808 */ /* 0x000fc40004800000 */
[----:B------:R-:W-:Y:S02]  /*d140*/  ISETP.GE.AND P1, PT, R44, R226, PT ;  /* 0x000000e22c00720c */ /* 0x000fe40003f26270 */
[----:B------:R-:W-:Y:S02]  /*d150*/  FSEL R217, R47, -INF , !P0 ;  /* 0xff8000002fd97808 */ /* 0x000fe40004000000 */
[----:B------:R-:W-:Y:S02]  /*d160*/  ISETP.GE.AND P5, PT, R45, R227, PT ;  /* 0x000000e32d00720c */ /* 0x000fe40003fa6270 */
[CC--:B------:R-:W-:Y:S02]  /*d170*/  ISETP.GE.AND P0, PT, R2.reuse, R225.reuse, PT ;  /* 0x000000e10200720c */ /* 0x0c0fe40003f06270 */
[----:B------:R-:W-:Y:S02]  /*d180*/  FSEL R59, R43, -INF , !P1 ;  /* 0xff8000002b3b7808 */ /* 0x000fe40004800000 */
[C---:B------:R-:W-:Y:S01]  /*d190*/  ISETP.GE.AND P4, PT, R2.reuse, R224, PT ;  /* 0x000000e00200720c */ /* 0x040fe20003f86270 */
[----:B------:R-:W-:Y:S01]  /*d1a0*/  VIADD R2, R2, 0x39 ;  /* 0x0000003902027836 */ /* 0x000fe20000000000 */
[----:B------:R-:W-:-:S02]  /*d1b0*/  ISETP.GE.AND P1, PT, R200, R225, PT ;  /* 0x000000e1c800720c */ /* 0x000fc40003f26270 */
[----:B------:R-:W-:Y:S02]  /*d1c0*/  FSEL R232, R40, -INF , !P5 ;  /* 0xff80000028e87808 */ /* 0x000fe40006800000 */
[----:B------:R-:W-:Y:S02]  /*d1d0*/  FSEL R40, R28, -INF , !P0 ;  /* 0xff8000001c287808 */ /* 0x000fe40004000000 */
[----:B------:R-:W-:Y:S02]  /*d1e0*/  ISETP.GE.AND P0, PT, R200, R224, PT ;  /* 0x000000e0c800720c */ /* 0x000fe40003f06270 */
[----:B------:R-:W-:Y:S02]  /*d1f0*/  FSEL R30, R30, -INF , !P4 ;  /* 0xff8000001e1e7808 */ /* 0x000fe40006000000 */
[----:B------:R-:W-:Y:S02]  /*d200*/  FSEL R29, R29, -INF , !P1 ;  /* 0xff8000001d1d7808 */ /* 0x000fe40004800000 */
[----:B------:R-:W-:-:S02]  /*d210*/  ISETP.GE.AND P4, PT, R198, R225, PT ;  /* 0x000000e1c600720c */ /* 0x000fc40003f86270 */
[-C--:B------:R-:W-:Y:S02]  /*d220*/  ISETP.GE.AND P1, PT, R198, R224.reuse, PT ;  /* 0x000000e0c600720c */ /* 0x080fe40003f26270 */
[----:B------:R-:W-:Y:S02]  /*d230*/  FSEL R28, R31, -INF , !P0 ;  /* 0xff8000001f1c7808 */ /* 0x000fe40004000000 */
[----:B------:R-:W-:Y:S02]  /*d240*/  FSEL R31, R24, -INF , !P4 ;  /* 0xff800000181f7808 */ /* 0x000fe40006000000 */
[----:B------:R-:W-:Y:S02]  /*d250*/  FSEL R26, R26, -INF , !P1 ;  /* 0xff8000001a1a7808 */ /* 0x000fe40004800000 */
[----:B------:R-:W-:Y:S02]  /*d260*/  ISETP.GE.AND P4, PT, R196, R224, PT ;  /* 0x000000e0c400720c */ /* 0x000fe40003f86270 */
[----:B------:R-:W-:-:S02]  /*d270*/  ISETP.GE.AND P1, PT, R201, R225, PT ;  /* 0x000000e1c900720c */ /* 0x000fc40003f26270 */
[----:B------:R-:W-:Y:S02]  /*d280*/  ISETP.GE.AND P6, PT, R45, R226, PT ;  /* 0x000000e22d00720c */ /* 0x000fe40003fc6270 */
[----:B------:R-:W-:Y:S02]  /*d290*/  FSEL R24, R27, -INF , !P4 ;  /* 0xff8000001b187808 */ /* 0x000fe40006000000 */
[----:B------:R-:W-:Y:S02]  /*d2a0*/  FSEL R51, R20, -INF , !P1 ;  /* 0xff80000014337808 */ /* 0x000fe40004800000 */
[CC--:B------:R-:W-:Y:S02]  /*d2b0*/  ISETP.GE.AND P4, PT, R199.reuse, R225.reuse, PT ;  /* 0x000000e1c700720c */ /* 0x0c0fe40003f86270 */
[----:B------:R-:W-:Y:S02]  /*d2c0*/  ISETP.GE.AND P1, PT, R199, R224, PT ;  /* 0x000000e0c700720c */ /* 0x000fe40003f26270 */
[----:B------:R-:W-:-:S02]  /*d2d0*/  ISETP.GE.AND P0, PT, R196, R225, PT ;  /* 0x000000e1c400720c */ /* 0x000fc40003f06270 */
[----:B------:R-:W-:Y:S02]  /*d2e0*/  FSEL R219, R42, -INF , !P6 ;  /* 0xff8000002adb7808 */ /* 0x000fe40007000000 */
[----:B------:R-:W-:Y:S02]  /*d2f0*/  FSEL R43, R21, -INF , !P4 ;  /* 0xff800000152b7808 */ /* 0x000fe40006000000 */
[----:B------:R-:W-:Y:S02]  /*d300*/  FSEL R42, R23, -INF , !P1 ;  /* 0xff800000172a7808 */ /* 0x000fe40004800000 */
[----:B------:R-:W-:Y:S02]  /*d310*/  FSEL R25, R25, -INF , !P0 ;  /* 0xff80000019197808 */ /* 0x000fe40004000000 */
[----:B------:R-:W-:Y:S02]  /*d320*/  ISETP.GE.AND P4, PT, R197, R224, PT ;  /* 0x000000e0c500720c */ /* 0x000fe40003f86270 */
[----:B------:R-:W-:-:S02]  /*d330*/  ISETP.GE.AND P1, PT, R66, R225, PT ;  /* 0x000000e14200720c */ /* 0x000fc40003f26270 */
[-C--:B------:R-:W-:Y:S02]  /*d340*/  ISETP.GE.AND P0, PT, R201, R224.reuse, PT ;  /* 0x000000e0c900720c */ /* 0x080fe40003f06270 */
[----:B------:R-:W-:Y:S02]  /*d350*/  FSEL R53, R18, -INF , !P4 ;  /* 0xff80000012357808 */ /* 0x000fe40006000000 */
[----:B------:R-:W-:Y:S02]  /*d360*/  FSEL R199, R17, -INF , !P1 ;  /* 0xff80000011c77808 */ /* 0x000fe40004800000 */
[----:B------:R-:W-:Y:S02]  /*d370*/  FSEL R20, R22, -INF , !P0 ;  /* 0xff80000016147808 */ /* 0x000fe40004000000 */
[CC--:B------:R-:W-:Y:S02]  /*d380*/  ISETP.GE.AND P4, PT, R56.reuse, R225.reuse, PT ;  /* 0x000000e13800720c */ /* 0x0c0fe40003f86270 */
[----:B------:R-:W-:Y:S01]  /*d390*/  ISETP.GE.AND P1, PT, R56, R224, PT ;  /* 0x000000e03800720c */ /* 0x000fe20003f26270 */
[----:B------:R1:W-:Y:S01]  /*d3a0*/  STL [R1+0x68], R20 ;  /* 0x0000681401007387 */ /* 0x0003e20000100800 */
[----:B------:R-:W-:-:S02]  /*d3b0*/  ISETP.GE.AND P0, PT, R197, R225, PT ;  /* 0x000000e1c500720c */ /* 0x000fc40003f06270 */
[----:B------:R-:W-:Y:S02]  /*d3c0*/  FSEL R203, R12, -INF , !P4 ;  /* 0xff8000000ccb7808 */ /* 0x000fe40006000000 */
[----:B------:R-:W-:Y:S02]  /*d3d0*/  FSEL R196, R14, -INF , !P1 ;  /* 0xff8000000ec47808 */ /* 0x000fe40004800000 */
[----:B------:R-:W-:Y:S02]  /*d3e0*/  FSEL R58, R16, -INF , !P0 ;  /* 0xff800000103a7808 */ /* 0x000fe40004000000 */
[-C--:B------:R-:W-:Y:S02]  /*d3f0*/  ISETP.GE.AND P4, PT, R52, R224.reuse, PT ;  /* 0x000000e03400720c */ /* 0x080fe40003f86270 */
[----:B------:R-:W-:Y:S02]  /*d400*/  ISETP.GE.AND P1, PT, R49, R225, PT ;  /* 0x000000e13100720c */ /* 0x000fe40003f26270 */
[----:B------:R-:W-:-:S02]  /*d410*/  ISETP.GE.AND P0, PT, R66, R224, PT ;  /* 0x000000e04200720c */ /* 0x000fc40003f06270 */
[----:B------:R-:W-:Y:S02]  /*d420*/  FSEL R198, R15, -INF , !P4 ;  /* 0xff8000000fc67808 */ /* 0x000fe40006000000 */
        /* <DEDUP_REMOVED lines=8> */
[-C--:B------:R-:W-:Y:S01]  /*d4b0*/  ISETP.GE.AND P4, PT, R45, R224.reuse, PT ;  /* 0x000000e02d00720c */ /* 0x080fe20003f86270 */
[----:B------:R1:W-:Y:S01]  /*d4c0*/  STL [R1+0x50], R8 ;  /* 0x0000500801007387 */ /* 0x0003e20000100800 */
[----:B------:R-:W-:Y:S02]  /*d4d0*/  ISETP.GE.AND P1, PT, R44, R225, PT ;  /* 0x000000e12c00720c */ /* 0x000fe40003f26270 */
[----:B------:R-:W-:-:S02]  /*d4e0*/  ISETP.GE.AND P0, PT, R49, R224, PT ;  /* 0x000000e03100720c */ /* 0x000fc40003f06270 */
[----:B------:R-:W-:Y:S02]  /*d4f0*/  ISETP.GE.AND P5, PT, R3, R227, PT ;  /* 0x000000e30300720c */ /* 0x000fe40003fa6270 */
[----:B------:R-:W-:Y:S02]  /*d500*/  FSEL R200, R6, -INF , !P4 ;  /* 0xff80000006c87808 */ /* 0x000fe40006000000 */
[----:B------:R-:W-:Y:S02]  /*d510*/  FSEL R56, R5, -INF , !P1 ;  /* 0xff80000005387808 */ /* 0x000fe40004800000 */
[----:B------:R-:W-:Y:S02]  /*d520*/  FSEL R66, R10, -INF , !P0 ;  /* 0xff8000000a427808 */ /* 0x000fe40004000000 */
[-C--:B------:R-:W-:Y:S02]  /*d530*/  ISETP.GE.AND P4, PT, R3, R225.reuse, PT ;  /* 0x000000e10300720c */ /* 0x080fe40003f86270 */
[----:B------:R-:W-:-:S02]  /*d540*/  ISETP.GE.AND P1, PT, R2, R225, PT ;  /* 0x000000e10200720c */ /* 0x000fc40003f26270 */
[----:B------:R-:W-:Y:S02]  /*d550*/  ISETP.GE.AND P0, PT, R45, R225, PT ;  /* 0x000000e12d00720c */ /* 0x000fe40003f06270 */
[----:B------:R-:W-:Y:S02]  /*d560*/  FSEL R23, R32, -INF , !P5 ;  /* 0xff80000020177808 */ /* 0x000fe40006800000 */
[----:B------:R-:W-:Y:S02]  /*d570*/  ISETP.GE.AND P5, PT, R3, R226, PT ;  /* 0x000000e20300720c */ /* 0x000fe40003fa6270 */
[----:B------:R-:W-:Y:S02]  /*d580*/  FSEL R45, R36, -INF , !P4 ;  /* 0xff800000242d7808 */ /* 0x000fe40006000000 */
[----:B------:R-:W-:Y:S02]  /*d590*/  FSEL R22, R37, -INF , !P1 ;  /* 0xff80000025167808 */ /* 0x000fe40004800000 */
[----:B------:R-:W-:-:S02]  /*d5a0*/  ISETP.GE.AND P6, PT, R2, R227, PT ;  /* 0x000000e30200720c */ /* 0x000fc40003fc6270 */
[----:B------:R-:W-:Y:S02]  /*d5b0*/  FSEL R47, R4, -INF , !P0 ;  /* 0xff800000042f7808 */ /* 0x000fe40004000000 */
[C---:B------:R-:W-:Y:S02]  /*d5c0*/  ISETP.GE.AND P4, PT, R2.reuse, R226, PT ;  /* 0x000000e20200720c */ /* 0x040fe40003f86270 */
[-C--:B------:R-:W-:Y:S02]  /*d5d0*/  ISETP.GE.AND P1, PT, R2, R224.reuse, PT ;  /* 0x000000e00200720c */ /* 0x080fe40003f26270 */
[----:B------:R-:W-:Y:S02]  /*d5e0*/  ISETP.GE.AND P0, PT, R44, R224, PT ;  /* 0x000000e02c00720c */ /* 0x000fe40003f06270 */
[----:B------:R-:W-:Y:S02]  /*d5f0*/  FSEL R2, R34, -INF , !P5 ;  /* 0xff80000022027808 */ /* 0x000fe40006800000 */
[----:B------:R-:W-:-:S02]  /*d600*/  FSEL R201, R7, -INF , !P0 ;  /* 0xff80000007c97808 */ /* 0x000fc40004000000 */
[----:B------:R-:W-:Y:S01]  /*d610*/  ISETP.GE.AND P0, PT, R3, R224, PT ;  /* 0x000000e00300720c */ /* 0x000fe20003f06270 */
[----:B------:R1:W-:Y:S01]  /*d620*/  STL [R1+0x64], R2 ;  /* 0x0000640201007387 */ /* 0x0003e20000100800 */
[----:B------:R-:W-:Y:S02]  /*d630*/  FSEL R212, R39, -INF , !P1 ;  /* 0xff80000027d47808 */ /* 0x000fe40004800000 */
[----:B------:R-:W-:Y:S02]  /*d640*/  FSEL R202, R38, -INF , !P0 ;  /* 0xff80000026ca7808 */ /* 0x000fe40004000000 */
[----:B------:R-:W-:Y:S02]  /*d650*/  PLOP3.LUT P0, PT, PT, PT, UP0, 0x80, 0x0 ;  /* 0x000000000000781c */ /* 0x000fe40003f0f008 */
[----:B------:R-:W-:Y:S02]  /*d660*/  FSEL R33, R33, -INF , !P6 ;  /* 0xff80000021217808 */ /* 0x000fe40007000000 */
[----:B------:R-:W-:-:S09]  /*d670*/  FSEL R55, R35, -INF , !P4 ;  /* 0xff80000023377808 */ /* 0x000fd20006000000 */
[----:B------:R-:W-:Y:S05]  /*d680*/  @!P0 BRA `(.L_x_222) ;  /* 0x00000004005c8947 */ /* 0x000fea0003800000 */
[----:B------:R-:W2:Y:S04]  /*d690*/  LDL.64 R222, [R1+0x28] ;  /* 0x0000280001de7983 */ /* 0x000ea80000100a00 */
[----:B------:R-:W3:Y:S01]  /*d6a0*/  LDL.64 R206, [R1+0x30] ;  /* 0x0000300001ce7983 */ /* 0x000ee20000100a00 */
[----:B------:R-:W-:Y:S01]  /*d6b0*/  UIADD3 UR5, UR18, -0x4, URZ ;  /* 0xfffffffc12057890 */ /* 0x000fe2000fffe03f */
[----:B-1----:R-:W1:Y:S01]  /*d6c0*/  @!P3 LDC.64 R2, c[0x0][0x218] ;  /* 0x00008600ff02bb82 */ /* 0x002e620000000a00 */
[----:B------:R-:W-:Y:S01]  /*d6d0*/  BSSY B0, `(.L_x_223) ;  /* 0x0000051000007945 */ /* 0x000fe20003800000 */
[----:B------:R4:W-:Y:S01]  /*d6e0*/  @P3 STS.128 [R252+0x8000], RZ ;  /* 0x008000fffc003388 */ /* 0x0009e20000000c00 */
[----:B------:R-:W-:Y:S02]  /*d6f0*/  USHF.R.S32.HI UR4, URZ, 0x1f, UR5 ;  /* 0x0000001f3f047899 */ /* 0x000fe40008011405 */
[----:B------:R-:W-:-:S02]  /*d700*/  UIMAD.WIDE.U32 UR6, UR5, UR8, URZ ;  /* 0x00000008050672a5 */ /* 0x000fc4000f8e003f */
[----:B------:R-:W-:Y:S01]  /*d710*/  UIMAD UR4, UR4, UR8, URZ ;  /* 0x00000008040472a4 */ /* 0x000fe2000f8e023f */
[----:B------:R-:W5:Y:S03]  /*d720*/  @!P2 LDC.64 R12, c[0x0][0x218] ;  /* 0x00008600ff0cab82 */ /* 0x000f660000000a00 */
[----:B------:R-:W-:Y:S01]  /*d730*/  UIMAD UR4, UR5, UR9, UR4 ;  /* 0x00000009050472a4 */ /* 0x000fe2000f8e0204 */
[----:B------:R-:W-:Y:S02]  /*d740*/  IMAD.U32 R15, RZ, RZ, UR6 ;  /* 0x00000006ff0f7e24 */ /* 0x000fe4000f8e00ff */
[----:B------:R-:W-:Y:S01]  /*d750*/  IMAD.U32 R5, RZ, RZ, UR6 ;  /* 0x00000006ff057e24 */ /* 0x000fe2000f8e00ff */
[----:B------:R-:W-:Y:S01]  /*d760*/  UIADD3 UR4, UR7, UR4, URZ ;  /* 0x0000000407047290 */ /* 0x000fe2000fffe03f */
[----:B------:R-:W4:Y:S05]  /*d770*/  @!P3 LDC.64 R10, c[0x0][0x218] ;  /* 0x00008600ff0abb82 */ /* 0x000f2a0000000a00 */
[----:B------:R-:W-:-:S03]  /*d780*/  IMAD.U32 R14, RZ, RZ, UR4 ;  /* 0x00000004ff0e7e24 */ /* 0x000fc6000f8e00ff */
[----:B------:R-:W4:Y:S08]  /*d790*/  @!P2 LDC.64 R8, c[0x0][0x218] ;  /* 0x00008600ff08ab82 */ /* 0x000f300000000a00 */
[----:B------:R-:W4:Y:S01]  /*d7a0*/  @!P3 LDC.64 R6, c[0x0][0x218] ;  /* 0x00008600ff06bb82 */ /* 0x000f220000000a00 */
[----:B--2---:R-:W-:-:S04]  /*d7b0*/  LEA R15, P1, R15, R222, 0x6 ;  /* 0x000000de0f0f7211 */ /* 0x004fc800078230ff */
[----:B---3--:R-:W-:Y:S02]  /*d7c0*/  LEA.HI.X R14, R5, R207, R14, 0x6, P1 ;  /* 0x000000cf050e7211 */ /* 0x008fe400008f340e */
[C---:B-1----:R-:W-:Y:S01]  /*d7d0*/  @!P3 LEA R20, P1, R15.reuse, R2, 0x1 ;  /* 0x000000020f14b211 */ /* 0x042fe200078208ff */
[----:B------:R-:W1:Y:S03]  /*d7e0*/  @!P2 LDC.64 R4, c[0x0][0x218] ;  /* 0x00008600ff04ab82 */ /* 0x000e660000000a00 */
[C-C-:B------:R-:W-:Y:S02]  /*d7f0*/  @!P3 LEA.HI.X R21, R15.reuse, R3, R14.reuse, 0x1, P1 ;  /* 0x000000030f15b211 */ /* 0x140fe400008f0c0e */
[C---:B-----5:R-:W-:Y:S02]  /*d800*/  @!P2 LEA R16, P1, R15.reuse, R12, 0x1 ;  /* 0x0000000c0f10a211 */ /* 0x060fe400078208ff */
[C---:B------:R-:W-:Y:S01]  /*d810*/  IADD3 R12, P4, R15.reuse, UR26, RZ ;  /* 0x0000001a0f0c7c10 */ /* 0x040fe2000ff9e0ff */
[----:B------:R-:W2:Y:S01]  /*d820*/  @!P3 LDC.64 R2, c[0x0][0x218] ;  /* 0x00008600ff02bb82 */ /* 0x000ea20000000a00 */
[----:B------:R-:W-:Y:S01]  /*d830*/  @!P2 LEA.HI.X R17, R15, R13, R14, 0x1, P1 ;  /* 0x0000000d0f11a211 */ /* 0x000fe200008f0c0e */
[----:B------:R-:W-:Y:S01]  /*d840*/  @!PT LDS RZ, [RZ] ;  /* 0x00000000fffff984 */ /* 0x000fe20000000800 */
[----:B------:R-:W-:Y:S01]  /*d850*/  @!PT LDS RZ, [RZ] ;  /* 0x00000000fffff984 */ /* 0x000fe20000000800 */
[----:B------:R-:W-:Y:S01]  /*d860*/  @!PT LDS RZ, [RZ] ;  /* 0x00000000fffff984 */ /* 0x000fe20000000800 */
[----:B------:R3:W-:Y:S01]  /*d870*/  @!P3 LDGSTS.E.BYPASS.LTC128B.128 [R252+0x8000], desc[UR20][R20.64] ;  /* 0x0800000014fcbfae */ /* 0x0007e2000b901d54 */
[----:B----4-:R-:W-:-:S02]  /*d880*/  @!P3 LEA R18, P1, R12, R10, 0x1 ;  /* 0x0000000a0c12b211 */ /* 0x010fc400078208ff */
[----:B------:R-:W-:Y:S01]  /*d890*/  IADD3.X R14, R14, UR25, RZ, P4, !PT ;  /* 0x000000190e0e7c10 */ /* 0x000fe2000a7fe4ff */
[----:B------:R4:W-:Y:S03]  /*d8a0*/  @P2 STS.128 [R252+0xa000], RZ ;  /* 0x00a000fffc002388 */ /* 0x0009e60000000c00 */
[C---:B------:R-:W-:Y:S01]  /*d8b0*/  @!P3 LEA.HI.X R19, R12.reuse, R11, R14, 0x1, P1 ;  /* 0x0000000b0c13b211 */ /* 0x040fe200008f0c0e */
[----:B------:R-:W-:Y:S01]  /*d8c0*/  @!PT LDS RZ, [RZ] ;  /* 0x00000000fffff984 */ /* 0x000fe20000000800 */
[----:B------:R-:W-:Y:S01]  /*d8d0*/  @!PT LDS RZ, [RZ] ;  /* 0x00000000fffff984 */ /* 0x000fe20000000800 */
[----:B------:R-:W-:Y:S01]  /*d8e0*/  @!PT LDS RZ, [RZ] ;  /* 0x00000000fffff984 */ /* 0x000fe20000000800 */
[----:B------:R4:W-:Y:S01]  /*d8f0*/  @!P2 LDGSTS.E.BYPASS.LTC128B.128 [R252+0xa000], desc[UR20][R16.64+0x80] ;  /* 0x0a00008010fcafae */ /* 0x0009e2000b901d54 */
[----:B------:R-:W-:-:S03]  /*d900*/  IADD3 R10, P1, R12, UR26, RZ ;  /* 0x0000001a0c0a7c10 */ /* 0x000fc6000ff3e0ff */
[----:B------:R4:W-:Y:S01]  /*d910*/  @P3 STS.128 [R252+0x8800], RZ ;  /* 0x008800fffc003388 */ /* 0x0009e20000000c00 */
[----:B------:R-:W-:-:S03]  /*d920*/  @!P3 LEA R6, P6, R10, R6, 0x1 ;  /* 0x000000060a06b211 */ /* 0x000fc600078c08ff */
[----:B------:R-:W-:Y:S01]  /*d930*/  @!PT LDS RZ, [RZ] ;  /* 0x00000000fffff984 */ /* 0x000fe20000000800 */
[----:B------:R-:W-:Y:S01]  /*d940*/  @!PT LDS RZ, [RZ] ;  /* 0x00000000fffff984 */ /* 0x000fe20000000800 */
[----:B------:R-:W-:Y:S01]  /*d950*/  @!PT LDS RZ, [RZ] ;  /* 0x00000000fffff984 */ /* 0x000fe20000000800 */
[----:B------:R4:W-:Y:S04]  /*d960*/  @!P3 LDGSTS.E.BYPASS.LTC128B.128 [R252+0x8800], desc[UR20][R18.64] ;  /* 0x0880000012fcbfae */ /* 0x0009e8000b901d54 */
[----:B------:R4:W-:Y:S01]  /*d970*/  @P2 STS.128 [R252+0xa800], RZ ;  /* 0x00a800fffc002388 */ /* 0x0009e20000000c00 */
[----:B---3--:R-:W-:Y:S02]  /*d980*/  @!P2 LEA R20, P4, R12, R8, 0x1 ;  /* 0x000000080c14a211 */ /* 0x008fe400078808ff */
[----:B------:R-:W-:Y:S02]  /*d990*/  IADD3 R8, P5, R10, UR26, RZ ;  /* 0x0000001a0a087c10 */ /* 0x000fe4000ffbe0ff */
[----:B------:R-:W-:Y:S02]  /*d9a0*/  @!P2 LEA.HI.X R21, R12, R9, R14, 0x1, P4 ;  /* 0x000000090c15a211 */ /* 0x000fe400020f0c0e */
[----:B------:R-:W-:-:S02]  /*d9b0*/  IADD3.X R14, R14, UR25, RZ, P1, !PT ;  /* 0x000000190e0e7c10 */ /* 0x000fc40008ffe4ff */
[----:B-1----:R-:W-:Y:S01]  /*d9c0*/  @!P2 LEA R4, P1, R10, R4, 0x1 ;  /* 0x000000040a04a211 */ /* 0x002fe200078208ff */
[----:B------:R-:W-:Y:S01]  /*d9d0*/  @!PT LDS RZ, [RZ] ;  /* 0x00000000fffff984 */ /* 0x000fe20000000800 */
[----:B------:R-:W-:Y:S01]  /*d9e0*/  @!PT LDS RZ, [RZ] ;  /* 0x00000000fffff984 */ /* 0x000fe20000000800 */
[----:B------:R-:W-:Y:S01]  /*d9f0*/  @!PT LDS RZ, [RZ] ;  /* 0x00000000fffff984 */ /* 0x000fe20000000800 */
[----:B------:R4:W-:Y:S01]  /*da00*/  @!P2 LDGSTS.E.BYPASS.LTC128B.128 [R252+0xa800], desc[UR20][R20.64+0x80] ;  /* 0x0a80008014fcafae */ /* 0x0009e2000b901d54 */
[----:B--2---:R-:W-:Y:S02]  /*da10*/  @!P3 LEA R2, P4, R8, R2, 0x1 ;  /* 0x000000020802b211 */ /* 0x004fe400078808ff */
[----:B------:R-:W-:Y:S01]  /*da20*/  IADD3.X R9, R14, UR25, RZ, P5, !PT ;  /* 0x000000190e097c10 */ /* 0x000fe2000affe4ff */
[----:B------:R4:W-:Y:S01]  /*da30*/  @P3 STS.128 [R252+0x9000], RZ ;  /* 0x009000fffc003388 */ /* 0x0009e20000000c00 */
[C-C-:B------:R-:W-:Y:S02]  /*da40*/  @!P3 LEA.HI.X R7, R10.reuse, R7, R14.reuse, 0x1, P6 ;  /* 0x000000070a07b211 */ /* 0x140fe400030f0c0e */
[----:B------:R-:W-:Y:S02]  /*da50*/  @!P2 LEA.HI.X R5, R10, R5, R14, 0x1, P1 ;  /* 0x000000050a05a211 */ /* 0x000fe400008f0c0e */
        /* <DEDUP_REMOVED lines=24> */
.L_x_224:
[----:B------:R-:W-:Y:S05]  /*dbe0*/  BSYNC B0 ;  /* 0x0000000000007941 */ /* 0x000fea0003800000 */
.L_x_223:
[----:B------:R-:W0:Y:S02]  /*dbf0*/  LDGDEPBAR ;  /* 0x00000000000079af */ /* 0x000e240000000000 */
.L_x_222:
[----:B------:R2:W-:Y:S01]  /*dc00*/  STL [R1+0x80], R245 ;  /* 0x000080f501007387 */ /* 0x0005e20000100800 */
[----:B------:R-:W-:Y:S01]  /*dc10*/  MOV R37, R205 ;  /* 0x000000cd00257202 */ /* 0x000fe20000000f00 */
[----:B------:R-:W-:Y:S01]  /*dc20*/  IMAD.MOV.U32 R36, RZ, RZ, R213 ;  /* 0x000000ffff247224 */ /* 0x000fe200078e00d5 */
[----:B------:R-:W-:Y:S01]  /*dc30*/  MOV R39, R215 ;  /* 0x000000d700277202 */ /* 0x000fe20000000f00 */
[----:B------:R3:W-:Y:S01]  /*dc40*/  STL [R1+0x7c], R243 ;  /* 0x00007cf301007387 */ /* 0x0007e20000100800 */
[----:B------:R-:W-:Y:S01]  /*dc50*/  MOV R226, R214 ;  /* 0x000000d600e27202 */ /* 0x000fe20000000f00 */
[----:B-1----:R-:W-:Y:S01]  /*dc60*/  IMAD.MOV.U32 R8, RZ, RZ, R218 ;  /* 0x000000ffff087224 */ /* 0x002fe200078e00da */
[----:B------:R-:W-:Y:S01]  /*dc70*/  MOV R52, R216 ;  /* 0x000000d800347202 */ /* 0x000fe20000000f00 */
[----:B------:R1:W-:Y:S01]  /*dc80*/  STL [R1+0x78], R211 ;  /* 0x000078d301007387 */ /* 0x0003e20000100800 */
[----:B------:R-:W-:Y:S01]  /*dc90*/  IMAD.MOV.U32 R224, RZ, RZ, R43 ;  /* 0x000000ffffe07224 */ /* 0x000fe200078e002b */
[----:B----4-:R-:W-:-:S02]  /*dca0*/  FMNMX.FTZ R3, R231, R64, !PT ;  /* 0x00000040e7037209 */ /* 0x010fc40007810000 */
[----:B------:R4:W-:Y:S01]  /*dcb0*/  STL [R1+0x74], R210 ;  /* 0x000074d201007387 */ /* 0x0009e20000100800 */
[----:B------:R-:W-:Y:S02]  /*dcc0*/  MOV R43, R217 ;  /* 0x000000d9002b7202 */ /* 0x000fe40000000f00 */
[----:B------:R-:W-:Y:S01]  /*dcd0*/  MOV R10, R219 ;  /* 0x000000db000a7202 */ /* 0x000fe20000000f00 */
[----:B------:R4:W-:Y:S01]  /*dce0*/  STL [R1+0x70], R209 ;  /* 0x000070d101007387 */ /* 0x0009e20000100800 */
[----:B------:R-:W-:Y:S02]  /*dcf0*/  MOV R11, R58 ;  /* 0x0000003a000b7202 */ /* 0x000fe40000000f00 */
[----:B------:R-:W-:Y:S01]  /*dd00*/  MOV R38, R196 ;  /* 0x000000c400267202 */ /* 0x000fe20000000f00 */
[----:B------:R4:W-:Y:S04]  /*dd10*/  STL [R1+0x6c], R208 ;  /* 0x00006cd001007387 */ /* 0x0009e80000100800 */
[----:B------:R-:W-:Y:S04]  /*dd20*/  LDSM.16.MT88.4 R16, [R244+0xc000] ;  /* 0x00c00000f410783b */ /* 0x000fe80000004200 */
[----:B--2---:R-:W2:Y:S04]  /*dd30*/  LDL.LU R245, [R1+0x50] ;  /* 0x0000500001f57983 */ /* 0x004ea80000300800 */
[----:B---3--:R-:W3:Y:S04]  /*dd40*/  LDL.LU R243, [R1+0x64] ;  /* 0x0000640001f37983 */ /* 0x008ee80000300800 */
[----:B-1----:R-:W2:Y:S01]  /*dd50*/  LDL.LU R211, [R1+0x68] ;  /* 0x0000680001d37983 */ /* 0x002ea20000300800 */
[----:B------:R-:W-:-:S02]  /*dd60*/  FMNMX.FTZ R3, R0, R3, !PT ;  /* 0x0000000300037209 */ /* 0x000fc40007810000 */
[----:B----4-:R-:W-:Y:S02]  /*dd70*/  MOV R210, R204 ;  /* 0x000000cc00d27202 */ /* 0x010fe40000000f00 */
        /* <DEDUP_REMOVED lines=26> */
[----:B------:R-:W-:Y:S01]  /*df20*/  FMNMX.FTZ R9, R8, R9, !PT ;  /* 0x0000000908097209 */ /* 0x000fe20007810000 */
[----:B------:R-:W1:Y:S01]  /*df30*/  SHFL.BFLY PT, R5, R2, 0x2, 0x1f ;  /* 0x0c401f0002057f89 */ /* 0x000e6200000e0000 */
        /* <DEDUP_REMOVED lines=12> */
[----:B------:R-:W-:-:S04]  /*e000*/  FMNMX.FTZ R7, R224, R7, !PT ;  /* 0x00000007e0077209 */ /* 0x000fc80007810000 */
[----:B------:R-:W-:Y:S02]  /*e010*/  FMNMX.FTZ R7, R11, R7, !PT ;  /* 0x000000070b077209 */ /* 0x000fe40007810000 */
[----:B-1----:R-:W-:Y:S02]  /*e020*/  FMNMX.FTZ R5, R2, R5, !PT ;  /* 0x0000000502057209 */ /* 0x002fe40007810000 */
[----:B------:R-:W-:-:S03]  /*e030*/  FMNMX.FTZ R7, R209, R7, !PT ;  /* 0x00000007d1077209 */ /* 0x000fc60007810000 */
[----:B------:R-:W1:Y:S01]  /*e040*/  SHFL.BFLY PT, R196, R5, 0x1, 0x1f ;  /* 0x0c201f0005c47f89 */ /* 0x000e6200000e0000 */
[----:B------:R-:W-:-:S04]  /*e050*/  FMNMX.FTZ R7, R208, R7, !PT ;  /* 0x00000007d0077209 */ /* 0x000fc80007810000 */
[----:B------:R-:W-:-:S04]  /*e060*/  FMNMX.FTZ R7, R27, R7, !PT ;  /* 0x000000071b077209 */ /* 0x000fc80007810000 */
[----:B------:R-:W-:-:S04]  /*e070*/  FMNMX.FTZ R7, R210, R7, !PT ;  /* 0x00000007d2077209 */ /* 0x000fc80007810000 */
[----:B------:R-:W-:-:S04]  /*e080*/  FMNMX.FTZ R7, R46, R7, !PT ;  /* 0x000000072e077209 */ /* 0x000fc80007810000 */
[----:B------:R-:W-:-:S04]  /*e090*/  FMNMX.FTZ R7, R47, R7, !PT ;  /* 0x000000072f077209 */ /* 0x000fc80007810000 */
[----:B------:R-:W-:Y:S02]  /*e0a0*/  FMNMX.FTZ R7, R56, R7, !PT ;  /* 0x0000000738077209 */ /* 0x000fe40007810000 */
[----:B-1----:R-:W-:Y:S02]  /*e0b0*/  FMNMX.FTZ R196, R5, R196, !PT ;  /* 0x000000c405c47209 */ /* 0x002fe40007810000 */
[----:B------:R-:W-:Y:S02]  /*e0c0*/  FMNMX.FTZ R7, R45, R7, !PT ;  /* 0x000000072d077209 */ /* 0x000fe40007810000 */
[----:B------:R-:W-:Y:S02]  /*e0d0*/  FSETP.NEU.FTZ.AND P4, PT, R196, -INF , PT ;  /* 0xff800000c400780b */ /* 0x000fe40003f9d000 */
[----:B------:R-:W-:-:S05]  /*e0e0*/  FMNMX.FTZ R7, R22, R7, !PT ;  /* 0x0000000716077209 */ /* 0x000fca0007810000 */
[----:B------:R-:W1:Y:S02]  /*e0f0*/  SHFL.BFLY PT, R2, R7, 0x2, 0x1f ;  /* 0x0c401f0007027f89 */ /* 0x000e6400000e0000 */
[----:B-1----:R-:W-:-:S05]  /*e100*/  FMNMX.FTZ R2, R7, R2, !PT ;  /* 0x0000000207027209 */ /* 0x002fca0007810000 */
[----:B------:R-:W1:Y:S02]  /*e110*/  SHFL.BFLY PT, R7, R2, 0x1, 0x1f ;  /* 0x0c201f0002077f89 */ /* 0x000e6400000e0000 */
[----:B-1----:R-:W-:-:S04]  /*e120*/  FMNMX.FTZ R2, R2, R7, !PT ;  /* 0x0000000702027209 */ /* 0x002fc80007810000 */
[----:B------:R-:W-:Y:S02]  /*e130*/  FSETP.NEU.FTZ.AND P2, PT, R2, -INF , PT ;  /* 0xff8000000200780b */ /* 0x000fe40003f5d000 */
[----:B---3--:R-:W-:Y:S02]  /*e140*/  FMNMX.FTZ R9, R243, R9, !PT ;  /* 0x00000009f3097209 */ /* 0x008fe40007810000 */
[----:B--2---:R-:W-:Y:S02]  /*e150*/  FMNMX.FTZ R3, R211, R3, !PT ;  /* 0x00000003d3037209 */ /* 0x004fe40007810000 */
[----:B------:R-:W-:Y:S02]  /*e160*/  FMNMX.FTZ R9, R55, R9, !PT ;  /* 0x0000000937097209 */ /* 0x000fe40007810000 */
        /* <DEDUP_REMOVED lines=9> */
[----:B------:R-:W-:-:S04]  /*e200*/  FMNMX.FTZ R4, R200, R3, !PT ;  /* 0x00000003c8047209 */ /* 0x000fc80007810000 */
[----:B------:R-:W-:Y:S01]  /*e210*/  FMNMX.FTZ R5, R201, R4, !PT ;  /* 0x00000004c9057209 */ /* 0x000fe20007810000 */
[----:B------:R-:W1:Y:S01]  /*e220*/  SHFL.BFLY PT, R3, R6, 0x1, 0x1f ;  /* 0x0c201f0006037f89 */ /* 0x000e6200000e0000 */
[----:B------:R-:W-:Y:S02]  /*e230*/  FMUL.FTZ R4, R196, UR10 ;  /* 0x0000000ac4047c20 */ /* 0x000fe40008410000 */
[----:B------:R-:W-:-:S03]  /*e240*/  FMNMX.FTZ R5, R202, R5, !PT ;  /* 0x00000005ca057209 */ /* 0x000fc60007810000 */
[----:B------:R-:W-:Y:S02]  /*e250*/  FSEL R58, R4, RZ, P4 ;  /* 0x000000ff043a7208 */ /* 0x000fe40002000000 */
[----:B------:R-:W-:-:S05]  /*e260*/  FMNMX.FTZ R4, R212, R5, !PT ;  /* 0x00000005d4047209 */ /* 0x000fca0007810000 */
[----:B------:R-:W2:Y:S01]  /*e270*/  SHFL.BFLY PT, R5, R4, 0x2, 0x1f ;  /* 0x0c401f0004057f89 */ /* 0x000ea200000e0000 */
[----:B------:R-:W-:Y:S01]  /*e280*/  FFMA.FTZ R207, R0, UR10, -R58 ;  /* 0x0000000a00cf7c23 */ /* 0x000fe2000801083a */
[----:B-1----:R-:W-:-:S04]  /*e290*/  FMNMX.FTZ R3, R6, R3, !PT ;  /* 0x0000000306037209 */ /* 0x002fc80007810000 */
[C---:B------:R-:W-:Y:S01]  /*e2a0*/  FSETP.NEU.FTZ.AND P3, PT, R3.reuse, -INF , PT ;  /* 0xff8000000300780b */ /* 0x040fe20003f7d000 */
[----:B------:R-:W-:-:S05]  /*e2b0*/  FMUL.FTZ R0, R3, UR10 ;  /* 0x0000000a03007c20 */ /* 0x000fca0008410000 */
[----:B------:R-:W-:Y:S02]  /*e2c0*/  FSEL R9, R0, RZ, P3 ;  /* 0x000000ff00097208 */ /* 0x000fe40001800000 */
[----:B--2---:R-:W-:-:S05]  /*e2d0*/  FMNMX.FTZ R0, R4, R5, !PT ;  /* 0x0000000504007209 */ /* 0x004fca0007810000 */
[----:B------:R-:W1:Y:S01]  /*e2e0*/  SHFL.BFLY PT, R5, R0, 0x1, 0x1f ;  /* 0x0c201f0000057f89 */ /* 0x000e6200000e0000 */
[--C-:B------:R-:W-:Y:S01]  /*e2f0*/  FFMA.FTZ R214, R65, UR10, -R9.reuse ;  /* 0x0000000a41d67c23 */ /* 0x100fe20008010809 */
[----:B------:R-:W-:Y:S02]  /*e300*/  IMAD.MOV.U32 R65, RZ, RZ, R9 ;  /* 0x000000ffff417224 */ /* 0x000fe400078e0009 */
[----:B------:R-:W-:Y:S02]  /*e310*/  FMUL.FTZ R4, R2, UR10 ;  /* 0x0000000a02047c20 */ /* 0x000fe40008410000 */
[----:B------:R-:W-:Y:S01]  /*e320*/  FFMA.FTZ R205, R67, UR10, -R65 ;  /* 0x0000000a43cd7c23 */ /* 0x000fe20008010841 */
[----:B------:R-:W-:Y:S02]  /*e330*/  MOV R67, R23 ;  /* 0x0000001700437202 */ /* 0x000fe40000000f00 */
[----:B------:R-:W-:Y:S02]  /*e340*/  FSEL R23, R4, RZ, P2 ;  /* 0x000000ff04177208 */ /* 0x000fe40001000000 */
[----:B------:R-:W-:-:S02]  /*e350*/  FSEL R4, R196, RZ, P4 ;  /* 0x000000ffc4047208 */ /* 0x000fc40002000000 */
[----:B-1----:R-:W-:Y:S02]  /*e360*/  FMNMX.FTZ R0, R0, R5, !PT ;  /* 0x0000000500007209 */ /* 0x002fe40007810000 */
[----:B------:R-:W-:Y:S02]  /*e370*/  FSEL R5, R3, RZ, P3 ;  /* 0x000000ff03057208 */ /* 0x000fe40001800000 */
[----:B------:R-:W-:-:S03]  /*e380*/  FSETP.NEU.FTZ.AND P1, PT, R0, -INF , PT ;  /* 0xff8000000000780b */ /* 0x000fc60003f3d000 */
[----:B------:R-:W-:Y:S01]  /*e390*/  FADD.FTZ R5, R230, -R5 ;  /* 0x80000005e6057221 */ /* 0x000fe20000010000 */
[----:B------:R-:W-:Y:S01]  /*e3a0*/  FADD.FTZ R225, R231, -R4 ;  /* 0x80000004e7e17221 */ /* 0x000fe20000010000 */
[----:B------:R-:W-:Y:S01]  /*e3b0*/  FSEL R4, R2, RZ, P2 ;  /* 0x000000ff02047208 */ /* 0x000fe20001000000 */
[C---:B------:R-:W-:Y:S01]  /*e3c0*/  FMUL.FTZ R213, R0.reuse, UR10 ;  /* 0x0000000a00d57c20 */ /* 0x040fe20008410000 */
[----:B------:R-:W-:Y:S01]  /*e3d0*/  FMUL.FTZ R227, R5, UR10 ;  /* 0x0000000a05e37c20 */ /* 0x000fe20008410000 */
[----:B------:R-:W-:Y:S02]  /*e3e0*/  FSEL R5, R0, RZ, P1 ;  /* 0x000000ff00057208 */ /* 0x000fe40000800000 */
[----:B------:R-:W-:Y:S01]  /*e3f0*/  FADD.FTZ R4, R229, -R4 ;  /* 0x80000004e5047221 */ /* 0x000fe20000010000 */
[----:B------:R-:W-:Y:S02]  /*e400*/  FSEL R213, R213, RZ, P1 ;  /* 0x000000ffd5d57208 */ /* 0x000fe40000800000 */
[----:B------:R-:W-:Y:S01]  /*e410*/  FADD.FTZ R5, R228, -R5 ;  /* 0x80000005e4057221 */ /* 0x000fe20000010000 */
[----:B------:R-:W-:Y:S01]  /*e420*/  FMUL.FTZ R225, R225, UR10 ;  /* 0x0000000ae1e17c20 */ /* 0x000fe20008410000 */
[--C-:B------:R-:W-:Y:S01]  /*e430*/  FFMA.FTZ R217, R62, UR10, -R65.reuse ;  /* 0x0000000a3ed97c23 */ /* 0x100fe20008010841 */
[----:B------:R-:W-:Y:S01]  /*e440*/  FMUL.FTZ R223, R4, UR10 ;  /* 0x0000000a04df7c20 */ /* 0x000fe20008410000 */
[----:B------:R-:W-:Y:S01]  /*e450*/  MOV R62, R198 ;  /* 0x000000c6003e7202 */ /* 0x000fe20000000f00 */
[----:B------:R-:W-:Y:S01]  /*e460*/  FMUL.FTZ R215, R5, UR10 ;  /* 0x0000000a05d77c20 */ /* 0x000fe20008410000 */
[--C-:B------:R-:W-:Y:S01]  /*e470*/  FFMA.FTZ R222, R64, UR10, -R58.reuse ;  /* 0x0000000a40de7c23 */ /* 0x100fe2000801083a */
[--C-:B------:R-:W-:Y:S01]  /*e480*/  FFMA.FTZ R219, R60, UR10, -R58.reuse ;  /* 0x0000000a3cdb7c23 */ /* 0x100fe2000801083a */
[----:B------:R-:W-:Y:S01]  /*e490*/  FFMA.FTZ R218, R61, UR10, -R58 ;  /* 0x0000000a3dda7c23 */ /* 0x000fe2000801083a */
[----:B------:R-:W-:Y:S01]  /*e4a0*/  FFMA.FTZ R216, R63, UR10, -R65 ;  /* 0x0000000a3fd87c23 */ /* 0x000fe20008010841 */
[--C-:B------:R-:W-:Y:S01]  /*e4b0*/  FFMA.FTZ R206, R40, UR10, -R23.reuse ;  /* 0x0000000a28ce7c23 */ /* 0x100fe20008010817 */
[--C-:B------:R-:W-:Y:S01]  /*e4c0*/  FFMA.FTZ R203, R29, UR10, -R23.reuse ;  /* 0x0000000a1dcb7c23 */ /* 0x100fe20008010817 */
[--C-:B------:R-:W-:Y:S01]  /*e4d0*/  FFMA.FTZ R199, R31, UR10, -R23.reuse ;  /* 0x0000000a1fc77c23 */ /* 0x100fe20008010817 */
[----:B------:R-:W-:Y:S01]  /*e4e0*/  FFMA.FTZ R198, R25, UR10, -R23 ;  /* 0x0000000a19c67c23 */ /* 0x000fe20008010817 */
[--C-:B------:R-:W-:Y:S01]  /*e4f0*/  FFMA.FTZ R204, R30, UR10, -R213.reuse ;  /* 0x0000000a1ecc7c23 */ /* 0x100fe200080108d5 */
[--C-:B------:R-:W-:Y:S01]  /*e500*/  FFMA.FTZ R197, R28, UR10, -R213.reuse ;  /* 0x0000000a1cc57c23 */ /* 0x100fe200080108d5 */
[--C-:B------:R-:W-:Y:S01]  /*e510*/  FFMA.FTZ R220, R26, UR10, -R213.reuse ;  /* 0x0000000a1adc7c23 */ /* 0x100fe200080108d5 */
[----:B------:R-:W-:Y:S01]  /*e520*/  FFMA.FTZ R221, R24, UR10, -R213 ;  /* 0x0000000a18dd7c23 */ /* 0x000fe200080108d5 */
[----:B------:R-:W1:Y:S08]  /*e530*/  MUFU.EX2 R225, R225 ;  /* 0x000000e100e17308 */ /* 0x000e700000000800 */
[----:B------:R-:W2:Y:S08]  /*e540*/  MUFU.EX2 R227, R227 ;  /* 0x000000e300e37308 */ /* 0x000eb00000000800 */
[----:B------:R-:W3:Y:S08]  /*e550*/  MUFU.EX2 R223, R223 ;  /* 0x000000df00df7308 */ /* 0x000ef00000000800 */
[----:B------:R-:W4:Y:S08]  /*e560*/  MUFU.EX2 R215, R215 ;  /* 0x000000d700d77308 */ /* 0x000f300000000800 */
[----:B------:R-:W-:Y:S08]  /*e570*/  MUFU.EX2 R222, R222 ;  /* 0x000000de00de7308 */ /* 0x000ff00000000800 */
[----:B------:R-:W4:Y:S08]  /*e580*/  MUFU.EX2 R207, R207 ;  /* 0x000000cf00cf7308 */ /* 0x000f300000000800 */
[----:B------:R-:W-:Y:S08]  /*e590*/  MUFU.EX2 R219, R219 ;  /* 0x000000db00db7308 */ /* 0x000ff00000000800 */
[----:B------:R-:W-:Y:S08]  /*e5a0*/  MUFU.EX2 R218, R218 ;  /* 0x000000da00da7308 */ /* 0x000ff00000000800 */
[----:B------:R-:W-:Y:S08]  /*e5b0*/  MUFU.EX2 R214, R214 ;  /* 0x000000d600d67308 */ /* 0x000ff00000000800 */
[----:B------:R-:W4:Y:S08]  /*e5c0*/  MUFU.EX2 R205, R205 ;  /* 0x000000cd00cd7308 */ /* 0x000f300000000800 */
[----:B------:R-:W-:Y:S08]  /*e5d0*/  MUFU.EX2 R217, R217 ;  /* 0x000000d900d97308 */ /* 0x000ff00000000800 */
        /* <DEDUP_REMOVED lines=8> */
[----:B------:R-:W4:Y:S01]  /*e660*/  MUFU.EX2 R221, R221 ;  /* 0x000000dd00dd7308 */ /* 0x000f220000000800 */
[----:B-1----:R-:W-:Y:S01]  /*e670*/  FMUL.FTZ R12, R192, R225 ;  /* 0x000000e1c00c7220 */ /* 0x002fe20000410000 */
[-C--:B--2---:R-:W-:Y:S01]  /*e680*/  FMUL.FTZ R14, R194, R227.reuse ;  /* 0x000000e3c20e7220 */ /* 0x084fe20000410000 */
[----:B------:R-:W-:Y:S01]  /*e690*/  FMUL.FTZ R15, R195, R227 ;  /* 0x000000e3c30f7220 */ /* 0x000fe20000410000 */
[----:B------:R-:W-:Y:S01]  /*e6a0*/  MOV R192, R11 ;  /* 0x0000000b00c07202 */ /* 0x000fe20000000f00 */
[----:B------:R-:W-:Y:S01]  /*e6b0*/  FMUL.FTZ R13, R193, R225 ;  /* 0x000000e1c10d7220 */ /* 0x000fe20000410000 */
[----:B------:R-:W-:Y:S01]  /*e6c0*/  MOV R194, R10 ;  /* 0x0000000a00c27202 */ /* 0x000fe20000000f00 */
[----:B---3--:R-:W-:Y:S01]  /*e6d0*/  FMUL.FTZ R20, R184, R223 ;  /* 0x000000dfb8147220 */ /* 0x008fe20000410000 */
[----:B------:R-:W-:Y:S01]  /*e6e0*/  MOV R195, R8 ;  /* 0x0000000800c37202 */ /* 0x000fe20000000f00 */
[----:B------:R-:W-:-:S02]  /*e6f0*/  IMAD.MOV.U32 R193, RZ, RZ, R22 ;  /* 0x000000ffffc17224 */ /* 0x000fc400078e0016 */
[-C--:B------:R-:W-:Y:S01]  /*e700*/  FMUL.FTZ R8, R188, R223.reuse ;  /* 0x000000dfbc087220 */ /* 0x080fe20000410000 */
[----:B------:R-:W-:Y:S01]  /*e710*/  FMUL.FTZ R9, R189, R223 ;  /* 0x000000dfbd097220 */ /* 0x000fe20000410000 */
[-C--:B----4-:R-:W-:Y:S01]  /*e720*/  FMUL.FTZ R10, R190, R215.reuse ;  /* 0x000000d7be0a7220 */ /* 0x090fe20000410000 */
[----:B------:R-:W-:Y:S01]  /*e730*/  FMUL.FTZ R11, R191, R215 ;  /* 0x000000d7bf0b7220 */ /* 0x000fe20000410000 */
[----:B------:R-:W-:Y:S01]  /*e740*/  MOV R184, R23 ;  /* 0x0000001700b87202 */ /* 0x000fe20000000f00 */
        /* <DEDUP_REMOVED lines=13> */
[----:B------:R-:W-:-:S02]  /*e820*/  F2FP.F16.F32.PACK_AB R190, R198, R199 ;  /* 0x000000c7c6be723e */ /* 0x000fc400000000ff */
[----:B------:R-:W-:Y:S01]  /*e830*/  F2FP.F16.F32.PACK_AB R191, R221, R220 ;  /* 0x000000dcddbf723e */ /* 0x000fe200000000ff */
[----:B------:R-:W-:Y:S01]  /*e840*/  IMAD.MOV.U32 R229, RZ, RZ, R50 ;  /* 0x000000ffffe57224 */ /* 0x000fe200078e0032 */
[----:B------:R-:W-:Y:S01]  /*e850*/  MOV R231, R51 ;  /* 0x0000003300e77202 */ /* 0x000fe20000000f00 */
[----:B------:R-:W-:Y:S01]  /*e860*/  HMMA.16816.F32 R12, R4, R16, R12 ;  /* 0x00000010040c723c */ /* 0x000fe2000000180c */
[----:B------:R-:W1:Y:S01]  /*e870*/  LDSM.16.MT88.4 R48, [R241+0xc000] ;  /* 0x00c00000f130783b */ /* 0x000e620000004200 */
[----:B------:R-:W-:-:S04]  /*e880*/  MOV R187, R47 ;  /* 0x0000002f00bb7202 */ /* 0x000fc80000000f00 */
[----:B------:R-:W-:Y:S01]  /*e890*/  HMMA.16816.F32 R8, R188, R16, R8 ;  /* 0x00000010bc08723c */ /* 0x000fe20000001808 */
[----:B------:R-:W-:Y:S01]  /*e8a0*/  MOV R64, R33 ;  /* 0x0000002100407202 */ /* 0x000fe20000000f00 */
[----:B------:R-:W-:-:S04]  /*e8b0*/  FMUL.FTZ R29, R69, R225 ;  /* 0x000000e1451d7220 */ /* 0x000fc80000410000 */
[-C--:B------:R-:W-:Y:S01]  /*e8c0*/  HMMA.16816.F32 R20, R188, R18.reuse, R20 ;  /* 0x00000012bc14723c */ /* 0x080fe20000001814 */
[----:B------:R-:W-:Y:S01]  /*e8d0*/  FMUL.FTZ R30, R70, R227 ;  /* 0x000000e3461e7220 */ /* 0x000fe20000410000 */
[----:B------:R-:W-:Y:S01]  /*e8e0*/  FMUL.FTZ R28, R68, R225 ;  /* 0x000000e1441c7220 */ /* 0x000fe20000410000 */
[----:B------:R-:W-:Y:S03]  /*e8f0*/  LDSM.16.MT88.4 R32, [R242+0xc000] ;  /* 0x00c00000f220783b */ /* 0x000fe60000004200 */
[----:B------:R-:W-:Y:S01]  /*e900*/  HMMA.16816.F32 R16, R4, R18, R180 ;  /* 0x000000120410723c */ /* 0x000fe200000018b4 */
[----:B------:R-:W-:Y:S01]  /*e910*/  MOV R69, R187 ;  /* 0x000000bb00457202 */ /* 0x000fe20000000f00 */
[----:B------:R-:W-:-:S05]  /*e920*/  IMAD.MOV.U32 R187, RZ, RZ, R195 ;  /* 0x000000ffffbb7224 */ /* 0x000fca00078e00c3 */
        /* <DEDUP_REMOVED lines=8> */
[----:B------:R-:W2:Y:S01]  /*e9b0*/  LDSM.16.MT88.4 R64, [R240+0xc000] ;  /* 0x00c00000f040783b */ /* 0x000ea20000004200 */
[----:B------:R-:W-:Y:S01]  /*e9c0*/  MOV R60, R42 ;  /* 0x0000002a003c7202 */ /* 0x000fe20000000f00 */
[----:B------:R-:W-:Y:S01]  /*e9d0*/  FMUL.FTZ R42, R90, R215 ;  /* 0x000000d75a2a7220 */ /* 0x000fe20000410000 */
[----:B------:R-:W-:Y:S01]  /*e9e0*/  MOV R182, R27 ;  /* 0x0000001b00b67202 */ /* 0x000fe20000000f00 */
[----:B------:R-:W-:Y:S02]  /*e9f0*/  IMAD.MOV.U32 R90, RZ, RZ, R43 ;  /* 0x000000ffff5a7224 */ /* 0x000fe400078e002b */
[----:B------:R-:W-:Y:S01]  /*ea00*/  FMUL.FTZ R43, R91, R215 ;  /* 0x000000d75b2b7220 */ /* 0x000fe20000410000 */
[----:B------:R-:W-:Y:S02]  /*ea10*/  MOV R228, R41 ;  /* 0x0000002900e47202 */ /* 0x000fe40000000f00 */
[----:B------:R-:W-:Y:S01]  /*ea20*/  MOV R91, R182 ;  /* 0x000000b6005b7202 */ /* 0x000fe20000000f00 */
[----:B------:R-:W-:Y:S01]  /*ea30*/  IMAD.MOV.U32 R182, RZ, RZ, R62 ;  /* 0x000000ffffb67224 */ /* 0x000fe200078e003e */
[----:B------:R-:W-:Y:S01]  /*ea40*/  MOV R62, R53 ;  /* 0x00000035003e7202 */ /* 0x000fe20000000f00 */
[----:B------:R-:W-:Y:S01]  /*ea50*/  FMUL.FTZ R53, R93, R223 ;  /* 0x000000df5d357220 */ /* 0x000fe20000410000 */
[----:B------:R-:W-:Y:S01]  /*ea60*/  MOV R93, R228 ;  /* 0x000000e4005d7202 */ /* 0x000fe20000000f00 */
[----:B------:R-:W-:Y:S01]  /*ea70*/  IMAD.MOV.U32 R228, RZ, RZ, R229 ;  /* 0x000000ffffe47224 */ /* 0x000fe200078e00e5 */
[----:B------:R-:W-:-:S02]  /*ea80*/  MOV R229, R231 ;  /* 0x000000e700e57202 */ /* 0x000fc40000000f00 */
[----:B------:R-:W-:Y:S01]  /*ea90*/  MOV R231, R54 ;  /* 0x0000003600e77202 */ /* 0x000fe20000000f00 */
[----:B------:R-:W-:Y:S01]  /*eaa0*/  FMUL.FTZ R54, R94, R215 ;  /* 0x000000d75e367220 */ /* 0x000fe20000410000 */
        /* <DEDUP_REMOVED lines=11> */
[-C--:B------:R-:W-:Y:S01]  /*eb60*/  FMUL.FTZ R44, R84, R225.reuse ;  /* 0x000000e1542c7220 */ /* 0x080fe20000410000 */
[----:B------:R-:W-:Y:S01]  /*eb70*/  FMUL.FTZ R45, R85, R225 ;  /* 0x000000e1552d7220 */ /* 0x000fe20000410000 */
[-C--:B------:R-:W-:Y:S01]  /*eb80*/  FMUL.FTZ R46, R86, R227.reuse ;  /* 0x000000e3562e7220 */ /* 0x080fe20000410000 */
[----:B------:R-:W-:Y:S01]  /*eb90*/  FMUL.FTZ R47, R87, R227 ;  /* 0x000000e3572f7220 */ /* 0x000fe20000410000 */
        /* <DEDUP_REMOVED lines=9> */
[----:B------:R-:W-:Y:S01]  /*ec30*/  MOV R95, R62 ;  /* 0x0000003e005f7202 */ /* 0x000fe20000000f00 */
[----:B------:R-:W-:Y:S01]  /*ec40*/  FMUL.FTZ R62, R102, R227 ;  /* 0x000000e3663e7220 */ /* 0x000fe20000410000 */
[----:B------:R-:W-:Y:S01]  /*ec50*/  FMUL.FTZ R26, R74, R215 ;  /* 0x000000d74a1a7220 */ /* 0x000fe20000410000 */
[----:B------:R-:W-:Y:S01]  /*ec60*/  MOV R102, R228 ;  /* 0x000000e400667202 */ /* 0x000fe20000000f00 */
[----:B------:R-:W-:Y:S01]  /*ec70*/  IMAD.MOV.U32 R185, RZ, RZ, R38 ;  /* 0x000000ffffb97224 */ /* 0x000fe200078e0026 */
[----:B------:R-:W-:Y:S01]  /*ec80*/  MOV R186, R39 ;  /* 0x0000002700ba7202 */ /* 0x000fe20000000f00 */
[-C--:B-1----:R-:W-:Y:S01]  /*ec90*/  HMMA.16816.F32 R44, R4, R48.reuse, R44 ;  /* 0x00000030042c723c */ /* 0x082fe2000000182c */
[----:B------:R-:W-:Y:S01]  /*eca0*/  MOV R230, R37 ;  /* 0x0000002500e67202 */ /* 0x000fe20000000f00 */
[----:B------:R-:W-:Y:S01]  /*ecb0*/  FMUL.FTZ R27, R75, R215 ;  /* 0x000000d74b1b7220 */ /* 0x000fe20000410000 */
[----:B------:R-:W-:Y:S01]  /*ecc0*/  MOV R228, R63 ;  /* 0x0000003f00e47202 */ /* 0x000fe20000000f00 */
[----:B------:R-:W-:Y:S01]  /*ecd0*/  FMUL.FTZ R36, R76, R223 ;  /* 0x000000df4c247220 */ /* 0x000fe20000410000 */
[----:B------:R-:W-:Y:S01]  /*ece0*/  MOV R74, R193 ;  /* 0x000000c1004a7202 */ /* 0x000fe20000000f00 */
[C---:B------:R-:W-:Y:S01]  /*ecf0*/  HMMA.16816.F32 R40, R188.reuse, R48, R40 ;  /* 0x00000030bc28723c */ /* 0x040fe20000001828 */
[----:B------:R-:W-:Y:S01]  /*ed00*/  FMUL.FTZ R37, R77, R223 ;  /* 0x000000df4d257220 */ /* 0x000fe20000410000 */
[-C--:B------:R-:W-:Y:S01]  /*ed10*/  FMUL.FTZ R38, R78, R215.reuse ;  /* 0x000000d74e267220 */ /* 0x080fe20000410000 */
[----:B------:R-:W-:Y:S01]  /*ed20*/  FMUL.FTZ R39, R79, R215 ;  /* 0x000000d74f277220 */ /* 0x000fe20000410000 */
[-C--:B------:R-:W-:Y:S01]  /*ed30*/  FMUL.FTZ R63, R103, R227.reuse ;  /* 0x000000e3673f7220 */ /* 0x080fe20000410000 */
[----:B------:R-:W-:Y:S01]  /*ed40*/  IMAD.MOV.U32 R193, RZ, RZ, R192 ;  /* 0x000000ffffc17224 */ /* 0x000fe200078e00c0 */
[-C--:B------:R-:W-:Y:S01]  /*ed50*/  HMMA.16816.F32 R52, R188, R50.reuse, R52 ;  /* 0x00000032bc34723c */ /* 0x080fe20000001834 */
[----:B------:R-:W-:Y:S01]  /*ed60*/  FMUL.FTZ R31, R71, R227 ;  /* 0x000000e3471f7220 */ /* 0x000fe20000410000 */
[----:B------:R-:W-:Y:S01]  /*ed70*/  IMAD.MOV.U32 R103, RZ, RZ, R70 ;  /* 0x000000ffff677224 */ /* 0x000fe200078e0046 */
[----:B------:R-:W-:Y:S01]  /*ed80*/  MOV R77, R69 ;  /* 0x00000045004d7202 */ /* 0x000fe20000000f00 */
[----:B------:R-:W-:Y:S01]  /*ed90*/  IMAD.MOV.U32 R79, RZ, RZ, R56 ;  /* 0x000000ffff4f7224 */ /* 0x000fe200078e0038 */
[----:B------:R-:W-:Y:S01]  /*eda0*/  MOV R76, R68 ;  /* 0x00000044004c7202 */ /* 0x000fe20000000f00 */
[C---:B------:R-:W-:Y:S01]  /*edb0*/  HMMA.16816.F32 R48, R4.reuse, R50, R96 ;  /* 0x000000320430723c */ /* 0x040fe20000001860 */
[----:B------:R-:W-:Y:S01]  /*edc0*/  MOV R75, R59 ;  /* 0x0000003b004b7202 */ /* 0x000fe20000000f00 */
[----:B------:R-:W-:Y:S01]  /*edd0*/  FMUL.FTZ R56, R104, R223 ;  /* 0x000000df68387220 */ /* 0x000fe20000410000 */
[----:B------:R-:W-:Y:S01]  /*ede0*/  MOV R192, R58 ;  /* 0x0000003a00c07202 */ /* 0x000fe20000000f00 */
[----:B------:R-:W-:Y:S01]  /*edf0*/  FMUL.FTZ R58, R106, R215 ;  /* 0x000000d76a3a7220 */ /* 0x000fe20000410000 */
[----:B------:R-:W-:Y:S01]  /*ee00*/  MOV R78, R57 ;  /* 0x00000039004e7202 */ /* 0x000fe20000000f00 */
[----:B------:R-:W-:Y:S01]  /*ee10*/  FMUL.FTZ R57, R105, R223 ;  /* 0x000000df69397220 */ /* 0x000fe20000410000 */
[----:B------:R-:W-:Y:S01]  /*ee20*/  IMAD.MOV.U32 R99, RZ, RZ, R61 ;  /* 0x000000ffff637224 */ /* 0x000fe200078e003d */
[----:B------:R-:W-:Y:S01]  /*ee30*/  MOV R98, R60 ;  /* 0x0000003c00627202 */ /* 0x000fe20000000f00 */
        /* <DEDUP_REMOVED lines=17> */
[----:B--2---:R-:W-:Y:S01]  /*ef50*/  HMMA.16816.F32 R60, R4, R64, R60 ;  /* 0x00000040043c723c */ /* 0x004fe2000000183c */
[-C--:B------:R-:W-:Y:S01]  /*ef60*/  FMUL.FTZ R72, R120, R223.reuse ;  /* 0x000000df78487220 */ /* 0x080fe20000410000 */
[----:B------:R-:W-:Y:S01]  /*ef70*/  FMUL.FTZ R73, R121, R223 ;  /* 0x000000df79497220 */ /* 0x000fe20000410000 */
[----:B------:R-:W-:-:S02]  /*ef80*/  MOV R121, R77 ;  /* 0x0000004d00797202 */ /* 0x000fc40000000f00 */
[----:B------:R-:W-:Y:S01]  /*ef90*/  MOV R104, R75 ;  /* 0x0000004b00687202 */ /* 0x000fe20000000f00 */
[----:B------:R-:W-:Y:S01]  /*efa0*/  HMMA.16816.F32 R56, R188, R64, R56 ;  /* 0x00000040bc38723c */ /* 0x000fe20000001838 */
[----:B------:R-:W-:Y:S01]  /*efb0*/  MOV R120, R76 ;  /* 0x0000004c00787202 */ /* 0x000fe20000000f00 */
[----:B------:R-:W-:Y:S01]  /*efc0*/  FMUL.FTZ R76, R124, R223 ;  /* 0x000000df7c4c7220 */ /* 0x000fe20000410000 */
[----:B------:R-:W-:-:S03]  /*efd0*/  MOV R105, R74 ;  /* 0x0000004a00697202 */ /* 0x000fc60000000f00 */
[----:B------:R-:W-:Y:S01]  /*efe0*/  HMMA.16816.F32 R28, R4, R32, R28 ;  /* 0x00000020041c723c */ /* 0x000fe2000000181c */
[----:B------:R-:W-:Y:S01]  /*eff0*/  FMUL.FTZ R77, R125, R223 ;  /* 0x000000df7d4d7220 */ /* 0x000fe20000410000 */
[-C--:B------:R-:W-:Y:S01]  /*f000*/  FMUL.FTZ R74, R122, R215.reuse ;  /* 0x000000d77a4a7220 */ /* 0x080fe20000410000 */
[----:B------:R-:W-:-:S03]  /*f010*/  FMUL.FTZ R75, R123, R215 ;  /* 0x000000d77b4b7220 */ /* 0x000fc60000410000 */
[C---:B------:R-:W-:Y:S01]  /*f020*/  HMMA.16816.F32 R36, R188.reuse, R34, R36 ;  /* 0x00000022bc24723c */ /* 0x040fe20000001824 */
[----:B------:R-:W-:Y:S01]  /*f030*/  MOV R124, R195 ;  /* 0x000000c3007c7202 */ /* 0x000fe20000000f00 */
[----:B------:R-:W-:Y:S01]  /*f040*/  IMAD.MOV.U32 R125, RZ, RZ, R194 ;  /* 0x000000ffff7d7224 */ /* 0x000fe200078e00c2 */
[----:B------:R-:W-:Y:S01]  /*f050*/  MOV R106, R180 ;  /* 0x000000b4006a7202 */ /* 0x000fe20000000f00 */
[----:B------:R-:W-:Y:S01]  /*f060*/  IMAD.MOV.U32 R107, RZ, RZ, R181 ;  /* 0x000000ffff6b7224 */ /* 0x000fe200078e00b5 */
[----:B------:R-:W1:Y:S01]  /*f070*/  LDSM.16.MT88.4 R108, [R244+0xe000] ;  /* 0x00e00000f46c783b */ /* 0x000e620000004200 */
[----:B------:R-:W-:Y:S01]  /*f080*/  HMMA.16816.F32 R68, R188, R66, R68 ;  /* 0x00000042bc44723c */ /* 0x000fe20000001844 */
[----:B------:R-:W-:Y:S01]  /*f090*/  IMAD.MOV.U32 R122, RZ, RZ, R186 ;  /* 0x000000ffff7a7224 */ /* 0x000fe200078e00ba */
[----:B------:R-:W-:-:S04]  /*f0a0*/  MOV R123, R185 ;  /* 0x000000b9007b7202 */ /* 0x000fc80000000f00 */
[----:B------:R-:W-:Y:S06]  /*f0b0*/  HMMA.16816.F32 R24, R188, R32, R24 ;  /* 0x00000020bc18723c */ /* 0x000fec0000001818 */
[C---:B------:R-:W-:Y:S06]  /*f0c0*/  HMMA.16816.F32 R64, R4.reuse, R66, R112 ;  /* 0x000000420440723c */ /* 0x040fec0000001870 */
[----:B------:R-:W-:Y:S01]  /*f0d0*/  HMMA.16816.F32 R32, R4, R34, R80 ;  /* 0x000000220420723c */ /* 0x000fe20000001850 */
[----:B------:R-:W-:-:S02]  /*f0e0*/  IMAD.MOV.U32 R112, RZ, RZ, R78 ;  /* 0x000000ffff707224 */ /* 0x000fc400078e004e */
[----:B------:R-:W-:Y:S01]  /*f0f0*/  FMUL.FTZ R78, R126, R215 ;  /* 0x000000d77e4e7220 */ /* 0x000fe20000410000 */
[----:B------:R-:W-:Y:S02]  /*f100*/  MOV R115, R182 ;  /* 0x000000b600737202 */ /* 0x000fe40000000f00 */
[----:B------:R-:W-:Y:S01]  /*f110*/  MOV R114, R183 ;  /* 0x000000b700727202 */ /* 0x000fe20000000f00 */
[-C--:B------:R-:W-:Y:S01]  /*f120*/  FMUL.FTZ R80, R136, R223.reuse ;  /* 0x000000df88507220 */ /* 0x080fe20000410000 */
[----:B------:R-:W-:Y:S01]  /*f130*/  FMUL.FTZ R81, R137, R223 ;  /* 0x000000df89517220 */ /* 0x000fe20000410000 */
[----:B------:R-:W-:Y:S01]  /*f140*/  MOV R136, R193 ;  /* 0x000000c100887202 */ /* 0x000fe20000000f00 */
[----:B------:R-:W-:Y:S01]  /*f150*/  LDSM.16.MT88.4 R180, [R240+0xe000] ;  /* 0x00e00000f0b4783b */ /* 0x000fe20000004200 */
[----:B------:R-:W-:Y:S02]  /*f160*/  MOV R137, R192 ;  /* 0x000000c000897202 */ /* 0x000fe40000000f00 */
[----:B------:R-:W-:Y:S01]  /*f170*/  MOV R113, R187 ;  /* 0x000000bb00717202 */ /* 0x000fe20000000f00 */
[----:B------:R-:W2:Y:S01]  /*f180*/  LDSM.16.MT88.4 R192, [R242+0xe000] ;  /* 0x00e00000f2c0783b */ /* 0x000ea20000004200 */
[----:B------:R-:W-:-:S03]  /*f190*/  MOV R126, R184 ;  /* 0x000000b8007e7202 */ /* 0x000fc60000000f00 */
[----:B------:R-:W3:Y:S01]  /*f1a0*/  LDSM.16.MT88.4 R184, [R241+0xe000] ;  /* 0x00e00000f1b8783b */ /* 0x000ee20000004200 */
[----:B------:R-:W-:Y:S01]  /*f1b0*/  FMUL.FTZ R84, R140, R223 ;  /* 0x000000df8c547220 */ /* 0x000fe20000410000 */
[----:B------:R-:W-:Y:S01]  /*f1c0*/  MOV R140, R79 ;  /* 0x0000004f008c7202 */ /* 0x000fe20000000f00 */
[----:B------:R-:W-:Y:S01]  /*f1d0*/  FMUL.FTZ R83, R139, R215 ;  /* 0x000000d78b537220 */ /* 0x000fe20000410000 */
[----:B------:R-:W-:Y:S01]  /*f1e0*/  MOV R139, R122 ;  /* 0x0000007a008b7202 */ /* 0x000fe20000000f00 */
        /* <DEDUP_REMOVED lines=31> */
[-C--:B------:R-:W-:Y:S01]  /*f3e0*/  FMUL.FTZ R90, R150, R215.reuse ;  /* 0x000000d7965a7220 */ /* 0x080fe20000410000 */
[-C--:B------:R-:W-:Y:S01]  /*f3f0*/  FMUL.FTZ R103, R175, R215.reuse ;  /* 0x000000d7af677220 */ /* 0x080fe20000410000 */
[-C--:B------:R-:W-:Y:S01]  /*f400*/  FMUL.FTZ R98, R158, R215.reuse ;  /* 0x000000d79e627220 */ /* 0x080fe20000410000 */
[-C--:B------:R-:W-:Y:S01]  /*f410*/  FMUL.FTZ R99, R159, R215.reuse ;  /* 0x000000d79f637220 */ /* 0x080fe20000410000 */
[-C--:B------:R-:W-:Y:S01]  /*f420*/  FMUL.FTZ R94, R166, R215.reuse ;  /* 0x000000d7a65e7220 */ /* 0x080fe20000410000 */
[----:B------:R-:W-:Y:S01]  /*f430*/  FMUL.FTZ R95, R167, R215 ;  /* 0x000000d7a75f7220 */ /* 0x000fe20000410000 */
        /* <DEDUP_REMOVED lines=8> */
[----:B------:R-:W-:Y:S01]  /*f4c0*/  FMUL.FTZ R113, R133, R225 ;  /* 0x000000e185717220 */ /* 0x000fe20000410000 */
[-C--:B------:R-:W-:Y:S01]  /*f4d0*/  FMUL.FTZ R114, R134, R227.reuse ;  /* 0x000000e386727220 */ /* 0x080fe20000410000 */
[----:B------:R-:W-:Y:S01]  /*f4e0*/  FMUL.FTZ R115, R135, R227 ;  /* 0x000000e387737220 */ /* 0x000fe20000410000 */
[----:B-1----:R-:W-:Y:S01]  /*f4f0*/  HMMA.16816.F32 R72, R188, R108, R72 ;  /* 0x0000006cbc48723c */ /* 0x002fe20000001848 */
[----:B------:R-:W-:Y:S01]  /*f500*/  IMAD.MOV.U32 R158, RZ, RZ, R139 ;  /* 0x000000ffff9e7224 */ /* 0x000fe200078e008b */
[----:B------:R-:W-:-:S04]  /*f510*/  MOV R151, R107 ;  /* 0x0000006b00977202 */ /* 0x000fc80000000f00 */
[----:B------:R-:W-:Y:S01]  /*f520*/  HMMA.16816.F32 R76, R188, R110, R76 ;  /* 0x0000006ebc4c723c */ /* 0x000fe2000000184c */
[----:B------:R-:W-:Y:S01]  /*f530*/  MOV R139, R140 ;  /* 0x0000008c008b7202 */ /* 0x000fe20000000f00 */
[----:B------:R-:W-:Y:S01]  /*f540*/  FMUL.FTZ R104, R116, R225 ;  /* 0x000000e174687220 */ /* 0x000fe20000410000 */
[----:B------:R-:W-:-:S03]  /*f550*/  MOV R140, R121 ;  /* 0x00000079008c7202 */ /* 0x000fc60000000f00 */
[----:B--2---:R-:W-:Y:S01]  /*f560*/  HMMA.16816.F32 R80, R188, R192, R80 ;  /* 0x000000c0bc50723c */ /* 0x004fe20000001850 */
[----:B------:R-:W-:-:S05]  /*f570*/  MOV R175, R173 ;  /* 0x000000ad00af7202 */ /* 0x000fca0000000f00 */
[----:B------:R-:W-:Y:S01]  /*f580*/  HMMA.16816.F32 R84, R188, R194, R84 ;  /* 0x000000c2bc54723c */ /* 0x000fe20000001854 */
[----:B------:R-:W-:-:S05]  /*f590*/  MOV R173, R106 ;  /* 0x0000006a00ad7202 */ /* 0x000fca0000000f00 */
[----:B---3--:R-:W-:Y:S01]  /*f5a0*/  HMMA.16816.F32 R88, R188, R184, R88 ;  /* 0x000000b8bc58723c */ /* 0x008fe20000001858 */
[----:B------:R-:W-:-:S05]  /*f5b0*/  IMAD.MOV.U32 R174, RZ, RZ, R105 ;  /* 0x000000ffffae7224 */ /* 0x000fca00078e0069 */
[----:B------:R-:W-:Y:S01]  /*f5c0*/  HMMA.16816.F32 R100, R188, R186, R100 ;  /* 0x000000babc64723c */ /* 0x000fe20000001864 */
[----:B------:R-:W-:-:S05]  /*f5d0*/  FMUL.FTZ R116, R176, R225 ;  /* 0x000000e1b0747220 */ /* 0x000fca0000410000 */
[----:B------:R-:W-:Y:S01]  /*f5e0*/  HMMA.16816.F32 R96, R188, R180, R96 ;  /* 0x000000b4bc60723c */ /* 0x000fe20000001860 */
[----:B------:R-:W-:-:S05]  /*f5f0*/  MOV R133, R165 ;  /* 0x000000a500857202 */ /* 0x000fca0000000f00 */
[----:B------:R-:W-:Y:S01]  /*f600*/  HMMA.16816.F32 R92, R188, R182, R92 ;  /* 0x000000b6bc5c723c */ /* 0x000fe2000000185c */
[----:B------:R-:W-:Y:S01]  /*f610*/  FMUL.FTZ R105, R117, R225 ;  /* 0x000000e175697220 */ /* 0x000fe20000410000 */
[----:B------:R-:W-:Y:S01]  /*f620*/  FMUL.FTZ R106, R118, R227 ;  /* 0x000000e3766a7220 */ /* 0x000fe20000410000 */
[----:B------:R-:W-:Y:S01]  /*f630*/  MOV R166, R149 ;  /* 0x0000009500a67202 */ /* 0x000fe20000000f00 */
[--C-:B------:R-:W-:Y:S01]  /*f640*/  FFMA.FTZ R229, R229, UR10, -R164.reuse ;  /* 0x0000000ae5e57c23 */ /* 0x100fe200080108a4 */
[----:B------:R-:W-:Y:S01]  /*f650*/  MOV R167, R148 ;  /* 0x0000009400a77202 */ /* 0x000fe20000000f00 */
[----:B------:R-:W-:Y:S01]  /*f660*/  FFMA.FTZ R224, R224, UR10, -R164 ;  /* 0x0000000ae0e07c23 */ /* 0x000fe200080108a4 */
[----:B------:R-:W-:Y:S01]  /*f670*/  MOV R188, R156 ;  /* 0x0000009c00bc7202 */ /* 0x000fe20000000f00 */
[----:B------:R-:W-:Y:S01]  /*f680*/  IMAD.MOV.U32 R191, RZ, RZ, R141 ;  /* 0x000000ffffbf7224 */ /* 0x000fe200078e008d */
[----:B------:R-:W-:Y:S01]  /*f690*/  MOV R156, R172 ;  /* 0x000000ac009c7202 */ /* 0x000fe20000000f00 */
[----:B------:R-:W-:Y:S01]  /*f6a0*/  FMUL.FTZ R128, R128, R225 ;  /* 0x000000e180807220 */ /* 0x000fe20000410000 */
[----:B------:R-:W-:Y:S01]  /*f6b0*/  MOV R141, R124 ;  /* 0x0000007c008d7202 */ /* 0x000fe20000000f00 */
[----:B------:R-:W-:Y:S01]  /*f6c0*/  HMMA.16816.F32 R112, R4, R192, R112 ;  /* 0x000000c00470723c */ /* 0x000fe20000001870 */
[----:B------:R-:W-:Y:S01]  /*f6d0*/  FMUL.FTZ R107, R119, R227 ;  /* 0x000000e3776b7220 */ /* 0x000fe20000410000 */
[----:B------:R-:W-:Y:S01]  /*f6e0*/  IMAD.MOV.U32 R176, RZ, RZ, R151 ;  /* 0x000000ffffb07224 */ /* 0x000fe200078e0097 */
        /* <DEDUP_REMOVED lines=10> */
[----:B------:R-:W-:Y:S01]  /*f790*/  IMAD.MOV.U32 R156, RZ, RZ, R140 ;  /* 0x000000ffff9c7224 */ /* 0x000fe200078e008c */
[----:B------:R-:W-:Y:S01]  /*f7a0*/  MOV R157, R141 ;  /* 0x0000008d009d7202 */ /* 0x000fe20000000f00 */
[----:B------:R-:W-:Y:S01]  /*f7b0*/  FMUL.FTZ R130, R130, R227 ;  /* 0x000000e382827220 */ /* 0x000fe20000410000 */
[----:B------:R-:W1:Y:S01]  /*f7c0*/  LDSM.16.MT88.4 R140, [R244+0xc800] ;  /* 0x00c80000f48c783b */ /* 0x000e620000004200 */
[----:B------:R-:W-:-:S02]  /*f7d0*/  MOV R172, R138 ;  /* 0x0000008a00ac7202 */ /* 0x000fc40000000f00 */
[----:B------:R-:W-:Y:S01]  /*f7e0*/  MOV R138, R243 ;  /* 0x000000f3008a7202 */ /* 0x000fe20000000f00 */
[----:B------:R-:W-:Y:S01]  /*f7f0*/  FMUL.FTZ R131, R131, R227 ;  /* 0x000000e383837220 */ /* 0x000fe20000410000 */
[----:B------:R-:W-:Y:S01]  /*f800*/  MOV R189, R123 ;  /* 0x0000007b00bd7202 */ /* 0x000fe20000000f00 */
[C---:B------:R-:W-:Y:S01]  /*f810*/  HMMA.16816.F32 R116, R4.reuse, R194, R116 ;  /* 0x000000c20474723c */ /* 0x040fe20000001874 */
[----:B------:R-:W-:Y:S01]  /*f820*/  MOV R178, R175 ;  /* 0x000000af00b27202 */ /* 0x000fe20000000f00 */
[----:B------:R-:W-:Y:S01]  /*f830*/  FMUL.FTZ R160, R160, R225 ;  /* 0x000000e1a0a07220 */ /* 0x000fe20000410000 */
[----:B------:R-:W-:Y:S01]  /*f840*/  MOV R159, R138 ;  /* 0x0000008a009f7202 */ /* 0x000fe20000000f00 */
[----:B------:R-:W-:Y:S01]  /*f850*/  IMAD.MOV.U32 R138, RZ, RZ, R122 ;  /* 0x000000ffff8a7224 */ /* 0x000fe200078e007a */
[----:B------:R-:W-:Y:S01]  /*f860*/  MOV R149, R137 ;  /* 0x0000008900957202 */ /* 0x000fe20000000f00 */
[-C--:B------:R-:W-:Y:S01]  /*f870*/  FMUL.FTZ R121, R145, R225.reuse ;  /* 0x000000e191797220 */ /* 0x080fe20000410000 */
[----:B------:R-:W-:Y:S01]  /*f880*/  MOV R137, R136 ;  /* 0x0000008800897202 */ /* 0x000fe20000000f00 */
[----:B------:R-:W-:Y:S01]  /*f890*/  IMAD.MOV.U32 R136, RZ, RZ, R211 ;  /* 0x000000ffff887224 */ /* 0x000fe200078e00d3 */
[----:B------:R-:W-:Y:S01]  /*f8a0*/  MOV R132, R120 ;  /* 0x0000007800847202 */ /* 0x000fe20000000f00 */
[----:B------:R-:W-:Y:S01]  /*f8b0*/  FMUL.FTZ R120, R144, R225 ;  /* 0x000000e190787220 */ /* 0x000fe20000410000 */
[----:B------:R-:W-:Y:S01]  /*f8c0*/  MOV R195, R189 ;  /* 0x000000bd00c37202 */ /* 0x000fe20000000f00 */
[-C--:B------:R-:W-:Y:S01]  /*f8d0*/  FMUL.FTZ R122, R146, R227.reuse ;  /* 0x000000e3927a7220 */ /* 0x080fe20000410000 */
[----:B------:R-:W-:Y:S01]  /*f8e0*/  FMUL.FTZ R123, R147, R227 ;  /* 0x000000e3937b7220 */ /* 0x000fe20000410000 */
[----:B------:R-:W-:Y:S01]  /*f8f0*/  MOV R190, R127 ;  /* 0x0000007f00be7202 */ /* 0x000fe20000000f00 */
        /* <DEDUP_REMOVED lines=8> */
[--C-:B------:R-:W-:Y:S01]  /*f980*/  FFMA.FTZ R132, R132, UR10, -R164.reuse ;  /* 0x0000000a84847c23 */ /* 0x100fe200080108a4 */
[----:B------:R-:W-:Y:S01]  /*f990*/  FFMA.FTZ R134, R209, UR10, -R164 ;  /* 0x0000000ad1867c23 */ /* 0x000fe200080108a4 */
[--C-:B------:R-:W-:Y:S01]  /*f9a0*/  FFMA.FTZ R136, R136, UR10, -R213.reuse ;  /* 0x0000000a88887c23 */ /* 0x100fe200080108d5 */
[--C-:B------:R-:W-:Y:S01]  /*f9b0*/  FFMA.FTZ R137, R137, UR10, -R213.reuse ;  /* 0x0000000a89897c23 */ /* 0x100fe200080108d5 */
[--C-:B------:R-:W-:Y:S01]  /*f9c0*/  FFMA.FTZ R139, R139, UR10, -R213.reuse ;  /* 0x0000000a8b8b7c23 */ /* 0x100fe200080108d5 */
[----:B------:R-:W-:Y:S01]  /*f9d0*/  FFMA.FTZ R144, R195, UR10, -R213 ;  /* 0x0000000ac3907c23 */ /* 0x000fe200080108d5 */
[----:B------:R-:W-:Y:S01]  /*f9e0*/  MOV R179, R190 ;  /* 0x000000be00b37202 */ /* 0x000fe20000000f00 */
[----:B------:R-:W-:Y:S01]  /*f9f0*/  HMMA.16816.F32 R120, R4, R184, R120 ;  /* 0x000000b80478723c */ /* 0x000fe20000001878 */
[----:B------:R-:W-:Y:S01]  /*fa00*/  MOV R190, R167 ;  /* 0x000000a700be7202 */ /* 0x000fe20000000f00 */
[----:B------:R-:W-:Y:S01]  /*fa10*/  IMAD.MOV.U32 R189, RZ, RZ, R166 ;  /* 0x000000ffffbd7224 */ /* 0x000fe200078e00a6 */
[----:B------:R-:W-:Y:S01]  /*fa20*/  MOV R193, R159 ;  /* 0x0000009f00c17202 */ /* 0x000fe20000000f00 */
[----:B------:R-:W-:Y:S01]  /*fa30*/  MUFU.EX2 R238, R238 ;  /* 0x000000ee00ee7308 */ /* 0x000fe20000000800 */
[----:B------:R-:W-:Y:S01]  /*fa40*/  MOV R177, R174 ;  /* 0x000000ae00b17202 */ /* 0x000fe20000000f00 */
[----:B------:R-:W-:Y:S01]  /*fa50*/  IMAD.MOV.U32 R148, RZ, RZ, R125 ;  /* 0x000000ffff947224 */ /* 0x000fe200078e007d */
[----:B------:R-:W-:Y:S01]  /*fa60*/  MOV R175, R126 ;  /* 0x0000007e00af7202 */ /* 0x000fe20000000f00 */
[----:B------:R-:W-:Y:S01]  /*fa70*/  FMUL.FTZ R161, R161, R225 ;  /* 0x000000e1a1a17220 */ /* 0x000fe20000410000 */
[-C--:B------:R-:W-:Y:S01]  /*fa80*/  FMUL.FTZ R162, R162, R227.reuse ;  /* 0x000000e3a2a27220 */ /* 0x080fe20000410000 */
[----:B------:R-:W-:Y:S01]  /*fa90*/  FMUL.FTZ R163, R163, R227 ;  /* 0x000000e3a3a37220 */ /* 0x000fe20000410000 */
[----:B------:R3:W5:Y:S01]  /*faa0*/  LDL.LU R245, [R1+0x80] ;  /* 0x0000800001f57983 */ /* 0x0007620000300800 */
[----:B------:R-:W2:Y:S01]  /*fab0*/  MUFU.EX2 R236, R236 ;  /* 0x000000ec00ec7308 */ /* 0x000ea20000000800 */
[-C--:B------:R-:W-:Y:S01]  /*fac0*/  FMUL.FTZ R124, R152, R225.reuse ;  /* 0x000000e1987c7220 */ /* 0x080fe20000410000 */
[----:B------:R-:W-:-:S06]  /*fad0*/  FMUL.FTZ R125, R153, R225 ;  /* 0x000000e1997d7220 */ /* 0x000fcc0000410000 */
[----:B------:R-:W-:Y:S01]  /*fae0*/  MUFU.EX2 R239, R239 ;  /* 0x000000ef00ef7308 */ /* 0x000fe20000000800 */
[-C--:B------:R-:W-:Y:S01]  /*faf0*/  FMUL.FTZ R126, R154, R227.reuse ;  /* 0x000000e39a7e7220 */ /* 0x080fe20000410000 */
[----:B------:R-:W-:-:S06]  /*fb00*/  FMUL.FTZ R127, R155, R227 ;  /* 0x000000e39b7f7220 */ /* 0x000fcc0000410000 */
[----:B------:R-:W-:Y:S08]  /*fb10*/  MUFU.EX2 R230, R230 ;  /* 0x000000e600e67308 */ /* 0x000ff00000000800 */
[----:B------:R-:W-:Y:S08]  /*fb20*/  MUFU.EX2 R237, R237 ;  /* 0x000000ed00ed7308 */ /* 0x000ff00000000800 */
[----:B------:R-:W4:Y:S08]  /*fb30*/  MUFU.EX2 R228, R228 ;  /* 0x000000e400e47308 */ /* 0x000f300000000800 */
[----:B------:R-:W-:Y:S08]  /*fb40*/  MUFU.EX2 R231, R231 ;  /* 0x000000e700e77308 */ /* 0x000ff00000000800 */
[----:B------:R-:W1:Y:S08]  /*fb50*/  MUFU.EX2 R226, R226 ;  /* 0x000000e200e27308 */ /* 0x000e700000000800 */
[----:B------:R-:W-:Y:S08]  /*fb60*/  MUFU.EX2 R229, R229 ;  /* 0x000000e500e57308 */ /* 0x000ff00000000800 */
[----:B------:R-:W3:Y:S08]  /*fb70*/  MUFU.EX2 R224, R224 ;  /* 0x000000e000e07308 */ /* 0x000ef00000000800 */
[----:B------:R2:W-:Y:S08]  /*fb80*/  MUFU.EX2 R167, R132 ;  /* 0x0000008400a77308 */ /* 0x0005f00000000800 */
[----:B------:R-:W-:Y:S08]  /*fb90*/  MUFU.EX2 R209, R134 ;  /* 0x0000008600d17308 */ /* 0x000ff00000000800 */
[----:B------:R-:W-:Y:S08]  /*fba0*/  MUFU.EX2 R159, R136 ;  /* 0x00000088009f7308 */ /* 0x000ff00000000800 */
[----:B------:R-:W3:Y:S08]  /*fbb0*/  MUFU.EX2 R174, R137 ;  /* 0x0000008900ae7308 */ /* 0x000ef00000000800 */
[----:B------:R-:W-:Y:S08]  /*fbc0*/  MUFU.EX2 R166, R139 ;  /* 0x0000008b00a67308 */ /* 0x000ff00000000800 */
[----:B------:R1:W3:Y:S01]  /*fbd0*/  MUFU.EX2 R184, R144 ;  /* 0x0000009000b87308 */ /* 0x0002e20000000800 */
[C---:B------:R-:W-:Y:S01]  /*fbe0*/  HMMA.16816.F32 R124, R4.reuse, R186, R124 ;  /* 0x000000ba047c723c */ /* 0x040fe2000000187c */
[----:B------:R-:W-:Y:S01]  /*fbf0*/  MOV R185, R179 ;  /* 0x000000b300b97202 */ /* 0x000fe20000000f00 */
[----:B------:R-:W-:Y:S01]  /*fc00*/  IMAD.MOV.U32 R179, RZ, RZ, R135 ;  /* 0x000000ffffb37224 */ /* 0x000fe200078e0087 */
[----:B------:R-:W-:Y:S01]  /*fc10*/  MOV R194, R138 ;  /* 0x0000008a00c27202 */ /* 0x000fe20000000f00 */
[----:B------:R-:W-:Y:S03]  /*fc20*/  LDSM.16.MT88.4 R152, [R244+0xe800] ;  /* 0x00e80000f498783b */ /* 0x000fe60000004200 */
[----:B------:R-:W-:Y:S01]  /*fc30*/  MOV R186, R177 ;  /* 0x000000b100ba7202 */ /* 0x000fe20000000f00 */
[----:B------:R-:W-:Y:S01]  /*fc40*/  HMMA.16816.F32 R104, R4, R108, R104 ;  /* 0x0000006c0468723c */ /* 0x000fe20000001868 */
[----:B------:R-:W-:Y:S01]  /*fc50*/  MOV R177, R176 ;  /* 0x000000b000b17202 */ /* 0x000fe20000000f00 */
[--C-:B------:R-:W-:Y:S01]  /*fc60*/  FFMA.FTZ R233, R233, UR10, -R178.reuse ;  /* 0x0000000ae9e97c23 */ /* 0x100fe200080108b2 */
[----:B------:R-:W-:Y:S01]  /*fc70*/  MOV R176, R133 ;  /* 0x0000008500b07202 */ /* 0x000fe20000000f00 */
[----:B------:R-:W-:Y:S01]  /*fc80*/  FFMA.FTZ R235, R235, UR10, -R178 ;  /* 0x0000000aebeb7c23 */ /* 0x000fe200080108b2 */
[----:B--2---:R-:W-:Y:S01]  /*fc90*/  F2FP.F16.F32.PACK_AB R132, R236, R238 ;  /* 0x000000eeec84723e */ /* 0x004fe200000000ff */
[----:B------:R-:W-:Y:S01]  /*fca0*/  FFMA.FTZ R156, R156, UR10, -R164 ;  /* 0x0000000a9c9c7c23 */ /* 0x000fe200080108a4 */
[----:B----4-:R-:W-:Y:S01]  /*fcb0*/  F2FP.F16.F32.PACK_AB R133, R228, R237 ;  /* 0x000000ede485723e */ /* 0x010fe200000000ff */
[----:B-1----:R-:W1:Y:S01]  /*fcc0*/  LDSM.16.MT88.4 R144, [R241+0xc800] ;  /* 0x00c80000f190783b */ /* 0x002e620000004200 */
[----:B------:R-:W-:-:S02]  /*fcd0*/  F2FP.F16.F32.PACK_AB R134, R230, R239 ;  /* 0x000000efe686723e */ /* 0x000fc400000000ff */
[----:B------:R-:W-:Y:S01]  /*fce0*/  F2FP.F16.F32.PACK_AB R135, R226, R231 ;  /* 0x000000e7e287723e */ /* 0x000fe200000000ff */
[----:B------:R4:W5:Y:S01]  /*fcf0*/  LDL.LU R243, [R1+0x7c] ;  /* 0x00007c0001f37983 */ /* 0x0009620000300800 */
[----:B---3--:R-:W-:Y:S02]  /*fd00*/  F2FP.F16.F32.PACK_AB R136, R224, R229 ;  /* 0x000000e5e088723e */ /* 0x008fe400000000ff */
[----:B------:R-:W-:Y:S02]  /*fd10*/  F2FP.F16.F32.PACK_AB R137, R174, R159 ;  /* 0x0000009fae89723e */ /* 0x000fe400000000ff */
[----:B------:R-:W-:Y:S02]  /*fd20*/  F2FP.F16.F32.PACK_AB R138, R209, R167 ;  /* 0x000000a7d18a723e */ /* 0x000fe400000000ff */
[----:B------:R-:W-:Y:S01]  /*fd30*/  F2FP.F16.F32.PACK_AB R139, R184, R166 ;  /* 0x000000a6b88b723e */ /* 0x000fe200000000ff */
[----:B------:R-:W-:Y:S01]  /*fd40*/  HMMA.16816.F32 R108, R4, R110, R128 ;  /* 0x0000006e046c723c */ /* 0x000fe20000001880 */
[----:B------:R-:W-:-:S02]  /*fd50*/  MOV R195, R158 ;  /* 0x0000009e00c37202 */ /* 0x000fc40000000f00 */
[----:B------:R-:W-:Y:S01]  /*fd60*/  MOV R187, R151 ;  /* 0x0000009700bb7202 */ /* 0x000fe20000000f00 */
[----:B------:R-:W-:Y:S01]  /*fd70*/  MUFU.EX2 R233, R233 ;  /* 0x000000e900e97308 */ /* 0x000fe20000000800 */
[----:B------:R-:W-:Y:S01]  /*fd80*/  MOV R158, R157 ;  /* 0x0000009d009e7202 */ /* 0x000fe20000000f00 */
[-C--:B------:R-:W-:Y:S01]  /*fd90*/  HMMA.16816.F32 R12, R132, R140.reuse, R12 ;  /* 0x0000008c840c723c */ /* 0x080fe2000000180c */
[-C--:B------:R-:W-:Y:S01]  /*fda0*/  FMUL.FTZ R128, R168, R225.reuse ;  /* 0x000000e1a8807220 */ /* 0x080fe20000410000 */
[----:B------:R-:W-:Y:S01]  /*fdb0*/  FMUL.FTZ R129, R169, R225 ;  /* 0x000000e1a9817220 */ /* 0x000fe20000410000 */
[----:B------:R-:W-:Y:S01]  /*fdc0*/  IMAD.MOV.U32 R168, RZ, RZ, R150 ;  /* 0x000000ffffa87224 */ /* 0x000fe200078e0096 */
[----:B------:R-:W-:Y:S01]  /*fdd0*/  MOV R157, R149 ;  /* 0x00000095009d7202 */ /* 0x000fe20000000f00 */
[----:B------:R-:W-:Y:S01]  /*fde0*/  IMAD.MOV.U32 R169, RZ, RZ, R148 ;  /* 0x000000ffffa97224 */ /* 0x000fe200078e0094 */
[C---:B------:R-:W-:Y:S01]  /*fdf0*/  HMMA.16816.F32 R8, R136.reuse, R140, R8 ;  /* 0x0000008c8808723c */ /* 0x040fe20000001808 */
[----:B------:R-:W2:Y:S01]  /*fe00*/  LDSM.16.MT88.4 R148, [R242+0xc800] ;  /* 0x00c80000f294783b */ /* 0x000ea20000004200 */
[----:B------:R-:W-:Y:S03]  /*fe10*/  MUFU.EX2 R235, R235 ;  /* 0x000000eb00eb7308 */ /* 0x000fe60000000800 */
[----:B------:R4:W5:Y:S01]  /*fe20*/  LDL.LU R211, [R1+0x78] ;  /* 0x0000780001d37983 */ /* 0x0009620000300800 */
[-C--:B------:R-:W-:Y:S06]  /*fe30*/  HMMA.16816.F32 R20, R136, R142.reuse, R20 ;  /* 0x0000008e8814723c */ /* 0x080fec0000001814 */
[C---:B------:R-:W-:Y:S01]  /*fe40*/  HMMA.16816.F32 R16, R132.reuse, R142, R16 ;  /* 0x0000008e8410723c */ /* 0x040fe20000001810 */
[----:B------:R-:W3:Y:S05]  /*fe50*/  LDSM.16.MT88.4 R140, [R240+0xc800] ;  /* 0x00c80000f08c783b */ /* 0x000eea0000004200 */
[-C--:B-1----:R-:W-:Y:S06]  /*fe60*/  HMMA.16816.F32 R44, R132, R144.reuse, R44 ;  /* 0x00000090842c723c */ /* 0x082fec000000182c */
[C---:B------:R-:W-:Y:S06]  /*fe70*/  HMMA.16816.F32 R40, R136.reuse, R144, R40 ;  /* 0x000000908828723c */ /* 0x040fec0000001828 */
[-C--:B------:R-:W-:Y:S06]  /*fe80*/  HMMA.16816.F32 R52, R136, R146.reuse, R52 ;  /* 0x000000928834723c */ /* 0x080fec0000001834 */
[C---:B------:R-:W-:Y:S01]  /*fe90*/  HMMA.16816.F32 R48, R132.reuse, R146, R48 ;  /* 0x000000928430723c */ /* 0x040fe20000001830 */
[----:B------:R-:W-:Y:S05]  /*fea0*/  LDSM.16.MT88.4 R144, [R241+0xe800] ;  /* 0x00e80000f190783b */ /* 0x000fea0000004200 */
[-C--:B--2---:R-:W-:Y:S06]  /*feb0*/  HMMA.16816.F32 R28, R132, R148.reuse, R28 ;  /* 0x00000094841c723c */ /* 0x084fec000000181c */
[C---:B------:R-:W-:Y:S06]  /*fec0*/  HMMA.16816.F32 R24, R136.reuse, R148, R24 ;  /* 0x000000948818723c */ /* 0x040fec0000001818 */
[-C--:B------:R-:W-:Y:S06]  /*fed0*/  HMMA.16816.F32 R36, R136, R150.reuse, R36 ;  /* 0x000000968824723c */ /* 0x080fec0000001824 */
[C---:B------:R-:W-:Y:S01]  /*fee0*/  HMMA.16816.F32 R32, R132.reuse, R150, R32 ;  /* 0x000000968420723c */ /* 0x040fe20000001820 */
[----:B------:R-:W1:Y:S05]  /*fef0*/  LDSM.16.MT88.4 R148, [R242+0xe800] ;  /* 0x00e80000f294783b */ /* 0x000e6a0000004200 */
[-C--:B---3--:R-:W-:Y:S06]  /*ff00*/  HMMA.16816.F32 R60, R132, R140.reuse, R60 ;  /* 0x0000008c843c723c */ /* 0x088fec000000183c */
[C---:B------:R-:W-:Y:S06]  /*ff10*/  HMMA.16816.F32 R56, R136.reuse, R140, R56 ;  /* 0x0000008c8838723c */ /* 0x040fec0000001838 */
[-C--:B------:R-:W-:Y:S06]  /*ff20*/  HMMA.16816.F32 R68, R136, R142.reuse, R68 ;  /* 0x0000008e8844723c */ /* 0x080fec0000001844 */
[----:B------:R-:W-:Y:S01]  /*ff30*/  HMMA.16816.F32 R64, R132, R142, R64 ;  /* 0x0000008e8440723c */ /* 0x000fe20000001840 */
[----:B------:R-:W2:Y:S01]  /*ff40*/  LDSM.16.MT88.4 R140, [R240+0xe800] ;  /* 0x00e80000f08c783b */ /* 0x000ea20000004200 */
[-C--:B------:R-:W-:Y:S01]  /*ff50*/  FMUL.FTZ R130, R170, R227.reuse ;  /* 0x000000e3aa827220 */ /* 0x080fe20000410000 */
[----:B------:R-:W-:-:S07]  /*ff60*/  FMUL.FTZ R131, R171, R227 ;  /* 0x000000e3ab837220 */ /* 0x000fce0000410000 */
[C---:B------:R-:W-:Y:S06]  /*ff70*/  HMMA.16816.F32 R128, R4.reuse, R180, R128 ;  /* 0x000000b40480723c */ /* 0x040fec0000001880 */
[----:B------:R-:W-:Y:S01]  /*ff80*/  HMMA.16816.F32 R4, R4, R182, R160 ;  /* 0x000000b60404723c */ /* 0x000fe200000018a0 */
[----:B------:R-:W3:Y:S05]  /*ff90*/  LDSM.16.MT88.4 R180, [R244+0xd000] ;  /* 0x00d00000f4b4783b */ /* 0x000eea0000004200 */
[C---:B------:R-:W-:Y:S06]  /*ffa0*/  HMMA.16816.F32 R72, R136.reuse, R152, R72 ;  /* 0x000000988848723c */ /* 0x040fec0000001848 */
[C---:B------:R-:W-:Y:S06]  /*ffb0*/  HMMA.16816.F32 R76, R136.reuse, R154, R76 ;  /* 0x0000009a884c723c */ /* 0x040fec000000184c */
[C---:B-1----:R-:W-:Y:S06]  /*ffc0*/  HMMA.16816.F32 R80, R136.reuse, R148, R80 ;  /* 0x000000948850723c */ /* 0x042fec0000001850 */
[C---:B------:R-:W-:Y:S06]  /*ffd0*/  HMMA.16816.F32 R84, R136.reuse, R150, R84 ;  /* 0x000000968854723c */ /* 0x040fec0000001854 */
[C---:B------:R-:W-:Y:S06]  /*ffe0*/  HMMA.16816.F32 R88, R136.reuse, R144, R88 ;  /* 0x000000908858723c */ /* 0x040fec0000001858 */
[C---:B------:R-:W-:Y:S06]  /*fff0*/  HMMA.16816.F32 R100, R136.reuse, R146, R100 ;  /* 0x000000928864723c */ /* 0x040fec0000001864 */
[C---:B--2---:R-:W-:Y:S06]  /*10000*/  HMMA.16816.F32 R96, R136.reuse, R140, R96 ;  /* 0x0000008c8860723c */ /* 0x044fec0000001860 */
[----:B------:R-:W-:Y:S01]  /*10010*/  HMMA.16816.F32 R92, R136, R142, R92 ;  /* 0x0000008e885c723c */ /* 0x000fe2000000185c */
[--C-:B------:R-:W-:Y:S01]  /*10020*/  FFMA.FTZ R171, R232, UR10, -R178.reuse ;  /* 0x0000000ae8ab7c23 */ /* 0x100fe200080108b2 */
[----:B------:R-:W-:-:S05]  /*10030*/  FFMA.FTZ R170, R234, UR10, -R178 ;  /* 0x0000000aeaaa7c23 */ /* 0x000fca00080108b2 */
[----:B------:R-:W-:Y:S01]  /*10040*/  FFMA.FTZ R136, R195, UR10, -R188 ;  /* 0x0000000ac3887c23 */ /* 0x000fe200080108bc */
[----:B------:R-:W-:Y:S01]  /*10050*/  MOV R195, R179 ;  /* 0x000000b300c37202 */ /* 0x000fe20000000f00 */
[--C-:B------:R-:W-:Y:S01]  /*10060*/  FFMA.FTZ R139, R169, UR10, -R178.reuse ;  /* 0x0000000aa98b7c23 */ /* 0x100fe200080108b2 */
[----:B------:R-:W-:Y:S01]  /*10070*/  FFMA.FTZ R138, R168, UR10, -R178 ;  /* 0x0000000aa88a7c23 */ /* 0x000fe200080108b2 */
[----:B------:R-:W-:Y:S01]  /*10080*/  FFMA.FTZ R137, R187, UR10, -R188 ;  /* 0x0000000abb897c23 */ /* 0x000fe200080108bc */
[C---:B------:R-:W-:Y:S01]  /*10090*/  HMMA.16816.F32 R120, R132.reuse, R144, R120 ;  /* 0x000000908478723c */ /* 0x040fe20000001878 */
[----:B------:R-:W-:Y:S01]  /*100a0*/  MOV R179, R177 ;  /* 0x000000b100b37202 */ /* 0x000fe20000000f00 */
[--C-:B------:R-:W-:Y:S01]  /*100b0*/  FFMA.FTZ R232, R195, UR10, -R213.reuse ;  /* 0x0000000ac3e87c23 */ /* 0x100fe200080108d5 */
[----:B------:R-:W-:Y:S01]  /*100c0*/  MOV R177, R173 ;  /* 0x000000ad00b17202 */ /* 0x000fe20000000f00 */
[--C-:B------:R-:W-:Y:S01]  /*100d0*/  FFMA.FTZ R234, R191, UR10, -R213.reuse ;  /* 0x0000000abfea7c23 */ /* 0x100fe200080108d5 */
[----:B------:R1:W-:Y:S01]  /*100e0*/  MUFU.EX2 R145, R138 ;  /* 0x0000008a00917308 */ /* 0x0003e20000000800 */
[----:B------:R-:W-:Y:S01]  /*100f0*/  HMMA.16816.F32 R124, R132, R146, R124 ;  /* 0x00000092847c723c */ /* 0x000fe2000000187c */
[----:B------:R-:W-:-:S05]  /*10100*/  FFMA.FTZ R144, R190, UR10, -R213 ;  /* 0x0000000abe907c23 */ /* 0x000fca00080108d5 */
[C---:B------:R-:W-:Y:S01]  /*10110*/  HMMA.16816.F32 R104, R132.reuse, R152, R104 ;  /* 0x000000988468723c */ /* 0x040fe20000001868 */
[----:B------:R2:W-:Y:S05]  /*10120*/  MUFU.EX2 R146, R139 ;  /* 0x0000008b00927308 */ /* 0x0005ea0000000800 */
[C---:B------:R-:W-:Y:S06]  /*10130*/  HMMA.16816.F32 R108, R132.reuse, R154, R108 ;  /* 0x0000009a846c723c */ /* 0x040fec000000186c */
[----:B------:R-:W-:Y:S01]  /*10140*/  HMMA.16816.F32 R112, R132, R148, R112 ;  /* 0x000000948470723c */ /* 0x000fe20000001870 */
[----:B------:R4:W-:Y:S01]  /*10150*/  MUFU.EX2 R187, R137 ;  /* 0x0000008900bb7308 */ /* 0x0009e20000000800 */
[----:B-1----:R-:W-:-:S04]  /*10160*/  FFMA.FTZ R138, R175, UR10, -R164 ;  /* 0x0000000aaf8a7c23 */ /* 0x002fc800080108a4 */
[----:B------:R-:W-:Y:S01]  /*10170*/  HMMA.16816.F32 R116, R132, R150, R116 ;  /* 0x000000968474723c */ /* 0x000fe20000001874 */
[----:B--2---:R-:W-:-:S05]  /*10180*/  FFMA.FTZ R139, R208, UR10, -R164 ;  /* 0x0000000ad08b7c23 */ /* 0x004fca00080108a4 */
[C---:B------:R-:W-:Y:S01]  /*10190*/  HMMA.16816.F32 R128, R132.reuse, R140, R128 ;  /* 0x0000008c8480723c */ /* 0x040fe20000001880 */
[----:B------:R1:W-:Y:S05]  /*101a0*/  MUFU.EX2 R173, R136 ;  /* 0x0000008800ad7308 */ /* 0x0003ea0000000800 */
[----:B------:R-:W-:Y:S01]  /*101b0*/  HMMA.16816.F32 R4, R132, R142, R4 ;  /* 0x0000008e8404723c */ /* 0x000fe20000001804 */
[----:B----4-:R-:W-:Y:S01]  /*101c0*/  FFMA.FTZ R137, R210, UR10, -R164 ;  /* 0x0000000ad2897c23 */ /* 0x010fe200080108a4 */
[--C-:B------:R-:W-:Y:S01]  /*101d0*/  FFMA.FTZ R141, R186, UR10, -R188.reuse ;  /* 0x0000000aba8d7c23 */ /* 0x100fe200080108bc */
[----:B------:R-:W-:Y:S01]  /*101e0*/  FFMA.FTZ R140, R185, UR10, -R188 ;  /* 0x0000000ab98c7c23 */ /* 0x000fe200080108bc */
[----:B------:R-:W-:Y:S01]  /*101f0*/  MUFU.EX2 R232, R232 ;  /* 0x000000e800e87308 */ /* 0x000fe20000000800 */
[----:B------:R-:W-:Y:S01]  /*10200*/  FFMA.FTZ R157, R157, UR10, -R164 ;  /* 0x0000000a9d9d7c23 */ /* 0x000fe200080108a4 */
[--C-:B------:R-:W-:Y:S01]  /*10210*/  FFMA.FTZ R168, R176, UR10, -R188.reuse ;  /* 0x0000000ab0a87c23 */ /* 0x100fe200080108bc */
[----:B------:R-:W-:Y:S01]  /*10220*/  FFMA.FTZ R132, R172, UR10, -R213 ;  /* 0x0000000aac847c23 */ /* 0x000fe200080108d5 */
[--C-:B------:R-:W-:Y:S01]  /*10230*/  FFMA.FTZ R161, R192, UR10, -R188.reuse ;  /* 0x0000000ac0a17c23 */ /* 0x100fe200080108bc */
[--C-:B------:R-:W-:Y:S01]  /*10240*/  FFMA.FTZ R160, R193, UR10, -R188.reuse ;  /* 0x0000000ac1a07c23 */ /* 0x100fe200080108bc */
[----:B------:R-:W-:Y:S01]  /*10250*/  FFMA.FTZ R162, R189, UR10, -R188 ;  /* 0x0000000abda27c23 */ /* 0x000fe200080108bc */
[----:B------:R-:W-:Y:S01]  /*10260*/  LDSM.16.MT88.4 R152, [R241+0xf000] ;  /* 0x00f00000f198783b */ /* 0x000fe20000004200 */
[--C-:B-1----:R-:W-:Y:S01]  /*10270*/  FFMA.FTZ R136, R194, UR10, -R164.reuse ;  /* 0x0000000ac2887c23 */ /* 0x102fe200080108a4 */
[----:B------:R-:W-:Y:S08]  /*10280*/  MUFU.EX2 R208, R139 ;  /* 0x0000008b00d07308 */ /* 0x000ff00000000800 */
[----:B------:R-:W1:Y:S08]  /*10290*/  MUFU.EX2 R175, R138 ;  /* 0x0000008a00af7308 */ /* 0x000e700000000800 */
[----:B------:R-:W-:Y:S08]  /*102a0*/  MUFU.EX2 R210, R137 ;  /* 0x0000008900d27308 */ /* 0x000ff00000000800 */
[----:B------:R2:W-:Y:S08]  /*102b0*/  MUFU.EX2 R185, R136 ;  /* 0x0000008800b97308 */ /* 0x0005f00000000800 */
[----:B------:R-:W4:Y:S08]  /*102c0*/  MUFU.EX2 R172, R132 ;  /* 0x0000008400ac7308 */ /* 0x000f300000000800 */
[----:B------:R-:W-:Y:S08]  /*102d0*/  MUFU.EX2 R144, R144 ;  /* 0x0000009000907308 */ /* 0x000ff00000000800 */
[----:B------:R-:W3:Y:S08]  /*102e0*/  MUFU.EX2 R234, R234 ;  /* 0x000000ea00ea7308 */ /* 0x000ef00000000800 */
[----:B------:R-:W-:Y:S08]  /*102f0*/  MUFU.EX2 R147, R141 ;  /* 0x0000008d00937308 */ /* 0x000ff00000000800 */
[----:B------:R3:W3:Y:S01]  /*10300*/  MUFU.EX2 R186, R140 ;  /* 0x0000008c00ba7308 */ /* 0x0006e20000000800 */
[----:B------:R-:W-:Y:S01]  /*10310*/  MOV R151, R159 ;  /* 0x0000009f00977202 */ /* 0x000fe20000000f00 */
[--C-:B------:R-:W-:Y:S01]  /*10320*/  FFMA.FTZ R159, R158, UR10, -R164.reuse ;  /* 0x0000000a9e9f7c23 */ /* 0x100fe200080108a4 */
[----:B------:R-:W-:Y:S01]  /*10330*/  IMAD.MOV.U32 R149, RZ, RZ, R167 ;  /* 0x000000ffff957224 */ /* 0x000fe200078e00a7 */
[----:B------:R-:W-:Y:S01]  /*10340*/  MOV R148, R166 ;  /* 0x000000a600947202 */ /* 0x000fe20000000f00 */
[----:B------:R-:W-:Y:S01]  /*10350*/  FFMA.FTZ R158, R165, UR10, -R164 ;  /* 0x0000000aa59e7c23 */ /* 0x000fe200080108a4 */
[----:B-1----:R-:W-:Y:S01]  /*10360*/  F2FP.F16.F32.PACK_AB R164, R175, R208 ;  /* 0x000000d0afa4723e */ /* 0x002fe200000000ff */
[----:B--2---:R-:W-:Y:S01]  /*10370*/  LDSM.16.MT88.4 R136, [R241+0xd000] ;  /* 0x00d00000f188783b */ /* 0x004fe20000004200 */
[----:B----4-:R-:W-:-:S02]  /*10380*/  F2FP.F16.F32.PACK_AB R165, R232, R172 ;  /* 0x000000ace8a5723e */ /* 0x010fc400000000ff */
[----:B------:R-:W-:Y:S02]  /*10390*/  F2FP.F16.F32.PACK_AB R166, R185, R210 ;  /* 0x000000d2b9a6723e */ /* 0x000fe400000000ff */
[----:B---3--:R-:W-:Y:S02]  /*103a0*/  F2FP.F16.F32.PACK_AB R167, R234, R144 ;  /* 0x00000090eaa7723e */ /* 0x008fe400000000ff */
[----:B------:R-:W-:Y:S02]  /*103b0*/  F2FP.F16.F32.PACK_AB R132, R235, R233 ;  /* 0x000000e9eb84723e */ /* 0x000fe400000000ff */
[----:B------:R-:W-:Y:S01]  /*103c0*/  F2FP.F16.F32.PACK_AB R133, R173, R187 ;  /* 0x000000bbad85723e */ /* 0x000fe200000000ff */
[----:B------:R-:W1:Y:S01]  /*103d0*/  LDSM.16.MT88.4 R140, [R242+0xd000] ;  /* 0x00d00000f28c783b */ /* 0x000e620000004200 */
[----:B------:R-:W-:Y:S02]  /*103e0*/  F2FP.F16.F32.PACK_AB R134, R145, R146 ;  /* 0x000000929186723e */ /* 0x000fe400000000ff */
[----:B------:R-:W-:Y:S01]  /*103f0*/  F2FP.F16.F32.PACK_AB R135, R186, R147 ;  /* 0x00000093ba87723e */ /* 0x000fe200000000ff */
[-C--:B------:R-:W-:Y:S01]  /*10400*/  HMMA.16816.F32 R188, R164, R180.reuse, R8 ;  /* 0x000000b4a4bc723c */ /* 0x080fe20000001808 */
[----:B------:R-:W2:Y:S05]  /*10410*/  LDSM.16.MT88.4 R8, [R240+0xd000] ;  /* 0x00d00000f008783b */ /* 0x000eaa0000004200 */
[----:B------:R-:W-:Y:S01]  /*10420*/  HMMA.16816.F32 R192, R132, R180, R12 ;  /* 0x000000b484c0723c */ /* 0x000fe2000000180c */
[----:B------:R-:W3:Y:S01]  /*10430*/  LDSM.16.MT88.4 R12, [R244+0xf000] ;  /* 0x00f00000f40c783b */ /* 0x000ee20000004200 */
[--C-:B------:R-:W-:Y:S01]  /*10440*/  FFMA.FTZ R163, R179, UR10, -R178.reuse ;  /* 0x0000000ab3a37c23 */ /* 0x100fe200080108b2 */
[----:B------:R-:W-:-:S02]  /*10450*/  FFMA.FTZ R169, R177, UR10, -R178 ;  /* 0x0000000ab1a97c23 */ /* 0x000fc400080108b2 */
[----:B------:R-:W4:Y:S01]  /*10460*/  LDSM.16.MT88.4 R176, [R242+0xf000] ;  /* 0x00f00000f2b0783b */ /* 0x000f220000004200 */
[-C--:B------:R-:W-:Y:S06]  /*10470*/  HMMA.16816.F32 R20, R164, R182.reuse, R20 ;  /* 0x000000b6a414723c */ /* 0x080fec0000001814 */
[C---:B------:R-:W-:Y:S06]  /*10480*/  HMMA.16816.F32 R180, R132.reuse, R182, R16 ;  /* 0x000000b684b4723c */ /* 0x040fec0000001810 */
[-C--:B-1----:R-:W-:Y:S06]  /*10490*/  HMMA.16816.F32 R28, R132, R140.reuse, R28 ;  /* 0x0000008c841c723c */ /* 0x082fec000000181c */
[C---:B------:R-:W-:Y:S06]  /*104a0*/  HMMA.16816.F32 R24, R164.reuse, R140, R24 ;  /* 0x0000008ca418723c */ /* 0x040fec0000001818 */
[-C--:B------:R-:W-:Y:S06]  /*104b0*/  HMMA.16816.F32 R36, R164, R142.reuse, R36 ;  /* 0x0000008ea424723c */ /* 0x080fec0000001824 */
[----:B------:R-:W-:Y:S06]  /*104c0*/  HMMA.16816.F32 R32, R132, R142, R32 ;  /* 0x0000008e8420723c */ /* 0x000fec0000001820 */
[C---:B--2---:R-:W-:Y:S06]  /*104d0*/  HMMA.16816.F32 R140, R164.reuse, R8, R56 ;  /* 0x00000008a48c723c */ /* 0x044fec0000001838 */
[----:B---3--:R-:W-:Y:S07]  /*104e0*/  HMMA.16816.F32 R56, R164, R14, R76 ;  /* 0x0000000ea438723c */ /* 0x008fee000000184c */
[----:B------:R-:W-:Y:S01]  /*104f0*/  IMAD.MOV.U32 R78, RZ, RZ, R148 ;  /* 0x000000ffff4e7224 */ /* 0x000fe200078e0094 */
[----:B------:R-:W-:Y:S01]  /*10500*/  MOV R77, R151 ;  /* 0x00000097004d7202 */ /* 0x000fe20000000f00 */
[----:B------:R-:W-:Y:S01]  /*10510*/  HMMA.16816.F32 R16, R132, R12, R104 ;  /* 0x0000000c8410723c */ /* 0x000fe20000001868 */
[----:B------:R-:W-:-:S05]  /*10520*/  MOV R79, R149 ;  /* 0x00000095004f7202 */ /* 0x000fca0000000f00 */
[----:B------:R-:W-:Y:S01]  /*10530*/  HMMA.16816.F32 R148, R164, R152, R88 ;  /* 0x00000098a494723c */ /* 0x000fe20000001858 */
[----:B------:R-:W-:Y:S01]  /*10540*/  MOV R105, R78 ;  /* 0x0000004e00697202 */ /* 0x000fe20000000f00 */
[----:B------:R-:W2:Y:S01]  /*10550*/  LDL.LU R88, [R1+0x48] ;  /* 0x0000480001587983 */ /* 0x000ea20000300800 */
[----:B------:R1:W-:Y:S03]  /*10560*/  MUFU.EX2 R78, R171 ;  /* 0x000000ab004e7308 */ /* 0x0003e60000000800 */
[-C--:B------:R-:W-:Y:S06]  /*10570*/  HMMA.16816.F32 R44, R132, R136.reuse, R44 ;  /* 0x00000088842c723c */ /* 0x080fec000000182c */
[C---:B------:R-:W-:Y:S06]  /*10580*/  HMMA.16816.F32 R40, R164.reuse, R136, R40 ;  /* 0x00000088a428723c */ /* 0x040fec0000001828 */
[-C--:B------:R-:W-:Y:S01]  /*10590*/  HMMA.16816.F32 R52, R164, R138.reuse, R52 ;  /* 0x0000008aa434723c */ /* 0x080fe20000001834 */
[----:B-1----:R-:W3:Y:S05]  /*105a0*/  LDL.LU R171, [R1+0x44] ;  /* 0x0000440001ab7983 */ /* 0x002eea0000300800 */
[----:B------:R-:W-:Y:S06]  /*105b0*/  HMMA.16816.F32 R48, R132, R138, R48 ;  /* 0x0000008a8430723c */ /* 0x000fec0000001830 */
[----:B------:R-:W-:Y:S06]  /*105c0*/  HMMA.16816.F32 R136, R164, R10, R68 ;  /* 0x0000000aa488723c */ /* 0x000fec0000001844 */
[C---:B------:R-:W-:Y:S06]  /*105d0*/  HMMA.16816.F32 R60, R132.reuse, R8, R60 ;  /* 0x00000008843c723c */ /* 0x040fec000000183c */
[C---:B------:R-:W-:Y:S06]  /*105e0*/  HMMA.16816.F32 R64, R132.reuse, R10, R64 ;  /* 0x0000000a8440723c */ /* 0x040fec0000001840 */
[----:B----4-:R-:W-:Y:S01]  /*105f0*/  HMMA.16816.F32 R8, R132, R176, R112 ;  /* 0x000000b08408723c */ /* 0x010fe20000001870 */
[----:B------:R-:W4:Y:S04]  /*10600*/  LDL.LU R113, [R1+0x40] ;  /* 0x0000400001717983 */ /* 0x000f280000300800 */
[----:B------:R-:W4:Y:S01]  /*10610*/  LDL.LU R114, [R1+0x24] ;  /* 0x0000240001727983 */ /* 0x000f220000300800 */
[----:B------:R-:W-:-:S02]  /*10620*/  MOV R106, R77 ;  /* 0x0000004d006a7202 */ /* 0x000fc40000000f00 */
[----:B------:R-:W1:Y:S01]  /*10630*/  MUFU.EX2 R77, R160 ;  /* 0x000000a0004d7308 */ /* 0x000e620000000800 */
[----:B------:R-:W-:Y:S01]  /*10640*/  HMMA.16816.F32 R68, R164, R12, R72 ;  /* 0x0000000ca444723c */ /* 0x000fe20000001848 */
[----:B------:R-:W1:Y:S06]  /*10650*/  LDSM.16.MT88.4 R72, [R240+0xf000] ;  /* 0x00f00000f048783b */ /* 0x000e6c0000004200 */
[----:B------:R1:W-:Y:S08]  /*10660*/  MUFU.EX2 R89, R158 ;  /* 0x0000009e00597308 */ /* 0x0003f00000000800 */
[----:B------:R-:W-:Y:S01]  /*10670*/  MUFU.EX2 R76, R162 ;  /* 0x000000a2004c7308 */ /* 0x000fe20000000800 */
[----:B-1----:R-:W-:-:S07]  /*10680*/  IMAD.MOV.U32 R158, RZ, RZ, R77 ;  /* 0x000000ffff9e7224 */ /* 0x002fce00078e004d */
[----:B------:R-:W1:Y:S01]  /*10690*/  MUFU.EX2 R77, R157 ;  /* 0x0000009d004d7308 */ /* 0x000e620000000800 */
[----:B------:R-:W-:Y:S01]  /*106a0*/  HMMA.16816.F32 R12, R132, R14, R108 ;  /* 0x0000000e840c723c */ /* 0x000fe2000000186c */
[----:B------:R-:W-:Y:S02]  /*106b0*/  MOV R115, R144 ;  /* 0x0000009000737202 */ /* 0x000fe40000000f00 */
[----:B------:R-:W-:Y:S01]  /*106c0*/  MOV R104, R210 ;  /* 0x000000d200687202 */ /* 0x000fe20000000f00 */
[----:B------:R-:W-:Y:S02]  /*106d0*/  IMAD.MOV.U32 R107, RZ, RZ, R79 ;  /* 0x000000ffff6b7224 */ /* 0x000fe400078e004f */
[----:B------:R-:W-:Y:S01]  /*106e0*/  HMMA.16816.F32 R100, R164, R154, R100 ;  /* 0x0000009aa464723c */ /* 0x000fe20000001864 */
[----:B------:R-:W-:Y:S02]  /*106f0*/  MOV R109, R147 ;  /* 0x00000093006d7202 */ /* 0x000fe40000000f00 */
[----:B------:R-:W-:-:S02]  /*10700*/  MOV R110, R146 ;  /* 0x00000092006e7202 */ /* 0x000fc40000000f00 */
[----:B------:R-:W-:Y:S01]  /*10710*/  MOV R108, R145 ;  /* 0x00000091006c7202 */ /* 0x000fe20000000f00 */
[----:B------:R1:W-:Y:S01]  /*10720*/  MUFU.EX2 R210, R159 ;  /* 0x0000009f00d27308 */ /* 0x0003e20000000800 */
[C---:B------:R-:W-:Y:S06]  /*10730*/  HMMA.16816.F32 R144, R132.reuse, R152, R120 ;  /* 0x000000988490723c */ /* 0x040fec0000001878 */
[----:B------:R-:W-:Y:S07]  /*10740*/  HMMA.16816.F32 R152, R132, R154, R124 ;  /* 0x0000009a8498723c */ /* 0x000fee000000187c */
[----:B-1----:R-:W-:-:S02]  /*10750*/  MOV R125, R77 ;  /* 0x0000004d007d7202 */ /* 0x002fc40000000f00 */
[----:B------:R-:W-:Y:S02]  /*10760*/  MOV R124, R76 ;  /* 0x0000004c007c7202 */ /* 0x000fe40000000f00 */
[----:B------:R-:W-:Y:S02]  /*10770*/  MOV R159, R78 ;  /* 0x0000004e009f7202 */ /* 0x000fe40000000f00 */
[----:B------:R-:W1:Y:S01]  /*10780*/  LDSM.16.MT88.4 R76, [R244+0xd800] ;  /* 0x00d80000f44c783b */ /* 0x000e620000004200 */
[--C-:B------:R-:W-:Y:S01]  /*10790*/  FFMA.FTZ R200, R200, UR10, -R213.reuse ;  /* 0x0000000ac8c87c23 */ /* 0x100fe200080108d5 */
[--C-:B------:R-:W-:Y:S01]  /*107a0*/  FFMA.FTZ R201, R201, UR10, -R213.reuse ;  /* 0x0000000ac9c97c23 */ /* 0x100fe200080108d5 */
[--C-:B------:R-:W-:Y:S01]  /*107b0*/  FFMA.FTZ R202, R202, UR10, -R213.reuse ;  /* 0x0000000acaca7c23 */ /* 0x100fe200080108d5 */
[----:B------:R-:W-:Y:S01]  /*107c0*/  FFMA.FTZ R212, R212, UR10, -R213 ;  /* 0x0000000ad4d47c23 */ /* 0x000fe200080108d5 */
[C---:B------:R-:W-:Y:S01]  /*107d0*/  HMMA.16816.F32 R80, R164.reuse, R176, R80 ;  /* 0x000000b0a450723c */ /* 0x040fe20000001850 */
[----:B------:R-:W-:Y:S05]  /*107e0*/  MUFU.EX2 R157, R156 ;  /* 0x0000009c009d7308 */ /* 0x000fea0000000800 */
[C---:B------:R-:W-:Y:S03]  /*107f0*/  HMMA.16816.F32 R84, R164.reuse, R178, R84 ;  /* 0x000000b2a454723c */ /* 0x040fe60000001854 */
[----:B------:R-:W-:Y:S03]  /*10800*/  MUFU.EX2 R90, R201 ;  /* 0x000000c9005a7308 */ /* 0x000fe60000000800 */
[C---:B------:R-:W-:Y:S05]  /*10810*/  HMMA.16816.F32 R96, R164.reuse, R72, R96 ;  /* 0x00000048a460723c */ /* 0x040fea0000001860 */
[----:B------:R-:W-:Y:S01]  /*10820*/  MUFU.EX2 R126, R202 ;  /* 0x000000ca007e7308 */ /* 0x000fe20000000800 */
[----:B------:R-:W-:Y:S07]  /*10830*/  HMMA.16816.F32 R164, R164, R74, R92 ;  /* 0x0000004aa4a4723c */ /* 0x000fee000000185c */
[----:B------:R-:W-:Y:S01]  /*10840*/  MUFU.EX2 R92, R200 ;  /* 0x000000c8005c7308 */ /* 0x000fe20000000800 */
[----:B------:R-:W-:Y:S01]  /*10850*/  HMMA.16816.F32 R176, R132, R178, R116 ;  /* 0x000000b284b0723c */ /* 0x000fe20000001874 */
[----:B------:R-:W-:Y:S01]  /*10860*/  LDSM.16.MT88.4 R116, [R241+0xd800] ;  /* 0x00d80000f174783b */ /* 0x000fe20000004200 */
[----:B------:R-:W-:Y:S01]  /*10870*/  MOV R123, R115 ;  /* 0x00000073007b7202 */ /* 0x000fe20000000f00 */
[----:B------:R-:W-:-:S04]  /*10880*/  IMAD.MOV.U32 R111, RZ, RZ, R209 ;  /* 0x000000ffff6f7224 */ /* 0x000fc800078e00d1 */
[----:B------:R-:W1:Y:S01]  /*10890*/  MUFU.EX2 R94, R170 ;  /* 0x000000aa005e7308 */ /* 0x000e620000000800 */
[----:B------:R-:W-:Y:S07]  /*108a0*/  HMMA.16816.F32 R4, R132, R74, R4 ;  /* 0x0000004a8404723c */ /* 0x000fee0000001804 */
[----:B------:R-:W-:Y:S08]  /*108b0*/  MUFU.EX2 R209, R169 ;  /* 0x000000a900d17308 */ /* 0x000ff00000000800 */
[----:B------:R-:W-:Y:S01]  /*108c0*/  MUFU.EX2 R95, R168 ;  /* 0x000000a8005f7308 */ /* 0x000fe20000000800 */
[----:B------:R-:W-:Y:S01]  /*108d0*/  IMAD.MOV.U32 R122, RZ, RZ, R108 ;  /* 0x000000ffff7a7224 */ /* 0x000fe200078e006c */
[----:B------:R-:W-:Y:S01]  /*108e0*/  MOV R108, R104 ;  /* 0x00000068006c7202 */ /* 0x000fe20000000f00 */
[----:B------:R-:W-:Y:S01]  /*108f0*/  IMAD.MOV.U32 R104, RZ, RZ, R186 ;  /* 0x000000ffff687224 */ /* 0x000fe200078e00ba */
[----:B------:R-:W-:-:S04]  /*10900*/  MOV R127, R105 ;  /* 0x00000069007f7202 */ /* 0x000fc80000000f00 */
[----:B------:R-:W1:Y:S01]  /*10910*/  MUFU.EX2 R91, R163 ;  /* 0x000000a3005b7308 */ /* 0x000e620000000800 */
[----:B------:R-:W-:Y:S02]  /*10920*/  MOV R105, R187 ;  /* 0x000000bb00697202 */ /* 0x000fe40000000f00 */
[----:B------:R-:W-:-:S05]  /*10930*/  MOV R121, R185 ;  /* 0x000000b900797202 */ /* 0x000fca0000000f00 */
[----:B------:R-:W1:Y:S01]  /*10940*/  MUFU.EX2 R93, R161 ;  /* 0x000000a1005d7308 */ /* 0x000e620000000800 */
[----:B------:R-:W-:Y:S02]  /*10950*/  MOV R120, R184 ;  /* 0x000000b800787202 */ /* 0x000fe40000000f00 */
[----:B-1----:R-:W-:Y:S02]  /*10960*/  F2FP.F16.F32.PACK_AB R160, R94, R159 ;  /* 0x0000009f5ea0723e */ /* 0x002fe400000000ff */
[----:B------:R-:W-:Y:S02]  /*10970*/  F2FP.F16.F32.PACK_AB R162, R209, R91 ;  /* 0x0000005bd1a2723e */ /* 0x000fe400000000ff */
[----:B------:R-:W-:Y:S02]  /*10980*/  F2FP.F16.F32.PACK_AB R163, R124, R158 ;  /* 0x0000009e7ca3723e */ /* 0x000fe400000000ff */
[----:B------:R-:W-:-:S07]  /*10990*/  F2FP.F16.F32.PACK_AB R161, R93, R95 ;  /* 0x0000005f5da1723e */ /* 0x000fce00000000ff */
[C---:B------:R-:W-:Y:S06]  /*109a0*/  HMMA.16816.F32 R192, R160.reuse, R76, R192 ;  /* 0x0000004ca0c0723c */ /* 0x040fec00000018c0 */
[----:B------:R-:W-:Y:S01]  /*109b0*/  HMMA.16816.F32 R180, R160, R78, R180 ;  /* 0x0000004ea0b4723c */ /* 0x000fe200000018b4 */
[----:B--2---:R-:W-:Y:S02]  /*109c0*/  FFMA.FTZ R88, R88, R225, R222 ;  /* 0x000000e158587223 */ /* 0x004fe400000100de */
[----:B------:R1:W2:Y:S01]  /*109d0*/  MUFU.EX2 R222, R212 ;  /* 0x000000d400de7308 */ /* 0x0002a20000000800 */
[----:B---3--:R-:W-:-:S04]  /*109e0*/  FFMA.FTZ R214, R171, R227, R214 ;  /* 0x000000e3abd67223 */ /* 0x008fc800000100d6 */
[----:B------:R-:W-:Y:S01]  /*109f0*/  FADD.FTZ R227, R205, R214 ;  /* 0x000000d6cde37221 */ /* 0x000fe20000010000 */
[----:B------:R-:W-:Y:S01]  /*10a00*/  HMMA.16816.F32 R168, R132, R72, R128 ;  /* 0x0000004884a8723c */ /* 0x000fe20000001880 */
[----:B------:R-:W-:Y:S01]  /*10a10*/  LDSM.16.MT88.4 R128, [R244+0xf800] ;  /* 0x00f80000f480783b */ /* 0x000fe20000004200 */
[----:B------:R-:W-:-:S05]  /*10a20*/  FADD.FTZ R225, R207, R88 ;  /* 0x00000058cfe17221 */ /* 0x000fca0000010000 */
[----:B------:R-:W-:Y:S02]  /*10a30*/  F2FP.F16.F32.PACK_AB R132, R89, R210 ;  /* 0x000000d25984723e */ /* 0x000fe400000000ff */
[----:B------:R-:W-:Y:S01]  /*10a40*/  F2FP.F16.F32.PACK_AB R133, R90, R92 ;  /* 0x0000005c5a85723e */ /* 0x000fe200000000ff */
[----:B----4-:R-:W-:Y:S01]  /*10a50*/  FFMA.FTZ R206, R113, R223, R206 ;  /* 0x000000df71ce7223 */ /* 0x010fe200000100ce */
[----:B------:R-:W-:Y:S02]  /*10a60*/  FFMA.FTZ R223, R114, R215, R204 ;  /* 0x000000d772df7223 */ /* 0x000fe400000100cc */
[----:B-1----:R-:W1:Y:S04]  /*10a70*/  LDSM.16.MT88.4 R212, [R242+0xd800] ;  /* 0x00d80000f2d4783b */ /* 0x002e680000004200 */
[----:B------:R-:W3:Y:S01]  /*10a80*/  LDSM.16.MT88.4 R112, [R240+0xd800] ;  /* 0x00d80000f070783b */ /* 0x000ee20000004200 */
[----:B------:R-:W-:Y:S01]  /*10a90*/  F2FP.F16.F32.PACK_AB R134, R157, R125 ;  /* 0x0000007d9d86723e */ /* 0x000fe200000000ff */
[----:B------:R-:W-:Y:S01]  /*10aa0*/  FADD.FTZ R156, R203, R206 ;  /* 0x000000cecb9c7221 */ /* 0x000fe20000010000 */
[----:B--2---:R-:W-:Y:S01]  /*10ab0*/  F2FP.F16.F32.PACK_AB R135, R222, R126 ;  /* 0x0000007ede87723e */ /* 0x004fe200000000ff */
[----:B------:R-:W2:Y:S04]  /*10ac0*/  LDSM.16.MT88.4 R204, [R242+0xf800] ;  /* 0x00f80000f2cc783b */ /* 0x000ea80000004200 */
[----:B------:R-:W4:Y:S02]  /*10ad0*/  LDSM.16.MT88.4 R200, [R241+0xf800] ;  /* 0x00f80000f1c8783b */ /* 0x000f240000004200 */
[C---:B------:R-:W-:Y:S02]  /*10ae0*/  HMMA.16816.F32 R184, R132.reuse, R78, R20 ;  /* 0x0000004e84b8723c */ /* 0x040fe40000001814 */
[----:B------:R-:W4:Y:S04]  /*10af0*/  LDSM.16.MT88.4 R20, [R240+0xf800] ;  /* 0x00f80000f014783b */ /* 0x000f280000004200 */
[C---:B------:R-:W-:Y:S06]  /*10b00*/  HMMA.16816.F32 R188, R132.reuse, R76, R188 ;  /* 0x0000004c84bc723c */ /* 0x040fec00000018bc */
[----:B-1----:R-:W-:Y:S07]  /*10b10*/  HMMA.16816.F32 R76, R132, R214, R36 ;  /* 0x000000d6844c723c */ /* 0x002fee0000001824 */
[----:B------:R-:W-:Y:S01]  /*10b20*/  IMAD.MOV.U32 R38, RZ, RZ, R91 ;  /* 0x000000ffff267224 */ /* 0x000fe200078e005b */
[----:B------:R-:W-:-:S02]  /*10b30*/  MOV R37, R90 ;  /* 0x0000005a00257202 */ /* 0x000fc40000000f00 */
[----:B------:R-:W-:Y:S02]  /*10b40*/  MOV R36, R89 ;  /* 0x0000005900247202 */ /* 0x000fe40000000f00 */
[----:B------:R-:W-:Y:S01]  /*10b50*/  HMMA.16816.F32 R88, R132, R116, R40 ;  /* 0x000000748458723c */ /* 0x000fe20000001828 */
[----:B------:R-:W-:Y:S01]  /*10b60*/  MOV R39, R158 ;  /* 0x0000009e00277202 */ /* 0x000fe20000000f00 */
[----:B------:R-:W-:-:S04]  /*10b70*/  IMAD.MOV.U32 R158, RZ, RZ, R106 ;  /* 0x000000ffff9e7224 */ /* 0x000fc800078e006a */
[C---:B------:R-:W-:Y:S01]  /*10b80*/  HMMA.16816.F32 R72, R132.reuse, R212, R24 ;  /* 0x000000d48448723c */ /* 0x040fe20000001818 */
[----:B------:R-:W-:Y:S01]  /*10b90*/  MOV R43, R93 ;  /* 0x0000005d002b7202 */ /* 0x000fe20000000f00 */
[----:B------:R-:W-:Y:S01]  /*10ba0*/  IMAD.MOV.U32 R42, RZ, RZ, R94 ;  /* 0x000000ffff2a7224 */ /* 0x000fe200078e005e */
[----:B------:R-:W-:Y:S02]  /*10bb0*/  MOV R41, R92 ;  /* 0x0000005c00297202 */ /* 0x000fe40000000f00 */
[----:B------:R-:W-:Y:S02]  /*10bc0*/  MOV R40, R95 ;  /* 0x0000005f00287202 */ /* 0x000fe40000000f00 */
[----:B------:R-:W-:Y:S01]  /*10bd0*/  HMMA.16816.F32 R92, R132, R118, R52 ;  /* 0x00000076845c723c */ /* 0x000fe20000001834 */
[----:B------:R-:W-:Y:S02]  /*10be0*/  MOV R27, R157 ;  /* 0x0000009d001b7202 */ /* 0x000fe40000000f00 */
[----:B------:R-:W-:-:S04]  /*10bf0*/  MOV R157, R107 ;  /* 0x0000006b009d7202 */ /* 0x000fc80000000f00 */
[----:B------:R-:W-:Y:S02]  /*10c00*/  MOV R55, R159 ;  /* 0x0000009f00377202 */ /* 0x000fe40000000f00 */
[----:B------:R-:W-:Y:S02]  /*10c10*/  MOV R52, R104 ;  /* 0x0000006800347202 */ /* 0x000fe40000000f00 */
[----:B------:R-:W-:Y:S02]  /*10c20*/  MOV R159, R105 ;  /* 0x00000069009f7202 */ /* 0x000fe40000000f00 */
[----:B---3--:R-:W-:Y:S01]  /*10c30*/  HMMA.16816.F32 R104, R132, R112, R140 ;  /* 0x000000708468723c */ /* 0x008fe2000000188c */
[----:B------:R-:W-:Y:S01]  /*10c40*/  IMAD.MOV.U32 R54, RZ, RZ, R120 ;  /* 0x000000ffff367224 */ /* 0x000fe200078e0078 */
[----:B------:R-:W-:Y:S01]  /*10c50*/  MOV R53, R121 ;  /* 0x0000007900357202 */ /* 0x000fe20000000f00 */
[----:B------:R-:W-:-:S04]  /*10c60*/  IMAD.MOV.U32 R24, RZ, RZ, R125 ;  /* 0x000000ffff187224 */ /* 0x000fc800078e007d */
        /* <DEDUP_REMOVED lines=9> */
[----:B------:R-:W-:Y:S07]  /*10d00*/  HMMA.16816.F32 R120, R132, R128, R68 ;  /* 0x000000808478723c */ /* 0x000fee0000001844 */
[----:B------:R-:W-:-:S02]  /*10d10*/  IMAD.MOV.U32 R71, RZ, RZ, R127 ;  /* 0x000000ffff477224 */ /* 0x000fc400078e007f */
[C---:B------:R-:W-:Y:S07]  /*10d20*/  HMMA.16816.F32 R124, R132.reuse, R130, R56 ;  /* 0x00000082847c723c */ /* 0x040fee0000001838 */
[----:B------:R-:W-:Y:S02]  /*10d30*/  MOV R59, R138 ;  /* 0x0000008a003b7202 */ /* 0x000fe40000000f00 */
[----:B------:R-:W-:Y:S01]  /*10d40*/  MOV R58, R139 ;  /* 0x0000008b003a7202 */ /* 0x000fe20000000f00 */
[----:B------:R-:W-:Y:S01]  /*10d50*/  IMAD.MOV.U32 R56, RZ, RZ, R141 ;  /* 0x000000ffff387224 */ /* 0x000fe200078e008d */
[----:B--2---:R-:W-:Y:S01]  /*10d60*/  HMMA.16816.F32 R136, R132, R204, R80 ;  /* 0x000000cc8488723c */ /* 0x004fe20000001850 */
[----:B------:R-:W-:-:S06]  /*10d70*/  MOV R57, R140 ;  /* 0x0000008c00397202 */ /* 0x000fcc0000000f00 */
[----:B------:R-:W-:Y:S02]  /*10d80*/  MOV R82, R142 ;  /* 0x0000008e00527202 */ /* 0x000fe40000000f00 */
[----:B------:R-:W-:Y:S02]  /*10d90*/  MOV R83, R143 ;  /* 0x0000008f00537202 */ /* 0x000fe40000000f00 */
[----:B------:R-:W-:Y:S07]  /*10da0*/  HMMA.16816.F32 R140, R132, R206, R84 ;  /* 0x000000ce848c723c */ /* 0x000fee0000001854 */
[----:B------:R-:W-:Y:S01]  /*10db0*/  MOV R84, R175 ;  /* 0x000000af00547202 */ /* 0x000fe20000000f00 */
[----:B------:R-:W-:Y:S01]  /*10dc0*/  IMAD.MOV.U32 R85, RZ, RZ, R174 ;  /* 0x000000ffff557224 */ /* 0x000fe200078e00ae */
[----:B------:R-:W-:-:S02]  /*10dd0*/  MOV R86, R173 ;  /* 0x000000ad00567202 */ /* 0x000fc40000000f00 */
[----:B------:R-:W-:Y:S02]  /*10de0*/  MOV R87, R172 ;  /* 0x000000ac00577202 */ /* 0x000fe40000000f00 */
[----:B----4-:R-:W-:Y:S07]  /*10df0*/  HMMA.16816.F32 R172, R132, R202, R100 ;  /* 0x000000ca84ac723c */ /* 0x010fee0000001864 */
[----:B------:R-:W-:Y:S01]  /*10e00*/  MOV R100, R157 ;  /* 0x0000009d00647202 */ /* 0x000fe20000000f00 */
[----:B------:R-:W-:Y:S01]  /*10e10*/  IMAD.MOV.U32 R101, RZ, RZ, R156 ;  /* 0x000000ffff657224 */ /* 0x000fe200078e009c */
[----:B------:R-:W-:-:S02]  /*10e20*/  MOV R102, R158 ;  /* 0x0000009e00667202 */ /* 0x000fc40000000f00 */
[----:B------:R-:W-:Y:S02]  /*10e30*/  MOV R103, R159 ;  /* 0x0000009f00677202 */ /* 0x000fe40000000f00 */
[----:B------:R-:W-:Y:S07]  /*10e40*/  HMMA.16816.F32 R156, R132, R20, R96 ;  /* 0x00000014849c723c */ /* 0x000fee0000001860 */
[----:B------:R-:W-:Y:S02]  /*10e50*/  MOV R99, R71 ;  /* 0x0000004700637202 */ /* 0x000fe40000000f00 */
[----:B------:R-:W-:Y:S01]  /*10e60*/  HMMA.16816.F32 R68, R160, R212, R28 ;  /* 0x000000d4a044723c */ /* 0x000fe2000000181c */
[----:B------:R-:W-:-:S06]  /*10e70*/  FADD.FTZ R223, R197, R223 ;  /* 0x000000dfc5df7221 */ /* 0x000fcc0000010000 */
[----:B------:R-:W-:Y:S01]  /*10e80*/  IMAD.MOV.U32 R31, RZ, RZ, R82 ;  /* 0x000000ffff1f7224 */ /* 0x000fe200078e0052 */
[----:B------:R-:W-:Y:S02]  /*10e90*/  MOV R30, R83 ;  /* 0x00000053001e7202 */ /* 0x000fe40000000f00 */
[----:B------:R-:W-:Y:S01]  /*10ea0*/  HMMA.16816.F32 R80, R160, R214, R32 ;  /* 0x000000d6a050723c */ /* 0x000fe20000001820 */
[----:B------:R-:W-:-:S06]  /*10eb0*/  FADD.FTZ R225, R219, R225 ;  /* 0x000000e1dbe17221 */ /* 0x000fcc0000010000 */
[----:B------:R-:W-:Y:S01]  /*10ec0*/  IMAD.MOV.U32 R215, RZ, RZ, R101 ;  /* 0x000000ffffd77224 */ /* 0x000fe200078e0065 */
[----:B------:R-:W-:Y:S01]  /*10ed0*/  MOV R32, R102 ;  /* 0x0000006600207202 */ /* 0x000fe20000000f00 */
[----:B------:R-:W-:Y:S01]  /*10ee0*/  IMAD.MOV.U32 R33, RZ, RZ, R85 ;  /* 0x000000ffff217224 */ /* 0x000fe200078e0055 */
[----:B------:R-:W-:Y:S01]  /*10ef0*/  MOV R34, R100 ;  /* 0x0000006400227202 */ /* 0x000fe20000000f00 */
[----:B------:R-:W-:Y:S01]  /*10f00*/  FADD.FTZ R199, R199, R215 ;  /* 0x000000d7c7c77221 */ /* 0x000fe20000010000 */
[----:B------:R-:W-:Y:S02]  /*10f10*/  MOV R35, R99 ;  /* 0x0000006300237202 */ /* 0x000fe40000000f00 */
[----:B------:R-:W-:Y:S01]  /*10f20*/  MOV R215, R32 ;  /* 0x0000002000d77202 */ /* 0x000fe20000000f00 */
[----:B------:R-:W-:Y:S01]  /*10f30*/  IMAD.MOV.U32 R32, RZ, RZ, R33 ;  /* 0x000000ffff207224 */ /* 0x000fe200078e0021 */
[----:B------:R-:W-:Y:S01]  /*10f40*/  MOV R33, R34 ;  /* 0x0000002200217202 */ /* 0x000fe20000000f00 */
[----:B------:R-:W-:Y:S01]  /*10f50*/  FADD.FTZ R220, R220, R223 ;  /* 0x000000dfdcdc7221 */ /* 0x000fe20000010000 */
[----:B------:R-:W-:Y:S01]  /*10f60*/  MOV R34, R35 ;  /* 0x0000002300227202 */ /* 0x000fe20000000f00 */
[----:B------:R-:W-:Y:S01]  /*10f70*/  FADD.FTZ R227, R217, R227 ;  /* 0x000000e3d9e37221 */ /* 0x000fe20000010000 */
[----:B------:R-:W-:Y:S01]  /*10f80*/  MOV R35, R30 ;  /* 0x0000001e00237202 */ /* 0x000fe20000000f00 */
[----:B------:R-:W-:-:S02]  /*10f90*/  IMAD.MOV.U32 R30, RZ, RZ, R31 ;  /* 0x000000ffff1e7224 */ /* 0x000fc400078e001f */
        /* <DEDUP_REMOVED lines=8> */
[----:B------:R-:W-:Y:S02]  /*11020*/  IMAD.MOV.U32 R59, RZ, RZ, R52 ;  /* 0x000000ffff3b7224 */ /* 0x000fe400078e0034 */
[----:B------:R-:W-:Y:S01]  /*11030*/  FADD.FTZ R198, R198, R199 ;  /* 0x000000c7c6c67221 */ /* 0x000fe20000010000 */
[----:B------:R-:W-:Y:S01]  /*11040*/  FADD.FTZ R220, R215, R220 ;  /* 0x000000dcd7dc7221 */ /* 0x000fe20000010000 */
[----:B------:R-:W-:-:S02]  /*11050*/  MOV R52, R53 ;  /* 0x0000003500347202 */ /* 0x000fc40000000f00 */
        /* <DEDUP_REMOVED lines=11> */
[----:B------:R-:W-:Y:S01]  /*11110*/  MOV R215, R32 ;  /* 0x0000002000d77202 */ /* 0x000fe20000000f00 */
[----:B------:R-:W-:Y:S01]  /*11120*/  FADD.FTZ R239, R239, R236 ;  /* 0x000000ecefef7221 */ /* 0x000fe20000010000 */
[----:B------:R-:W-:Y:S01]  /*11130*/  FADD.FTZ R229, R224, R229 ;  /* 0x000000e5e0e57221 */ /* 0x000fe20000010000 */
[----:B------:R-:W-:Y:S01]  /*11140*/  IMAD.MOV.U32 R32, RZ, RZ, R33 ;  /* 0x000000ffff207224 */ /* 0x000fe200078e0021 */
[----:B------:R-:W-:Y:S01]  /*11150*/  MOV R212, R103 ;  /* 0x0000006700d47202 */ /* 0x000fe20000000f00 */
[----:B------:R-:W-:Y:S01]  /*11160*/  FADD.FTZ R231, R231, R228 ;  /* 0x000000e4e7e77221 */ /* 0x000fe20000010000 */
[----:B------:R-:W-:Y:S01]  /*11170*/  MOV R33, R34 ;  /* 0x0000002200217202 */ /* 0x000fe20000000f00 */
[----:B------:R-:W-:Y:S01]  /*11180*/  FADD.FTZ R230, R230, R239 ;  /* 0x000000efe6e67221 */ /* 0x000fe20000010000 */
[----:B------:R-:W-:Y:S01]  /*11190*/  MOV R34, R35 ;  /* 0x0000002300227202 */ /* 0x000fe20000000f00 */
[----:B------:R-:W-:Y:S01]  /*111a0*/  FADD.FTZ R229, R215, R229 ;  /* 0x000000e5d7e57221 */ /* 0x000fe20000010000 */
        /* <DEDUP_REMOVED lines=8> */
[----:B------:R-:W-:Y:S01]  /*11230*/  HMMA.16816.F32 R96, R160, R118, R48 ;  /* 0x00000076a060723c */ /* 0x000fe20000001830 */
[----:B------:R-:W-:Y:S01]  /*11240*/  MOV R213, R87 ;  /* 0x0000005700d57202 */ /* 0x000fe20000000f00 */
[----:B------:R-:W-:Y:S01]  /*11250*/  FADD.FTZ R220, R34, R220 ;  /* 0x000000dc22dc7221 */ /* 0x000fe20000010000 */
[----:B------:R-:W-:Y:S01]  /*11260*/  FADD.FTZ R231, R35, R231 ;  /* 0x000000e723e77221 */ /* 0x000fe20000010000 */
[----:B------:R-:W-:-:S02]  /*11270*/  FADD.FTZ R230, R235, R230 ;  /* 0x000000e6ebe67221 */ /* 0x000fc40000010000 */
[----:B------:R-:W-:Y:S01]  /*11280*/  HMMA.16816.F32 R84, R160, R116, R44 ;  /* 0x00000074a054723c */ /* 0x000fe2000000182c */
[----:B------:R-:W-:Y:S01]  /*11290*/  FADD.FTZ R229, R212, R229 ;  /* 0x000000e5d4e57221 */ /* 0x000fe20000010000 */
[----:B------:R-:W-:-:S04]  /*112a0*/  MOV R54, R55 ;  /* 0x0000003700367202 */ /* 0x000fc80000000f00 */
[----:B------:R-:W-:Y:S01]  /*112b0*/  HMMA.16816.F32 R148, R132, R200, R148 ;  /* 0x000000c88494723c */ /* 0x000fe20000001894 */
[----:B------:R-:W-:-:S05]  /*112c0*/  MOV R55, R40 ;  /* 0x0000002800377202 */ /* 0x000fca0000000f00 */
[----:B------:R-:W-:Y:S01]  /*112d0*/  HMMA.16816.F32 R164, R132, R22, R164 ;  /* 0x0000001684a4723c */ /* 0x000fe200000018a4 */
[----:B------:R-:W-:-:S05]  /*112e0*/  IMAD.MOV.U32 R40, RZ, RZ, R210 ;  /* 0x000000ffff287224 */ /* 0x000fca00078e00d2 */
[----:B------:R-:W-:Y:S01]  /*112f0*/  HMMA.16816.F32 R100, R160, R112, R60 ;  /* 0x00000070a064723c */ /* 0x000fe2000000183c */
[----:B------:R-:W-:-:S05]  /*11300*/  FADD.FTZ R231, R28, R231 ;  /* 0x000000e71ce77221 */ /* 0x000fca0000010000 */
[----:B------:R-:W-:Y:S01]  /*11310*/  HMMA.16816.F32 R116, R160, R128, R16 ;  /* 0x00000080a074723c */ /* 0x000fe20000001810 */
[----:B------:R-:W-:-:S05]  /*11320*/  FADD.FTZ R230, R30, R230 ;  /* 0x000000e61ee67221 */ /* 0x000fca0000010000 */
[----:B------:R-:W-:Y:S01]  /*11330*/  HMMA.16816.F32 R176, R160, R206, R176 ;  /* 0x000000cea0b0723c */ /* 0x000fe200000018b0 */
[----:B------:R-:W-:-:S05]  /*11340*/  FADD.FTZ R229, R29, R229 ;  /* 0x000000e51de57221 */ /* 0x000fca0000010000 */
[C---:B------:R-:W-:Y:S06]  /*11350*/  HMMA.16816.F32 R144, R160.reuse, R200, R144 ;  /* 0x000000c8a090723c */ /* 0x040fec0000001890 */
[C---:B------:R-:W-:Y:S06]  /*11360*/  HMMA.16816.F32 R152, R160.reuse, R202, R152 ;  /* 0x000000caa098723c */ /* 0x040fec0000001898 */
[C---:B------:R-:W-:Y:S01]  /*11370*/  HMMA.16816.F32 R168, R160.reuse, R20, R168 ;  /* 0x00000014a0a8723c */ /* 0x040fe200000018a8 */
[----:B------:R-:W-:Y:S01]  /*11380*/  MOV R53, R54 ;  /* 0x0000003600357202 */ /* 0x000fe20000000f00 */
[----:B------:R1:W5:Y:S04]  /*11390*/  LDL.LU R210, [R1+0x74] ;  /* 0x0000740001d27983 */ /* 0x0003680000300800 */
[C---:B------:R-:W-:Y:S06]  /*113a0*/  HMMA.16816.F32 R112, R160.reuse, R114, R64 ;  /* 0x00000072a070723c */ /* 0x040fec0000001840 */
[C---:B------:R-:W-:Y:S06]  /*113b0*/  HMMA.16816.F32 R128, R160.reuse, R130, R12 ;  /* 0x00000082a080723c */ /* 0x040fec000000180c */
[C---:B------:R-:W-:Y:S06]  /*113c0*/  HMMA.16816.F32 R132, R160.reuse, R204, R8 ;  /* 0x000000cca084723c */ /* 0x040fec0000001808 */
[----:B------:R-:W-:Y:S01]  /*113d0*/  HMMA.16816.F32 R160, R160, R22, R4 ;  /* 0x00000016a0a0723c */ /* 0x000fe20000001804 */
[----:B------:R-:W-:-:S06]  /*113e0*/  MOV R54, R55 ;  /* 0x0000003700367202 */ /* 0x000fcc0000000f00 */
[----:B------:R-:W-:Y:S01]  /*113f0*/  FADD.FTZ R5, R213, R220 ;  /* 0x000000dcd5057221 */ /* 0x000fe20000010000 */
[----:B------:R-:W-:Y:S01]  /*11400*/  FADD.FTZ R231, R31, R231 ;  /* 0x000000e71fe77221 */ /* 0x000fe20000010000 */
[----:B------:R-:W-:Y:S02]  /*11410*/  FADD.FTZ R230, R58, R230 ;  /* 0x000000e63ae67221 */ /* 0x000fe40000010000 */
[----:B------:R-:W-:Y:S01]  /*11420*/  FADD.FTZ R5, R232, R5 ;  /* 0x00000005e8057221 */ /* 0x000fe20000010000 */
[----:B------:R-:W-:Y:S01]  /*11430*/  MOV R55, R40 ;  /* 0x0000002800377202 */ /* 0x000fe20000000f00 */
[----:B------:R-:W-:Y:S01]  /*11440*/  FADD.FTZ R229, R56, R229 ;  /* 0x000000e538e57221 */ /* 0x000fe20000010000 */
[----:B------:R-:W-:Y:S01]  /*11450*/  MOV R40, R41 ;  /* 0x0000002900287202 */ /* 0x000fe20000000f00 */
[----:B------:R-:W-:Y:S01]  /*11460*/  FADD.FTZ R5, R57, R5 ;  /* 0x0000000539057221 */ /* 0x000fe20000010000 */
[----:B------:R-:W-:Y:S01]  /*11470*/  IMAD.MOV.U32 R41, RZ, RZ, R42 ;  /* 0x000000ffff297224 */ /* 0x000fe200078e002a */
        /* <DEDUP_REMOVED lines=8> */
[----:B------:R-:W-:-:S02]  /*11500*/  IMAD.MOV.U32 R38, RZ, RZ, R39 ;  /* 0x000000ffff267224 */ /* 0x000fc400078e0027 */
        /* <DEDUP_REMOVED lines=17> */
[----:B------:R-:W-:-:S02]  /*11620*/  FADD.FTZ R6, R27, R229 ;  /* 0x000000e51b067221 */ /* 0x000fc40000010000 */
[----:B------:R1:W5:Y:S04]  /*11630*/  LDL.LU R208, [R1+0x6c] ;  /* 0x00006c0001d07983 */ /* 0x0003680000300800 */
[----:B------:R2:W-:Y:S04]  /*11640*/  STL [R1+0x48], R4 ;  /* 0x0000480401007387 */ /* 0x0005e80000100800 */
[----:B------:R1:W-:Y:S04]  /*11650*/  STL [R1+0x44], R7 ;  /* 0x0000440701007387 */ /* 0x0003e80000100800 */
[----:B------:R1:W-:Y:S01]  /*11660*/  STL [R1+0x40], R6 ;  /* 0x0000400601007387 */ /* 0x0003e20000100800 */
[----:B--2---:R-:W-:-:S05]  /*11670*/  FADD.FTZ R4, R222, R5 ;  /* 0x00000005de047221 */ /* 0x004fca0000010000 */
[----:B------:R1:W-:Y:S01]  /*11680*/  STL [R1+0x24], R4 ;  /* 0x0000240401007387 */ /* 0x0003e20000100800 */
[----:B------:R-:W-:Y:S01]  /*11690*/  @UP0 UIADD3 UR18, UR18, -0x4, URZ ;  /* 0xfffffffc12120890 */ /* 0x000fe2000fffe03f */
[----:B------:R-:W-:Y:S11]  /*116a0*/  @P0 BRA `(.L_x_225) ;  /* 0x0000000000040947 */ /* 0x000ff60003800000 */
.L_x_218:
[----:B------:R-:W-:-:S12]  /*116b0*/  UIADD3 UR18, UR12, -0x1, URZ ;  /* 0xffffffff0c127890 */ /* 0x000fd8000fffe03f */
.L_x_225:
[----:B------:R-:W-:-:S13]  /*116c0*/  ISETP.LE.AND P0, PT, RZ, UR18, PT ;  /* 0x00000012ff007c0c */ /* 0x000fda000bf03270 */
[----:B------:R-:W-:Y:S05]  /*116d0*/  @!P0 BRA `(.L_x_226) ;  /* 0x0000003c00f48947 */ /* 0x000fea0003800000 */
[----:B--2---:R-:W1:Y:S01]  /*116e0*/  S2R R5, SR_TID.X ;  /* 0x0000000000057919 */ /* 0x004e620000002100 */
[----:B------:R-:W-:Y:S01]  /*116f0*/  ULDC UR4, c[0x0][0x2d0] ;  /* 0x0000b40000047ab9 */ /* 0x000fe20000000800 */
[----:B------:R-:W-:Y:S01]  /*11700*/  MOV R198, R3 ;  /* 0x0000000300c67202 */ /* 0x000fe20000000f00 */
[----:B------:R-:W-:Y:S01]  /*11710*/  IMAD.MOV.U32 R201, RZ, RZ, R196 ;  /* 0x000000ffffc97224 */ /* 0x000fe200078e00c4 */
[----:B------:R-:W-:Y:S01]  /*11720*/  MOV R199, R2 ;  /* 0x0000000200c77202 */ /* 0x000fe20000000f00 */
[----:B-----5:R-:W-:Y:S01]  /*11730*/  IMAD.MOV.U32 R2, RZ, RZ, R208 ;  /* 0x000000ffff027224 */ /* 0x020fe200078e00d0 */
[----:B------:R-:W-:Y:S01]  /*11740*/  MOV R3, R211 ;  /* 0x000000d300037202 */ /* 0x000fe20000000f00 */
[----:B------:R-:W-:Y:S01]  /*11750*/  IMAD.MOV.U32 R197, RZ, RZ, R0 ;  /* 0x000000ffffc57224 */ /* 0x000fe200078e0000 */
[----:B------:R-:W-:Y:S01]  /*11760*/  ULDC UR5, c[0x0][0x2d0] ;  /* 0x0000b40000057ab9 */ /* 0x000fe20000000800 */
[----:B------:R-:W-:Y:S01]  /*11770*/  ULDC.64 UR6, c[0x0][0x248] ;  /* 0x0000920000067ab9 */ /* 0x000fe20000000a00 */
[----:B-1----:R-:W-:-:S04]  /*11780*/  SHF.R.S32.HI R4, RZ, 0x1f, R5 ;  /* 0x0000001fff047819 */ /* 0x002fc80000011405 */
[----:B------:R-:W-:-:S04]  /*11790*/  LEA.HI R4, R4, R5, RZ, 0x3 ;  /* 0x0000000504047211 */ /* 0x000fc800078f18ff */
[----:B------:R-:W-:-:S05]  /*117a0*/  LOP3.LUT R4, R4, 0xfffffff8, RZ, 0xc0, !PT ;  /* 0xfffffff804047812 */ /* 0x000fca00078ec0ff */
[----:B------:R-:W-:-:S04]  /*117b0*/  IMAD.IADD R4, R5, 0x1, -R4 ;  /* 0x0000000105047824 */ /* 0x000fc800078e0a04 */
[----:B------:R-:W-:-:S05]  /*117c0*/  IMAD.SHL.U32 R4, R4, 0x8, RZ ;  /* 0x0000000804047824 */ /* 0x000fca00078e00ff */
[----:B------:R-:W-:Y:S01]  /*117d0*/  ISETP.GE.AND P3, PT, R4, UR4, PT ;  /* 0x0000000404007c0c */ /* 0x000fe2000bf66270 */
[----:B------:R-:W-:-:S12]  /*117e0*/  ULDC UR4, c[0x0][0x2ec] ;  /* 0x0000bb0000047ab9 */ /* 0x000fd80000000800 */
[----:B------:R-:W1:Y:S08]  /*117f0*/  @!P3 LDC.64 R4, c[0x0][0x220] ;  /* 0x00008800ff04bb82 */ /* 0x000e700000000a00 */
[----:B------:R-:W2:Y:S08]  /*11800*/  @!P3 LDC.64 R8, c[0x0][0x220] ;  /* 0x00008800ff08bb82 */ /* 0x000eb00000000a00 */
[----:B------:R-:W3:Y:S01]  /*11810*/  @!P3 LDC.64 R6, c[0x0][0x220] ;  /* 0x00008800ff06bb82 */ /* 0x000ee20000000a00 */
[----:B-1----:R1:W-:Y:S04]  /*11820*/  @!P3 STL.64 [R1+0x18], R4 ;  /* 0x000018040100b387 */ /* 0x0023e80000100a00 */
[----:B--2---:R2:W-:Y:S04]  /*11830*/  @!P3 STL.64 [R1+0x10], R8 ;  /* 0x000010080100b387 */ /* 0x0045e80000100a00 */
[----:B---3--:R2:W-:Y:S01]  /*11840*/  @!P3 STL.64 [R1+0x8], R6 ;  /* 0x000008060100b387 */ /* 0x0085e20000100a00 */
[----:B-1----:R-:W1:Y:S03]  /*11850*/  @!P3 LDC.64 R4, c[0x0][0x220] ;  /* 0x00008800ff04bb82 */ /* 0x002e660000000a00 */
[----:B-1----:R2:W-:Y:S04]  /*11860*/  @!P3 STL.64 [R1], R4 ;  /* 0x000000040100b387 */ /* 0x0025e80000100a00 */
[----:B------:R2:W-:Y:S01]  /*11870*/  STL.64 [R1+0x38], R2 ;  /* 0x0000380201007387 */ /* 0x0005e20000100a00 */
[----:B------:R-:W-:Y:S05]  /*11880*/  BRA `(.L_x_227) ;  /* 0x0000000400547947 */ /* 0x000fea0003800000 */
.L_x_229:
[----:B------:R-:W2:Y:S01]  /*11890*/  LDL.64 R238, [R1+0x28] ;  /* 0x0000280001ee7983 */ /* 0x000ea20000100a00 */
[----:B------:R-:W1:Y:S01]  /*118a0*/  @!P3 LDC.64 R202, c[0x0][0x218] ;  /* 0x00008600ffcabb82 */ /* 0x000e620000000a00 */
[----:B------:R-:W-:Y:S02]  /*118b0*/  UIADD3 UR9, UR18, -0x1, URZ ;  /* 0xffffffff12097890 */ /* 0x000fe4000fffe03f */
[----:B------:R-:W3:Y:S02]  /*118c0*/  LDL.64 R232, [R1+0x30] ;  /* 0x0000300001e87983 */ /* 0x000ee40000100a00 */
[----:B------:R-:W-:Y:S02]  /*118d0*/  USHF.R.S32.HI UR8, URZ, 0x1f, UR9 ;  /* 0x0000001f3f087899 */ /* 0x000fe40008011409 */
[----:B------:R4:W-:Y:S01]  /*118e0*/  @P3 STS.128 [R252+0x8000], RZ ;  /* 0x008000fffc003388 */ /* 0x0009e20000000c00 */
[----:B------:R-:W5:Y:S01]  /*118f0*/  @!P2 LDC.64 R2, c[0x0][0x218] ;  /* 0x00008600ff02ab82 */ /* 0x000f620000000a00 */
[----:B------:R-:W-:Y:S02]  /*11900*/  UIMAD UR8, UR8, UR6, URZ ;  /* 0x00000006080872a4 */ /* 0x000fe4000f8e023f */
[----:B------:R-:W-:Y:S02]  /*11910*/  UIMAD.WIDE.U32 UR10, UR9, UR6, URZ ;  /* 0x00000006090a72a5 */ /* 0x000fe4000f8e003f */
[----:B------:R-:W-:Y:S03]  /*11920*/  UIMAD UR8, UR9, UR7, UR8 ;  /* 0x00000007090872a4 */ /* 0x000fe6000f8e0208 */
[----:B------:R-:W4:Y:S01]  /*11930*/  @!P3 LDC.64 R210, c[0x0][0x218] ;  /* 0x00008600ffd2bb82 */ /* 0x000f220000000a00 */
[----:B------:R-:W-:Y:S01]  /*11940*/  UIADD3 UR8, UR11, UR8, URZ ;  /* 0x000000080b087290 */ /* 0x000fe2000fffe03f */
[----:B------:R-:W-:Y:S02]  /*11950*/  IMAD.U32 R213, RZ, RZ, UR10 ;  /* 0x0000000affd57e24 */ /* 0x000fe4000f8e00ff */
[----:B------:R-:W-:Y:S03]  /*11960*/  IMAD.U32 R205, RZ, RZ, UR10 ;  /* 0x0000000affcd7e24 */ /* 0x000fe6000f8e00ff */
[----:B------:R-:W-:Y:S01]  /*11970*/  IMAD.U32 R0, RZ, RZ, UR8 ;  /* 0x00000008ff007e24 */ /* 0x000fe2000f8e00ff */
[----:B------:R-:W4:Y:S08]  /*11980*/  @!P2 LDC.64 R208, c[0x0][0x218] ;  /* 0x00008600ffd0ab82 */ /* 0x000f300000000a00 */
[----:B------:R-:W4:Y:S01]  /*11990*/  @!P3 LDC.64 R206, c[0x0][0x218] ;  /* 0x00008600ffcebb82 */ /* 0x000f220000000a00 */
[----:B--2---:R-:W-:Y:S04]  /*119a0*/  LEA R213, P0, R213, R238, 0x6 ;  /* 0x000000eed5d57211 */ /* 0x004fe800078030ff */
[----:B---3--:R-:W-:Y:S02]  /*119b0*/  LEA.HI.X R0, R205, R233, R0, 0x6, P0 ;  /* 0x000000e9cd007211 */ /* 0x008fe400000f3400 */
[C---:B-1----:R-:W-:Y:S01]  /*119c0*/  @!P3 LEA R214, P1, R213.reuse, R202, 0x1 ;  /* 0x000000cad5d6b211 */ /* 0x042fe200078208ff */
[----:B------:R-:W1:Y:S01]  /*119d0*/  @!P2 LDC.64 R204, c[0x0][0x218] ;  /* 0x00008600ffccab82 */ /* 0x000e620000000a00 */
[C---:B-----5:R-:W-:Y:S02]  /*119e0*/  @!P2 LEA R216, P0, R213.reuse, R2, 0x1 ;  /* 0x00000002d5d8a211 */ /* 0x060fe400078008ff */
[C-C-:B------:R-:W-:Y:S02]  /*119f0*/  @!P3 LEA.HI.X R215, R213.reuse, R203, R0.reuse, 0x1, P1 ;  /* 0x000000cbd5d7b211 */ /* 0x140fe400008f0c00 */
[C---:B------:R-:W-:Y:S02]  /*11a00*/  @!P2 LEA.HI.X R217, R213.reuse, R3, R0, 0x1, P0 ;  /* 0x00000003d5d9a211 */ /* 0x040fe400000f0c00 */
[----:B------:R-:W-:Y:S01]  /*11a10*/  IADD3 R213, P1, R213, UR26, RZ ;  /* 0x0000001ad5d57c10 */ /* 0x000fe2000ff3e0ff */
[----:B------:R-:W-:Y:S01]  /*11a20*/  @!PT LDS RZ, [RZ] ;  /* 0x00000000fffff984 */ /* 0x000fe20000000800 */
[----:B------:R-:W-:Y:S01]  /*11a30*/  @!PT LDS RZ, [RZ] ;  /* 0x00000000fffff984 */ /* 0x000fe20000000800 */
[----:B------:R-:W-:Y:S01]  /*11a40*/  @!PT LDS RZ, [RZ] ;  /* 0x00000000fffff984 */ /* 0x000fe20000000800 */
[----:B------:R2:W-:Y:S01]  /*11a50*/  @!P3 LDGSTS.E.BYPASS.LTC128B.128 [R252+0x8000], desc[UR20][R214.64] ;  /* 0x08000000d6fcbfae */ /* 0x0005e2000b901d54 */
[----:B------:R-:W3:Y:S02]  /*11a60*/  @!P3 LDC.64 R202, c[0x0][0x218] ;  /* 0x00008600ffcabb82 */ /* 0x000ee40000000a00 */
[C---:B----4-:R-:W-:Y:S01]  /*11a70*/  @!P3 LEA R218, P0, R213.reuse, R210, 0x1 ;  /* 0x000000d2d5dab211 */ /* 0x050fe200078008ff */
[----:B------:R2:W-:Y:S01]  /*11a80*/  @P2 STS.128 [R252+0xa000], RZ ;  /* 0x00a000fffc002388 */ /* 0x0005e20000000c00 */
[----:B------:R-:W-:Y:S02]  /*11a90*/  IADD3.X R0, R0, UR25, RZ, P1, !PT ;  /* 0x0000001900007c10 */ /* 0x000fe40008ffe4ff */
[C---:B------:R-:W-:Y:S01]  /*11aa0*/  IADD3 R210, P5, R213.reuse, UR26, RZ ;  /* 0x0000001ad5d27c10 */ /* 0x040fe2000ffbe0ff */
[----:B------:R-:W-:Y:S01]  /*11ab0*/  @!PT LDS RZ, [RZ] ;  /* 0x00000000fffff984 */ /* 0x000fe20000000800 */
[----:B------:R-:W-:Y:S01]  /*11ac0*/  @!PT LDS RZ, [RZ] ;  /* 0x00000000fffff984 */ /* 0x000fe20000000800 */
[----:B------:R-:W-:Y:S01]  /*11ad0*/  @!PT LDS RZ, [RZ] ;  /* 0x00000000fffff984 */ /* 0x000fe20000000800 */
[----:B------:R2:W-:Y:S01]  /*11ae0*/  @!P2 LDGSTS.E.BYPASS.LTC128B.128 [R252+0xa000], desc[UR20][R216.64+0x80] ;  /* 0x0a000080d8fcafae */ /* 0x0005e2000b901d54 */
[C-C-:B------:R-:W-:Y:S01]  /*11af0*/  @!P3 LEA.HI.X R219, R213.reuse, R211, R0.reuse, 0x1, P0 ;  /* 0x000000d3d5dbb211 */ /* 0x140fe200000f0c00 */
[----:B------:R-:W4:Y:S01]  /*11b00*/  @!P2 LDC.64 R2, c[0x0][0x218] ;  /* 0x00008600ff02ab82 */ /* 0x000f220000000a00 */
[C---:B------:R-:W-:Y:S01]  /*11b10*/  @!P2 LEA R212, P0, R213.reuse, R208, 0x1 ;  /* 0x000000d0d5d4a211 */ /* 0x040fe200078008ff */
[----:B------:R2:W-:Y:S01]  /*11b20*/  @P3 STS.128 [R252+0x8800], RZ ;  /* 0x008800fffc003388 */ /* 0x0005e20000000c00 */
[----:B------:R-:W-:Y:S02]  /*11b30*/  @!P3 LEA R220, P1, R210, R206, 0x1 ;  /* 0x000000ced2dcb211 */ /* 0x000fe400078208ff */
[----:B------:R-:W-:Y:S01]  /*11b40*/  @!P2 LEA.HI.X R213, R213, R209, R0, 0x1, P0 ;  /* 0x000000d1d5d5a211 */ /* 0x000fe200000f0c00 */
[----:B------:R-:W-:Y:S01]  /*11b50*/  @!PT LDS RZ, [RZ] ;  /* 0x00000000fffff984 */ /* 0x000fe20000000800 */
[----:B------:R-:W-:Y:S01]  /*11b60*/  @!PT LDS RZ, [RZ] ;  /* 0x00000000fffff984 */ /* 0x000fe20000000800 */
[----:B------:R-:W-:Y:S01]  /*11b70*/  @!PT LDS RZ, [RZ] ;  /* 0x00000000fffff984 */ /* 0x000fe20000000800 */
[----:B------:R2:W-:Y:S01]  /*11b80*/  @!P3 LDGSTS.E.BYPASS.LTC128B.128 [R252+0x8800], desc[UR20][R218.64] ;  /* 0x08800000dafcbfae */ /* 0x0005e2000b901d54 */
[----:B------:R-:W-:Y:S02]  /*11b90*/  IADD3.X R206, R0, UR25, RZ, P5, !PT ;  /* 0x0000001900ce7c10 */ /* 0x000fe4000affe4ff */
[C---:B------:R-:W-:Y:S01]  /*11ba0*/  IADD3 R208, P6, R210.reuse, UR26, RZ ;  /* 0x0000001ad2d07c10 */ /* 0x040fe2000ffde0ff */
[----:B------:R2:W-:Y:S01]  /*11bb0*/  @P2 STS.128 [R252+0xa800], RZ ;  /* 0x00a800fffc002388 */ /* 0x0005e20000000c00 */
[C-C-:B------:R-:W-:Y:S02]  /*11bc0*/  @!P3 LEA.HI.X R221, R210.reuse, R207, R206.reuse, 0x1, P1 ;  /* 0x000000cfd2ddb211 */ /* 0x140fe400008f0cce */
[----:B-1----:R-:W-:Y:S01]  /*11bd0*/  @!P2 LEA R204, P1, R210, R204, 0x1 ;  /* 0x000000ccd2cca211 */ /* 0x002fe200078208ff */
[----:B------:R-:W-:Y:S01]  /*11be0*/  @!PT LDS RZ, [RZ] ;  /* 0x00000000fffff984 */ /* 0x000fe20000000800 */
[----:B------:R-:W-:Y:S01]  /*11bf0*/  @!PT LDS RZ, [RZ] ;  /* 0x00000000fffff984 */ /* 0x000fe20000000800 */
[----:B------:R-:W-:Y:S01]  /*11c00*/  @!PT LDS RZ, [RZ] ;  /* 0x00000000fffff984 */ /* 0x000fe20000000800 */
[----:B------:R2:W-:Y:S01]  /*11c10*/  @!P2 LDGSTS.E.BYPASS.LTC128B.128 [R252+0xa800], desc[UR20][R212.64+0x80] ;  /* 0x0a800080d4fcafae */ /* 0x0005e2000b901d54 */
[----:B---3--:R-:W-:Y:S02]  /*11c20*/  @!P3 LEA R202, P5, R208, R202, 0x1 ;  /* 0x000000cad0cab211 */ /* 0x008fe400078a08ff */
[----:B------:R-:W-:Y:S01]  /*11c30*/  @!P2 LEA.HI.X R205, R210, R205, R206, 0x1, P1 ;  /* 0x000000cdd2cda211 */ /* 0x000fe200008f0cce */
[----:B------:R2:W-:Y:S01]  /*11c40*/  @P3 STS.128 [R252+0x9000], RZ ;  /* 0x009000fffc003388 */ /* 0x0005e20000000c00 */
[----:B------:R-:W-:Y:S03]  /*11c50*/  IADD3.X R0, R206, UR25, RZ, P6, !PT ;  /* 0x00000019ce007c10 */ /* 0x000fe6000b7fe4ff */
[----:B------:R-:W-:Y:S01]  /*11c60*/  @!PT LDS RZ, [RZ] ;  /* 0x00000000fffff984 */ /* 0x000fe20000000800 */
[----:B------:R-:W-:Y:S01]  /*11c70*/  @!PT LDS RZ, [RZ] ;  /* 0x00000000fffff984 */ /* 0x000fe20000000800 */
[----:B------:R-:W-:Y:S01]  /*11c80*/  @!PT LDS RZ, [RZ] ;  /* 0x00000000fffff984 */ /* 0x000fe20000000800 */
[----:B------:R2:W-:Y:S01]  /*11c90*/  @!P3 LDGSTS.E.BYPASS.LTC128B.128 [R252+0x9000], desc[UR20][R220.64] ;  /* 0x09000000dcfcbfae */ /* 0x0005e2000b901d54 */
[C-C-:B------:R-:W-:Y:S02]  /*11ca0*/  @!P3 LEA.HI.X R203, R208.reuse, R203, R0.reuse, 0x1, P5 ;  /* 0x000000cbd0cbb211 */ /* 0x140fe400028f0c00 */
        /* <DEDUP_REMOVED lines=17> */
[----:B------:R-:W0:Y:S01]  /*11dc0*/  LDGDEPBAR ;  /* 0x00000000000079af */ /* 0x000e220000000000 */
[----:B------:R-:W-:Y:S05]  /*11dd0*/  BRA `(.L_x_228) ;  /* 0x0000001400087947 */ /* 0x000fea0003800000 */
.L_x_227:
[----:B--23--:R-:W2:Y:S01]  /*11de0*/  LDL.64 R4, [R1+0x38] ;  /* 0x0000380001047983 */ /* 0x00cea20000100a00 */
[----:B------:R-:W-:Y:S01]  /*11df0*/  IMAD.U32 R202, RZ, RZ, UR18 ;  /* 0x00000012ffca7e24 */ /* 0x000fe2000f8e00ff */
[----:B------:R-:W-:Y:S04]  /*11e00*/  DEPBAR.LE SB0, 0x0 ;  /* 0x000080000000791a */ /* 0x000fe80000000000 */
[----:B------:R-:W3:Y:S01]  /*11e10*/  LDL R2, [R1+0x20] ;  /* 0x0000200001027983 */ /* 0x000ee20000100800 */
[----:B------:R-:W-:Y:S02]  /*11e20*/  USHF.R.S32.HI UR9, URZ, 0x1f, UR18 ;  /* 0x0000001f3f097899 */ /* 0x000fe40008011412 */
[----:B------:R-:W-:Y:S02]  /*11e30*/  UIMAD UR8, UR22, UR18, URZ ;  /* 0x00000012160872a4 */ /* 0x000fe4000f8e023f */
[----:B------:R-:W4:Y:S02]  /*11e40*/  LDL R0, [R1+0x18] ;  /* 0x0000180001007983 */ /* 0x000f240000100800 */
[----:B------:R-:W-:Y:S03]  /*11e50*/  UIMAD UR8, UR9, UR27, UR8 ;  /* 0x0000001b090872a4 */ /* 0x000fe6000f8e0208 */
[----:B------:R-:W5:Y:S05]  /*11e60*/  LDL R10, [R1+0x1c] ;  /* 0x00001c00010a7983 */ /* 0x000f6a0000100800 */
[----:B------:R-:W5:Y:S05]  /*11e70*/  LDL R9, [R1+0x10] ;  /* 0x0000100001097983 */ /* 0x000f6a0000100800 */
[----:B------:R-:W5:Y:S05]  /*11e80*/  LDL R8, [R1+0x14] ;  /* 0x0000140001087983 */ /* 0x000f6a0000100800 */
[----:B------:R-:W5:Y:S05]  /*11e90*/  LDL R7, [R1+0x8] ;  /* 0x0000080001077983 */ /* 0x000f6a0000100800 */
[----:B------:R-:W5:Y:S01]  /*11ea0*/  LDL R6, [R1] ;  /* 0x0000000001067983 */ /* 0x000f620000100800 */
[----:B------:R-:W-:Y:S06]  /*11eb0*/  BAR.SYNC.DEFER_BLOCKING 0x0 ;  /* 0x0000000000007b1d */ /* 0x000fec0000010000 */
[----:B------:R-:W-:Y:S01]  /*11ec0*/  @P3 STS.128 [R252+0xc000], RZ ;  /* 0x00c000fffc003388 */ /* 0x000fe20000000c00 */
[----:B--2---:R-:W-:Y:S04]  /*11ed0*/  IMAD.WIDE.U32 R202, R202, UR27, R4 ;  /* 0x0000001bcaca7c25 */ /* 0x004fe8000f8e0004 */
[----:B------:R-:W2:Y:S01]  /*11ee0*/  LDL R5, [R1+0xc] ;  /* 0x00000c0001057983 */ /* 0x000ea20000100800 */
[----:B------:R-:W-:Y:S04]  /*11ef0*/  VIADD R200, R203, UR8 ;  /* 0x00000008cbc87c36 */ /* 0x000fe80008000000 */
[----:B------:R-:W2:Y:S01]  /*11f00*/  LDL R4, [R1+0x4] ;  /* 0x0000040001047983 */ /* 0x000ea20000100800 */
[----:B---3--:R-:W-:Y:S02]  /*11f10*/  ISETP.GE.AND P2, PT, R2, UR5, PT ;  /* 0x0000000502007c0c */ /* 0x008fe4000bf46270 */
[C---:B----4-:R-:W-:Y:S02]  /*11f20*/  @!P3 LEA R18, P4, R202.reuse, R0, 0x1 ;  /* 0x00000000ca12b211 */ /* 0x050fe400078808ff */
[C---:B------:R-:W-:Y:S02]  /*11f30*/  IADD3 R0, P1, R202.reuse, UR28, RZ ;  /* 0x0000001cca007c10 */ /* 0x040fe4000ff3e0ff */
[C-C-:B-----5:R-:W-:Y:S05]  /*11f40*/  @!P3 LEA.HI.X R19, R202.reuse, R10, R200.reuse, 0x1, P4 ;  /* 0x0000000aca13b211 */ /* 0x160fea00020f0cc8 */
[----:B------:R-:W-:Y:S01]  /*11f50*/  @!PT LDS RZ, [RZ] ;  /* 0x00000000fffff984 */ /* 0x000fe20000000800 */
[----:B------:R-:W-:Y:S01]  /*11f60*/  @!PT LDS RZ, [RZ] ;  /* 0x00000000fffff984 */ /* 0x000fe20000000800 */
[----:B------:R-:W-:Y:S01]  /*11f70*/  @!PT LDS RZ, [RZ] ;  /* 0x00000000fffff984 */ /* 0x000fe20000000800 */
[----:B------:R1:W-:Y:S02]  /*11f80*/  @!P3 LDGSTS.E.BYPASS.LTC128B.128 [R252+0xc000], desc[UR20][R18.64] ;  /* 0x0c00000012fcbfae */ /* 0x0003e4000b901d54 */
[----:B------:R-:W3:Y:S03]  /*11f90*/  @!P2 LDC.64 R2, c[0x0][0x220] ;  /* 0x00008800ff02ab82 */ /* 0x000ee60000000a00 */
[----:B------:R-:W-:Y:S05]  /*11fa0*/  @P2 STS.128 [R252+0xe000], RZ ;  /* 0x00e000fffc002388 */ /* 0x000fea0000000c00 */
[----:B------:R-:W4:Y:S01]  /*11fb0*/  @!P2 LDC.64 R14, c[0x0][0x220] ;  /* 0x00008800ff0eab82 */ /* 0x000f220000000a00 */
[C---:B---3--:R-:W-:Y:S04]  /*11fc0*/  @!P2 LEA R22, P0, R202.reuse, R2, 0x1 ;  /* 0x00000002ca16a211 */ /* 0x048fe800078008ff */
[----:B------:R-:W-:Y:S03]  /*11fd0*/  @!P2 LEA.HI.X R23, R202, R3, R200, 0x1, P0 ;  /* 0x00000003ca17a211 */ /* 0x000fe600000f0cc8 */
[----:B------:R-:W3:Y:S01]  /*11fe0*/  @!P2 LDC.64 R202, c[0x0][0x220] ;  /* 0x00008800ffcaab82 */ /* 0x000ee20000000a00 */
[----:B------:R-:W-:Y:S02]  /*11ff0*/  @!P3 LEA R26, P0, R0, R9, 0x1 ;  /* 0x00000009001ab211 */ /* 0x000fe400078008ff */
[----:B------:R-:W-:Y:S01]  /*12000*/  IADD3.X R200, R200, UR19, RZ, P1, !PT ;  /* 0x00000013c8c87c10 */ /* 0x000fe20008ffe4ff */
[----:B------:R-:W-:Y:S01]  /*12010*/  @!PT LDS RZ, [RZ] ;  /* 0x00000000fffff984 */ /* 0x000fe20000000800 */
[----:B------:R-:W-:Y:S01]  /*12020*/  @!PT LDS RZ, [RZ] ;  /* 0x00000000fffff984 */ /* 0x000fe20000000800 */
[----:B------:R-:W-:Y:S01]  /*12030*/  @!PT LDS RZ, [RZ] ;  /* 0x00000000fffff984 */ /* 0x000fe20000000800 */
[----:B------:R5:W-:Y:S01]  /*12040*/  @!P2 LDGSTS.E.BYPASS.LTC128B.128 [R252+0xe000], desc[UR20][R22.64+0x80] ;  /* 0x0e00008016fcafae */ /* 0x000be2000b901d54 */
[C---:B------:R-:W-:Y:S02]  /*12050*/  IADD3 R196, P1, R0.reuse, UR28, RZ ;  /* 0x0000001c00c47c10 */ /* 0x040fe4000ff3e0ff */
[C-C-:B------:R-:W-:Y:S02]  /*12060*/  @!P3 LEA.HI.X R27, R0.reuse, R8, R200.reuse, 0x1, P0 ;  /* 0x00000008001bb211 */ /* 0x140fe400000f0cc8 */
[----:B------:R-:W-:Y:S01]  /*12070*/  @P3 STS.128 [R252+0xc800], RZ ;  /* 0x00c800fffc003388 */ /* 0x000fe20000000c00 */
[----:B----4-:R-:W-:Y:S01]  /*12080*/  @!P2 LEA R14, P0, R0, R14, 0x1 ;  /* 0x0000000e000ea211 */ /* 0x010fe200078008ff */
[----:B------:R-:W4:Y:S01]  /*12090*/  @!P2 LDC.64 R2, c[0x0][0x220] ;  /* 0x00008800ff02ab82 */ /* 0x000f220000000a00 */
[----:B------:R-:W-:Y:S02]  /*120a0*/  IADD3.X R17, R200, UR19, RZ, P1, !PT ;  /* 0x00000013c8117c10 */ /* 0x000fe40008ffe4ff */
[----:B------:R-:W-:Y:S01]  /*120b0*/  @!PT LDS RZ, [RZ] ;  /* 0x00000000fffff984 */ /* 0x000fe20000000800 */
[----:B------:R-:W-:Y:S01]  /*120c0*/  @!PT LDS RZ, [RZ] ;  /* 0x00000000fffff984 */ /* 0x000fe20000000800 */
[----:B------:R-:W-:Y:S01]  /*120d0*/  @!PT LDS RZ, [RZ] ;  /* 0x00000000fffff984 */ /* 0x000fe20000000800 */
[----:B------:R-:W-:Y:S01]  /*120e0*/  @!P3 LDGSTS.E.BYPASS.LTC128B.128 [R252+0xc800], desc[UR20][R26.64] ;  /* 0x0c8000001afcbfae */ /* 0x000fe2000b901d54 */
[----:B------:R-:W-:Y:S02]  /*120f0*/  @!P2 LEA.HI.X R15, R0, R15, R200, 0x1, P0 ;  /* 0x0000000f000fa211 */ /* 0x000fe400000f0cc8 */
[C---:B-1----:R-:W-:Y:S02]  /*12100*/  @!P3 LEA R18, P0, R196.reuse, R7, 0x1 ;  /* 0x00000007c412b211 */ /* 0x042fe400078008ff */
[----:B------:R-:W-:Y:S01]  /*12110*/  @P2 STS.128 [R252+0xe800], RZ ;  /* 0x00e800fffc002388 */ /* 0x000fe20000000c00 */
[C---:B------:R-:W-:Y:S04]  /*12120*/  IADD3 R13, P4, R196.reuse, UR28, RZ ;  /* 0x0000001cc40d7c10 */ /* 0x040fe8000ff9e0ff */
[----:B------:R-:W-:Y:S01]  /*12130*/  @!PT LDS RZ, [RZ] ;  /* 0x00000000fffff984 */ /* 0x000fe20000000800 */
[----:B------:R-:W-:Y:S01]  /*12140*/  @!PT LDS RZ, [RZ] ;  /* 0x00000000fffff984 */ /* 0x000fe20000000800 */
[----:B------:R-:W-:Y:S01]  /*12150*/  @!PT LDS RZ, [RZ] ;  /* 0x00000000fffff984 */ /* 0x000fe20000000800 */
[----:B------:R1:W-:Y:S01]  /*12160*/  @!P2 LDGSTS.E.BYPASS.LTC128B.128 [R252+0xe800], desc[UR20][R14.64+0x80] ;  /* 0x0e8000800efcafae */ /* 0x0003e2000b901d54 */
[----:B------:R-:W-:Y:S04]  /*12170*/  IADD3.X R0, R17, UR19, RZ, P4, !PT ;  /* 0x0000001311007c10 */ /* 0x000fe8000a7fe4ff */
[----:B------:R-:W-:Y:S01]  /*12180*/  @P3 STS.128 [R252+0xd000], RZ ;  /* 0x00d000fffc003388 */ /* 0x000fe20000000c00 */
[C---:B---3--:R-:W-:Y:S04]  /*12190*/  @!P2 LEA R202, P1, R196.reuse, R202, 0x1 ;  /* 0x000000cac4caa211 */ /* 0x048fe800078208ff */
[C-C-:B------:R-:W-:Y:S02]  /*121a0*/  @!P2 LEA.HI.X R203, R196.reuse, R203, R17.reuse, 0x1, P1 ;  /* 0x000000cbc4cba211 */ /* 0x140fe400008f0c11 */
[C---:B-----5:R-:W-:Y:S02]  /*121b0*/  @!P3 LEA R22, P4, R13.reuse, R6, 0x1 ;  /* 0x000000060d16b211 */ /* 0x060fe400078808ff */
[----:B--2---:R-:W-:Y:S02]  /*121c0*/  @!P3 LEA.HI.X R19, R196, R5, R17, 0x1, P0 ;  /* 0x00000005c413b211 */ /* 0x004fe400000f0c11 */
[C---:B----4-:R-:W-:Y:S02]  /*121d0*/  @!P2 LEA R2, P0, R13.reuse, R2, 0x1 ;  /* 0x000000020d02a211 */ /* 0x050fe400078008ff */
[C-C-:B------:R-:W-:Y:S01]  /*121e0*/  @!P3 LEA.HI.X R23, R13.reuse, R4, R0.reuse, 0x1, P4 ;  /* 0x000000040d17b211 */ /* 0x140fe200020f0c00 */
[----:B------:R-:W-:Y:S01]  /*121f0*/  @!PT LDS RZ, [RZ] ;  /* 0x00000000fffff984 */ /* 0x000fe20000000800 */
[----:B------:R-:W-:Y:S01]  /*12200*/  @!PT LDS RZ, [RZ] ;  /* 0x00000000fffff984 */ /* 0x000fe20000000800 */
[----:B------:R-:W-:Y:S01]  /*12210*/  @!PT LDS RZ, [RZ] ;  /* 0x00000000fffff984 */ /* 0x000fe20000000800 */
[----:B------:R2:W-:Y:S01]  /*12220*/  @!P3 LDGSTS.E.BYPASS.LTC128B.128 [R252+0xd000], desc[UR20][R18.64] ;  /* 0x0d00000012fcbfae */ /* 0x0005e2000b901d54 */
[----:B------:R-:W-:Y:S02]  /*12230*/  @!P2 LEA.HI.X R3, R13, R3, R0, 0x1, P0 ;  /* 0x000000030d03a211 */ /* 0x000fe400000f0c00 */
[----:B------:R-:W-:Y:S02]  /*12240*/  ISETP.LT.AND P4, PT, RZ, UR18, PT ;  /* 0x00000012ff007c0c */ /* 0x000fe4000bf81270 */
[----:B------:R-:W-:Y:S05]  /*12250*/  @P2 STS.128 [R252+0xf000], RZ ;  /* 0x00f000fffc002388 */ /* 0x000fea0000000c00 */
[----:B------:R-:W-:Y:S01]  /*12260*/  @!PT LDS RZ, [RZ] ;  /* 0x00000000fffff984 */ /* 0x000fe20000000800 */
[----:B------:R-:W-:Y:S01]  /*12270*/  @!PT LDS RZ, [RZ] ;  /* 0x00000000fffff984 */ /* 0x000fe20000000800 */
[----:B------:R-:W-:Y:S01]  /*12280*/  @!PT LDS RZ, [RZ] ;  /* 0x00000000fffff984 */ /* 0x000fe20000000800 */
[----:B------:R-:W-:Y:S05]  /*12290*/  @!P2 LDGSTS.E.BYPASS.LTC128B.128 [R252+0xf000], desc[UR20][R202.64+0x80] ;  /* 0x0f000080cafcafae */ /* 0x000fea000b901d54 */
[----:B------:R-:W-:Y:S05]  /*122a0*/  @P3 STS.128 [R252+0xd800], RZ ;  /* 0x00d800fffc003388 */ /* 0x000fea0000000c00 */
[----:B------:R-:W-:Y:S01]  /*122b0*/  @!PT LDS RZ, [RZ] ;  /* 0x00000000fffff984 */ /* 0x000fe20000000800 */
[----:B------:R-:W-:Y:S01]  /*122c0*/  @!PT LDS RZ, [RZ] ;  /* 0x00000000fffff984 */ /* 0x000fe20000000800 */
[----:B------:R-:W-:Y:S01]  /*122d0*/  @!PT LDS RZ, [RZ] ;  /* 0x00000000fffff984 */ /* 0x000fe20000000800 */
[----:B------:R3:W-:Y:S05]  /*122e0*/  @!P3 LDGSTS.E.BYPASS.LTC128B.128 [R252+0xd800], desc[UR20][R22.64] ;  /* 0x0d80000016fcbfae */ /* 0x0007ea000b901d54 */
[----:B------:R-:W-:Y:S05]  /*122f0*/  @P2 STS.128 [R252+0xf800], RZ ;  /* 0x00f800fffc002388 */ /* 0x000fea0000000c00 */
[----:B------:R-:W-:Y:S01]  /*12300*/  @!PT LDS RZ, [RZ] ;  /* 0x00000000fffff984 */ /* 0x000fe20000000800 */
[----:B------:R-:W-:Y:S01]  /*12310*/  @!PT LDS RZ, [RZ] ;  /* 0x00000000fffff984 */ /* 0x000fe20000000800 */
[----:B------:R-:W-:Y:S01]  /*12320*/  @!PT LDS RZ, [RZ] ;  /* 0x00000000fffff984 */ /* 0x000fe20000000800 */
[----:B------:R4:W-:Y:S05]  /*12330*/  @!P2 LDGSTS.E.BYPASS.LTC128B.128 [R252+0xf800], desc[UR20][R2.64+0x80] ;  /* 0x0f80008002fcafae */ /* 0x0009ea000b901d54 */
[----:B------:R-:W-:Y:S05]  /*12340*/  LDSM.16.M88.4 R204, [R251] ;  /* 0x00000000fbcc783b */ /* 0x000fea0000000200 */
[----:B------:R-:W5:Y:S05]  /*12350*/  LDSM.16.M88.4 R208, [R250+0x8000] ;  /* 0x00800000fad0783b */ /* 0x000f6a0000000200 */
[----:B------:R-:W1:Y:S05]  /*12360*/  LDSM.16.M88.4 R212, [R251+0x2000] ;  /* 0x00200000fbd4783b */ /* 0x000e6a0000000200 */
[----:B------:R-:W3:Y:S05]  /*12370*/  LDSM.16.M88.4 R216, [R250+0x8800] ;  /* 0x00880000fad8783b */ /* 0x000eea0000000200 */
[----:B------:R-:W0:Y:S05]  /*12380*/  LDGDEPBAR ;  /* 0x00000000000079af */ /* 0x000e2a0000000000 */
[----:B------:R-:W4:Y:S05]  /*12390*/  LDSM.16.M88.4 R220, [R250+0x9000] ;  /* 0x00900000fadc783b */ /* 0x000f2a0000000200 */
[----:B------:R-:W4:Y:S05]  /*123a0*/  LDSM.16.M88.4 R224, [R250+0x9800] ;  /* 0x00980000fae0783b */ /* 0x000f2a0000000200 */
[----:B------:R-:W-:Y:S05]  /*123b0*/  LDSM.16.M88.4 R228, [R249] ;  /* 0x00000000f9e4783b */ /* 0x000fea0000000200 */
[----:B------:R-:W4:Y:S05]  /*123c0*/  LDSM.16.M88.4 R232, [R248] ;  /* 0x00000000f8e8783b */ /* 0x000f2a0000000200 */
[----:B------:R-:W4:Y:S01]  /*123d0*/  LDSM.16.M88.4 R236, [R249+0x2000] ;  /* 0x00200000f9ec783b */ /* 0x000f220000000200 */
[-C--:B-----5:R-:W-:Y:S06]  /*123e0*/  HMMA.16816.F32 R4, R204, R208.reuse, RZ ;  /* 0x000000d0cc04723c */ /* 0x0a0fec00000018ff */
[C---:B-1----:R-:W-:Y:S06]  /*123f0*/  HMMA.16816.F32 R8, R212.reuse, R208, RZ ;  /* 0x000000d0d408723c */ /* 0x042fec00000018ff */
[-C--:B------:R-:W-:Y:S06]  /*12400*/  HMMA.16816.F32 R12, R212, R210.reuse, RZ ;  /* 0x000000d2d40c723c */ /* 0x080fec00000018ff */
[C---:B--2---:R-:W-:Y:S01]  /*12410*/  HMMA.16816.F32 R16, R204.reuse, R210, RZ ;  /* 0x000000d2cc10723c */ /* 0x044fe200000018ff */
[----:B------:R-:W-:Y:S05]  /*12420*/  LDSM.16.M88.4 R208, [R248+0x1000] ;  /* 0x00100000f8d0783b */ /* 0x000fea0000000200 */
[-C--:B---3--:R-:W-:Y:S06]  /*12430*/  HMMA.16816.F32 R20, R204, R216.reuse, RZ ;  /* 0x000000d8cc14723c */ /* 0x088fec00000018ff */
[C---:B------:R-:W-:Y:S06]  /*12440*/  HMMA.16816.F32 R24, R212.reuse, R216, RZ ;  /* 0x000000d8d418723c */ /* 0x040fec00000018ff */
[-C--:B------:R-:W-:Y:S06]  /*12450*/  HMMA.16816.F32 R28, R212, R218.reuse, RZ ;  /* 0x000000dad41c723c */ /* 0x080fec00000018ff */
[C---:B------:R-:W-:Y:S01]  /*12460*/  HMMA.16816.F32 R32, R204.reuse, R218, RZ ;  /* 0x000000dacc20723c */ /* 0x040fe200000018ff */
[----:B------:R-:W-:Y:S05]  /*12470*/  LDSM.16.M88.4 R216, [R247+0x2000] ;  /* 0x00200000f7d8783b */ /* 0x000fea0000000200 */
[-C--:B----4-:R-:W-:Y:S06]  /*12480*/  HMMA.16816.F32 R36, R204, R220.reuse, RZ ;  /* 0x000000dccc24723c */ /* 0x090fec00000018ff */
[C---:B------:R-:W-:Y:S06]  /*12490*/  HMMA.16816.F32 R40, R212.reuse, R220, RZ ;  /* 0x000000dcd428723c */ /* 0x040fec00000018ff */
[-C--:B------:R-:W-:Y:S06]  /*124a0*/  HMMA.16816.F32 R44, R212, R222.reuse, RZ ;  /* 0x000000ded42c723c */ /* 0x080fec00000018ff */
[C---:B------:R-:W-:Y:S01]  /*124b0*/  HMMA.16816.F32 R48, R204.reuse, R222, RZ ;  /* 0x000000decc30723c */ /* 0x040fe200000018ff */
[----:B------:R-:W-:Y:S05]  /*124c0*/  LDSM.16.M88.4 R220, [R243+0x9000] ;  /* 0x00900000f3dc783b */ /* 0x000fea0000000200 */
[-C--:B------:R-:W-:Y:S06]  /*124d0*/  HMMA.16816.F32 R52, R204, R224.reuse, RZ ;  /* 0x000000e0cc34723c */ /* 0x080fec00000018ff */
[C---:B------:R-:W-:Y:S06]  /*124e0*/  HMMA.16816.F32 R56, R212.reuse, R224, RZ ;  /* 0x000000e0d438723c */ /* 0x040fec00000018ff */
[-C--:B------:R-:W-:Y:S01]  /*124f0*/  HMMA.16816.F32 R60, R212, R226.reuse, RZ ;  /* 0x000000e2d43c723c */ /* 0x080fe200000018ff */
[----:B------:R-:W-:Y:S05]  /*12500*/  LDSM.16.M88.4 R212, [R248+0x1800] ;  /* 0x00180000f8d4783b */ /* 0x000fea0000000200 */
[----:B------:R-:W-:Y:S01]  /*12510*/  HMMA.16816.F32 R64, R204, R226, RZ ;  /* 0x000000e2cc40723c */ /* 0x000fe200000018ff */
[----:B------:R-:W1:Y:S05]  /*12520*/  LDSM.16.M88.4 R204, [R248+0x800] ;  /* 0x00080000f8cc783b */ /* 0x000e6a0000000200 */
[-C--:B------:R-:W-:Y:S01]  /*12530*/  HMMA.16816.F32 R4, R228, R232.reuse, R4 ;  /* 0x000000e8e404723c */ /* 0x080fe20000001804 */
[----:B------:R-:W-:Y:S05]  /*12540*/  LDSM.16.M88.4 R224, [R243+0x9800] ;  /* 0x00980000f3e0783b */ /* 0x000fea0000000200 */
[C---:B------:R-:W-:Y:S06]  /*12550*/  HMMA.16816.F32 R8, R236.reuse, R232, R8 ;  /* 0x000000e8ec08723c */ /* 0x040fec0000001808 */
[-C--:B------:R-:W-:Y:S06]  /*12560*/  HMMA.16816.F32 R12, R236, R234.reuse, R12 ;  /* 0x000000eaec0c723c */ /* 0x080fec000000180c */
[C---:B------:R-:W-:Y:S06]  /*12570*/  HMMA.16816.F32 R16, R228.reuse, R234, R16 ;  /* 0x000000eae410723c */ /* 0x040fec0000001810 */
[-C--:B-1----:R-:W-:Y:S06]  /*12580*/  HMMA.16816.F32 R20, R228, R204.reuse, R20 ;  /* 0x000000cce414723c */ /* 0x082fec0000001814 */
[C---:B------:R-:W-:Y:S06]  /*12590*/  HMMA.16816.F32 R24, R236.reuse, R204, R24 ;  /* 0x000000ccec18723c */ /* 0x040fec0000001818 */
[-C--:B------:R-:W-:Y:S06]  /*125a0*/  HMMA.16816.F32 R28, R236, R206.reuse, R28 ;  /* 0x000000ceec1c723c */ /* 0x080fec000000181c */
[C---:B------:R-:W-:Y:S01]  /*125b0*/  HMMA.16816.F32 R32, R228.reuse, R206, R32 ;  /* 0x000000cee420723c */ /* 0x040fe20000001820 */
[----:B------:R-:W-:Y:S05]  /*125c0*/  LDSM.16.M88.4 R204, [R247] ;  /* 0x00000000f7cc783b */ /* 0x000fea0000000200 */
[-C--:B------:R-:W-:Y:S06]  /*125d0*/  HMMA.16816.F32 R36, R228, R208.reuse, R36 ;  /* 0x000000d0e424723c */ /* 0x080fec0000001824 */
[C---:B------:R-:W-:Y:S06]  /*125e0*/  HMMA.16816.F32 R40, R236.reuse, R208, R40 ;  /* 0x000000d0ec28723c */ /* 0x040fec0000001828 */
[-C--:B------:R-:W-:Y:S06]  /*125f0*/  HMMA.16816.F32 R44, R236, R210.reuse, R44 ;  /* 0x000000d2ec2c723c */ /* 0x080fec000000182c */
[C---:B------:R-:W-:Y:S01]  /*12600*/  HMMA.16816.F32 R48, R228.reuse, R210, R48 ;  /* 0x000000d2e430723c */ /* 0x040fe20000001830 */
[----:B------:R-:W1:Y:S05]  /*12610*/  LDSM.16.M88.4 R208, [R243+0x8000] ;  /* 0x00800000f3d0783b */ /* 0x000e6a0000000200 */
[-C--:B------:R-:W-:Y:S06]  /*12620*/  HMMA.16816.F32 R52, R228, R212.reuse, R52 ;  /* 0x000000d4e434723c */ /* 0x080fec0000001834 */
[C---:B------:R-:W-:Y:S06]  /*12630*/  HMMA.16816.F32 R56, R236.reuse, R212, R56 ;  /* 0x000000d4ec38723c */ /* 0x040fec0000001838 */
[-C--:B------:R-:W-:Y:S06]  /*12640*/  HMMA.16816.F32 R60, R236, R214.reuse, R60 ;  /* 0x000000d6ec3c723c */ /* 0x080fec000000183c */
[----:B------:R-:W-:Y:S01]  /*12650*/  HMMA.16816.F32 R64, R228, R214, R64 ;  /* 0x000000d6e440723c */ /* 0x000fe20000001840 */
[----:B------:R-:W2:Y:S05]  /*12660*/  LDSM.16.M88.4 R212, [R243+0x8800] ;  /* 0x00880000f3d4783b */ /* 0x000eaa0000000200 */
[-C--:B-1----:R-:W-:Y:S06]  /*12670*/  HMMA.16816.F32 R4, R204, R208.reuse, R4 ;  /* 0x000000d0cc04723c */ /* 0x082fec0000001804 */
[C---:B------:R-:W-:Y:S06]  /*12680*/  HMMA.16816.F32 R8, R216.reuse, R208, R8 ;  /* 0x000000d0d808723c */ /* 0x040fec0000001808 */
[-C--:B------:R-:W-:Y:S06]  /*12690*/  HMMA.16816.F32 R12, R216, R210.reuse, R12 ;  /* 0x000000d2d80c723c */ /* 0x080fec000000180c */
[C---:B------:R-:W-:Y:S01]  /*126a0*/  HMMA.16816.F32 R16, R204.reuse, R210, R16 ;  /* 0x000000d2cc10723c */ /* 0x040fe20000001810 */
[----:B------:R-:W-:Y:S05]  /*126b0*/  LDSM.16.M88.4 R208, [R246] ;  /* 0x00000000f6d0783b */ /* 0x000fea0000000200 */
[-C--:B--2---:R-:W-:Y:S06]  /*126c0*/  HMMA.16816.F32 R20, R204, R212.reuse, R20 ;  /* 0x000000d4cc14723c */ /* 0x084fec0000001814 */
        /* <DEDUP_REMOVED lines=101> */
[----:B------:R-:W-:Y:S01]  /*12d20*/  HMMA.16816.F32 R64, R204, R226, R64 ;  /* 0x000000e2cc40723c */ /* 0x000fe20000001840 */
[----:B------:R-:W4:Y:S05]  /*12d30*/  LDSM.16.M88.4 R204, [R245+0x3000] ;  /* 0x00300000f5cc783b */ /* 0x000f2a0000000200 */
[-C--:B-1----:R-:W-:Y:S01]  /*12d40*/  HMMA.16816.F32 R4, R208, R212.reuse, R4 ;  /* 0x000000d4d004723c */ /* 0x082fe20000001804 */
[----:B------:R-:W1:Y:S01]  /*12d50*/  LDSM.16.M88.4 R224, [R245+0x3800] ;  /* 0x00380000f5e0783b */ /* 0x000e620000000200 */
[----:B------:R-:W-:Y:S04]  /*12d60*/  DEPBAR.LE SB0, 0x0 ;  /* 0x000080000000791a */ /* 0x000fe80000000000 */
[----:B------:R-:W-:Y:S01]  /*12d70*/  BAR.SYNC.DEFER_BLOCKING 0x0 ;  /* 0x0000000000007b1d */ /* 0x000fe20000010000 */
[C---:B---3--:R-:W-:Y:S06]  /*12d80*/  HMMA.16816.F32 R8, R220.reuse, R212, R8 ;  /* 0x000000d4dc08723c */ /* 0x048fec0000001808 */
[-C--:B------:R-:W-:Y:S06]  /*12d90*/  HMMA.16816.F32 R12, R220, R214.reuse, R12 ;  /* 0x000000d6dc0c723c */ /* 0x080fec000000180c */
        /* <DEDUP_REMOVED lines=70> */
.L_x_228:
[----:B--2---:R-:W-:Y:S01]  /*13200*/  FMNMX.FTZ R203, R57, R234, !PT ;  /* 0x000000ea39cb7209 */ /* 0x004fe20007810000 */
[----:B------:R-:W-:Y:S01]  /*13210*/  SHFL.BFLY PT, R209, R196, 0x2, 0x1f ;  /* 0x0c401f00c4d17f89 */ /* 0x000fe200000e0000 */
[----:B------:R-:W-:Y:S01]  /*13220*/  FMNMX.FTZ R202, R58, R200, !PT ;  /* 0x000000c83aca7209 */ /* 0x000fe20007810000 */
[----:B------:R-:W-:Y:S01]  /*13230*/  UIADD3 UR18, UR18, -0x1, URZ ;  /* 0xffffffff12127890 */ /* 0x000fe2000fffe03f */
[----:B------:R-:W-:Y:S02]  /*13240*/  FMNMX.FTZ R0, R60, R203, !PT ;  /* 0x000000cb3c007209 */ /* 0x000fe40007810000 */
[----:B------:R-:W-:Y:S02]  /*13250*/  FMNMX.FTZ R203, R59, R202, !PT ;  /* 0x000000ca3bcb7209 */ /* 0x000fe40007810000 */
[----:B------:R-:W-:Y:S02]  /*13260*/  FMNMX.FTZ R2, R61, R0, !PT ;  /* 0x000000003d027209 */ /* 0x000fe40007810000 */
[----:B------:R-:W-:Y:S02]  /*13270*/  FMNMX.FTZ R235, R67, R235, !PT ;  /* 0x000000eb43eb7209 */ /* 0x000fe40007810000 */
[----:B------:R-:W-:Y:S01]  /*13280*/  FMNMX.FTZ R0, R62, R203, !PT ;  /* 0x000000cb3e007209 */ /* 0x000fe20007810000 */
[----:B------:R-:W-:Y:S03]  /*13290*/  SHFL.BFLY PT, R211, R2, 0x2, 0x1f ;  /* 0x0c401f0002d37f89 */ /* 0x000fe600000e0000 */
[----:B------:R-:W-:Y:S05]  /*132a0*/  FMNMX.FTZ R3, R63, R0, !PT ;  /* 0x000000003f037209 */ /* 0x000fea0007810000 */
[----:B------:R-:W-:Y:S08]  /*132b0*/  SHFL.BFLY PT, R200, R235, 0x2, 0x1f ;  /* 0x0c401f00ebc87f89 */ /* 0x000ff000000e0000 */
[----:B------:R-:W1:Y:S02]  /*132c0*/  SHFL.BFLY PT, R0, R3, 0x2, 0x1f ;  /* 0x0c401f0003007f89 */ /* 0x000e6400000e0000 */
[----:B-1----:R-:W-:Y:S02]  /*132d0*/  FMNMX.FTZ R203, R3, R0, !PT ;  /* 0x0000000003cb7209 */ /* 0x002fe40007810000 */
[----:B------:R-:W-:Y:S02]  /*132e0*/  FMNMX.FTZ R209, R196, R209, !PT ;  /* 0x000000d1c4d17209 */ /* 0x000fe40007810000 */
[----:B------:R-:W-:Y:S02]  /*132f0*/  FMNMX.FTZ R207, R235, R200, !PT ;  /* 0x000000c8ebcf7209 */ /* 0x000fe40007810000 */
[----:B------:R-:W1:Y:S01]  /*13300*/  SHFL.BFLY PT, R0, R203, 0x1, 0x1f ;  /* 0x0c201f00cb007f89 */ /* 0x000e6200000e0000 */
[----:B------:R-:W-:Y:S07]  /*13310*/  FMNMX.FTZ R205, R2, R211, !PT ;  /* 0x000000d302cd7209 */ /* 0x000fee0007810000 */
[----:B------:R-:W2:Y:S08]  /*13320*/  SHFL.BFLY PT, R196, R209, 0x1, 0x1f ;  /* 0x0c201f00d1c47f89 */ /* 0x000eb000000e0000 */
[----:B------:R-:W3:Y:S08]  /*13330*/  SHFL.BFLY PT, R200, R207, 0x1, 0x1f ;  /* 0x0c201f00cfc87f89 */ /* 0x000ef000000e0000 */
[----:B------:R-:W4:Y:S01]  /*13340*/  SHFL.BFLY PT, R202, R205, 0x1, 0x1f ;  /* 0x0c201f00cdca7f89 */ /* 0x000f2200000e0000 */
[----:B-1----:R-:W-:Y:S02]  /*13350*/  FMNMX.FTZ R0, R203, R0, !PT ;  /* 0x00000000cb007209 */ /* 0x002fe40007810000 */
[----:B--2---:R-:W-:Y:S03]  /*13360*/  FMNMX.FTZ R196, R209, R196, !PT ;  /* 0x000000c4d1c47209 */ /* 0x004fe60007810000 */
[C---:B------:R-:W-:Y:S01]  /*13370*/  FADD.FTZ R197, -R0.reuse, R197 ;  /* 0x000000c500c57221 */ /* 0x040fe20000010100 */
[----:B------:R-:W-:Y:S01]  /*13380*/  FMUL.FTZ R229, R0, UR4 ;  /* 0x0000000400e57c20 */ /* 0x000fe20008410000 */
[----:B------:R-:W-:Y:S01]  /*13390*/  LDSM.16.MT88.4 R208, [R242+0xc000] ;  /* 0x00c00000f2d0783b */ /* 0x000fe20000004200 */
[----:B---3--:R-:W-:Y:S01]  /*133a0*/  FMNMX.FTZ R3, R207, R200, !PT ;  /* 0x000000c8cf037209 */ /* 0x008fe20007810000 */
[C---:B------:R-:W-:Y:S01]  /*133b0*/  FADD.FTZ R2, -R196.reuse, R201 ;  /* 0x000000c9c4027221 */ /* 0x040fe20000010100 */
[----:B------:R-:W-:Y:S01]  /*133c0*/  FMUL.FTZ R203, R197, UR4 ;  /* 0x00000004c5cb7c20 */ /* 0x000fe20008410000 */
[C---:B------:R-:W-:Y:S01]  /*133d0*/  FMUL.FTZ R225, R196.reuse, UR4 ;  /* 0x00000004c4e17c20 */ /* 0x040fe20008410000 */
[----:B------:R-:W-:Y:S01]  /*133e0*/  FSETP.NEU.FTZ.AND P0, PT, R196, -INF , PT ;  /* 0xff800000c400780b */ /* 0x000fe20003f1d000 */
[----:B------:R-:W-:Y:S01]  /*133f0*/  FMUL.FTZ R204, R2, UR4 ;  /* 0x0000000402cc7c20 */ /* 0x000fe20008410000 */
[----:B------:R-:W-:Y:S01]  /*13400*/  FADD.FTZ R200, -R3, R198 ;  /* 0x000000c603c87221 */ /* 0x000fe20000010100 */
[----:B----4-:R-:W-:Y:S01]  /*13410*/  FMNMX.FTZ R2, R205, R202, !PT ;  /* 0x000000cacd027209 */ /* 0x010fe20007810000 */
[----:B------:R1:W2:Y:S01]  /*13420*/  MUFU.EX2 R197, R203 ;  /* 0x000000cb00c57308 */ /* 0x0002a20000000800 */
[----:B------:R-:W-:Y:S01]  /*13430*/  FSEL R225, R225, RZ, P0 ;  /* 0x000000ffe1e17208 */ /* 0x000fe20000000000 */
[----:B------:R-:W-:Y:S01]  /*13440*/  FMUL.FTZ R201, R200, UR4 ;  /* 0x00000004c8c97c20 */ /* 0x000fe20008410000 */
[C---:B------:R-:W-:Y:S01]  /*13450*/  FMUL.FTZ R231, R3.reuse, UR4 ;  /* 0x0000000403e77c20 */ /* 0x040fe20008410000 */
[C---:B------:R-:W-:Y:S01]  /*13460*/  FADD.FTZ R200, -R2.reuse, R199 ;  /* 0x000000c702c87221 */ /* 0x040fe20000010100 */
[----:B------:R-:W-:Y:S01]  /*13470*/  FSETP.NEU.FTZ.AND P0, PT, R3, -INF , PT ;  /* 0xff8000000300780b */ /* 0x000fe20003f1d000 */
[----:B------:R-:W-:Y:S01]  /*13480*/  FMUL.FTZ R230, R2, UR4 ;  /* 0x0000000402e67c20 */ /* 0x000fe20008410000 */
[--C-:B------:R-:W-:Y:S03]  /*13490*/  FFMA.FTZ R216, R16, UR4, -R225.reuse ;  /* 0x0000000410d87c23 */ /* 0x100fe600080108e1 */
[----:B------:R3:W4:Y:S01]  /*134a0*/  MUFU.EX2 R198, R204 ;  /* 0x000000cc00c67308 */ /* 0x0007220000000800 */
[----:B------:R-:W-:Y:S01]  /*134b0*/  FMUL.FTZ R202, R200, UR4 ;  /* 0x00000004c8ca7c20 */ /* 0x000fe20008410000 */
[----:B------:R-:W-:Y:S01]  /*134c0*/  FSEL R231, R231, RZ, P0 ;  /* 0x000000ffe7e77208 */ /* 0x000fe20000000000 */
[--C-:B------:R-:W-:Y:S01]  /*134d0*/  FFMA.FTZ R223, R4, UR4, -R225.reuse ;  /* 0x0000000404df7c23 */ /* 0x100fe200080108e1 */
[----:B------:R-:W-:Y:S01]  /*134e0*/  FSETP.NEU.FTZ.AND P0, PT, R2, -INF , PT ;  /* 0xff8000000200780b */ /* 0x000fe20003f1d000 */
[--C-:B------:R-:W-:Y:S01]  /*134f0*/  FFMA.FTZ R220, R5, UR4, -R225.reuse ;  /* 0x0000000405dc7c23 */ /* 0x100fe200080108e1 */
[----:B------:R-:W-:Y:S01]  /*13500*/  FFMA.FTZ R234, R48, UR4, -R225 ;  /* 0x0000000430ea7c23 */ /* 0x000fe200080108e1 */
[----:B------:R-:W-:Y:S03]  /*13510*/  FFMA.FTZ R212, R18, UR4, -R231 ;  /* 0x0000000412d47c23 */ /* 0x000fe600080108e7 */
[----:B------:R5:W4:Y:S01]  /*13520*/  MUFU.EX2 R199, R201 ;  /* 0x000000c900c77308 */ /* 0x000b220000000800 */
[----:B------:R-:W-:Y:S01]  /*13530*/  FSEL R230, R230, RZ, P0 ;  /* 0x000000ffe6e67208 */ /* 0x000fe20000000000 */
[----:B-1----:R-:W-:Y:S01]  /*13540*/  FFMA.FTZ R203, R17, UR4, -R225 ;  /* 0x0000000411cb7c23 */ /* 0x002fe200080108e1 */
[----:B------:R-:W-:Y:S01]  /*13550*/  FSETP.NEU.FTZ.AND P0, PT, R0, -INF , PT ;  /* 0xff8000000000780b */ /* 0x000fe20003f1d000 */
[--C-:B------:R-:W-:Y:S01]  /*13560*/  FFMA.FTZ R213, R19, UR4, -R231.reuse ;  /* 0x0000000413d57c23 */ /* 0x100fe200080108e7 */
[--C-:B------:R-:W-:Y:S01]  /*13570*/  FFMA.FTZ R226, R6, UR4, -R231.reuse ;  /* 0x0000000406e27c23 */ /* 0x100fe200080108e7 */
[----:B------:R-:W-:Y:S01]  /*13580*/  FFMA.FTZ R219, R7, UR4, -R231 ;  /* 0x0000000407db7c23 */ /* 0x000fe200080108e7 */
[----:B------:R-:W-:Y:S03]  /*13590*/  FSEL R229, R229, RZ, P0 ;  /* 0x000000ffe5e57208 */ /* 0x000fe60000000000 */
[----:B------:R1:W1:Y:S01]  /*135a0*/  MUFU.EX2 R200, R202 ;  /* 0x000000ca00c87308 */ /* 0x0002620000000800 */
[----:B---3--:R-:W3:Y:S01]  /*135b0*/  LDSM.16.MT88.4 R204, [R244+0xc000] ;  /* 0x00c00000f4cc783b */ /* 0x008ee20000004200 */
[--C-:B------:R-:W-:Y:S01]  /*135c0*/  FFMA.FTZ R227, R8, UR4, -R230.reuse ;  /* 0x0000000408e37c23 */ /* 0x100fe200080108e6 */
[--C-:B------:R-:W-:Y:S01]  /*135d0*/  FFMA.FTZ R217, R9, UR4, -R230.reuse ;  /* 0x0000000409d97c23 */ /* 0x100fe200080108e6 */
[--C-:B------:R-:W-:Y:S01]  /*135e0*/  FFMA.FTZ R222, R10, UR4, -R229.reuse ;  /* 0x000000040ade7c23 */ /* 0x100fe200080108e5 */
[--C-:B------:R-:W-:Y:S01]  /*135f0*/  FFMA.FTZ R218, R11, UR4, -R229.reuse ;  /* 0x000000040bda7c23 */ /* 0x100fe200080108e5 */
[--C-:B------:R-:W-:Y:S01]  /*13600*/  FFMA.FTZ R214, R12, UR4, -R230.reuse ;  /* 0x000000040cd67c23 */ /* 0x100fe200080108e6 */
[--C-:B------:R-:W-:Y:S03]  /*13610*/  FFMA.FTZ R215, R14, UR4, -R229.reuse ;  /* 0x000000040ed77c23 */ /* 0x100fe600080108e5 */
[----:B------:R-:W-:Y:S01]  /*13620*/  MUFU.EX2 R212, R212 ;  /* 0x000000d400d47308 */ /* 0x000fe20000000800 */
[--C-:B-----5:R-:W-:Y:S01]  /*13630*/  FFMA.FTZ R201, R13, UR4, -R230.reuse ;  /* 0x000000040dc97c23 */ /* 0x120fe200080108e6 */
[C---:B--2---:R-:W-:Y:S01]  /*13640*/  FMUL.FTZ R10, R197.reuse, R190 ;  /* 0x000000bec50a7220 */ /* 0x044fe20000410000 */
[----:B------:R-:W-:Y:S01]  /*13650*/  FMUL.FTZ R11, R197, R191 ;  /* 0x000000bfc50b7220 */ /* 0x000fe20000410000 */
[C---:B----4-:R-:W-:Y:S01]  /*13660*/  FMUL.FTZ R4, R198.reuse, R192 ;  /* 0x000000c0c6047220 */ /* 0x050fe20000410000 */
[----:B------:R-:W-:Y:S01]  /*13670*/  FMUL.FTZ R5, R198, R193 ;  /* 0x000000c1c6057220 */ /* 0x000fe20000410000 */
[C---:B------:R-:W-:Y:S01]  /*13680*/  FMUL.FTZ R6, R199.reuse, R194 ;  /* 0x000000c2c7067220 */ /* 0x040fe20000410000 */
[----:B------:R-:W-:Y:S03]  /*13690*/  FMUL.FTZ R7, R199, R195 ;  /* 0x000000c3c7077220 */ /* 0x000fe60000410000 */
[----:B------:R-:W2:Y:S01]  /*136a0*/  MUFU.EX2 R213, R213 ;  /* 0x000000d500d57308 */ /* 0x000ea20000000800 */
[--C-:B-1----:R-:W-:Y:S01]  /*136b0*/  FFMA.FTZ R202, R15, UR4, -R229.reuse ;  /* 0x000000040fca7c23 */ /* 0x102fe200080108e5 */
[C---:B------:R-:W-:Y:S01]  /*136c0*/  FMUL.FTZ R8, R200.reuse, R188 ;  /* 0x000000bcc8087220 */ /* 0x040fe20000410000 */
[C---:B------:R-:W-:Y:S01]  /*136d0*/  FMUL.FTZ R9, R200.reuse, R189 ;  /* 0x000000bdc8097220 */ /* 0x040fe20000410000 */
[C---:B------:R-:W-:Y:S01]  /*136e0*/  FMUL.FTZ R12, R200.reuse, R184 ;  /* 0x000000b8c80c7220 */ /* 0x040fe20000410000 */
[----:B------:R-:W-:Y:S01]  /*136f0*/  FMUL.FTZ R13, R200, R185 ;  /* 0x000000b9c80d7220 */ /* 0x000fe20000410000 */
[C---:B------:R-:W-:Y:S01]  /*13700*/  FMUL.FTZ R14, R197.reuse, R186 ;  /* 0x000000bac50e7220 */ /* 0x040fe20000410000 */
[----:B------:R-:W-:Y:S03]  /*13710*/  FMUL.FTZ R15, R197, R187 ;  /* 0x000000bbc50f7220 */ /* 0x000fe60000410000 */
[----:B------:R-:W-:Y:S01]  /*13720*/  MUFU.EX2 R223, R223 ;  /* 0x000000df00df7308 */ /* 0x000fe20000000800 */
[C---:B------:R-:W-:Y:S01]  /*13730*/  FMUL.FTZ R16, R198.reuse, R180 ;  /* 0x000000b4c6107220 */ /* 0x040fe20000410000 */
[C---:B------:R-:W-:Y:S01]  /*13740*/  FMUL.FTZ R17, R198.reuse, R181 ;  /* 0x000000b5c6117220 */ /* 0x040fe20000410000 */
[C---:B------:R-:W-:Y:S01]  /*13750*/  FMUL.FTZ R18, R199.reuse, R182 ;  /* 0x000000b6c7127220 */ /* 0x040fe20000410000 */
[----:B------:R-:W-:Y:S01]  /*13760*/  FMUL.FTZ R19, R199, R183 ;  /* 0x000000b7c7137220 */ /* 0x000fe20000410000 */
[C---:B------:R-:W-:Y:S01]  /*13770*/  FMUL.FTZ R68, R198.reuse, R68 ;  /* 0x00000044c6447220 */ /* 0x040fe20000410000 */
[----:B------:R-:W1:Y:S01]  /*13780*/  LDSM.16.MT88.4 R180, [R241+0xc000] ;  /* 0x00c00000f1b4783b */ /* 0x000e620000004200 */
[----:B------:R-:W-:Y:S03]  /*13790*/  FMUL.FTZ R69, R198, R69 ;  /* 0x00000045c6457220 */ /* 0x000fe60000410000 */
[----:B------:R-:W4:Y:S01]  /*137a0*/  MUFU.EX2 R220, R220 ;  /* 0x000000dc00dc7308 */ /* 0x000f220000000800 */
[----:B--2---:R-:W-:Y:S01]  /*137b0*/  F2FP.F16.F32.PACK_AB R191, R213, R212 ;  /* 0x000000d4d5bf723e */ /* 0x004fe200000000ff */
[C---:B------:R-:W-:Y:S01]  /*137c0*/  FMUL.FTZ R70, R199.reuse, R70 ;  /* 0x00000046c7467220 */ /* 0x040fe20000410000 */
[----:B------:R-:W-:Y:S01]  /*137d0*/  FMUL.FTZ R71, R199, R71 ;  /* 0x00000047c7477220 */ /* 0x000fe20000410000 */
[C---:B------:R-:W-:Y:S01]  /*137e0*/  FMUL.FTZ R72, R200.reuse, R72 ;  /* 0x00000048c8487220 */ /* 0x040fe20000410000 */
[C---:B------:R-:W-:Y:S01]  /*137f0*/  FMUL.FTZ R73, R200.reuse, R73 ;  /* 0x00000049c8497220 */ /* 0x040fe20000410000 */
[C---:B------:R-:W-:Y:S01]  /*13800*/  FMUL.FTZ R74, R197.reuse, R74 ;  /* 0x0000004ac54a7220 */ /* 0x040fe20000410000 */
[C---:B------:R-:W-:Y:S03]  /*13810*/  FMUL.FTZ R75, R197.reuse, R75 ;  /* 0x0000004bc54b7220 */ /* 0x040fe60000410000 */
[----:B------:R-:W-:Y:S01]  /*13820*/  MUFU.EX2 R226, R226 ;  /* 0x000000e200e27308 */ /* 0x000fe20000000800 */
[C---:B------:R-:W-:Y:S01]  /*13830*/  FMUL.FTZ R76, R200.reuse, R76 ;  /* 0x0000004cc84c7220 */ /* 0x040fe20000410000 */
[----:B------:R-:W-:Y:S01]  /*13840*/  FMUL.FTZ R77, R200, R77 ;  /* 0x0000004dc84d7220 */ /* 0x000fe20000410000 */
[C---:B------:R-:W-:Y:S01]  /*13850*/  FMUL.FTZ R78, R197.reuse, R78 ;  /* 0x0000004ec54e7220 */ /* 0x040fe20000410000 */
[----:B------:R-:W-:Y:S01]  /*13860*/  FMUL.FTZ R79, R197, R79 ;  /* 0x0000004fc54f7220 */ /* 0x000fe20000410000 */
[C---:B------:R-:W-:Y:S01]  /*13870*/  FMUL.FTZ R80, R198.reuse, R80 ;  /* 0x00000050c6507220 */ /* 0x040fe20000410000 */
[----:B------:R-:W-:Y:S01]  /*13880*/  FMUL.FTZ R81, R198, R81 ;  /* 0x00000051c6517220 */ /* 0x000fe20000410000 */
[C---:B------:R-:W-:Y:S03]  /*13890*/  FMUL.FTZ R82, R199.reuse, R82 ;  /* 0x00000052c7527220 */ /* 0x040fe60000410000 */
[----:B------:R-:W2:Y:S01]  /*138a0*/  MUFU.EX2 R219, R219 ;  /* 0x000000db00db7308 */ /* 0x000ea20000000800 */
[----:B----4-:R-:W-:Y:S01]  /*138b0*/  F2FP.F16.F32.PACK_AB R188, R220, R223 ;  /* 0x000000dfdcbc723e */ /* 0x010fe200000000ff */
[C---:B------:R-:W-:Y:S01]  /*138c0*/  FMUL.FTZ R83, R199.reuse, R83 ;  /* 0x00000053c7537220 */ /* 0x040fe20000410000 */
[C---:B------:R-:W-:Y:S01]  /*138d0*/  FMUL.FTZ R84, R198.reuse, R84 ;  /* 0x00000054c6547220 */ /* 0x040fe20000410000 */
[----:B------:R-:W-:Y:S01]  /*138e0*/  FMUL.FTZ R85, R198, R85 ;  /* 0x00000055c6557220 */ /* 0x000fe20000410000 */
[C---:B------:R-:W-:Y:S01]  /*138f0*/  FMUL.FTZ R86, R199.reuse, R86 ;  /* 0x00000056c7567220 */ /* 0x040fe20000410000 */
[----:B------:R-:W-:Y:S01]  /*13900*/  FMUL.FTZ R87, R199, R87 ;  /* 0x00000057c7577220 */ /* 0x000fe20000410000 */
[----:B------:R-:W4:Y:S03]  /*13910*/  LDSM.16.MT88.4 R184, [R240+0xc000] ;  /* 0x00c00000f0b8783b */ /* 0x000f260000004200 */
[----:B------:R-:W-:Y:S01]  /*13920*/  MUFU.EX2 R216, R216 ;  /* 0x000000d800d87308 */ /* 0x000fe20000000800 */
[C---:B------:R-:W-:Y:S01]  /*13930*/  FMUL.FTZ R88, R200.reuse, R88 ;  /* 0x00000058c8587220 */ /* 0x040fe20000410000 */
[C---:B------:R-:W-:Y:S01]  /*13940*/  FMUL.FTZ R89, R200.reuse, R89 ;  /* 0x00000059c8597220 */ /* 0x040fe20000410000 */
[C---:B------:R-:W-:Y:S01]  /*13950*/  FMUL.FTZ R90, R197.reuse, R90 ;  /* 0x0000005ac55a7220 */ /* 0x040fe20000410000 */
[C---:B------:R-:W-:Y:S01]  /*13960*/  FMUL.FTZ R91, R197.reuse, R91 ;  /* 0x0000005bc55b7220 */ /* 0x040fe20000410000 */
[C---:B------:R-:W-:Y:S01]  /*13970*/  FMUL.FTZ R92, R200.reuse, R92 ;  /* 0x0000005cc85c7220 */ /* 0x040fe20000410000 */
[----:B------:R-:W-:Y:S01]  /*13980*/  FMUL.FTZ R93, R200, R93 ;  /* 0x0000005dc85d7220 */ /* 0x000fe20000410000 */
[----:B------:R-:W-:Y:S03]  /*13990*/  FMUL.FTZ R94, R197, R94 ;  /* 0x0000005ec55e7220 */ /* 0x000fe60000410000 */
[----:B------:R-:W5:Y:S01]  /*139a0*/  MUFU.EX2 R203, R203 ;  /* 0x000000cb00cb7308 */ /* 0x000f620000000800 */
[----:B--2---:R-:W-:Y:S01]  /*139b0*/  F2FP.F16.F32.PACK_AB R189, R219, R226 ;  /* 0x000000e2dbbd723e */ /* 0x004fe200000000ff */
[----:B------:R-:W-:Y:S01]  /*139c0*/  FMUL.FTZ R95, R197, R95 ;  /* 0x0000005fc55f7220 */ /* 0x000fe20000410000 */
[C---:B------:R-:W-:Y:S01]  /*139d0*/  FMUL.FTZ R96, R198.reuse, R96 ;  /* 0x00000060c6607220 */ /* 0x040fe20000410000 */
[C---:B------:R-:W-:Y:S01]  /*139e0*/  FMUL.FTZ R97, R198.reuse, R97 ;  /* 0x00000061c6617220 */ /* 0x040fe20000410000 */
[C---:B------:R-:W-:Y:S01]  /*139f0*/  FMUL.FTZ R98, R199.reuse, R98 ;  /* 0x00000062c7627220 */ /* 0x040fe20000410000 */
[C---:B------:R-:W-:Y:S01]  /*13a00*/  FMUL.FTZ R99, R199.reuse, R99 ;  /* 0x00000063c7637220 */ /* 0x040fe20000410000 */
[C---:B------:R-:W-:Y:S03]  /*13a10*/  FMUL.FTZ R100, R198.reuse, R100 ;  /* 0x00000064c6647220 */ /* 0x040fe60000410000 */
[----:B------:R-:W-:Y:S01]  /*13a20*/  MUFU.EX2 R227, R227 ;  /* 0x000000e300e37308 */ /* 0x000fe20000000800 */
[----:B------:R-:W-:Y:S01]  /*13a30*/  FMUL.FTZ R101, R198, R101 ;  /* 0x00000065c6657220 */ /* 0x000fe20000410000 */
[C---:B------:R-:W-:Y:S01]  /*13a40*/  FMUL.FTZ R102, R199.reuse, R102 ;  /* 0x00000066c7667220 */ /* 0x040fe20000410000 */
[----:B------:R-:W-:Y:S01]  /*13a50*/  FMUL.FTZ R103, R199, R103 ;  /* 0x00000067c7677220 */ /* 0x000fe20000410000 */
[C---:B------:R-:W-:Y:S01]  /*13a60*/  FMUL.FTZ R104, R200.reuse, R104 ;  /* 0x00000068c8687220 */ /* 0x040fe20000410000 */
[C---:B------:R-:W-:Y:S01]  /*13a70*/  FMUL.FTZ R105, R200.reuse, R105 ;  /* 0x00000069c8697220 */ /* 0x040fe20000410000 */
[C---:B------:R-:W-:Y:S01]  /*13a80*/  FMUL.FTZ R106, R197.reuse, R106 ;  /* 0x0000006ac56a7220 */ /* 0x040fe20000410000 */
[----:B------:R-:W-:Y:S03]  /*13a90*/  FMUL.FTZ R107, R197, R107 ;  /* 0x0000006bc56b7220 */ /* 0x000fe60000410000 */
[----:B------:R-:W2:Y:S01]  /*13aa0*/  MUFU.EX2 R217, R217 ;  /* 0x000000d900d97308 */ /* 0x000ea20000000800 */
[----:B-----5:R-:W-:Y:S01]  /*13ab0*/  F2FP.F16.F32.PACK_AB R190, R203, R216 ;  /* 0x000000d8cbbe723e */ /* 0x020fe200000000ff */
[--C-:B------:R-:W-:Y:S01]  /*13ac0*/  FFMA.FTZ R239, R47, UR4, -R229.reuse ;  /* 0x000000042fef7c23 */ /* 0x100fe200080108e5 */
[C---:B------:R-:W-:Y:S01]  /*13ad0*/  FMUL.FTZ R108, R200.reuse, R108 ;  /* 0x0000006cc86c7220 */ /* 0x040fe20000410000 */
[----:B------:R-:W-:Y:S01]  /*13ae0*/  FMUL.FTZ R109, R200, R109 ;  /* 0x0000006dc86d7220 */ /* 0x000fe20000410000 */
[C---:B------:R-:W-:Y:S01]  /*13af0*/  FMUL.FTZ R110, R197.reuse, R110 ;  /* 0x0000006ec56e7220 */ /* 0x040fe20000410000 */
[----:B------:R-:W-:Y:S01]  /*13b00*/  FMUL.FTZ R111, R197, R111 ;  /* 0x0000006fc56f7220 */ /* 0x000fe20000410000 */
[C---:B------:R-:W-:Y:S01]  /*13b10*/  FMUL.FTZ R112, R198.reuse, R112 ;  /* 0x00000070c6707220 */ /* 0x040fe20000410000 */
[-C--:B---3--:R-:W-:Y:S02]  /*13b20*/  HMMA.16816.F32 R4, R188, R204.reuse, R4 ;  /* 0x000000ccbc04723c */ /* 0x088fe40000001804 */
[----:B------:R-:W-:Y:S03]  /*13b30*/  MUFU.EX2 R222, R222 ;  /* 0x000000de00de7308 */ /* 0x000fe60000000800 */
[C---:B------:R-:W-:Y:S01]  /*13b40*/  FMUL.FTZ R113, R198.reuse, R113 ;  /* 0x00000071c6717220 */ /* 0x040fe20000410000 */
[C---:B------:R-:W-:Y:S01]  /*13b50*/  FMUL.FTZ R114, R199.reuse, R114 ;  /* 0x00000072c7727220 */ /* 0x040fe20000410000 */
[----:B------:R-:W-:Y:S01]  /*13b60*/  FMUL.FTZ R115, R199, R115 ;  /* 0x00000073c7737220 */ /* 0x000fe20000410000 */
[C---:B------:R-:W-:Y:S04]  /*13b70*/  FMUL.FTZ R116, R198.reuse, R116 ;  /* 0x00000074c6747220 */ /* 0x040fe80000410000 */
[----:B------:R-:W3:Y:S01]  /*13b80*/  MUFU.EX2 R218, R218 ;  /* 0x000000da00da7308 */ /* 0x000ee20000000800 */
[----:B--2---:R-:W-:Y:S01]  /*13b90*/  F2FP.F16.F32.PACK_AB R192, R217, R227 ;  /* 0x000000e3d9c0723e */ /* 0x004fe200000000ff */
[----:B------:R-:W-:Y:S01]  /*13ba0*/  FMUL.FTZ R117, R198, R117 ;  /* 0x00000075c6757220 */ /* 0x000fe20000410000 */
[C---:B------:R-:W-:Y:S01]  /*13bb0*/  FMUL.FTZ R118, R199.reuse, R118 ;  /* 0x00000076c7767220 */ /* 0x040fe20000410000 */
[----:B------:R-:W-:Y:S01]  /*13bc0*/  FMUL.FTZ R119, R199, R119 ;  /* 0x00000077c7777220 */ /* 0x000fe20000410000 */
[C---:B------:R-:W-:Y:S01]  /*13bd0*/  FMUL.FTZ R120, R200.reuse, R120 ;  /* 0x00000078c8787220 */ /* 0x040fe20000410000 */
[C---:B------:R-:W-:Y:S04]  /*13be0*/  FMUL.FTZ R121, R200.reuse, R121 ;  /* 0x00000079c8797220 */ /* 0x040fe80000410000 */
[----:B------:R-:W-:Y:S01]  /*13bf0*/  MUFU.EX2 R214, R214 ;  /* 0x000000d600d67308 */ /* 0x000fe20000000800 */
[C---:B------:R-:W-:Y:S01]  /*13c00*/  FMUL.FTZ R122, R197.reuse, R122 ;  /* 0x0000007ac57a7220 */ /* 0x040fe20000410000 */
[C---:B------:R-:W-:Y:S01]  /*13c10*/  FMUL.FTZ R123, R197.reuse, R123 ;  /* 0x0000007bc57b7220 */ /* 0x040fe20000410000 */
[C---:B------:R-:W-:Y:S01]  /*13c20*/  FMUL.FTZ R124, R200.reuse, R124 ;  /* 0x0000007cc87c7220 */ /* 0x040fe20000410000 */
[----:B------:R-:W-:Y:S01]  /*13c30*/  FMUL.FTZ R125, R200, R125 ;  /* 0x0000007dc87d7220 */ /* 0x000fe20000410000 */
[C---:B------:R-:W-:Y:S01]  /*13c40*/  FMUL.FTZ R126, R197.reuse, R126 ;  /* 0x0000007ec57e7220 */ /* 0x040fe20000410000 */
[----:B------:R-:W-:Y:S01]  /*13c50*/  FMUL.FTZ R127, R197, R127 ;  /* 0x0000007fc57f7220 */ /* 0x000fe20000410000 */
[----:B------:R-:W-:Y:S03]  /*13c60*/  FMUL.FTZ R128, R198, R128 ;  /* 0x00000080c6807220 */ /* 0x000fe60000410000 */
[----:B------:R-:W2:Y:S01]  /*13c70*/  MUFU.EX2 R201, R201 ;  /* 0x000000c900c97308 */ /* 0x000ea20000000800 */
[----:B---3--:R-:W-:Y:S01]  /*13c80*/  F2FP.F16.F32.PACK_AB R193, R218, R222 ;  /* 0x000000dedac1723e */ /* 0x008fe200000000ff */
[C---:B------:R-:W-:Y:S01]  /*13c90*/  FMUL.FTZ R129, R198.reuse, R129 ;  /* 0x00000081c6817220 */ /* 0x040fe20000410000 */
[C---:B------:R-:W-:Y:S01]  /*13ca0*/  FMUL.FTZ R130, R199.reuse, R130 ;  /* 0x00000082c7827220 */ /* 0x040fe20000410000 */
[C---:B------:R-:W-:Y:S01]  /*13cb0*/  FMUL.FTZ R131, R199.reuse, R131 ;  /* 0x00000083c7837220 */ /* 0x040fe20000410000 */
[C---:B------:R-:W-:Y:S01]  /*13cc0*/  FMUL.FTZ R132, R198.reuse, R132 ;  /* 0x00000084c6847220 */ /* 0x040fe20000410000 */
[----:B------:R-:W-:Y:S01]  /*13cd0*/  FMUL.FTZ R133, R198, R133 ;  /* 0x00000085c6857220 */ /* 0x000fe20000410000 */
[C---:B------:R-:W-:Y:S03]  /*13ce0*/  FMUL.FTZ R134, R199.reuse, R134 ;  /* 0x00000086c7867220 */ /* 0x040fe60000410000 */
[----:B------:R-:W-:Y:S01]  /*13cf0*/  MUFU.EX2 R215, R215 ;  /* 0x000000d700d77308 */ /* 0x000fe20000000800 */
[----:B------:R-:W-:Y:S01]  /*13d00*/  FMUL.FTZ R135, R199, R135 ;  /* 0x00000087c7877220 */ /* 0x000fe20000410000 */
[C---:B------:R-:W-:Y:S01]  /*13d10*/  FMUL.FTZ R136, R200.reuse, R136 ;  /* 0x00000088c8887220 */ /* 0x040fe20000410000 */
[C---:B------:R-:W-:Y:S01]  /*13d20*/  FMUL.FTZ R137, R200.reuse, R137 ;  /* 0x00000089c8897220 */ /* 0x040fe20000410000 */
[C---:B------:R-:W-:Y:S01]  /*13d30*/  FMUL.FTZ R138, R197.reuse, R138 ;  /* 0x0000008ac58a7220 */ /* 0x040fe20000410000 */
[----:B------:R-:W-:Y:S01]  /*13d40*/  FMUL.FTZ R139, R197, R139 ;  /* 0x0000008bc58b7220 */ /* 0x000fe20000410000 */
[C---:B------:R-:W-:Y:S01]  /*13d50*/  FMUL.FTZ R140, R200.reuse, R140 ;  /* 0x0000008cc88c7220 */ /* 0x040fe20000410000 */
[----:B------:R-:W-:Y:S03]  /*13d60*/  FMUL.FTZ R141, R200, R141 ;  /* 0x0000008dc88d7220 */ /* 0x000fe60000410000 */
[----:B------:R-:W3:Y:S01]  /*13d70*/  MUFU.EX2 R202, R202 ;  /* 0x000000ca00ca7308 */ /* 0x000ee20000000800 */
[----:B--2---:R-:W-:Y:S01]  /*13d80*/  F2FP.F16.F32.PACK_AB R194, R201, R214 ;  /* 0x000000d6c9c2723e */ /* 0x004fe200000000ff */
        /* <DEDUP_REMOVED lines=14> */
[----:B------:R-:W-:Y:S01]  /*13e70*/  FMUL.FTZ R156, R200, R156 ;  /* 0x0000009cc89c7220 */ /* 0x000fe20000410000 */
[----:B---3--:R-:W-:Y:S01]  /*13e80*/  F2FP.F16.F32.PACK_AB R195, R202, R215 ;  /* 0x000000d7cac3723e */ /* 0x008fe200000000ff */
[----:B------:R-:W-:Y:S01]  /*13e90*/  FMUL.FTZ R157, R200, R157 ;  /* 0x0000009dc89d7220 */ /* 0x000fe20000410000 */
[C---:B------:R-:W-:Y:S01]  /*13ea0*/  FMUL.FTZ R158, R197.reuse, R158 ;  /* 0x0000009ec59e7220 */ /* 0x040fe20000410000 */
[----:B------:R-:W-:Y:S01]  /*13eb0*/  FMUL.FTZ R159, R197, R159 ;  /* 0x0000009fc59f7220 */ /* 0x000fe20000410000 */
[--C-:B------:R-:W-:Y:S01]  /*13ec0*/  FFMA.FTZ R221, R28, UR4, -R230.reuse ;  /* 0x000000041cdd7c23 */ /* 0x100fe200080108e6 */
[--C-:B------:R-:W-:Y:S01]  /*13ed0*/  FFMA.FTZ R224, R29, UR4, -R230.reuse ;  /* 0x000000041de07c23 */ /* 0x100fe200080108e6 */
[----:B------:R-:W-:Y:S01]  /*13ee0*/  FFMA.FTZ R228, R31, UR4, -R229 ;  /* 0x000000041fe47c23 */ /* 0x000fe200080108e5 */
[C---:B------:R-:W-:Y:S01]  /*13ef0*/  HMMA.16816.F32 R8, R192.reuse, R204, R8 ;  /* 0x000000ccc008723c */ /* 0x040fe20000001808 */
[----:B------:R-:W-:Y:S03]  /*13f00*/  MUFU.EX2 R234, R234 ;  /* 0x000000ea00ea7308 */ /* 0x000fe60000000800 */
[C---:B------:R-:W-:Y:S01]  /*13f10*/  FMUL.FTZ R28, R200.reuse, R164 ;  /* 0x000000a4c81c7220 */ /* 0x040fe20000410000 */
[----:B------:R-:W-:Y:S01]  /*13f20*/  FMUL.FTZ R29, R200, R165 ;  /* 0x000000a5c81d7220 */ /* 0x000fe20000410000 */
[-C--:B------:R-:W-:Y:S05]  /*13f30*/  HMMA.16816.F32 R12, R192, R206.reuse, R12 ;  /* 0x000000cec00c723c */ /* 0x080fea000000180c */
[----:B------:R-:W-:Y:S01]  /*13f40*/  MUFU.EX2 R221, R221 ;  /* 0x000000dd00dd7308 */ /* 0x000fe20000000800 */
[--C-:B------:R-:W-:Y:S01]  /*13f50*/  FFMA.FTZ R204, R20, UR4, -R225.reuse ;  /* 0x0000000414cc7c23 */ /* 0x100fe200080108e1 */
[C---:B------:R-:W-:Y:S04]  /*13f60*/  HMMA.16816.F32 R16, R188.reuse, R206, R16 ;  /* 0x000000cebc10723c */ /* 0x040fe80000001810 */
[C---:B------:R-:W-:Y:S02]  /*13f70*/  FMUL.FTZ R20, R198.reuse, R176 ;  /* 0x000000b0c6147220 */ /* 0x040fe40000410000 */
[-C--:B------:R-:W-:Y:S02]  /*13f80*/  HMMA.16816.F32 R68, R188, R208.reuse, R68 ;  /* 0x000000d0bc44723c */ /* 0x080fe40000001844 */
[----:B------:R-:W-:Y:S03]  /*13f90*/  MUFU.EX2 R224, R224 ;  /* 0x000000e000e07308 */ /* 0x000fe60000000800 */
[----:B------:R-:W-:Y:S01]  /*13fa0*/  FFMA.FTZ R205, R21, UR4, -R225 ;  /* 0x0000000415cd7c23 */ /* 0x000fe200080108e1 */
[C---:B------:R-:W-:Y:S06]  /*13fb0*/  HMMA.16816.F32 R72, R192.reuse, R208, R72 ;  /* 0x000000d0c048723c */ /* 0x040fec0000001848 */
[----:B------:R-:W-:Y:S01]  /*13fc0*/  MUFU.EX2 R228, R228 ;  /* 0x000000e400e47308 */ /* 0x000fe20000000800 */
[----:B------:R-:W-:Y:S01]  /*13fd0*/  FMUL.FTZ R21, R198, R177 ;  /* 0x000000b1c6157220 */ /* 0x000fe20000410000 */
[-C--:B------:R-:W-:Y:S03]  /*13fe0*/  HMMA.16816.F32 R76, R192, R210.reuse, R76 ;  /* 0x000000d2c04c723c */ /* 0x080fe6000000184c */
[--C-:B------:R-:W-:Y:S03]  /*13ff0*/  FFMA.FTZ R206, R22, UR4, -R231.reuse ;  /* 0x0000000416ce7c23 */ /* 0x100fe600080108e7 */
[C---:B------:R-:W-:Y:S02]  /*14000*/  HMMA.16816.F32 R80, R188.reuse, R210, R80 ;  /* 0x000000d2bc50723c */ /* 0x040fe40000001850 */
[----:B------:R-:W-:Y:S03]  /*14010*/  MUFU.EX2 R204, R204 ;  /* 0x000000cc00cc7308 */ /* 0x000fe60000000800 */
[----:B------:R-:W-:Y:S01]  /*14020*/  FMUL.FTZ R22, R199, R178 ;  /* 0x000000b2c7167220 */ /* 0x000fe20000410000 */
[-C--:B-1----:R-:W-:Y:S06]  /*14030*/  HMMA.16816.F32 R84, R188, R180.reuse, R84 ;  /* 0x000000b4bc54723c */ /* 0x082fec0000001854 */
[----:B------:R-:W1:Y:S01]  /*14040*/  MUFU.EX2 R205, R205 ;  /* 0x000000cd00cd7308 */ /* 0x000e620000000800 */
[--C-:B------:R-:W-:Y:S01]  /*14050*/  FFMA.FTZ R207, R23, UR4, -R231.reuse ;  /* 0x0000000417cf7c23 */ /* 0x100fe200080108e7 */
[C---:B------:R-:W-:Y:S04]  /*14060*/  HMMA.16816.F32 R88, R192.reuse, R180, R88 ;  /* 0x000000b4c058723c */ /* 0x040fe80000001858 */
[----:B------:R-:W-:Y:S02]  /*14070*/  FMUL.FTZ R23, R199, R179 ;  /* 0x000000b3c7177220 */ /* 0x000fe40000410000 */
[-C--:B------:R-:W-:Y:S01]  /*14080*/  HMMA.16816.F32 R92, R192, R182.reuse, R92 ;  /* 0x000000b6c05c723c */ /* 0x080fe2000000185c */
[----:B------:R-:W-:Y:S01]  /*14090*/  LDSM.16.MT88.4 R176, [R240+0xe000] ;  /* 0x00e00000f0b0783b */ /* 0x000fe20000004200 */
[----:B------:R-:W-:Y:S03]  /*140a0*/  MUFU.EX2 R206, R206 ;  /* 0x000000ce00ce7308 */ /* 0x000fe60000000800 */
[----:B------:R-:W-:Y:S01]  /*140b0*/  FMUL.FTZ R31, R197, R167 ;  /* 0x000000a7c51f7220 */ /* 0x000fe20000410000 */
[C---:B------:R-:W-:Y:S03]  /*140c0*/  HMMA.16816.F32 R96, R188.reuse, R182, R96 ;  /* 0x000000b6bc60723c */ /* 0x040fe60000001860 */
[----:B------:R-:W2:Y:S03]  /*140d0*/  LDSM.16.MT88.4 R180, [R244+0xe000] ;  /* 0x00e00000f4b4783b */ /* 0x000ea60000004200 */
[----:B------:R-:W-:Y:S01]  /*140e0*/  MUFU.EX2 R207, R207 ;  /* 0x000000cf00cf7308 */ /* 0x000fe20000000800 */
[--C-:B------:R-:W-:Y:S01]  /*140f0*/  FFMA.FTZ R167, R67, UR4, -R231.reuse ;  /* 0x0000000443a77c23 */ /* 0x100fe200080108e7 */
[-C--:B----4-:R-:W-:Y:S03]  /*14100*/  HMMA.16816.F32 R100, R188, R184.reuse, R100 ;  /* 0x000000b8bc64723c */ /* 0x090fe60000001864 */
[----:B-1----:R-:W-:Y:S03]  /*14110*/  F2FP.F16.F32.PACK_AB R48, R205, R204 ;  /* 0x000000cccd30723e */ /* 0x002fe600000000ff */
[C---:B------:R-:W-:Y:S02]  /*14120*/  HMMA.16816.F32 R104, R192.reuse, R184, R104 ;  /* 0x000000b8c068723c */ /* 0x040fe40000001868 */
[----:B------:R-:W-:Y:S03]  /*14130*/  MUFU.EX2 R239, R239 ;  /* 0x000000ef00ef7308 */ /* 0x000fe60000000800 */
[--C-:B------:R-:W-:Y:S01]  /*14140*/  FFMA.FTZ R164, R54, UR4, -R231.reuse ;  /* 0x0000000436a47c23 */ /* 0x100fe200080108e7 */
[-C--:B------:R-:W-:Y:S06]  /*14150*/  HMMA.16816.F32 R108, R192, R186.reuse, R108 ;  /* 0x000000bac06c723c */ /* 0x080fec000000186c */
[----:B------:R-:W-:Y:S01]  /*14160*/  MUFU.EX2 R167, R167 ;  /* 0x000000a700a77308 */ /* 0x000fe20000000800 */
[----:B------:R-:W-:Y:S01]  /*14170*/  F2FP.F16.F32.PACK_AB R54, R224, R221 ;  /* 0x000000dde036723e */ /* 0x000fe200000000ff */
[C---:B------:R-:W-:Y:S01]  /*14180*/  HMMA.16816.F32 R112, R188.reuse, R186, R112 ;  /* 0x000000babc70723c */ /* 0x040fe20000001870 */
[----:B------:R-:W1:Y:S03]  /*14190*/  LDSM.16.MT88.4 R184, [R242+0xe000] ;  /* 0x00e00000f2b8783b */ /* 0x000e660000004200 */
[----:B------:R-:W-:Y:S01]  /*141a0*/  FFMA.FTZ R165, R55, UR4, -R231 ;  /* 0x0000000437a57c23 */ /* 0x000fe200080108e7 */
[--C-:B------:R-:W-:Y:S01]  /*141b0*/  FFMA.FTZ R236, R41, UR4, -R230.reuse ;  /* 0x0000000429ec7c23 */ /* 0x100fe200080108e6 */
[--C-:B------:R-:W-:Y:S01]  /*141c0*/  FFMA.FTZ R41, R44, UR4, -R230.reuse ;  /* 0x000000042c297c23 */ /* 0x100fe200080108e6 */
[--C-:B------:R-:W-:Y:S01]  /*141d0*/  FFMA.FTZ R235, R40, UR4, -R230.reuse ;  /* 0x0000000428eb7c23 */ /* 0x100fe200080108e6 */
[----:B------:R-:W-:Y:S03]  /*141e0*/  MUFU.EX2 R164, R164 ;  /* 0x000000a400a47308 */ /* 0x000fe60000000800 */
[--C-:B------:R-:W-:Y:S01]  /*141f0*/  FFMA.FTZ R237, R42, UR4, -R229.reuse ;  /* 0x000000042aed7c23 */ /* 0x100fe200080108e5 */
[----:B------:R-:W-:Y:S01]  /*14200*/  FFMA.FTZ R238, R43, UR4, -R229 ;  /* 0x000000042bee7c23 */ /* 0x000fe200080108e5 */
[--C-:B------:R-:W-:Y:S01]  /*14210*/  FFMA.FTZ R208, R32, UR4, -R225.reuse ;  /* 0x0000000420d07c23 */ /* 0x100fe200080108e1 */
[C---:B------:R-:W-:Y:S01]  /*14220*/  FMUL.FTZ R32, R200.reuse, R172 ;  /* 0x000000acc8207220 */ /* 0x040fe20000410000 */
[----:B------:R-:W-:Y:S01]  /*14230*/  FFMA.FTZ R209, R33, UR4, -R225 ;  /* 0x0000000421d17c23 */ /* 0x000fe200080108e1 */
[----:B------:R-:W-:Y:S01]  /*14240*/  FMUL.FTZ R33, R200, R173 ;  /* 0x000000adc8217220 */ /* 0x000fe20000410000 */
[----:B------:R-:W-:Y:S01]  /*14250*/  FFMA.FTZ R210, R34, UR4, -R231 ;  /* 0x0000000422d27c23 */ /* 0x000fe200080108e7 */
[----:B------:R-:W-:Y:S01]  /*14260*/  FMUL.FTZ R34, R197, R174 ;  /* 0x000000aec5227220 */ /* 0x000fe20000410000 */
[-C--:B--2---:R-:W-:Y:S01]  /*14270*/  HMMA.16816.F32 R116, R188, R180.reuse, R116 ;  /* 0x000000b4bc74723c */ /* 0x084fe20000001874 */
[----:B------:R-:W-:Y:S02]  /*14280*/  MUFU.EX2 R208, R208 ;  /* 0x000000d000d07308 */ /* 0x000fe40000000800 */
[----:B------:R-:W-:Y:S01]  /*14290*/  FFMA.FTZ R174, R26, UR4, -R229 ;  /* 0x000000041aae7c23 */ /* 0x000fe200080108e5 */
[----:B------:R-:W-:Y:S01]  /*142a0*/  FMUL.FTZ R26, R199, R170 ;  /* 0x000000aac71a7220 */ /* 0x000fe20000410000 */
[----:B------:R-:W-:Y:S01]  /*142b0*/  FFMA.FTZ R211, R35, UR4, -R231 ;  /* 0x0000000423d37c23 */ /* 0x000fe200080108e7 */
[C---:B------:R-:W-:Y:S05]  /*142c0*/  HMMA.16816.F32 R120, R192.reuse, R180, R120 ;  /* 0x000000b4c078723c */ /* 0x040fea0000001878 */
[----:B------:R-:W-:Y:S01]  /*142d0*/  MUFU.EX2 R174, R174 ;  /* 0x000000ae00ae7308 */ /* 0x000fe20000000800 */
[----:B------:R-:W-:Y:S01]  /*142e0*/  FMUL.FTZ R35, R197, R175 ;  /* 0x000000afc5237220 */ /* 0x000fe20000410000 */
[-C--:B------:R-:W-:Y:S04]  /*142f0*/  HMMA.16816.F32 R124, R192, R182.reuse, R124 ;  /* 0x000000b6c07c723c */ /* 0x080fe8000000187c */
[----:B------:R-:W-:Y:S02]  /*14300*/  FFMA.FTZ R175, R27, UR4, -R229 ;  /* 0x000000041baf7c23 */ /* 0x000fe400080108e5 */
[C---:B------:R-:W-:Y:S01]  /*14310*/  HMMA.16816.F32 R128, R188.reuse, R182, R128 ;  /* 0x000000b6bc80723c */ /* 0x040fe20000001880 */
[----:B------:R-:W2:Y:S01]  /*14320*/  LDSM.16.MT88.4 R180, [R241+0xe000] ;  /* 0x00e00000f1b4783b */ /* 0x000ea20000004200 */
[----:B------:R-:W3:Y:S03]  /*14330*/  MUFU.EX2 R209, R209 ;  /* 0x000000d100d17308 */ /* 0x000ee60000000800 */
[----:B------:R-:W-:Y:S01]  /*14340*/  FMUL.FTZ R27, R199, R171 ;  /* 0x000000abc71b7220 */ /* 0x000fe20000410000 */
[-C--:B-1----:R-:W-:Y:S06]  /*14350*/  HMMA.16816.F32 R132, R188, R184.reuse, R132 ;  /* 0x000000b8bc84723c */ /* 0x082fec0000001884 */
[----:B------:R-:W-:Y:S01]  /*14360*/  MUFU.EX2 R175, R175 ;  /* 0x000000af00af7308 */ /* 0x000fe20000000800 */
[--C-:B------:R-:W-:Y:S01]  /*14370*/  FFMA.FTZ R233, R50, UR4, -R231.reuse ;  /* 0x0000000432e97c23 */ /* 0x100fe200080108e7 */
[C---:B------:R-:W-:Y:S04]  /*14380*/  HMMA.16816.F32 R136, R192.reuse, R184, R136 ;  /* 0x000000b8c088723c */ /* 0x040fe80000001888 */
[----:B------:R-:W-:Y:S02]  /*14390*/  FFMA.FTZ R232, R51, UR4, -R231 ;  /* 0x0000000433e87c23 */ /* 0x000fe400080108e7 */
[-C--:B------:R-:W-:Y:S02]  /*143a0*/  HMMA.16816.F32 R140, R192, R186.reuse, R140 ;  /* 0x000000bac08c723c */ /* 0x080fe4000000188c */
[----:B------:R-:W-:Y:S03]  /*143b0*/  MUFU.EX2 R233, R233 ;  /* 0x000000e900e97308 */ /* 0x000fe60000000800 */
[----:B------:R-:W-:Y:S01]  /*143c0*/  FFMA.FTZ R184, R36, UR4, -R225 ;  /* 0x0000000424b87c23 */ /* 0x000fe200080108e1 */
[C---:B------:R-:W-:Y:S06]  /*143d0*/  HMMA.16816.F32 R20, R188.reuse, R186, R20 ;  /* 0x000000babc14723c */ /* 0x040fec0000001814 */
[----:B------:R-:W1:Y:S01]  /*143e0*/  MUFU.EX2 R232, R232 ;  /* 0x000000e800e87308 */ /* 0x000e620000000800 */
[----:B------:R-:W-:Y:S01]  /*143f0*/  FMUL.FTZ R36, R198, R160 ;  /* 0x000000a0c6247220 */ /* 0x000fe20000410000 */
[--C-:B------:R-:W-:Y:S03]  /*14400*/  FFMA.FTZ R185, R39, UR4, -R231.reuse ;  /* 0x0000000427b97c23 */ /* 0x100fe600080108e7 */
[C---:B------:R-:W-:Y:S01]  /*14410*/  FMUL.FTZ R39, R199.reuse, R163 ;  /* 0x000000a3c7277220 */ /* 0x040fe20000410000 */
[----:B------:R-:W-:Y:S01]  /*14420*/  FFMA.FTZ R186, R38, UR4, -R231 ;  /* 0x0000000426ba7c23 */ /* 0x000fe200080108e7 */
[----:B------:R-:W-:Y:S01]  /*14430*/  FMUL.FTZ R38, R199, R162 ;  /* 0x000000a2c7267220 */ /* 0x000fe20000410000 */
[----:B---3--:R-:W-:Y:S02]  /*14440*/  F2FP.F16.F32.PACK_AB R50, R209, R208 ;  /* 0x000000d0d132723e */ /* 0x008fe400000000ff */
[----:B------:R-:W-:Y:S01]  /*14450*/  MUFU.EX2 R187, R41 ;  /* 0x0000002900bb7308 */ /* 0x000fe20000000800 */
[-C--:B--2---:R-:W-:Y:S03]  /*14460*/  HMMA.16816.F32 R144, R188, R180.reuse, R144 ;  /* 0x000000b4bc90723c */ /* 0x084fe60000001890 */
[----:B-1----:R-:W-:Y:S06]  /*14470*/  F2FP.F16.F32.PACK_AB R43, R232, R233 ;  /* 0x000000e9e82b723e */ /* 0x002fec00000000ff */
[----:B------:R-:W-:Y:S01]  /*14480*/  MUFU.EX2 R210, R210 ;  /* 0x000000d200d27308 */ /* 0x000fe20000000800 */
[C---:B------:R-:W-:Y:S06]  /*14490*/  HMMA.16816.F32 R148, R192.reuse, R180, R148 ;  /* 0x000000b4c094723c */ /* 0x040fec0000001894 */
[-C--:B------:R-:W-:Y:S03]  /*144a0*/  HMMA.16816.F32 R32, R192, R182.reuse, R32 ;  /* 0x000000b6c020723c */ /* 0x080fe60000001820 */
[----:B------:R-:W1:Y:S02]  /*144b0*/  MUFU.EX2 R211, R211 ;  /* 0x000000d300d37308 */ /* 0x000e640000000800 */
[--C-:B------:R-:W-:Y:S01]  /*144c0*/  FFMA.FTZ R181, R24, UR4, -R230.reuse ;  /* 0x0000000418b57c23 */ /* 0x100fe200080108e6 */
[C---:B------:R-:W-:Y:S07]  /*144d0*/  HMMA.16816.F32 R152, R188.reuse, R182, R152 ;  /* 0x000000b6bc98723c */ /* 0x040fee0000001898 */
[----:B------:R2:W-:Y:S01]  /*144e0*/  MUFU.EX2 R172, R181 ;  /* 0x000000b500ac7308 */ /* 0x0005e20000000800 */
[--C-:B------:R-:W-:Y:S03]  /*144f0*/  FFMA.FTZ R180, R25, UR4, -R230.reuse ;  /* 0x0000000419b47c23 */ /* 0x100fe600080108e6 */
[C---:B------:R-:W-:Y:S01]  /*14500*/  FMUL.FTZ R24, R198.reuse, R168 ;  /* 0x000000a8c6187220 */ /* 0x040fe20000410000 */
[C---:B------:R-:W-:Y:S01]  /*14510*/  FMUL.FTZ R25, R198.reuse, R169 ;  /* 0x000000a9c6197220 */ /* 0x040fe20000410000 */
[--C-:B------:R-:W-:Y:S01]  /*14520*/  FFMA.FTZ R183, R37, UR4, -R225.reuse ;  /* 0x0000000425b77c23 */ /* 0x100fe200080108e1 */
[----:B------:R-:W3:Y:S03]  /*14530*/  LDSM.16.MT88.4 R168, [R244+0xc800] ;  /* 0x00c80000f4a8783b */ /* 0x000ee60000004200 */
[----:B------:R4:W5:Y:S01]  /*14540*/  MUFU.EX2 R173, R180 ;  /* 0x000000b400ad7308 */ /* 0x0009620000000800 */
[----:B------:R-:W-:Y:S01]  /*14550*/  FMUL.FTZ R37, R198, R161 ;  /* 0x000000a1c6257220 */ /* 0x000fe20000410000 */
[--C-:B------:R-:W-:Y:S01]  /*14560*/  FFMA.FTZ R182, R49, UR4, -R225.reuse ;  /* 0x0000000431b67c23 */ /* 0x100fe200080108e1 */
[-C--:B------:R-:W-:Y:S02]  /*14570*/  HMMA.16816.F32 R24, R188, R176.reuse, R24 ;  /* 0x000000b0bc18723c */ /* 0x080fe40000001818 */
[----:B------:R-:W3:Y:S01]  /*14580*/  LDSM.16.MT88.4 R160, [R242+0xc800] ;  /* 0x00c80000f2a0783b */ /* 0x000ee20000004200 */
[----:B------:R-:W-:Y:S04]  /*14590*/  F2FP.F16.F32.PACK_AB R49, R207, R206 ;  /* 0x000000cecf31723e */ /* 0x000fe800000000ff */
[----:B------:R-:W-:Y:S01]  /*145a0*/  MUFU.EX2 R235, R235 ;  /* 0x000000eb00eb7308 */ /* 0x000fe20000000800 */
[C---:B------:R-:W-:Y:S04]  /*145b0*/  HMMA.16816.F32 R156, R192.reuse, R176, R156 ;  /* 0x000000b0c09c723c */ /* 0x040fe8000000189c */
[--C-:B--2---:R-:W-:Y:S01]  /*145c0*/  FFMA.FTZ R181, R65, UR4, -R225.reuse ;  /* 0x0000000441b57c23 */ /* 0x104fe200080108e1 */
[----:B-1----:R-:W-:Y:S02]  /*145d0*/  F2FP.F16.F32.PACK_AB R51, R211, R210 ;  /* 0x000000d2d333723e */ /* 0x002fe400000000ff */
[--C-:B------:R-:W-:Y:S01]  /*145e0*/  FFMA.FTZ R176, R52, UR4, -R225.reuse ;  /* 0x0000000434b07c23 */ /* 0x100fe200080108e1 */
[--C-:B----4-:R-:W-:Y:S01]  /*145f0*/  FFMA.FTZ R180, R64, UR4, -R225.reuse ;  /* 0x0000000440b47c23 */ /* 0x110fe200080108e1 */
[----:B------:R-:W-:Y:S02]  /*14600*/  MUFU.EX2 R236, R236 ;  /* 0x000000ec00ec7308 */ /* 0x000fe40000000800 */
[----:B------:R-:W-:Y:S01]  /*14610*/  FFMA.FTZ R177, R53, UR4, -R225 ;  /* 0x0000000435b17c23 */ /* 0x000fe200080108e1 */
[----:B------:R-:W-:Y:S01]  /*14620*/  FFMA.FTZ R225, R30, UR4, -R229 ;  /* 0x000000041ee17c23 */ /* 0x000fe200080108e5 */
[----:B------:R-:W-:Y:S01]  /*14630*/  FMUL.FTZ R30, R197, R166 ;  /* 0x000000a6c51e7220 */ /* 0x000fe20000410000 */
[----:B-----5:R-:W-:Y:S01]  /*14640*/  F2FP.F16.F32.PACK_AB R52, R173, R172 ;  /* 0x000000acad34723e */ /* 0x020fe200000000ff */
[----:B------:R-:W-:Y:S01]  /*14650*/  FFMA.FTZ R166, R66, UR4, -R231 ;  /* 0x0000000442a67c23 */ /* 0x000fe200080108e7 */
[----:B------:R-:W-:Y:S01]  /*14660*/  F2FP.F16.F32.PACK_AB R53, R175, R174 ;  /* 0x000000aeaf35723e */ /* 0x000fe200000000ff */
[----:B------:R-:W1:Y:S02]  /*14670*/  LDSM.16.MT88.4 R64, [R241+0xc800] ;  /* 0x00c80000f140783b */ /* 0x000e640000004200 */
[----:B------:R-:W2:Y:S01]  /*14680*/  MUFU.EX2 R225, R225 ;  /* 0x000000e100e17308 */ /* 0x000ea20000000800 */
[-C--:B------:R-:W-:Y:S05]  /*14690*/  HMMA.16816.F32 R28, R192, R178.reuse, R28 ;  /* 0x000000b2c01c723c */ /* 0x080fea000000181c */
[----:B------:R-:W4:Y:S01]  /*146a0*/  LDL.LU R192, [R1+0x44] ;  /* 0x0000440001c07983 */ /* 0x000f220000300800 */
[----:B------:R-:W-:Y:S03]  /*146b0*/  HMMA.16816.F32 R36, R188, R178, R36 ;  /* 0x000000b2bc24723c */ /* 0x000fe60000001824 */
[----:B------:R-:W-:Y:S01]  /*146c0*/  MUFU.EX2 R177, R177 ;  /* 0x000000b100b17308 */ /* 0x000fe20000000800 */
[----:B------:R-:W5:Y:S02]  /*146d0*/  LDL.LU R193, [R1+0x40] ;  /* 0x0000400001c17983 */ /* 0x000f640000300800 */
[-C--:B---3--:R-:W-:Y:S02]  /*146e0*/  HMMA.16816.F32 R4, R48, R168.reuse, R4 ;  /* 0x000000a83004723c */ /* 0x088fe40000001804 */
[----:B------:R-:W3:Y:S05]  /*146f0*/  LDL.LU R191, [R1+0x48] ;  /* 0x0000480001bf7983 */ /* 0x000eea0000300800 */
[----:B------:R1:W1:Y:S01]  /*14700*/  MUFU.EX2 R231, R182 ;  /* 0x000000b600e77308 */ /* 0x0002620000000800 */
[----:B--2---:R-:W-:Y:S03]  /*14710*/  F2FP.F16.F32.PACK_AB R55, R228, R225 ;  /* 0x000000e1e437723e */ /* 0x004fe600000000ff */
[--C-:B------:R-:W-:Y:S01]  /*14720*/  FFMA.FTZ R179, R45, UR4, -R230.reuse ;  /* 0x000000042db37c23 */ /* 0x100fe200080108e6 */
[--C-:B------:R-:W-:Y:S05]  /*14730*/  FFMA.FTZ R178, R56, UR4, -R230.reuse ;  /* 0x0000000438b27c23 */ /* 0x100fea00080108e6 */
[----:B------:R-:W-:Y:S01]  /*14740*/  MUFU.EX2 R194, R179 ;  /* 0x000000b300c27308 */ /* 0x000fe20000000800 */
[C---:B------:R-:W-:Y:S06]  /*14750*/  HMMA.16816.F32 R8, R52.reuse, R168, R8 ;  /* 0x000000a83408723c */ /* 0x040fec0000001808 */
[-C--:B------:R-:W-:Y:S03]  /*14760*/  HMMA.16816.F32 R12, R52, R170.reuse, R12 ;  /* 0x000000aa340c723c */ /* 0x080fe6000000180c */
[----:B------:R-:W-:Y:S02]  /*14770*/  MUFU.EX2 R179, R181 ;  /* 0x000000b500b37308 */ /* 0x000fe40000000800 */
[--C-:B-1----:R-:W-:Y:S01]  /*14780*/  FFMA.FTZ R182, R46, UR4, -R229.reuse ;  /* 0x000000042eb67c23 */ /* 0x102fe200080108e5 */
[C---:B------:R-:W-:Y:S01]  /*14790*/  HMMA.16816.F32 R16, R48.reuse, R170, R16 ;  /* 0x000000aa3010723c */ /* 0x040fe20000001810 */
[----:B------:R-:W-:Y:S06]  /*147a0*/  LDSM.16.MT88.4 R44, [R244+0xd000] ;  /* 0x00d00000f42c783b */ /* 0x000fec0000004200 */
[----:B------:R1:W-:Y:S01]  /*147b0*/  MUFU.EX2 R171, R184 ;  /* 0x000000b800ab7308 */ /* 0x0003e20000000800 */
[----:B------:R-:W-:Y:S01]  /*147c0*/  F2FP.F16.F32.PACK_AB R42, R231, R234 ;  /* 0x000000eae72a723e */ /* 0x000fe200000000ff */
[-C--:B------:R-:W-:Y:S08]  /*147d0*/  HMMA.16816.F32 R68, R48, R160.reuse, R68 ;  /* 0x000000a03044723c */ /* 0x080ff00000001844 */
[----:B------:R-:W2:Y:S01]  /*147e0*/  MUFU.EX2 R170, R183 ;  /* 0x000000b700aa7308 */ /* 0x000ea20000000800 */
[C---:B------:R-:W-:Y:S06]  /*147f0*/  HMMA.16816.F32 R72, R52.reuse, R160, R72 ;  /* 0x000000a03448723c */ /* 0x040fec0000001848 */
[-C--:B------:R-:W-:Y:S03]  /*14800*/  HMMA.16816.F32 R76, R52, R162.reuse, R76 ;  /* 0x000000a2344c723c */ /* 0x080fe6000000184c */
[----:B------:R-:W-:Y:S01]  /*14810*/  MUFU.EX2 R195, R182 ;  /* 0x000000b600c37308 */ /* 0x000fe20000000800 */
[----:B-1----:R-:W3:Y:S02]  /*14820*/  LDL.LU R184, [R1+0x24] ;  /* 0x0000240001b87983 */ /* 0x002ee40000300800 */
[C---:B------:R-:W-:Y:S02]  /*14830*/  HMMA.16816.F32 R80, R48.reuse, R162, R80 ;  /* 0x000000a23050723c */ /* 0x040fe40000001850 */
[----:B------:R-:W1:Y:S05]  /*14840*/  LDSM.16.MT88.4 R160, [R240+0xc800] ;  /* 0x00c80000f0a0783b */ /* 0x000e6a0000004200 */
[----:B------:R-:W-:Y:S01]  /*14850*/  MUFU.EX2 R178, R178 ;  /* 0x000000b200b27308 */ /* 0x000fe20000000800 */
[----:B--2---:R-:W-:Y:S01]  /*14860*/  F2FP.F16.F32.PACK_AB R40, R170, R171 ;  /* 0x000000abaa28723e */ /* 0x004fe200000000ff */
[-C--:B------:R-:W-:Y:S08]  /*14870*/  HMMA.16816.F32 R84, R48, R64.reuse, R84 ;  /* 0x000000403054723c */ /* 0x080ff00000001854 */
[----:B------:R-:W-:Y:S01]  /*14880*/  MUFU.EX2 R169, R186 ;  /* 0x000000ba00a97308 */ /* 0x000fe20000000800 */
[C---:B------:R-:W-:Y:S06]  /*14890*/  HMMA.16816.F32 R88, R52.reuse, R64, R88 ;  /* 0x000000403458723c */ /* 0x040fec0000001858 */
[-C--:B------:R-:W-:Y:S03]  /*148a0*/  HMMA.16816.F32 R92, R52, R66.reuse, R92 ;  /* 0x00000042345c723c */ /* 0x080fe6000000185c */
[----:B------:R-:W2:Y:S03]  /*148b0*/  MUFU.EX2 R168, R185 ;  /* 0x000000b900a87308 */ /* 0x000ea60000000800 */
[C---:B------:R-:W-:Y:S01]  /*148c0*/  HMMA.16816.F32 R96, R48.reuse, R66, R96 ;  /* 0x000000423060723c */ /* 0x040fe20000001860 */
[----:B------:R-:W1:Y:S06]  /*148d0*/  LDSM.16.MT88.4 R64, [R244+0xe800] ;  /* 0x00e80000f440783b */ /* 0x000e6c0000004200 */
[----:B------:R-:W-:Y:S10]  /*148e0*/  MUFU.EX2 R237, R237 ;  /* 0x000000ed00ed7308 */ /* 0x000ff40000000800 */
[----:B------:R-:W1:Y:S01]  /*148f0*/  MUFU.EX2 R238, R238 ;  /* 0x000000ee00ee7308 */ /* 0x000e620000000800 */
[----:B--2---:R-:W-:Y:S01]  /*14900*/  F2FP.F16.F32.PACK_AB R41, R168, R169 ;  /* 0x000000a9a829723e */ /* 0x004fe200000000ff */
[-C--:B-1----:R-:W-:Y:S08]  /*14910*/  HMMA.16816.F32 R100, R48, R160.reuse, R100 ;  /* 0x000000a03064723c */ /* 0x082ff00000001864 */
[----:B------:R-:W-:Y:S01]  /*14920*/  MUFU.EX2 R166, R166 ;  /* 0x000000a600a67308 */ /* 0x000fe20000000800 */
[C---:B------:R-:W-:Y:S06]  /*14930*/  HMMA.16816.F32 R104, R52.reuse, R160, R104 ;  /* 0x000000a03468723c */ /* 0x040fec0000001868 */
[-C--:B------:R-:W-:Y:S06]  /*14940*/  HMMA.16816.F32 R108, R52, R162.reuse, R108 ;  /* 0x000000a2346c723c */ /* 0x080fec000000186c */
[C---:B------:R-:W-:Y:S01]  /*14950*/  HMMA.16816.F32 R112, R48.reuse, R162, R112 ;  /* 0x000000a23070723c */ /* 0x040fe20000001870 */
[----:B------:R-:W1:Y:S05]  /*14960*/  LDSM.16.MT88.4 R160, [R242+0xe800] ;  /* 0x00e80000f2a0783b */ /* 0x000e6a0000004200 */
[-C--:B------:R-:W-:Y:S06]  /*14970*/  HMMA.16816.F32 R116, R48, R64.reuse, R116 ;  /* 0x000000403074723c */ /* 0x080fec0000001874 */
        /* <DEDUP_REMOVED lines=13> */
[C---:B------:R-:W-:Y:S05]  /*14a50*/  HMMA.16816.F32 R152, R48.reuse, R66, R152 ;  /* 0x000000423098723c */ /* 0x040fea0000001898 */
[--C-:B------:R-:W-:Y:S01]  /*14a60*/  FFMA.FTZ R64, R60, UR4, -R230.reuse ;  /* 0x000000043c407c23 */ /* 0x100fe200080108e6 */
[----:B------:R-:W-:Y:S01]  /*14a70*/  MUFU.EX2 R65, R65 ;  /* 0x0000004100417308 */ /* 0x000fe20000000800 */
[--C-:B------:R-:W-:Y:S01]  /*14a80*/  FFMA.FTZ R66, R57, UR4, -R230.reuse ;  /* 0x0000000439427c23 */ /* 0x100fe200080108e6 */
[--C-:B------:R-:W-:Y:S02]  /*14a90*/  FFMA.FTZ R67, R58, UR4, -R229.reuse ;  /* 0x000000043a437c23 */ /* 0x100fe400080108e5 */
[----:B------:R-:W2:Y:S01]  /*14aa0*/  LDSM.16.MT88.4 R56, [R242+0xd000] ;  /* 0x00d00000f238783b */ /* 0x000ea20000004200 */
[----:B------:R-:W-:Y:S05]  /*14ab0*/  FFMA.FTZ R230, R61, UR4, -R230 ;  /* 0x000000043de67c23 */ /* 0x000fea00080108e6 */
[----:B------:R-:W-:Y:S01]  /*14ac0*/  MUFU.EX2 R66, R66 ;  /* 0x0000004200427308 */ /* 0x000fe20000000800 */
[-C--:B-1----:R-:W-:Y:S09]  /*14ad0*/  HMMA.16816.F32 R24, R48, R160.reuse, R24 ;  /* 0x000000a03018723c */ /* 0x082ff20000001818 */
[----:B------:R-:W-:Y:S01]  /*14ae0*/  MUFU.EX2 R64, R64 ;  /* 0x0000004000407308 */ /* 0x000fe20000000800 */
[C---:B------:R-:W-:Y:S06]  /*14af0*/  HMMA.16816.F32 R156, R52.reuse, R160, R156 ;  /* 0x000000a0349c723c */ /* 0x040fec000000189c */
[-C--:B------:R-:W-:Y:S01]  /*14b00*/  HMMA.16816.F32 R28, R52, R162.reuse, R28 ;  /* 0x000000a2341c723c */ /* 0x080fe2000000181c */
[----:B------:R-:W1:Y:S02]  /*14b10*/  LDSM.16.MT88.4 R52, [R241+0xd000] ;  /* 0x00d00000f134783b */ /* 0x000e640000004200 */
[----:B------:R-:W-:Y:S02]  /*14b20*/  MUFU.EX2 R161, R67 ;  /* 0x0000004300a17308 */ /* 0x000fe40000000800 */
[--C-:B------:R-:W-:Y:S01]  /*14b30*/  FFMA.FTZ R160, R62, UR4, -R229.reuse ;  /* 0x000000043ea07c23 */ /* 0x100fe200080108e5 */
[----:B------:R-:W-:Y:S07]  /*14b40*/  HMMA.16816.F32 R36, R48, R162, R36 ;  /* 0x000000a23024723c */ /* 0x000fee0000001824 */
[----:B------:R-:W-:Y:S01]  /*14b50*/  MUFU.EX2 R230, R230 ;  /* 0x000000e600e67308 */ /* 0x000fe20000000800 */
[----:B------:R-:W-:Y:S01]  /*14b60*/  FFMA.FTZ R229, R63, UR4, -R229 ;  /* 0x000000043fe57c23 */ /* 0x000fe200080108e5 */
[-C--:B------:R-:W-:Y:S01]  /*14b70*/  HMMA.16816.F32 R4, R40, R44.reuse, R4 ;  /* 0x0000002c2804723c */ /* 0x080fe20000001804 */
[----:B------:R-:W5:Y:S04]  /*14b80*/  LDSM.16.MT88.4 R60, [R240+0xd000] ;  /* 0x00d00000f03c783b */ /* 0x000f680000004200 */
[----:B------:R-:W-:Y:S02]  /*14b90*/  F2FP.F16.F32.PACK_AB R48, R236, R235 ;  /* 0x000000ebec30723e */ /* 0x000fe400000000ff */
[----:B------:R-:W-:Y:S04]  /*14ba0*/  F2FP.F16.F32.PACK_AB R49, R238, R237 ;  /* 0x000000edee31723e */ /* 0x000fe800000000ff */
[----:B------:R-:W-:Y:S02]  /*14bb0*/  F2FP.F16.F32.PACK_AB R50, R194, R187 ;  /* 0x000000bbc232723e */ /* 0x000fe400000000ff */
[----:B------:R-:W-:Y:S07]  /*14bc0*/  F2FP.F16.F32.PACK_AB R51, R239, R195 ;  /* 0x000000c3ef33723e */ /* 0x000fee00000000ff */
[C---:B------:R-:W-:Y:S06]  /*14bd0*/  HMMA.16816.F32 R8, R48.reuse, R44, R8 ;  /* 0x0000002c3008723c */ /* 0x040fec0000001808 */
[-C--:B------:R-:W-:Y:S06]  /*14be0*/  HMMA.16816.F32 R12, R48, R46.reuse, R12 ;  /* 0x0000002e300c723c */ /* 0x080fec000000180c */
[C---:B------:R-:W-:Y:S01]  /*14bf0*/  HMMA.16816.F32 R16, R40.reuse, R46, R16 ;  /* 0x0000002e2810723c */ /* 0x040fe20000001810 */
[----:B------:R-:W3:Y:S05]  /*14c00*/  LDSM.16.MT88.4 R44, [R244+0xf000] ;  /* 0x00f00000f42c783b */ /* 0x000eea0000004200 */
[-C--:B--2---:R-:W-:Y:S06]  /*14c10*/  HMMA.16816.F32 R68, R40, R56.reuse, R68 ;  /* 0x000000382844723c */ /* 0x084fec0000001844 */
[C---:B------:R-:W-:Y:S06]  /*14c20*/  HMMA.16816.F32 R72, R48.reuse, R56, R72 ;  /* 0x000000383048723c */ /* 0x040fec0000001848 */
[-C--:B------:R-:W-:Y:S06]  /*14c30*/  HMMA.16816.F32 R76, R48, R58.reuse, R76 ;  /* 0x0000003a304c723c */ /* 0x080fec000000184c */
[C---:B------:R-:W-:Y:S01]  /*14c40*/  HMMA.16816.F32 R80, R40.reuse, R58, R80 ;  /* 0x0000003a2850723c */ /* 0x040fe20000001850 */
[----:B------:R-:W2:Y:S05]  /*14c50*/  LDSM.16.MT88.4 R56, [R242+0xf000] ;  /* 0x00f00000f238783b */ /* 0x000eaa0000004200 */
[-C--:B-1----:R-:W-:Y:S05]  /*14c60*/  HMMA.16816.F32 R84, R40, R52.reuse, R84 ;  /* 0x000000342854723c */ /* 0x082fea0000001854 */
[----:B----4-:R-:W-:Y:S01]  /*14c70*/  FFMA.FTZ R226, R199, R192, R226 ;  /* 0x000000c0c7e27223 */ /* 0x010fe200000100e2 */
[C---:B------:R-:W-:Y:S01]  /*14c80*/  HMMA.16816.F32 R88, R48.reuse, R52, R88 ;  /* 0x000000343058723c */ /* 0x040fe20000001858 */
[----:B------:R1:W4:Y:S04]  /*14c90*/  MUFU.EX2 R199, R180 ;  /* 0x000000b400c77308 */ /* 0x0003280000000800 */
[----:B-----5:R-:W-:Y:S01]  /*14ca0*/  FFMA.FTZ R227, R200, R193, R227 ;  /* 0x000000c1c8e37223 */ /* 0x020fe200000100e3 */
[-C--:B------:R-:W-:Y:S05]  /*14cb0*/  HMMA.16816.F32 R92, R48, R54.reuse, R92 ;  /* 0x00000036305c723c */ /* 0x080fea000000185c */
[----:B------:R-:W5:Y:S01]  /*14cc0*/  MUFU.EX2 R200, R176 ;  /* 0x000000b000c87308 */ /* 0x000f620000000800 */
[----:B------:R-:W-:Y:S01]  /*14cd0*/  FADD.FTZ R219, R219, R226 ;  /* 0x000000e2dbdb7221 */ /* 0x000fe20000010000 */
[C---:B------:R-:W-:Y:S01]  /*14ce0*/  HMMA.16816.F32 R96, R40.reuse, R54, R96 ;  /* 0x000000362860723c */ /* 0x040fe20000001860 */
[----:B------:R-:W5:Y:S03]  /*14cf0*/  LDSM.16.MT88.4 R52, [R241+0xf000] ;  /* 0x00f00000f134783b */ /* 0x000f660000004200 */
[----:B------:R-:W-:Y:S02]  /*14d00*/  MOV R226, R179 ;  /* 0x000000b300e27202 */ /* 0x000fe40000000f00 */
[-C--:B------:R-:W-:Y:S03]  /*14d10*/  HMMA.16816.F32 R100, R40, R60.reuse, R100 ;  /* 0x0000003c2864723c */ /* 0x080fe60000001864 */
[----:B-1----:R-:W-:Y:S02]  /*14d20*/  LDSM.16.MT88.4 R180, [R244+0xd800] ;  /* 0x00d80000f4b4783b */ /* 0x002fe40000004200 */
[----:B----4-:R-:W-:Y:S01]  /*14d30*/  F2FP.F16.F32.PACK_AB R162, R226, R199 ;  /* 0x000000c7e2a2723e */ /* 0x010fe200000000ff */
[C---:B------:R-:W-:Y:S05]  /*14d40*/  HMMA.16816.F32 R104, R48.reuse, R60, R104 ;  /* 0x0000003c3068723c */ /* 0x040fea0000001868 */
[----:B---3--:R-:W-:Y:S01]  /*14d50*/  FFMA.FTZ R223, R198, R191, R223 ;  /* 0x000000bfc6df7223 */ /* 0x008fe200000100df */
[-C--:B------:R-:W-:Y:S01]  /*14d60*/  HMMA.16816.F32 R108, R48, R62.reuse, R108 ;  /* 0x0000003e306c723c */ /* 0x080fe2000000186c */
[----:B------:R-:W1:Y:S04]  /*14d70*/  MUFU.EX2 R198, R165 ;  /* 0x000000a500c67308 */ /* 0x000e680000000800 */
[----:B------:R-:W-:Y:S01]  /*14d80*/  FADD.FTZ R223, R220, R223 ;  /* 0x000000dfdcdf7221 */ /* 0x000fe20000010000 */
[C---:B------:R-:W-:Y:S01]  /*14d90*/  HMMA.16816.F32 R112, R40.reuse, R62, R112 ;  /* 0x0000003e2870723c */ /* 0x040fe20000001870 */
[----:B------:R-:W3:Y:S04]  /*14da0*/  LDSM.16.MT88.4 R60, [R240+0xf000] ;  /* 0x00f00000f03c783b */ /* 0x000ee80000004200 */
[----:B------:R-:W-:Y:S01]  /*14db0*/  MOV R220, R167 ;  /* 0x000000a700dc7202 */ /* 0x000fe20000000f00 */
[-C--:B------:R-:W-:Y:S05]  /*14dc0*/  HMMA.16816.F32 R116, R40, R44.reuse, R116 ;  /* 0x0000002c2874723c */ /* 0x080fea0000001874 */
[----:B------:R-:W-:Y:S01]  /*14dd0*/  FADD.FTZ R216, R216, R223 ;  /* 0x000000dfd8d87221 */ /* 0x000fe20000010000 */
[C---:B------:R-:W-:Y:S05]  /*14de0*/  HMMA.16816.F32 R120, R48.reuse, R44, R120 ;  /* 0x0000002c3078723c */ /* 0x040fea0000001878 */
[----:B------:R-:W-:Y:S01]  /*14df0*/  MOV R223, R66 ;  /* 0x0000004200df7202 */ /* 0x000fe20000000f00 */
[-C--:B------:R-:W-:Y:S05]  /*14e00*/  HMMA.16816.F32 R124, R48, R46.reuse, R124 ;  /* 0x0000002e307c723c */ /* 0x080fea000000187c */
[----:B------:R-:W-:Y:S01]  /*14e10*/  FFMA.FTZ R222, R197, R184, R222 ;  /* 0x000000b8c5de7223 */ /* 0x000fe200000100de */
[C---:B------:R-:W-:Y:S01]  /*14e20*/  HMMA.16816.F32 R128, R40.reuse, R46, R128 ;  /* 0x0000002e2880723c */ /* 0x040fe20000001880 */
[----:B------:R-:W4:Y:S01]  /*14e30*/  LDSM.16.MT88.4 R44, [R242+0xd800] ;  /* 0x00d80000f22c783b */ /* 0x000f220000004200 */
[----:B------:R-:W-:Y:S03]  /*14e40*/  MUFU.EX2 R197, R160 ;  /* 0x000000a000c57308 */ /* 0x000fe60000000800 */
[----:B------:R-:W-:Y:S01]  /*14e50*/  FADD.FTZ R222, R218, R222 ;  /* 0x000000dedade7221 */ /* 0x000fe20000010000 */
[-C--:B--2---:R-:W-:Y:S05]  /*14e60*/  HMMA.16816.F32 R132, R40, R56.reuse, R132 ;  /* 0x000000382884723c */ /* 0x084fea0000001884 */
[----:B------:R-:W-:Y:S01]  /*14e70*/  MOV R218, R65 ;  /* 0x0000004100da7202 */ /* 0x000fe20000000f00 */
[C---:B------:R-:W-:Y:S05]  /*14e80*/  HMMA.16816.F32 R136, R48.reuse, R56, R136 ;  /* 0x000000383088723c */ /* 0x040fea0000001888 */
[----:B------:R-:W-:Y:S01]  /*14e90*/  FADD.FTZ R212, R212, R219 ;  /* 0x000000dbd4d47221 */ /* 0x000fe20000010000 */
[-C--:B------:R-:W-:Y:S05]  /*14ea0*/  HMMA.16816.F32 R140, R48, R58.reuse, R140 ;  /* 0x0000003a308c723c */ /* 0x080fea000000188c */
[----:B------:R-:W-:Y:S01]  /*14eb0*/  MOV R219, R195 ;  /* 0x000000c300db7202 */ /* 0x000fe20000000f00 */
[C---:B------:R-:W-:Y:S01]  /*14ec0*/  HMMA.16816.F32 R20, R40.reuse, R58, R20 ;  /* 0x0000003a2814723c */ /* 0x040fe20000001814 */
[----:B------:R-:W-:Y:S04]  /*14ed0*/  LDSM.16.MT88.4 R56, [R240+0xd800] ;  /* 0x00d80000f038783b */ /* 0x000fe80000004200 */
[----:B------:R-:W-:Y:S01]  /*14ee0*/  FADD.FTZ R227, R217, R227 ;  /* 0x000000e3d9e37221 */ /* 0x000fe20000010000 */
[-C--:B-----5:R-:W-:Y:S05]  /*14ef0*/  HMMA.16816.F32 R144, R40, R52.reuse, R144 ;  /* 0x000000342890723c */ /* 0x0a0fea0000001890 */
[----:B------:R-:W-:Y:S01]  /*14f00*/  MOV R217, R166 ;  /* 0x000000a600d97202 */ /* 0x000fe20000000f00 */
[C---:B------:R-:W-:Y:S05]  /*14f10*/  HMMA.16816.F32 R148, R48.reuse, R52, R148 ;  /* 0x000000343094723c */ /* 0x040fea0000001894 */
[----:B------:R-:W-:Y:S01]  /*14f20*/  F2FP.F16.F32.PACK_AB R163, R220, R217 ;  /* 0x000000d9dca3723e */ /* 0x000fe200000000ff */
[-C--:B------:R-:W-:Y:S05]  /*14f30*/  HMMA.16816.F32 R32, R48, R54.reuse, R32 ;  /* 0x000000363020723c */ /* 0x080fea0000001820 */
[----:B------:R-:W-:Y:S01]  /*14f40*/  FADD.FTZ R214, R214, R227 ;  /* 0x000000e3d6d67221 */ /* 0x000fe20000010000 */
[C---:B------:R-:W-:Y:S01]  /*14f50*/  HMMA.16816.F32 R152, R40.reuse, R54, R152 ;  /* 0x000000362898723c */ /* 0x040fe20000001898 */
[----:B------:R-:W2:Y:S04]  /*14f60*/  LDSM.16.MT88.4 R52, [R241+0xd800] ;  /* 0x00d80000f134783b */ /* 0x000ea80000004200 */
[----:B------:R-:W-:Y:S01]  /*14f70*/  MOV R227, R187 ;  /* 0x000000bb00e37202 */ /* 0x000fe20000000f00 */
[-C--:B---3--:R-:W-:Y:S05]  /*14f80*/  HMMA.16816.F32 R24, R40, R60.reuse, R24 ;  /* 0x0000003c2818723c */ /* 0x088fea0000001818 */
[----:B------:R-:W-:Y:S01]  /*14f90*/  FADD.FTZ R201, R201, R214 ;  /* 0x000000d6c9c97221 */ /* 0x000fe20000010000 */
[C---:B------:R-:W-:Y:S01]  /*14fa0*/  HMMA.16816.F32 R156, R48.reuse, R60, R156 ;  /* 0x0000003c309c723c */ /* 0x040fe2000000189c */
[----:B------:R3:W5:Y:S04]  /*14fb0*/  MUFU.EX2 R60, R229 ;  /* 0x000000e5003c7308 */ /* 0x0007680000000800 */
[----:B------:R-:W-:Y:S01]  /*14fc0*/  FADD.FTZ R172, R172, R201 ;  /* 0x000000c9acac7221 */ /* 0x000fe20000010000 */
[-C--:B------:R-:W-:Y:S05]  /*14fd0*/  HMMA.16816.F32 R28, R48, R62.reuse, R28 ;  /* 0x0000003e301c723c */ /* 0x080fea000000181c */
[----:B------:R-:W-:Y:S01]  /*14fe0*/  MOV R61, R64 ;  /* 0x00000040003d7202 */ /* 0x000fe20000000f00 */
[----:B------:R-:W-:Y:S01]  /*14ff0*/  HMMA.16816.F32 R36, R40, R62, R36 ;  /* 0x0000003e2824723c */ /* 0x000fe20000001824 */
[----:B------:R-:W2:Y:S04]  /*15000*/  LDSM.16.MT88.4 R64, [R244+0xf800] ;  /* 0x00f80000f440783b */ /* 0x000ea80000004200 */
[----:B------:R-:W-:Y:S01]  /*15010*/  MOV R49, R164 ;  /* 0x000000a400317202 */ /* 0x000fe20000000f00 */
[----:B------:R-:W-:Y:S01]  /*15020*/  FADD.FTZ R172, R173, R172 ;  /* 0x000000acadac7221 */ /* 0x000fe20000010000 */
[----:B---3--:R-:W-:Y:S01]  /*15030*/  MOV R229, R177 ;  /* 0x000000b100e57202 */ /* 0x008fe20000000f00 */
[----:B------:R-:W-:Y:S01]  /*15040*/  FADD.FTZ R215, R215, R222 ;  /* 0x000000ded7d77221 */ /* 0x000fe20000010000 */
[----:B------:R-:W-:Y:S02]  /*15050*/  LDSM.16.MT88.4 R40, [R241+0xf800] ;  /* 0x00f80000f128783b */ /* 0x000fe40000004200 */
[----:B------:R-:W-:Y:S01]  /*15060*/  MOV R51, R161 ;  /* 0x000000a100337202 */ /* 0x000fe20000000f00 */
[----:B------:R-:W-:Y:S01]  /*15070*/  FADD.FTZ R221, R221, R172 ;  /* 0x000000acdddd7221 */ /* 0x000fe20000010000 */
[----:B------:R-:W-:Y:S01]  /*15080*/  F2FP.F16.F32.PACK_AB R160, R229, R200 ;  /* 0x000000c8e5a0723e */ /* 0x000fe200000000ff */
[----:B------:R-:W-:Y:S01]  /*15090*/  FADD.FTZ R215, R202, R215 ;  /* 0x000000d7cad77221 */ /* 0x000fe20000010000 */
[----:B-1----:R-:W-:Y:S01]  /*150a0*/  F2FP.F16.F32.PACK_AB R161, R198, R49 ;  /* 0x00000031c6a1723e */ /* 0x002fe200000000ff */
[----:B------:R-:W-:Y:S01]  /*150b0*/  FADD.FTZ R203, R203, R216 ;  /* 0x000000d8cbcb7221 */ /* 0x000fe20000010000 */
[----:B------:R-:W-:Y:S01]  /*150c0*/  MOV R50, R178 ;  /* 0x000000b200327202 */ /* 0x000fe20000000f00 */
[----:B------:R-:W-:Y:S01]  /*150d0*/  FADD.FTZ R174, R174, R215 ;  /* 0x000000d7aeae7221 */ /* 0x000fe20000010000 */
[----:B------:R-:W-:Y:S01]  /*150e0*/  MOV R48, R194 ;  /* 0x000000c200307202 */ /* 0x000fe20000000f00 */
[----:B------:R-:W1:Y:S01]  /*150f0*/  LDSM.16.MT88.4 R176, [R242+0xf800] ;  /* 0x00f80000f2b0783b */ /* 0x000e620000004200 */
[----:B------:R-:W-:Y:S01]  /*15100*/  F2FP.F16.F32.PACK_AB R164, R223, R50 ;  /* 0x00000032dfa4723e */ /* 0x000fe200000000ff */
[-C--:B------:R-:W-:Y:S05]  /*15110*/  HMMA.16816.F32 R192, R160, R180.reuse, R4 ;  /* 0x000000b4a0c0723c */ /* 0x080fea0000001804 */
[----:B------:R-:W-:Y:S01]  /*15120*/  F2FP.F16.F32.PACK_AB R165, R218, R51 ;  /* 0x00000033daa5723e */ /* 0x000fe200000000ff */
[----:B------:R-:W3:Y:S01]  /*15130*/  LDSM.16.MT88.4 R4, [R240+0xf800] ;  /* 0x00f80000f004783b */ /* 0x000ee20000004200 */
[----:B------:R-:W-:Y:S01]  /*15140*/  F2FP.F16.F32.PACK_AB R166, R230, R61 ;  /* 0x0000003de6a6723e */ /* 0x000fe200000000ff */
[----:B------:R-:W-:Y:S03]  /*15150*/  FADD.FTZ R174, R175, R174 ;  /* 0x000000aeafae7221 */ /* 0x000fe60000010000 */
[----:B-----5:R-:W-:Y:S01]  /*15160*/  F2FP.F16.F32.PACK_AB R167, R60, R197 ;  /* 0x000000c53ca7723e */ /* 0x020fe200000000ff */
        /* <DEDUP_REMOVED lines=9> */
[-C--:B------:R-:W-:Y:S05]  /*15200*/  HMMA.16816.F32 R184, R164, R182.reuse, R12 ;  /* 0x000000b6a4b8723c */ /* 0x080fea000000180c */
[----:B------:R-:W-:Y:S01]  /*15210*/  FADD.FTZ R208, R209, R208 ;  /* 0x000000d0d1d07221 */ /* 0x000fe20000010000 */
[C---:B------:R-:W-:Y:S05]  /*15220*/  HMMA.16816.F32 R180, R160.reuse, R182, R16 ;  /* 0x000000b6a0b4723c */ /* 0x040fea0000001810 */
        /* <DEDUP_REMOVED lines=49> */
[-C--:B---3--:R-:W-:Y:S05]  /*15540*/  HMMA.16816.F32 R168, R160, R4.reuse, R24 ;  /* 0x00000004a0a8723c */ /* 0x088fea0000001818 */
[----:B------:R-:W-:Y:S01]  /*15550*/  FADD.FTZ R235, R61, R235 ;  /* 0x000000eb3deb7221 */ /* 0x000fe20000010000 */
[C---:B------:R-:W-:Y:S05]  /*15560*/  HMMA.16816.F32 R156, R164.reuse, R4, R156 ;  /* 0x00000004a49c723c */ /* 0x040fea000000189c */
[----:B------:R-:W-:Y:S01]  /*15570*/  MOV R198, R3 ;  /* 0x0000000300c67202 */ /* 0x000fe20000000f00 */
[-C--:B------:R-:W-:Y:S05]  /*15580*/  HMMA.16816.F32 R164, R164, R6.reuse, R28 ;  /* 0x00000006a4a4723c */ /* 0x080fea000000181c */
[----:B------:R-:W-:Y:S01]  /*15590*/  FADD.FTZ R4, R219, R237 ;  /* 0x000000eddb047221 */ /* 0x000fe20000010000 */
[----:B------:R-:W-:Y:S05]  /*155a0*/  HMMA.16816.F32 R160, R160, R6, R36 ;  /* 0x00000006a0a0723c */ /* 0x000fea0000001824 */
[----:B------:R-:W-:Y:S01]  /*155b0*/  FADD.FTZ R4, R239, R4 ;  /* 0x00000004ef047221 */ /* 0x000fe20000010000 */
[----:B------:R-:W-:Y:S01]  /*155c0*/  FADD.FTZ R5, R230, R235 ;  /* 0x000000ebe6057221 */ /* 0x000fe20000010000 */
[----:B------:R-:W-:Y:S01]  /*155d0*/  FADD.FTZ R6, R220, R233 ;  /* 0x000000e9dc067221 */ /* 0x000fe20000010000 */
[----:B------:R-:W-:Y:S03]  /*155e0*/  MOV R201, R196 ;  /* 0x000000c400c97202 */ /* 0x000fe60000000f00 */
[----:B------:R-:W-:Y:S01]  /*155f0*/  FADD.FTZ R4, R51, R4 ;  /* 0x0000000433047221 */ /* 0x000fe20000010000 */
[----:B------:R-:W-:Y:S03]  /*15600*/  MOV R199, R2 ;  /* 0x0000000200c77202 */ /* 0x000fe60000000f00 */
[----:B------:R-:W-:Y:S04]  /*15610*/  FADD.FTZ R4, R218, R4 ;  /* 0x00000004da047221 */ /* 0x000fe80000010000 */
[----:B------:R-:W-:Y:S01]  /*15620*/  FADD.FTZ R197, R197, R4 ;  /* 0x00000004c5c57221 */ /* 0x000fe20000010000 */
[----:B------:R-:W-:Y:S05]  /*15630*/  FADD.FTZ R4, R226, R8 ;  /* 0x00000008e2047221 */ /* 0x000fea0000010000 */
[----:B------:R1:W-:Y:S04]  /*15640*/  STL [R1+0x48], R4 ;  /* 0x0000480401007387 */ /* 0x0003e80000100800 */
[----:B------:R3:W-:Y:S04]  /*15650*/  STL [R1+0x44], R6 ;  /* 0x0000440601007387 */ /* 0x0007e80000100800 */
[----:B------:R3:W-:Y:S01]  /*15660*/  STL [R1+0x40], R5 ;  /* 0x0000400501007387 */ /* 0x0007e20000100800 */
[----:B-1----:R-:W-:Y:S01]  /*15670*/  FADD.FTZ R4, R60, R197 ;  /* 0x000000c53c047221 */ /* 0x002fe20000010000 */
[----:B------:R-:W-:Y:S04]  /*15680*/  MOV R197, R0 ;  /* 0x0000000000c57202 */ /* 0x000fe80000000f00 */
[----:B------:R3:W-:Y:S01]  /*15690*/  STL [R1+0x24], R4 ;  /* 0x0000240401007387 */ /* 0x0007e20000100800 */
[----:B------:R-:W-:Y:S05]  /*156a0*/  @P4 BRA `(.L_x_227) ;  /* 0xffffffc400cc4947 */ /* 0x000fea000383ffff */
.L_x_226:
[----:B-1----:R-:W4:Y:S04]  /*156b0*/  LDL.LU R7, [R1+0x48] ;  /* 0x0000480001077983 */ /* 0x002f280000300800 */
[----:B------:R-:W4:Y:S04]  /*156c0*/  LDL.LU R9, [R1+0x44] ;  /* 0x0000440001097983 */ /* 0x000f280000300800 */
[----:B--23--:R-:W2:Y:S04]  /*156d0*/  LDL.LU R4, [R1+0x40] ;  /* 0x0000400001047983 */ /* 0x00cea80000300800 */
[----:B------:R-:W3:Y:S01]  /*156e0*/  LDL.LU R8, [R1+0x24] ;  /* 0x0000240001087983 */ /* 0x000ee20000300800 */
[----:B------:R-:W1:Y:S01]  /*156f0*/  S2UR UR7, SR_CTAID.X ;  /* 0x00000000000779c3 */ /* 0x000e620000002500 */
[----:B------:R-:W-:Y:S01]  /*15700*/  UISETP.NE.AND UP0, UPT, UR15, -0x1, UPT ;  /* 0xffffffff0f00788c */ /* 0x000fe2000bf05270 */
[----:B------:R-:W-:-:S02]  /*15710*/  MOV R15, 0x3f800000 ;  /* 0x3f800000000f7802 */ /* 0x000fc40000000f00 */
[----:B------:R-:W-:-:S04]  /*15720*/  MOV R16, 0x3f800000 ;  /* 0x3f80000000107802 */ /* 0x000fc80000000f00 */
[----:B------:R-:W1:Y:S04]  /*15730*/  S2UR UR8, SR_CgaCtaId ;  /* 0x00000000000879c3 */ /* 0x000e680000008800 */
[----:B------:R-:W-:Y:S02]  /*15740*/  @UP0 ULDC.64 UR4, c[0x0][0x298] ;  /* 0x0000a60000040ab9 */ /* 0x000fe40000000a00 */
[----:B------:R-:W-:-:S03]  /*15750*/  @UP0 UIMAD.WIDE.U32 UR10, UR15, UR4, URZ ;  /* 0x000000040f0a02a5 */ /* 0x000fc6000f8e003f */
[----:B------:R-:W-:Y:S01]  /*15760*/  UMOV UR4, 0x400 ;  /* 0x0000040000047882 */ /* 0x000fe20000000000 */
[----:B-1----:R-:W-:Y:S02]  /*15770*/  UIMAD UR6, UR7, -0x80, UR17 ;  /* 0xffffff80070678a4 */ /* 0x002fe4000f8e0211 */
[----:B------:R-:W-:Y:S02]  /*15780*/  ULEA UR4, UR8, UR4, 0x18 ;  /* 0x0000000408047291 */ /* 0x000fe4000f8ec03f */
[----:B------:R-:W-:Y:S01]  /*15790*/  @UP0 UIMAD UR8, UR15, UR5, UR11 ;  /* 0x000000050f0802a4 */ /* 0x000fe2000f8e020b */
[----:B----4-:R-:W1:Y:S04]  /*157a0*/  SHFL.BFLY PT, R6, R7, 0x2, 0x1f ;  /* 0x0c401f0007067f89 */ /* 0x010e6800000e0000 */
[----:B------:R-:W4:Y:S04]  /*157b0*/  SHFL.BFLY PT, R5, R9, 0x2, 0x1f ;  /* 0x0c401f0009057f89 */ /* 0x000f2800000e0000 */
[----:B--2---:R-:W2:Y:S04]  /*157c0*/  SHFL.BFLY PT, R12, R4, 0x2, 0x1f ;  /* 0x0c401f00040c7f89 */ /* 0x004ea800000e0000 */
[----:B---3--:R-:W3:Y:S01]  /*157d0*/  SHFL.BFLY PT, R17, R8, 0x2, 0x1f ;  /* 0x0c401f0008117f89 */ /* 0x008ee200000e0000 */
[----:B-1----:R-:W-:-:S02]  /*157e0*/  FADD.FTZ R6, R6, R7 ;  /* 0x0000000706067221 */ /* 0x002fc40000010000 */
[----:B------:R-:W1:Y:S01]  /*157f0*/  S2R R7, SR_TID.X ;  /* 0x0000000000077919 */ /* 0x000e620000002100 */
[----:B----4-:R-:W-:Y:S02]  /*15800*/  FADD.FTZ R5, R5, R9 ;  /* 0x0000000905057221 */ /* 0x010fe40000010000 */
[----:B------:R-:W4:Y:S01]  /*15810*/  SHFL.BFLY PT, R11, R6, 0x1, 0x1f ;  /* 0x0c201f00060b7f89 */ /* 0x000f2200000e0000 */
[----:B--2---:R-:W-:Y:S02]  /*15820*/  FADD.FTZ R12, R12, R4 ;  /* 0x000000040c0c7221 */ /* 0x004fe40000010000 */
[----:B------:R-:W2:Y:S01]  /*15830*/  S2R R4, SR_TID.X ;  /* 0x0000000000047919 */ /* 0x000ea20000002100 */
[----:B---3--:R-:W-:Y:S01]  /*15840*/  FADD.FTZ R17, R17, R8 ;  /* 0x0000000811117221 */ /* 0x008fe20000010000 */
[----:B------:R-:W3:Y:S04]  /*15850*/  SHFL.BFLY PT, R10, R5, 0x1, 0x1f ;  /* 0x0c201f00050a7f89 */ /* 0x000ee800000e0000 */
[----:B------:R-:W2:Y:S04]  /*15860*/  SHFL.BFLY PT, R8, R17, 0x1, 0x1f ;  /* 0x0c201f0011087f89 */ /* 0x000ea800000e0000 */
[----:B------:R-:W2:Y:S01]  /*15870*/  SHFL.BFLY PT, R9, R12, 0x1, 0x1f ;  /* 0x0c201f000c097f89 */ /* 0x000ea200000e0000 */
[----:B----4-:R-:W-:Y:S01]  /*15880*/  FADD.FTZ R11, R6, R11 ;  /* 0x0000000b060b7221 */ /* 0x010fe20000010000 */
[----:B-1----:R-:W-:-:S04]  /*15890*/  SHF.R.S32.HI R6, RZ, 0x1f, R7 ;  /* 0x0000001fff067819 */ /* 0x002fc80000011407 */
[----:B------:R-:W-:Y:S02]  /*158a0*/  FSETP.NE.FTZ.AND P6, PT, R11, RZ, PT ;  /* 0x000000ff0b00720b */ /* 0x000fe40003fd5000 */
[-C--:B------:R-:W-:Y:S01]  /*158b0*/  LEA.HI R13, R6, R7.reuse, RZ, 0x2 ;  /* 0x00000007060d7211 */ /* 0x080fe200078f10ff */
[----:B---3--:R-:W-:Y:S01]  /*158c0*/  FADD.FTZ R10, R5, R10 ;  /* 0x0000000a050a7221 */ /* 0x008fe20000010000 */
[----:B--2---:R-:W-:Y:S02]  /*158d0*/  FADD.FTZ R8, R17, R8 ;  /* 0x0000000811087221 */ /* 0x004fe40000010000 */
[----:B------:R-:W-:Y:S02]  /*158e0*/  LOP3.LUT R18, R13, 0x3ffffffc, RZ, 0xc0, !PT ;  /* 0x3ffffffc0d127812 */ /* 0x000fe400078ec0ff */
[----:B------:R-:W-:Y:S01]  /*158f0*/  SHF.R.S32.HI R14, RZ, 0x2, R13 ;  /* 0x00000002ff0e7819 */ /* 0x000fe2000001140d */
[----:B------:R-:W-:Y:S01]  /*15900*/  FADD.FTZ R9, R12, R9 ;  /* 0x000000090c097221 */ /* 0x000fe20000010000 */
[----:B------:R-:W-:-:S02]  /*15910*/  LEA.HI R17, R6, R7, RZ, 0x5 ;  /* 0x0000000706117211 */ /* 0x000fc400078f28ff */
[----:B------:R-:W-:Y:S01]  /*15920*/  SHF.R.S32.HI R13, RZ, 0x1f, R13 ;  /* 0x0000001fff0d7819 */ /* 0x000fe2000001140d */
[----:B------:R-:W1:Y:S01]  /*15930*/  @P6 MUFU.RCP R15, R11 ;  /* 0x0000000b000f6308 */ /* 0x000e620000001000 */
[----:B------:R-:W-:Y:S02]  /*15940*/  SHF.R.S32.HI R5, RZ, 0x1f, R4 ;  /* 0x0000001fff057819 */ /* 0x000fe40000011404 */
[----:B------:R-:W-:Y:S02]  /*15950*/  LOP3.LUT R12, R17, 0xffffffe0, RZ, 0xc0, !PT ;  /* 0xffffffe0110c7812 */ /* 0x000fe400078ec0ff */
[----:B------:R-:W-:Y:S02]  /*15960*/  LEA.HI R13, R13, R14, RZ, 0x3 ;  /* 0x0000000e0d0d7211 */ /* 0x000fe400078f18ff */
[----:B------:R-:W-:Y:S02]  /*15970*/  LEA.HI R6, R6, R7, RZ, 0x3 ;  /* 0x0000000706067211 */ /* 0x000fe400078f18ff */
[----:B------:R-:W-:-:S02]  /*15980*/  FSETP.NE.FTZ.AND P3, PT, R10, RZ, PT ;  /* 0x000000ff0a00720b */ /* 0x000fc40003f75000 */
[----:B------:R-:W-:Y:S02]  /*15990*/  LEA.HI R5, R5, R4, RZ, 0x3 ;  /* 0x0000000405057211 */ /* 0x000fe400078f18ff */
[-C--:B------:R-:W-:Y:S02]  /*159a0*/  IADD3 R18, -R18, R7.reuse, RZ ;  /* 0x0000000712127210 */ /* 0x080fe40007ffe1ff */
[----:B------:R-:W-:Y:S02]  /*159b0*/  IADD3 R7, -R12, R7, RZ ;  /* 0x000000070c077210 */ /* 0x000fe40007ffe1ff */
[----:B------:R-:W-:Y:S01]  /*159c0*/  LOP3.LUT R13, R13, 0xfffffff8, RZ, 0xc0, !PT ;  /* 0xfffffff80d0d7812 */ /* 0x000fe200078ec0ff */
[C---:B-1----:R-:W-:Y:S01]  /*159d0*/  FMUL.FTZ R192, R15.reuse, R192 ;  /* 0x000000c00fc07220 */ /* 0x042fe20000410000 */
[----:B------:R-:W-:Y:S01]  /*159e0*/  SHF.R.S32.HI R12, RZ, 0x3, R6 ;  /* 0x00000003ff0c7819 */ /* 0x000fe20000011406 */
[----:B------:R-:W-:Y:S01]  /*159f0*/  FMUL.FTZ R193, R15, R193 ;  /* 0x000000c10fc17220 */ /* 0x000fe20000410000 */
[----:B------:R-:W-:Y:S01]  /*15a00*/  SHF.R.S32.HI R17, RZ, 0x5, R17 ;  /* 0x00000005ff117819 */ /* 0x000fe20000011411 */
[----:B------:R-:W1:Y:S01]  /*15a10*/  @P3 MUFU.RCP R16, R10 ;  /* 0x0000000a00103308 */ /* 0x000e620000001000 */
[----:B------:R-:W-:Y:S01]  /*15a20*/  LOP3.LUT R19, R5, 0xfffffff8, RZ, 0xc0, !PT ;  /* 0xfffffff805137812 */ /* 0x000fe200078ec0ff */
[C---:B------:R-:W-:Y:S01]  /*15a30*/  FMUL.FTZ R180, R15.reuse, R180 ;  /* 0x000000b40fb47220 */ /* 0x040fe20000410000 */
[----:B------:R-:W-:Y:S01]  /*15a40*/  IADD3 R13, R14, -R13, RZ ;  /* 0x8000000d0e0d7210 */ /* 0x000fe20007ffe0ff */
[C---:B------:R-:W-:Y:S01]  /*15a50*/  FMUL.FTZ R181, R15.reuse, R181 ;  /* 0x000000b50fb57220 */ /* 0x040fe20000410000 */
[----:B------:R-:W-:Y:S01]  /*15a60*/  ISETP.GE.AND P0, PT, R12, UR6, PT ;  /* 0x000000060c007c0c */ /* 0x000fe2000bf06270 */
[----:B------:R-:W-:Y:S01]  /*15a70*/  FMUL.FTZ R68, R15, R68 ;  /* 0x000000440f447220 */ /* 0x000fe20000410000 */
[----:B------:R-:W-:Y:S01]  /*15a80*/  LEA R12, R17, R18, 0x9 ;  /* 0x00000012110c7211 */ /* 0x000fe200078e48ff */
[----:B------:R-:W-:Y:S01]  /*15a90*/  FMUL.FTZ R69, R15, R69 ;  /* 0x000000450f457220 */ /* 0x000fe20000410000 */
[----:B------:R-:W-:Y:S01]  /*15aa0*/  IADD3 R4, -R19, R4, RZ ;  /* 0x0000000413047210 */ /* 0x000fe20007ffe1ff */
[----:B------:R-:W2:Y:S01]  /*15ab0*/  @P6 LDC R17, c[0x0][0x2e8] ;  /* 0x0000ba00ff116b82 */ /* 0x000ea20000000800 */
[----:B------:R-:W-:Y:S01]  /*15ac0*/  SHF.L.U32 R19, R13, 0x6, RZ ;  /* 0x000000060d137819 */ /* 0x000fe200000006ff */
[----:B------:R-:W-:Y:S01]  /*15ad0*/  FMUL.FTZ R80, R15, R80 ;  /* 0x000000500f507220 */ /* 0x000fe20000410000 */
[----:B------:R-:W-:Y:S01]  /*15ae0*/  R2P PR, R13, 0x6 ;  /* 0x000000060d007804 */ /* 0x000fe20000000000 */
[----:B------:R-:W-:Y:S01]  /*15af0*/  FMUL.FTZ R81, R15, R81 ;  /* 0x000000510f517220 */ /* 0x000fe20000410000 */
[----:B------:R-:W-:Y:S01]  /*15b00*/  LOP3.LUT R19, R19, 0x1c0, RZ, 0xc0, !PT ;  /* 0x000001c013137812 */ /* 0x000fe200078ec0ff */
[C---:B------:R-:W-:Y:S01]  /*15b10*/  FMUL.FTZ R84, R15.reuse, R84 ;  /* 0x000000540f547220 */ /* 0x040fe20000410000 */
[----:B------:R-:W-:Y:S01]  /*15b20*/  PLOP3.LUT P5, PT, PT, PT, UP0, 0x80, 0x0 ;  /* 0x000000000000781c */ /* 0x000fe20003faf008 */
[----:B------:R-:W-:Y:S01]  /*15b30*/  FMUL.FTZ R85, R15, R85 ;  /* 0x000000550f557220 */ /* 0x000fe20000410000 */
[----:B------:R-:W-:Y:S01]  /*15b40*/  LOP3.LUT R14, R13, 0x1, RZ, 0xc0, !PT ;  /* 0x000000010d0e7812 */ /* 0x000fe200078ec0ff */
[----:B------:R-:W-:Y:S01]  /*15b50*/  FMUL.FTZ R96, R15, R96 ;  /* 0x000000600f607220 */ /* 0x000fe20000410000 */
[----:B------:R-:W-:Y:S01]  /*15b60*/  LEA.HI R19, R19, R19, RZ, 0x1d ;  /* 0x0000001313137211 */ /* 0x000fe200078fe8ff */
[C---:B------:R-:W-:Y:S01]  /*15b70*/  FMUL.FTZ R97, R15.reuse, R97 ;  /* 0x000000610f617220 */ /* 0x040fe20000410000 */
[----:B------:R-:W-:Y:S01]  /*15b80*/  ISETP.NE.U32.AND P4, PT, R14, 0x1, PT ;  /* 0x000000010e00780c */ /* 0x000fe20003f85070 */
[C---:B------:R-:W-:Y:S01]  /*15b90*/  FMUL.FTZ R100, R15.reuse, R100 ;  /* 0x000000640f647220 */ /* 0x040fe20000410000 */
[----:B------:R-:W-:Y:S01]  /*15ba0*/  LEA R14, R12, R19, 0x1 ;  /* 0x000000130c0e7211 */ /* 0x000fe200078e08ff */
[C---:B------:R-:W-:Y:S01]  /*15bb0*/  FMUL.FTZ R101, R15.reuse, R101 ;  /* 0x000000650f657220 */ /* 0x040fe20000410000 */
[----:B------:R3:W4:Y:S01]  /*15bc0*/  @P6 MUFU.LG2 R19, R11 ;  /* 0x0000000b00136308 */ /* 0x0007220000000c00 */
        /* <DEDUP_REMOVED lines=16> */
[----:B---3--:R-:W-:Y:S01]  /*15cd0*/  LEA R11, R14, UR4, 0x1 ;  /* 0x000000040e0b7c11 */ /* 0x008fe2000f8e08ff */
[C---:B------:R-:W-:Y:S01]  /*15ce0*/  FMUL.FTZ R168, R15.reuse, R168 ;  /* 0x000000a80fa87220 */ /* 0x040fe20000410000 */
[C---:B------:R-:W-:Y:S01]  /*15cf0*/  FMUL.FTZ R169, R15.reuse, R169 ;  /* 0x000000a90fa97220 */ /* 0x040fe20000410000 */
[C---:B------:R-:W-:Y:S01]  /*15d00*/  FMUL.FTZ R160, R15.reuse, R160 ;  /* 0x000000a00fa07220 */ /* 0x040fe20000410000 */
[----:B------:R-:W-:Y:S01]  /*15d10*/  FMUL.FTZ R15, R15, R161 ;  /* 0x000000a10f0f7220 */ /* 0x000fe20000410000 */
        /* <DEDUP_REMOVED lines=10> */
[----:B--2-4-:R-:W-:Y:S06]  /*15dc0*/  @P5 BRA `(.L_x_230) ;  /* 0x00000000001c5947 */ /* 0x014fec0003800000 */
[----:B------:R-:W1:Y:S01]  /*15dd0*/  S2UR UR9, SR_CTAID.Y ;  /* 0x00000000000979c3 */ /* 0x000e620000002600 */
[----:B------:R-:W-:Y:S01]  /*15de0*/  ULDC.64 UR4, c[0x0][0x290] ;  /* 0x0000a40000047ab9 */ /* 0x000fe20000000a00 */
[----:B-1----:R-:W-:Y:S02]  /*15df0*/  USHF.R.S32.HI UR8, URZ, 0x1f, UR9 ;  /* 0x0000001f3f087899 */ /* 0x002fe40008011409 */
[----:B------:R-:W-:Y:S02]  /*15e00*/  UIMAD.WIDE.U32 UR10, UR9, UR4, URZ ;  /* 0x00000004090a72a5 */ /* 0x000fe4000f8e003f */
[----:B------:R-:W-:-:S04]  /*15e10*/  UIMAD UR8, UR8, UR4, URZ ;  /* 0x00000004080872a4 */ /* 0x000fc8000f8e023f */
[----:B------:R-:W-:-:S04]  /*15e20*/  UIMAD UR8, UR9, UR5, UR8 ;  /* 0x00000005090872a4 */ /* 0x000fc8000f8e0208 */
[----:B------:R-:W-:-:S12]  /*15e30*/  UIADD3 UR8, UR11, UR8, URZ ;  /* 0x000000080b087290 */ /* 0x000fd8000fffe03f */
.L_x_230:
[----:B------:R-:W-:Y:S01]  /*15e40*/  ULDC.U8 UR4, c[0x0][0x3d8] ;  /* 0x0000f60000047ab9 */ /* 0x000fe20000000000 */
[----:B------:R-:W-:Y:S01]  /*15e50*/  ULDC.U8 UR9, c[0x0][0x3d9] ;  /* 0x0000f64000097ab9 */ /* 0x000fe20000000000 */
[----:B------:R-:W-:Y:S01]  /*15e60*/  ISETP.NE.AND P2, PT, RZ, UR4, PT ;  /* 0x00000004ff007c0c */ /* 0x000fe2000bf45270 */
[----:B------:R-:W-:Y:S01]  /*15e70*/  @P6 FMUL.FTZ R19, R19, 0.69314718246459960938 ;  /* 0x3f31721813136820 */ /* 0x000fe20000410000 */
[----:B------:R-:W-:Y:S01]  /*15e80*/  MOV R14, 0x7f800000 ;  /* 0x7f800000000e7802 */ /* 0x000fe20000000f00 */
[----:B------:R-:W-:Y:S01]  /*15e90*/  FMUL.FTZ R86, R16, R86 ;  /* 0x0000005610567220 */ /* 0x000fe20000410000 */
[----:B------:R-:W-:Y:S01]  /*15ea0*/  ISETP.NE.OR P1, PT, RZ, UR9, !P2 ;  /* 0x00000009ff007c0c */ /* 0x000fe2000d725670 */
[----:B------:R-:W-:Y:S01]  /*15eb0*/  @P6 FFMA.FTZ R14, R196, R17, R19 ;  /* 0x00000011c40e6223 */ /* 0x000fe20000010013 */
[----:B------:R-:W-:Y:S01]  /*15ec0*/  FSETP.NE.FTZ.AND P5, PT, R9, RZ, PT ;  /* 0x000000ff0900720b */ /* 0x000fe20003fb5000 */
[C---:B------:R-:W-:Y:S01]  /*15ed0*/  FMUL.FTZ R87, R16.reuse, R87 ;  /* 0x0000005710577220 */ /* 0x040fe20000410000 */
[C---:B------:R-:W-:Y:S01]  /*15ee0*/  FMUL.FTZ R98, R16.reuse, R98 ;  /* 0x0000006210627220 */ /* 0x040fe20000410000 */
[C---:B------:R-:W-:Y:S01]  /*15ef0*/  FMUL.FTZ R99, R16.reuse, R99 ;  /* 0x0000006310637220 */ /* 0x040fe20000410000 */
[----:B------:R-:W-:Y:S01]  /*15f00*/  PLOP3.LUT P6, PT, PT, PT, PT, 0x8, 0x0 ;  /* 0x000000000000781c */ /* 0x000fe20003fce170 */
[----:B------:R-:W-:Y:S01]  /*15f10*/  FMUL.FTZ R102, R16, R102 ;  /* 0x0000006610667220 */ /* 0x000fe20000410000 */
[----:B------:R-:W-:-:S05]  /*15f20*/  CS2R R18, SRZ ;  /* 0x0000000000127805 */ /* 0x000fca000001ff00 */
[----:B------:R-:W-:Y:S06]  /*15f30*/  @P1 BRA `(.L_x_231) ;  /* 0x0000000000201947 */ /* 0x000fec0003800000 */
        /* <DEDUP_REMOVED lines=8> */
.L_x_231:
[----:B------:R-:W-:Y:S01]  /*15fc0*/  ISETP.NE.AND P1, PT, RZ, UR9, PT ;  /* 0x00000009ff007c0c */ /* 0x000fe2000bf25270 */
[C---:B------:R-:W-:Y:S01]  /*15fd0*/  FMUL.FTZ R103, R16.reuse, R103 ;  /* 0x0000006710677220 */ /* 0x040fe20000410000 */
[C---:B------:R-:W-:Y:S01]  /*15fe0*/  IADD3 R17, R11.reuse, -0x10, RZ ;  /* 0xfffffff00b117810 */ /* 0x040fe20007ffe0ff */
[C---:B------:R-:W-:Y:S01]  /*15ff0*/  FMUL.FTZ R114, R16.reuse, R114 ;  /* 0x0000007210727220 */ /* 0x040fe20000410000 */
[----:B------:R-:W-:Y:S01]  /*16000*/  @P4 IADD3 R17, R11, 0x10, RZ ;  /* 0x000000100b114810 */ /* 0x000fe20007ffe0ff */
[C---:B------:R-:W-:Y:S01]  /*16010*/  FMUL.FTZ R115, R16.reuse, R115 ;  /* 0x0000007310737220 */ /* 0x040fe20000410000 */
[----:B------:R-:W-:Y:S01]  /*16020*/  PLOP3.LUT P4, PT, PT, PT, PT, 0x8, 0x0 ;  /* 0x000000000000781c */ /* 0x000fe20003f8e170 */
[C---:B------:R-:W-:Y:S01]  /*16030*/  FMUL.FTZ R118, R16.reuse, R118 ;  /* 0x0000007610767220 */ /* 0x040fe20000410000 */
[----:B------:R-:W-:Y:S01]  /*16040*/  MOV R20, 0x3f800000 ;  /* 0x3f80000000147802 */ /* 0x000fe20000000f00 */
[C---:B------:R-:W-:Y:S01]  /*16050*/  FMUL.FTZ R119, R16.reuse, R119 ;  /* 0x0000007710777220 */ /* 0x040fe20000410000 */
[----:B------:R-:W-:Y:S01]  /*16060*/  MOV R21, 0x3f800000 ;  /* 0x3f80000000157802 */ /* 0x000fe20000000f00 */
[C---:B------:R-:W-:Y:S01]  /*16070*/  FMUL.FTZ R130, R16.reuse, R130 ;  /* 0x0000008210827220 */ /* 0x040fe20000410000 */
[----:B------:R-:W-:Y:S01]  /*16080*/  F2FP.F16.F32.PACK_AB R192, R193, R192 ;  /* 0x000000c0c1c0723e */ /* 0x000fe200000000ff */
[----:B------:R-:W-:Y:S01]  /*16090*/  FMUL.FTZ R131, R16, R131 ;  /* 0x0000008310837220 */ /* 0x000fe20000410000 */
[----:B------:R-:W-:Y:S01]  /*160a0*/  @!P1 PLOP3.LUT P4, PT, P2, PT, PT, 0x80, 0x0 ;  /* 0x000000000000981c */ /* 0x000fe2000178f070 */
[----:B------:R-:W1:Y:S01]  /*160b0*/  @P5 MUFU.RCP R20, R9 ;  /* 0x0000000900145308 */ /* 0x000e620000001000 */
[----:B------:R-:W-:Y:S01]  /*160c0*/  FSETP.NE.FTZ.AND P2, PT, R8, RZ, PT ;  /* 0x000000ff0800720b */ /* 0x000fe20003f55000 */
[----:B------:R-:W-:Y:S01]  /*160d0*/  STS [R11], R192 ;  /* 0x000000c00b007388 */ /* 0x000fe20000000800 */
[----:B------:R-:W-:Y:S01]  /*160e0*/  F2FP.F16.F32.PACK_AB R194, R195, R194 ;  /* 0x000000c2c3c2723e */ /* 0x000fe200000000ff */
[C---:B------:R-:W-:Y:S01]  /*160f0*/  FMUL.FTZ R134, R16.reuse, R134 ;  /* 0x0000008610867220 */ /* 0x040fe20000410000 */
[----:B------:R-:W-:Y:S01]  /*16100*/  F2FP.F16.F32.PACK_AB R180, R181, R180 ;  /* 0x000000b4b5b4723e */ /* 0x000fe200000000ff */
[C---:B------:R-:W-:Y:S01]  /*16110*/  FMUL.FTZ R135, R16.reuse, R135 ;  /* 0x0000008710877220 */ /* 0x040fe20000410000 */
[----:B------:R-:W-:Y:S01]  /*16120*/  F2FP.F16.F32.PACK_AB R182, R183, R182 ;  /* 0x000000b6b7b6723e */ /* 0x000fe200000000ff */
[----:B------:R-:W-:Y:S01]  /*16130*/  STS [R11+0x400], R194 ;  /* 0x000400c20b007388 */ /* 0x000fe20000000800 */
[----:B------:R-:W-:Y:S01]  /*16140*/  F2FP.F16.F32.PACK_AB R68, R69, R68 ;  /* 0x000000444544723e */ /* 0x000fe200000000ff */
[----:B------:R-:W-:Y:S01]  /*16150*/  FMUL.FTZ R178, R16, R178 ;  /* 0x000000b210b27220 */ /* 0x000fe20000410000 */
[----:B------:R-:W-:Y:S01]  /*16160*/  F2FP.F16.F32.PACK_AB R70, R71, R70 ;  /* 0x000000464746723e */ /* 0x000fe200000000ff */
[----:B------:R-:W-:Y:S01]  /*16170*/  STS [R17], R180 ;  /* 0x000000b411007388 */ /* 0x000fe20000000800 */
[----:B------:R-:W-:Y:S01]  /*16180*/  F2FP.F16.F32.PACK_AB R80, R81, R80 ;  /* 0x000000505150723e */ /* 0x000fe200000000ff */
[----:B------:R-:W2:Y:S01]  /*16190*/  @P2 MUFU.RCP R21, R8 ;  /* 0x0000000800152308 */ /* 0x000ea20000001000 */
[----:B------:R-:W-:Y:S01]  /*161a0*/  F2FP.F16.F32.PACK_AB R82, R83, R82 ;  /* 0x000000525352723e */ /* 0x000fe200000000ff */
[----:B------:R-:W-:Y:S01]  /*161b0*/  STS [R17+0x400], R182 ;  /* 0x000400b611007388 */ /* 0x000fe20000000800 */
[C---:B-1----:R-:W-:Y:S01]  /*161c0*/  FMUL.FTZ R188, R20.reuse, R188 ;  /* 0x000000bc14bc7220 */ /* 0x042fe20000410000 */
[C---:B------:R-:W-:Y:S01]  /*161d0*/  FMUL.FTZ R189, R20.reuse, R189 ;  /* 0x000000bd14bd7220 */ /* 0x040fe20000410000 */
[C---:B------:R-:W-:Y:S01]  /*161e0*/  FMUL.FTZ R184, R20.reuse, R184 ;  /* 0x000000b814b87220 */ /* 0x040fe20000410000 */
[C---:B------:R-:W-:Y:S01]  /*161f0*/  FMUL.FTZ R185, R20.reuse, R185 ;  /* 0x000000b914b97220 */ /* 0x040fe20000410000 */
[C---:B------:R-:W-:Y:S01]  /*16200*/  FMUL.FTZ R72, R20.reuse, R72 ;  /* 0x0000004814487220 */ /* 0x040fe20000410000 */
[C---:B------:R-:W-:Y:S01]  /*16210*/  FMUL.FTZ R73, R20.reuse, R73 ;  /* 0x0000004914497220 */ /* 0x040fe20000410000 */
[C---:B------:R-:W-:Y:S01]  /*16220*/  FMUL.FTZ R76, R20.reuse, R76 ;  /* 0x0000004c144c7220 */ /* 0x040fe20000410000 */
[C---:B------:R-:W-:Y:S01]  /*16230*/  FMUL.FTZ R77, R20.reuse, R77 ;  /* 0x0000004d144d7220 */ /* 0x040fe20000410000 */
[----:B------:R-:W-:Y:S01]  /*16240*/  F2FP.F16.F32.PACK_AB R188, R189, R188 ;  /* 0x000000bcbdbc723e */ /* 0x000fe200000000ff */
[C---:B------:R-:W-:Y:S01]  /*16250*/  FMUL.FTZ R88, R20.reuse, R88 ;  /* 0x0000005814587220 */ /* 0x040fe20000410000 */
[----:B------:R-:W-:Y:S01]  /*16260*/  F2FP.F16.F32.PACK_AB R184, R185, R184 ;  /* 0x000000b8b9b8723e */ /* 0x000fe200000000ff */
[C---:B------:R-:W-:Y:S01]  /*16270*/  FMUL.FTZ R89, R20.reuse, R89 ;  /* 0x0000005914597220 */ /* 0x040fe20000410000 */
[C---:B------:R-:W-:Y:S01]  /*16280*/  FMUL.FTZ R92, R20.reuse, R92 ;  /* 0x0000005c145c7220 */ /* 0x040fe20000410000 */
[C---:B------:R-:W-:Y:S01]  /*16290*/  FMUL.FTZ R93, R20.reuse, R93 ;  /* 0x0000005d145d7220 */ /* 0x040fe20000410000 */
[C---:B--2---:R-:W-:Y:S01]  /*162a0*/  FMUL.FTZ R191, R21.reuse, R191 ;  /* 0x000000bf15bf7220 */ /* 0x044fe20000410000 */
        /* <DEDUP_REMOVED lines=33> */
[----:B------:R-:W-:Y:S01]  /*164c0*/  STS [R11+0x2000], R188 ;  /* 0x002000bc0b007388 */ /* 0x000fe20000000800 */
[----:B------:R-:W-:Y:S01]  /*164d0*/  IADD3 R21, R11, R13, RZ ;  /* 0x0000000d0b157210 */ /* 0x000fe20007ffe0ff */
[C---:B------:R-:W-:Y:S01]  /*164e0*/  FMUL.FTZ R104, R20.reuse, R104 ;  /* 0x0000006814687220 */ /* 0x040fe20000410000 */
[----:B------:R-:W-:Y:S01]  /*164f0*/  IADD3 R13, R13, R17, RZ ;  /* 0x000000110d0d7210 */ /* 0x000fe20007ffe0ff */
[----:B------:R-:W-:Y:S01]  /*16500*/  STS [R11+0x2400], R190 ;  /* 0x002400be0b007388 */ /* 0x000fe20000000800 */
[----:B------:R-:W-:Y:S01]  /*16510*/  F2FP.F16.F32.PACK_AB R72, R73, R72 ;  /* 0x000000484948723e */ /* 0x000fe200000000ff */
[C---:B------:R-:W-:Y:S01]  /*16520*/  FMUL.FTZ R105, R20.reuse, R105 ;  /* 0x0000006914697220 */ /* 0x040fe20000410000 */
[----:B------:R-:W-:Y:S01]  /*16530*/  F2FP.F16.F32.PACK_AB R74, R75, R74 ;  /* 0x0000004a4b4a723e */ /* 0x000fe200000000ff */
        /* <DEDUP_REMOVED lines=8> */
[----:B------:R-:W-:Y:S01]  /*165c0*/  STS [R21], R68 ;  /* 0x0000004415007388 */ /* 0x000fe20000000800 */
[----:B------:R-:W-:Y:S01]  /*165d0*/  IADD3 R23, R11, R12, RZ ;  /* 0x0000000c0b177210 */ /* 0x000fe20007ffe0ff */
[----:B------:R-:W-:Y:S01]  /*165e0*/  IMAD.IADD R27, R21, 0x1, R12 ;  /* 0x00000001151b7824 */ /* 0x000fe200078e020c */
[----:B------:R-:W-:Y:S01]  /*165f0*/  F2FP.F16.F32.PACK_AB R96, R97, R96 ;  /* 0x000000606160723e */ /* 0x000fe200000000ff */
[----:B------:R-:W-:Y:S01]  /*16600*/  STS [R21+0x400], R70 ;  /* 0x0004004615007388 */ /* 0x000fe20000000800 */
[----:B------:R-:W-:Y:S01]  /*16610*/  F2FP.F16.F32.PACK_AB R98, R99, R98 ;  /* 0x000000626362723e */ /* 0x000fe200000000ff */
[----:B------:R-:W-:Y:S01]  /*16620*/  FMUL.FTZ R120, R20, R120 ;  /* 0x0000007814787220 */ /* 0x000fe20000410000 */
[----:B------:R-:W-:Y:S01]  /*16630*/  IADD3 R25, R12, R17, RZ ;  /* 0x000000110c197210 */ /* 0x000fe20007ffe0ff */
[----:B------:R-:W-:Y:S01]  /*16640*/  STS [R13], R80 ;  /* 0x000000500d007388 */ /* 0x000fe20000000800 */
        /* <DEDUP_REMOVED lines=8> */
[----:B------:R-:W-:Y:S01]  /*166d0*/  IADD3 R29, R13, R12, RZ ;  /* 0x0000000c0d1d7210 */ /* 0x000fe20007ffe0ff */
[----:B------:R-:W-:Y:S01]  /*166e0*/  FMUL.FTZ R125, R20, R125 ;  /* 0x0000007d147d7220 */ /* 0x000fe20000410000 */
[----:B------:R-:W-:Y:S01]  /*166f0*/  F2FP.F16.F32.PACK_AB R100, R101, R100 ;  /* 0x000000646564723e */ /* 0x000fe200000000ff */
[----:B------:R-:W-:Y:S01]  /*16700*/  STS [R21+0x2400], R74 ;  /* 0x0024004a15007388 */ /* 0x000fe20000000800 */
[----:B------:R-:W-:Y:S01]  /*16710*/  F2FP.F16.F32.PACK_AB R102, R103, R102 ;  /* 0x000000666766723e */ /* 0x000fe200000000ff */
[----:B------:R-:W1:Y:S01]  /*16720*/  @!P1 LDC R12, c[0x0][0x2c4] ;  /* 0x0000b100ff0c9b82 */ /* 0x000e620000000800 */
[----:B------:R-:W-:Y:S01]  /*16730*/  F2FP.F16.F32.PACK_AB R112, R113, R112 ;  /* 0x000000707170723e */ /* 0x000fe200000000ff */
[----:B------:R-:W-:Y:S01]  /*16740*/  STS [R13+0x2000], R76 ;  /* 0x0020004c0d007388 */ /* 0x000fe20000000800 */
[----:B------:R-:W-:Y:S01]  /*16750*/  F2FP.F16.F32.PACK_AB R114, R115, R114 ;  /* 0x000000727372723e */ /* 0x000fe200000000ff */
[----:B------:R-:W-:Y:S01]  /*16760*/  FMUL.FTZ R179, R16, R179 ;  /* 0x000000b310b37220 */ /* 0x000fe20000410000 */
[----:B------:R-:W-:Y:S01]  /*16770*/  F2FP.F16.F32.PACK_AB R104, R105, R104 ;  /* 0x000000686968723e */ /* 0x000fe200000000ff */
[----:B------:R-:W-:Y:S01]  /*16780*/  STS [R13+0x2400], R78 ;  /* 0x0024004e0d007388 */ /* 0x000fe20000000800 */
[----:B------:R-:W-:Y:S01]  /*16790*/  F2FP.F16.F32.PACK_AB R106, R107, R106 ;  /* 0x0000006a6b6a723e */ /* 0x000fe200000000ff */
[C---:B------:R-:W-:Y:S01]  /*167a0*/  FMUL.FTZ R136, R20.reuse, R136 ;  /* 0x0000008814887220 */ /* 0x040fe20000410000 */
[----:B------:R-:W-:Y:S01]  /*167b0*/  F2FP.F16.F32.PACK_AB R108, R109, R108 ;  /* 0x0000006c6d6c723e */ /* 0x000fe200000000ff */
        /* <DEDUP_REMOVED lines=9> */
[----:B------:R-:W-:Y:S01]  /*16850*/  F2FP.F16.F32.PACK_AB R130, R131, R130 ;  /* 0x000000828382723e */ /* 0x000fe200000000ff */
[----:B------:R-:W-:Y:S01]  /*16860*/  FMUL.FTZ R141, R20, R141 ;  /* 0x0000008d148d7220 */ /* 0x000fe20000410000 */
[----:B------:R-:W-:Y:S01]  /*16870*/  F2FP.F16.F32.PACK_AB R120, R121, R120 ;  /* 0x000000787978723e */ /* 0x000fe200000000ff */
[----:B------:R-:W-:Y:S01]  /*16880*/  STS [R25+0x400], R98 ;  /* 0x0004006219007388 */ /* 0x000fe20000000800 */
[----:B------:R-:W-:Y:S01]  /*16890*/  F2FP.F16.F32.PACK_AB R122, R123, R122 ;  /* 0x0000007a7b7a723e */ /* 0x000fe200000000ff */
[C---:B------:R-:W-:Y:S01]  /*168a0*/  FMUL.FTZ R146, R16.reuse, R146 ;  /* 0x0000009210927220 */ /* 0x040fe20000410000 */
[C---:B------:R-:W-:Y:S01]  /*168b0*/  FMUL.FTZ R147, R16.reuse, R147 ;  /* 0x0000009310937220 */ /* 0x040fe20000410000 */
[----:B------:R-:W-:Y:S01]  /*168c0*/  STS [R23+0x2000], R88 ;  /* 0x0020005817007388 */ /* 0x000fe20000000800 */
[----:B------:R-:W-:Y:S01]  /*168d0*/  F2FP.F16.F32.PACK_AB R124, R125, R124 ;  /* 0x0000007c7d7c723e */ /* 0x000fe200000000ff */
[C---:B------:R-:W-:Y:S01]  /*168e0*/  FMUL.FTZ R154, R16.reuse, R154 ;  /* 0x0000009a109a7220 */ /* 0x040fe20000410000 */
[----:B------:R-:W-:Y:S01]  /*168f0*/  F2FP.F16.F32.PACK_AB R126, R127, R126 ;  /* 0x0000007e7f7e723e */ /* 0x000fe200000000ff */
[----:B------:R-:W-:Y:S01]  /*16900*/  STS [R23+0x2400], R90 ;  /* 0x0024005a17007388 */ /* 0x000fe20000000800 */
[----:B------:R-:W-:Y:S01]  /*16910*/  FMUL.FTZ R155, R16, R155 ;  /* 0x0000009b109b7220 */ /* 0x000fe20000410000 */
[----:B------:R-:W-:Y:S01]  /*16920*/  F2FP.F16.F32.PACK_AB R132, R133, R132 ;  /* 0x000000848584723e */ /* 0x000fe200000000ff */
[C---:B------:R-:W-:Y:S01]  /*16930*/  FMUL.FTZ R148, R20.reuse, R148 ;  /* 0x0000009414947220 */ /* 0x040fe20000410000 */
[----:B------:R-:W-:Y:S01]  /*16940*/  STS [R25+0x2000], R92 ;  /* 0x0020005c19007388 */ /* 0x000fe20000000800 */
[----:B------:R-:W-:Y:S01]  /*16950*/  F2FP.F16.F32.PACK_AB R134, R135, R134 ;  /* 0x000000868786723e */ /* 0x000fe200000000ff */
[C---:B------:R-:W-:Y:S01]  /*16960*/  FMUL.FTZ R149, R20.reuse, R149 ;  /* 0x0000009514957220 */ /* 0x040fe20000410000 */
[----:B------:R-:W-:Y:S01]  /*16970*/  F2FP.F16.F32.PACK_AB R176, R177, R176 ;  /* 0x000000b0b1b0723e */ /* 0x000fe200000000ff */
[----:B------:R-:W-:Y:S01]  /*16980*/  STS [R25+0x2400], R94 ;  /* 0x0024005e19007388 */ /* 0x000fe20000000800 */
[----:B------:R-:W-:Y:S01]  /*16990*/  F2FP.F16.F32.PACK_AB R178, R179, R178 ;  /* 0x000000b2b3b2723e */ /* 0x000fe200000000ff */
[C---:B------:R-:W-:Y:S01]  /*169a0*/  FMUL.FTZ R172, R20.reuse, R172 ;  /* 0x000000ac14ac7220 */ /* 0x040fe20000410000 */
[----:B------:R-:W-:Y:S01]  /*169b0*/  FMUL.FTZ R173, R20, R173 ;  /* 0x000000ad14ad7220 */ /* 0x000fe20000410000 */
[----:B------:R-:W-:Y:S01]  /*169c0*/  STS [R27], R100 ;  /* 0x000000641b007388 */ /* 0x000fe20000000800 */
[----:B------:R-:W-:Y:S01]  /*169d0*/  F2FP.F16.F32.PACK_AB R136, R137, R136 ;  /* 0x000000888988723e */ /* 0x000fe200000000ff */
[C---:B------:R-:W-:Y:S01]  /*169e0*/  FMUL.FTZ R170, R16.reuse, R170 ;  /* 0x000000aa10aa7220 */ /* 0x040fe20000410000 */
[----:B------:R-:W-:Y:S01]  /*169f0*/  F2FP.F16.F32.PACK_AB R138, R139, R138 ;  /* 0x0000008a8b8a723e */ /* 0x000fe200000000ff */
[----:B------:R-:W-:Y:S01]  /*16a00*/  STS [R27+0x400], R102 ;  /* 0x000400661b007388 */ /* 0x000fe20000000800 */
[C---:B------:R-:W-:Y:S01]  /*16a10*/  FMUL.FTZ R171, R16.reuse, R171 ;  /* 0x000000ab10ab7220 */ /* 0x040fe20000410000 */
[----:B------:R-:W-:Y:S01]  /*16a20*/  F2FP.F16.F32.PACK_AB R140, R141, R140 ;  /* 0x0000008c8d8c723e */ /* 0x000fe200000000ff */
[C---:B------:R-:W-:Y:S01]  /*16a30*/  FMUL.FTZ R162, R16.reuse, R162 ;  /* 0x000000a210a27220 */ /* 0x040fe20000410000 */
        /* <DEDUP_REMOVED lines=15> */
[----:B-1----:R-:W1:Y:S01]  /*16b30*/  @P4 LDC R12, c[0x0][0x2e4] ;  /* 0x0000b900ff0c4b82 */ /* 0x002e620000000800 */
[----:B------:R-:W-:Y:S01]  /*16b40*/  STS [R29+0x2000], R108 ;  /* 0x0020006c1d007388 */ /* 0x000fe20000000800 */
[----:B------:R-:W-:Y:S01]  /*16b50*/  F2FP.F16.F32.PACK_AB R150, R151, R150 ;  /* 0x000000969796723e */ /* 0x000fe200000000ff */
[----:B------:R-:W2:Y:S01]  /*16b60*/  @P3 MUFU.LG2 R10, R10 ;  /* 0x0000000a000a3308 */ /* 0x000ea20000000c00 */
[----:B------:R-:W-:Y:S01]  /*16b70*/  F2FP.F16.F32.PACK_AB R172, R173, R172 ;  /* 0x000000acadac723e */ /* 0x000fe200000000ff */
[----:B------:R-:W-:Y:S01]  /*16b80*/  STS [R29+0x2400], R110 ;  /* 0x0024006e1d007388 */ /* 0x000fe20000000800 */
[----:B------:R-:W-:Y:S01]  /*16b90*/  F2FP.F16.F32.PACK_AB R174, R175, R174 ;  /* 0x000000aeafae723e */ /* 0x000fe200000000ff */
[----:B------:R-:W-:Y:S01]  /*16ba0*/  BSSY B0, `(.L_x_232) ;  /* 0x000008c000007945 */ /* 0x000fe20003800000 */
[----:B------:R-:W-:Y:S01]  /*16bb0*/  F2FP.F16.F32.PACK_AB R168, R169, R168 ;  /* 0x000000a8a9a8723e */ /* 0x000fe200000000ff */
[----:B------:R-:W-:Y:S01]  /*16bc0*/  STS [R11+0x4000], R116 ;  /* 0x004000740b007388 */ /* 0x000fe20000000800 */
[----:B------:R-:W-:Y:S01]  /*16bd0*/  F2FP.F16.F32.PACK_AB R170, R171, R170 ;  /* 0x000000aaabaa723e */ /* 0x000fe200000000ff */
[----:B------:R-:W3:Y:S01]  /*16be0*/  @P3 LDC R22, c[0x0][0x2e8] ;  /* 0x0000ba00ff163b82 */ /* 0x000ee20000000800 */
[----:B------:R-:W-:Y:S01]  /*16bf0*/  F2FP.F16.F32.PACK_AB R15, R15, R160 ;  /* 0x000000a00f0f723e */ /* 0x000fe200000000ff */
[----:B------:R-:W-:Y:S01]  /*16c00*/  STS [R11+0x4400], R118 ;  /* 0x004400760b007388 */ /* 0x000fe20000000800 */
[----:B------:R-:W-:Y:S01]  /*16c10*/  F2FP.F16.F32.PACK_AB R162, R163, R162 ;  /* 0x000000a2a3a2723e */ /* 0x000fe200000000ff */
[----:B------:R-:W-:Y:S01]  /*16c20*/  @P5 MUFU.LG2 R9, R9 ;  /* 0x0000000900095308 */ /* 0x000fe20000000c00 */
[----:B------:R-:W-:Y:S01]  /*16c30*/  F2FP.F16.F32.PACK_AB R156, R157, R156 ;  /* 0x0000009c9d9c723e */ /* 0x000fe200000000ff */
[----:B------:R-:W-:Y:S01]  /*16c40*/  STS [R17+0x4000], R128 ;  /* 0x0040008011007388 */ /* 0x000fe20000000800 */
[----:B------:R-:W-:-:S02]  /*16c50*/  F2FP.F16.F32.PACK_AB R158, R159, R158 ;  /* 0x0000009e9f9e723e */ /* 0x000fc400000000ff */
[----:B------:R-:W-:Y:S01]  /*16c60*/  F2FP.F16.F32.PACK_AB R164, R165, R164 ;  /* 0x000000a4a5a4723e */ /* 0x000fe200000000ff */
[----:B------:R-:W-:Y:S01]  /*16c70*/  STS [R17+0x4400], R130 ;  /* 0x0044008211007388 */ /* 0x000fe20000000800 */
[----:B------:R-:W-:Y:S01]  /*16c80*/  F2FP.F16.F32.PACK_AB R166, R167, R166 ;  /* 0x000000a6a7a6723e */ /* 0x000fe200000000ff */
[----:B--2---:R-:W-:Y:S02]  /*16c90*/  @P3 FMUL.FTZ R10, R10, 0.69314718246459960938 ;  /* 0x3f3172180a0a3820 */ /* 0x004fe40000410000 */
        /* <DEDUP_REMOVED lines=8> */
[----:B--2---:R-:W1:Y:S03]  /*16d20*/  @!P1 LDC R11, c[0x0][0x270] ;  /* 0x00009c00ff0b9b82 */ /* 0x004e660000000800 */
[----:B------:R-:W-:Y:S04]  /*16d30*/  STS [R21+0x6000], R136 ;  /* 0x0060008815007388 */ /* 0x000fe80000000800 */
[----:B------:R2:W-:Y:S01]  /*16d40*/  STS [R21+0x6400], R138 ;  /* 0x0064008a15007388 */ /* 0x0005e20000000800 */
[----:B----4-:R-:W4:Y:S03]  /*16d50*/  @P1 LDC.64 R16, c[0x0][0x2c0] ;  /* 0x0000b000ff101b82 */ /* 0x010f260000000a00 */
[----:B------:R-:W-:Y:S04]  /*16d60*/  STS [R13+0x6000], R140 ;  /* 0x0060008c0d007388 */ /* 0x000fe80000000800 */
[----:B------:R-:W-:Y:S04]  /*16d70*/  STS [R13+0x6400], R142 ;  /* 0x0064008e0d007388 */ /* 0x000fe80000000800 */
[----:B------:R-:W-:Y:S04]  /*16d80*/  STS [R23+0x4000], R144 ;  /* 0x0040009017007388 */ /* 0x000fe80000000800 */
[----:B------:R-:W-:Y:S04]  /*16d90*/  STS [R23+0x4400], R146 ;  /* 0x0044009217007388 */ /* 0x000fe80000000800 */
[----:B------:R-:W-:Y:S04]  /*16da0*/  STS [R25+0x4000], R152 ;  /* 0x0040009819007388 */ /* 0x000fe80000000800 */
[----:B------:R-:W-:Y:S01]  /*16db0*/  STS [R25+0x4400], R154 ;  /* 0x0044009a19007388 */ /* 0x000fe20000000800 */
[----:B--2---:R-:W-:Y:S01]  /*16dc0*/  @P1 MOV R21, 0x1 ;  /* 0x0000000100151802 */ /* 0x004fe20000000f00 */
[----:B-1----:R-:W-:Y:S01]  /*16dd0*/  @!P1 IMAD R21, R12, R11, RZ ;  /* 0x0000000b0c159224 */ /* 0x002fe200078e02ff */
[----:B------:R-:W-:Y:S01]  /*16de0*/  LEA.HI.SX32 R11, R6, 0x10, 0x1d ;  /* 0x00000010060b7811 */ /* 0x000fe200078feaff */
[----:B------:R-:W-:Y:S01]  /*16df0*/  STS [R23+0x6000], R148 ;  /* 0x0060009417007388 */ /* 0x000fe20000000800 */
[----:B----4-:R-:W-:Y:S01]  /*16e00*/  @P1 IMAD R24, R17, R16, RZ ;  /* 0x0000001011181224 */ /* 0x010fe200078e02ff */
[----:B------:R-:W-:Y:S01]  /*16e10*/  MOV R16, 0x7f800000 ;  /* 0x7f80000000107802 */ /* 0x000fe20000000f00 */
[----:B------:R1:W2:Y:S01]  /*16e20*/  @P2 MUFU.LG2 R17, R8 ;  /* 0x0000000800112308 */ /* 0x0002a20000000c00 */
[----:B------:R4:W-:Y:S01]  /*16e30*/  STS [R23+0x6400], R150 ;  /* 0x0064009617007388 */ /* 0x0009e20000000800 */
[----:B------:R-:W-:Y:S01]  /*16e40*/  ISETP.GE.AND P4, PT, R11, UR6, PT ;  /* 0x000000060b007c0c */ /* 0x000fe2000bf86270 */
[----:B---3--:R-:W-:Y:S01]  /*16e50*/  @P3 FFMA.FTZ R16, R3, R22, R10 ;  /* 0x0000001603103223 */ /* 0x008fe2000001000a */
[----:B------:R-:W3:Y:S01]  /*16e60*/  @P2 LDC R11, c[0x0][0x2e8] ;  /* 0x0000ba00ff0b2b82 */ /* 0x000ee20000000800 */
[----:B------:R-:W-:Y:S01]  /*16e70*/  STS [R25+0x6000], R172 ;  /* 0x006000ac19007388 */ /* 0x000fe20000000800 */
[----:B------:R-:W-:-:S02]  /*16e80*/  @!P1 MOV R24, R12 ;  /* 0x0000000c00189202 */ /* 0x000fc40000000f00 */
[----:B------:R-:W-:Y:S01]  /*16e90*/  LEA.HI.SX32 R6, R6, 0x20, 0x1d ;  /* 0x0000002006067811 */ /* 0x000fe200078feaff */
[----:B------:R-:W-:Y:S03]  /*16ea0*/  STS [R25+0x6400], R174 ;  /* 0x006400ae19007388 */ /* 0x000fe60000000800 */
[----:B------:R-:W-:Y:S01]  /*16eb0*/  ISETP.GE.AND P3, PT, R6, UR6, PT ;  /* 0x0000000606007c0c */ /* 0x000fe2000bf66270 */
[----:B------:R-:W-:Y:S01]  /*16ec0*/  STS [R27+0x4000], R168 ;  /* 0x004000a81b007388 */ /* 0x000fe20000000800 */
[----:B------:R-:W-:-:S03]  /*16ed0*/  MOV R6, 0x7f800000 ;  /* 0x7f80000000067802 */ /* 0x000fc60000000f00 */
[----:B------:R-:W-:Y:S01]  /*16ee0*/  STS [R27+0x4400], R170 ;  /* 0x004400aa1b007388 */ /* 0x000fe20000000800 */
[----:B-1----:R-:W-:Y:S01]  /*16ef0*/  SHF.R.S32.HI R8, RZ, 0x3, R5 ;  /* 0x00000003ff087819 */ /* 0x002fe20000011405 */
[----:B--2---:R-:W-:Y:S01]  /*16f00*/  @P2 FMUL.FTZ R17, R17, 0.69314718246459960938 ;  /* 0x3f31721811112820 */ /* 0x004fe20000410000 */
[----:B------:R-:W-:Y:S01]  /*16f10*/  MOV R5, 0x7f800000 ;  /* 0x7f80000000057802 */ /* 0x000fe20000000f00 */
[----:B------:R1:W-:Y:S04]  /*16f20*/  STS [R29+0x4000], R15 ;  /* 0x0040000f1d007388 */ /* 0x0003e80000000800 */
[----:B------:R2:W-:Y:S01]  /*16f30*/  STS [R29+0x4400], R162 ;  /* 0x004400a21d007388 */ /* 0x0005e20000000800 */
[----:B----4-:R-:W4:Y:S01]  /*16f40*/  @P1 LDC R23, c[0x0][0x2c0] ;  /* 0x0000b000ff171b82 */ /* 0x010f220000000800 */
[----:B---3--:R-:W-:-:S02]  /*16f50*/  @P2 FFMA.FTZ R6, R0, R11, R17 ;  /* 0x0000000b00062223 */ /* 0x008fc40000010011 */
[----:B------:R2:W-:Y:S01]  /*16f60*/  STS [R27+0x6000], R156 ;  /* 0x0060009c1b007388 */ /* 0x0005e20000000800 */
[----:B------:R-:W-:-:S03]  /*16f70*/  SHF.L.U32 R0, R4, 0x3, RZ ;  /* 0x0000000304007819 */ /* 0x000fc600000006ff */
[----:B------:R2:W-:Y:S04]  /*16f80*/  STS [R27+0x6400], R158 ;  /* 0x0064009e1b007388 */ /* 0x0005e80000000800 */
[----:B------:R2:W-:Y:S04]  /*16f90*/  STS [R29+0x6000], R164 ;  /* 0x006000a41d007388 */ /* 0x0005e80000000800 */
[----:B------:R2:W-:Y:S01]  /*16fa0*/  STS [R29+0x6400], R166 ;  /* 0x006400a61d007388 */ /* 0x0005e20000000800 */
[----:B------:R-:W-:Y:S01]  /*16fb0*/  BAR.SYNC.DEFER_BLOCKING 0x0 ;  /* 0x0000000000007b1d */ /* 0x000fe20000010000 */
[----:B------:R-:W-:-:S07]  /*16fc0*/  @!P1 IMAD.MOV.U32 R23, RZ, RZ, 0x1 ;  /* 0x00000001ff179424 */ /* 0x000fce00078e00ff */
[----:B-1----:R-:W1:Y:S01]  /*16fd0*/  @P5 LDC R15, c[0x0][0x2e8] ;  /* 0x0000ba00ff0f5b82 */ /* 0x002e620000000800 */
[----:B------:R-:W3:Y:S01]  /*16fe0*/  S2R R20, SR_CTAID.Y ;  /* 0x0000000000147919 */ /* 0x000ee20000002600 */
[----:B----4-:R-:W-:Y:S01]  /*16ff0*/  IMAD R10, R23, UR7, RZ ;  /* 0x00000007170a7c24 */ /* 0x010fe2000f8e02ff */
[----:B------:R-:W4:Y:S04]  /*17000*/  S2R R13, SR_CTAID.Z ;  /* 0x00000000000d7919 */ /* 0x000f280000002700 */
[----:B------:R-:W-:Y:S01]  /*17010*/  SHF.L.U32 R10, R10, 0x7, RZ ;  /* 0x000000070a0a7819 */ /* 0x000fe200000006ff */
[----:B------:R2:W1:Y:S01]  /*17020*/  LDS.128 R32, [R252+0x3800] ;  /* 0x00380000fc207984 */ /* 0x0004620000000c00 */
[----:B---3--:R-:W-:Y:S02]  /*17030*/  IMAD R20, R20, R21, RZ ;  /* 0x0000001514147224 */ /* 0x008fe400078e02ff */
[----:B------:R-:W-:-:S03]  /*17040*/  @P5 FMUL.FTZ R21, R9, 0.69314718246459960938 ;  /* 0x3f31721809155820 */ /* 0x000fc60000410000 */
[----:B------:R-:W-:Y:S01]  /*17050*/  SEL R20, R20, RZ, !P6 ;  /* 0x000000ff14147207 */ /* 0x000fe20007000000 */
[----:B-1----:R-:W-:Y:S01]  /*17060*/  @P5 FFMA.FTZ R5, R2, R15, R21 ;  /* 0x0000000f02055223 */ /* 0x002fe20000010015 */
[----:B------:R-:W-:Y:S02]  /*17070*/  LOP3.LUT P6, RZ, R7, 0x3, RZ, 0xc0, !PT ;  /* 0x0000000307ff7812 */ /* 0x000fe400078cc0ff */
[----:B------:R-:W-:Y:S01]  /*17080*/  IADD3 R7, R8, 0x30, RZ ;  /* 0x0000003008077810 */ /* 0x000fe20007ffe0ff */
[----:B----4-:R-:W-:-:S03]  /*17090*/  IMAD R3, R13, R24, R20 ;  /* 0x000000180d037224 */ /* 0x010fc600078e0214 */
[----:B------:R-:W-:Y:S02]  /*170a0*/  ISETP.GE.AND P1, PT, R7, UR14, PT ;  /* 0x0000000e07007c0c */ /* 0x000fe4000bf26270 */
[--C-:B------:R-:W-:Y:S02]  /*170b0*/  IADD3 R11, P5, P2, R10, R18, R3.reuse ;  /* 0x000000120a0b7210 */ /* 0x100fe40007abe003 */
[----:B------:R-:W-:Y:S02]  /*170c0*/  SHF.R.S32.HI R7, RZ, 0x1f, R10 ;  /* 0x0000001fff077819 */ /* 0x000fe4000001140a */
[----:B------:R-:W-:-:S04]  /*170d0*/  SHF.R.S32.HI R18, RZ, 0x1f, R3 ;  /* 0x0000001fff127819 */ /* 0x000fc80000011403 */
[----:B------:R-:W-:Y:S01]  /*170e0*/  IADD3.X R10, R7, R19, R18, P5, P2 ;  /* 0x00000013070a7210 */ /* 0x000fe20002fe4412 */
[----:B--2---:R-:W-:Y:S06]  /*170f0*/  @P6 BRA `(.L_x_233) ;  /* 0x0000000000d86947 */ /* 0x004fec0003800000 */
[----:B------:R-:W1:Y:S01]  /*17100*/  S2R R2, SR_TID.X ;  /* 0x0000000000027919 */ /* 0x000e620000002100 */
[----:B------:R-:W-:Y:S02]  /*17110*/  P2R R7, PR, RZ, 0x1 ;  /* 0x00000001ff077803 */ /* 0x000fe40000000000 */
[----:B------:R-:W-:Y:S02]  /*17120*/  P2R R19, PR, RZ, 0x2 ;  /* 0x00000002ff137803 */ /* 0x000fe40000000000 */
[----:B-1----:R-:W-:-:S04]  /*17130*/  SHF.R.S32.HI R3, RZ, 0x1f, R2 ;  /* 0x0000001fff037819 */ /* 0x002fc80000011402 */
[----:B------:R-:W-:-:S04]  /*17140*/  LEA.HI R3, R3, R2, RZ, 0x5 ;  /* 0x0000000203037211 */ /* 0x000fc800078f28ff */
[----:B------:R-:W-:Y:S02]  /*17150*/  SHF.R.S32.HI R15, RZ, 0x5, R3 ;  /* 0x00000005ff0f7819 */ /* 0x000fe40000011403 */
[----:B------:R-:W-:Y:S02]  /*17160*/  LOP3.LUT R3, R3, 0xffffffe0, RZ, 0xc0, !PT ;  /* 0xffffffe003037812 */ /* 0x000fe400078ec0ff */
[----:B------:R-:W-:-:S03]  /*17170*/  SHF.R.S32.HI R4, RZ, 0x1f, R15 ;  /* 0x0000001fff047819 */ /* 0x000fc6000001140f */
[----:B------:R-:W-:Y:S01]  /*17180*/  IMAD.IADD R3, R2, 0x1, -R3 ;  /* 0x0000000102037824 */ /* 0x000fe200078e0a03 */
[----:B------:R-:W-:-:S04]  /*17190*/  LEA.HI R4, R4, R15, RZ, 0x2 ;  /* 0x0000000f04047211 */ /* 0x000fc800078f10ff */
[----:B------:R-:W-:Y:S02]  /*171a0*/  SHF.R.S32.HI R2, RZ, 0x1f, R3 ;  /* 0x0000001fff027819 */ /* 0x000fe40000011403 */
[----:B------:R-:W-:Y:S02]  /*171b0*/  LOP3.LUT R4, R4, 0xfffffffc, RZ, 0xc0, !PT ;  /* 0xfffffffc04047812 */ /* 0x000fe400078ec0ff */
[----:B------:R-:W-:-:S03]  /*171c0*/  LEA.HI R2, R2, R3, RZ, 0x2 ;  /* 0x0000000302027211 */ /* 0x000fc600078f10ff */
[----:B------:R-:W-:Y:S01]  /*171d0*/  IMAD.IADD R4, R15, 0x1, -R4 ;  /* 0x000000010f047824 */ /* 0x000fe200078e0a04 */
[----:B------:R-:W-:-:S05]  /*171e0*/  SHF.R.S32.HI R3, RZ, 0x2, R2 ;  /* 0x00000002ff037819 */ /* 0x000fca0000011402 */
[----:B------:R-:W-:-:S04]  /*171f0*/  IMAD R2, R4, 0x10, R3 ;  /* 0x0000001004027824 */ /* 0x000fc800078e0203 */
[C---:B------:R-:W-:Y:S01]  /*17200*/  VIADD R4, R2.reuse, 0x8 ;  /* 0x0000000802047836 */ /* 0x040fe20000000000 */
[C---:B------:R-:W-:Y:S01]  /*17210*/  ISETP.GE.AND P0, PT, R2.reuse, UR14, PT ;  /* 0x0000000e02007c0c */ /* 0x040fe2000bf06270 */
[----:B------:R-:W-:-:S03]  /*17220*/  VIADD R12, R2, 0x40 ;  /* 0x00000040020c7836 */ /* 0x000fc60000000000 */
[----:B------:R-:W-:Y:S02]  /*17230*/  ISETP.GE.AND P1, PT, R4, UR14, PT ;  /* 0x0000000e04007c0c */ /* 0x000fe4000bf26270 */
[----:B------:R-:W-:-:S07]  /*17240*/  ISETP.GE.AND P6, PT, R12, UR14, PT ;  /* 0x0000000e0c007c0c */ /* 0x000fce000bfc6270 */
[CC--:B------:R-:W-:Y:S02]  /*17250*/  @!P0 IMAD R22, R2.reuse, R23.reuse, RZ ;  /* 0x0000001702168224 */ /* 0x0c0fe400078e02ff */
[----:B------:R-:W-:Y:S02]  /*17260*/  VIADD R2, R2, 0x48 ;  /* 0x0000004802027836 */ /* 0x000fe40000000000 */
[----:B------:R-:W-:Y:S01]  /*17270*/  @!P1 IMAD R18, R4, R23, RZ ;  /* 0x0000001704129224 */ /* 0x000fe200078e02ff */
[----:B------:R-:W-:Y:S01]  /*17280*/  @!P0 IADD3 R21, P2, R22, R11, RZ ;  /* 0x0000000b16158210 */ /* 0x000fe20007f5e0ff */
[----:B------:R-:W-:Y:S01]  /*17290*/  @!P6 IMAD R12, R12, R23, RZ ;  /* 0x000000170c0ce224 */ /* 0x000fe200078e02ff */
[----:B------:R-:W-:Y:S02]  /*172a0*/  ISETP.GE.AND P5, PT, R2, UR14, PT ;  /* 0x0000000e02007c0c */ /* 0x000fe4000bfa6270 */
[----:B------:R-:W-:Y:S02]  /*172b0*/  @!P0 LEA.HI.X.SX32 R22, R22, R10, 0x1, P2 ;  /* 0x0000000a16168211 */ /* 0x000fe400010f0eff */
[----:B------:R-:W-:-:S04]  /*172c0*/  @!P1 IADD3 R17, P2, R18, R11, RZ ;  /* 0x0000000b12119210 */ /* 0x000fc80007f5e0ff */
[----:B------:R-:W-:Y:S02]  /*172d0*/  @!P1 LEA.HI.X.SX32 R18, R18, R10, 0x1, P2 ;  /* 0x0000000a12129211 */ /* 0x000fe400010f0eff */
[----:B------:R-:W-:-:S03]  /*172e0*/  @!P6 IADD3 R15, P2, R12, R11, RZ ;  /* 0x0000000b0c0fe210 */ /* 0x000fc60007f5e0ff */
[----:B------:R-:W-:Y:S01]  /*172f0*/  @!P5 IMAD R23, R2, R23, RZ ;  /* 0x000000170217d224 */ /* 0x000fe200078e02ff */
[----:B------:R-:W-:Y:S01]  /*17300*/  @!P6 LEA.HI.X.SX32 R12, R12, R10, 0x1, P2 ;  /* 0x0000000a0c0ce211 */ /* 0x000fe200010f0eff */
[----:B------:R-:W1:Y:S03]  /*17310*/  @!P0 LDC.64 R2, c[0x0][0x2b0] ;  /* 0x0000ac00ff028b82 */ /* 0x000e660000000a00 */
        /* <DEDUP_REMOVED lines=13> */
[----:B------:R-:W1:Y:S02]  /*173f0*/  @!P5 LDC.64 R2, c[0x0][0x2b0] ;  /* 0x0000ac00ff02db82 */ /* 0x000e640000000a00 */
[----:B-1----:R-:W-:-:S04]  /*17400*/  @!P5 LEA R2, P2, R11, R2, 0x2 ;  /* 0x000000020b02d211 */ /* 0x002fc800078410ff */
[----:B------:R-:W-:Y:S02]  /*17410*/  @!P5 LEA.HI.X R3, R11, R3, R10, 0x2, P2 ;  /* 0x000000030b03d211 */ /* 0x000fe400010f140a */
[----:B------:R-:W-:-:S13]  /*17420*/  ISETP.GE.AND P2, PT, R4, UR14, PT ;  /* 0x0000000e04007c0c */ /* 0x000fda000bf46270 */
[----:B------:R2:W-:Y:S04]  /*17430*/  @!P2 STG.E desc[UR20][R22.64], R16 ;  /* 0x000000101600a986 */ /* 0x0005e8000c101914 */
[----:B------:R2:W-:Y:S04]  /*17440*/  @!P6 STG.E desc[UR20][R18.64], R5 ;  /* 0x000000051200e986 */ /* 0x0005e8000c101914 */
[----:B------:R2:W-:Y:S02]  /*17450*/  @!P5 STG.E desc[UR20][R2.64], R6 ;  /* 0x000000060200d986 */ /* 0x0005e4000c101914 */
.L_x_233:
[----:B------:R-:W-:Y:S05]  /*17460*/  BSYNC B0 ;  /* 0x0000000000007941 */ /* 0x000fea0003800000 */
.L_x_232:
[----:B------:R1:W5:Y:S01]  /*17470*/  LDL R24, [R1+0x20] ;  /* 0x0000200001187983 */ /* 0x0003620000100800 */
[----:B------:R-:W-:Y:S01]  /*17480*/  SHF.R.S32.HI R4, RZ, 0x1f, R0 ;  /* 0x0000001fff047819 */ /* 0x000fe20000011400 */
[----:B--2---:R-:W-:Y:S01]  /*17490*/  VIADD R2, R8, 0x50 ;  /* 0x0000005008027836 */ /* 0x004fe20000000000 */
[----:B------:R-:W-:Y:S01]  /*174a0*/  IADD3 R18, P2, R0, UR10, RZ ;  /* 0x0000000a00127c10 */ /* 0x000fe2000ff5e0ff */
[----:B------:R-:W-:Y:S01]  /*174b0*/  ULDC.64 UR4, c[0x0][0x2a0] ;  /* 0x0000a80000047ab9 */ /* 0x000fe20000000a00 */
[----:B------:R-:W-:Y:S01]  /*174c0*/  SHF.R.S32.HI R5, RZ, 0x1f, R13 ;  /* 0x0000001fff057819 */ /* 0x000fe2000001140d */
[----:B------:R-:W-:Y:S01]  /*174d0*/  VIADD R3, R8, 0x40 ;  /* 0x0000004008037836 */ /* 0x000fe20000000000 */
[----:B------:R-:W-:Y:S01]  /*174e0*/  IADD3.X R19, R4, UR8, RZ, P2, !PT ;  /* 0x0000000804137c10 */ /* 0x000fe200097fe4ff */
[----:B------:R-:W-:Y:S01]  /*174f0*/  BSSY B0, `(.L_x_234) ;  /* 0x000001c000007945 */ /* 0x000fe20003800000 */
[----:B------:R-:W-:Y:S01]  /*17500*/  ISETP.GE.AND P2, PT, R2, UR14, PT ;  /* 0x0000000e02007c0c */ /* 0x000fe2000bf46270 */
[----:B------:R-:W-:Y:S01]  /*17510*/  IMAD R2, R5, UR4, RZ ;  /* 0x0000000405027c24 */ /* 0x000fe2000f8e02ff */
[----:B------:R-:W-:Y:S01]  /*17520*/  SHF.R.S32.HI R9, RZ, 0x1f, R8 ;  /* 0x0000001fff097819 */ /* 0x000fe20000011408 */
[----:B------:R-:W-:Y:S01]  /*17530*/  IMAD.WIDE.U32 R18, R13, UR4, R18 ;  /* 0x000000040d127c25 */ /* 0x000fe2000f8e0012 */
[----:B------:R1:W2:Y:S01]  /*17540*/  LDS.128 R4, [R252+0x4000] ;  /* 0x00400000fc047984 */ /* 0x0002a20000000c00 */
[----:B------:R-:W-:-:S02]  /*17550*/  MOV R17, UR16 ;  /* 0x0000001000117c02 */ /* 0x000fc40008000f00 */
[----:B------:R-:W-:Y:S01]  /*17560*/  IMAD R21, R13, UR5, R2 ;  /* 0x000000050d157c24 */ /* 0x000fe2000f8e0202 */
[----:B------:R-:W-:Y:S01]  /*17570*/  ISETP.GE.AND P5, PT, R3, UR14, PT ;  /* 0x0000000e03007c0c */ /* 0x000fe2000bfa6270 */
[----:B------:R1:W3:Y:S01]  /*17580*/  LDS.128 R12, [R252] ;  /* 0x00000000fc0c7984 */ /* 0x0002e20000000c00 */
[----:B------:R-:W-:Y:S02]  /*17590*/  IMAD.WIDE R16, R17, 0x80, R8 ;  /* 0x0000008011107825 */ /* 0x000fe400078e0208 */
[----:B------:R-:W-:Y:S02]  /*175a0*/  IADD3 R21, R19, R21, RZ ;  /* 0x0000001513157210 */ /* 0x000fe40007ffe0ff */
[----:B------:R-:W-:Y:S01]  /*175b0*/  VIADD R2, R8, 0x60 ;  /* 0x0000006008027836 */ /* 0x000fe20000000000 */
[----:B------:R-:W-:Y:S06]  /*175c0*/  @P0 BRA `(.L_x_235) ;  /* 0x0000000000380947 */ /* 0x000fec0003800000 */
[----:B------:R-:W-:Y:S01]  /*175d0*/  ULDC.64 UR4, c[0x0][0x298] ;  /* 0x0000a60000047ab9 */ /* 0x000fe20000000a00 */
[----:B------:R-:W-:Y:S02]  /*175e0*/  IMAD.MOV.U32 R20, RZ, RZ, R18 ;  /* 0x000000ffff147224 */ /* 0x000fe400078e0012 */
[----:B------:R-:W-:Y:S02]  /*175f0*/  IMAD R3, R17, UR4, RZ ;  /* 0x0000000411037c24 */ /* 0x000fe4000f8e02ff */
[----:B------:R-:W-:-:S04]  /*17600*/  IMAD.WIDE.U32 R10, R16, UR4, R20 ;  /* 0x00000004100a7c25 */ /* 0x000fc8000f8e0014 */
[----:B------:R-:W-:Y:S01]  /*17610*/  IMAD R3, R16, UR5, R3 ;  /* 0x0000000510037c24 */ /* 0x000fe2000f8e0203 */
[----:B------:R-:W-:Y:S02]  /*17620*/  ULDC.64 UR4, c[0x0][0x280] ;  /* 0x0000a00000047ab9 */ /* 0x000fe40000000a00 */
[----:B------:R-:W-:Y:S01]  /*17630*/  LEA R22, P0, R10, UR4, 0x1 ;  /* 0x000000040a167c11 */ /* 0x000fe2000f8008ff */
[----:B------:R-:W-:Y:S01]  /*17640*/  ULDC UR4, c[0x0][0x2d0] ;  /* 0x0000b40000047ab9 */ /* 0x000fe20000000800 */
[----:B------:R-:W-:Y:S02]  /*17650*/  IADD3 R3, R11, R3, RZ ;  /* 0x000000030b037210 */ /* 0x000fe40007ffe0ff */
[----:B------:R-:W-:Y:S02]  /*17660*/  ISETP.GE.AND P6, PT, R0, UR4, PT ;  /* 0x0000000400007c0c */ /* 0x000fe4000bfc6270 */
[----:B------:R-:W-:Y:S02]  /*17670*/  LEA.HI.X R23, R10, UR5, R3, 0x1, P0 ;  /* 0x000000050a177c11 */ /* 0x000fe400080f0c03 */
[----:B-----5:R-:W-:-:S09]  /*17680*/  ISETP.GE.AND P0, PT, R24, UR4, PT ;  /* 0x0000000418007c0c */ /* 0x020fd2000bf06270 */
[----:B---3--:R4:W-:Y:S04]  /*17690*/  @!P6 STG.E.128 desc[UR20][R22.64], R12 ;  /* 0x0000000c1600e986 */ /* 0x0089e8000c101d14 */
[----:B--2---:R4:W-:Y:S02]  /*176a0*/  @!P0 STG.E.128 desc[UR20][R22.64+0x80], R4 ;  /* 0x0000800416008986 */ /* 0x0049e4000c101d14 */
.L_x_235:
[----:B------:R-:W-:Y:S05]  /*176b0*/  BSYNC B0 ;  /* 0x0000000000007941 */ /* 0x000fea0003800000 */
.L_x_234:
[----:B------:R-:W-:Y:S01]  /*176c0*/  ISETP.GE.AND P0, PT, R2, UR14, PT ;  /* 0x0000000e02007c0c */ /* 0x000fe2000bf06270 */
[----:B--2-4-:R2:W4:Y:S01]  /*176d0*/  LDS.128 R4, [R252+0x4800] ;  /* 0x00480000fc047984 */ /* 0x0145220000000c00 */
[----:B------:R-:W-:Y:S01]  /*176e0*/  IADD3 R2, R8, 0x70, RZ ;  /* 0x0000007008027810 */ /* 0x000fe20007ffe0ff */
[----:B------:R-:W-:Y:S02]  /*176f0*/  BSSY B0, `(.L_x_236) ;  /* 0x0000014000007945 */ /* 0x000fe40003800000 */
[----:B------:R2:W1:Y:S02]  /*17700*/  LDS.128 R8, [R252+0x800] ;  /* 0x00080000fc087984 */ /* 0x0004640000000c00 */
[----:B------:R-:W-:Y:S05]  /*17710*/  @P4 BRA `(.L_x_237) ;  /* 0x0000000000444947 */ /* 0x000fea0003800000 */
[----:B---3--:R-:W-:Y:S01]  /*17720*/  IADD3 R12, P4, R16, 0x10, RZ ;  /* 0x00000010100c7810 */ /* 0x008fe20007f9e0ff */
[----:B------:R-:W-:Y:S01]  /*17730*/  ULDC.64 UR4, c[0x0][0x298] ;  /* 0x0000a60000047ab9 */ /* 0x000fe20000000a00 */
[----:B------:R-:W-:Y:S01]  /*17740*/  MOV R15, R21 ;  /* 0x00000015000f7202 */ /* 0x000fe20000000f00 */
[----:B------:R-:W-:Y:S02]  /*17750*/  IMAD.MOV.U32 R14, RZ, RZ, R18 ;  /* 0x000000ffff0e7224 */ /* 0x000fe400078e0012 */
[----:B------:R-:W-:Y:S02]  /*17760*/  IMAD.X R3, RZ, RZ, R17, P4 ;  /* 0x000000ffff037224 */ /* 0x000fe400020e0611 */
[----:B------:R-:W-:-:S04]  /*17770*/  IMAD.WIDE.U32 R14, R12, UR4, R14 ;  /* 0x000000040c0e7c25 */ /* 0x000fc8000f8e000e */
[----:B------:R-:W-:-:S04]  /*17780*/  IMAD R3, R3, UR4, RZ ;  /* 0x0000000403037c24 */ /* 0x000fc8000f8e02ff */
[----:B------:R-:W-:Y:S01]  /*17790*/  IMAD R3, R12, UR5, R3 ;  /* 0x000000050c037c24 */ /* 0x000fe2000f8e0203 */
[----:B------:R-:W-:Y:S02]  /*177a0*/  ULDC.64 UR4, c[0x0][0x280] ;  /* 0x0000a00000047ab9 */ /* 0x000fe40000000a00 */
[----:B------:R-:W-:Y:S01]  /*177b0*/  LEA R12, P4, R14, UR4, 0x1 ;  /* 0x000000040e0c7c11 */ /* 0x000fe2000f8808ff */
[----:B------:R-:W-:Y:S01]  /*177c0*/  IMAD.IADD R3, R15, 0x1, R3 ;  /* 0x000000010f037824 */ /* 0x000fe200078e0203 */
[----:B------:R-:W-:Y:S02]  /*177d0*/  ULDC UR4, c[0x0][0x2d0] ;  /* 0x0000b40000047ab9 */ /* 0x000fe40000000800 */
[----:B------:R-:W-:Y:S02]  /*177e0*/  ISETP.GE.AND P6, PT, R0, UR4, PT ;  /* 0x0000000400007c0c */ /* 0x000fe4000bfc6270 */
[----:B------:R-:W-:Y:S02]  /*177f0*/  LEA.HI.X R13, R14, UR5, R3, 0x1, P4 ;  /* 0x000000050e0d7c11 */ /* 0x000fe4000a0f0c03 */
[----:B-----5:R-:W-:-:S09]  /*17800*/  ISETP.GE.AND P4, PT, R24, UR4, PT ;  /* 0x0000000418007c0c */ /* 0x020fd2000bf86270 */
[----:B-1----:R1:W-:Y:S04]  /*17810*/  @!P6 STG.E.128 desc[UR20][R12.64], R8 ;  /* 0x000000080c00e986 */ /* 0x0023e8000c101d14 */
[----:B----4-:R1:W-:Y:S02]  /*17820*/  @!P4 STG.E.128 desc[UR20][R12.64+0x80], R4 ;  /* 0x000080040c00c986 */ /* 0x0103e4000c101d14 */
.L_x_237:
[----:B------:R-:W-:Y:S05]  /*17830*/  BSYNC B0 ;  /* 0x0000000000007941 */ /* 0x000fea0003800000 */
.L_x_236:
[----:B-1----:R1:W1:Y:S01]  /*17840*/  LDS.128 R8, [R252+0x1000] ;  /* 0x00100000fc087984 */ /* 0x0022620000000c00 */
[----:B------:R-:W-:Y:S01]  /*17850*/  BSSY B0, `(.L_x_238) ;  /* 0x0000015000007945 */ /* 0x000fe20003800000 */
[----:B------:R-:W-:Y:S02]  /*17860*/  ISETP.GE.AND P4, PT, R2, UR14, PT ;  /* 0x0000000e02007c0c */ /* 0x000fe4000bf86270 */
[----:B----4-:R4:W1:Y:S01]  /*17870*/  LDS.128 R4, [R252+0x5000] ;  /* 0x00500000fc047984 */ /* 0x0108620000000c00 */
[----:B------:R-:W-:Y:S10]  /*17880*/  @P3 BRA `(.L_x_239) ;  /* 0x0000000000443947 */ /* 0x000ff40003800000 */
[----:B------:R-:W-:Y:S01]  /*17890*/  IADD3 R3, P3, R16, 0x20, RZ ;  /* 0x0000002010037810 */ /* 0x000fe20007f7e0ff */
[----:B------:R-:W-:Y:S01]  /*178a0*/  ULDC.64 UR4, c[0x0][0x298] ;  /* 0x0000a60000047ab9 */ /* 0x000fe20000000a00 */
[----:B---3--:R-:W-:Y:S01]  /*178b0*/  MOV R13, R21 ;  /* 0x00000015000d7202 */ /* 0x008fe20000000f00 */
        /* <DEDUP_REMOVED lines=13> */
[----:B------:R1:W-:Y:S02]  /*17990*/  @!P3 STG.E.128 desc[UR20][R14.64+0x80], R4 ;  /* 0x000080040e00b986 */ /* 0x0003e4000c101d14 */
.L_x_239:
[----:B------:R-:W-:Y:S05]  /*179a0*/  BSYNC B0 ;  /* 0x0000000000007941 */ /* 0x000fea0003800000 */
.L_x_238:
[----:B-1----:R1:W1:Y:S01]  /*179b0*/  LDS.128 R8, [R252+0x1800] ;  /* 0x00180000fc087984 */ /* 0x0022620000000c00 */
[----:B------:R-:W-:Y:S03]  /*179c0*/  BSSY B0, `(.L_x_240) ;  /* 0x0000014000007945 */ /* 0x000fe60003800000 */
[----:B------:R1:W1:Y:S01]  /*179d0*/  LDS.128 R4, [R252+0x5800] ;  /* 0x00580000fc047984 */ /* 0x0002620000000c00 */
[----:B------:R-:W-:Y:S05]  /*179e0*/  @P1 BRA `(.L_x_241) ;  /* 0x0000000000441947 */ /* 0x000fea0003800000 */
[----:B------:R-:W-:Y:S01]  /*179f0*/  IADD3 R3, P1, R16, 0x30, RZ ;  /* 0x0000003010037810 */ /* 0x000fe20007f3e0ff */
[----:B------:R-:W-:Y:S01]  /*17a00*/  ULDC.64 UR4, c[0x0][0x298] ;  /* 0x0000a60000047ab9 */ /* 0x000fe20000000a00 */
[----:B---3--:R-:W-:Y:S01]  /*17a10*/  MOV R13, R21 ;  /* 0x00000015000d7202 */ /* 0x008fe20000000f00 */
[----:B------:R-:W-:Y:S01]  /*17a20*/  IMAD.MOV.U32 R12, RZ, RZ, R18 ;  /* 0x000000ffff0c7224 */ /* 0x000fe200078e0012 */
[----:B------:R-:W-:Y:S01]  /*17a30*/  ULDC UR6, c[0x0][0x2d0] ;  /* 0x0000b40000067ab9 */ /* 0x000fe20000000800 */
[----:B------:R-:W-:Y:S01]  /*17a40*/  IMAD.X R2, RZ, RZ, R17, P1 ;  /* 0x000000ffff027224 */ /* 0x000fe200008e0611 */
[----:B------:R-:W-:Y:S01]  /*17a50*/  ISETP.GE.AND P3, PT, R0, UR6, PT ;  /* 0x0000000600007c0c */ /* 0x000fe2000bf66270 */
[----:B------:R-:W-:Y:S01]  /*17a60*/  IMAD.WIDE.U32 R12, R3, UR4, R12 ;  /* 0x00000004030c7c25 */ /* 0x000fe2000f8e000c */
[----:B-----5:R-:W-:-:S03]  /*17a70*/  ISETP.GE.AND P1, PT, R24, UR6, PT ;  /* 0x0000000618007c0c */ /* 0x020fc6000bf26270 */
[----:B------:R-:W-:-:S04]  /*17a80*/  IMAD R2, R2, UR4, RZ ;  /* 0x0000000402027c24 */ /* 0x000fc8000f8e02ff */
[----:B------:R-:W-:Y:S01]  /*17a90*/  IMAD R2, R3, UR5, R2 ;  /* 0x0000000503027c24 */ /* 0x000fe2000f8e0202 */
[----:B------:R-:W-:Y:S02]  /*17aa0*/  ULDC.64 UR4, c[0x0][0x280] ;  /* 0x0000a00000047ab9 */ /* 0x000fe40000000a00 */
[----:B------:R-:W-:Y:S01]  /*17ab0*/  LEA R14, P6, R12, UR4, 0x1 ;  /* 0x000000040c0e7c11 */ /* 0x000fe2000f8c08ff */
[----:B------:R-:W-:-:S05]  /*17ac0*/  IMAD.IADD R2, R13, 0x1, R2 ;  /* 0x000000010d027824 */ /* 0x000fca00078e0202 */
[----:B------:R-:W-:-:S05]  /*17ad0*/  LEA.HI.X R15, R12, UR5, R2, 0x1, P6 ;  /* 0x000000050c0f7c11 */ /* 0x000fca000b0f0c02 */
[----:B-1----:R1:W-:Y:S04]  /*17ae0*/  @!P3 STG.E.128 desc[UR20][R14.64], R8 ;  /* 0x000000080e00b986 */ /* 0x0023e8000c101d14 */
[----:B------:R1:W-:Y:S02]  /*17af0*/  @!P1 STG.E.128 desc[UR20][R14.64+0x80], R4 ;  /* 0x000080040e009986 */ /* 0x0003e4000c101d14 */
.L_x_241:
[----:B------:R-:W-:Y:S05]  /*17b00*/  BSYNC B0 ;  /* 0x0000000000007941 */ /* 0x000fea0003800000 */
.L_x_240:
        /* <DEDUP_REMOVED lines=21> */
.L_x_243:
[----:B------:R-:W-:Y:S05]  /*17c60*/  BSYNC B0 ;  /* 0x0000000000007941 */ /* 0x000fea0003800000 */
.L_x_242:
        /* <DEDUP_REMOVED lines=21> */
.L_x_245:
[----:B------:R-:W-:Y:S05]  /*17dc0*/  BSYNC B0 ;  /* 0x0000000000007941 */ /* 0x000fea0003800000 */
.L_x_244:
        /* <DEDUP_REMOVED lines=21> */
.L_x_247:
[----:B------:R-:W-:Y:S05]  /*17f20*/  BSYNC B0 ;  /* 0x0000000000007941 */ /* 0x000fea0003800000 */
.L_x_246:
[----:B-1----:R1:W1:Y:S01]  /*17f30*/  LDS.128 R4, [R252+0x7800] ;  /* 0x00780000fc047984 */ /* 0x0022620000000c00 */
[----:B------:R-:W-:Y:S05]  /*17f40*/  @P4 EXIT ;  /* 0x000000000000494d */ /* 0x000fea0003800000 */
[----:B------:R-:W-:Y:S01]  /*17f50*/  IADD3 R2, P0, R16, 0x70, RZ ;  /* 0x0000007010027810 */ /* 0x000fe20007f1e0ff */
[----:B------:R-:W-:Y:S01]  /*17f60*/  ULDC.64 UR4, c[0x0][0x298] ;  /* 0x0000a60000047ab9 */ /* 0x000fe20000000a00 */
[----:B------:R-:W-:Y:S01]  /*17f70*/  MOV R9, R21 ;  /* 0x0000001500097202 */ /* 0x000fe20000000f00 */
        /* <DEDUP_REMOVED lines=12> */
[----:B------:R1:W-:Y:S01]  /*18040*/  @!P1 STG.E.128 desc[UR20][R2.64], R32 ;  /* 0x0000002002009986 */ /* 0x0003e2000c101d14 */
[----:B------:R-:W-:Y:S05]  /*18050*/  @P0 EXIT ;  /* 0x000000000000094d */ /* 0x000fea0003800000 */
[----:B-1----:R-:W-:Y:S01]  /*18060*/  STG.E.128 desc[UR20][R2.64+0x80], R4 ;  /* 0x0000800402007986 */ /* 0x002fe2000c101d14 */
[----:B------:R-:W-:Y:S05]  /*18070*/  EXIT ;  /* 0x000000000000794d */ /* 0x000fea0003800000 */
.L_x_180:
[----:B------:R-:W-:Y:S01]  /*18080*/  UISETP.NE.AND UP0, UPT, UR15, -0x1, UPT ;  /* 0xffffffff0f00788c */ /* 0x000fe2000bf05270 */
[----:B------:R-:W-:Y:S01]  /*18090*/  SHF.R.S32.HI R3, RZ, 0x1f, R124 ;  /* 0x0000001fff037819 */ /* 0x000fe2000001147c */
[----:B------:R-:W-:Y:S01]  /*180a0*/  ULDC.U8 UR8, c[0x0][0x3d9] ;  /* 0x0000f64000087ab9 */ /* 0x000fe20000000000 */
[----:B------:R-:W-:Y:S01]  /*180b0*/  ULDC.U8 UR10, c[0x0][0x3d8] ;  /* 0x0000f600000a7ab9 */ /* 0x000fe20000000000 */
[----:B------:R-:W-:Y:S01]  /*180c0*/  UISETP.NE.AND UP2, UPT, UR8, URZ, UPT ;  /* 0x0000003f0800728c */ /* 0x000fe2000bf45270 */
[----:B------:R-:W-:Y:S01]  /*180d0*/  LEA.HI R18, R3, R124, RZ, 0x3 ;  /* 0x0000007c03127211 */ /* 0x000fe200078f18ff */
[----:B------:R-:W-:Y:S01]  /*180e0*/  UISETP.NE.AND UP3, UPT, UR10, URZ, UPT ;  /* 0x0000003f0a00728c */ /* 0x000fe2000bf65270 */
[----:B------:R-:W-:Y:S01]  /*180f0*/  IMAD.U32 R17, RZ, RZ, UR16 ;  /* 0x00000010ff117e24 */ /* 0x000fe2000f8e00ff */
[----:B------:R-:W-:Y:S01]  /*18100*/  UIADD3 UR17, -UR22, UR17, URZ ;  /* 0x0000001116117290 */ /* 0x000fe2000fffe13f */
[----:B------:R-:W-:Y:S01]  /*18110*/  LOP3.LUT R3, R18, 0xfffffff8, RZ, 0xc0, !PT ;  /* 0xfffffff812037812 */ /* 0x000fe200078ec0ff */
[----:B------:R-:W-:Y:S01]  /*18120*/  UISETP.NE.OR UP3, UPT, UR8, URZ, !UP3 ;  /* 0x0000003f0800728c */ /* 0x000fe2000df65670 */
[----:B------:R-:W-:Y:S01]  /*18130*/  SHF.R.S32.HI R18, RZ, 0x3, R18 ;  /* 0x00000003ff127819 */ /* 0x000fe20000011412 */
[----:B------:R-:W-:Y:S01]  /*18140*/  @!UP0 USHF.R.S32.HI UR9, URZ, 0x1f, UR11 ;  /* 0x0000001f3f098899 */ /* 0x000fe2000801140b */
[----:B------:R-:W-:Y:S01]  /*18150*/  BSSY B0, `(.L_x_248) ;  /* 0x000004a000007945 */ /* 0x000fe20003800000 */
[----:B------:R-:W-:Y:S01]  /*18160*/  @UP0 ULDC.64 UR6, c[0x0][0x298] ;  /* 0x0000a60000060ab9 */ /* 0x000fe20000000a00 */
[----:B------:R-:W-:Y:S01]  /*18170*/  @!UP0 ULDC.64 UR4, c[0x0][0x290] ;  /* 0x0000a40000048ab9 */ /* 0x000fe20000000a00 */
[----:B------:R-:W-:Y:S01]  /*18180*/  @UP0 UIMAD.WIDE.U32 UR12, UR15, UR6, URZ ;  /* 0x000000060f0c02a5 */ /* 0x000fe2000f8e003f */
[----:B------:R-:W-:Y:S01]  /*18190*/  IMAD.IADD R124, R124, 0x1, -R3 ;  /* 0x000000017c7c7824 */ /* 0x000fe200078e0a03 */
[----:B------:R-:W-:Y:S01]  /*181a0*/  @!UP0 UIMAD UR6, UR9, UR4, URZ ;  /* 0x00000004090682a4 */ /* 0x000fe2000f8e023f */
[----:B------:R-:W-:Y:S01]  /*181b0*/  ISETP.GE.AND P4, PT, R18, UR17, PT ;  /* 0x0000001112007c0c */ /* 0x000fe2000bf86270 */
[----:B------:R-:W-:Y:S01]  /*181c0*/  @!UP0 UIMAD.WIDE.U32 UR18, UR11, UR4, URZ ;  /* 0x000000040b1282a5 */ /* 0x000fe2000f8e003f */
[----:B------:R-:W-:Y:S01]  /*181d0*/  IMAD.SHL.U32 R9, R124, 0x8, RZ ;  /* 0x000000087c097824 */ /* 0x000fe200078e00ff */
[----:B------:R-:W-:Y:S01]  /*181e0*/  @!UP0 UIMAD UR6, UR11, UR5, UR6 ;  /* 0x000000050b0682a4 */ /* 0x000fe2000f8e0206 */
[----:B------:R-:W-:Y:S01]  /*181f0*/  SHF.R.S32.HI R19, RZ, 0x1f, R18 ;  /* 0x0000001fff137819 */ /* 0x000fe20000011412 */
[----:B------:R-:W-:Y:S01]  /*18200*/  @UP0 UIMAD UR7, UR15, UR7, UR13 ;  /* 0x000000070f0702a4 */ /* 0x000fe2000f8e020d */
[C---:B------:R-:W-:Y:S01]  /*18210*/  VIADD R7, R18.reuse, 0x10 ;  /* 0x0000001012077836 */ /* 0x040fe20000000000 */
[----:B------:R-:W-:Y:S01]  /*18220*/  @!UP0 UIADD3 UR7, UR19, UR6, URZ ;  /* 0x0000000613078290 */ /* 0x000fe2000fffe03f */
[C---:B------:R-:W-:Y:S01]  /*18230*/  VIADD R6, R18.reuse, 0x20 ;  /* 0x0000002012067836 */ /* 0x040fe20000000000 */
[----:B------:R-:W-:Y:S01]  /*18240*/  @!UP0 UMOV UR12, UR18 ;  /* 0x00000012000c8c82 */ /* 0x000fe20008000000 */
[----:B------:R-:W-:Y:S01]  /*18250*/  UISETP.NE.AND UP0, UPT, UR10, URZ, !UP2 ;  /* 0x0000003f0a00728c */ /* 0x000fe2000d705270 */
[C---:B------:R-:W-:Y:S01]  /*18260*/  IADD3 R2, P0, R9.reuse, UR12, RZ ;  /* 0x0000000c09027c10 */ /* 0x040fe2000ff1e0ff */
[----:B------:R-:W-:Y:S01]  /*18270*/  @UP2 ULDC.64 UR4, c[0x0][0x2c0] ;  /* 0x0000b00000042ab9 */ /* 0x000fe20000000a00 */
[----:B------:R-:W-:Y:S01]  /*18280*/  USHF.R.S32.HI UR9, URZ, 0x1f, UR24 ;  /* 0x0000001f3f097899 */ /* 0x000fe20008011418 */
[----:B------:R-:W-:Y:S01]  /*18290*/  VIADD R5, R18, 0x30 ;  /* 0x0000003012057836 */ /* 0x000fe20000000000 */
[----:B------:R-:W-:Y:S01]  /*182a0*/  @UP2 UIMAD UR13, UR5, UR4, URZ ;  /* 0x00000004050d22a4 */ /* 0x000fe2000f8e023f */
[----:B------:R-:W-:Y:S01]  /*182b0*/  LEA.HI.X.SX32 R3, R9, UR7, 0x1, P0 ;  /* 0x0000000709037c11 */ /* 0x000fe200080f0eff */
[----:B------:R-:W-:Y:S01]  /*182c0*/  UISETP.NE.OR UP1, UPT, UR15, -0x1, UP3 ;  /* 0xffffffff0f00788c */ /* 0x000fe20009f25670 */
[----:B------:R-:W-:Y:S01]  /*182d0*/  ISETP.NE.AND P1, PT, R124, RZ, PT ;  /* 0x000000ff7c00720c */ /* 0x000fe20003f25270 */
[----:B------:R-:W-:Y:S01]  /*182e0*/  ULDC.64 UR4, c[0x0][0x2a0] ;  /* 0x0000a80000047ab9 */ /* 0x000fe20000000a00 */
[----:B------:R-:W-:Y:S01]  /*182f0*/  @!UP2 ULDC UR6, c[0x0][0x270] ;  /* 0x00009c000006aab9 */ /* 0x000fe20000000800 */
[----:B------:R-:W-:Y:S01]  /*18300*/  UIMAD UR9, UR9, UR4, URZ ;  /* 0x00000004090972a4 */ /* 0x000fe2000f8e023f */
[----:B------:R-:W-:Y:S01]  /*18310*/  IMAD.U32 R12, RZ, RZ, UR4 ;  /* 0x00000004ff0c7e24 */ /* 0x000fe2000f8e00ff */
[----:B------:R-:W-:Y:S01]  /*18320*/  @UP2 UMOV UR8, 0x1 ;  /* 0x0000000100082882 */ /* 0x000fe20000000000 */
[----:B------:R-:W-:Y:S01]  /*18330*/  @!UP2 ULDC UR4, c[0x0][0x2c4] ;  /* 0x0000b1000004aab9 */ /* 0x000fe20000000800 */
[----:B------:R-:W-:Y:S01]  /*18340*/  @UP0 ULDC UR4, c[0x0][0x2e4] ;  /* 0x0000b90000040ab9 */ /* 0x000fe20000000800 */
[----:B------:R-:W-:Y:S01]  /*18350*/  @!UP3 ULDC UR7, c[0x0][0x2c4] ;  /* 0x0000b1000007bab9 */ /* 0x000fe20000000800 */
[----:B------:R-:W-:Y:S01]  /*18360*/  @!UP2 UIMAD UR8, UR4, UR6, URZ ;  /* 0x000000060408a2a4 */ /* 0x000fe2000f8e023f */
[----:B------:R-:W-:Y:S01]  /*18370*/  IMAD.WIDE.U32 R12, R12, UR24, R2 ;  /* 0x000000180c0c7c25 */ /* 0x000fe2000f8e0002 */
[----:B------:R-:W-:Y:S01]  /*18380*/  UIMAD UR5, UR24, UR5, UR9 ;  /* 0x00000005180572a4 */ /* 0x000fe2000f8e0209 */
[----:B------:R-:W-:Y:S01]  /*18390*/  ISETP.GE.AND P0, PT, R7, UR17, PT ;  /* 0x0000001107007c0c */ /* 0x000fe2000bf06270 */
[----:B------:R-:W-:Y:S01]  /*183a0*/  UIMAD UR8, UR11, UR8, URZ ;  /* 0x000000080b0872a4 */ /* 0x000fe2000f8e023f */
[----:B------:R-:W-:Y:S01]  /*183b0*/  ISETP.GE.AND P3, PT, R6, UR17, PT ;  /* 0x0000001106007c0c */ /* 0x000fe2000bf66270 */
[----:B------:R-:W-:Y:S01]  /*183c0*/  @!UP1 UIMAD UR15, UR11, UR7, URZ ;  /* 0x000000070b0f92a4 */ /* 0x000fe2000f8e023f */
[----:B------:R-:W-:Y:S01]  /*183d0*/  ISETP.GE.AND P2, PT, R5, UR17, PT ;  /* 0x0000001105007c0c */ /* 0x000fe2000bf46270 */
[----:B------:R-:W-:Y:S01]  /*183e0*/  @UP2 ULDC UR9, c[0x0][0x2c0] ;  /* 0x0000b00000092ab9 */ /* 0x000fe20000000800 */
[----:B------:R-:W-:Y:S01]  /*183f0*/  USEL UR8, UR8, URZ, UP3 ;  /* 0x0000003f08087287 */ /* 0x000fe20009800000 */
[----:B------:R-:W-:Y:S01]  /*18400*/  VIADD R15, R13, UR5 ;  /* 0x000000050d0f7c36 */ /* 0x000fe20008000000 */
[----:B------:R-:W-:Y:S01]  /*18410*/  @!UP2 UMOV UR9, 0x1 ;  /* 0x000000010009a882 */ /* 0x000fe20000000000 */
[----:B------:R-:W-:Y:S01]  /*18420*/  @!UP2 UMOV UR13, UR4 ;  /* 0x00000004000dac82 */ /* 0x000fe20008000000 */
[----:B------:R-:W-:Y:S01]  /*18430*/  UIMAD UR6, UR22, UR9, URZ ;  /* 0x00000009160672a4 */ /* 0x000fe2000f8e023f */
[----:B------:R-:W-:Y:S01]  /*18440*/  IMAD.WIDE R16, R17, 0x80, R18 ;  /* 0x0000008011107825 */ /* 0x000fe200078e0212 */
[----:B------:R-:W-:Y:S01]  /*18450*/  UIMAD UR13, UR24, UR13, UR8 ;  /* 0x0000000d180d72a4 */ /* 0x000fe2000f8e0208 */
[----:B------:R-:W-:Y:S01]  /*18460*/  UMOV UR26, URZ ;  /* 0x0000003f001a7c82 */ /* 0x000fe20008000000 */
[----:B------:R-:W-:Y:S01]  /*18470*/  @!UP3 UMOV UR26, UR15 ;  /* 0x0000000f001abc82 */ /* 0x000fe20008000000 */
[----:B------:R-:W-:Y:S01]  /*18480*/  UMOV UR27, URZ ;  /* 0x0000003f001b7c82 */ /* 0x000fe20008000000 */
[----:B------:R-:W-:Y:S01]  /*18490*/  USHF.R.S32.HI UR4, URZ, 0x1f, UR6 ;  /* 0x0000001f3f047899 */ /* 0x000fe20008011406 */
[----:B------:R-:W-:Y:S01]  /*184a0*/  VIADD R4, R18, 0x40 ;  /* 0x0000004012047836 */ /* 0x000fe20000000000 */
[----:B------:R-:W-:Y:S01]  /*184b0*/  @!UP3 USHF.R.S32.HI UR27, URZ, 0x1f, UR15 ;  /* 0x0000001f3f1bb899 */ /* 0x000fe2000801140f */
[----:B------:R-:W-:Y:S01]  /*184c0*/  VIADD R8, R9, 0x40 ;  /* 0x0000004009087836 */ /* 0x000fe20000000000 */
[----:B------:R-:W-:-:S02]  /*184d0*/  USHF.R.S32.HI UR7, URZ, 0x1f, UR13 ;  /* 0x0000001f3f077899 */ /* 0x000fc4000801140d */
[----:B------:R-:W-:-:S04]  /*184e0*/  UIADD3 UR6, UP1, UP0, UR6, UR26, UR13 ;  /* 0x0000001a06067290 */ /* 0x000fc8000f83e00d */
[----:B------:R-:W-:Y:S01]  /*184f0*/  UIADD3.X UR26, UR4, UR27, UR7, UP1, UP0 ;  /* 0x0000001b041a7290 */ /* 0x000fe20008fe0407 */
[----:B------:R-:W-:Y:S11]  /*18500*/  @P4 BRA `(.L_x_249) ;  /* 0x0000000000384947 */ /* 0x000ff60003800000 */
[----:B------:R-:W-:Y:S01]  /*18510*/  ULDC.64 UR4, c[0x0][0x298] ;  /* 0x0000a60000047ab9 */ /* 0x000fe20000000a00 */
[----:B------:R-:W-:Y:S01]  /*18520*/  IMAD.MOV.U32 R14, RZ, RZ, R12 ;  /* 0x000000ffff0e7224 */ /* 0x000fe200078e000c */
[----:B------:R-:W-:Y:S01]  /*18530*/  ULDC UR7, c[0x0][0x2d0] ;  /* 0x0000b40000077ab9 */ /* 0x000fe20000000800 */
[----:B------:R-:W-:Y:S01]  /*18540*/  IMAD R3, R17, UR4, RZ ;  /* 0x0000000411037c24 */ /* 0x000fe2000f8e02ff */
[----:B------:R-:W-:Y:S01]  /*18550*/  ISETP.GE.AND P5, PT, R9, UR7, PT ;  /* 0x0000000709007c0c */ /* 0x000fe2000bfa6270 */
[----:B------:R-:W-:Y:S01]  /*18560*/  IMAD.WIDE.U32 R10, R16, UR4, R14 ;  /* 0x00000004100a7c25 */ /* 0x000fe2000f8e000e */
[----:B------:R-:W-:-:S03]  /*18570*/  ISETP.GE.AND P4, PT, R8, UR7, PT ;  /* 0x0000000708007c0c */ /* 0x000fc6000bf86270 */
[----:B------:R-:W-:Y:S01]  /*18580*/  IMAD R0, R16, UR5, R3 ;  /* 0x0000000510007c24 */ /* 0x000fe2000f8e0203 */
[----:B------:R-:W-:Y:S02]  /*18590*/  ULDC.64 UR4, c[0x0][0x280] ;  /* 0x0000a00000047ab9 */ /* 0x000fe40000000a00 */
[----:B------:R-:W-:Y:S02]  /*185a0*/  LEA R2, P6, R10, UR4, 0x1 ;  /* 0x000000040a027c11 */ /* 0x000fe4000f8c08ff */
[----:B------:R-:W-:-:S04]  /*185b0*/  IADD3 R0, R11, R0, RZ ;  /* 0x000000000b007210 */ /* 0x000fc80007ffe0ff */
[----:B------:R-:W-:-:S05]  /*185c0*/  LEA.HI.X R3, R10, UR5, R0, 0x1, P6 ;  /* 0x000000050a037c11 */ /* 0x000fca000b0f0c00 */
[----:B------:R1:W-:Y:S04]  /*185d0*/  @!P5 STG.E.128 desc[UR20][R2.64], RZ ;  /* 0x000000ff0200d986 */ /* 0x0003e8000c101d14 */
[----:B------:R1:W-:Y:S02]  /*185e0*/  @!P4 STG.E.128 desc[UR20][R2.64+0x80], RZ ;  /* 0x000080ff0200c986 */ /* 0x0003e4000c101d14 */
.L_x_249:
[----:B------:R-:W-:Y:S05]  /*185f0*/  BSYNC B0 ;  /* 0x0000000000007941 */ /* 0x000fea0003800000 */
.L_x_248:
[----:B------:R-:W-:Y:S01]  /*18600*/  BSSY B0, `(.L_x_250) ;  /* 0x0000015000007945 */ /* 0x000fe20003800000 */
[----:B------:R-:W-:Y:S02]  /*18610*/  ISETP.GE.AND P4, PT, R4, UR17, PT ;  /* 0x0000001104007c0c */ /* 0x000fe4000bf86270 */
[----:B-1----:R-:W-:Y:S01]  /*18620*/  IADD3 R3, R18, 0x50, RZ ;  /* 0x0000005012037810 */ /* 0x002fe20007ffe0ff */
[----:B------:R-:W-:Y:S05]  /*18630*/  @P0 BRA `(.L_x_251) ;  /* 0x0000000000440947 */ /* 0x000fea0003800000 */
        /* <DEDUP_REMOVED lines=8> */
[----:B------:R-:W-:-:S03]  /*186c0*/  ISETP.GE.AND P0, PT, R8, UR7, PT ;  /* 0x0000000708007c0c */ /* 0x000fc6000bf06270 */
[----:B------:R-:W-:-:S04]  /*186d0*/  IMAD R0, R0, UR4, RZ ;  /* 0x0000000400007c24 */ /* 0x000fc8000f8e02ff */
[----:B------:R-:W-:Y:S01]  /*186e0*/  IMAD R0, R11, UR5, R0 ;  /* 0x000000050b007c24 */ /* 0x000fe2000f8e0200 */
[----:B------:R-:W-:Y:S02]  /*186f0*/  ULDC.64 UR4, c[0x0][0x280] ;  /* 0x0000a00000047ab9 */ /* 0x000fe40000000a00 */
[----:B------:R-:W-:Y:S01]  /*18700*/  LEA R10, P6, R20, UR4, 0x1 ;  /* 0x00000004140a7c11 */ /* 0x000fe2000f8c08ff */
[----:B------:R-:W-:-:S05]  /*18710*/  IMAD.IADD R0, R21, 0x1, R0 ;  /* 0x0000000115007824 */ /* 0x000fca00078e0200 */
[----:B------:R-:W-:-:S05]  /*18720*/  LEA.HI.X R11, R20, UR5, R0, 0x1, P6 ;  /* 0x00000005140b7c11 */ /* 0x000fca000b0f0c00 */
[----:B------:R1:W-:Y:S04]  /*18730*/  @!P5 STG.E.128 desc[UR20][R10.64], RZ ;  /* 0x000000ff0a00d986 */ /* 0x0003e8000c101d14 */
[----:B------:R1:W-:Y:S02]  /*18740*/  @!P0 STG.E.128 desc[UR20][R10.64+0x80], RZ ;  /* 0x000080ff0a008986 */ /* 0x0003e4000c101d14 */
.L_x_251:
[----:B------:R-:W-:Y:S05]  /*18750*/  BSYNC B0 ;  /* 0x0000000000007941 */ /* 0x000fea0003800000 */
.L_x_250:
[----:B------:R-:W-:Y:S01]  /*18760*/  BSSY B0, `(.L_x_252) ;  /* 0x0000015000007945 */ /* 0x000fe20003800000 */
[----:B------:R-:W-:Y:S02]  /*18770*/  ISETP.GE.AND P0, PT, R3, UR17, PT ;  /* 0x0000001103007c0c */ /* 0x000fe4000bf06270 */
[----:B------:R-:W-:Y:S01]  /*18780*/  IADD3 R2, R18, 0x60, RZ ;  /* 0x0000006012027810 */ /* 0x000fe20007ffe0ff */
[----:B------:R-:W-:Y:S05]  /*18790*/  @P3 BRA `(.L_x_253) ;  /* 0x0000000000443947 */ /* 0x000fea0003800000 */
[----:B-1----:R-:W-:Y:S01]  /*187a0*/  IADD3 R11, P3, R16, 0x20, RZ ;  /* 0x00000020100b7810 */ /* 0x002fe20007f7e0ff */
        /* <DEDUP_REMOVED lines=16> */
.L_x_253:
[----:B------:R-:W-:Y:S05]  /*188b0*/  BSYNC B0 ;  /* 0x0000000000007941 */ /* 0x000fea0003800000 */
.L_x_252:
[----:B------:R-:W-:Y:S01]  /*188c0*/  BSSY B0, `(.L_x_254) ;  /* 0x0000015000007945 */ /* 0x000fe20003800000 */
[----:B------:R-:W-:Y:S02]  /*188d0*/  ISETP.GE.AND P3, PT, R2, UR17, PT ;  /* 0x0000001102007c0c */ /* 0x000fe4000bf66270 */
[----:B------:R-:W-:Y:S01]  /*188e0*/  IADD3 R0, R18, 0x70, RZ ;  /* 0x0000007012007810 */ /* 0x000fe20007ffe0ff */
[----:B------:R-:W-:Y:S05]  /*188f0*/  @P2 BRA `(.L_x_255) ;  /* 0x0000000000442947 */ /* 0x000fea0003800000 */
[----:B-12---:R-:W-:Y:S01]  /*18900*/  IADD3 R11, P2, R16, 0x30, RZ ;  /* 0x00000030100b7810 */ /* 0x006fe20007f5e0ff */
        /* <DEDUP_REMOVED lines=16> */
.L_x_255:
[----:B------:R-:W-:Y:S05]  /*18a10*/  BSYNC B0 ;  /* 0x0000000000007941 */ /* 0x000fea0003800000 */
.L_x_254:
[----:B------:R-:W-:Y:S01]  /*18a20*/  BSSY B0, `(.L_x_256) ;  /* 0x0000014000007945 */ /* 0x000fe20003800000 */
[----:B------:R-:W-:-:S03]  /*18a30*/  ISETP.GE.AND P2, PT, R0, UR17, PT ;  /* 0x0000001100007c0c */ /* 0x000fc6000bf46270 */
[----:B------:R-:W-:Y:S10]  /*18a40*/  @P4 BRA `(.L_x_257) ;  /* 0x0000000000444947 */ /* 0x000ff40003800000 */
        /* <DEDUP_REMOVED lines=12> */
[----:B---3--:R-:W-:Y:S01]  /*18b10*/  LEA R22, P6, R20, UR4, 0x1 ;  /* 0x0000000414167c11 */ /* 0x008fe2000f8c08ff */
[----:B------:R-:W-:-:S05]  /*18b20*/  IMAD.IADD R10, R21, 0x1, R10 ;  /* 0x00000001150a7824 */ /* 0x000fca00078e020a */
[----:B------:R-:W-:-:S05]  /*18b30*/  LEA.HI.X R23, R20, UR5, R10, 0x1, P6 ;  /* 0x0000000514177c11 */ /* 0x000fca000b0f0c0a */
[----:B------:R4:W-:Y:S04]  /*18b40*/  @!P5 STG.E.128 desc[UR20][R22.64], RZ ;  /* 0x000000ff1600d986 */ /* 0x0009e8000c101d14 */
[----:B------:R4:W-:Y:S02]  /*18b50*/  @!P4 STG.E.128 desc[UR20][R22.64+0x80], RZ ;  /* 0x000080ff1600c986 */ /* 0x0009e4000c101d14 */
.L_x_257:
[----:B------:R-:W-:Y:S05]  /*18b60*/  BSYNC B0 ;  /* 0x0000000000007941 */ /* 0x000fea0003800000 */
.L_x_256:
[----:B------:R-:W-:Y:S01]  /*18b70*/  BSSY B0, `(.L_x_258) ;  /* 0x0000014000007945 */ /* 0x000fe20003800000 */
[----:B------:R-:W-:-:S03]  /*18b80*/  ISETP.GE.OR P5, PT, R18, UR17, P1 ;  /* 0x0000001112007c0c */ /* 0x000fc60008fa6670 */
        /* <DEDUP_REMOVED lines=13> */
[----:B---34-:R-:W-:Y:S01]  /*18c60*/  LEA R22, P6, R20, UR4, 0x1 ;  /* 0x0000000414167c11 */ /* 0x018fe2000f8c08ff */
[----:B------:R-:W-:-:S05]  /*18c70*/  IMAD.IADD R10, R21, 0x1, R10 ;  /* 0x00000001150a7824 */ /* 0x000fca00078e020a */
[----:B------:R-:W-:-:S05]  /*18c80*/  LEA.HI.X R23, R20, UR5, R10, 0x1, P6 ;  /* 0x0000000514177c11 */ /* 0x000fca000b0f0c0a */
[----:B------:R1:W-:Y:S04]  /*18c90*/  @!P4 STG.E.128 desc[UR20][R22.64], RZ ;  /* 0x000000ff1600c986 */ /* 0x0003e8000c101d14 */
[----:B------:R1:W-:Y:S02]  /*18ca0*/  @!P0 STG.E.128 desc[UR20][R22.64+0x80], RZ ;  /* 0x000080ff16008986 */ /* 0x0003e4000c101d14 */
.L_x_259:
[----:B------:R-:W-:Y:S05]  /*18cb0*/  BSYNC B0 ;  /* 0x0000000000007941 */ /* 0x000fea0003800000 */
.L_x_258:
        /* <DEDUP_REMOVED lines=20> */
.L_x_261:
[----:B------:R-:W-:Y:S05]  /*18e00*/  BSYNC B0 ;  /* 0x0000000000007941 */ /* 0x000fea0003800000 */
.L_x_260:
[----:B------:R-:W-:Y:S01]  /*18e10*/  BSSY B0, `(.L_x_262) ;  /* 0x0000013000007945 */ /* 0x000fe20003800000 */
[----:B------:R-:W-:-:S03]  /*18e20*/  ISETP.GE.OR P6, PT, R6, UR17, P1 ;  /* 0x0000001106007c0c */ /* 0x000fc60008fc6670 */
[----:B------:R-:W-:Y:S10]  /*18e30*/  @P2 BRA `(.L_x_263) ;  /* 0x0000000000402947 */ /* 0x000ff40003800000 */
[----:B-12---:R-:W-:Y:S01]  /*18e40*/  IADD3 R10, P2, R16, 0x70, RZ ;  /* 0x00000070100a7810 */ /* 0x006fe20007f5e0ff */
[----:B------:R-:W-:Y:S01]  /*18e50*/  ULDC.64 UR4, c[0x0][0x298] ;  /* 0x0000a60000047ab9 */ /* 0x000fe20000000a00 */
[----:B------:R-:W-:Y:S01]  /*18e60*/  MOV R13, R15 ;  /* 0x0000000f000d7202 */ /* 0x000fe20000000f00 */
[----:B------:R-:W-:Y:S02]  /*18e70*/  ULDC UR7, c[0x0][0x2d0] ;  /* 0x0000b40000077ab9 */ /* 0x000fe40000000800 */
        /* <DEDUP_REMOVED lines=12> */
.L_x_263:
[----:B------:R-:W-:Y:S05]  /*18f40*/  BSYNC B0 ;  /* 0x0000000000007941 */ /* 0x000fea0003800000 */
.L_x_262:
[----:B------:R-:W-:Y:S04]  /*18f50*/  BSSY B0, `(.L_x_264) ;  /* 0x000000a000007945 */ /* 0x000fe80003800000 */
[----:B------:R-:W-:Y:S05]  /*18f60*/  @P5 BRA `(.L_x_265) ;  /* 0x0000000000205947 */ /* 0x000fea0003800000 */
[----:B-1----:R-:W-:Y:S01]  /*18f70*/  IMAD R8, R18, UR9, RZ ;  /* 0x0000000912087c24 */ /* 0x002fe2000f8e02ff */
[----:B------:R-:W-:-:S04]  /*18f80*/  ULDC.64 UR4, c[0x0][0x2b0] ;  /* 0x0000ac0000047ab9 */ /* 0x000fc80000000a00 */
[----:B------:R-:W-:-:S04]  /*18f90*/  IADD3 R9, P2, R8, UR6, RZ ;  /* 0x0000000608097c10 */ /* 0x000fc8000ff5e0ff */
[----:B------:R-:W-:Y:S02]  /*18fa0*/  LEA.HI.X.SX32 R8, R8, UR26, 0x1, P2 ;  /* 0x0000001a08087c11 */ /* 0x000fe400090f0eff */
[----:B--2---:R-:W-:-:S04]  /*18fb0*/  LEA R10, P2, R9, UR4, 0x2 ;  /* 0x00000004090a7c11 */ /* 0x004fc8000f8410ff */
[----:B------:R-:W-:Y:S01]  /*18fc0*/  LEA.HI.X R11, R9, UR5, R8, 0x2, P2 ;  /* 0x00000005090b7c11 */ /* 0x000fe200090f1408 */
[----:B------:R-:W-:-:S05]  /*18fd0*/  IMAD.MOV.U32 R9, RZ, RZ, 0x7f800000 ;  /* 0x7f800000ff097424 */ /* 0x000fca00078e00ff */
[----:B------:R1:W-:Y:S03]  /*18fe0*/  STG.E desc[UR20][R10.64], R9 ;  /* 0x000000090a007986 */ /* 0x0003e6000c101914 */
.L_x_265:
[----:B------:R-:W-:Y:S05]  /*18ff0*/  BSYNC B0 ;  /* 0x0000000000007941 */ /* 0x000fea0003800000 */
.L_x_264:
[----:B------:R-:W-:Y:S01]  /*19000*/  BSSY B0, `(.L_x_266) ;  /* 0x000000f000007945 */ /* 0x000fe20003800000 */
[----:B------:R-:W-:Y:S02]  /*19010*/  ISETP.GE.OR P5, PT, R5, UR17, P1 ;  /* 0x0000001105007c0c */ /* 0x000fe40008fa6670 */
[----:B------:R-:W-:Y:S02]  /*19020*/  ISETP.GE.OR P4, PT, R4, UR17, P1 ;  /* 0x0000001104007c0c */ /* 0x000fe40008f86670 */
[----:B------:R-:W-:Y:S02]  /*19030*/  ISETP.GE.OR P3, PT, R3, UR17, P1 ;  /* 0x0000001103007c0c */ /* 0x000fe40008f66670 */
[----:B------:R-:W-:Y:S02]  /*19040*/  ISETP.GE.OR P2, PT, R2, UR17, P1 ;  /* 0x0000001102007c0c */ /* 0x000fe40008f46670 */
[----:B------:R-:W-:Y:S01]  /*19050*/  ISETP.GE.OR P1, PT, R0, UR17, P1 ;  /* 0x0000001100007c0c */ /* 0x000fe20008f26670 */
[----:B------:R-:W-:-:S12]  /*19060*/  @P0 BRA `(.L_x_267) ;  /* 0x0000000000200947 */ /* 0x000fd80003800000 */
[----:B------:R-:W-:Y:S01]  /*19070*/  IMAD R7, R7, UR9, RZ ;  /* 0x0000000907077c24 */ /* 0x000fe2000f8e02ff */
[----:B------:R-:W-:-:S04]  /*19080*/  ULDC.64 UR4, c[0x0][0x2b0] ;  /* 0x0000ac0000047ab9 */ /* 0x000fc80000000a00 */
[----:B-1----:R-:W-:-:S04]  /*19090*/  IADD3 R8, P0, R7, UR6, RZ ;  /* 0x0000000607087c10 */ /* 0x002fc8000ff1e0ff */
[----:B------:R-:W-:Y:S02]  /*190a0*/  LEA.HI.X.SX32 R7, R7, UR26, 0x1, P0 ;  /* 0x0000001a07077c11 */ /* 0x000fe400080f0eff */
[----:B--2---:R-:W-:-:S04]  /*190b0*/  LEA R10, P0, R8, UR4, 0x2 ;  /* 0x00000004080a7c11 */ /* 0x004fc8000f8010ff */
[----:B------:R-:W-:Y:S01]  /*190c0*/  LEA.HI.X R11, R8, UR5, R7, 0x2, P0 ;  /* 0x00000005080b7c11 */ /* 0x000fe200080f1407 */
[----:B------:R-:W-:-:S05]  /*190d0*/  IMAD.MOV.U32 R7, RZ, RZ, 0x7f800000 ;  /* 0x7f800000ff077424 */ /* 0x000fca00078e00ff */
[----:B------:R1:W-:Y:S03]  /*190e0*/  STG.E desc[UR20][R10.64], R7 ;  /* 0x000000070a007986 */ /* 0x0003e6000c101914 */
.L_x_267:
[----:B------:R-:W-:Y:S05]  /*190f0*/  BSYNC B0 ;  /* 0x0000000000007941 */ /* 0x000fea0003800000 */
.L_x_266:
        /* <DEDUP_REMOVED lines=10> */
.L_x_269:
[----:B------:R-:W-:Y:S05]  /*191a0*/  BSYNC B0 ;  /* 0x0000000000007941 */ /* 0x000fea0003800000 */
.L_x_268:
[----:B------:R-:W-:Y:S04]  /*191b0*/  BSSY B0, `(.L_x_270) ;  /* 0x000000a000007945 */ /* 0x000fe80003800000 */
[----:B------:R-:W-:Y:S05]  /*191c0*/  @P5 BRA `(.L_x_271) ;  /* 0x0000000000205947 */ /* 0x000fea0003800000 */
[----:B------:R-:W-:Y:S01]  /*191d0*/  IMAD R5, R5, UR9, RZ ;  /* 0x0000000905057c24 */ /* 0x000fe2000f8e02ff */
[----:B------:R-:W-:-:S04]  /*191e0*/  ULDC.64 UR4, c[0x0][0x2b0] ;  /* 0x0000ac0000047ab9 */ /* 0x000fc80000000a00 */
[----:B------:R-:W-:-:S04]  /*191f0*/  IADD3 R6, P0, R5, UR6, RZ ;  /* 0x0000000605067c10 */ /* 0x000fc8000ff1e0ff */
[----:B------:R-:W-:Y:S02]  /*19200*/  LEA.HI.X.SX32 R5, R5, UR26, 0x1, P0 ;  /* 0x0000001a05057c11 */ /* 0x000fe400080f0eff */
[----:B-1----:R-:W-:-:S04]  /*19210*/  LEA R8, P0, R6, UR4, 0x2 ;  /* 0x0000000406087c11 */ /* 0x002fc8000f8010ff */
[----:B------:R-:W-:Y:S01]  /*19220*/  LEA.HI.X R9, R6, UR5, R5, 0x2, P0 ;  /* 0x0000000506097c11 */ /* 0x000fe200080f1405 */
[----:B------:R-:W-:-:S05]  /*19230*/  IMAD.MOV.U32 R5, RZ, RZ, 0x7f800000 ;  /* 0x7f800000ff057424 */ /* 0x000fca00078e00ff */
[----:B------:R1:W-:Y:S03]  /*19240*/  STG.E desc[UR20][R8.64], R5 ;  /* 0x0000000508007986 */ /* 0x0003e6000c101914 */
.L_x_271:
[----:B------:R-:W-:Y:S05]  /*19250*/  BSYNC B0 ;  /* 0x0000000000007941 */ /* 0x000fea0003800000 */
.L_x_270:
        /* <DEDUP_REMOVED lines=10> */
.L_x_273:
[----:B------:R-:W-:Y:S05]  /*19300*/  BSYNC B0 ;  /* 0x0000000000007941 */ /* 0x000fea0003800000 */
.L_x_272:
        /* <DEDUP_REMOVED lines=10> */
.L_x_275:
[----:B------:R-:W-:Y:S05]  /*193b0*/  BSYNC B0 ;  /* 0x0000000000007941 */ /* 0x000fea0003800000 */
.L_x_274:
        /* <DEDUP_REMOVED lines=10> */
.L_x_277:
[----:B------:R-:W-:Y:S05]  /*19460*/  BSYNC B0 ;  /* 0x0000000000007941 */ /* 0x000fea0003800000 */
.L_x_276:
[----:B------:R-:W-:Y:S05]  /*19470*/  @P1 EXIT ;  /* 0x000000000000194d */ /* 0x000fea0003800000 */
[----:B------:R-:W-:Y:S01]  /*19480*/  IMAD R0, R0, UR9, RZ ;  /* 0x0000000900007c24 */ /* 0x000fe2000f8e02ff */
[----:B------:R-:W-:Y:S01]  /*19490*/  ULDC.64 UR4, c[0x0][0x2b0] ;  /* 0x0000ac0000047ab9 */ /* 0x000fe20000000a00 */
[----:B-1----:R-:W-:-:S03]  /*194a0*/  IMAD.MOV.U32 R5, RZ, RZ, 0x7f800000 ;  /* 0x7f800000ff057424 */ /* 0x002fc600078e00ff */
[----:B------:R-:W-:-:S04]  /*194b0*/  IADD3 R3, P0, R0, UR6, RZ ;  /* 0x0000000600037c10 */ /* 0x000fc8000ff1e0ff */
[----:B------:R-:W-:Y:S02]  /*194c0*/  LEA.HI.X.SX32 R0, R0, UR26, 0x1, P0 ;  /* 0x0000001a00007c11 */ /* 0x000fe400080f0eff */
[----:B------:R-:W-:-:S04]  /*194d0*/  LEA R2, P0, R3, UR4, 0x2 ;  /* 0x0000000403027c11 */ /* 0x000fc8000f8010ff */
[----:B------:R-:W-:-:S05]  /*194e0*/  LEA.HI.X R3, R3, UR5, R0, 0x2, P0 ;  /* 0x0000000503037c11 */ /* 0x000fca00080f1400 */
[----:B------:R-:W-:Y:S01]  /*194f0*/  STG.E desc[UR20][R2.64], R5 ;  /* 0x0000000502007986 */ /* 0x000fe2000c101914 */
[----:B------:R-:W-:Y:S05]  /*19500*/  EXIT ;  /* 0x000000000000794d */ /* 0x000fea0003800000 */
.L_x_278:
        /* <DEDUP_REMOVED lines=15> */
.L_x_1741:


//--------------------- .text._ZN5flash16flash_fwd_kernelI23Flash_fwd_kernel_traitsILi128ELi128ELi64ELi4ELb0ELb0EN7cutlass6half_tE19Flash_kernel_traitsILi128ELi128ELi64ELi4ES3_EELb0ELb1ELb0ELb0ELb0ELb0ELb1ELb0EEEvNS_16Flash_fwd_paramsE --------------------------
	.section	.text._ZN5flash16flash_fwd_kernelI23Flash_fwd_kernel_traitsILi128ELi128ELi64ELi4ELb0ELb0EN7cutlass6half_tE19Flash_kernel_traitsILi128ELi128ELi64ELi4ES3_EELb0ELb1ELb0ELb0ELb0ELb0ELb1ELb0EEEvNS_16Flash_fwd_paramsE,"ax",@progbits
	.align	128
        .global         _ZN5flash16flash_fwd_kernelI23Flash_fwd_kernel_traitsILi128ELi128ELi64ELi4ELb0ELb0EN7cutlass6half_tE19Flash_kernel_traitsILi128ELi128ELi64ELi4ES3_EELb0ELb1ELb0ELb0ELb0ELb0ELb1ELb0EEEvNS_16Flash_fwd_paramsE
        .type           _ZN5flash16flash_fwd_kernelI23Flash_fwd_kernel_traitsILi128ELi128ELi64ELi4ELb0ELb0EN7cutlass6half_tE19Flash_kernel_traitsILi128ELi128ELi64ELi4ES3_EELb0ELb1ELb0ELb0ELb0ELb0ELb1ELb0EEEvNS_16Flash_fwd_paramsE,@function
        .size           _ZN5flash16flash_fwd_kernelI23Flash_fwd_kernel_traitsILi128ELi128ELi64ELi4ELb0ELb0EN7cutlass6half_tE19Flash_kernel_traitsILi128ELi128ELi64ELi4ES3_EELb0ELb1ELb0ELb0ELb0ELb0ELb1ELb0EEEvNS_16Flash_fwd_paramsE,(.L_x_1742 - _ZN5flash16flash_fwd_kernelI23Flash_fwd_kernel_traitsILi128ELi128ELi64ELi4ELb0ELb0EN7cutlass6half_tE19Flash_kernel_traitsILi128ELi128ELi64ELi4ES3_EELb0ELb1ELb0ELb0ELb0ELb0ELb1ELb0EEEvNS_16Flash_fwd_paramsE)
        .other          _ZN5flash16flash_fwd_kernelI23Flash_fwd_kernel_traitsILi128ELi128ELi64ELi4ELb0ELb0EN7cutlass6half_tE19Flash_kernel_traitsILi128ELi128ELi64ELi4ES3_EELb0ELb1ELb0ELb0ELb0ELb0ELb1ELb0EEEvNS_16Flash_fwd_paramsE,@"STO_CUDA_ENTRY STV_DEFAULT"
_ZN5flash16flash_fwd_kernelI23Flash_fwd_kernel_traitsILi128ELi128ELi64ELi4ELb0ELb0EN7cutlass6half_tE19Flash_kernel_traitsILi128ELi128ELi64ELi4ES3_EELb0ELb1ELb0ELb0ELb0ELb0ELb1ELb0EEEvNS_16Flash_fwd_paramsE:
.text._ZN5flash16flash_fwd_kernelI23Flash_fwd_kernel_traitsILi128ELi128ELi64ELi4ELb0ELb0EN7cutlass6half_tE19Flash_kernel_traitsILi128ELi128ELi64ELi4ES3_EELb0ELb1ELb0ELb0ELb0ELb0ELb1ELb0EEEvNS_16Flash_fwd_paramsE:
        /* <DEDUP_REMOVED lines=55> */
.L_x_279:
[----:B------:R-:W-:-:S05]  /*0370*/  ULDC UR7, c[0x0][0x2c8] ;  /* 0x0000b20000077ab9 */ /* 0x000fca0000000800 */
.L_x_280:
        /* <DEDUP_REMOVED lines=46> */
[----:B------:R-:W-:-:S02]  /*0660*/  SHF.R.S32.HI R6, RZ, 0x3, R4 ;  /* 0x00000003ff067819 */ /* 0x000fc40000011404 */
[----:B------:R-:W-:Y:S02]  /*0670*/  LOP3.LUT R4, R4, 0xfffffff8, RZ, 0xc0, !PT ;  /* 0xfffffff804047812 */ /* 0x000fe400078ec0ff */
[----:B------:R-:W-:Y:S01]  /*0680*/  @UP1 ULDC.64 UR4, c[0x0][0x240] ;  /* 0x0000900000041ab9 */ /* 0x000fe20000000a00 */
[----:B------:R-:W-:Y:S01]  /*0690*/  @!UP1 USHF.R.S32.HI UR8, URZ, 0x1f, UR11 ;  /* 0x0000001f3f089899 */ /* 0x000fe2000801140b */
[----:B------:R-:W-:Y:S01]  /*06a0*/  PLOP3.LUT P1, PT, PT, PT, UP0, 0x80, 0x0 ;  /* 0x000000000000781c */ /* 0x000fe20003f2f008 */
[----:B------:R-:W-:Y:S01]  /*06b0*/  @UP1 UIMAD.WIDE.U32 UR26, UR15, UR4, URZ ;  /* 0x000000040f1a12a5 */ /* 0x000fe2000f8e003f */
[----:B------:R-:W-:Y:S01]  /*06c0*/  IADD3 R21, -R4, R168, RZ ;  /* 0x000000a804157210 */ /* 0x000fe20007ffe1ff */
[----:B------:R-:W-:Y:S01]  /*06d0*/  @UP0 UIADD3 UR7, UR12, UR6, URZ ;  /* 0x000000060c070290 */ /* 0x000fe2000fffe03f */
[--C-:B------:R-:W-:Y:S01]  /*06e0*/  SHF.R.S32.HI R7, RZ, 0x1f, R6.reuse ;  /* 0x0000001fff077819 */ /* 0x100fe20000011406 */
[----:B------:R-:W-:Y:S02]  /*06f0*/  @UP1 UIMAD UR10, UR15, UR5, UR27 ;  /* 0x000000050f0a12a4 */ /* 0x000fe4000f8e021b */
[----:B------:R-:W-:Y:S01]  /*0700*/  IMAD.SHL.U32 R138, R21, 0x8, RZ ;  /* 0x00000008158a7824 */ /* 0x000fe200078e00ff */
[----:B-1----:R-:W-:Y:S01]  /*0710*/  IABS R0, R14 ;  /* 0x0000000e00007213 */ /* 0x002fe20000000000 */
[----:B------:R-:W-:Y:S01]  /*0720*/  @!UP1 ULDC.64 UR4, c[0x0][0x228] ;  /* 0x00008a0000049ab9 */ /* 0x000fe20000000a00 */
[----:B------:R-:W-:Y:S01]  /*0730*/  IMAD.WIDE R8, R8, 0x80, R6 ;  /* 0x0000008008087825 */ /* 0x000fe200078e0206 */
[----:B------:R-:W-:-:S02]  /*0740*/  @!UP1 UIMAD UR8, UR8, UR4, URZ ;  /* 0x00000004080892a4 */ /* 0x000fc4000f8e023f */
[----:B------:R-:W-:Y:S01]  /*0750*/  @!UP1 UIMAD.WIDE.U32 UR28, UR11, UR4, URZ ;  /* 0x000000040b1c92a5 */ /* 0x000fe2000f8e003f */
[----:B------:R-:W-:Y:S01]  /*0760*/  IMAD.MOV.U32 R11, RZ, RZ, R0 ;  /* 0x000000ffff0b7224 */ /* 0x000fe200078e0000 */
[----:B------:R-:W-:Y:S01]  /*0770*/  @!UP1 UIMAD UR5, UR11, UR5, UR8 ;  /* 0x000000050b0592a4 */ /* 0x000fe2000f8e0208 */
[----:B--2---:R-:W-:Y:S02]  /*0780*/  IABS R5, R5 ;  /* 0x0000000500057213 */ /* 0x004fe40000000000 */
[----:B------:R-:W1:Y:S01]  /*0790*/  I2F.RP R2, R11 ;  /* 0x0000000b00027306 */ /* 0x000e620000209400 */
[----:B------:R-:W-:Y:S01]  /*07a0*/  @UP0 ULDC.64 UR8, c[0x0][0x248] ;  /* 0x0000920000080ab9 */ /* 0x000fe20000000a00 */
[----:B------:R-:W-:Y:S02]  /*07b0*/  @!UP1 UIADD3 UR10, UR29, UR5, URZ ;  /* 0x000000051d0a9290 */ /* 0x000fe4000fffe03f */
[----:B------:R-:W-:Y:S02]  /*07c0*/  @UP0 UIMAD.WIDE.U32 UR30, UR7, UR8, URZ ;  /* 0x00000008071e02a5 */ /* 0x000fe4000f8e003f */
[----:B------:R-:W-:Y:S01]  /*07d0*/  @UP0 UIMAD UR7, UR7, UR9, URZ ;  /* 0x00000009070702a4 */ /* 0x000fe2000f8e023f */
[----:B------:R-:W-:-:S03]  /*07e0*/  @!UP1 UMOV UR26, UR28 ;  /* 0x0000001c001a9c82 */ /* 0x000fc60008000000 */
[----:B------:R-:W-:Y:S01]  /*07f0*/  @UP0 UIADD3 UR27, UR31, UR7, URZ ;  /* 0x000000071f1b0290 */ /* 0x000fe2000fffe03f */
[----:B-1----:R-:W1:Y:S02]  /*0800*/  MUFU.RCP R2, R2 ;  /* 0x0000000200027308 */ /* 0x002e640000001000 */
[----:B-1----:R-:W-:-:S06]  /*0810*/  VIADD R2, R2, 0xffffffe ;  /* 0x0ffffffe02027836 */ /* 0x002fcc0000000000 */
[----:B------:R1:W2:Y:S02]  /*0820*/  F2I.FTZ.U32.TRUNC.NTZ R3, R2 ;  /* 0x0000000200037305 */ /* 0x0002a4000021f000 */
[----:B-1----:R-:W-:Y:S02]  /*0830*/  VIADD R2, R6, 0x40 ;  /* 0x0000004006027836 */ /* 0x002fe40000000000 */
[----:B--2---:R-:W-:-:S03]  /*0840*/  IMAD.MOV R0, RZ, RZ, -R3 ;  /* 0x000000ffff007224 */ /* 0x004fc600078e0a03 */
[----:B------:R-:W-:Y:S01]  /*0850*/  ISETP.GE.AND P4, PT, R2, UR14, PT ;  /* 0x0000000e02007c0c */ /* 0x000fe2000bf86270 */
[----:B------:R-:W-:Y:S02]  /*0860*/  IMAD R0, R0, R11, RZ ;  /* 0x0000000b00007224 */ /* 0x000fe400078e02ff */
[----:B------:R-:W-:-:S04]  /*0870*/  IMAD.MOV.U32 R2, RZ, RZ, RZ ;  /* 0x000000ffff027224 */ /* 0x000fc800078e00ff */
[----:B------:R-:W-:Y:S01]  /*0880*/  IMAD.HI.U32 R3, R3, R0, R2 ;  /* 0x0000000003037227 */ /* 0x000fe200078e0002 */
[----:B------:R-:W-:-:S03]  /*0890*/  IADD3 R0, R6, 0x60, RZ ;  /* 0x0000006006007810 */ /* 0x000fc60007ffe0ff */
[----:B------:R-:W-:Y:S01]  /*08a0*/  VIADD R2, R6, 0x50 ;  /* 0x0000005006027836 */ /* 0x000fe20000000000 */
[----:B------:R-:W-:Y:S01]  /*08b0*/  ISETP.GE.AND P0, PT, R0, UR14, PT ;  /* 0x0000000e00007c0c */ /* 0x000fe2000bf06270 */
[----:B------:R-:W-:-:S03]  /*08c0*/  IMAD.HI.U32 R0, R3, R5, RZ ;  /* 0x0000000503007227 */ /* 0x000fc600078e00ff */
[----:B------:R-:W-:Y:S01]  /*08d0*/  ISETP.GE.AND P3, PT, R2, UR14, PT ;  /* 0x0000000e02007c0c */ /* 0x000fe2000bf66270 */
[----:B------:R-:W-:Y:S02]  /*08e0*/  IMAD.SHL.U32 R3, R6, 0x40, RZ ;  /* 0x0000004006037824 */ /* 0x000fe400078e00ff */
[----:B------:R-:W-:-:S03]  /*08f0*/  IMAD.MOV R2, RZ, RZ, -R0 ;  /* 0x000000ffff027224 */ /* 0x000fc600078e0a00 */
[----:B------:R-:W-:Y:S01]  /*0900*/  LOP3.LUT R3, R3, 0x1c0, RZ, 0xc0, !PT ;  /* 0x000001c003037812 */ /* 0x000fe200078ec0ff */
[----:B------:R-:W-:-:S03]  /*0910*/  IMAD R2, R11, R2, R5 ;  /* 0x000000020b027224 */ /* 0x000fc600078e0205 */
[----:B------:R-:W-:Y:S02]  /*0920*/  LOP3.LUT R4, R3, 0x38, R138, 0xf8, !PT ;  /* 0x0000003803047812 */ /* 0x000fe400078ef88a */
[----:B------:R-:W-:Y:S02]  /*0930*/  ISETP.GT.U32.AND P5, PT, R11, R2, PT ;  /* 0x000000020b00720c */ /* 0x000fe40003fa4070 */
[----:B------:R-:W-:Y:S01]  /*0940*/  SHF.R.U32.HI R3, RZ, 0x3, R3 ;  /* 0x00000003ff037819 */ /* 0x000fe20000011603 */
[----:B------:R-:W-:Y:S10]  /*0950*/  @P1 BRA `(.L_x_282) ;  /* 0x0000000000301947 */ /* 0x000ff40003800000 */
        /* <DEDUP_REMOVED lines=12> */
.L_x_282:
[----:B------:R-:W-:Y:S01]  /*0a20*/  LOP3.LUT R5, R25, 0xfffffff0, RZ, 0xc0, !PT ;  /* 0xfffffff019057812 */ /* 0x000fe200078ec0ff */
[----:B------:R-:W-:Y:S01]  /*0a30*/  @UP0 UIADD3 UR13, UR12, UR6, URZ ;  /* 0x000000060c0d0290 */ /* 0x000fe2000fffe03f */
[----:B------:R-:W-:Y:S01]  /*0a40*/  @!P5 IMAD.IADD R2, R2, 0x1, -R11 ;  /* 0x000000010202d824 */ /* 0x000fe200078e0a0b */
[----:B------:R-:W-:Y:S01]  /*0a50*/  LOP3.LUT R12, R4, R3, RZ, 0x3c, !PT ;  /* 0x00000003040c7212 */ /* 0x000fe200078e3cff */
[----:B------:R-:W-:Y:S01]  /*0a60*/  @UP0 ULDC.64 UR6, c[0x0][0x250] ;  /* 0x0000940000060ab9 */ /* 0x000fe20000000a00 */
[----:B------:R-:W-:Y:S01]  /*0a70*/  IMAD.IADD R4, R168, 0x1, -R5 ;  /* 0x00000001a8047824 */ /* 0x000fe200078e0a05 */
[----:B------:R-:W-:Y:S01]  /*0a80*/  @UP0 UIMAD.WIDE.U32 UR28, UR13, UR6, URZ ;  /* 0x000000060d1c02a5 */ /* 0x000fe2000f8e003f */
[----:B------:R-:W-:Y:S01]  /*0a90*/  LOP3.LUT R10, R14, UR24, RZ, 0x3c, !PT ;  /* 0x000000180e0a7c12 */ /* 0x000fe2000f8e3cff */
[----:B------:R-:W-:Y:S01]  /*0aa0*/  @UP0 UIMAD UR13, UR13, UR7, URZ ;  /* 0x000000070d0d02a4 */ /* 0x000fe2000f8e023f */
[----:B------:R-:W-:Y:S01]  /*0ab0*/  ISETP.GE.U32.AND P6, PT, R2, R11, PT ;  /* 0x0000000b0200720c */ /* 0x000fe20003fc6070 */
[----:B------:R-:W-:Y:S01]  /*0ac0*/  USHF.R.S32.HI UR25, URZ, 0x1f, UR24 ;  /* 0x0000001f3f197899 */ /* 0x000fe20008011418 */
[----:B------:R-:W-:Y:S01]  /*0ad0*/  SHF.R.S32.HI R2, RZ, 0x1f, R4 ;  /* 0x0000001fff027819 */ /* 0x000fe20000011404 */
[----:B------:R-:W-:Y:S01]  /*0ae0*/  @UP0 UIADD3 UR13, UR29, UR13, URZ ;  /* 0x0000000d1d0d0290 */ /* 0x000fe2000fffe03f */
[----:B------:R-:W-:Y:S01]  /*0af0*/  ISETP.GE.AND P2, PT, R10, RZ, PT ;  /* 0x000000ff0a00720c */ /* 0x000fe20003f46270 */
[----:B------:R-:W-:Y:S01]  /*0b00*/  @!P5 VIADD R0, R0, 0x1 ;  /* 0x000000010000d836 */ /* 0x000fe20000000000 */
[----:B------:R-:W-:-:S02]  /*0b10*/  ISETP.NE.AND P5, PT, R14, RZ, PT ;  /* 0x000000ff0e00720c */ /* 0x000fc40003fa5270 */
        /* <DEDUP_REMOVED lines=16> */
.L_x_283:
[----:B------:R-:W-:Y:S01]  /*0c20*/  IMAD R5, R7, UR8, RZ ;  /* 0x0000000807057c24 */ /* 0x000fe2000f8e02ff */
[----:B------:R-:W-:Y:S01]  /*0c30*/  LOP3.LUT R11, R24, 0xfffffff8, RZ, 0xc0, !PT ;  /* 0xfffffff8180b7812 */ /* 0x000fe200078ec0ff */
[----:B------:R-:W-:Y:S01]  /*0c40*/  IMAD.WIDE.U32 R2, R6, UR8, R138 ;  /* 0x0000000806027c25 */ /* 0x000fe2000f8e008a */
[----:B------:R-:W-:Y:S01]  /*0c50*/  ULDC.64 UR4, c[0x0][0x258] ;  /* 0x0000960000047ab9 */ /* 0x000fe20000000a00 */
[----:B------:R-:W-:Y:S01]  /*0c60*/  MOV R28, 0x10 ;  /* 0x00000010001c7802 */ /* 0x000fe20000000f00 */
[----:B------:R-:W-:Y:S01]  /*0c70*/  UIMAD UR25, UR25, UR4, URZ ;  /* 0x00000004191972a4 */ /* 0x000fe2000f8e023f */
[----:B------:R-:W-:Y:S01]  /*0c80*/  IMAD.SHL.U32 R13, R10, 0x8, RZ ;  /* 0x000000080a0d7824 */ /* 0x000fe200078e00ff */
[----:B------:R-:W-:Y:S01]  /*0c90*/  IADD3 R10, P1, R2, UR30, RZ ;  /* 0x0000001e020a7c10 */ /* 0x000fe2000ff3e0ff */
[----:B------:R-:W-:Y:S01]  /*0ca0*/  IMAD R5, R6, UR9, R5 ;  /* 0x0000000906057c24 */ /* 0x000fe2000f8e0205 */
[----:B------:R-:W-:Y:S01]  /*0cb0*/  UIMAD UR5, UR24, UR5, UR25 ;  /* 0x00000005180572a4 */ /* 0x000fe2000f8e0219 */
[----:B------:R-:W-:Y:S01]  /*0cc0*/  IMAD.IADD R22, R4, 0x1, -R11 ;  /* 0x0000000104167824 */ /* 0x000fe200078e0a0b */
[----:B------:R-:W-:Y:S01]  /*0cd0*/  LOP3.LUT R12, R12, 0xfffffe00, R13, 0xf8, !PT ;  /* 0xfffffe000c0c7812 */ /* 0x000fe200078ef80d */
[----:B------:R-:W-:Y:S01]  /*0ce0*/  @P6 VIADD R0, R0, 0x1 ;  /* 0x0000000100006836 */ /* 0x000fe20000000000 */
[----:B------:R-:W-:Y:S01]  /*0cf0*/  IADD3.X R11, R3, UR27, R5, P1, !PT ;  /* 0x0000001b030b7c10 */ /* 0x000fe20008ffe405 */
[C---:B------:R-:W-:Y:S01]  /*0d00*/  IMAD.WIDE.U32 R2, R6.reuse, UR6, R138 ;  /* 0x0000000606027c25 */ /* 0x040fe2000f8e008a */
[----:B------:R-:W1:Y:S01]  /*0d10*/  S2UR UR27, SR_CgaCtaId ;  /* 0x00000000001b79c3 */ /* 0x000e620000008800 */
[----:B------:R-:W-:Y:S01]  /*0d20*/  ISETP.GE.AND P6, PT, R6, UR14, PT ;  /* 0x0000000e06007c0c */ /* 0x000fe2000bfc6270 */
[----:B------:R-:W-:Y:S01]  /*0d30*/  BSSY B0, `(.L_x_284) ;  /* 0x000003e000007945 */ /* 0x000fe20003800000 */
[----:B------:R-:W-:Y:S01]  /*0d40*/  IMAD R4, R7, UR6, RZ ;  /* 0x0000000607047c24 */ /* 0x000fe2000f8e02ff */
[----:B------:R-:W-:Y:S01]  /*0d50*/  @!P2 IADD3 R0, -R0, RZ, RZ ;  /* 0x000000ff0000a210 */ /* 0x000fe20007ffe1ff */
[----:B------:R-:W-:Y:S01]  /*0d60*/  VIADD R200, R138, 0x40 ;  /* 0x000000408ac87836 */ /* 0x000fe20000000000 */
[----:B------:R-:W-:Y:S01]  /*0d70*/  IADD3 R2, P2, R2, UR28, RZ ;  /* 0x0000001c02027c10 */ /* 0x000fe2000ff5e0ff */
[C---:B------:R-:W-:Y:S01]  /*0d80*/  IMAD R5, R6.reuse, UR7, R4 ;  /* 0x0000000706057c24 */ /* 0x040fe2000f8e0204 */
[----:B------:R-:W-:Y:S01]  /*0d90*/  @!P5 LOP3.LUT R0, RZ, R14, RZ, 0x33, !PT ;  /* 0x0000000eff00d212 */ /* 0x000fe200078e33ff */
[----:B------:R-:W-:Y:S01]  /*0da0*/  VIADD R18, R6, 0x10 ;  /* 0x0000001006127836 */ /* 0x000fe20000000000 */
[----:B------:R-:W-:Y:S01]  /*0db0*/  IADD3 R14, P1, R138, UR26, RZ ;  /* 0x0000001a8a0e7c10 */ /* 0x000fe2000ff3e0ff */
[----:B------:R-:W-:Y:S01]  /*0dc0*/  IMAD.MOV.U32 R29, RZ, RZ, 0x20 ;  /* 0x00000020ff1d7424 */ /* 0x000fe200078e00ff */
[----:B------:R-:W-:Y:S01]  /*0dd0*/  IADD3.X R3, R3, UR13, R5, P2, !PT ;  /* 0x0000000d03037c10 */ /* 0x000fe200097fe405 */
[----:B------:R-:W-:Y:S01]  /*0de0*/  ULDC.64 UR12, c[0x0][0x260] ;  /* 0x00009800000c7ab9 */ /* 0x000fe20000000a00 */
[----:B------:R-:W-:Y:S01]  /*0df0*/  IADD3.X R15, R139, UR10, RZ, P1, !PT ;  /* 0x0000000a8b0f7c10 */ /* 0x000fe20008ffe4ff */
[----:B------:R-:W-:Y:S01]  /*0e00*/  ULDC.64 UR10, c[0x0][0x268] ;  /* 0x00009a00000a7ab9 */ /* 0x000fe20000000a00 */
[C---:B------:R-:W-:Y:S01]  /*0e10*/  IMAD.WIDE.U32 R32, R0.reuse, UR12, R10 ;  /* 0x0000000c00207c25 */ /* 0x040fe2000f8e000a */
[----:B------:R-:W-:Y:S01]  /*0e20*/  MOV R13, UR4 ;  /* 0x00000004000d7c02 */ /* 0x000fe20008000f00 */
[----:B------:R-:W-:Y:S01]  /*0e30*/  UMOV UR4, 0x400 ;  /* 0x0000040000047882 */ /* 0x000fe20000000000 */
[----:B------:R-:W-:Y:S01]  /*0e40*/  SHF.R.S32.HI R4, RZ, 0x1f, R0 ;  /* 0x0000001fff047819 */ /* 0x000fe20000011400 */
[----:B------:R-:W-:Y:S01]  /*0e50*/  IMAD.WIDE.U32 R30, R0, UR10, R2 ;  /* 0x0000000a001e7c25 */ /* 0x000fe2000f8e0002 */
[----:B------:R2:W-:Y:S01]  /*0e60*/  STL.64 [R1+0x68], R32 ;  /* 0x0000682001007387 */ /* 0x0005e20000100a00 */
[----:B------:R-:W-:-:S02]  /*0e70*/  ISETP.GE.AND P5, PT, R18, UR14, PT ;  /* 0x0000000e12007c0c */ /* 0x000fc4000bfa6270 */
[----:B------:R-:W-:Y:S01]  /*0e80*/  IMAD.WIDE.U32 R14, R13, UR24, R14 ;  /* 0x000000180d0e7c25 */ /* 0x000fe2000f8e000e */
[----:B------:R2:W-:Y:S01]  /*0e90*/  STL.64 [R1+0x78], R30 ;  /* 0x0000781e01007387 */ /* 0x0005e20000100a00 */
[----:B-1----:R-:W-:Y:S01]  /*0ea0*/  ULEA UR4, UR27, UR4, 0x18 ;  /* 0x000000041b047291 */ /* 0x002fe2000f8ec03f */
[----:B------:R-:W-:Y:S01]  /*0eb0*/  R2P PR, R22, 0x6 ;  /* 0x0000000616007804 */ /* 0x000fe20000000000 */
[C---:B------:R-:W-:Y:S01]  /*0ec0*/  IMAD R5, R4.reuse, UR12, RZ ;  /* 0x0000000c04057c24 */ /* 0x040fe2000f8e02ff */
[----:B------:R2:W-:Y:S01]  /*0ed0*/  STL [R1+0x2c], R200 ;  /* 0x00002cc801007387 */ /* 0x0005e20000100800 */
[----:B------:R-:W-:Y:S01]  /*0ee0*/  IMAD R4, R4, UR10, RZ ;  /* 0x0000000a04047c24 */ /* 0x000fe2000f8e02ff */
[----:B------:R-:W-:Y:S01]  /*0ef0*/  IADD3 R11, R15, UR5, RZ ;  /* 0x000000050f0b7c10 */ /* 0x000fe2000fffe0ff */
[----:B------:R-:W-:Y:S01]  /*0f00*/  IMAD R23, R0, UR13, R5 ;  /* 0x0000000d00177c24 */ /* 0x000fe2000f8e0205 */
[----:B------:R-:W-:Y:S01]  /*0f10*/  IADD3 R19, R6, 0x20, RZ ;  /* 0x0000002006137810 */ /* 0x000fe20007ffe0ff */
[----:B------:R-:W-:Y:S01]  /*0f20*/  IMAD R26, R0, UR11, R4 ;  /* 0x0000000b001a7c24 */ /* 0x000fe2000f8e0204 */
[----:B------:R-:W-:-:S02]  /*0f30*/  SEL R5, R28, 0xfffffff0, !P1 ;  /* 0xfffffff01c057807 */ /* 0x000fc40004800000 */
[----:B------:R-:W-:Y:S02]  /*0f40*/  SEL R3, R29, 0xffffffe0, !P2 ;  /* 0xffffffe01d037807 */ /* 0x000fe40005000000 */
[----:B------:R-:W-:Y:S01]  /*0f50*/  LEA R244, R12, UR4, 0x1 ;  /* 0x000000040cf47c11 */ /* 0x000fe2000f8e08ff */
        /* <DEDUP_REMOVED lines=27> */
.L_x_285:
[----:B------:R-:W-:Y:S05]  /*1110*/  BSYNC B0 ;  /* 0x0000000000007941 */ /* 0x000fea0003800000 */
.L_x_284:
        /* <DEDUP_REMOVED lines=33> */
.L_x_287:
[----:B------:R-:W-:Y:S05]  /*1330*/  BSYNC B0 ;  /* 0x0000000000007941 */ /* 0x000fea0003800000 */
.L_x_286:
        /* <DEDUP_REMOVED lines=34> */
.L_x_289:
[----:B------:R-:W-:Y:S05]  /*1560*/  BSYNC B0 ;  /* 0x0000000000007941 */ /* 0x000fea0003800000 */
.L_x_288:
        /* <DEDUP_REMOVED lines=33> */
.L_x_291:
[----:B------:R-:W-:Y:S05]  /*1780*/  BSYNC B0 ;  /* 0x0000000000007941 */ /* 0x000fea0003800000 */
.L_x_290:
        /* <DEDUP_REMOVED lines=32> */
.L_x_293:
[----:B------:R-:W-:Y:S05]  /*1990*/  BSYNC B0 ;  /* 0x0000000000007941 */ /* 0x000fea0003800000 */
.L_x_292:
        /* <DEDUP_REMOVED lines=32> */
.L_x_295:
[----:B------:R-:W-:Y:S05]  /*1ba0*/  BSYNC B0 ;  /* 0x0000000000007941 */ /* 0x000fea0003800000 */
.L_x_294:
        /* <DEDUP_REMOVED lines=32> */
.L_x_297:
[----:B------:R-:W-:Y:S05]  /*1db0*/  BSYNC B0 ;  /* 0x0000000000007941 */ /* 0x000fea0003800000 */
.L_x_296:
        /* <DEDUP_REMOVED lines=14> */
[----:B------:R-:W5:Y:S01]  /*1ea0*/  @!P1 LDC.64 R12, c[0x0][0x210] ;  /* 0x00008400ff0c9b82 */ /* 0x000f620000000a00 */
[----:B------:R-:W-:Y:S01]  /*1eb0*/  IMAD R0, R0, UR11, R8 ;  /* 0x0000000b00007c24 */ /* 0x000fe2000f8e0208 */
[----:B------:R1:W-:Y:S03]  /*1ec0*/  @P1 STS.128 [R244+0x3800], RZ ;  /* 0x003800fff4001388 */ /* 0x0003e60000000c00 */
[----:B------:R-:W-:Y:S01]  /*1ed0*/  IMAD.IADD R0, R11, 0x1, R0 ;  /* 0x000000010b007824 */ /* 0x000fe200078e0200 */
[----:B-----5:R-:W-:-:S04]  /*1ee0*/  @!P1 LEA R8, P6, R10, R12, 0x1 ;  /* 0x0000000c0a089211 */ /* 0x020fc800078c08ff */
        /* <DEDUP_REMOVED lines=8> */
[----:B-1----:R-:W-:-:S04]  /*1f70*/  LEA R8, P0, R10, UR10, 0x1 ;  /* 0x0000000a0a087c11 */ /* 0x002fc8000f8008ff */
[----:B------:R-:W-:-:S05]  /*1f80*/  LEA.HI.X R9, R10, UR11, R0, 0x1, P0 ;  /* 0x0000000b0a097c11 */ /* 0x000fca00080f0c00 */
[----:B------:R-:W-:Y:S01]  /*1f90*/  @!PT LDS RZ, [RZ] ;  /* 0x00000000fffff984 */ /* 0x000fe20000000800 */
[----:B------:R-:W-:Y:S01]  /*1fa0*/  @!PT LDS RZ, [RZ] ;  /* 0x00000000fffff984 */ /* 0x000fe20000000800 */
[----:B------:R-:W-:Y:S01]  /*1fb0*/  @!PT LDS RZ, [RZ] ;  /* 0x00000000fffff984 */ /* 0x000fe20000000800 */
[----:B------:R1:W-:Y:S04]  /*1fc0*/  LDGSTS.E.BYPASS.LTC128B.128 [R244+0x7800], desc[UR20][R8.64+0x80] ;  /* 0x0780008008f47fae */ /* 0x0003e8000b901d54 */
.L_x_299:
[----:B------:R-:W-:Y:S05]  /*1fd0*/  BSYNC B0 ;  /* 0x0000000000007941 */ /* 0x000fea0003800000 */
.L_x_298:
        /* <DEDUP_REMOVED lines=9> */
[----:B-1----:R-:W-:Y:S01]  /*2070*/  IMAD.WIDE.U32 R8, R174, UR12, R198 ;  /* 0x0000000cae087c25 */ /* 0x002fe2000f8e00c6 */
[----:B------:R-:W-:Y:S01]  /*2080*/  BSSY B0, `(.L_x_300) ;  /* 0x0000018000007945 */ /* 0x000fe20003800000 */
[----:B------:R-:W-:-:S03]  /*2090*/  LOP3.LUT R14, R10, 0xffffffe0, RZ, 0xc0, !PT ;  /* 0xffffffe00a0e7812 */ /* 0x000fc600078ec0ff */
[----:B------:R-:W-:Y:S02]  /*20a0*/  VIADD R11, R9, UR10 ;  /* 0x0000000a090b7c36 */ /* 0x000fe40008000000 */
[----:B------:R-:W-:Y:S05]  /*20b0*/  @P0 BRA `(.L_x_301) ;  /* 0x0000000000500947 */ /* 0x000fea0003800000 */
[----:B------:R-:W-:Y:S02]  /*20c0*/  ULDC UR10, c[0x0][0x2d0] ;  /* 0x0000b400000a7ab9 */ /* 0x000fe40000000800 */
[----:B------:R-:W-:Y:S02]  /*20d0*/  ISETP.GE.AND P1, PT, R138, UR10, PT ;  /* 0x0000000a8a007c0c */ /* 0x000fe4000bf26270 */
[----:B------:R-:W-:-:S11]  /*20e0*/  ISETP.GE.AND P0, PT, R200, UR10, PT ;  /* 0x0000000ac8007c0c */ /* 0x000fd6000bf06270 */
[----:B------:R-:W1:Y:S01]  /*20f0*/  @!P1 LDC.64 R12, c[0x0][0x218] ;  /* 0x00008600ff0c9b82 */ /* 0x000e620000000a00 */
[----:B------:R1:W-:Y:S02]  /*2100*/  @P1 STS.128 [R244+0x8000], RZ ;  /* 0x008000fff4001388 */ /* 0x0003e40000000c00 */
        /* <DEDUP_REMOVED lines=15> */
.L_x_301:
[----:B------:R-:W-:Y:S05]  /*2200*/  BSYNC B0 ;  /* 0x0000000000007941 */ /* 0x000fea0003800000 */
.L_x_300:
[----:B------:R-:W-:Y:S01]  /*2210*/  USHF.L.U64.HI UR25, UR8, 0x4, UR9 ;  /* 0x0000000408197899 */ /* 0x000fe20008010209 */
[----:B------:R-:W-:Y:S01]  /*2220*/  BSSY B0, `(.L_x_302) ;  /* 0x000001a000007945 */ /* 0x000fe20003800000 */
[----:B------:R-:W-:Y:S01]  /*2230*/  USHF.L.U32 UR26, UR8, 0x4, URZ ;  /* 0x00000004081a7899 */ /* 0x000fe2000800063f */
[----:B---34-:R-:W-:Y:S02]  /*2240*/  SHF.R.S32.HI R16, RZ, 0x4, R25 ;  /* 0x00000004ff107819 */ /* 0x018fe40000011419 */
[----:B------:R-:W-:Y:S09]  /*2250*/  @P2 BRA `(.L_x_303) ;  /* 0x0000000000582947 */ /* 0x000ff20003800000 */
[----:B------:R-:W-:Y:S01]  /*2260*/  ULDC UR10, c[0x0][0x2d0] ;  /* 0x0000b400000a7ab9 */ /* 0x000fe20000000800 */
[----:B------:R-:W-:Y:S02]  /*2270*/  IADD3 R0, P2, R8, UR26, RZ ;  /* 0x0000001a08007c10 */ /* 0x000fe4000ff5e0ff */
[----:B------:R-:W-:Y:S02]  /*2280*/  ISETP.GE.AND P1, PT, R138, UR10, PT ;  /* 0x0000000a8a007c0c */ /* 0x000fe4000bf26270 */
[----:B------:R-:W-:Y:S02]  /*2290*/  ISETP.GE.AND P0, PT, R200, UR10, PT ;  /* 0x0000000ac8007c0c */ /* 0x000fe4000bf06270 */
[----:B------:R-:W-:-:S09]  /*22a0*/  IADD3.X R2, R11, UR25, RZ, P2, !PT ;  /* 0x000000190b027c10 */ /* 0x000fd200097fe4ff */
[----:B-1----:R-:W1:Y:S01]  /*22b0*/  @!P1 LDC.64 R12, c[0x0][0x218] ;  /* 0x00008600ff0c9b82 */ /* 0x002e620000000a00 */
        /* <DEDUP_REMOVED lines=16> */
.L_x_303:
[----:B------:R-:W-:Y:S05]  /*23c0*/  BSYNC B0 ;  /* 0x0000000000007941 */ /* 0x000fea0003800000 */
.L_x_302:
        /* <DEDUP_REMOVED lines=33> */
.L_x_305:
[----:B------:R-:W-:Y:S05]  /*25e0*/  BSYNC B0 ;  /* 0x0000000000007941 */ /* 0x000fea0003800000 */
.L_x_304:
[----:B------:R-:W-:Y:S01]  /*25f0*/  IMAD.SHL.U32 R4, R21, 0x40, RZ ;  /* 0x0000004015047824 */ /* 0x000fe200078e00ff */
[----:B------:R-:W-:Y:S01]  /*2600*/  BSSY B0, `(.L_x_306) ;  /* 0x0000021000007945 */ /* 0x000fe20003800000 */
[----:B------:R-:W-:Y:S01]  /*2610*/  IMAD.IADD R15, R16, 0x1, -R15 ;  /* 0x00000001100f7824 */ /* 0x000fe200078e0a0f */
[----:B------:R-:W-:Y:S01]  /*2620*/  LEA.HI R16, R17, R14, RZ, 0x2 ;  /* 0x0000000e11107211 */ /* 0x000fe200078f10ff */
[C---:B------:R-:W-:Y:S01]  /*2630*/  IMAD.SHL.U32 R2, R6.reuse, 0x8, RZ ;  /* 0x0000000806027824 */ /* 0x040fe200078e00ff */
[----:B------:R-:W-:Y:S02]  /*2640*/  ISETP.GE.AND P6, PT, R6, UR5, PT ;  /* 0x0000000506007c0c */ /* 0x000fe4000bfc6270 */
[----:B------:R-:W-:Y:S02]  /*2650*/  SHF.R.S32.HI R14, RZ, 0x5, R10 ;  /* 0x00000005ff0e7819 */ /* 0x000fe4000001140a */
[----:B------:R-:W-:Y:S01]  /*2660*/  LOP3.LUT R4, R4, 0x1c0, RZ, 0xc0, !PT ;  /* 0x000001c004047812 */ /* 0x000fe200078ec0ff */
[----:B------:R-:W-:Y:S08]  /*2670*/  @P1 BRA `(.L_x_307) ;  /* 0x0000000000641947 */ /* 0x000ff00003800000 */
        /* <DEDUP_REMOVED lines=25> */
.L_x_307:
[----:B------:R-:W-:Y:S05]  /*2810*/  BSYNC B0 ;  /* 0x0000000000007941 */ /* 0x000fea0003800000 */
.L_x_306:
[----:B------:R-:W0:Y:S01]  /*2820*/  LDGDEPBAR ;  /* 0x00000000000079af */ /* 0x000e220000000000 */
[----:B------:R-:W-:Y:S01]  /*2830*/  IMAD.IADD R11, R31, 0x1, R26 ;  /* 0x000000011f0b7824 */ /* 0x000fe200078e021a */
[----:B------:R-:W-:Y:S01]  /*2840*/  LOP3.LUT R2, R4, 0x8, R2, 0xf8, !PT ;  /* 0x0000000804027812 */ /* 0x000fe200078ef802 */
[----:B------:R-:W-:Y:S01]  /*2850*/  IMAD.MOV.U32 R10, RZ, RZ, R30 ;  /* 0x000000ffff0a7224 */ /* 0x000fe200078e001e */
[----:B------:R-:W-:Y:S01]  /*2860*/  SHF.R.U32.HI R4, RZ, 0x3, R4 ;  /* 0x00000003ff047819 */ /* 0x000fe20000011604 */
[----:B------:R-:W-:Y:S01]  /*2870*/  IMAD.SHL.U32 R0, R22, 0x40, RZ ;  /* 0x0000004016007824 */ /* 0x000fe200078e00ff */
[----:B-1-3--:R-:W-:Y:S01]  /*2880*/  LEA R8, R14, UR22, 0x4 ;  /* 0x000000160e087c11 */ /* 0x00afe2000f8e20ff */
[C---:B------:R-:W-:Y:S01]  /*2890*/  IMAD.SHL.U32 R7, R15.reuse, 0x8, RZ ;  /* 0x000000080f077824 */ /* 0x040fe200078e00ff */
[----:B------:R-:W-:Y:S01]  /*28a0*/  SHF.R.S32.HI R6, RZ, 0x2, R16 ;  /* 0x00000002ff067819 */ /* 0x000fe20000011410 */
[----:B------:R1:W-:Y:S01]  /*28b0*/  STL.64 [R1+0x70], R10 ;  /* 0x0000700a01007387 */ /* 0x0003e20000100a00 */
[----:B------:R-:W-:Y:S01]  /*28c0*/  LOP3.LUT R0, R0, 0x1c0, RZ, 0xc0, !PT ;  /* 0x000001c000007812 */ /* 0x000fe200078ec0ff */
[----:B------:R-:W-:Y:S01]  /*28d0*/  USHF.L.U64.HI UR22, UR6, 0x6, UR7 ;  /* 0x0000000606167899 */ /* 0x000fe20008010207 */
[----:B------:R-:W-:Y:S01]  /*28e0*/  LOP3.LUT R2, R2, R4, RZ, 0x3c, !PT ;  /* 0x0000000402027212 */ /* 0x000fe200078e3cff */
[----:B------:R-:W-:Y:S01]  /*28f0*/  IMAD.U32 R4, RZ, RZ, UR23 ;  /* 0x00000017ff047e24 */ /* 0x000fe2000f8e00ff */
[----:B------:R-:W-:Y:S01]  /*2900*/  IADD3 R6, R8, 0x1, R6 ;  /* 0x0000000108067810 */ /* 0x000fe20007ffe006 */
[----:B------:R-:W-:Y:S01]  /*2910*/  USHF.L.U32 UR27, UR6, 0x6, URZ ;  /* 0x00000006061b7899 */ /* 0x000fe2000800063f */
[----:B------:R-:W-:Y:S01]  /*2920*/  LOP3.LUT R9, R0, 0x8, R7, 0xf8, !PT ;  /* 0x0000000800097812 */ /* 0x000fe200078ef807 */
[----:B------:R-:W-:Y:S01]  /*2930*/  UIMAD UR10, UR22, UR12, URZ ;  /* 0x0000000c160a72a4 */ /* 0x000fe2000f8e023f */
[----:B------:R-:W-:Y:S01]  /*2940*/  SHF.R.U32.HI R7, RZ, 0x3, R0 ;  /* 0x00000003ff077819 */ /* 0x000fe20000011600 */
[----:B------:R-:W-:Y:S01]  /*2950*/  IMAD R0, R15, 0x200, R2 ;  /* 0x000002000f007824 */ /* 0x000fe200078e0202 */
[----:B------:R-:W-:Y:S01]  /*2960*/  IADD3 R2, R4, -UR17, R6 ;  /* 0x8000001104027c10 */ /* 0x000fe2000fffe006 */
[----:B------:R-:W-:Y:S01]  /*2970*/  IMAD.U32 R6, RZ, RZ, UR12 ;  /* 0x0000000cff067e24 */ /* 0x000fe2000f8e00ff */
[----:B------:R-:W-:Y:S01]  /*2980*/  UIMAD UR10, UR28, UR27, UR10 ;  /* 0x0000001b1c0a72a4 */ /* 0x000fe2000f8e020a */
[----:B------:R-:W-:Y:S01]  /*2990*/  IMAD.SHL.U32 R8, R24, 0x40, RZ ;  /* 0x0000004018087824 */ /* 0x000fe200078e00ff */
[----:B------:R-:W-:-:S04]  /*29a0*/  DEPBAR.LE SB0, 0x0 ;  /* 0x000080000000791a */ /* 0x000fc80000000000 */
[----:B------:R-:W-:Y:S01]  /*29b0*/  BAR.SYNC.DEFER_BLOCKING 0x0 ;  /* 0x0000000000007b1d */ /* 0x000fe20000010000 */
[----:B------:R-:W-:Y:S01]  /*29c0*/  LOP3.LUT R173, R9, R7, RZ, 0x3c, !PT ;  /* 0x0000000709ad7212 */ /* 0x000fe200078e3cff */
[----:B------:R-:W-:Y:S01]  /*29d0*/  IMAD.WIDE.U32 R6, R6, UR27, R10 ;  /* 0x0000001b06067c25 */ /* 0x000fe2000f8e000a */
[----:B------:R-:W-:-:S03]  /*29e0*/  LOP3.LUT R172, R8, 0xfffffe00, RZ, 0xc0, !PT ;  /* 0xfffffe0008ac7812 */ /* 0x000fc600078ec0ff */
[----:B------:R-:W-:Y:S01]  /*29f0*/  VIADD R9, R7, UR10 ;  /* 0x0000000a07097c36 */ /* 0x000fe20008000000 */
[----:B------:R-:W-:Y:S01]  /*2a00*/  BSSY B0, `(.L_x_308) ;  /* 0x000001a000007945 */ /* 0x000fe20003800000 */
[----:B------:R-:W-:Y:S02]  /*2a10*/  IMAD R4, R14, 0x400, R172 ;  /* 0x000004000e047824 */ /* 0x000fe400078e02ac */
[----:B------:R-:W-:Y:S01]  /*2a20*/  VIADD R136, R2, UR19 ;  /* 0x0000001302887c36 */ /* 0x000fe20008000000 */
[----:B------:R1:W-:Y:S04]  /*2a30*/  @P6 STS.128 [R244+0xc000], RZ ;  /* 0x00c000fff4006388 */ /* 0x0003e80000000c00 */
[----:B------:R1:W-:Y:S01]  /*2a40*/  @P6 STS.128 [R244+0xe000], RZ ;  /* 0x00e000fff4006388 */ /* 0x0003e20000000c00 */
[----:B------:R-:W-:Y:S05]  /*2a50*/  @P6 BRA `(.L_x_309) ;  /* 0x0000000000506947 */ /* 0x000fea0003800000 */
[----:B------:R-:W-:Y:S02]  /*2a60*/  ULDC UR10, c[0x0][0x2d0] ;  /* 0x0000b400000a7ab9 */ /* 0x000fe40000000800 */
[----:B------:R-:W-:Y:S02]  /*2a70*/  ISETP.GE.AND P2, PT, R138, UR10, PT ;  /* 0x0000000a8a007c0c */ /* 0x000fe4000bf46270 */
[----:B------:R-:W-:-:S11]  /*2a80*/  ISETP.GE.AND P1, PT, R200, UR10, PT ;  /* 0x0000000ac8007c0c */ /* 0x000fd6000bf26270 */
        /* <DEDUP_REMOVED lines=17> */
.L_x_309:
[----:B------:R-:W-:Y:S05]  /*2ba0*/  BSYNC B0 ;  /* 0x0000000000007941 */ /* 0x000fea0003800000 */
.L_x_308:
        /* <DEDUP_REMOVED lines=11> */
[----:B----4-:R-:W-:-:S09]  /*2c60*/  IADD3.X R12, R9, UR19, RZ, P3, !PT ;  /* 0x00000013090c7c10 */ /* 0x010fd20009ffe4ff */
[----:B-1-3--:R-:W1:Y:S01]  /*2c70*/  @!P2 LDC.64 R10, c[0x0][0x220] ;  /* 0x00008800ff0aab82 */ /* 0x00ae620000000a00 */
        /* <DEDUP_REMOVED lines=16> */
.L_x_311:
[----:B------:R-:W-:Y:S05]  /*2d80*/  BSYNC B0 ;  /* 0x0000000000007941 */ /* 0x000fea0003800000 */
.L_x_310:
[----:B------:R1:W-:Y:S01]  /*2d90*/  @P4 STS.128 [R244+0xd000], RZ ;  /* 0x00d000fff4004388 */ /* 0x0003e20000000c00 */
[----:B------:R-:W-:Y:S03]  /*2da0*/  BSSY B0, `(.L_x_312) ;  /* 0x000001c000007945 */ /* 0x000fe60003800000 */
[----:B------:R1:W-:Y:S01]  /*2db0*/  @P4 STS.128 [R244+0xf000], RZ ;  /* 0x00f000fff4004388 */ /* 0x0003e20000000c00 */
[----:B------:R-:W-:Y:S05]  /*2dc0*/  @P4 BRA `(.L_x_313) ;  /* 0x0000000000644947 */ /* 0x000fea0003800000 */
[----:B------:R-:W-:Y:S01]  /*2dd0*/  ULDC UR10, c[0x0][0x2d0] ;  /* 0x0000b400000a7ab9 */ /* 0x000fe20000000800 */
[----:B------:R-:W-:Y:S01]  /*2de0*/  IMAD.U32 R4, RZ, RZ, UR6 ;  /* 0x00000006ff047e24 */ /* 0x000fe2000f8e00ff */
[----:B------:R-:W-:Y:S01]  /*2df0*/  ISETP.GE.AND P2, PT, R138, UR10, PT ;  /* 0x0000000a8a007c0c */ /* 0x000fe2000bf46270 */
[----:B-1-3--:R-:W-:Y:S01]  /*2e00*/  IMAD.U32 R10, RZ, RZ, UR6 ;  /* 0x00000006ff0a7e24 */ /* 0x00afe2000f8e00ff */
[----:B------:R-:W-:Y:S01]  /*2e10*/  ISETP.GE.AND P1, PT, R200, UR10, PT ;  /* 0x0000000ac8007c0c */ /* 0x000fe2000bf26270 */
[----:B----4-:R-:W-:Y:S01]  /*2e20*/  IMAD.U32 R12, RZ, RZ, UR7 ;  /* 0x00000007ff0c7e24 */ /* 0x010fe2000f8e00ff */
[----:B------:R-:W-:-:S04]  /*2e30*/  LEA R4, P3, R4, R6, 0x5 ;  /* 0x0000000604047211 */ /* 0x000fc800078628ff */
[----:B------:R-:W-:-:S05]  /*2e40*/  LEA.HI.X R12, R10, R9, R12, 0x5, P3 ;  /* 0x000000090a0c7211 */ /* 0x000fca00018f2c0c */
        /* <DEDUP_REMOVED lines=17> */
.L_x_313:
[----:B------:R-:W-:Y:S05]  /*2f60*/  BSYNC B0 ;  /* 0x0000000000007941 */ /* 0x000fea0003800000 */
.L_x_312:
        /* <DEDUP_REMOVED lines=34> */
.L_x_315:
[----:B------:R-:W-:Y:S05]  /*3190*/  BSYNC B0 ;  /* 0x0000000000007941 */ /* 0x000fea0003800000 */
.L_x_314:
[----:B----4-:R-:W-:Y:S01]  /*31a0*/  LDSM.16.M88.4 R12, [R240] ;  /* 0x00000000f00c783b */ /* 0x010fe20000000200 */
[----:B------:R-:W-:Y:S01]  /*31b0*/  IMAD R241, R5, 0x2, R240 ;  /* 0x0000000205f17824 */ /* 0x000fe200078e02f0 */
[----:B------:R-:W-:Y:S01]  /*31c0*/  ULDC UR29, c[0x0][0x39c] ;  /* 0x0000e700001d7ab9 */ /* 0x000fe20000000800 */
[--C-:B------:R-:W-:Y:S01]  /*31d0*/  IMAD R6, R2, 0x2, R232.reuse ;  /* 0x0000000202067824 */ /* 0x100fe200078e02e8 */
[----:B------:R-:W4:Y:S01]  /*31e0*/  LDSM.16.M88.4 R16, [R232+0x8000] ;  /* 0x00800000e810783b */ /* 0x000f220000000200 */
[----:B------:R-:W-:Y:S01]  /*31f0*/  IMAD R238, R0, 0x2, R232 ;  /* 0x0000000200ee7824 */ /* 0x000fe200078e02e8 */
[----:B------:R-:W-:Y:S01]  /*3200*/  UISETP.GE.AND UP0, UPT, UR18, 0x2, UPT ;  /* 0x000000021200788c */ /* 0x000fe2000bf06270 */
[C---:B------:R-:W-:Y:S01]  /*3210*/  IMAD R243, R3.reuse, 0x2, R240 ;  /* 0x0000000203f37824 */ /* 0x040fe200078e02f0 */
[----:B-1-3--:R-:W1:Y:S01]  /*3220*/  LDSM.16.M88.4 R8, [R240+0x2000] ;  /* 0x00200000f008783b */ /* 0x00ae620000000200 */
[----:B------:R-:W-:Y:S02]  /*3230*/  VIADD R4, R232, 0x8000 ;  /* 0x00008000e8047836 */ /* 0x000fe40000000000 */
[----:B------:R-:W-:Y:S01]  /*3240*/  IMAD R242, R3, 0x2, R241 ;  /* 0x0000000203f27824 */ /* 0x000fe200078e02f1 */
[----:B--2---:R-:W2:Y:S01]  /*3250*/  LDSM.16.M88.4 R28, [R232+0x8800] ;  /* 0x00880000e81c783b */ /* 0x004ea20000000200 */
[----:B------:R-:W-:-:S02]  /*3260*/  IMAD R239, R2, 0x2, R4 ;  /* 0x0000000202ef7824 */ /* 0x000fc400078e0204 */
[----:B------:R-:W-:Y:S01]  /*3270*/  IMAD.SHL.U32 R4, R168, 0x2, RZ ;  /* 0x00000002a8047824 */ /* 0x000fe200078e00ff */
[----:B------:R-:W3:Y:S01]  /*3280*/  LDSM.16.M88.4 R24, [R232+0x9000] ;  /* 0x00900000e818783b */ /* 0x000ee20000000200 */
[----:B------:R-:W-:-:S03]  /*3290*/  IMAD R237, R0, 0x2, R239 ;  /* 0x0000000200ed7824 */ /* 0x000fc600078e02ef */
[----:B------:R-:W5:Y:S01]  /*32a0*/  LDSM.16.M88.4 R32, [R232+0x9800] ;  /* 0x00980000e820783b */ /* 0x000f620000000200 */
[----:B------:R-:W-:-:S03]  /*32b0*/  LOP3.LUT R4, R4, 0x6, RZ, 0xc0, !PT ;  /* 0x0000000604047812 */ /* 0x000fc600078ec0ff */
[----:B------:R-:W-:Y:S04]  /*32c0*/  LDSM.16.M88.4 R20, [R241] ;  /* 0x00000000f114783b */ /* 0x000fe80000000200 */
[----:B------:R-:W5:Y:S04]  /*32d0*/  LDSM.16.M88.4 R36, [R6+0x8000] ;  /* 0x008000000624783b */ /* 0x000f680000000200 */
[----:B------:R-:W-:Y:S04]  /*32e0*/  LDSM.16.M88.4 R52, [R6+0x8800] ;  /* 0x008800000634783b */ /* 0x000fe80000000200 */
[----:B------:R-:W-:Y:S04]  /*32f0*/  LDSM.16.M88.4 R48, [R6+0x9000] ;  /* 0x009000000630783b */ /* 0x000fe80000000200 */
[----:B------:R-:W-:Y:S01]  /*3300*/  LDSM.16.M88.4 R40, [R243] ;  /* 0x00000000f328783b */ /* 0x000fe20000000200 */
[-C--:B----4-:R-:W-:Y:S03]  /*3310*/  HMMA.16816.F32 R56, R12, R16.reuse, RZ ;  /* 0x000000100c38723c */ /* 0x090fe600000018ff */
[----:B------:R-:W-:Y:S04]  /*3320*/  LDSM.16.M88.4 R92, [R238+0x9800] ;  /* 0x00980000ee5c783b */ /* 0x000fe80000000200 */
[----:B------:R-:W-:Y:S01]  /*3330*/  LDSM.16.M88.4 R68, [R237] ;  /* 0x00000000ed44783b */ /* 0x000fe20000000200 */
[C---:B-1----:R-:W-:Y:S03]  /*3340*/  HMMA.16816.F32 R44, R8.reuse, R16, RZ ;  /* 0x00000010082c723c */ /* 0x042fe600000018ff */
[----:B------:R-:W0:Y:S03]  /*3350*/  LDGDEPBAR ;  /* 0x00000000000079af */ /* 0x000e260000000000 */
[-C--:B------:R-:W-:Y:S06]  /*3360*/  HMMA.16816.F32 R80, R8, R18.reuse, RZ ;  /* 0x000000120850723c */ /* 0x080fec00000018ff */
[----:B------:R-:W-:Y:S01]  /*3370*/  HMMA.16816.F32 R132, R12, R18, RZ ;  /* 0x000000120c84723c */ /* 0x000fe200000018ff */
[----:B------:R-:W1:Y:S05]  /*3380*/  LDSM.16.M88.4 R16, [R241+0x2000] ;  /* 0x00200000f110783b */ /* 0x000e6a0000000200 */
[C---:B--2---:R-:W-:Y:S06]  /*3390*/  HMMA.16816.F32 R60, R8.reuse, R28, RZ ;  /* 0x0000001c083c723c */ /* 0x044fec00000018ff */
[----:B------:R-:W-:Y:S06]  /*33a0*/  HMMA.16816.F32 R76, R8, R30, RZ ;  /* 0x0000001e084c723c */ /* 0x000fec00000018ff */
[C---:B------:R-:W-:Y:S06]  /*33b0*/  HMMA.16816.F32 R104, R12.reuse, R28, RZ ;  /* 0x0000001c0c68723c */ /* 0x040fec00000018ff */
[----:B------:R-:W-:Y:S01]  /*33c0*/  HMMA.16816.F32 R128, R12, R30, RZ ;  /* 0x0000001e0c80723c */ /* 0x000fe200000018ff */
[----:B------:R-:W2:Y:S05]  /*33d0*/  LDSM.16.M88.4 R28, [R6+0x9800] ;  /* 0x00980000061c783b */ /* 0x000eaa0000000200 */
[C---:B---3--:R-:W-:Y:S06]  /*33e0*/  HMMA.16816.F32 R64, R8.reuse, R24, RZ ;  /* 0x000000180840723c */ /* 0x048fec00000018ff */
[----:B------:R-:W-:Y:S06]  /*33f0*/  HMMA.16816.F32 R96, R8, R26, RZ ;  /* 0x0000001a0860723c */ /* 0x000fec00000018ff */
[C---:B------:R-:W-:Y:S06]  /*3400*/  HMMA.16816.F32 R100, R12.reuse, R24, RZ ;  /* 0x000000180c64723c */ /* 0x040fec00000018ff */
[----:B------:R-:W-:Y:S01]  /*3410*/  HMMA.16816.F32 R140, R12, R26, RZ ;  /* 0x0000001a0c8c723c */ /* 0x000fe200000018ff */
[----:B------:R-:W3:Y:S05]  /*3420*/  LDSM.16.M88.4 R24, [R238+0x8000] ;  /* 0x00800000ee18783b */ /* 0x000eea0000000200 */
[C---:B-----5:R-:W-:Y:S06]  /*3430*/  HMMA.16816.F32 R72, R8.reuse, R32, RZ ;  /* 0x000000200848723c */ /* 0x060fec00000018ff */
[----:B------:R-:W-:Y:S01]  /*3440*/  HMMA.16816.F32 R88, R8, R34, RZ ;  /* 0x000000220858723c */ /* 0x000fe200000018ff */
[----:B------:R-:W4:Y:S05]  /*3450*/  LDSM.16.M88.4 R8, [R243+0x2000] ;  /* 0x00200000f308783b */ /* 0x000f2a0000000200 */
[----:B------:R-:W-:Y:S01]  /*3460*/  HMMA.16816.F32 R112, R20, R36, R56 ;  /* 0x000000241470723c */ /* 0x000fe20000001838 */
[----:B------:R-:W-:Y:S05]  /*3470*/  LDSM.16.M88.4 R56, [R238+0x9000] ;  /* 0x00900000ee38783b */ /* 0x000fea0000000200 */
[C---:B------:R-:W-:Y:S06]  /*3480*/  HMMA.16816.F32 R84, R12.reuse, R32, RZ ;  /* 0x000000200c54723c */ /* 0x040fec00000018ff */
[----:B------:R-:W-:Y:S01]  /*3490*/  HMMA.16816.F32 R144, R12, R34, RZ ;  /* 0x000000220c90723c */ /* 0x000fe200000018ff */
[----:B------:R-:W5:Y:S04]  /*34a0*/  LDSM.16.M88.4 R12, [R238+0x8800] ;  /* 0x00880000ee0c783b */ /* 0x000f680000000200 */
[----:B------:R-:W-:Y:S01]  /*34b0*/  LDSM.16.M88.4 R32, [R242+0x2000] ;  /* 0x00200000f220783b */ /* 0x000fe20000000200 */
[C---:B-1----:R-:W-:Y:S03]  /*34c0*/  HMMA.16816.F32 R124, R16.reuse, R36, R44 ;  /* 0x00000024107c723c */ /* 0x042fe6000000182c */
[----:B------:R-:W1:Y:S03]  /*34d0*/  LDSM.16.M88.4 R44, [R242] ;  /* 0x00000000f22c783b */ /* 0x000e660000000200 */
[C---:B------:R-:W-:Y:S06]  /*34e0*/  HMMA.16816.F32 R120, R16.reuse, R52, R60 ;  /* 0x000000341078723c */ /* 0x040fec000000183c */
[C---:B--2---:R-:W-:Y:S06]  /*34f0*/  HMMA.16816.F32 R108, R16.reuse, R28, R72 ;  /* 0x0000001c106c723c */ /* 0x044fec0000001848 */
[C---:B------:R-:W-:Y:S06]  /*3500*/  HMMA.16816.F32 R116, R16.reuse, R48, R64 ;  /* 0x000000301074723c */ /* 0x040fec0000001840 */
[C---:B------:R-:W-:Y:S06]  /*3510*/  HMMA.16816.F32 R80, R16.reuse, R38, R80 ;  /* 0x000000261050723c */ /* 0x040fec0000001850 */
[C---:B------:R-:W-:Y:S06]  /*3520*/  HMMA.16816.F32 R76, R16.reuse, R54, R76 ;  /* 0x00000036104c723c */ /* 0x040fec000000184c */
[C---:B------:R-:W-:Y:S06]  /*3530*/  HMMA.16816.F32 R72, R16.reuse, R50, R96 ;  /* 0x000000321048723c */ /* 0x040fec0000001860 */
[----:B------:R-:W-:Y:S01]  /*3540*/  HMMA.16816.F32 R60, R16, R30, R88 ;  /* 0x0000001e103c723c */ /* 0x000fe20000001858 */
[----:B------:R-:W-:Y:S05]  /*3550*/  LDSM.16.M88.4 R88, [R232+0xa000] ;  /* 0x00a00000e858783b */ /* 0x000fea0000000200 */
[----:B---3--:R-:W-:Y:S06]  /*3560*/  HMMA.16816.F32 R16, R40, R24, R112 ;  /* 0x000000182810723c */ /* 0x008fec0000001870 */
[C---:B------:R-:W-:Y:S01]  /*3570*/  HMMA.16816.F32 R64, R20.reuse, R38, R132 ;  /* 0x000000261440723c */ /* 0x040fe20000001884 */
[----:B------:R-:W2:Y:S05]  /*3580*/  LDSM.16.M88.4 R36, [R240+0x4000] ;  /* 0x00400000f024783b */ /* 0x000eaa0000000200 */
[C---:B------:R-:W-:Y:S06]  /*3590*/  HMMA.16816.F32 R96, R20.reuse, R52, R104 ;  /* 0x000000341460723c */ /* 0x040fec0000001868 */
[C---:B------:R-:W-:Y:S06]  /*35a0*/  HMMA.16816.F32 R148, R20.reuse, R28, R84 ;  /* 0x0000001c1494723c */ /* 0x040fec0000001854 */
[C---:B------:R-:W-:Y:S06]  /*35b0*/  HMMA.16816.F32 R100, R20.reuse, R48, R100 ;  /* 0x000000301464723c */ /* 0x040fec0000001864 */
[C---:B------:R-:W-:Y:S06]  /*35c0*/  HMMA.16816.F32 R52, R20.reuse, R54, R128 ;  /* 0x000000361434723c */ /* 0x040fec0000001880 */
[C---:B------:R-:W-:Y:S06]  /*35d0*/  HMMA.16816.F32 R84, R20.reuse, R50, R140 ;  /* 0x000000321454723c */ /* 0x040fec000000188c */
[----:B------:R-:W-:Y:S01]  /*35e0*/  HMMA.16816.F32 R144, R20, R30, R144 ;  /* 0x0000001e1490723c */ /* 0x000fe20000001890 */
[----:B------:R-:W-:Y:S05]  /*35f0*/  LDSM.16.M88.4 R28, [R241+0x4000] ;  /* 0x00400000f11c783b */ /* 0x000fea0000000200 */
[C---:B----4-:R-:W-:Y:S06]  /*3600*/  HMMA.16816.F32 R20, R8.reuse, R24, R124 ;  /* 0x000000180814723c */ /* 0x050fec000000187c */
[C---:B-----5:R-:W-:Y:S06]  /*3610*/  HMMA.16816.F32 R132, R8.reuse, R12, R120 ;  /* 0x0000000c0884723c */ /* 0x060fec0000001878 */
[C---:B------:R-:W-:Y:S06]  /*3620*/  HMMA.16816.F32 R160, R8.reuse, R56, R116 ;  /* 0x0000003808a0723c */ /* 0x040fec0000001874 */
[C---:B------:R-:W-:Y:S06]  /*3630*/  HMMA.16816.F32 R156, R8.reuse, R92, R108 ;  /* 0x0000005c089c723c */ /* 0x040fec000000186c */
[C---:B------:R-:W-:Y:S06]  /*3640*/  HMMA.16816.F32 R104, R8.reuse, R26, R80 ;  /* 0x0000001a0868723c */ /* 0x040fec0000001850 */
[C---:B------:R-:W-:Y:S06]  /*3650*/  HMMA.16816.F32 R152, R8.reuse, R14, R76 ;  /* 0x0000000e0898723c */ /* 0x040fec000000184c */
[C---:B------:R-:W-:Y:S01]  /*3660*/  HMMA.16816.F32 R140, R8.reuse, R58, R72 ;  /* 0x0000003a088c723c */ /* 0x040fe20000001848 */
[----:B------:R-:W-:Y:S05]  /*3670*/  LDSM.16.M88.4 R72, [R6+0xa000] ;  /* 0x00a000000648783b */ /* 0x000fea0000000200 */
[----:B------:R-:W-:Y:S01]  /*3680*/  HMMA.16816.F32 R124, R8, R94, R60 ;  /* 0x0000005e087c723c */ /* 0x000fe2000000183c */
[----:B------:R-:W3:Y:S04]  /*3690*/  LDSM.16.M88.4 R8, [R240+0x6000] ;  /* 0x00600000f008783b */ /* 0x000ee80000000200 */
[----:B------:R-:W-:Y:S01]  /*36a0*/  LDSM.16.M88.4 R60, [R238+0xa000] ;  /* 0x00a00000ee3c783b */ /* 0x000fe20000000200 */
[----:B-1----:R-:W-:Y:S06]  /*36b0*/  HMMA.16816.F32 R16, R44, R68, R16 ;  /* 0x000000442c10723c */ /* 0x002fec0000001810 */
[----:B------:R-:W-:Y:S01]  /*36c0*/  HMMA.16816.F32 R76, R40, R26, R64 ;  /* 0x0000001a284c723c */ /* 0x000fe20000001840 */
[----:B------:R-:W1:Y:S04]  /*36d0*/  LDSM.16.M88.4 R24, [R241+0x6000] ;  /* 0x00600000f118783b */ /* 0x000e680000000200 */
[----:B------:R-:W-:Y:S01]  /*36e0*/  LDSM.16.M88.4 R64, [R237+0x1000] ;  /* 0x00100000ed40783b */ /* 0x000fe20000000200 */
[----:B------:R-:W-:Y:S03]  /*36f0*/  HMMA.16816.F32 R48, R32, R68, R20 ;  /* 0x000000442030723c */ /* 0x000fe60000001814 */
[----:B------:R-:W4:Y:S03]  /*3700*/  LDSM.16.M88.4 R20, [R243+0x4000] ;  /* 0x00400000f314783b */ /* 0x000f260000000200 */
[C---:B------:R-:W-:Y:S06]  /*3710*/  HMMA.16816.F32 R116, R40.reuse, R12, R96 ;  /* 0x0000000c2874723c */ /* 0x040fec0000001860 */
[----:B------:R-:W-:Y:S01]  /*3720*/  HMMA.16816.F32 R128, R40, R14, R52 ;  /* 0x0000000e2880723c */ /* 0x000fe20000001834 */
[----:B------:R-:W5:Y:S05]  /*3730*/  LDSM.16.M88.4 R52, [R237+0x800] ;  /* 0x00080000ed34783b */ /* 0x000f6a0000000200 */
[----:B--2---:R-:W-:Y:S01]  /*3740*/  HMMA.16816.F32 R12, R36, R88, R16 ;  /* 0x00000058240c723c */ /* 0x004fe20000001810 */
[----:B------:R-:W-:Y:S05]  /*3750*/  LDSM.16.M88.4 R16, [R243+0x6000] ;  /* 0x00600000f310783b */ /* 0x000fea0000000200 */
[C---:B------:R-:W-:Y:S06]  /*3760*/  HMMA.16816.F32 R112, R40.reuse, R58, R84 ;  /* 0x0000003a2870723c */ /* 0x040fec0000001854 */
[----:B------:R-:W-:Y:S01]  /*3770*/  HMMA.16816.F32 R120, R40, R56, R100 ;  /* 0x000000382878723c */ /* 0x000fe20000001864 */
[----:B------:R-:W2:Y:S04]  /*3780*/  LDSM.16.M88.4 R100, [R237+0x1800] ;  /* 0x00180000ed64783b */ /* 0x000ea80000000200 */
[----:B------:R-:W-:Y:S01]  /*3790*/  LDSM.16.M88.4 R56, [R237+0x2000] ;  /* 0x00200000ed38783b */ /* 0x000fe20000000200 */
[----:B------:R-:W-:Y:S06]  /*37a0*/  HMMA.16816.F32 R84, R44, R70, R76 ;  /* 0x000000462c54723c */ /* 0x000fec000000184c */
[----:B---3--:R-:W-:Y:S06]  /*37b0*/  HMMA.16816.F32 R48, R8, R88, R48 ;  /* 0x000000580830723c */ /* 0x008fec0000001830 */
[----:B------:R-:W-:Y:S01]  /*37c0*/  HMMA.16816.F32 R76, R32, R70, R104 ;  /* 0x00000046204c723c */ /* 0x000fe20000001868 */
[----:B------:R-:W-:Y:S05]  /*37d0*/  LDSM.16.M88.4 R68, [R232+0xa800] ;  /* 0x00a80000e844783b */ /* 0x000fea0000000200 */
[----:B------:R-:W-:Y:S01]  /*37e0*/  HMMA.16816.F32 R80, R28, R72, R12 ;  /* 0x000000481c50723c */ /* 0x000fe2000000180c */
[----:B------:R-:W3:Y:S05]  /*37f0*/  LDSM.16.M88.4 R12, [R242+0x4000] ;  /* 0x00400000f20c783b */ /* 0x000eea0000000200 */
[----:B------:R-:W-:Y:S06]  /*3800*/  HMMA.16816.F32 R96, R36, R90, R84 ;  /* 0x0000005a2460723c */ /* 0x000fec0000001854 */
[----:B-1----:R-:W-:Y:S06]  /*3810*/  HMMA.16816.F32 R48, R24, R72, R48 ;  /* 0x000000481830723c */ /* 0x002fec0000001830 */
[----:B------:R-:W-:Y:S06]  /*3820*/  HMMA.16816.F32 R84, R8, R90, R76 ;  /* 0x0000005a0854723c */ /* 0x000fec000000184c */
[C---:B------:R-:W-:Y:S06]  /*3830*/  HMMA.16816.F32 R108, R40.reuse, R92, R148 ;  /* 0x0000005c286c723c */ /* 0x040fec0000001894 */
[----:B------:R-:W-:Y:S01]  /*3840*/  HMMA.16816.F32 R144, R40, R94, R144 ;  /* 0x0000005e2890723c */ /* 0x000fe20000001890 */
[----:B------:R-:W1:Y:S05]  /*3850*/  LDSM.16.M88.4 R40, [R242+0x6000] ;  /* 0x00600000f228783b */ /* 0x000e6a0000000200 */
[----:B----4-:R-:W-:Y:S06]  /*3860*/  HMMA.16816.F32 R92, R20, R60, R80 ;  /* 0x0000003c145c723c */ /* 0x010fec0000001850 */
[C---:B-----5:R-:W-:Y:S06]  /*3870*/  HMMA.16816.F32 R104, R32.reuse, R52, R132 ;  /* 0x000000342068723c */ /* 0x060fec0000001884 */
[C---:B------:R-:W-:Y:S06]  /*3880*/  HMMA.16816.F32 R132, R32.reuse, R54, R152 ;  /* 0x000000362084723c */ /* 0x040fec0000001898 */
[C---:B------:R-:W-:Y:S06]  /*3890*/  HMMA.16816.F32 R160, R32.reuse, R64, R160 ;  /* 0x0000004020a0723c */ /* 0x040fec00000018a0 */
[C---:B------:R-:W-:Y:S06]  /*38a0*/  HMMA.16816.F32 R140, R32.reuse, R66, R140 ;  /* 0x00000042208c723c */ /* 0x040fec000000188c */
[C---:B--2---:R-:W-:Y:S06]  /*38b0*/  HMMA.16816.F32 R156, R32.reuse, R100, R156 ;  /* 0x00000064209c723c */ /* 0x044fec000000189c */
[----:B------:R-:W-:Y:S06]  /*38c0*/  HMMA.16816.F32 R124, R32, R102, R124 ;  /* 0x00000066207c723c */ /* 0x000fec000000187c */
[----:B------:R-:W-:Y:S06]  /*38d0*/  HMMA.16816.F32 R32, R44, R52, R116 ;  /* 0x000000342c20723c */ /* 0x000fec0000001874 */
[----:B------:R-:W-:Y:S06]  /*38e0*/  HMMA.16816.F32 R80, R28, R74, R96 ;  /* 0x0000004a1c50723c */ /* 0x000fec0000001860 */
[----:B------:R-:W-:Y:S01]  /*38f0*/  HMMA.16816.F32 R76, R16, R60, R48 ;  /* 0x0000003c104c723c */ /* 0x000fe20000001830 */
[----:B------:R-:W2:Y:S05]  /*3900*/  LDSM.16.M88.4 R48, [R6+0xa800] ;  /* 0x00a800000630783b */ /* 0x000eaa0000000200 */
[----:B------:R-:W-:Y:S06]  /*3910*/  HMMA.16816.F32 R84, R24, R74, R84 ;  /* 0x0000004a1854723c */ /* 0x000fec0000001854 */
[----:B---3--:R-:W-:Y:S06]  /*3920*/  HMMA.16816.F32 R92, R12, R56, R92 ;  /* 0x000000380c5c723c */ /* 0x008fec000000185c */
[----:B------:R-:W-:Y:S06]  /*3930*/  HMMA.16816.F32 R72, R36, R68, R32 ;  /* 0x000000442448723c */ /* 0x000fec0000001820 */
[C---:B------:R-:W-:Y:S06]  /*3940*/  HMMA.16816.F32 R120, R44.reuse, R64, R120 ;  /* 0x000000402c78723c */ /* 0x040fec0000001878 */
[----:B------:R-:W-:Y:S06]  /*3950*/  HMMA.16816.F32 R112, R44, R66, R112 ;  /* 0x000000422c70723c */ /* 0x000fec0000001870 */
[----:B------:R-:W-:Y:S01]  /*3960*/  HMMA.16816.F32 R64, R20, R62, R80 ;  /* 0x0000003e1440723c */ /* 0x000fe20000001850 */
[----:B------:R-:W-:-:S04]  /*3970*/  FMUL.FTZ R0, R92, UR29 ;  /* 0x0000001d5c007c20 */ /* 0x000fc80008410000 */
[----:B------:R3:W-:Y:S01]  /*3980*/  MUFU.TANH R152, R0 ;  /* 0x0000000000987308 */ /* 0x0007e20000002400 */
[----:B------:R-:W-:Y:S01]  /*3990*/  HMMA.16816.F32 R88, R44, R54, R128 ;  /* 0x000000362c58723c */ /* 0x000fe20000001880 */
[----:B------:R-:W4:Y:S05]  /*39a0*/  LDSM.16.M88.4 R52, [R238+0xa800] ;  /* 0x00a80000ee34783b */ /* 0x000f2a0000000200 */
[----:B------:R-:W-:Y:S06]  /*39b0*/  HMMA.16816.F32 R32, R8, R68, R104 ;  /* 0x000000440820723c */ /* 0x000fec0000001868 */
[----:B-1----:R-:W-:Y:S01]  /*39c0*/  HMMA.16816.F32 R76, R40, R56, R76 ;  /* 0x00000038284c723c */ /* 0x002fe2000000184c */
[----:B---3--:R-:W-:-:S05]  /*39d0*/  FMUL.FTZ R0, R93, UR29 ;  /* 0x0000001d5d007c20 */ /* 0x008fca0008410000 */
[----:B------:R-:W-:Y:S01]  /*39e0*/  HMMA.16816.F32 R60, R16, R62, R84 ;  /* 0x0000003e103c723c */ /* 0x000fe20000001854 */
[----:B------:R1:W3:Y:S05]  /*39f0*/  MUFU.TANH R164, R0 ;  /* 0x0000000000a47308 */ /* 0x0002ea0000002400 */
[----:B--2---:R-:W-:Y:S06]  /*3a00*/  HMMA.16816.F32 R72, R28, R48, R72 ;  /* 0x000000301c48723c */ /* 0x004fec0000001848 */
[----:B------:R-:W-:Y:S06]  /*3a10*/  HMMA.16816.F32 R80, R12, R58, R64 ;  /* 0x0000003a0c50723c */ /* 0x000fec0000001840 */
[----:B------:R-:W-:Y:S01]  /*3a20*/  HMMA.16816.F32 R64, R24, R48, R32 ;  /* 0x000000301840723c */ /* 0x000fe20000001820 */
[----:B-1----:R-:W-:Y:S01]  /*3a30*/  FMUL.FTZ R0, R94, UR29 ;  /* 0x0000001d5e007c20 */ /* 0x002fe20008410000 */
[----:B------:R-:W1:Y:S03]  /*3a40*/  LDSM.16.M88.4 R32, [R237+0x2800] ;  /* 0x00280000ed20783b */ /* 0x000e660000000200 */
[----:B------:R2:W-:Y:S01]  /*3a50*/  MUFU.TANH R151, R0 ;  /* 0x0000000000977308 */ /* 0x0005e20000002400 */
[----:B------:R-:W-:Y:S06]  /*3a60*/  HMMA.16816.F32 R108, R44, R100, R108 ;  /* 0x000000642c6c723c */ /* 0x000fec000000186c */
[----:B----4-:R-:W-:Y:S06]  /*3a70*/  HMMA.16816.F32 R72, R20, R52, R72 ;  /* 0x000000341448723c */ /* 0x010fec0000001848 */
[----:B------:R-:W-:Y:S01]  /*3a80*/  HMMA.16816.F32 R100, R44, R102, R144 ;  /* 0x000000662c64723c */ /* 0x000fe20000001890 */
[----:B------:R-:W-:Y:S01]  /*3a90*/  LDSM.16.M88.4 R44, [R237+0x3000] ;  /* 0x00300000ed2c783b */ /* 0x000fe20000000200 */
[----:B--2---:R-:W-:-:S04]  /*3aa0*/  FMUL.FTZ R0, R95, UR29 ;  /* 0x0000001d5f007c20 */ /* 0x004fc80008410000 */
[----:B------:R-:W-:Y:S01]  /*3ab0*/  HMMA.16816.F32 R92, R40, R58, R60 ;  /* 0x0000003a285c723c */ /* 0x000fe2000000183c */
[----:B------:R-:W2:Y:S01]  /*3ac0*/  LDSM.16.M88.4 R56, [R232+0xb000] ;  /* 0x00b00000e838783b */ /* 0x000ea20000000200 */
[----:B------:R4:W5:Y:S04]  /*3ad0*/  MUFU.TANH R166, R0 ;  /* 0x0000000000a67308 */ /* 0x0009680000002400 */
[----:B------:R-:W-:Y:S06]  /*3ae0*/  HMMA.16816.F32 R60, R36, R70, R88 ;  /* 0x00000046243c723c */ /* 0x000fec0000001858 */
[----:B------:R-:W-:Y:S06]  /*3af0*/  HMMA.16816.F32 R64, R16, R52, R64 ;  /* 0x000000341040723c */ /* 0x000fec0000001840 */
[----:B-1----:R-:W-:Y:S01]  /*3b00*/  HMMA.16816.F32 R84, R12, R32, R72 ;  /* 0x000000200c54723c */ /* 0x002fe20000001848 */
[----:B----4-:R-:W-:-:S04]  /*3b10*/  FMUL.FTZ R0, R76, UR29 ;  /* 0x0000001d4c007c20 */ /* 0x010fc80008410000 */
[----:B------:R1:W-:-:S13]  /*3b20*/  MUFU.TANH R150, R0 ;  /* 0x0000000000967308 */ /* 0x0003da0000002400 */
[----:B------:R-:W-:Y:S01]  /*3b30*/  HMMA.16816.F32 R88, R40, R32, R64 ;  /* 0x000000202858723c */ /* 0x000fe20000001840 */
[----:B-1----:R-:W-:-:S05]  /*3b40*/  FMUL.FTZ R0, R77, UR29 ;  /* 0x0000001d4d007c20 */ /* 0x002fca0008410000 */
[----:B--2---:R-:W-:Y:S01]  /*3b50*/  HMMA.16816.F32 R72, R36, R56, R120 ;  /* 0x000000382448723c */ /* 0x004fe20000001878 */
[----:B------:R1:W2:Y:S02]  /*3b60*/  MUFU.TANH R148, R0 ;  /* 0x0000000000947308 */ /* 0x0002a40000002400 */
[----:B-1----:R-:W-:-:S06]  /*3b70*/  FMUL.FTZ R0, R78, UR29 ;  /* 0x0000001d4e007c20 */ /* 0x002fcc0008410000 */
[----:B------:R1:W-:Y:S02]  /*3b80*/  MUFU.TANH R149, R0 ;  /* 0x0000000000957308 */ /* 0x0003e40000002400 */
[----:B-1----:R-:W-:Y:S02]  /*3b90*/  FMUL.FTZ R0, R79, UR29 ;  /* 0x0000001d4f007c20 */ /* 0x002fe40008410000 */
[----:B------:R-:W-:Y:S04]  /*3ba0*/  HMMA.16816.F32 R76, R8, R70, R132 ;  /* 0x00000046084c723c */ /* 0x000fe80000001884 */
[----:B------:R1:W4:Y:S02]  /*3bb0*/  MUFU.TANH R130, R0 ;  /* 0x0000000000827308 */ /* 0x0003240000002400 */
[----:B------:R-:W-:Y:S01]  /*3bc0*/  HMMA.16816.F32 R68, R28, R50, R60 ;  /* 0x000000321c44723c */ /* 0x000fe2000000183c */
[----:B------:R-:W3:Y:S01]  /*3bd0*/  LDSM.16.M88.4 R60, [R6+0xb000] ;  /* 0x00b00000063c783b */ /* 0x000ee20000000200 */
[----:B-1----:R-:W-:-:S04]  /*3be0*/  FMUL.FTZ R0, R80, UR29 ;  /* 0x0000001d50007c20 */ /* 0x002fc80008410000 */
[----:B------:R1:W4:-:S12]  /*3bf0*/  MUFU.TANH R165, R0 ;  /* 0x0000000000a57308 */ /* 0x0003180000002400 */
[----:B------:R-:W-:Y:S01]  /*3c00*/  HMMA.16816.F32 R76, R24, R50, R76 ;  /* 0x00000032184c723c */ /* 0x000fe2000000184c */
[----:B------:R-:W5:Y:S05]  /*3c10*/  LDSM.16.M88.4 R48, [R238+0xb000] ;  /* 0x00b00000ee30783b */ /* 0x000f6a0000000200 */
[----:B------:R-:W-:Y:S01]  /*3c20*/  HMMA.16816.F32 R64, R20, R54, R68 ;  /* 0x000000361440723c */ /* 0x000fe20000001844 */
[----:B-1----:R-:W-:-:S04]  /*3c30*/  FMUL.FTZ R0, R81, UR29 ;  /* 0x0000001d51007c20 */ /* 0x002fc80008410000 */
[----:B------:R1:W-:Y:S01]  /*3c40*/  MUFU.TANH R131, R0 ;  /* 0x0000000000837308 */ /* 0x0003e20000002400 */
[----:B---3--:R-:W-:-:S12]  /*3c50*/  HMMA.16816.F32 R68, R28, R60, R72 ;  /* 0x0000003c1c44723c */ /* 0x008fd80000001848 */
[----:B------:R-:W-:Y:S06]  /*3c60*/  HMMA.16816.F32 R52, R16, R54, R76 ;  /* 0x000000361034723c */ /* 0x000fec000000184c */
[----:B------:R-:W-:Y:S01]  /*3c70*/  HMMA.16816.F32 R76, R12, R34, R64 ;  /* 0x000000220c4c723c */ /* 0x000fe20000001840 */
[----:B-1----:R-:W-:-:S04]  /*3c80*/  FMUL.FTZ R0, R82, UR29 ;  /* 0x0000001d52007c20 */ /* 0x002fc80008410000 */
[----:B------:R1:W-:Y:S01]  /*3c90*/  MUFU.TANH R167, R0 ;  /* 0x0000000000a77308 */ /* 0x0003e20000002400 */
[----:B-----5:R-:W-:Y:S06]  /*3ca0*/  HMMA.16816.F32 R64, R20, R48, R68 ;  /* 0x000000301440723c */ /* 0x020fec0000001844 */
[----:B------:R-:W-:Y:S01]  /*3cb0*/  HMMA.16816.F32 R68, R36, R58, R112 ;  /* 0x0000003a2444723c */ /* 0x000fe20000001870 */
[----:B-1----:R-:W-:-:S05]  /*3cc0*/  FMUL.FTZ R0, R83, UR29 ;  /* 0x0000001d53007c20 */ /* 0x002fca0008410000 */
[C---:B------:R-:W-:Y:S01]  /*3cd0*/  HMMA.16816.F32 R80, R8.reuse, R56, R160 ;  /* 0x000000380850723c */ /* 0x040fe200000018a0 */
[----:B------:R1:W-:Y:S05]  /*3ce0*/  MUFU.TANH R129, R0 ;  /* 0x0000000000817308 */ /* 0x0003ea0000002400 */
[----:B------:R-:W-:Y:S01]  /*3cf0*/  HMMA.16816.F32 R56, R8, R58, R140 ;  /* 0x0000003a0838723c */ /* 0x000fe2000000188c */
[----:B-1----:R-:W-:-:S04]  /*3d00*/  FMUL.FTZ R0, R92, UR29 ;  /* 0x0000001d5c007c20 */ /* 0x002fc80008410000 */
[----:B------:R1:W3:-:S13]  /*3d10*/  MUFU.TANH R7, R0 ;  /* 0x0000000000077308 */ /* 0x0002da0000002400 */
[----:B------:R-:W-:Y:S06]  /*3d20*/  HMMA.16816.F32 R72, R24, R60, R80 ;  /* 0x0000003c1848723c */ /* 0x000fec0000001850 */
[----:B------:R-:W-:Y:S01]  /*3d30*/  HMMA.16816.F32 R80, R40, R34, R52 ;  /* 0x000000222850723c */ /* 0x000fe20000001834 */
[----:B------:R-:W5:Y:S01]  /*3d40*/  LDSM.16.M88.4 R32, [R232+0xb800] ;  /* 0x00b80000e820783b */ /* 0x000f620000000200 */
[----:B-1----:R-:W-:-:S04]  /*3d50*/  FMUL.FTZ R0, R93, UR29 ;  /* 0x0000001d5d007c20 */ /* 0x002fc80008410000 */
[----:B------:R1:W-:-:S12]  /*3d60*/  MUFU.TANH R128, R0 ;  /* 0x0000000000807308 */ /* 0x0003d80000002400 */
[----:B------:R-:W-:Y:S06]  /*3d70*/  HMMA.16816.F32 R52, R16, R48, R72 ;  /* 0x000000301034723c */ /* 0x000fec0000001848 */
[----:B------:R-:W-:Y:S01]  /*3d80*/  HMMA.16816.F32 R72, R28, R62, R68 ;  /* 0x0000003e1c48723c */ /* 0x000fe20000001844 */
[----:B-1----:R-:W-:-:S04]  /*3d90*/  FMUL.FTZ R0, R94, UR29 ;  /* 0x0000001d5e007c20 */ /* 0x002fc80008410000 */
[----:B------:R1:W3:-:S13]  /*3da0*/  MUFU.TANH R119, R0 ;  /* 0x0000000000777308 */ /* 0x0002da0000002400 */
[----:B------:R-:W-:Y:S06]  /*3db0*/  HMMA.16816.F32 R68, R40, R44, R52 ;  /* 0x0000002c2844723c */ /* 0x000fec0000001834 */
[----:B------:R-:W-:Y:S01]  /*3dc0*/  HMMA.16816.F32 R52, R20, R50, R72 ;  /* 0x000000321434723c */ /* 0x000fe20000001848 */
[----:B-1----:R-:W-:-:S04]  /*3dd0*/  FMUL.FTZ R0, R95, UR29 ;  /* 0x0000001d5f007c20 */ /* 0x002fc80008410000 */
[----:B------:R1:W3:-:S13]  /*3de0*/  MUFU.TANH R121, R0 ;  /* 0x0000000000797308 */ /* 0x0002da0000002400 */
[----:B------:R-:W-:Y:S01]  /*3df0*/  FMUL.FTZ R2, R70, UR29 ;  /* 0x0000001d46027c20 */ /* 0x000fe20008410000 */
[----:B-1----:R-:W-:-:S04]  /*3e00*/  FMUL.FTZ R0, R84, UR29 ;  /* 0x0000001d54007c20 */ /* 0x002fc80008410000 */
[----:B------:R1:W3:Y:S02]  /*3e10*/  MUFU.TANH R120, R0 ;  /* 0x0000000000787308 */ /* 0x0002e40000002400 */
[----:B-1----:R-:W-:-:S06]  /*3e20*/  FMUL.FTZ R0, R85, UR29 ;  /* 0x0000001d55007c20 */ /* 0x002fcc0008410000 */
[----:B------:R1:W-:Y:S02]  /*3e30*/  MUFU.TANH R135, R0 ;  /* 0x0000000000877308 */ /* 0x0003e40000002400 */
[----:B-1----:R-:W-:-:S06]  /*3e40*/  FMUL.FTZ R0, R86, UR29 ;  /* 0x0000001d56007c20 */ /* 0x002fcc0008410000 */
[----:B------:R1:W3:Y:S02]  /*3e50*/  MUFU.TANH R161, R0 ;  /* 0x0000000000a17308 */ /* 0x0002e40000002400 */
[----:B-1----:R-:W-:Y:S02]  /*3e60*/  FMUL.FTZ R0, R87, UR29 ;  /* 0x0000001d57007c20 */ /* 0x002fe40008410000 */
[----:B-----5:R-:W-:Y:S04]  /*3e70*/  HMMA.16816.F32 R84, R8, R34, R124 ;  /* 0x000000220854723c */ /* 0x020fe8000000187c */
[----:B------:R1:W-:Y:S02]  /*3e80*/  MUFU.TANH R118, R0 ;  /* 0x0000000000767308 */ /* 0x0003e40000002400 */
[----:B-1----:R-:W-:-:S06]  /*3e90*/  FMUL.FTZ R0, R88, UR29 ;  /* 0x0000001d58007c20 */ /* 0x002fcc0008410000 */
[----:B------:R1:W5:Y:S02]  /*3ea0*/  MUFU.TANH R117, R0 ;  /* 0x0000000000757308 */ /* 0x0003640000002400 */
[----:B-1----:R-:W-:-:S06]  /*3eb0*/  FMUL.FTZ R0, R89, UR29 ;  /* 0x0000001d59007c20 */ /* 0x002fcc0008410000 */
[----:B------:R1:W-:Y:S08]  /*3ec0*/  MUFU.TANH R89, R2 ;  /* 0x0000000200597308 */ /* 0x0003f00000002400 */
[----:B------:R2:W-:Y:S01]  /*3ed0*/  MUFU.TANH R116, R0 ;  /* 0x0000000000747308 */ /* 0x0005e20000002400 */
[----:B-1----:R-:W-:Y:S02]  /*3ee0*/  IMAD.U32 R2, RZ, RZ, UR23 ;  /* 0x00000017ff027e24 */ /* 0x002fe4000f8e00ff */
[----:B--2---:R-:W-:-:S05]  /*3ef0*/  FMUL.FTZ R0, R90, UR29 ;  /* 0x0000001d5a007c20 */ /* 0x004fca0008410000 */
[----:B------:R1:W2:Y:S02]  /*3f00*/  MUFU.TANH R106, R0 ;  /* 0x00000000006a7308 */ /* 0x0002a40000002400 */
        /* <DEDUP_REMOVED lines=8> */
[----:B-1----:R-:W-:Y:S02]  /*3f90*/  FMUL.FTZ R0, R79, UR29 ;  /* 0x0000001d4f007c20 */ /* 0x002fe40008410000 */
[----:B------:R-:W-:Y:S04]  /*3fa0*/  HMMA.16816.F32 R76, R12, R44, R64 ;  /* 0x0000002c0c4c723c */ /* 0x000fe80000001840 */
[----:B------:R1:W2:Y:S02]  /*3fb0*/  MUFU.TANH R104, R0 ;  /* 0x0000000000687308 */ /* 0x0002a40000002400 */
[----:B------:R-:W-:Y:S01]  /*3fc0*/  HMMA.16816.F32 R64, R24, R62, R56 ;  /* 0x0000003e1840723c */ /* 0x000fe20000001838 */
[----:B------:R4:W3:Y:S05]  /*3fd0*/  LDSM.16.M88.4 R60, [R6+0xb800] ;  /* 0x00b80000063c783b */ /* 0x0008ea0000000200 */
[----:B------:R-:W-:Y:S01]  /*3fe0*/  HMMA.16816.F32 R56, R36, R32, R108 ;  /* 0x000000202438723c */ /* 0x000fe2000000186c */
[----:B-1----:R-:W-:-:S04]  /*3ff0*/  FMUL.FTZ R0, R80, UR29 ;  /* 0x0000001d50007c20 */ /* 0x002fc80008410000 */
[----:B------:R1:W-:-:S13]  /*4000*/  MUFU.TANH R97, R0 ;  /* 0x0000000000617308 */ /* 0x0003da0000002400 */
[----:B------:R-:W-:Y:S01]  /*4010*/  HMMA.16816.F32 R72, R16, R50, R64 ;  /* 0x000000321048723c */ /* 0x000fe20000001840 */
[----:B------:R-:W5:Y:S01]  /*4020*/  LDSM.16.M88.4 R64, [R238+0xb800] ;  /* 0x00b80000ee40783b */ /* 0x000f620000000200 */
[----:B----4-:R-:W-:-:S04]  /*4030*/  FMUL.FTZ R6, R71, UR29 ;  /* 0x0000001d47067c20 */ /* 0x010fc80008410000 */
[----:B------:R-:W-:Y:S01]  /*4040*/  MUFU.TANH R88, R6 ;  /* 0x0000000600587308 */ /* 0x000fe20000002400 */
[----:B-1----:R-:W-:-:S07]  /*4050*/  FMUL.FTZ R0, R81, UR29 ;  /* 0x0000001d51007c20 */ /* 0x002fce0008410000 */
[----:B------:R1:W-:Y:S01]  /*4060*/  MUFU.TANH R98, R0 ;  /* 0x0000000000627308 */ /* 0x0003e20000002400 */
[----:B---3--:R-:W-:Y:S09]  /*4070*/  HMMA.16816.F32 R48, R28, R60, R56 ;  /* 0x0000003c1c30723c */ /* 0x008ff20000001838 */
[----:B------:R-:W-:Y:S01]  /*4080*/  HMMA.16816.F32 R56, R40, R46, R72 ;  /* 0x0000002e2838723c */ /* 0x000fe20000001848 */
[----:B-1----:R-:W-:-:S04]  /*4090*/  FMUL.FTZ R0, R82, UR29 ;  /* 0x0000001d52007c20 */ /* 0x002fc80008410000 */
[----:B------:R1:W-:Y:S02]  /*40a0*/  MUFU.TANH R95, R0 ;  /* 0x00000000005f7308 */ /* 0x0003e40000002400 */
[----:B-1----:R-:W-:Y:S02]  /*40b0*/  FMUL.FTZ R0, R83, UR29 ;  /* 0x0000001d53007c20 */ /* 0x002fe40008410000 */
[----:B------:R-:W-:Y:S01]  /*40c0*/  HMMA.16816.F32 R80, R8, R32, R156 ;  /* 0x000000200850723c */ /* 0x000fe2000000189c */
[----:B------:R-:W1:Y:S03]  /*40d0*/  LDSM.16.M88.4 R8, [R237+0x3800] ;  /* 0x00380000ed08783b */ /* 0x000e660000000200 */
[----:B------:R3:W-:Y:S01]  /*40e0*/  MUFU.TANH R96, R0 ;  /* 0x0000000000607308 */ /* 0x0007e20000002400 */
[----:B------:R-:W-:-:S04]  /*40f0*/  DEPBAR.LE SB0, 0x0 ;  /* 0x000080000000791a */ /* 0x000fc80000000000 */
[C---:B------:R-:W-:Y:S02]  /*4100*/  VIADDMNMX R33, R136.reuse, 0x8, R2, PT ;  /* 0x0000000888217846 */ /* 0x040fe40003800102 */
[----:B------:R-:W-:Y:S01]  /*4110*/  VIMNMX R32, R136, UR23, PT ;  /* 0x0000001788207c48 */ /* 0x000fe2000bfe0100 */
[----:B---3--:R-:W-:-:S04]  /*4120*/  FMUL.FTZ R0, R76, UR29 ;  /* 0x0000001d4c007c20 */ /* 0x008fc80008410000 */
[----:B------:R3:W4:Y:S02]  /*4130*/  MUFU.TANH R94, R0 ;  /* 0x00000000005e7308 */ /* 0x0007240000002400 */
[----:B---3--:R-:W-:-:S06]  /*4140*/  FMUL.FTZ R0, R77, UR29 ;  /* 0x0000001d4d007c20 */ /* 0x008fcc0008410000 */
[----:B------:R3:W-:Y:S02]  /*4150*/  MUFU.TANH R184, R0 ;  /* 0x0000000000b87308 */ /* 0x0007e40000002400 */
[----:B---3--:R-:W-:-:S06]  /*4160*/  FMUL.FTZ R0, R78, UR29 ;  /* 0x0000001d4e007c20 */ /* 0x008fcc0008410000 */
[----:B------:R3:W4:Y:S02]  /*4170*/  MUFU.TANH R93, R0 ;  /* 0x00000000005d7308 */ /* 0x0007240000002400 */
[----:B---3--:R-:W-:Y:S02]  /*4180*/  FMUL.FTZ R0, R79, UR29 ;  /* 0x0000001d4f007c20 */ /* 0x008fe40008410000 */
[----:B------:R-:W-:Y:S04]  /*4190*/  HMMA.16816.F32 R76, R12, R46, R52 ;  /* 0x0000002e0c4c723c */ /* 0x000fe80000001834 */
[----:B------:R3:W-:Y:S02]  /*41a0*/  MUFU.TANH R92, R0 ;  /* 0x00000000005c7308 */ /* 0x0007e40000002400 */
[----:B------:R-:W-:Y:S06]  /*41b0*/  HMMA.16816.F32 R52, R36, R34, R100 ;  /* 0x000000222434723c */ /* 0x000fec0000001864 */
[----:B-----5:R-:W-:Y:S01]  /*41c0*/  HMMA.16816.F32 R36, R20, R64, R48 ;  /* 0x000000401424723c */ /* 0x020fe20000001830 */
[----:B------:R-:W-:-:S02]  /*41d0*/  VIADDMNMX R35, R136, 0x40, R2, PT ;  /* 0x0000004088237846 */ /* 0x000fc40003800102 */
[----:B------:R-:W-:-:S03]  /*41e0*/  VIADDMNMX R34, R136, 0x48, R2, PT ;  /* 0x0000004888227846 */ /* 0x000fc60003800102 */
[----:B------:R-:W-:Y:S01]  /*41f0*/  HMMA.16816.F32 R48, R24, R60, R80 ;  /* 0x0000003c1830723c */ /* 0x000fe20000001850 */
[----:B---3--:R-:W-:-:S04]  /*4200*/  FMUL.FTZ R0, R68, UR29 ;  /* 0x0000001d44007c20 */ /* 0x008fc80008410000 */
[----:B------:R3:W5:Y:S01]  /*4210*/  MUFU.TANH R91, R0 ;  /* 0x00000000005b7308 */ /* 0x0007620000002400 */
[----:B------:R-:W-:Y:S01]  /*4220*/  HMMA.16816.F32 R24, R24, R62, R84 ;  /* 0x0000003e1818723c */ /* 0x000fe20000001854 */
[----:B------:R-:W-:-:S05]  /*4230*/  FMUL.FTZ R6, R76, UR29 ;  /* 0x0000001d4c067c20 */ /* 0x000fca0008410000 */
[----:B------:R-:W-:Y:S01]  /*4240*/  HMMA.16816.F32 R44, R28, R62, R52 ;  /* 0x0000003e1c2c723c */ /* 0x000fe20000001834 */
[----:B------:R2:W-:Y:S05]  /*4250*/  MUFU.TANH R70, R6 ;  /* 0x0000000600467308 */ /* 0x0005ea0000002400 */
[----:B-1----:R-:W-:Y:S01]  /*4260*/  HMMA.16816.F32 R36, R12, R8, R36 ;  /* 0x000000080c24723c */ /* 0x002fe20000001824 */
[----:B---3--:R-:W-:-:S05]  /*4270*/  FMUL.FTZ R0, R69, UR29 ;  /* 0x0000001d45007c20 */ /* 0x008fca0008410000 */
[----:B------:R-:W-:Y:S01]  /*4280*/  HMMA.16816.F32 R28, R16, R64, R48 ;  /* 0x00000040101c723c */ /* 0x000fe20000001830 */
[----:B------:R1:W3:Y:S01]  /*4290*/  MUFU.TANH R90, R0 ;  /* 0x00000000005a7308 */ /* 0x0002e20000002400 */
[----:B--2---:R-:W-:-:S04]  /*42a0*/  FMUL.FTZ R6, R78, UR29 ;  /* 0x0000001d4e067c20 */ /* 0x004fc80008410000 */
[-C--:B------:R-:W-:Y:S03]  /*42b0*/  HMMA.16816.F32 R16, R16, R66.reuse, R24 ;  /* 0x000000421010723c */ /* 0x080fe60000001818 */
[----:B------:R-:W2:Y:S03]  /*42c0*/  MUFU.TANH R68, R6 ;  /* 0x0000000600447308 */ /* 0x000ea60000002400 */
[----:B------:R-:W-:Y:S06]  /*42d0*/  HMMA.16816.F32 R44, R20, R66, R44 ;  /* 0x00000042142c723c */ /* 0x000fec000000182c */
[----:B------:R-:W-:Y:S01]  /*42e0*/  FMUL.FTZ R39, R39, UR29 ;  /* 0x0000001d27277c20 */ /* 0x000fe20008410000 */
[----:B-1----:R-:W-:-:S04]  /*42f0*/  IMAD.U32 R0, RZ, RZ, UR12 ;  /* 0x0000000cff007e24 */ /* 0x002fc8000f8e00ff */
[----:B------:R-:W-:Y:S01]  /*4300*/  IMAD R0, R0, 0x40, R4 ;  /* 0x0000004000007824 */ /* 0x000fe200078e0204 */
[C---:B------:R-:W-:Y:S01]  /*4310*/  HMMA.16816.F32 R28, R40.reuse, R8, R28 ;  /* 0x00000008281c723c */ /* 0x040fe2000000181c */
[----:B------:R-:W-:Y:S02]  /*4320*/  MUFU.TANH R39, R39 ;  /* 0x0000002700277308 */ /* 0x000fe40000002400 */
[C---:B------:R-:W-:Y:S02]  /*4330*/  VIADD R4, R0.reuse, 0x1 ;  /* 0x0000000100047836 */ /* 0x040fe40000000000 */
[----:B------:R-:W-:Y:S01]  /*4340*/  VIADD R2, R0, 0x8 ;  /* 0x0000000800027836 */ /* 0x000fe20000000000 */
[----:B------:R-:W-:Y:S02]  /*4350*/  HMMA.16816.F32 R40, R40, R10, R16 ;  /* 0x0000000a2828723c */ /* 0x000fe40000001810 */
[C---:B------:R-:W-:Y:S02]  /*4360*/  ISETP.GE.AND P1, PT, R4.reuse, R32, PT ;  /* 0x000000200400720c */ /* 0x040fe40003f26270 */
[----:B------:R-:W-:-:S02]  /*4370*/  ISETP.GE.AND P0, PT, R4, R33, PT ;  /* 0x000000210400720c */ /* 0x000fc40003f06270 */
[C---:B------:R-:W-:Y:S01]  /*4380*/  ISETP.GE.AND P4, PT, R4.reuse, R35, PT ;  /* 0x000000230400720c */ /* 0x040fe20003f86270 */
[----:B------:R-:W-:Y:S01]  /*4390*/  HMMA.16816.F32 R12, R12, R10, R44 ;  /* 0x0000000a0c0c723c */ /* 0x000fe2000000182c */
[----:B------:R-:W-:Y:S01]  /*43a0*/  ISETP.GE.AND P2, PT, R4, R34, PT ;  /* 0x000000220400720c */ /* 0x000fe20003f46270 */
[----:B------:R-:W-:Y:S01]  /*43b0*/  FMUL.FTZ R4, R77, UR29 ;  /* 0x0000001d4d047c20 */ /* 0x000fe20008410000 */
[----:B------:R-:W-:Y:S02]  /*43c0*/  FSEL R164, R164, -INF , !P1 ;  /* 0xff800000a4a47808 */ /* 0x000fe40004800000 */
[C---:B------:R-:W-:Y:S01]  /*43d0*/  ISETP.GE.AND P6, PT, R2.reuse, R32, PT ;  /* 0x000000200200720c */ /* 0x040fe20003fc6270 */
[----:B------:R1:W-:Y:S01]  /*43e0*/  MUFU.TANH R71, R4 ;  /* 0x0000000400477308 */ /* 0x0003e20000002400 */
[C---:B------:R-:W-:Y:S02]  /*43f0*/  ISETP.GE.AND P5, PT, R2.reuse, R33, PT ;  /* 0x000000210200720c */ /* 0x040fe40003fa6270 */
[----:B------:R-:W-:-:S02]  /*4400*/  ISETP.GE.AND P3, PT, R2, R35, PT ;  /* 0x000000230200720c */ /* 0x000fc40003f66270 */
[----:B------:R-:W-:Y:S01]  /*4410*/  ISETP.GE.AND P1, PT, R2, R34, PT ;  /* 0x000000220200720c */ /* 0x000fe20003f26270 */
[----:B------:R-:W-:Y:S01]  /*4420*/  VIADD R2, R0, 0x9 ;  /* 0x0000000900027836 */ /* 0x000fe20000000000 */
[----:B------:R-:W-:Y:S01]  /*4430*/  FSEL R166, R166, -INF , !P0 ;  /* 0xff800000a6a67808 */ /* 0x000fe20004000000 */
[----:B------:R-:W-:Y:S01]  /*4440*/  FMUL.FTZ R28, R28, UR29 ;  /* 0x0000001d1c1c7c20 */ /* 0x000fe20008410000 */
[----:B------:R-:W-:Y:S01]  /*4450*/  FSEL R60, R148, -INF , !P4 ;  /* 0xff800000943c7808 */ /* 0x000fe20006000000 */
[----:B------:R-:W-:Y:S01]  /*4460*/  FMUL.FTZ R30, R30, UR29 ;  /* 0x0000001d1e1e7c20 */ /* 0x000fe20008410000 */
[----:B------:R-:W-:Y:S01]  /*4470*/  FSEL R61, R130, -INF , !P2 ;  /* 0xff800000823d7808 */ /* 0x000fe20005000000 */
[----:B------:R-:W-:Y:S01]  /*4480*/  FMUL.FTZ R29, R29, UR29 ;  /* 0x0000001d1d1d7c20 */ /* 0x000fe20008410000 */
[----:B------:R-:W-:Y:S01]  /*4490*/  FSEL R165, R165, -INF , !P6 ;  /* 0xff800000a5a57808 */ /* 0x000fe20007000000 */
[----:B------:R-:W-:Y:S01]  /*44a0*/  MUFU.TANH R28, R28 ;  /* 0x0000001c001c7308 */ /* 0x000fe20000002400 */
[C---:B------:R-:W-:Y:S01]  /*44b0*/  ISETP.GE.AND P0, PT, R2.reuse, R32, PT ;  /* 0x000000200200720c */ /* 0x040fe20003f06270 */
[----:B------:R-:W-:Y:S01]  /*44c0*/  FMUL.FTZ R31, R31, UR29 ;  /* 0x0000001d1f1f7c20 */ /* 0x000fe20008410000 */
[----:B-1----:R-:W-:Y:S01]  /*44d0*/  FMUL.FTZ R4, R79, UR29 ;  /* 0x0000001d4f047c20 */ /* 0x002fe20008410000 */
[----:B------:R-:W-:Y:S01]  /*44e0*/  ISETP.GE.AND P4, PT, R2, R33, PT ;  /* 0x000000210200720c */ /* 0x000fe20003f86270 */
[----:B------:R-:W-:Y:S01]  /*44f0*/  FMUL.FTZ R12, R12, UR29 ;  /* 0x0000001d0c0c7c20 */ /* 0x000fe20008410000 */
[----:B------:R-:W-:Y:S01]  /*4500*/  ISETP.GE.AND P2, PT, R2, R35, PT ;  /* 0x000000230200720c */ /* 0x000fe20003f46270 */
[----:B------:R-:W-:Y:S01]  /*4510*/  FMUL.FTZ R40, R40, UR29 ;  /* 0x0000001d28287c20 */ /* 0x000fe20008410000 */
[----:B------:R1:W-:Y:S01]  /*4520*/  MUFU.TANH R69, R4 ;  /* 0x0000000400457308 */ /* 0x0003e20000002400 */
[----:B------:R-:W-:Y:S01]  /*4530*/  ISETP.GE.AND P6, PT, R2, R34, PT ;  /* 0x000000220200720c */ /* 0x000fe20003fc6270 */
[----:B------:R-:W-:Y:S01]  /*4540*/  VIADD R2, R0, 0x10 ;  /* 0x0000001000027836 */ /* 0x000fe20000000000 */
[----:B------:R-:W-:Y:S01]  /*4550*/  FSEL R52, R7, -INF , !P3 ;  /* 0xff80000007347808 */ /* 0x000fe20005800000 */
[----:B------:R-:W-:Y:S01]  /*4560*/  FMUL.FTZ R41, R41, UR29 ;  /* 0x0000001d29297c20 */ /* 0x000fe20008410000 */
[----:B------:R-:W-:-:S02]  /*4570*/  FSEL R167, R167, -INF , !P5 ;  /* 0xff800000a7a77808 */ /* 0x000fc40006800000 */
[----:B------:R-:W-:Y:S01]  /*4580*/  FSEL R53, R119, -INF , !P1 ;  /* 0xff80000077357808 */ /* 0x000fe20004800000 */
[----:B------:R-:W-:Y:S01]  /*4590*/  MUFU.TANH R30, R30 ;  /* 0x0000001e001e7308 */ /* 0x000fe20000002400 */
[----:B------:R-:W-:Y:S02]  /*45a0*/  FSEL R162, R131, -INF , !P0 ;  /* 0xff80000083a27808 */ /* 0x000fe40004000000 */
[C---:B------:R-:W-:Y:S02]  /*45b0*/  ISETP.GE.AND P5, PT, R2.reuse, R32, PT ;  /* 0x000000200200720c */ /* 0x040fe40003fa6270 */
[C---:B------:R-:W-:Y:S02]  /*45c0*/  ISETP.GE.AND P3, PT, R2.reuse, R33, PT ;  /* 0x000000210200720c */ /* 0x040fe40003f66270 */
[----:B------:R-:W-:Y:S01]  /*45d0*/  ISETP.GE.AND P1, PT, R2, R35, PT ;  /* 0x000000230200720c */ /* 0x000fe20003f26270 */
[----:B------:R-:W-:Y:S01]  /*45e0*/  MUFU.TANH R29, R29 ;  /* 0x0000001d001d7308 */ /* 0x000fe20000002400 */
[----:B-1----:R-:W-:Y:S01]  /*45f0*/  FMUL.FTZ R4, R56, UR29 ;  /* 0x0000001d38047c20 */ /* 0x002fe20008410000 */
[----:B------:R-:W-:Y:S01]  /*4600*/  ISETP.GE.AND P0, PT, R2, R34, PT ;  /* 0x000000220200720c */ /* 0x000fe20003f06270 */
[----:B------:R-:W-:Y:S01]  /*4610*/  VIADD R2, R0, 0x11 ;  /* 0x0000001100027836 */ /* 0x000fe20000000000 */
[----:B------:R-:W-:-:S02]  /*4620*/  FSEL R163, R129, -INF , !P4 ;  /* 0xff80000081a37808 */ /* 0x000fc40006000000 */
[----:B------:R-:W-:Y:S02]  /*4630*/  FSEL R48, R128, -INF , !P2 ;  /* 0xff80000080307808 */ /* 0x000fe40005000000 */
[----:B------:R1:W2:Y:S01]  /*4640*/  MUFU.TANH R7, R4 ;  /* 0x0000000400077308 */ /* 0x0002a20000002400 */
[----:B------:R-:W-:Y:S02]  /*4650*/  FSEL R54, R121, -INF , !P6 ;  /* 0xff80000079367808 */ /* 0x000fe40007000000 */
[----:B------:R-:W-:Y:S02]  /*4660*/  FSEL R160, R120, -INF , !P5 ;  /* 0xff80000078a07808 */ /* 0x000fe40006800000 */
[C---:B------:R-:W-:Y:S02]  /*4670*/  ISETP.GE.AND P4, PT, R2.reuse, R32, PT ;  /* 0x000000200200720c */ /* 0x040fe40003f86270 */
[C---:B------:R-:W-:Y:S01]  /*4680*/  ISETP.GE.AND P2, PT, R2.reuse, R33, PT ;  /* 0x000000210200720c */ /* 0x040fe20003f46270 */
[----:B------:R-:W-:Y:S01]  /*4690*/  MUFU.TANH R31, R31 ;  /* 0x0000001f001f7308 */ /* 0x000fe20000002400 */
[----:B------:R-:W-:-:S02]  /*46a0*/  ISETP.GE.AND P6, PT, R2, R35, PT ;  /* 0x000000230200720c */ /* 0x000fc40003fc6270 */
[----:B------:R-:W-:Y:S01]  /*46b0*/  ISETP.GE.AND P5, PT, R2, R34, PT ;  /* 0x000000220200720c */ /* 0x000fe20003fa6270 */
[----:B------:R-:W-:Y:S01]  /*46c0*/  VIADD R2, R0, 0x18 ;  /* 0x0000001800027836 */ /* 0x000fe20000000000 */
[----:B------:R-:W-:Y:S02]  /*46d0*/  FSEL R161, R161, -INF , !P3 ;  /* 0xff800000a1a17808 */ /* 0x000fe40005800000 */
[----:B------:R-:W-:Y:S01]  /*46e0*/  FSEL R56, R117, -INF , !P1 ;  /* 0xff80000075387808 */ /* 0x000fe20004800000 */
[----:B------:R-:W-:Y:S01]  /*46f0*/  MUFU.TANH R12, R12 ;  /* 0x0000000c000c7308 */ /* 0x000fe20000002400 */
[----:B-1----:R-:W-:Y:S01]  /*4700*/  FMUL.FTZ R4, R57, UR29 ;  /* 0x0000001d39047c20 */ /* 0x002fe20008410000 */
[----:B------:R-:W-:Y:S02]  /*4710*/  FSEL R57, R106, -INF , !P0 ;  /* 0xff8000006a397808 */ /* 0x000fe40004000000 */
[----:B------:R-:W-:Y:S02]  /*4720*/  FSEL R135, R135, -INF , !P4 ;  /* 0xff80000087877808 */ /* 0x000fe40006000000 */
[----:B------:R-:W-:-:S02]  /*4730*/  ISETP.GE.AND P3, PT, R2, R32, PT ;  /* 0x000000200200720c */ /* 0x000fc40003f66270 */
[----:B------:R1:W-:Y:S01]  /*4740*/  MUFU.TANH R49, R4 ;  /* 0x0000000400317308 */ /* 0x0003e20000002400 */
[C---:B------:R-:W-:Y:S02]  /*4750*/  ISETP.GE.AND P1, PT, R2.reuse, R33, PT ;  /* 0x000000210200720c */ /* 0x040fe40003f26270 */
[C---:B------:R-:W-:Y:S02]  /*4760*/  ISETP.GE.AND P0, PT, R2.reuse, R35, PT ;  /* 0x000000230200720c */ /* 0x040fe40003f06270 */
[----:B------:R-:W-:Y:S01]  /*4770*/  ISETP.GE.AND P4, PT, R2, R34, PT ;  /* 0x000000220200720c */ /* 0x000fe20003f86270 */
[----:B------:R-:W-:Y:S01]  /*4780*/  VIADD R2, R0, 0x19 ;  /* 0x0000001900027836 */ /* 0x000fe20000000000 */
[----:B------:R-:W-:Y:S01]  /*4790*/  FSEL R159, R118, -INF , !P2 ;  /* 0xff800000769f7808 */ /* 0x000fe20005000000 */
[----:B------:R-:W-:Y:S01]  /*47a0*/  MUFU.TANH R40, R40 ;  /* 0x0000002800287308 */ /* 0x000fe20000002400 */
[----:B------:R-:W-:Y:S02]  /*47b0*/  FSEL R55, R116, -INF , !P6 ;  /* 0xff80000074377808 */ /* 0x000fe40007000000 */
[----:B------:R-:W-:Y:S01]  /*47c0*/  FSEL R157, R105, -INF , !P3 ;  /* 0xff800000699d7808 */ /* 0x000fe20005800000 */
[----:B------:R-:W-:Y:S01]  /*47d0*/  BAR.SYNC.DEFER_BLOCKING 0x0 ;  /* 0x0000000000007b1d */ /* 0x000fe20000010000 */
[----:B------:R-:W-:-:S02]  /*47e0*/  ISETP.GE.AND P2, PT, R2, R32, PT ;  /* 0x000000200200720c */ /* 0x000fc40003f46270 */
[----:B------:R-:W-:Y:S01]  /*47f0*/  ISETP.GE.AND P6, PT, R2, R33, PT ;  /* 0x000000210200720c */ /* 0x000fe20003fc6270 */
[----:B-1----:R-:W-:Y:S01]  /*4800*/  FMUL.FTZ R4, R58, UR29 ;  /* 0x0000001d3a047c20 */ /* 0x002fe20008410000 */
[----:B------:R-:W-:Y:S01]  /*4810*/  FSEL R58, R107, -INF , !P5 ;  /* 0xff8000006b3a7808 */ /* 0x000fe20006800000 */
[----:B------:R-:W-:Y:S01]  /*4820*/  MUFU.TANH R41, R41 ;  /* 0x0000002900297308 */ /* 0x000fe20000002400 */
[C---:B------:R-:W-:Y:S02]  /*4830*/  ISETP.GE.AND P5, PT, R2.reuse, R35, PT ;  /* 0x000000230200720c */ /* 0x040fe40003fa6270 */
[----:B------:R-:W-:Y:S01]  /*4840*/  ISETP.GE.AND P3, PT, R2, R34, PT ;  /* 0x000000220200720c */ /* 0x000fe20003f66270 */
[----:B------:R-:W-:Y:S01]  /*4850*/  VIADD R2, R0, 0x20 ;  /* 0x0000002000027836 */ /* 0x000fe20000000000 */
[----:B------:R-:W-:Y:S02]  /*4860*/  FSEL R158, R99, -INF , !P1 ;  /* 0xff800000639e7808 */ /* 0x000fe40004800000 */
[----:B------:R-:W-:Y:S01]  /*4870*/  FSEL R137, R137, -INF , !P2 ;  /* 0xff80000089897808 */ /* 0x000fe20005000000 */
[----:B------:R1:W2:Y:S01]  /*4880*/  MUFU.TANH R6, R4 ;  /* 0x0000000400067308 */ /* 0x0002a20000002400 */
[----:B------:R-:W-:-:S02]  /*4890*/  ISETP.GE.AND P1, PT, R2, R32, PT ;  /* 0x000000200200720c */ /* 0x000fc40003f26270 */
[----:B------:R-:W-:Y:S02]  /*48a0*/  ISETP.GE.AND P2, PT, R2, R34, PT ;  /* 0x000000220200720c */ /* 0x000fe40003f46270 */
[----:B------:R-:W-:Y:S02]  /*48b0*/  FSEL R156, R104, -INF , !P6 ;  /* 0xff800000689c7808 */ /* 0x000fe40007000000 */
[----:B----4-:R-:W-:Y:S02]  /*48c0*/  FSEL R194, R94, -INF , !P1 ;  /* 0xff8000005ec27808 */ /* 0x010fe40004800000 */
[----:B------:R-:W-:Y:S01]  /*48d0*/  FSEL R195, R89, -INF , !P2 ;  /* 0xff80000059c37808 */ /* 0x000fe20005000000 */
[----:B-1----:R-:W-:Y:S01]  /*48e0*/  FMUL.FTZ R4, R59, UR29 ;  /* 0x0000001d3b047c20 */ /* 0x002fe20008410000 */
[----:B------:R-:W-:-:S03]  /*48f0*/  FSEL R59, R96, -INF , !P3 ;  /* 0xff800000603b7808 */ /* 0x000fc60005800000 */
[----:B------:R1:W4:Y:S02]  /*4900*/  MUFU.TANH R22, R4 ;  /* 0x0000000400167308 */ /* 0x0003240000002400 */
[----:B-1----:R-:W-:Y:S01]  /*4910*/  FMUL.FTZ R4, R36, UR29 ;  /* 0x0000001d24047c20 */ /* 0x002fe20008410000 */
[----:B------:R-:W-:-:S05]  /*4920*/  FSEL R36, R98, -INF , !P5 ;  /* 0xff80000062247808 */ /* 0x000fca0006800000 */
[----:B------:R1:W4:Y:S02]  /*4930*/  MUFU.TANH R21, R4 ;  /* 0x0000000400157308 */ /* 0x0003240000002400 */
[----:B-1----:R-:W-:Y:S01]  /*4940*/  FMUL.FTZ R4, R37, UR29 ;  /* 0x0000001d25047c20 */ /* 0x002fe20008410000 */
[----:B------:R-:W-:Y:S02]  /*4950*/  FSEL R37, R97, -INF , !P0 ;  /* 0xff80000061257808 */ /* 0x000fe40004000000 */
[----:B------:R-:W-:-:S03]  /*4960*/  ISETP.GE.AND P0, PT, R2, R33, PT ;  /* 0x000000210200720c */ /* 0x000fc60003f06270 */
[----:B------:R1:W-:Y:S01]  /*4970*/  MUFU.TANH R20, R4 ;  /* 0x0000000400147308 */ /* 0x0003e20000002400 */
[----:B------:R-:W-:Y:S01]  /*4980*/  FSEL R187, R93, -INF , !P0 ;  /* 0xff8000005dbb7808 */ /* 0x000fe20004000000 */
[----:B-1----:R-:W-:Y:S01]  /*4990*/  FMUL.FTZ R4, R38, UR29 ;  /* 0x0000001d26047c20 */ /* 0x002fe20008410000 */
[----:B------:R-:W-:Y:S02]  /*49a0*/  FSEL R38, R95, -INF , !P4 ;  /* 0xff8000005f267808 */ /* 0x000fe40006000000 */
[----:B------:R-:W-:-:S03]  /*49b0*/  ISETP.GE.AND P4, PT, R2, R35, PT ;  /* 0x000000230200720c */ /* 0x000fc60003f86270 */
[----:B------:R1:W4:Y:S01]  /*49c0*/  MUFU.TANH R9, R4 ;  /* 0x0000000400097308 */ /* 0x0003220000002400 */
[----:B------:R-:W-:Y:S01]  /*49d0*/  VIADD R2, R0, 0x21 ;  /* 0x0000002100027836 */ /* 0x000fe20000000000 */
[----:B-----5:R-:W-:-:S04]  /*49e0*/  FSEL R192, R91, -INF , !P4 ;  /* 0xff8000005bc07808 */ /* 0x020fc80006000000 */
[C---:B------:R-:W-:Y:S02]  /*49f0*/  ISETP.GE.AND P6, PT, R2.reuse, R32, PT ;  /* 0x000000200200720c */ /* 0x040fe40003fc6270 */
[C---:B------:R-:W-:Y:S02]  /*4a00*/  ISETP.GE.AND P5, PT, R2.reuse, R33, PT ;  /* 0x000000210200720c */ /* 0x040fe40003fa6270 */
[C---:B------:R-:W-:Y:S02]  /*4a10*/  ISETP.GE.AND P3, PT, R2.reuse, R35, PT ;  /* 0x000000230200720c */ /* 0x040fe40003f66270 */
[----:B------:R-:W-:Y:S01]  /*4a20*/  ISETP.GE.AND P1, PT, R2, R34, PT ;  /* 0x000000220200720c */ /* 0x000fe20003f26270 */
[----:B------:R-:W-:Y:S01]  /*4a30*/  VIADD R2, R0, 0x29 ;  /* 0x0000002900027836 */ /* 0x000fe20000000000 */
[----:B------:R-:W-:Y:S02]  /*4a40*/  FSEL R184, R184, -INF , !P6 ;  /* 0xff800000b8b87808 */ /* 0x000fe40007000000 */
[----:B------:R-:W-:Y:S01]  /*4a50*/  FSEL R185, R92, -INF , !P5 ;  /* 0xff8000005cb97808 */ /* 0x000fe20006800000 */
[----:B-1----:R-:W-:Y:S01]  /*4a60*/  VIADD R4, R0, 0x28 ;  /* 0x0000002800047836 */ /* 0x002fe20000000000 */
[----:B---3--:R-:W-:-:S02]  /*4a70*/  FSEL R186, R90, -INF , !P3 ;  /* 0xff8000005aba7808 */ /* 0x008fc40005800000 */
[----:B------:R-:W-:Y:S02]  /*4a80*/  FSEL R193, R88, -INF , !P1 ;  /* 0xff80000058c17808 */ /* 0x000fe40004800000 */
[C---:B------:R-:W-:Y:S02]  /*4a90*/  ISETP.GE.AND P0, PT, R4.reuse, R32, PT ;  /* 0x000000200400720c */ /* 0x040fe40003f06270 */
[----:B------:R-:W-:Y:S02]  /*4aa0*/  ISETP.GE.AND P4, PT, R4, R33, PT ;  /* 0x000000210400720c */ /* 0x000fe40003f86270 */
[----:B------:R-:W-:Y:S02]  /*4ab0*/  FSEL R182, R70, -INF , !P0 ;  /* 0xff80000046b67808 */ /* 0x000fe40004000000 */
[C---:B------:R-:W-:Y:S02]  /*4ac0*/  ISETP.GE.AND P2, PT, R4.reuse, R35, PT ;  /* 0x000000230400720c */ /* 0x040fe40003f46270 */
[----:B------:R-:W-:Y:S01]  /*4ad0*/  ISETP.GE.AND P6, PT, R4, R34, PT ;  /* 0x000000220400720c */ /* 0x000fe20003fc6270 */
[----:B------:R-:W-:Y:S01]  /*4ae0*/  FMUL.FTZ R4, R13, UR29 ;  /* 0x0000001d0d047c20 */ /* 0x000fe20008410000 */
[----:B------:R-:W-:-:S02]  /*4af0*/  ISETP.GE.AND P5, PT, R2, R32, PT ;  /* 0x000000200200720c */ /* 0x000fc40003fa6270 */
[C---:B------:R-:W-:Y:S01]  /*4b00*/  ISETP.GE.AND P3, PT, R2.reuse, R33, PT ;  /* 0x000000210200720c */ /* 0x040fe20003f66270 */
[----:B------:R1:W-:Y:S01]  /*4b10*/  MUFU.TANH R8, R4 ;  /* 0x0000000400087308 */ /* 0x0003e20000002400 */
[C---:B------:R-:W-:Y:S02]  /*4b20*/  ISETP.GE.AND P1, PT, R2.reuse, R35, PT ;  /* 0x000000230200720c */ /* 0x040fe40003f26270 */
[----:B------:R-:W-:Y:S01]  /*4b30*/  ISETP.GE.AND P0, PT, R2, R34, PT ;  /* 0x000000220200720c */ /* 0x000fe20003f06270 */
[----:B------:R-:W-:Y:S01]  /*4b40*/  VIADD R2, R0, 0x30 ;  /* 0x0000003000027836 */ /* 0x000fe20000000000 */
[----:B--2---:R-:W-:Y:S02]  /*4b50*/  FSEL R170, R68, -INF , !P4 ;  /* 0xff80000044aa7808 */ /* 0x004fe40006000000 */
[----:B------:R-:W-:Y:S01]  /*4b60*/  FSEL R180, R7, -INF , !P2 ;  /* 0xff80000007b47808 */ /* 0x000fe20005000000 */
[----:B------:R-:W-:Y:S01]  /*4b70*/  FMUL.FTZ R7, R14, UR29 ;  /* 0x0000001d0e077c20 */ /* 0x000fe20008410000 */
[----:B------:R-:W-:-:S02]  /*4b80*/  ISETP.GE.AND P4, PT, R2, R32, PT ;  /* 0x000000200200720c */ /* 0x000fc40003f86270 */
[----:B------:R-:W-:Y:S01]  /*4b90*/  FSEL R183, R6, -INF , !P6 ;  /* 0xff80000006b77808 */ /* 0x000fe20007000000 */
[----:B------:R-:W-:Y:S01]  /*4ba0*/  FMUL.FTZ R6, R15, UR29 ;  /* 0x0000001d0f067c20 */ /* 0x000fe20008410000 */
[----:B------:R-:W-:Y:S01]  /*4bb0*/  FSEL R169, R71, -INF , !P5 ;  /* 0xff80000047a97808 */ /* 0x000fe20006800000 */
[----:B------:R-:W2:Y:S01]  /*4bc0*/  MUFU.TANH R7, R7 ;  /* 0x0000000700077308 */ /* 0x000ea20000002400 */
[----:B------:R-:W-:Y:S01]  /*4bd0*/  ISETP.GE.AND P2, PT, R2, R33, PT ;  /* 0x000000210200720c */ /* 0x000fe20003f46270 */
[----:B-1----:R-:W-:Y:S01]  /*4be0*/  VIADD R4, R0, 0x31 ;  /* 0x0000003100047836 */ /* 0x002fe20000000000 */
[C---:B------:R-:W-:Y:S02]  /*4bf0*/  ISETP.GE.AND P6, PT, R2.reuse, R35, PT ;  /* 0x000000230200720c */ /* 0x040fe40003fc6270 */
[----:B------:R-:W-:Y:S01]  /*4c00*/  ISETP.GE.AND P5, PT, R2, R34, PT ;  /* 0x000000220200720c */ /* 0x000fe20003fa6270 */
[----:B------:R-:W-:Y:S01]  /*4c10*/  VIADD R2, R0, 0x38 ;  /* 0x0000003800027836 */ /* 0x000fe20000000000 */
[----:B------:R-:W-:Y:S01]  /*4c20*/  FSEL R168, R69, -INF , !P3 ;  /* 0xff80000045a87808 */ /* 0x000fe20005800000 */
[----:B------:R-:W-:Y:S01]  /*4c30*/  MUFU.TANH R6, R6 ;  /* 0x0000000600067308 */ /* 0x000fe20000002400 */
[----:B------:R-:W-:-:S02]  /*4c40*/  FSEL R171, R49, -INF , !P1 ;  /* 0xff80000031ab7808 */ /* 0x000fc40004800000 */
[----:B----4-:R-:W-:Y:S02]  /*4c50*/  FSEL R181, R22, -INF , !P0 ;  /* 0xff80000016b57808 */ /* 0x010fe40004000000 */
[----:B------:R-:W-:Y:S02]  /*4c60*/  FSEL R191, R21, -INF , !P4 ;  /* 0xff80000015bf7808 */ /* 0x000fe40006000000 */
[C---:B------:R-:W-:Y:S02]  /*4c70*/  ISETP.GE.AND P3, PT, R4.reuse, R32, PT ;  /* 0x000000200400720c */ /* 0x040fe40003f66270 */
[C---:B------:R-:W-:Y:S02]  /*4c80*/  ISETP.GE.AND P1, PT, R4.reuse, R33, PT ;  /* 0x000000210400720c */ /* 0x040fe40003f26270 */
[C---:B------:R-:W-:Y:S02]  /*4c90*/  ISETP.GE.AND P0, PT, R4.reuse, R35, PT ;  /* 0x000000230400720c */ /* 0x040fe40003f06270 */
[----:B------:R-:W-:Y:S01]  /*4ca0*/  ISETP.GE.AND P4, PT, R4, R34, PT ;  /* 0x000000220400720c */ /* 0x000fe20003f86270 */
[----:B------:R-:W-:Y:S01]  /*4cb0*/  FMUL.FTZ R4, R42, UR29 ;  /* 0x0000001d2a047c20 */ /* 0x000fe20008410000 */
[----:B------:R-:W-:-:S02]  /*4cc0*/  FSEL R188, R9, -INF , !P2 ;  /* 0xff80000009bc7808 */ /* 0x000fc40005000000 */
[----:B------:R-:W-:Y:S02]  /*4cd0*/  FSEL R177, R28, -INF , !P6 ;  /* 0xff8000001cb17808 */ /* 0x000fe40007000000 */
[----:B------:R-:W-:Y:S01]  /*4ce0*/  FSEL R196, R30, -INF , !P5 ;  /* 0xff8000001ec47808 */ /* 0x000fe20006800000 */
[----:B------:R-:W1:Y:S01]  /*4cf0*/  MUFU.TANH R4, R4 ;  /* 0x0000000400047308 */ /* 0x000e620000002400 */
[----:B------:R-:W-:Y:S02]  /*4d00*/  FSEL R175, R20, -INF , !P3 ;  /* 0xff80000014af7808 */ /* 0x000fe40005800000 */
[C---:B------:R-:W-:Y:S02]  /*4d10*/  ISETP.GE.AND P2, PT, R2.reuse, R32, PT ;  /* 0x000000200200720c */ /* 0x040fe40003f46270 */
[C---:B------:R-:W-:Y:S02]  /*4d20*/  ISETP.GE.AND P6, PT, R2.reuse, R33, PT ;  /* 0x000000210200720c */ /* 0x040fe40003fc6270 */
[----:B------:R-:W-:-:S02]  /*4d30*/  ISETP.GE.AND P5, PT, R2, R35, PT ;  /* 0x000000230200720c */ /* 0x000fc40003fa6270 */
[----:B------:R-:W-:Y:S01]  /*4d40*/  ISETP.GE.AND P3, PT, R2, R34, PT ;  /* 0x000000220200720c */ /* 0x000fe20003f66270 */
[----:B------:R-:W-:Y:S01]  /*4d50*/  FMUL.FTZ R2, R43, UR29 ;  /* 0x0000001d2b027c20 */ /* 0x000fe20008410000 */
[----:B------:R-:W-:Y:S02]  /*4d60*/  FSEL R190, R29, -INF , !P0 ;  /* 0xff8000001dbe7808 */ /* 0x000fe40004000000 */
[----:B------:R-:W-:Y:S02]  /*4d70*/  ISETP.GE.AND P0, PT, R0, R33, PT ;  /* 0x000000210000720c */ /* 0x000fe40003f06270 */
[----:B------:R-:W-:Y:S01]  /*4d80*/  FSEL R176, R39, -INF , !P1 ;  /* 0xff80000027b07808 */ /* 0x000fe20004800000 */
[----:B------:R-:W3:Y:S01]  /*4d90*/  MUFU.TANH R2, R2 ;  /* 0x0000000200027308 */ /* 0x000ee20000002400 */
[----:B------:R-:W-:Y:S02]  /*4da0*/  FSEL R132, R151, -INF , !P0 ;  /* 0xff80000097847808 */ /* 0x000fe40004000000 */
[----:B------:R-:W-:-:S02]  /*4db0*/  PLOP3.LUT P0, PT, PT, PT, UP0, 0x80, 0x0 ;  /* 0x000000000000781c */ /* 0x000fc40003f0f008 */
[----:B------:R-:W-:Y:S02]  /*4dc0*/  FSEL R189, R31, -INF , !P4 ;  /* 0xff8000001fbd7808 */ /* 0x000fe40006000000 */
[----:B------:R-:W-:Y:S02]  /*4dd0*/  FSEL R246, R12, -INF , !P2 ;  /* 0xff8000000cf67808 */ /* 0x000fe40005000000 */
[C---:B------:R-:W-:Y:S02]  /*4de0*/  ISETP.GE.AND P1, PT, R0.reuse, R32, PT ;  /* 0x000000200000720c */ /* 0x040fe40003f26270 */
[C---:B------:R-:W-:Y:S02]  /*4df0*/  ISETP.GE.AND P4, PT, R0.reuse, R35, PT ;  /* 0x000000230000720c */ /* 0x040fe40003f86270 */
[C---:B------:R-:W-:Y:S01]  /*4e00*/  ISETP.GE.AND P2, PT, R0.reuse, R34, PT ;  /* 0x000000220000720c */ /* 0x040fe20003f46270 */
[----:B------:R-:W-:Y:S01]  /*4e10*/  VIADD R0, R0, 0x39 ;  /* 0x0000003900007836 */ /* 0x000fe20000000000 */
[----:B--2---:R-:W-:-:S02]  /*4e20*/  FSEL R252, R7, -INF , !P6 ;  /* 0xff80000007fc7808 */ /* 0x004fc40007000000 */
[----:B------:R-:W-:Y:S02]  /*4e30*/  FSEL R197, R40, -INF , !P5 ;  /* 0xff80000028c57808 */ /* 0x000fe40006800000 */
[----:B-1----:R-:W-:Y:S02]  /*4e40*/  FSEL R179, R4, -INF , !P3 ;  /* 0xff80000004b37808 */ /* 0x002fe40005800000 */
[----:B------:R-:W-:Y:S02]  /*4e50*/  FSEL R24, R152, -INF , !P1 ;  /* 0xff80000098187808 */ /* 0x000fe40004800000 */
        /* <DEDUP_REMOVED lines=10> */
[----:B---3--:R-:W-:Y:S01]  /*4f00*/  FSEL R215, R2, -INF , !P1 ;  /* 0xff80000002d77808 */ /* 0x008fe20004800000 */
        /* <DEDUP_REMOVED lines=28> */
[----:B------:R-:W3:Y:S01]  /*50d0*/  @!P2 LDC.64 R20, c[0x0][0x218] ;  /* 0x00008600ff14ab82 */ /* 0x000ee20000000a00 */
        /* <DEDUP_REMOVED lines=23> */
[----:B------:R-:W-:Y:S01]  /*5250*/  IADD3.X R7, R6, UR25, RZ, P5, !PT ;  /* 0x0000001906077c10 */ /* 0x000fe2000affe4ff */
[----:B------:R2:W-:Y:S01]  /*5260*/  @P3 STS.128 [R244+0x9000], RZ ;  /* 0x009000fff4003388 */ /* 0x0005e20000000c00 */
[C---:B------:R-:W-:Y:S02]  /*5270*/  @!P3 LEA.HI.X R13, R2.reuse, R13, R6, 0x1, P6 ;  /* 0x0000000d020db211 */ /* 0x040fe400030f0c06 */
[----:B---3--:R-:W-:-:S03]  /*5280*/  @!P2 LEA R8, P1, R2, R20, 0x1 ;  /* 0x000000140208a211 */ /* 0x008fc600078208ff */
        /* <DEDUP_REMOVED lines=26> */
.L_x_318:
[----:B------:R-:W-:Y:S05]  /*5430*/  BSYNC B0 ;  /* 0x0000000000007941 */ /* 0x000fea0003800000 */
.L_x_317:
[----:B------:R-:W0:Y:S02]  /*5440*/  LDGDEPBAR ;  /* 0x00000000000079af */ /* 0x000e240000000000 */
.L_x_316:
[----:B------:R-:W-:Y:S01]  /*5450*/  FMNMX.FTZ R2, R22, R60, !PT ;  /* 0x0000003c16027209 */ /* 0x000fe20007810000 */
[----:B------:R-:W-:Y:S01]  /*5460*/  STL [R1+0xb8], R244 ;  /* 0x0000b8f401007387 */ /* 0x000fe20000100800 */
[----:B--2---:R-:W-:Y:S01]  /*5470*/  MOV R15, R197 ;  /* 0x000000c5000f7202 */ /* 0x004fe20000000f00 */
[----:B------:R-:W-:Y:S01]  /*5480*/  ULDC UR10, c[0x0][0x2ec] ;  /* 0x0000bb00000a7ab9 */ /* 0x000fe20000000800 */
[----:B------:R-:W-:Y:S01]  /*5490*/  FMNMX.FTZ R2, R52, R2, !PT ;  /* 0x0000000234027209 */ /* 0x000fe20007810000 */
[----:B------:R-:W-:Y:S01]  /*54a0*/  STL [R1+0xb4], R243 ;  /* 0x0000b4f301007387 */ /* 0x000fe20000100800 */
[----:B------:R-:W-:Y:S02]  /*54b0*/  LEA R233, R0, UR4, 0x1 ;  /* 0x0000000400e97c11 */ /* 0x000fe4000f8e08ff */
[----:B------:R-:W-:Y:S01]  /*54c0*/  FMNMX.FTZ R2, R48, R2, !PT ;  /* 0x0000000230027209 */ /* 0x000fe20007810000 */
[----:B------:R-:W-:Y:S01]  /*54d0*/  STL [R1+0xb0], R242 ;  /* 0x0000b0f201007387 */ /* 0x000fe20000100800 */
[----:B------:R-:W-:Y:S01]  /*54e0*/  LEA R236, R3, R233, 0x1 ;  /* 0x000000e903ec7211 */ /* 0x000fe200078e08ff */
[----:B------:R-:W-:Y:S01]  /*54f0*/  IMAD R234, R5, 0x2, R233 ;  /* 0x0000000205ea7824 */ /* 0x000fe200078e02e9 */
[----:B------:R-:W-:Y:S01]  /*5500*/  FMNMX.FTZ R2, R56, R2, !PT ;  /* 0x0000000238027209 */ /* 0x000fe20007810000 */
[----:B------:R-:W-:Y:S02]  /*5510*/  STL [R1+0xac], R241 ;  /* 0x0000acf101007387 */ /* 0x000fe40000100800 */
[----:B------:R-:W-:Y:S01]  /*5520*/  IMAD R235, R3, 0x2, R234 ;  /* 0x0000000203eb7824 */ /* 0x000fe200078e02ea */
[----:B------:R-:W-:Y:S01]  /*5530*/  FMNMX.FTZ R2, R55, R2, !PT ;  /* 0x0000000237027209 */ /* 0x000fe20007810000 */
[----:B------:R-:W-:Y:S03]  /*5540*/  STL [R1+0xa8], R240 ;  /* 0x0000a8f001007387 */ /* 0x000fe60000100800 */
[----:B------:R-:W-:Y:S01]  /*5550*/  FMNMX.FTZ R4, R37, R2, !PT ;  /* 0x0000000225047209 */ /* 0x000fe20007810000 */
[----:B------:R-:W-:Y:S01]  /*5560*/  STL [R1+0xa4], R239 ;  /* 0x0000a4ef01007387 */ /* 0x000fe20000100800 */
[----:B------:R-:W-:-:S02]  /*5570*/  FMNMX.FTZ R2, R23, R61, !PT ;  /* 0x0000003d17027209 */ /* 0x000fc40007810000 */
[----:B------:R-:W-:Y:S01]  /*5580*/  FMNMX.FTZ R4, R36, R4, !PT ;  /* 0x0000000424047209 */ /* 0x000fe20007810000 */
[----:B------:R-:W-:Y:S01]  /*5590*/  STL [R1+0xa0], R238 ;  /* 0x0000a0ee01007387 */ /* 0x000fe20000100800 */
        /* <DEDUP_REMOVED lines=21> */
[----:B------:R-:W-:Y:S01]  /*56f0*/  FMNMX.FTZ R2, R193, R2, !PT ;  /* 0x00000002c1027209 */ /* 0x000fe20007810000 */
[----:B--2---:R-:W-:Y:S01]  /*5700*/  IMAD.MOV.U32 R237, RZ, RZ, R196 ;  /* 0x000000ffffed7224 */ /* 0x004fe200078e00c4 */
[----:B------:R-:W-:Y:S01]  /*5710*/  FMNMX.FTZ R134, R178, R134, !PT ;  /* 0x00000086b2867209 */ /* 0x000fe20007810000 */
[----:B------:R-:W-:Y:S01]  /*5720*/  STL [R1+0x80], R32 ;  /* 0x0000802001007387 */ /* 0x000fe20000100800 */
[----:B------:R-:W-:-:S03]  /*5730*/  FMNMX.FTZ R2, R183, R2, !PT ;  /* 0x00000002b7027209 */ /* 0x000fc60007810000 */
[----:B------:R-:W2:Y:S01]  /*5740*/  SHFL.BFLY PT, R4, R134, 0x2, 0x1f ;  /* 0x0c401f0086047f89 */ /* 0x000ea200000e0000 */
[----:B------:R-:W-:-:S03]  /*5750*/  FMNMX.FTZ R2, R181, R2, !PT ;  /* 0x00000002b5027209 */ /* 0x000fc60007810000 */
[----:B------:R-:W-:Y:S01]  /*5760*/  STL [R1+0xc4], R15 ;  /* 0x0000c40f01007387 */ /* 0x000fe20000100800 */
        /* <DEDUP_REMOVED lines=9> */
[----:B------:R-:W-:Y:S04]  /*5800*/  LDSM.16.MT88.4 R92, [R233+0xe000] ;  /* 0x00e00000e95c783b */ /* 0x000fe80000004200 */
[----:B------:R-:W2:Y:S04]  /*5810*/  SHFL.BFLY PT, R4, R2, 0x2, 0x1f ;  /* 0x0c401f0002047f89 */ /* 0x000ea800000e0000 */
[----:B-1----:R-:W1:Y:S04]  /*5820*/  SHFL.BFLY PT, R6, R134, 0x1, 0x1f ;  /* 0x0c201f0086067f89 */ /* 0x002e6800000e0000 */
[----:B------:R-:W-:Y:S04]  /*5830*/  LDSM.16.MT88.4 R96, [R234+0xe000] ;  /* 0x00e00000ea60783b */ /* 0x000fe80000004200 */
[----:B------:R-:W-:Y:S04]  /*5840*/  LDSM.16.MT88.4 R104, [R236+0xe000] ;  /* 0x00e00000ec68783b */ /* 0x000fe80000004200 */
[----:B------:R-:W-:Y:S04]  /*5850*/  LDSM.16.MT88.4 R120, [R235+0xe800] ;  /* 0x00e80000eb78783b */ /* 0x000fe80000004200 */
[----:B------:R-:W-:Y:S01]  /*5860*/  LDSM.16.MT88.4 R68, [R236+0xc800] ;  /* 0x00c80000ec44783b */ /* 0x000fe20000004200 */
[----:B--2---:R-:W-:-:S03]  /*5870*/  FMNMX.FTZ R2, R2, R4, !PT ;  /* 0x0000000402027209 */ /* 0x004fc60007810000 */
[----:B------:R-:W-:Y:S01]  /*5880*/  LDSM.16.MT88.4 R72, [R234+0xc800] ;  /* 0x00c80000ea48783b */ /* 0x000fe20000004200 */
[----:B-1----:R-:W-:-:S03]  /*5890*/  FMNMX.FTZ R134, R134, R6, !PT ;  /* 0x0000000686867209 */ /* 0x002fc60007810000 */
[----:B------:R-:W1:Y:S01]  /*58a0*/  SHFL.BFLY PT, R133, R2, 0x1, 0x1f ;  /* 0x0c201f0002857f89 */ /* 0x000e6200000e0000 */
[C---:B------:R-:W-:Y:S01]  /*58b0*/  FSETP.NEU.FTZ.AND P1, PT, R134.reuse, -INF , PT ;  /* 0xff8000008600780b */ /* 0x040fe20003f3d000 */
[----:B------:R-:W-:Y:S02]  /*58c0*/  FMUL.FTZ R13, R134, UR10 ;  /* 0x0000000a860d7c20 */ /* 0x000fe40008410000 */
[----:B------:R2:W-:Y:S03]  /*58d0*/  STL [R1+0xbc], R134 ;  /* 0x0000bc8601007387 */ /* 0x0005e60000100800 */
[----:B------:R-:W-:Y:S01]  /*58e0*/  FSEL R13, R13, RZ, P1 ;  /* 0x000000ff0d0d7208 */ /* 0x000fe20000800000 */
[----:B------:R-:W-:Y:S04]  /*58f0*/  LDSM.16.MT88.4 R64, [R235+0xc800] ;  /* 0x00c80000eb40783b */ /* 0x000fe80000004200 */
[--C-:B------:R-:W-:Y:S01]  /*5900*/  FFMA.FTZ R4, R22, UR10, -R13.reuse ;  /* 0x0000000a16047c23 */ /* 0x100fe2000801080d */
[--C-:B------:R-:W-:Y:S01]  /*5910*/  FFMA.FTZ R3, R56, UR10, -R13.reuse ;  /* 0x0000000a38037c23 */ /* 0x100fe2000801080d */
[----:B------:R-:W-:Y:S02]  /*5920*/  LDSM.16.MT88.4 R80, [R233+0xc800] ;  /* 0x00c80000e950783b */ /* 0x000fe40000004200 */
[----:B------:R3:W-:Y:S01]  /*5930*/  MUFU.EX2 R243, R4 ;  /* 0x0000000400f37308 */ /* 0x0007e20000000800 */
[----:B-1----:R-:W-:Y:S01]  /*5940*/  FMNMX.FTZ R133, R2, R133, !PT ;  /* 0x0000008502857209 */ /* 0x002fe20007810000 */
[----:B------:R-:W-:-:S06]  /*5950*/  FFMA.FTZ R2, R52, UR10, -R13 ;  /* 0x0000000a34027c23 */ /* 0x000fcc000801080d */
[----:B------:R1:W-:Y:S01]  /*5960*/  MUFU.EX2 R34, R3 ;  /* 0x0000000300227308 */ /* 0x0003e20000000800 */
[C---:B------:R-:W-:Y:S01]  /*5970*/  FSETP.NEU.FTZ.AND P1, PT, R133.reuse, -INF , PT ;  /* 0xff8000008500780b */ /* 0x040fe20003f3d000 */
[----:B------:R-:W-:Y:S01]  /*5980*/  FMUL.FTZ R12, R133, UR10 ;  /* 0x0000000a850c7c20 */ /* 0x000fe20008410000 */
[----:B--2---:R-:W-:Y:S01]  /*5990*/  MOV R134, R191 ;  /* 0x000000bf00867202 */ /* 0x004fe20000000f00 */
[----:B------:R2:W-:Y:S04]  /*59a0*/  STL [R1+0xc0], R133 ;  /* 0x0000c08501007387 */ /* 0x0005e80000100800 */
[----:B------:R-:W-:Y:S01]  /*59b0*/  MUFU.EX2 R214, R2 ;  /* 0x0000000200d67308 */ /* 0x000fe20000000800 */
[----:B---3--:R-:W-:Y:S01]  /*59c0*/  FFMA.FTZ R4, R60, UR10, -R13 ;  /* 0x0000000a3c047c23 */ /* 0x008fe2000801080d */
[----:B------:R-:W-:-:S06]  /*59d0*/  FSEL R12, R12, RZ, P1 ;  /* 0x000000ff0c0c7208 */ /* 0x000fcc0000800000 */
[----:B------:R3:W-:Y:S01]  /*59e0*/  MUFU.EX2 R242, R4 ;  /* 0x0000000400f27308 */ /* 0x0007e20000000800 */
[----:B-1----:R-:W-:-:S07]  /*59f0*/  FFMA.FTZ R3, R55, UR10, -R13 ;  /* 0x0000000a37037c23 */ /* 0x002fce000801080d */
[----:B------:R1:W-:Y:S01]  /*5a00*/  MUFU.EX2 R15, R3 ;  /* 0x00000003000f7308 */ /* 0x0003e20000000800 */
[----:B---3--:R-:W-:-:S04]  /*5a10*/  FMNMX.FTZ R4, R24, R164, !PT ;  /* 0x000000a418047209 */ /* 0x008fc80007810000 */
[----:B------:R-:W-:Y:S01]  /*5a20*/  FMNMX.FTZ R2, R165, R4, !PT ;  /* 0x00000004a5027209 */ /* 0x000fe20007810000 */
[--C-:B------:R-:W-:Y:S02]  /*5a30*/  FFMA.FTZ R4, R48, UR10, -R13.reuse ;  /* 0x0000000a30047c23 */ /* 0x100fe4000801080d */
[----:B------:R-:W-:Y:S01]  /*5a40*/  LDSM.16.MT88.4 R48, [R233+0xc000] ;  /* 0x00c00000e930783b */ /* 0x000fe20000004200 */
[----:B------:R-:W-:Y:S01]  /*5a50*/  FMNMX.FTZ R2, R162, R2, !PT ;  /* 0x00000002a2027209 */ /* 0x000fe20007810000 */
[----:B------:R3:W4:Y:S01]  /*5a60*/  MUFU.EX2 R35, R4 ;  /* 0x0000000400237308 */ /* 0x0007220000000800 */
[----:B-1----:R-:W-:Y:S02]  /*5a70*/  FFMA.FTZ R3, R37, UR10, -R13 ;  /* 0x0000000a25037c23 */ /* 0x002fe4000801080d */
[----:B------:R-:W-:-:S04]  /*5a80*/  FMNMX.FTZ R2, R160, R2, !PT ;  /* 0x00000002a0027209 */ /* 0x000fc80007810000 */
[----:B------:R-:W-:Y:S01]  /*5a90*/  FMNMX.FTZ R2, R135, R2, !PT ;  /* 0x0000000287027209 */ /* 0x000fe20007810000 */
[----:B--2---:R1:W-:Y:S03]  /*5aa0*/  MUFU.EX2 R133, R3 ;  /* 0x0000000300857308 */ /* 0x0043e60000000800 */
[----:B------:R-:W-:-:S04]  /*5ab0*/  FMNMX.FTZ R2, R157, R2, !PT ;  /* 0x000000029d027209 */ /* 0x000fc80007810000 */
[----:B------:R-:W-:Y:S01]  /*5ac0*/  FMNMX.FTZ R0, R137, R2, !PT ;  /* 0x0000000289007209 */ /* 0x000fe20007810000 */
[--C-:B------:R-:W-:Y:S01]  /*5ad0*/  FFMA.FTZ R2, R53, UR10, -R12.reuse ;  /* 0x0000000a35027c23 */ /* 0x100fe2000801080c */
[----:B---3--:R-:W-:Y:S01]  /*5ae0*/  FFMA.FTZ R4, R23, UR10, -R12 ;  /* 0x0000000a17047c23 */ /* 0x008fe2000801080c */
[----:B----4-:R-:W-:Y:S02]  /*5af0*/  F2FP.F16.F32.PACK_AB R6, R35, R214 ;  /* 0x000000d62306723e */ /* 0x010fe400000000ff */
[----:B------:R-:W-:Y:S01]  /*5b00*/  FMNMX.FTZ R0, R194, R0, !PT ;  /* 0x00000000c2007209 */ /* 0x000fe20007810000 */
[----:B------:R2:W-:Y:S03]  /*5b10*/  MUFU.EX2 R232, R2 ;  /* 0x0000000200e87308 */ /* 0x0005e60000000800 */
[----:B------:R-:W-:Y:S01]  /*5b20*/  FMNMX.FTZ R0, R184, R0, !PT ;  /* 0x00000000b8007209 */ /* 0x000fe20007810000 */
[----:B-1----:R-:W-:-:S03]  /*5b30*/  FFMA.FTZ R3, R36, UR10, -R13 ;  /* 0x0000000a24037c23 */ /* 0x002fc6000801080d */
[----:B------:R-:W-:Y:S01]  /*5b40*/  FMNMX.FTZ R0, R182, R0, !PT ;  /* 0x00000000b6007209 */ /* 0x000fe20007810000 */
[----:B------:R1:W-:Y:S03]  /*5b50*/  MUFU.EX2 R240, R4 ;  /* 0x0000000400f07308 */ /* 0x0003e60000000800 */
[----:B------:R-:W-:-:S04]  /*5b60*/  FMNMX.FTZ R0, R169, R0, !PT ;  /* 0x00000000a9007209 */ /* 0x000fc80007810000 */
[----:B------:R-:W-:Y:S01]  /*5b70*/  FMNMX.FTZ R0, R134, R0, !PT ;  /* 0x0000000086007209 */ /* 0x000fe20007810000 */
[----:B------:R3:W4:Y:S01]  /*5b80*/  MUFU.EX2 R172, R3 ;  /* 0x0000000300ac7308 */ /* 0x0007220000000800 */
[--C-:B--2---:R-:W-:Y:S02]  /*5b90*/  FFMA.FTZ R2, R54, UR10, -R12.reuse ;  /* 0x0000000a36027c23 */ /* 0x104fe4000801080c */
[----:B------:R-:W-:Y:S01]  /*5ba0*/  FMNMX.FTZ R0, R175, R0, !PT ;  /* 0x00000000af007209 */ /* 0x000fe20007810000 */
[----:B------:R-:W-:Y:S03]  /*5bb0*/  LDSM.16.MT88.4 R52, [R236+0xe800] ;  /* 0x00e80000ec34783b */ /* 0x000fe60000004200 */
[----:B------:R-:W-:Y:S01]  /*5bc0*/  FMNMX.FTZ R0, R246, R0, !PT ;  /* 0x00000000f6007209 */ /* 0x000fe20007810000 */
[----:B------:R2:W2:Y:S01]  /*5bd0*/  MUFU.EX2 R212, R2 ;  /* 0x0000000200d47308 */ /* 0x0004a20000000800 */
[----:B-1----:R-:W-:-:S02]  /*5be0*/  FFMA.FTZ R4, R61, UR10, -R12 ;  /* 0x0000000a3d047c23 */ /* 0x002fc4000801080c */
[----:B------:R-:W-:Y:S01]  /*5bf0*/  FMNMX.FTZ R0, R245, R0, !PT ;  /* 0x00000000f5007209 */ /* 0x000fe20007810000 */
[----:B------:R-:W-:Y:S04]  /*5c00*/  LDSM.16.MT88.4 R60, [R233+0xe800] ;  /* 0x00e80000e93c783b */ /* 0x000fe80000004200 */
[----:B------:R-:W1:Y:S01]  /*5c10*/  SHFL.BFLY PT, R8, R0, 0x2, 0x1f ;  /* 0x0c401f0000087f89 */ /* 0x000e6200000e0000 */
[----:B------:R1:W1:Y:S01]  /*5c20*/  MUFU.EX2 R241, R4 ;  /* 0x0000000400f17308 */ /* 0x0002620000000800 */
[----:B---3--:R-:W-:Y:S01]  /*5c30*/  FFMA.FTZ R3, R57, UR10, -R12 ;  /* 0x0000000a39037c23 */ /* 0x008fe2000801080c */
[----:B----4-:R-:W-:Y:S02]  /*5c40*/  F2FP.F16.F32.PACK_AB R10, R172, R133 ;  /* 0x00000085ac0a723e */ /* 0x010fe400000000ff */
[----:B--2---:R-:W-:-:S04]  /*5c50*/  FMNMX.FTZ R2, R132, R166, !PT ;  /* 0x000000a684027209 */ /* 0x004fc80007810000 */
[----:B------:R2:W-:Y:S01]  /*5c60*/  MUFU.EX2 R213, R3 ;  /* 0x0000000300d57308 */ /* 0x0005e20000000800 */
[----:B------:R-:W-:Y:S02]  /*5c70*/  F2FP.F16.F32.PACK_AB R7, R212, R232 ;  /* 0x000000e8d407723e */ /* 0x000fe400000000ff */
[----:B------:R-:W-:-:S04]  /*5c80*/  FMNMX.FTZ R2, R167, R2, !PT ;  /* 0x00000002a7027209 */ /* 0x000fc80007810000 */
[----:B------:R-:W-:Y:S02]  /*5c90*/  FMNMX.FTZ R2, R163, R2, !PT ;  /* 0x00000002a3027209 */ /* 0x000fe40007810000 */
[----:B-1----:R-:W-:Y:S02]  /*5ca0*/  F2FP.F16.F32.PACK_AB R4, R242, R243 ;  /* 0x000000f3f204723e */ /* 0x002fe400000000ff */
[----:B------:R-:W-:Y:S02]  /*5cb0*/  FMNMX.FTZ R2, R161, R2, !PT ;  /* 0x00000002a1027209 */ /* 0x000fe40007810000 */
[----:B------:R-:W-:Y:S02]  /*5cc0*/  F2FP.F16.F32.PACK_AB R5, R241, R240 ;  /* 0x000000f0f105723e */ /* 0x000fe400000000ff */
[----:B------:R-:W-:Y:S02]  /*5cd0*/  FMNMX.FTZ R2, R159, R2, !PT ;  /* 0x000000029f027209 */ /* 0x000fe40007810000 */
[----:B------:R-:W-:Y:S01]  /*5ce0*/  FMNMX.FTZ R0, R0, R8, !PT ;  /* 0x0000000800007209 */ /* 0x000fe20007810000 */
[----:B--2---:R-:W-:Y:S01]  /*5cf0*/  FFMA.FTZ R3, R58, UR10, -R12 ;  /* 0x0000000a3a037c23 */ /* 0x004fe2000801080c */
[----:B------:R-:W-:Y:S01]  /*5d00*/  FMNMX.FTZ R2, R158, R2, !PT ;  /* 0x000000029e027209 */ /* 0x000fe20007810000 */
[C---:B------:R-:W-:Y:S02]  /*5d10*/  HMMA.16816.F32 R108, R4.reuse, R124, RZ ;  /* 0x0000007c046c723c */ /* 0x040fe400000018ff */
[----:B------:R-:W1:Y:S01]  /*5d20*/  SHFL.BFLY PT, R8, R0, 0x1, 0x1f ;  /* 0x0c201f0000087f89 */ /* 0x000e6200000e0000 */
[----:B------:R-:W-:Y:S01]  /*5d30*/  FMNMX.FTZ R2, R156, R2, !PT ;  /* 0x000000029c027209 */ /* 0x000fe20007810000 */
[----:B------:R2:W3:Y:S02]  /*5d40*/  MUFU.EX2 R173, R3 ;  /* 0x0000000300ad7308 */ /* 0x0004e40000000800 */
[----:B------:R-:W-:Y:S01]  /*5d50*/  HMMA.16816.F32 R144, R4, R84, RZ ;  /* 0x000000540490723c */ /* 0x000fe200000018ff */
[----:B------:R-:W-:-:S04]  /*5d60*/  FMNMX.FTZ R2, R187, R2, !PT ;  /* 0x00000002bb027209 */ /* 0x000fc80007810000 */
[----:B------:R-:W-:Y:S01]  /*5d70*/  FMNMX.FTZ R2, R185, R2, !PT ;  /* 0x00000002b9027209 */ /* 0x000fe20007810000 */
[----:B------:R-:W-:Y:S03]  /*5d80*/  HMMA.16816.F32 R152, R4, R48, RZ ;  /* 0x000000300498723c */ /* 0x000fe600000018ff */
[----:B------:R-:W-:-:S03]  /*5d90*/  FMNMX.FTZ R2, R170, R2, !PT ;  /* 0x00000002aa027209 */ /* 0x000fc60007810000 */
[C---:B------:R-:W-:Y:S01]  /*5da0*/  HMMA.16816.F32 R148, R4.reuse, R76, RZ ;  /* 0x0000004c0494723c */ /* 0x040fe200000018ff */
[----:B------:R-:W-:Y:S01]  /*5db0*/  FMNMX.FTZ R2, R168, R2, !PT ;  /* 0x00000002a8027209 */ /* 0x000fe20007810000 */
[----:B--2---:R-:W-:Y:S01]  /*5dc0*/  FFMA.FTZ R3, R38, UR10, -R12 ;  /* 0x0000000a26037c23 */ /* 0x004fe2000801080c */
[----:B---3--:R-:W-:Y:S02]  /*5dd0*/  F2FP.F16.F32.PACK_AB R9, R173, R213 ;  /* 0x000000d5ad09723e */ /* 0x008fe400000000ff */
[----:B------:R-:W-:Y:S01]  /*5de0*/  FMNMX.FTZ R2, R188, R2, !PT ;  /* 0x00000002bc027209 */ /* 0x000fe20007810000 */
[----:B------:R2:W-:Y:S01]  /*5df0*/  MUFU.EX2 R32, R3 ;  /* 0x0000000300207308 */ /* 0x0005e20000000800 */
[----:B-1----:R-:W-:Y:S01]  /*5e00*/  FMNMX.FTZ R136, R0, R8, !PT ;  /* 0x0000000800887209 */ /* 0x002fe20007810000 */
[----:B------:R-:W-:Y:S01]  /*5e10*/  HMMA.16816.F32 R140, R4, R88, RZ ;  /* 0x00000058048c723c */ /* 0x000fe200000018ff */
[----:B------:R-:W-:Y:S02]  /*5e20*/  FMNMX.FTZ R2, R176, R2, !PT ;  /* 0x00000002b0027209 */ /* 0x000fe40007810000 */
[----:B------:R-:W-:-:S02]  /*5e30*/  FSETP.NEU.FTZ.AND P1, PT, R136, -INF , PT ;  /* 0xff8000008800780b */ /* 0x000fc40003f3d000 */
[----:B------:R-:W-:Y:S01]  /*5e40*/  FMNMX.FTZ R2, R252, R2, !PT ;  /* 0x00000002fc027209 */ /* 0x000fe20007810000 */
[C---:B------:R-:W-:Y:S01]  /*5e50*/  HMMA.16816.F32 R128, R4.reuse, R92, RZ ;  /* 0x0000005c0480723c */ /* 0x040fe200000018ff */
[----:B------:R-:W-:Y:S02]  /*5e60*/  F2FP.F16.F32.PACK_AB R8, R15, R34 ;  /* 0x000000220f08723e */ /* 0x000fe400000000ff */
[----:B------:R-:W-:Y:S01]  /*5e70*/  FMNMX.FTZ R0, R247, R2, !PT ;  /* 0x00000002f7007209 */ /* 0x000fe20007810000 */
[----:B------:R-:W-:Y:S02]  /*5e80*/  FFMA.FTZ R2, R59, UR10, -R12 ;  /* 0x0000000a3b027c23 */ /* 0x000fe4000801080c */
[----:B------:R-:W-:Y:S01]  /*5e90*/  HMMA.16816.F32 R112, R4, R96, RZ ;  /* 0x000000600470723c */ /* 0x000fe200000018ff */
[----:B------:R-:W-:Y:S01]  /*5ea0*/  LDSM.16.MT88.4 R56, [R234+0xe800] ;  /* 0x00e80000ea38783b */ /* 0x000fe20000004200 */
[----:B------:R1:W3:Y:S01]  /*5eb0*/  MUFU.EX2 R138, R2 ;  /* 0x00000002008a7308 */ /* 0x0002e20000000800 */
[----:B--2---:R-:W-:-:S02]  /*5ec0*/  FMUL.FTZ R3, R136, UR10 ;  /* 0x0000000a88037c20 */ /* 0x004fc40008410000 */
[----:B------:R-:W2:Y:S01]  /*5ed0*/  SHFL.BFLY PT, R14, R0, 0x2, 0x1f ;  /* 0x0c401f00000e7f89 */ /* 0x000ea200000e0000 */
[C---:B------:R-:W-:Y:S06]  /*5ee0*/  HMMA.16816.F32 R116, R4.reuse, R104, RZ ;  /* 0x000000680474723c */ /* 0x040fec00000018ff */
[C---:B------:R-:W-:Y:S06]  /*5ef0*/  HMMA.16816.F32 R100, R4.reuse, R50, RZ ;  /* 0x000000320464723c */ /* 0x040fec00000018ff */
[----:B------:R-:W-:Y:S01]  /*5f00*/  HMMA.16816.F32 R44, R4, R78, RZ ;  /* 0x0000004e042c723c */ /* 0x000fe200000018ff */
[----:B-1----:R-:W-:-:S02]  /*5f10*/  FSEL R2, R3, RZ, P1 ;  /* 0x000000ff03027208 */ /* 0x002fc40000800000 */
[----:B---3--:R-:W-:-:S03]  /*5f20*/  F2FP.F16.F32.PACK_AB R11, R138, R32 ;  /* 0x000000208a0b723e */ /* 0x008fc600000000ff */
[----:B------:R-:W-:Y:S01]  /*5f30*/  FFMA.FTZ R3, R24, UR10, -R2 ;  /* 0x0000000a18037c23 */ /* 0x000fe20008010802 */
[C---:B------:R-:W-:Y:S03]  /*5f40*/  HMMA.16816.F32 R40, R4.reuse, R86, RZ ;  /* 0x000000560428723c */ /* 0x040fe600000018ff */
[----:B------:R1:W3:Y:S01]  /*5f50*/  MUFU.EX2 R33, R3 ;  /* 0x0000000300217308 */ /* 0x0002e20000000800 */
[----:B--2---:R-:W-:Y:S02]  /*5f60*/  FMNMX.FTZ R0, R0, R14, !PT ;  /* 0x0000000e00007209 */ /* 0x004fe40007810000 */
[----:B------:R-:W-:Y:S01]  /*5f70*/  HMMA.16816.F32 R36, R4, R90, RZ ;  /* 0x0000005a0424723c */ /* 0x000fe200000018ff */
[----:B------:R-:W-:-:S05]  /*5f80*/  MOV R14, R175 ;  /* 0x000000af000e7202 */ /* 0x000fca0000000f00 */
[C---:B------:R-:W-:Y:S06]  /*5f90*/  HMMA.16816.F32 R28, R4.reuse, R94, RZ ;  /* 0x0000005e041c723c */ /* 0x040fec00000018ff */
[----:B------:R-:W-:Y:S01]  /*5fa0*/  HMMA.16816.F32 R20, R4, R98, RZ ;  /* 0x000000620414723c */ /* 0x000fe200000018ff */
[----:B-1----:R-:W-:Y:S01]  /*5fb0*/  FFMA.FTZ R3, R164, UR10, -R2 ;  /* 0x0000000aa4037c23 */ /* 0x002fe20008010802 */
[----:B------:R-:W-:-:S04]  /*5fc0*/  MOV R164, R190 ;  /* 0x000000be00a47202 */ /* 0x000fc80000000f00 */
[C---:B------:R-:W-:Y:S01]  /*5fd0*/  HMMA.16816.F32 R24, R4.reuse, R106, RZ ;  /* 0x0000006a0418723c */ /* 0x040fe200000018ff */
[----:B------:R1:W2:Y:S05]  /*5fe0*/  MUFU.EX2 R174, R3 ;  /* 0x0000000300ae7308 */ /* 0x0002aa0000000800 */
[----:B------:R-:W-:Y:S01]  /*5ff0*/  HMMA.16816.F32 R16, R4, R126, RZ ;  /* 0x0000007e0410723c */ /* 0x000fe200000018ff */
[----:B------:R-:W4:Y:S05]  /*6000*/  SHFL.BFLY PT, R4, R0, 0x1, 0x1f ;  /* 0x0c201f0000047f89 */ /* 0x000f2a00000e0000 */
[----:B------:R-:W-:Y:S01]  /*6010*/  HMMA.16816.F32 R108, R8, R120, R108 ;  /* 0x00000078086c723c */ /* 0x000fe2000000186c */
[----:B-1----:R-:W-:-:S05]  /*6020*/  FFMA.FTZ R3, R165, UR10, -R2 ;  /* 0x0000000aa5037c23 */ /* 0x002fca0008010802 */
[C---:B------:R-:W-:Y:S01]  /*6030*/  HMMA.16816.F32 R208, R8.reuse, R68, R144 ;  /* 0x0000004408d0723c */ /* 0x040fe20000001890 */
[----:B------:R-:W-:Y:S01]  /*6040*/  MOV R165, R189 ;  /* 0x000000bd00a57202 */ /* 0x000fe20000000f00 */
[----:B------:R1:W-:Y:S04]  /*6050*/  MUFU.EX2 R239, R3 ;  /* 0x0000000300ef7308 */ /* 0x0003e80000000800 */
[----:B------:R-:W-:Y:S01]  /*6060*/  HMMA.16816.F32 R196, R8, R72, R148 ;  /* 0x0000004808c4723c */ /* 0x000fe20000001894 */
[----:B---3--:R-:W-:Y:S01]  /*6070*/  MOV R144, R33 ;  /* 0x0000002100907202 */ /* 0x008fe20000000f00 */
[----:B------:R-:W-:-:S04]  /*6080*/  IMAD.MOV.U32 R147, RZ, RZ, R173 ;  /* 0x000000ffff937224 */ /* 0x000fc800078e00ad */
[C---:B------:R-:W-:Y:S01]  /*6090*/  HMMA.16816.F32 R228, R8.reuse, R56, R112 ;  /* 0x0000003808e4723c */ /* 0x040fe20000001870 */
[----:B------:R-:W-:Y:S01]  /*60a0*/  MOV R150, R138 ;  /* 0x0000008a00967202 */ /* 0x000fe20000000f00 */
[----:B------:R-:W-:Y:S02]  /*60b0*/  IMAD.MOV.U32 R151, RZ, RZ, R32 ;  /* 0x000000ffff977224 */ /* 0x000fe400078e0020 */
[----:B------:R-:W-:Y:S02]  /*60c0*/  IMAD.MOV.U32 R148, RZ, RZ, R188 ;  /* 0x000000ffff947224 */ /* 0x000fe400078e00bc */
[----:B------:R-:W-:Y:S01]  /*60d0*/  MOV R6, R111 ;  /* 0x0000006f00067202 */ /* 0x000fe20000000f00 */
[----:B------:R-:W-:Y:S01]  /*60e0*/  IMAD.MOV.U32 R5, RZ, RZ, R108 ;  /* 0x000000ffff057224 */ /* 0x000fe200078e006c */
[C---:B------:R-:W-:Y:S01]  /*60f0*/  HMMA.16816.F32 R220, R8.reuse, R64, R140 ;  /* 0x0000004008dc723c */ /* 0x040fe2000000188c */
[----:B-1----:R-:W-:Y:S01]  /*6100*/  FFMA.FTZ R3, R162, UR10, -R2 ;  /* 0x0000000aa2037c23 */ /* 0x002fe20008010802 */
[----:B------:R-:W-:Y:S01]  /*6110*/  IMAD.MOV.U32 R149, RZ, RZ, R172 ;  /* 0x000000ffff957224 */ /* 0x000fe200078e00ac */
[----:B------:R-:W-:Y:S01]  /*6120*/  MOV R114, R148 ;  /* 0x0000009400727202 */ /* 0x000fe20000000f00 */
[----:B------:R-:W-:Y:S01]  /*6130*/  IMAD.MOV.U32 R162, RZ, RZ, R151 ;  /* 0x000000ffffa27224 */ /* 0x000fe200078e0097 */
[----:B------:R1:W-:Y:S01]  /*6140*/  MUFU.EX2 R139, R3 ;  /* 0x00000003008b7308 */ /* 0x0003e20000000800 */
[----:B------:R-:W-:Y:S01]  /*6150*/  IMAD.MOV.U32 R115, RZ, RZ, R149 ;  /* 0x000000ffff737224 */ /* 0x000fe200078e0095 */
[----:B------:R-:W-:Y:S01]  /*6160*/  HMMA.16816.F32 R248, R8, R60, R128 ;  /* 0x0000003c08f8723c */ /* 0x000fe20000001880 */
[----:B------:R-:W-:Y:S01]  /*6170*/  IMAD.MOV.U32 R148, RZ, RZ, R215 ;  /* 0x000000ffff947224 */ /* 0x000fe200078e00d7 */
[----:B------:R-:W-:Y:S01]  /*6180*/  MOV R149, R214 ;  /* 0x000000d600957202 */ /* 0x000fe20000000f00 */
[----:B------:R-:W-:Y:S01]  /*6190*/  IMAD.MOV.U32 R7, RZ, RZ, R110 ;  /* 0x000000ffff077224 */ /* 0x000fe200078e006e */
[----:B------:R-:W-:-:S02]  /*61a0*/  MOV R151, R212 ;  /* 0x000000d400977202 */ /* 0x000fc40000000f00 */
[C---:B------:R-:W-:Y:S06]  /*61b0*/  HMMA.16816.F32 R152, R8.reuse, R80, R152 ;  /* 0x000000500898723c */ /* 0x040fec0000001898 */
[----:B------:R-:W-:Y:S01]  /*61c0*/  HMMA.16816.F32 R224, R8, R52, R116 ;  /* 0x0000003408e0723c */ /* 0x000fe20000001874 */
[----:B-1----:R-:W-:Y:S01]  /*61d0*/  FFMA.FTZ R3, R160, UR10, -R2 ;  /* 0x0000000aa0037c23 */ /* 0x002fe20008010802 */
[----:B------:R-:W-:Y:S01]  /*61e0*/  MOV R160, R150 ;  /* 0x0000009600a07202 */ /* 0x000fe20000000f00 */
[----:B------:R-:W-:-:S03]  /*61f0*/  IMAD.MOV.U32 R150, RZ, RZ, R213 ;  /* 0x000000ffff967224 */ /* 0x000fc600078e00d5 */
[C---:B------:R-:W-:Y:S01]  /*6200*/  HMMA.16816.F32 R128, R8.reuse, R82, R100 ;  /* 0x000000520880723c */ /* 0x040fe20000001864 */
[----:B------:R1:W-:Y:S05]  /*6210*/  MUFU.EX2 R33, R3 ;  /* 0x0000000300217308 */ /* 0x0003ea0000000800 */
[C---:B------:R-:W-:Y:S06]  /*6220*/  HMMA.16816.F32 R188, R8.reuse, R70, R40 ;  /* 0x0000004608bc723c */ /* 0x040fec0000001828 */
[----:B------:R-:W-:Y:S01]  /*6230*/  HMMA.16816.F32 R204, R8, R66, R36 ;  /* 0x0000004208cc723c */ /* 0x000fe20000001824 */
[----:B-1----:R-:W-:Y:S01]  /*6240*/  FFMA.FTZ R3, R135, UR10, -R2 ;  /* 0x0000000a87037c23 */ /* 0x002fe20008010802 */
[----:B----4-:R-:W-:-:S04]  /*6250*/  FMNMX.FTZ R135, R0, R4, !PT ;  /* 0x0000000400877209 */ /* 0x010fc80007810000 */
[C---:B------:R-:W-:Y:S01]  /*6260*/  HMMA.16816.F32 R216, R8.reuse, R62, R28 ;  /* 0x0000003e08d8723c */ /* 0x040fe2000000181c */
[----:B------:R-:W-:Y:S01]  /*6270*/  MOV R4, R109 ;  /* 0x0000006d00047202 */ /* 0x000fe20000000f00 */
[----:B------:R1:W3:Y:S01]  /*6280*/  MUFU.EX2 R146, R3 ;  /* 0x0000000300927308 */ /* 0x0002e20000000800 */
[C---:B------:R-:W-:Y:S01]  /*6290*/  FSETP.NEU.FTZ.AND P1, PT, R135.reuse, -INF , PT ;  /* 0xff8000008700780b */ /* 0x040fe20003f3d000 */
[----:B------:R-:W-:Y:S02]  /*62a0*/  FMUL.FTZ R0, R135, UR10 ;  /* 0x0000000a87007c20 */ /* 0x000fe40008410000 */
[----:B------:R-:W-:Y:S03]  /*62b0*/  HMMA.16816.F32 R200, R8, R58, R20 ;  /* 0x0000003a08c8723c */ /* 0x000fe60000001814 */
[----:B------:R-:W-:-:S03]  /*62c0*/  FSEL R0, R0, RZ, P1 ;  /* 0x000000ff00007208 */ /* 0x000fc60000800000 */
[C---:B------:R-:W-:Y:S06]  /*62d0*/  HMMA.16816.F32 R140, R8.reuse, R54, R24 ;  /* 0x00000036088c723c */ /* 0x040fec0000001818 */
[C---:B------:R-:W-:Y:S01]  /*62e0*/  HMMA.16816.F32 R212, R8.reuse, R122, R16 ;  /* 0x0000007a08d4723c */ /* 0x040fe20000001810 */
[----:B-1----:R-:W-:Y:S01]  /*62f0*/  FFMA.FTZ R3, R157, UR10, -R2 ;  /* 0x0000000a9d037c23 */ /* 0x002fe20008010802 */
[----:B--2---:R-:W-:Y:S02]  /*6300*/  IMAD.MOV.U32 R157, RZ, RZ, R174 ;  /* 0x000000ffff9d7224 */ /* 0x004fe400078e00ae */
[----:B---3--:R-:W-:Y:S01]  /*6310*/  IMAD.MOV.U32 R113, RZ, RZ, R146 ;  /* 0x000000ffff717224 */ /* 0x008fe200078e0092 */
[----:B------:R1:W-:Y:S01]  /*6320*/  MUFU.EX2 R244, R3 ;  /* 0x0000000300f47308 */ /* 0x0003e20000000800 */
[----:B------:R-:W-:Y:S01]  /*6330*/  HMMA.16816.F32 R172, R8, R74, R44 ;  /* 0x0000004a08ac723c */ /* 0x000fe2000000182c */
[----:B------:R-:W-:Y:S01]  /*6340*/  MOV R146, R147 ;  /* 0x0000009300927202 */ /* 0x000fe20000000f00 */
[----:B------:R-:W-:Y:S01]  /*6350*/  IMAD.MOV.U32 R147, RZ, RZ, R165 ;  /* 0x000000ffff937224 */ /* 0x000fe200078e00a5 */
[----:B------:R-:W-:-:S04]  /*6360*/  MOV R165, R134 ;  /* 0x0000008600a57202 */ /* 0x000fc80000000f00 */
[----:B------:R-:W-:Y:S02]  /*6370*/  F2FP.F16.F32.PACK_AB R8, R157, R144 ;  /* 0x000000909d08723e */ /* 0x000fe400000000ff */
[----:B------:R-:W-:Y:S01]  /*6380*/  F2FP.F16.F32.PACK_AB R10, R139, R239 ;  /* 0x000000ef8b0a723e */ /* 0x000fe200000000ff */
[----:B-1----:R-:W-:-:S04]  /*6390*/  FFMA.FTZ R3, R137, UR10, -R2 ;  /* 0x0000000a89037c23 */ /* 0x002fc80008010802 */
[----:B------:R1:W-:Y:S02]  /*63a0*/  MUFU.EX2 R108, R3 ;  /* 0x00000003006c7308 */ /* 0x0003e40000000800 */
[----:B-1----:R-:W-:Y:S01]  /*63b0*/  FFMA.FTZ R3, R132, UR10, -R0 ;  /* 0x0000000a84037c23 */ /* 0x002fe20008010800 */
[----:B------:R-:W-:-:S05]  /*63c0*/  IMAD.MOV.U32 R132, RZ, RZ, R179 ;  /* 0x000000ffff847224 */ /* 0x000fca00078e00b3 */
[----:B------:R1:W-:Y:S02]  /*63d0*/  MUFU.EX2 R145, R3 ;  /* 0x0000000300917308 */ /* 0x0003e40000000800 */
[----:B-1----:R-:W-:Y:S01]  /*63e0*/  FFMA.FTZ R3, R166, UR10, -R0 ;  /* 0x0000000aa6037c23 */ /* 0x002fe20008010800 */
[----:B------:R-:W-:Y:S01]  /*63f0*/  MOV R166, R164 ;  /* 0x000000a400a67202 */ /* 0x000fe20000000f00 */
[----:B------:R-:W-:-:S04]  /*6400*/  IMAD.MOV.U32 R164, RZ, RZ, R177 ;  /* 0x000000ffffa47224 */ /* 0x000fc800078e00b1 */
[----:B------:R1:W-:Y:S02]  /*6410*/  MUFU.EX2 R109, R3 ;  /* 0x00000003006d7308 */ /* 0x0003e40000000800 */
[----:B-1----:R-:W-:Y:S01]  /*6420*/  FFMA.FTZ R3, R167, UR10, -R0 ;  /* 0x0000000aa7037c23 */ /* 0x002fe20008010800 */
[----:B------:R-:W-:-:S05]  /*6430*/  IMAD.MOV.U32 R167, RZ, RZ, R151 ;  /* 0x000000ffffa77224 */ /* 0x000fca00078e0097 */
        /* <DEDUP_REMOVED lines=8> */
[----:B------:R1:W2:Y:S01]  /*64c0*/  MUFU.EX2 R137, R3 ;  /* 0x0000000300897308 */ /* 0x0002a20000000800 */
[----:B------:R-:W-:-:S07]  /*64d0*/  F2FP.F16.F32.PACK_AB R9, R159, R145 ;  /* 0x000000919f09723e */ /* 0x000fce00000000ff */
[C---:B------:R-:W-:Y:S06]  /*64e0*/  HMMA.16816.F32 R40, R8.reuse, R76, RZ ;  /* 0x0000004c0828723c */ /* 0x040fec00000018ff */
[C---:B------:R-:W-:Y:S01]  /*64f0*/  HMMA.16816.F32 R16, R8.reuse, R104, RZ ;  /* 0x000000680810723c */ /* 0x040fe200000018ff */
[----:B------:R-:W-:Y:S01]  /*6500*/  MOV R76, R5 ;  /* 0x00000005004c7202 */ /* 0x000fe20000000f00 */
[----:B------:R-:W-:Y:S02]  /*6510*/  IMAD.MOV.U32 R77, RZ, RZ, R114 ;  /* 0x000000ffff4d7224 */ /* 0x000fe400078e0072 */
[----:B-1----:R-:W-:Y:S01]  /*6520*/  FFMA.FTZ R3, R158, UR10, -R0 ;  /* 0x0000000a9e037c23 */ /* 0x002fe20008010800 */
[----:B--2---:R-:W-:Y:S01]  /*6530*/  F2FP.F16.F32.PACK_AB R5, R137, R32 ;  /* 0x000000208905723e */ /* 0x004fe200000000ff */
[----:B------:R-:W-:Y:S02]  /*6540*/  HMMA.16816.F32 R36, R8, R84, RZ ;  /* 0x000000540824723c */ /* 0x000fe400000018ff */
[----:B------:R1:W-:Y:S01]  /*6550*/  MUFU.EX2 R134, R3 ;  /* 0x0000000300867308 */ /* 0x0003e20000000800 */
[----:B------:R-:W-:-:S02]  /*6560*/  MOV R104, R113 ;  /* 0x0000007100687202 */ /* 0x000fc40000000f00 */
[----:B------:R-:W-:Y:S01]  /*6570*/  MOV R105, R115 ;  /* 0x0000007300697202 */ /* 0x000fe20000000f00 */
[C---:B------:R-:W-:Y:S01]  /*6580*/  HMMA.16816.F32 R44, R8.reuse, R48, RZ ;  /* 0x00000030082c723c */ /* 0x040fe200000018ff */
[----:B------:R-:W-:Y:S01]  /*6590*/  IMAD.MOV.U32 R84, RZ, RZ, R165 ;  /* 0x000000ffff547224 */ /* 0x000fe200078e00a5 */
[----:B------:R-:W-:Y:S02]  /*65a0*/  MOV R158, R150 ;  /* 0x00000096009e7202 */ /* 0x000fe40000000f00 */
[----:B------:R-:W-:Y:S02]  /*65b0*/  MOV R165, R178 ;  /* 0x000000b200a57202 */ /* 0x000fe40000000f00 */
[----:B------:R-:W-:Y:S01]  /*65c0*/  HMMA.16816.F32 R20, R8, R96, RZ ;  /* 0x000000600814723c */ /* 0x000fe200000018ff */
[----:B------:R-:W-:Y:S01]  /*65d0*/  MOV R85, R148 ;  /* 0x0000009400557202 */ /* 0x000fe20000000f00 */
[----:B-1----:R-:W-:-:S05]  /*65e0*/  FFMA.FTZ R3, R156, UR10, -R0 ;  /* 0x0000000a9c037c23 */ /* 0x002fca0008010800 */
[----:B------:R-:W-:Y:S01]  /*65f0*/  IMAD.MOV.U32 R97, RZ, RZ, R108 ;  /* 0x000000ffff617224 */ /* 0x000fe200078e006c */
[----:B------:R-:W-:Y:S01]  /*6600*/  HMMA.16816.F32 R28, R8, R88, RZ ;  /* 0x00000058081c723c */ /* 0x000fe200000018ff */
[----:B------:R-:W-:Y:S01]  /*6610*/  IMAD.MOV.U32 R96, RZ, RZ, R160 ;  /* 0x000000ffff607224 */ /* 0x000fe200078e00a0 */
[----:B------:R-:W1:Y:S01]  /*6620*/  MUFU.EX2 R100, R3 ;  /* 0x0000000300647308 */ /* 0x000e620000000800 */
[----:B------:R-:W-:-:S03]  /*6630*/  MOV R156, R176 ;  /* 0x000000b0009c7202 */ /* 0x000fc60000000f00 */
[----:B------:R-:W-:Y:S01]  /*6640*/  HMMA.16816.F32 R24, R8, R92, RZ ;  /* 0x0000005c0818723c */ /* 0x000fe200000018ff */
[----:B------:R-:W-:Y:S01]  /*6650*/  MOV R88, R7 ;  /* 0x0000000700587202 */ /* 0x000fe20000000f00 */
[----:B------:R-:W-:Y:S01]  /*6660*/  IMAD.MOV.U32 R89, RZ, RZ, R6 ;  /* 0x000000ffff597224 */ /* 0x000fe200078e0006 */
[----:B------:R-:W-:-:S03]  /*6670*/  F2FP.F16.F32.PACK_AB R6, R97, R244 ;  /* 0x000000f46106723e */ /* 0x000fc600000000ff */
[----:B------:R-:W-:Y:S01]  /*6680*/  HMMA.16816.F32 R48, R8, R50, RZ ;  /* 0x000000320830723c */ /* 0x000fe200000018ff */
[----:B------:R-:W-:Y:S01]  /*6690*/  IMAD.MOV.U32 R93, RZ, RZ, R4 ;  /* 0x000000ffff5d7224 */ /* 0x000fe200078e0004 */
[----:B------:R-:W-:Y:S02]  /*66a0*/  F2FP.F16.F32.PACK_AB R4, R104, R33 ;  /* 0x000000216804723e */ /* 0x000fe400000000ff */
[----:B------:R-:W-:Y:S02]  /*66b0*/  MOV R92, R162 ;  /* 0x000000a2005c7202 */ /* 0x000fe40000000f00 */
[----:B-1----:R-:W-:Y:S01]  /*66c0*/  F2FP.F16.F32.PACK_AB R7, R100, R134 ;  /* 0x000000866407723e */ /* 0x002fe200000000ff */
[----:B------:R-:W-:-:S06]  /*66d0*/  IMAD.MOV.U32 R3, RZ, RZ, R149 ;  /* 0x000000ffff037224 */ /* 0x000fcc00078e0095 */
[C---:B------:R-:W-:Y:S06]  /*66e0*/  HMMA.16816.F32 R160, R4.reuse, R72, R40 ;  /* 0x0000004804a0723c */ /* 0x040fec0000001828 */
[----:B------:R-:W-:Y:S01]  /*66f0*/  HMMA.16816.F32 R108, R4, R52, R16 ;  /* 0x00000034046c723c */ /* 0x000fe20000001810 */
[----:B------:R-:W-:Y:S01]  /*6700*/  MOV R72, R96 ;  /* 0x0000006000487202 */ /* 0x000fe20000000f00 */
[----:B------:R-:W-:Y:S01]  /*6710*/  IMAD.MOV.U32 R73, RZ, RZ, R92 ;  /* 0x000000ffff497224 */ /* 0x000fe200078e005c */
[----:B------:R-:W-:Y:S01]  /*6720*/  MOV R96, R3 ;  /* 0x0000000300607202 */ /* 0x000fe20000000f00 */
[----:B------:R-:W-:Y:S01]  /*6730*/  FFMA.FTZ R3, R194, UR10, -R2 ;  /* 0x0000000ac2037c23 */ /* 0x000fe20008010802 */
[----:B------:R-:W-:Y:S01]  /*6740*/  MOV R92, R167 ;  /* 0x000000a7005c7202 */ /* 0x000fe20000000f00 */
[----:B------:R-:W-:Y:S01]  /*6750*/  HMMA.16816.F32 R16, R8, R124, RZ ;  /* 0x0000007c0810723c */ /* 0x000fe200000018ff */
[----:B------:R-:W-:Y:S01]  /*6760*/  IMAD.MOV.U32 R167, RZ, RZ, R166 ;  /* 0x000000ffffa77224 */ /* 0x000fe200078e00a6 */
[----:B------:R-:W-:-:S04]  /*6770*/  MOV R166, R132 ;  /* 0x0000008400a67202 */ /* 0x000fc80000000f00 */
[C---:B------:R-:W-:Y:S01]  /*6780*/  HMMA.16816.F32 R176, R4.reuse, R68, R36 ;  /* 0x0000004404b0723c */ /* 0x040fe20000001824 */
[----:B------:R-:W-:Y:S01]  /*6790*/  IMAD.MOV.U32 R125, RZ, RZ, R76 ;  /* 0x000000ffff7d7224 */ /* 0x000fe200078e004c */
[----:B------:R-:W-:Y:S01]  /*67a0*/  MOV R124, R77 ;  /* 0x0000004d007c7202 */ /* 0x000fe20000000f00 */
[----:B------:R-:W-:Y:S01]  /*67b0*/  IMAD.MOV.U32 R77, RZ, RZ, R146 ;  /* 0x000000ffff4d7224 */ /* 0x000fe200078e0092 */
[----:B------:R-:W-:Y:S02]  /*67c0*/  MOV R76, R145 ;  /* 0x00000091004c7202 */ /* 0x000fe40000000f00 */
[----:B------:R-:W-:Y:S06]  /*67d0*/  HMMA.16816.F32 R148, R4, R80, R44 ;  /* 0x000000500494723c */ /* 0x000fec000000182c */
[----:B------:R-:W-:Y:S01]  /*67e0*/  HMMA.16816.F32 R36, R8, R90, RZ ;  /* 0x0000005a0824723c */ /* 0x000fe200000018ff */
[----:B------:R1:W2:Y:S01]  /*67f0*/  MUFU.EX2 R91, R3 ;  /* 0x00000003005b7308 */ /* 0x0002a20000000800 */
[----:B------:R-:W-:Y:S01]  /*6800*/  IMAD.MOV.U32 R81, RZ, RZ, R100 ;  /* 0x000000ffff517224 */ /* 0x000fe200078e0064 */
[----:B------:R-:W-:-:S03]  /*6810*/  MOV R80, R84 ;  /* 0x0000005400507202 */ /* 0x000fc60000000f00 */
[----:B------:R-:W-:Y:S01]  /*6820*/  HMMA.16816.F32 R44, R8, R78, RZ ;  /* 0x0000004e082c723c */ /* 0x000fe200000018ff */
[----:B------:R-:W-:Y:S01]  /*6830*/  MOV R90, R89 ;  /* 0x00000059005a7202 */ /* 0x000fe20000000f00 */
[----:B------:R-:W-:-:S04]  /*6840*/  IMAD.MOV.U32 R89, RZ, RZ, R144 ;  /* 0x000000ffff597224 */ /* 0x000fc800078e0090 */
[C---:B------:R-:W-:Y:S01]  /*6850*/  HMMA.16816.F32 R100, R4.reuse, R64, R28 ;  /* 0x000000400464723c */ /* 0x040fe2000000181c */
[----:B------:R-:W-:Y:S01]  /*6860*/  IMAD.MOV.U32 R79, RZ, RZ, R105 ;  /* 0x000000ffff4f7224 */ /* 0x000fe200078e0069 */
[----:B------:R-:W-:Y:S01]  /*6870*/  MOV R78, R81 ;  /* 0x00000051004e7202 */ /* 0x000fe20000000f00 */
[----:B------:R-:W-:Y:S02]  /*6880*/  IMAD.MOV.U32 R105, RZ, RZ, R158 ;  /* 0x000000ffff697224 */ /* 0x000fe400078e009e */
[----:B------:R-:W-:Y:S02]  /*6890*/  IMAD.MOV.U32 R158, RZ, RZ, R165 ;  /* 0x000000ffff9e7224 */ /* 0x000fe400078e00a5 */
[--C-:B-1----:R-:W-:Y:S01]  /*68a0*/  FFMA.FTZ R3, R184, UR10, -R2.reuse ;  /* 0x0000000ab8037c23 */ /* 0x102fe20008010802 */
[----:B------:R-:W-:Y:S01]  /*68b0*/  MOV R165, R14 ;  /* 0x0000000e00a57202 */ /* 0x000fe20000000f00 */
[C---:B------:R-:W-:Y:S01]  /*68c0*/  HMMA.16816.F32 R116, R4.reuse, R60, R24 ;  /* 0x0000003c0474723c */ /* 0x040fe20000001818 */
[----:B------:R-:W-:Y:S01]  /*68d0*/  IMAD.MOV.U32 R81, RZ, RZ, R85 ;  /* 0x000000ffff517224 */ /* 0x000fe200078e0055 */
[----:B------:R1:W-:Y:S04]  /*68e0*/  MUFU.EX2 R14, R3 ;  /* 0x00000003000e7308 */ /* 0x0003e80000000800 */
[----:B------:R-:W-:Y:S06]  /*68f0*/  HMMA.16816.F32 R112, R4, R56, R20 ;  /* 0x000000380470723c */ /* 0x000fec0000001814 */
[C---:B------:R-:W-:Y:S06]  /*6900*/  HMMA.16816.F32 R40, R8.reuse, R86, RZ ;  /* 0x000000560828723c */ /* 0x040fec00000018ff */
[----:B------:R-:W-:Y:S01]  /*6910*/  HMMA.16816.F32 R28, R8, R94, RZ ;  /* 0x0000005e081c723c */ /* 0x000fe200000018ff */
[----:B-1----:R-:W-:-:S05]  /*6920*/  FFMA.FTZ R3, R182, UR10, -R2 ;  /* 0x0000000ab6037c23 */ /* 0x002fca0008010802 */
[C---:B------:R-:W-:Y:S01]  /*6930*/  HMMA.16816.F32 R24, R8.reuse, R98, RZ ;  /* 0x000000620818723c */ /* 0x040fe200000018ff */
[----:B------:R-:W-:Y:S01]  /*6940*/  MOV R94, R93 ;  /* 0x0000005d005e7202 */ /* 0x000fe20000000f00 */
[----:B------:R-:W-:Y:S01]  /*6950*/  IMAD.MOV.U32 R95, RZ, RZ, R88 ;  /* 0x000000ffff5f7224 */ /* 0x000fe200078e0058 */
[----:B------:R-:W-:Y:S01]  /*6960*/  MOV R88, R157 ;  /* 0x0000009d00587202 */ /* 0x000fe20000000f00 */
[----:B------:R-:W-:Y:S02]  /*6970*/  IMAD.MOV.U32 R93, RZ, RZ, R159 ;  /* 0x000000ffff5d7224 */ /* 0x000fe400078e009f */
[----:B------:R-:W-:Y:S01]  /*6980*/  HMMA.16816.F32 R20, R8, R106, RZ ;  /* 0x0000006a0814723c */ /* 0x000fe200000018ff */
[----:B------:R-:W-:-:S05]  /*6990*/  IMAD.MOV.U32 R98, RZ, RZ, R156 ;  /* 0x000000ffff627224 */ /* 0x000fca00078e009c */
[----:B------:R-:W-:Y:S01]  /*69a0*/  HMMA.16816.F32 R8, R8, R126, RZ ;  /* 0x0000007e0808723c */ /* 0x000fe200000018ff */
[----:B------:R1:W-:Y:S01]  /*69b0*/  MUFU.EX2 R126, R3 ;  /* 0x00000003007e7308 */ /* 0x0003e20000000800 */
[----:B------:R-:W-:Y:S01]  /*69c0*/  IMAD.MOV.U32 R106, RZ, RZ, R237 ;  /* 0x000000ffff6a7224 */ /* 0x000fe200078e00ed */
[----:B------:R-:W-:-:S03]  /*69d0*/  MOV R107, R158 ;  /* 0x0000009e006b7202 */ /* 0x000fc60000000f00 */
[----:B------:R-:W-:Y:S01]  /*69e0*/  HMMA.16816.F32 R84, R4, R120, R16 ;  /* 0x000000780454723c */ /* 0x000fe20000001810 */
[----:B------:R-:W-:-:S05]  /*69f0*/  MOV R127, R147 ;  /* 0x00000093007f7202 */ /* 0x000fca0000000f00 */
[C---:B------:R-:W-:Y:S01]  /*6a00*/  HMMA.16816.F32 R64, R4.reuse, R66, R36 ;  /* 0x000000420440723c */ /* 0x040fe20000001824 */
[----:B------:R-:W-:Y:S01]  /*6a10*/  MOV R120, R167 ;  /* 0x000000a700787202 */ /* 0x000fe20000000f00 */
[----:B------:R-:W-:Y:S02]  /*6a20*/  IMAD.MOV.U32 R121, RZ, RZ, R164 ;  /* 0x000000ffff797224 */ /* 0x000fe400078e00a4 */
[----:B-1----:R-:W-:Y:S02]  /*6a30*/  FFMA.FTZ R3, R169, UR10, -R2 ;  /* 0x0000000aa9037c23 */ /* 0x002fe40008010802 */
[C---:B------:R-:W-:Y:S02]  /*6a40*/  HMMA.16816.F32 R68, R4.reuse, R70, R40 ;  /* 0x000000460444723c */ /* 0x040fe40000001828 */
[----:B------:R1:W-:Y:S04]  /*6a50*/  MUFU.EX2 R132, R3 ;  /* 0x0000000300847308 */ /* 0x0003e80000000800 */
[C---:B------:R-:W-:Y:S01]  /*6a60*/  HMMA.16816.F32 R56, R4.reuse, R58, R24 ;  /* 0x0000003a0438723c */ /* 0x040fe20000001818 */
[----:B------:R-:W-:Y:S05]  /*6a70*/  LDSM.16.MT88.4 R24, [R233+0xd000] ;  /* 0x00d00000e918783b */ /* 0x000fea0000004200 */
[C---:B------:R-:W-:Y:S06]  /*6a80*/  HMMA.16816.F32 R48, R4.reuse, R82, R48 ;  /* 0x000000520430723c */ /* 0x040fec0000001830 */
[C---:B------:R-:W-:Y:S01]  /*6a90*/  HMMA.16816.F32 R44, R4.reuse, R74, R44 ;  /* 0x0000004a042c723c */ /* 0x040fe2000000182c */
[----:B------:R-:W-:Y:S01]  /*6aa0*/  MOV R83, R107 ;  /* 0x0000006b00537202 */ /* 0x000fe20000000f00 */
[----:B-1----:R-:W-:Y:S01]  /*6ab0*/  FFMA.FTZ R3, R187, UR10, -R0 ;  /* 0x0000000abb037c23 */ /* 0x002fe20008010800 */
[----:B--2---:R-:W-:Y:S01]  /*6ac0*/  IMAD.MOV.U32 R187, RZ, RZ, R91 ;  /* 0x000000ffffbb7224 */ /* 0x004fe200078e005b */
[----:B------:R-:W-:Y:S01]  /*6ad0*/  MOV R107, R124 ;  /* 0x0000007c006b7202 */ /* 0x000fe20000000f00 */
[----:B------:R-:W-:Y:S01]  /*6ae0*/  IMAD.MOV.U32 R91, RZ, RZ, R97 ;  /* 0x000000ffff5b7224 */ /* 0x000fe200078e0061 */
[----:B------:R1:W2:Y:S01]  /*6af0*/  MUFU.EX2 R16, R3 ;  /* 0x0000000300107308 */ /* 0x0002a20000000800 */
[----:B------:R-:W-:Y:S01]  /*6b00*/  HMMA.16816.F32 R60, R4, R62, R28 ;  /* 0x0000003e043c723c */ /* 0x000fe2000000181c */
[----:B------:R-:W-:Y:S01]  /*6b10*/  LDSM.16.MT88.4 R28, [R235+0xd000] ;  /* 0x00d00000eb1c783b */ /* 0x000fe20000004200 */
[----:B------:R-:W-:-:S02]  /*6b20*/  MOV R124, R94 ;  /* 0x0000005e007c7202 */ /* 0x000fc40000000f00 */
[----:B------:R-:W-:Y:S02]  /*6b30*/  MOV R94, R90 ;  /* 0x0000005a005e7202 */ /* 0x000fe40000000f00 */
[C---:B------:R-:W-:Y:S01]  /*6b40*/  HMMA.16816.F32 R52, R4.reuse, R54, R20 ;  /* 0x000000360434723c */ /* 0x040fe20000001814 */
[----:B------:R-:W3:Y:S01]  /*6b50*/  LDSM.16.MT88.4 R20, [R234+0xd000] ;  /* 0x00d00000ea14783b */ /* 0x000ee20000004200 */
[----:B------:R-:W-:Y:S02]  /*6b60*/  MOV R90, R78 ;  /* 0x0000004e005a7202 */ /* 0x000fe40000000f00 */
[----:B------:R-:W-:Y:S02]  /*6b70*/  MOV R78, R72 ;  /* 0x00000048004e7202 */ /* 0x000fe40000000f00 */
[----:B------:R-:W-:Y:S01]  /*6b80*/  HMMA.16816.F32 R40, R4, R122, R8 ;  /* 0x0000007a0428723c */ /* 0x000fe20000001808 */
[----:B------:R-:W-:Y:S01]  /*6b90*/  MOV R72, R80 ;  /* 0x0000005000487202 */ /* 0x000fe20000000f00 */
[----:B------:R-:W-:Y:S01]  /*6ba0*/  IMAD.MOV.U32 R80, RZ, RZ, R92 ;  /* 0x000000ffff507224 */ /* 0x000fe200078e005c */
[----:B------:R-:W-:Y:S01]  /*6bb0*/  MOV R92, R165 ;  /* 0x000000a5005c7202 */ /* 0x000fe20000000f00 */
[----:B-1----:R-:W-:Y:S01]  /*6bc0*/  FFMA.FTZ R3, R185, UR10, -R0 ;  /* 0x0000000ab9037c23 */ /* 0x002fe20008010800 */
[----:B--2---:R-:W-:Y:S01]  /*6bd0*/  MOV R185, R16 ;  /* 0x0000001000b97202 */ /* 0x004fe20000000f00 */
[----:B------:R-:W-:Y:S01]  /*6be0*/  IMAD.MOV.U32 R184, RZ, RZ, R78 ;  /* 0x000000ffffb87224 */ /* 0x000fe200078e004e */
[----:B------:R-:W-:Y:S01]  /*6bf0*/  F2FP.F16.F32.PACK_AB R8, R14, R187 ;  /* 0x000000bb0e08723e */ /* 0x000fe200000000ff */
[----:B------:R1:W2:Y:S01]  /*6c00*/  MUFU.EX2 R16, R3 ;  /* 0x0000000300107308 */ /* 0x0002a20000000800 */
[----:B------:R-:W-:Y:S01]  /*6c10*/  F2FP.F16.F32.PACK_AB R10, R132, R126 ;  /* 0x0000007e840a723e */ /* 0x000fe200000000ff */
[----:B-1----:R-:W-:Y:S01]  /*6c20*/  FFMA.FTZ R3, R170, UR10, -R0 ;  /* 0x0000000aaa037c23 */ /* 0x002fe20008010800 */
[----:B--2---:R-:W-:-:S05]  /*6c30*/  IMAD.MOV.U32 R170, RZ, RZ, R16 ;  /* 0x000000ffffaa7224 */ /* 0x004fca00078e0010 */
[----:B------:R1:W-:Y:S01]  /*6c40*/  MUFU.EX2 R37, R3 ;  /* 0x0000000300257308 */ /* 0x0003e20000000800 */
[----:B------:R-:W-:Y:S01]  /*6c50*/  F2FP.F16.F32.PACK_AB R9, R170, R185 ;  /* 0x000000b9aa09723e */ /* 0x000fe200000000ff */
[----:B-1----:R-:W-:-:S06]  /*6c60*/  FFMA.FTZ R3, R168, UR10, -R0 ;  /* 0x0000000aa8037c23 */ /* 0x002fcc0008010800 */
[----:B------:R1:W2:Y:S02]  /*6c70*/  MUFU.EX2 R36, R3 ;  /* 0x0000000300247308 */ /* 0x0002a40000000800 */
[----:B-1----:R-:W-:Y:S01]  /*6c80*/  FFMA.FTZ R3, R192, UR10, -R13 ;  /* 0x0000000ac0037c23 */ /* 0x002fe2000801080d */
[----:B--2---:R-:W-:-:S05]  /*6c90*/  F2FP.F16.F32.PACK_AB R11, R36, R37 ;  /* 0x00000025240b723e */ /* 0x004fca00000000ff */
[----:B------:R1:W2:Y:S02]  /*6ca0*/  MUFU.EX2 R16, R3 ;  /* 0x0000000300107308 */ /* 0x0002a40000000800 */
[C---:B---3--:R-:W-:Y:S06]  /*6cb0*/  HMMA.16816.F32 R160, R8.reuse, R20, R160 ;  /* 0x0000001408a0723c */ /* 0x048fec00000018a0 */
[C---:B------:R-:W-:Y:S06]  /*6cc0*/  HMMA.16816.F32 R44, R8.reuse, R22, R44 ;  /* 0x00000016082c723c */ /* 0x040fec000000182c */
[----:B------:R-:W-:Y:S01]  /*6cd0*/  HMMA.16816.F32 R148, R8, R24, R148 ;  /* 0x000000180894723c */ /* 0x000fe20000001894 */
[----:B-1----:R-:W-:Y:S01]  /*6ce0*/  FFMA.FTZ R3, R186, UR10, -R13 ;  /* 0x0000000aba037c23 */ /* 0x002fe2000801080d */
[----:B--2---:R-:W-:-:S02]  /*6cf0*/  MOV R186, R16 ;  /* 0x0000001000ba7202 */ /* 0x004fc40000000f00 */
[----:B------:R-:W1:Y:S01]  /*6d00*/  LDSM.16.MT88.4 R16, [R236+0xd000] ;  /* 0x00d00000ec10783b */ /* 0x000e620000004200 */
[----:B------:R2:W3:Y:S01]  /*6d10*/  MUFU.EX2 R168, R3 ;  /* 0x0000000300a87308 */ /* 0x0004e20000000800 */
[C---:B------:R-:W-:Y:S06]  /*6d20*/  HMMA.16816.F32 R48, R8.reuse, R26, R48 ;  /* 0x0000001a0830723c */ /* 0x040fec0000001830 */
[----:B------:R-:W-:Y:S01]  /*6d30*/  HMMA.16816.F32 R64, R8, R30, R64 ;  /* 0x0000001e0840723c */ /* 0x000fe20000001840 */
[----:B--2---:R-:W-:Y:S01]  /*6d40*/  FFMA.FTZ R3, R180, UR10, -R13 ;  /* 0x0000000ab4037c23 */ /* 0x004fe2000801080d */
[----:B---3--:R-:W-:-:S03]  /*6d50*/  F2FP.F16.F32.PACK_AB R4, R168, R186 ;  /* 0x000000baa804723e */ /* 0x008fc600000000ff */
[----:B------:R2:W-:Y:S02]  /*6d60*/  MUFU.EX2 R38, R3 ;  /* 0x0000000300267308 */ /* 0x0005e40000000800 */
[----:B--2---:R-:W-:Y:S01]  /*6d70*/  FFMA.FTZ R3, R171, UR10, -R13 ;  /* 0x0000000aab037c23 */ /* 0x004fe2000801080d */
[C---:B-1----:R-:W-:Y:S05]  /*6d80*/  HMMA.16816.F32 R176, R8.reuse, R16, R176 ;  /* 0x0000001008b0723c */ /* 0x042fea00000018b0 */
[----:B------:R1:W2:Y:S01]  /*6d90*/  MUFU.EX2 R237, R3 ;  /* 0x0000000300ed7308 */ /* 0x0002a20000000800 */
[----:B------:R-:W-:Y:S01]  /*6da0*/  HMMA.16816.F32 R68, R8, R18, R68 ;  /* 0x000000120844723c */ /* 0x000fe20000001844 */
        /* <DEDUP_REMOVED lines=10> */
[----:B-1----:R-:W-:-:S06]  /*6e50*/  FFMA.FTZ R3, R181, UR10, -R12 ;  /* 0x0000000ab5037c23 */ /* 0x002fcc000801080c */
[----:B------:R-:W1:Y:S02]  /*6e60*/  MUFU.EX2 R97, R3 ;  /* 0x0000000300617308 */ /* 0x000e640000000800 */
[----:B-1----:R-:W-:Y:S01]  /*6e70*/  F2FP.F16.F32.PACK_AB R7, R97, R39 ;  /* 0x000000276107723e */ /* 0x002fe200000000ff */
[----:B------:R-:W-:-:S04]  /*6e80*/  IMAD.MOV.U32 R3, RZ, RZ, R72 ;  /* 0x000000ffff037224 */ /* 0x000fc800078e0048 */
[----:B------:R-:W-:Y:S02]  /*6e90*/  FFMA.FTZ R3, R3, UR10, -R2 ;  /* 0x0000000a03037c23 */ /* 0x000fe40008010802 */
[C---:B------:R-:W-:Y:S06]  /*6ea0*/  HMMA.16816.F32 R180, R4.reuse, R16, R208 ;  /* 0x0000001004b4723c */ /* 0x040fec00000018d0 */
[C---:B------:R-:W-:Y:S01]  /*6eb0*/  HMMA.16816.F32 R188, R4.reuse, R18, R188 ;  /* 0x0000001204bc723c */ /* 0x040fe200000018bc */
[----:B------:R-:W1:Y:S05]  /*6ec0*/  LDSM.16.MT88.4 R16, [R234+0xf000] ;  /* 0x00f00000ea10783b */ /* 0x000e6a0000004200 */
[----:B------:R-:W-:Y:S06]  /*6ed0*/  HMMA.16816.F32 R156, R4, R26, R128 ;  /* 0x0000001a049c723c */ /* 0x000fec0000001880 */
[----:B------:R-:W-:Y:S01]  /*6ee0*/  HMMA.16816.F32 R208, R8, R28, R100 ;  /* 0x0000001c08d0723c */ /* 0x000fe20000001864 */
        /* <DEDUP_REMOVED lines=8> */
[C---:B------:R-:W-:Y:S01]  /*6f70*/  HMMA.16816.F32 R172, R4.reuse, R22, R172 ;  /* 0x0000001604ac723c */ /* 0x040fe200000018ac */
        /* <DEDUP_REMOVED lines=12> */
[----:B------:R-:W2:Y:S01]  /*7040*/  LDSM.16.MT88.4 R20, [R233+0xf000] ;  /* 0x00f00000e914783b */ /* 0x000ea20000004200 */
[----:B------:R-:W-:Y:S01]  /*7050*/  IMAD.MOV.U32 R152, RZ, RZ, R39 ;  /* 0x000000ffff987224 */ /* 0x000fe200078e0027 */
[----:B------:R-:W-:Y:S01]  /*7060*/  MOV R153, R38 ;  /* 0x0000002600997202 */ /* 0x000fe20000000f00 */
[----:B------:R-:W-:Y:S01]  /*7070*/  IMAD.MOV.U32 R154, RZ, RZ, R37 ;  /* 0x000000ffff9a7224 */ /* 0x000fe200078e0025 */
[----:B------:R-:W3:Y:S01]  /*7080*/  LDSM.16.MT88.4 R24, [R236+0xf000] ;  /* 0x00f00000ec18783b */ /* 0x000ee20000004200 */
[C---:B------:R-:W-:Y:S01]  /*7090*/  HMMA.16816.F32 R196, R4.reuse, R28, R220 ;  /* 0x0000001c04c4723c */ /* 0x040fe200000018dc */
[----:B------:R-:W-:Y:S01]  /*70a0*/  MOV R124, R73 ;  /* 0x00000049007c7202 */ /* 0x000fe20000000f00 */
[----:B------:R-:W-:Y:S01]  /*70b0*/  IMAD.MOV.U32 R102, RZ, RZ, R120 ;  /* 0x000000ffff667224 */ /* 0x000fe200078e0078 */
[----:B------:R-:W4:Y:S01]  /*70c0*/  LDSM.16.MT88.4 R36, [R235+0xf000] ;  /* 0x00f00000eb24783b */ /* 0x000f220000004200 */
        /* <DEDUP_REMOVED lines=8> */
[C---:B-1----:R-:W-:Y:S01]  /*7150*/  HMMA.16816.F32 R88, R4.reuse, R16, R228 ;  /* 0x000000100458723c */ /* 0x042fe200000018e4 */
[----:B------:R-:W-:Y:S01]  /*7160*/  IMAD.MOV.U32 R29, RZ, RZ, R92 ;  /* 0x000000ffff1d7224 */ /* 0x000fe200078e005c */
[----:B------:R-:W-:Y:S01]  /*7170*/  MOV R192, R98 ;  /* 0x0000006200c07202 */ /* 0x000fe20000000f00 */
[----:B------:R-:W-:Y:S01]  /*7180*/  IMAD.MOV.U32 R129, RZ, RZ, R93 ;  /* 0x000000ffff817224 */ /* 0x000fe200078e005d */
        /* <DEDUP_REMOVED lines=8> */
[----:B------:R-:W-:Y:S01]  /*7210*/  HMMA.16816.F32 R56, R8, R18, R56 ;  /* 0x000000120838723c */ /* 0x000fe20000001838 */
[----:B------:R-:W4:Y:S01]  /*7220*/  LDL.LU R15, [R1+0xc4] ;  /* 0x0000c400010f7983 */ /* 0x000f220000300800 */
[----:B------:R-:W-:Y:S01]  /*7230*/  IMAD.MOV.U32 R221, RZ, RZ, R124 ;  /* 0x000000ffffdd7224 */ /* 0x000fe200078e007c */
[----:B------:R-:W-:-:S02]  /*7240*/  MOV R124, R137 ;  /* 0x00000089007c7202 */ /* 0x000fc40000000f00 */
[----:B------:R-:W-:Y:S01]  /*7250*/  MOV R222, R76 ;  /* 0x0000004c00de7202 */ /* 0x000fe20000000f00 */
[C---:B------:R-:W-:Y:S06]  /*7260*/  HMMA.16816.F32 R204, R4.reuse, R30, R204 ;  /* 0x0000001e04cc723c */ /* 0x040fec00000018cc */
[C---:B--2---:R-:W-:Y:S06]  /*7270*/  HMMA.16816.F32 R72, R4.reuse, R20, R248 ;  /* 0x000000140448723c */ /* 0x044fec00000018f8 */
[----:B---3--:R-:W-:Y:S01]  /*7280*/  HMMA.16816.F32 R120, R4, R26, R140 ;  /* 0x0000001a0478723c */ /* 0x008fe2000000188c */
[----:B------:R-:W-:Y:S01]  /*7290*/  MOV R251, R29 ;  /* 0x0000001d00fb7202 */ /* 0x000fe20000000f00 */
[----:B------:R-:W-:Y:S01]  /*72a0*/  IMAD.MOV.U32 R249, RZ, RZ, R100 ;  /* 0x000000fffff97224 */ /* 0x000fe200078e0064 */
[----:B------:R-:W-:Y:S01]  /*72b0*/  MOV R248, R101 ;  /* 0x0000006500f87202 */ /* 0x000fe20000000f00 */
[----:B------:R-:W-:-:S02]  /*72c0*/  IMAD.MOV.U32 R250, RZ, RZ, R102 ;  /* 0x000000fffffa7224 */ /* 0x000fc400078e0066 */
[C---:B----4-:R-:W-:Y:S01]  /*72d0*/  HMMA.16816.F32 R140, R4.reuse, R38, R212 ;  /* 0x00000026048c723c */ /* 0x050fe200000018d4 */
[----:B------:R1:W-:Y:S05]  /*72e0*/  MUFU.EX2 R212, R3 ;  /* 0x0000000300d47308 */ /* 0x0003ea0000000800 */
[C---:B------:R-:W-:Y:S06]  /*72f0*/  HMMA.16816.F32 R104, R4.reuse, R24, R224 ;  /* 0x000000180468723c */ /* 0x040fec00000018e0 */
[----:B------:R-:W-:Y:S01]  /*7300*/  HMMA.16816.F32 R76, R4, R22, R216 ;  /* 0x00000016044c723c */ /* 0x000fe200000018d8 */
[----:B-1----:R-:W-:Y:S01]  /*7310*/  FFMA.FTZ R3, R251, UR10, -R2 ;  /* 0x0000000afb037c23 */ /* 0x002fe20008010802 */
[----:B------:R-:W-:-:S04]  /*7320*/  MOV R251, R103 ;  /* 0x0000006700fb7202 */ /* 0x000fc80000000f00 */
[C---:B------:R-:W-:Y:S01]  /*7330*/  HMMA.16816.F32 R28, R8.reuse, R20, R116 ;  /* 0x00000014081c723c */ /* 0x040fe20000001874 */
[----:B------:R1:W-:Y:S05]  /*7340*/  MUFU.EX2 R213, R3 ;  /* 0x0000000300d57308 */ /* 0x0003ea0000000800 */
[C---:B------:R-:W-:Y:S06]  /*7350*/  HMMA.16816.F32 R100, R8.reuse, R24, R108 ;  /* 0x000000180864723c */ /* 0x040fec000000186c */
[C---:B------:R-:W-:Y:S06]  /*7360*/  HMMA.16816.F32 R60, R8.reuse, R22, R60 ;  /* 0x00000016083c723c */ /* 0x040fec000000183c */
[----:B------:R-:W-:Y:S01]  /*7370*/  HMMA.16816.F32 R20, R8, R16, R112 ;  /* 0x000000100814723c */ /* 0x000fe20000001870 */
[--C-:B-1----:R-:W-:Y:S01]  /*7380*/  FFMA.FTZ R3, R246, UR10, -R2.reuse ;  /* 0x0000000af6037c23 */ /* 0x102fe20008010802 */
[----:B------:R-:W-:Y:S01]  /*7390*/  FFMA.FTZ R2, R245, UR10, -R2 ;  /* 0x0000000af5027c23 */ /* 0x000fe20008010802 */
[----:B------:R-:W1:Y:S03]  /*73a0*/  LDSM.16.MT88.4 R112, [R236+0xf800] ;  /* 0x00f80000ec70783b */ /* 0x000e660000004200 */
[----:B------:R2:W-:Y:S01]  /*73b0*/  MUFU.EX2 R137, R2 ;  /* 0x0000000200897308 */ /* 0x0005e20000000800 */
[----:B------:R-:W-:Y:S01]  /*73c0*/  HMMA.16816.F32 R192, R4, R36, R192 ;  /* 0x0000002404c0723c */ /* 0x000fe200000018c0 */
[----:B------:R-:W3:Y:S01]  /*73d0*/  LDSM.16.MT88.4 R4, [R235+0xf800] ;  /* 0x00f80000eb04783b */ /* 0x000ee20000004200 */
[----:B--2---:R-:W-:-:S05]  /*73e0*/  FFMA.FTZ R2, R230, UR10, -R0 ;  /* 0x0000000ae6027c23 */ /* 0x004fca0008010800 */
[----:B------:R2:W-:Y:S02]  /*73f0*/  MUFU.EX2 R24, R2 ;  /* 0x0000000200187308 */ /* 0x0005e40000000800 */
[----:B--2---:R-:W-:Y:S01]  /*7400*/  FFMA.FTZ R2, R231, UR10, -R0 ;  /* 0x0000000ae7027c23 */ /* 0x004fe20008010800 */
[----:B------:R-:W-:-:S05]  /*7410*/  MOV R231, R248 ;  /* 0x000000f800e77202 */ /* 0x000fca0000000f00 */
[----:B------:R2:W-:Y:S01]  /*7420*/  MUFU.EX2 R25, R2 ;  /* 0x0000000200197308 */ /* 0x0005e20000000800 */
[----:B------:R-:W-:Y:S01]  /*7430*/  IMAD.MOV.U32 R248, RZ, RZ, R250 ;  /* 0x000000fffff87224 */ /* 0x000fe200078e00fa */
[----:B------:R-:W-:Y:S01]  /*7440*/  MOV R250, R251 ;  /* 0x000000fb00fa7202 */ /* 0x000fe20000000f00 */
[--C-:B--2---:R-:W-:Y:S01]  /*7450*/  FFMA.FTZ R2, R252, UR10, -R0.reuse ;  /* 0x0000000afc027c23 */ /* 0x104fe20008010800 */
[----:B------:R-:W-:-:S04]  /*7460*/  FFMA.FTZ R0, R247, UR10, -R0 ;  /* 0x0000000af7007c23 */ /* 0x000fc80008010800 */
[----:B------:R2:W-:Y:S01]  /*7470*/  MUFU.EX2 R19, R0 ;  /* 0x0000000000137308 */ /* 0x0005e20000000800 */
[----:B------:R-:W-:Y:S01]  /*7480*/  IMAD.MOV.U32 R251, RZ, RZ, R220 ;  /* 0x000000fffffb7224 */ /* 0x000fe200078e00dc */
[----:B------:R-:W-:Y:S01]  /*7490*/  MOV R220, R221 ;  /* 0x000000dd00dc7202 */ /* 0x000fe20000000f00 */
[----:B------:R-:W-:Y:S01]  /*74a0*/  IMAD.MOV.U32 R221, RZ, RZ, R222 ;  /* 0x000000ffffdd7224 */ /* 0x000fe200078e00de */
[----:B------:R-:W-:Y:S01]  /*74b0*/  MOV R222, R223 ;  /* 0x000000df00de7202 */ /* 0x000fe20000000f00 */
[----:B--2---:R-:W-:Y:S01]  /*74c0*/  FFMA.FTZ R0, R231, UR10, -R13 ;  /* 0x0000000ae7007c23 */ /* 0x004fe2000801080d */
[----:B------:R-:W-:Y:S02]  /*74d0*/  IMAD.MOV.U32 R231, RZ, RZ, R248 ;  /* 0x000000ffffe77224 */ /* 0x000fe400078e00f8 */
[----:B------:R-:W-:Y:S01]  /*74e0*/  IMAD.MOV.U32 R223, RZ, RZ, R128 ;  /* 0x000000ffffdf7224 */ /* 0x000fe200078e0080 */
[----:B------:R-:W-:Y:S01]  /*74f0*/  MOV R128, R129 ;  /* 0x0000008100807202 */ /* 0x000fe20000000f00 */
[----:B------:R-:W-:Y:S01]  /*7500*/  IMAD.MOV.U32 R129, RZ, RZ, R130 ;  /* 0x000000ffff817224 */ /* 0x000fe200078e0082 */
[----:B------:R-:W-:Y:S01]  /*7510*/  MOV R130, R132 ;  /* 0x0000008400827202 */ /* 0x000fe20000000f00 */
[----:B------:R-:W-:Y:S01]  /*7520*/  IMAD.MOV.U32 R230, RZ, RZ, R249 ;  /* 0x000000ffffe67224 */ /* 0x000fe200078e00f9 */
[----:B------:R-:W-:-:S03]  /*7530*/  MOV R249, R221 ;  /* 0x000000dd00f97202 */ /* 0x000fc60000000f00 */
[----:B------:R-:W-:Y:S02]  /*7540*/  IMAD.MOV.U32 R221, RZ, RZ, R130 ;  /* 0x000000ffffdd7224 */ /* 0x000fe400078e0082 */
[----:B------:R-:W-:Y:S02]  /*7550*/  IMAD.MOV.U32 R130, RZ, RZ, R155 ;  /* 0x000000ffff827224 */ /* 0x000fe400078e009b */
[----:B------:R-:W-:Y:S01]  /*7560*/  IMAD.MOV.U32 R229, RZ, RZ, R249 ;  /* 0x000000ffffe57224 */ /* 0x000fe200078e00f9 */
[----:B------:R2:W-:Y:S02]  /*7570*/  MUFU.EX2 R132, R2 ;  /* 0x0000000200847308 */ /* 0x0005e40000000800 */
[----:B------:R-:W-:Y:S02]  /*7580*/  MOV R249, R130 ;  /* 0x0000008200f97202 */ /* 0x000fe40000000f00 */
[----:B------:R-:W-:Y:S01]  /*7590*/  MOV R130, R14 ;  /* 0x0000000e00827202 */ /* 0x000fe20000000f00 */
[C---:B------:R-:W-:Y:S03]  /*75a0*/  HMMA.16816.F32 R52, R8.reuse, R26, R52 ;  /* 0x0000001a0834723c */ /* 0x040fe60000001834 */
[----:B------:R-:W4:Y:S03]  /*75b0*/  MUFU.EX2 R214, R3 ;  /* 0x0000000300d67308 */ /* 0x000f260000000800 */
[----:B------:R-:W-:Y:S01]  /*75c0*/  HMMA.16816.F32 R116, R8, R36, R84 ;  /* 0x000000240874723c */ /* 0x000fe20000001854 */
[----:B--2---:R-:W-:-:S05]  /*75d0*/  FFMA.FTZ R2, R169, UR10, -R12 ;  /* 0x0000000aa9027c23 */ /* 0x004fca000801080c */
[----:B------:R-:W-:Y:S01]  /*75e0*/  HMMA.16816.F32 R40, R8, R38, R40 ;  /* 0x000000260828723c */ /* 0x000fe20000001828 */
[----:B------:R-:W-:Y:S01]  /*75f0*/  MUFU.EX2 R9, R2 ;  /* 0x0000000200097308 */ /* 0x000fe20000000800 */
[----:B------:R-:W-:Y:S02]  /*7600*/  MOV R219, R82 ;  /* 0x0000005200db7202 */ /* 0x000fe40000000f00 */
[----:B------:R-:W-:-:S03]  /*7610*/  MOV R82, R127 ;  /* 0x0000007f00527202 */ /* 0x000fc60000000f00 */
[----:B------:R-:W-:Y:S01]  /*7620*/  IMAD.MOV.U32 R38, RZ, RZ, R243 ;  /* 0x000000ffff267224 */ /* 0x000fe200078e00f3 */
[----:B------:R-:W-:Y:S01]  /*7630*/  MOV R11, R242 ;  /* 0x000000f2000b7202 */ /* 0x000fe20000000f00 */
[----:B------:R-:W-:Y:S01]  /*7640*/  IMAD.MOV.U32 R217, RZ, RZ, R229 ;  /* 0x000000ffffd97224 */ /* 0x000fe200078e00e5 */
[----:B------:R-:W-:Y:S02]  /*7650*/  MOV R127, R244 ;  /* 0x000000f4007f7202 */ /* 0x000fe40000000f00 */
[----:B------:R-:W-:Y:S02]  /*7660*/  MOV R37, R80 ;  /* 0x0000005000257202 */ /* 0x000fe40000000f00 */
[----:B------:R-:W-:Y:S01]  /*7670*/  MOV R39, R96 ;  /* 0x0000006000277202 */ /* 0x000fe20000000f00 */
[----:B------:R-:W-:Y:S01]  /*7680*/  IMAD.MOV.U32 R245, RZ, RZ, R127 ;  /* 0x000000fffff57224 */ /* 0x000fe200078e007f */
[----:B------:R-:W-:Y:S01]  /*7690*/  MOV R26, R125 ;  /* 0x0000007d001a7202 */ /* 0x000fe20000000f00 */
[----:B------:R-:W-:Y:S01]  /*76a0*/  IMAD.MOV.U32 R27, RZ, RZ, R124 ;  /* 0x000000ffff1b7224 */ /* 0x000fe200078e007c */
[----:B------:R-:W-:Y:S01]  /*76b0*/  MOV R229, R130 ;  /* 0x0000008200e57202 */ /* 0x000fe20000000f00 */
[----:B------:R-:W-:Y:S01]  /*76c0*/  FADD.FTZ R8, R240, R241 ;  /* 0x000000f1f0087221 */ /* 0x000fe20000010000 */
[----:B----4-:R-:W-:-:S02]  /*76d0*/  F2FP.F16.F32.PACK_AB R130, R137, R214 ;  /* 0x000000d68982723e */ /* 0x010fc400000000ff */
[----:B------:R-:W-:Y:S01]  /*76e0*/  MOV R218, R83 ;  /* 0x0000005300da7202 */ /* 0x000fe20000000f00 */
[----:B------:R-:W-:Y:S01]  /*76f0*/  FADD.FTZ R8, R232, R8 ;  /* 0x00000008e8087221 */ /* 0x000fe20000010000 */
[----:B------:R-:W-:Y:S02]  /*7700*/  MOV R247, R99 ;  /* 0x0000006300f77202 */ /* 0x000fe40000000f00 */
        /* <DEDUP_REMOVED lines=8> */
[----:B------:R-:W-:-:S03]  /*7790*/  MOV R227, R186 ;  /* 0x000000ba00e37202 */ /* 0x000fc60000000f00 */
[----:B------:R-:W4:Y:S01]  /*77a0*/  LDSM.16.MT88.4 R184, [R236+0xd800] ;  /* 0x00d80000ecb8783b */ /* 0x000f220000004200 */
[----:B------:R-:W-:Y:S02]  /*77b0*/  MOV R248, R15 ;  /* 0x0000000f00f87202 */ /* 0x000fe40000000f00 */
[----:B------:R1:W-:Y:S02]  /*77c0*/  MUFU.EX2 R15, R0 ;  /* 0x00000000000f7308 */ /* 0x0003e40000000800 */
[----:B-1----:R-:W-:-:S06]  /*77d0*/  FFMA.FTZ R0, R231, UR10, -R13 ;  /* 0x0000000ae7007c23 */ /* 0x002fcc000801080d */
[----:B------:R1:W3:Y:S01]  /*77e0*/  MUFU.EX2 R16, R0 ;  /* 0x0000000000107308 */ /* 0x0002e20000000800 */
[----:B------:R-:W-:Y:S01]  /*77f0*/  MOV R231, R251 ;  /* 0x000000fb00e77202 */ /* 0x000fe20000000f00 */
[----:B-1----:R-:W-:-:S06]  /*7800*/  FFMA.FTZ R0, R248, UR10, -R13 ;  /* 0x0000000af8007c23 */ /* 0x002fcc000801080d */
[----:B------:R1:W-:Y:S01]  /*7810*/  MUFU.EX2 R17, R0 ;  /* 0x0000000000117308 */ /* 0x0003e20000000800 */
[----:B------:R-:W-:-:S05]  /*7820*/  IMAD.MOV.U32 R248, RZ, RZ, R220 ;  /* 0x000000fffff87224 */ /* 0x000fca00078e00dc */
[----:B------:R-:W-:Y:S01]  /*7830*/  MOV R228, R248 ;  /* 0x000000f800e47202 */ /* 0x000fe20000000f00 */
[----:B-1----:R-:W-:-:S04]  /*7840*/  FFMA.FTZ R0, R250, UR10, -R13 ;  /* 0x0000000afa007c23 */ /* 0x002fc8000801080d */
[----:B------:R1:W-:Y:S01]  /*7850*/  MUFU.EX2 R18, R0 ;  /* 0x0000000000127308 */ /* 0x0003e20000000800 */
[----:B------:R-:W-:Y:S01]  /*7860*/  MOV R251, R223 ;  /* 0x000000df00fb7202 */ /* 0x000fe20000000f00 */
[----:B------:R-:W-:Y:S01]  /*7870*/  IMAD.MOV.U32 R220, RZ, RZ, R128 ;  /* 0x000000ffffdc7224 */ /* 0x000fe200078e0080 */
[----:B------:R-:W-:Y:S01]  /*7880*/  MOV R223, R152 ;  /* 0x0000009800df7202 */ /* 0x000fe20000000f00 */
[----:B-1----:R-:W-:-:S04]  /*7890*/  FFMA.FTZ R0, R230, UR10, -R12 ;  /* 0x0000000ae6007c23 */ /* 0x002fc8000801080c */
[----:B------:R1:W-:Y:S01]  /*78a0*/  MUFU.EX2 R13, R0 ;  /* 0x00000000000d7308 */ /* 0x0003e20000000800 */
[----:B------:R-:W-:Y:S01]  /*78b0*/  IMAD.MOV.U32 R250, RZ, RZ, R222 ;  /* 0x000000fffffa7224 */ /* 0x000fe200078e00de */
[----:B------:R-:W-:Y:S01]  /*78c0*/  MOV R248, R220 ;  /* 0x000000dc00f87202 */ /* 0x000fe20000000f00 */
[----:B------:R-:W-:Y:S02]  /*78d0*/  IMAD.MOV.U32 R220, RZ, RZ, R223 ;  /* 0x000000ffffdc7224 */ /* 0x000fe400078e00df */
[----:B-1----:R-:W-:-:S04]  /*78e0*/  FFMA.FTZ R0, R231, UR10, -R12 ;  /* 0x0000000ae7007c23 */ /* 0x002fc8000801080c */
[----:B------:R1:W2:Y:S01]  /*78f0*/  MUFU.EX2 R14, R0 ;  /* 0x00000000000e7308 */ /* 0x0002a20000000800 */
        /* <DEDUP_REMOVED lines=10> */
[----:B------:R1:W4:Y:S01]  /*79a0*/  MUFU.EX2 R10, R0 ;  /* 0x00000000000a7308 */ /* 0x0003220000000800 */
[----:B------:R-:W-:Y:S01]  /*79b0*/  IMAD.MOV.U32 R248, RZ, RZ, R223 ;  /* 0x000000fffff87224 */ /* 0x000fe200078e00df */
[----:B------:R-:W-:Y:S01]  /*79c0*/  MOV R251, R128 ;  /* 0x0000008000fb7202 */ /* 0x000fe20000000f00 */
[----:B------:R-:W-:Y:S01]  /*79d0*/  IMAD.MOV.U32 R223, RZ, RZ, R126 ;  /* 0x000000ffffdf7224 */ /* 0x000fe200078e007e */
[----:B---3--:R-:W-:Y:S01]  /*79e0*/  F2FP.F16.F32.PACK_AB R124, R16, R15 ;  /* 0x0000000f107c723e */ /* 0x008fe200000000ff */
[----:B------:R-:W-:Y:S01]  /*79f0*/  IMAD.MOV.U32 R126, RZ, RZ, R134 ;  /* 0x000000ffff7e7224 */ /* 0x000fe200078e0086 */
[----:B------:R-:W-:Y:S01]  /*7a00*/  MOV R128, R168 ;  /* 0x000000a800807202 */ /* 0x000fe20000000f00 */
[----:B------:R-:W-:-:S02]  /*7a10*/  IMAD.MOV.U32 R250, RZ, RZ, R129 ;  /* 0x000000fffffa7224 */ /* 0x000fc400078e0081 */
[----:B------:R-:W-:Y:S01]  /*7a20*/  FADD.FTZ R3, R203, R202 ;  /* 0x000000cacb037221 */ /* 0x000fe20000010000 */
[----:B------:R-:W-:Y:S02]  /*7a30*/  IMAD.MOV.U32 R129, RZ, RZ, R170 ;  /* 0x000000ffff817224 */ /* 0x000fe400078e00aa */
[----:B------:R-:W-:Y:S01]  /*7a40*/  FADD.FTZ R2, R217, R216 ;  /* 0x000000d8d9027221 */ /* 0x000fe20000010000 */
[----:B------:R-:W-:Y:S01]  /*7a50*/  MOV R246, R126 ;  /* 0x0000007e00f67202 */ /* 0x000fe20000000f00 */
[----:B------:R-:W-:Y:S01]  /*7a60*/  IMAD.MOV.U32 R228, RZ, RZ, R131 ;  /* 0x000000ffffe47224 */ /* 0x000fe200078e0083 */
[----:B------:R-:W-:Y:S01]  /*7a70*/  MOV R231, R128 ;  /* 0x0000008000e77202 */ /* 0x000fe20000000f00 */
[----:B------:R-:W-:Y:S01]  /*7a80*/  IMAD.MOV.U32 R230, RZ, RZ, R129 ;  /* 0x000000ffffe67224 */ /* 0x000fe200078e0081 */
[----:B--2---:R-:W-:Y:S01]  /*7a90*/  F2FP.F16.F32.PACK_AB R125, R14, R13 ;  /* 0x0000000d0e7d723e */ /* 0x004fe200000000ff */
[----:B------:R-:W2:Y:S01]  /*7aa0*/  LDSM.16.MT88.4 R152, [R233+0xd800] ;  /* 0x00d80000e998783b */ /* 0x000ea20000004200 */
[----:B-1----:R-:W-:Y:S01]  /*7ab0*/  FADD.FTZ R0, R38, R11 ;  /* 0x0000000b26007221 */ /* 0x002fe20000010000 */
[----:B------:R-:W-:Y:S01]  /*7ac0*/  MOV R38, R39 ;  /* 0x0000002700267202 */ /* 0x000fe20000000f00 */
[----:B------:R-:W-:Y:S01]  /*7ad0*/  IMAD.MOV.U32 R39, RZ, RZ, R37 ;  /* 0x000000ffff277224 */ /* 0x000fe200078e0025 */
[----:B------:R-:W-:-:S02]  /*7ae0*/  F2FP.F16.F32.PACK_AB R126, R18, R17 ;  /* 0x00000011127e723e */ /* 0x000fc400000000ff */
[----:B----4-:R-:W-:Y:S01]  /*7af0*/  F2FP.F16.F32.PACK_AB R127, R10, R9 ;  /* 0x000000090a7f723e */ /* 0x010fe200000000ff */
[----:B------:R-:W-:Y:S01]  /*7b00*/  FADD.FTZ R3, R239, R3 ;  /* 0x00000003ef037221 */ /* 0x000fe20000010000 */
[----:B------:R-:W-:Y:S01]  /*7b10*/  F2FP.F16.F32.PACK_AB R128, R213, R212 ;  /* 0x000000d4d580723e */ /* 0x000fe200000000ff */
[----:B------:R-:W1:Y:S01]  /*7b20*/  LDSM.16.MT88.4 R168, [R234+0xd800] ;  /* 0x00d80000eaa8783b */ /* 0x000e620000004200 */
[----:B------:R-:W-:Y:S02]  /*7b30*/  F2FP.F16.F32.PACK_AB R129, R25, R24 ;  /* 0x000000181981723e */ /* 0x000fe400000000ff */
[----:B------:R-:W-:Y:S01]  /*7b40*/  F2FP.F16.F32.PACK_AB R131, R19, R132 ;  /* 0x000000841383723e */ /* 0x000fe200000000ff */
[----:B------:R-:W-:Y:S01]  /*7b50*/  FADD.FTZ R2, R238, R2 ;  /* 0x00000002ee027221 */ /* 0x000fe20000010000 */
[----:B------:R-:W-:Y:S01]  /*7b60*/  FADD.FTZ R0, R38, R0 ;  /* 0x0000000026007221 */ /* 0x000fe20000010000 */
[----:B------:R-:W-:Y:S01]  /*7b70*/  MOV R38, R39 ;  /* 0x0000002700267202 */ /* 0x000fe20000000f00 */
[----:B------:R-:W-:Y:S01]  /*7b80*/  FADD.FTZ R3, R139, R3 ;  /* 0x000000038b037221 */ /* 0x000fe20000010000 */
[C---:B------:R-:W-:Y:S01]  /*7b90*/  HMMA.16816.F32 R108, R124.reuse, R114, R120 ;  /* 0x000000727c6c723c */ /* 0x040fe20000001878 */
[----:B------:R-:W-:Y:S01]  /*7ba0*/  FADD.FTZ R2, R138, R2 ;  /* 0x000000028a027221 */ /* 0x000fe20000010000 */
[----:B------:R-:W-:Y:S01]  /*7bb0*/  MOV R39, R34 ;  /* 0x0000002200277202 */ /* 0x000fe20000000f00 */
[----:B------:R-:W-:Y:S01]  /*7bc0*/  FADD.FTZ R0, R35, R0 ;  /* 0x0000000023007221 */ /* 0x000fe20000010000 */
[----:B------:R-:W-:Y:S01]  /*7bd0*/  MOV R37, R26 ;  /* 0x0000001a00257202 */ /* 0x000fe20000000f00 */
[----:B------:R-:W3:Y:S01]  /*7be0*/  LDSM.16.MT88.4 R200, [R235+0xd800] ;  /* 0x00d80000ebc8783b */ /* 0x000ee20000004200 */
[-C--:B------:R-:W-:Y:S01]  /*7bf0*/  HMMA.16816.F32 R120, R124, R4.reuse, R192 ;  /* 0x000000047c78723c */ /* 0x080fe200000018c0 */
[----:B------:R-:W-:Y:S01]  /*7c00*/  MOV R26, R27 ;  /* 0x0000001b001a7202 */ /* 0x000fe20000000f00 */
[----:B------:R-:W-:Y:S01]  /*7c10*/  FADD.FTZ R3, R33, R3 ;  /* 0x0000000321037221 */ /* 0x000fe20000010000 */
[----:B------:R-:W-:Y:S01]  /*7c20*/  IMAD.MOV.U32 R216, RZ, RZ, R82 ;  /* 0x000000ffffd87224 */ /* 0x000fe200078e0052 */
[----:B------:R4:W5:Y:S02]  /*7c30*/  LDL.LU R134, [R1+0xbc] ;  /* 0x0000bc0001867983 */ /* 0x0009640000300800 */
[----:B------:R-:W-:Y:S01]  /*7c40*/  HMMA.16816.F32 R116, R128, R4, R116 ;  /* 0x000000048074723c */ /* 0x000fe20000001874 */
[----:B------:R-:W-:-:S02]  /*7c50*/  IMAD.MOV.U32 R27, RZ, RZ, R247 ;  /* 0x000000ffff1b7224 */ /* 0x000fc400078e00f7 */
[----:B------:R-:W-:Y:S01]  /*7c60*/  FADD.FTZ R2, R32, R2 ;  /* 0x0000000220027221 */ /* 0x000fe20000010000 */
[----:B------:R-:W-:Y:S01]  /*7c70*/  MOV R217, R223 ;  /* 0x000000df00d97202 */ /* 0x000fe20000000f00 */
[----:B------:R-:W-:Y:S01]  /*7c80*/  FADD.FTZ R0, R39, R0 ;  /* 0x0000000027007221 */ /* 0x000fe20000010000 */
[----:B------:R-:W-:Y:S01]  /*7c90*/  FADD.FTZ R3, R37, R3 ;  /* 0x0000000325037221 */ /* 0x000fe20000010000 */
[----:B------:R-:W4:Y:S01]  /*7ca0*/  LDSM.16.MT88.4 R80, [R233+0xf800] ;  /* 0x00f80000e950783b */ /* 0x000f220000004200 */
[----:B------:R-:W-:Y:S01]  /*7cb0*/  FADD.FTZ R4, R38, R8 ;  /* 0x0000000826047221 */ /* 0x000fe20000010000 */
[----:B------:R-:W-:Y:S02]  /*7cc0*/  MOV R247, R252 ;  /* 0x000000fc00f77202 */ /* 0x000fe40000000f00 */
[----:B------:R-:W-:Y:S01]  /*7cd0*/  MOV R252, R245 ;  /* 0x000000f500fc7202 */ /* 0x000fe20000000f00 */
[----:B------:R-:W-:Y:S01]  /*7ce0*/  FADD.FTZ R4, R36, R4 ;  /* 0x0000000424047221 */ /* 0x000fe20000010000 */
[----:B------:R-:W-:Y:S01]  /*7cf0*/  IMAD.MOV.U32 R245, RZ, RZ, R246 ;  /* 0x000000fffff57224 */ /* 0x000fe200078e00f6 */
[----:B------:R-:W-:Y:S01]  /*7d00*/  MOV R246, R215 ;  /* 0x000000d700f67202 */ /* 0x000fe20000000f00 */
[----:B------:R-:W-:Y:S01]  /*7d10*/  FADD.FTZ R2, R26, R2 ;  /* 0x000000021a027221 */ /* 0x000fe20000010000 */
[----:B------:R-:W-:Y:S01]  /*7d20*/  MOV R215, R216 ;  /* 0x000000d800d77202 */ /* 0x000fe20000000f00 */
[----:B------:R-:W-:Y:S01]  /*7d30*/  FADD.FTZ R0, R27, R0 ;  /* 0x000000001b007221 */ /* 0x000fe20000010000 */
[----:B------:R-:W-:-:S02]  /*7d40*/  IMAD.MOV.U32 R216, RZ, RZ, R217 ;  /* 0x000000ffffd87224 */ /* 0x000fc400078e00d9 */
[----:B------:R-:W-:Y:S01]  /*7d50*/  FADD.FTZ R4, R247, R4 ;  /* 0x00000004f7047221 */ /* 0x000fe20000010000 */
[----:B------:R-:W-:Y:S01]  /*7d60*/  MOV R217, R218 ;  /* 0x000000da00d97202 */ /* 0x000fe20000000f00 */
[----:B------:R-:W-:Y:S01]  /*7d70*/  FADD.FTZ R5, R252, R3 ;  /* 0x00000003fc057221 */ /* 0x000fe20000010000 */
[----:B------:R-:W-:Y:S01]  /*7d80*/  MOV R218, R219 ;  /* 0x000000db00da7202 */ /* 0x000fe20000000f00 */
[----:B------:R-:W-:Y:S01]  /*7d90*/  FADD.FTZ R3, R245, R2 ;  /* 0x00000002f5037221 */ /* 0x000fe20000010000 */
[----:B------:R-:W-:Y:S02]  /*7da0*/  IMAD.MOV.U32 R219, RZ, RZ, R224 ;  /* 0x000000ffffdb7224 */ /* 0x000fe400078e00e0 */
        /* <DEDUP_REMOVED lines=15> */
[----:B------:R-:W-:Y:S01]  /*7ea0*/  FADD.FTZ R3, R225, R3 ;  /* 0x00000003e1037221 */ /* 0x000fe20000010000 */
        /* <DEDUP_REMOVED lines=16> */
[----:B------:R-:W4:Y:S01]  /*7fb0*/  LDSM.16.MT88.4 R96, [R234+0xf800] ;  /* 0x00f80000ea60783b */ /* 0x000f220000004200 */
        /* <DEDUP_REMOVED lines=41> */
[-C--:B------:R-:W-:Y:S06]  /*8250*/  HMMA.16816.F32 R176, R128, R184.reuse, R176 ;  /* 0x000000b880b0723c */ /* 0x080fec00000018b0 */
[C---:B------:R-:W-:Y:S06]  /*8260*/  HMMA.16816.F32 R180, R124.reuse, R184, R180 ;  /* 0x000000b87cb4723c */ /* 0x040fec00000018b4 */
[-C--:B------:R-:W-:Y:S06]  /*8270*/  HMMA.16816.F32 R188, R124, R186.reuse, R188 ;  /* 0x000000ba7cbc723c */ /* 0x080fec00000018bc */
[C---:B------:R-:W-:Y:S06]  /*8280*/  HMMA.16816.F32 R184, R128.reuse, R186, R68 ;  /* 0x000000ba80b8723c */ /* 0x040fec0000001844 */
[-C--:B--2---:R-:W-:Y:S06]  /*8290*/  HMMA.16816.F32 R148, R128, R152.reuse, R148 ;  /* 0x000000988094723c */ /* 0x084fec0000001894 */
[C---:B------:R-:W-:Y:S06]  /*82a0*/  HMMA.16816.F32 R144, R124.reuse, R152, R144 ;  /* 0x000000987c90723c */ /* 0x040fec0000001890 */
[----:B------:R-:W-:Y:S06]  /*82b0*/  HMMA.16816.F32 R156, R124, R154, R156 ;  /* 0x0000009a7c9c723c */ /* 0x000fec000000189c */
[-C--:B-1----:R-:W-:Y:S06]  /*82c0*/  HMMA.16816.F32 R160, R128, R168.reuse, R160 ;  /* 0x000000a880a0723c */ /* 0x082fec00000018a0 */
[C---:B------:R-:W-:Y:S06]  /*82d0*/  HMMA.16816.F32 R164, R124.reuse, R168, R164 ;  /* 0x000000a87ca4723c */ /* 0x040fec00000018a4 */
[C---:B------:R-:W-:Y:S06]  /*82e0*/  HMMA.16816.F32 R172, R124.reuse, R170, R172 ;  /* 0x000000aa7cac723c */ /* 0x040fec00000018ac */
[C---:B---3--:R-:W-:Y:S06]  /*82f0*/  HMMA.16816.F32 R196, R124.reuse, R200, R196 ;  /* 0x000000c87cc4723c */ /* 0x048fec00000018c4 */
[C---:B------:R-:W-:Y:S06]  /*8300*/  HMMA.16816.F32 R204, R124.reuse, R202, R204 ;  /* 0x000000ca7ccc723c */ /* 0x040fec00000018cc */
[C---:B----4-:R-:W-:Y:S06]  /*8310*/  HMMA.16816.F32 R72, R124.reuse, R80, R72 ;  /* 0x000000507c48723c */ /* 0x050fec0000001848 */
        /* <DEDUP_REMOVED lines=17> */
[----:B------:R-:W-:-:S15]  /*8430*/  @!P0 BRA `(.L_x_319) ;  /* 0x000000b8005c8947 */ /* 0x000fde0003800000 */
[----:B------:R-:W2:Y:S01]  /*8440*/  LDL R221, [R1+0x2c] ;  /* 0x00002c0001dd7983 */ /* 0x000ea20000100800 */
[----:B------:R-:W-:Y:S01]  /*8450*/  ULDC UR4, c[0x0][0x2d0] ;  /* 0x0000b40000047ab9 */ /* 0x000fe20000000800 */
[----:B------:R-:W-:-:S04]  /*8460*/  DEPBAR.LE SB0, 0x0 ;  /* 0x000080000000791a */ /* 0x000fc80000000000 */
[----:B------:R-:W3:Y:S01]  /*8470*/  LDL.64 R222, [R1+0x70] ;  /* 0x0000700001de7983 */ /* 0x000ee20000100a00 */
[----:B------:R-:W-:Y:S01]  /*8480*/  BAR.SYNC.DEFER_BLOCKING 0x0 ;  /* 0x0000000000007b1d */ /* 0x000fe20000010000 */
[----:B-----5:R-:W-:Y:S01]  /*8490*/  ISETP.GE.AND P3, PT, R138, UR4, PT ;  /* 0x000000048a007c0c */ /* 0x020fe2000bf66270 */
[----:B------:R-:W-:Y:S02]  /*84a0*/  UIADD3 UR12, UR18, -0x2, URZ ;  /* 0xfffffffe120c7890 */ /* 0x000fe4000fffe03f */
[----:B------:R-:W-:Y:S02]  /*84b0*/  UISETP.GE.AND UP0, UPT, UR18, 0x3, UPT ;  /* 0x000000031200788c */ /* 0x000fe4000bf06270 */
[----:B------:R-:W-:Y:S02]  /*84c0*/  USHF.R.S32.HI UR5, URZ, 0x1f, UR12 ;  /* 0x0000001f3f057899 */ /* 0x000fe4000801140c */
[----:B------:R-:W-:-:S06]  /*84d0*/  IMAD.U32 R2, RZ, RZ, UR12 ;  /* 0x0000000cff027e24 */ /* 0x000fcc000f8e00ff */
[----:B------:R-:W1:Y:S08]  /*84e0*/  @!P3 LDC.64 R4, c[0x0][0x220] ;  /* 0x00008800ff04bb82 */ /* 0x000e700000000a00 */
[----:B------:R-:W4:Y:S01]  /*84f0*/  @!P3 LDC.64 R8, c[0x0][0x220] ;  /* 0x00008800ff08bb82 */ /* 0x000f220000000a00 */
[----:B------:R-:W-:Y:S07]  /*8500*/  @P3 STS.128 [R244+0xc000], RZ ;  /* 0x00c000fff4003388 */ /* 0x000fee0000000c00 */
[----:B------:R-:W4:Y:S08]  /*8510*/  @!P3 LDC.64 R10, c[0x0][0x220] ;  /* 0x00008800ff0abb82 */ /* 0x000f300000000a00 */
[----:B------:R-:W4:Y:S01]  /*8520*/  @!P3 LDC.64 R16, c[0x0][0x220] ;  /* 0x00008800ff10bb82 */ /* 0x000f220000000a00 */
[----:B--2---:R-:W-:Y:S01]  /*8530*/  ISETP.GE.AND P2, PT, R221, UR4, PT ;  /* 0x00000004dd007c0c */ /* 0x004fe2000bf46270 */
[----:B------:R-:W-:-:S04]  /*8540*/  UIMAD UR4, UR22, UR12, URZ ;  /* 0x0000000c160472a4 */ /* 0x000fc8000f8e023f */
[----:B------:R-:W-:Y:S01]  /*8550*/  UIMAD UR4, UR5, UR27, UR4 ;  /* 0x0000001b050472a4 */ /* 0x000fe2000f8e0204 */
[----:B---3--:R-:W-:-:S05]  /*8560*/  IMAD.WIDE.U32 R2, R2, UR27, R222 ;  /* 0x0000001b02027c25 */ /* 0x008fca000f8e00de */
[----:B------:R-:W-:Y:S01]  /*8570*/  VIADD R0, R3, UR4 ;  /* 0x0000000403007c36 */ /* 0x000fe20008000000 */
[C---:B-1----:R-:W-:Y:S01]  /*8580*/  @!P3 LEA R4, P0, R2.reuse, R4, 0x1 ;  /* 0x000000040204b211 */ /* 0x042fe200078008ff */
[----:B------:R-:W1:Y:S01]  /*8590*/  @!P2 LDC.64 R6, c[0x0][0x220] ;  /* 0x00008800ff06ab82 */ /* 0x000e620000000a00 */
[C---:B------:R-:W-:Y:S02]  /*85a0*/  IADD3 R3, P1, R2.reuse, UR28, RZ ;  /* 0x0000001c02037c10 */ /* 0x040fe4000ff3e0ff */
[----:B------:R-:W-:-:S05]  /*85b0*/  @!P3 LEA.HI.X R5, R2, R5, R0, 0x1, P0 ;  /* 0x000000050205b211 */ /* 0x000fca00000f0c00 */
[----:B------:R-:W2:Y:S01]  /*85c0*/  @!P2 LDC.64 R12, c[0x0][0x220] ;  /* 0x00008800ff0cab82 */ /* 0x000ea20000000a00 */
[----:B------:R-:W-:Y:S01]  /*85d0*/  @!PT LDS RZ, [RZ] ;  /* 0x00000000fffff984 */ /* 0x000fe20000000800 */
[----:B------:R-:W-:Y:S01]  /*85e0*/  @!PT LDS RZ, [RZ] ;  /* 0x00000000fffff984 */ /* 0x000fe20000000800 */
[----:B------:R-:W-:Y:S01]  /*85f0*/  @!PT LDS RZ, [RZ] ;  /* 0x00000000fffff984 */ /* 0x000fe20000000800 */
[----:B------:R4:W-:Y:S04]  /*8600*/  @!P3 LDGSTS.E.BYPASS.LTC128B.128 [R244+0xc000], desc[UR20][R4.64] ;  /* 0x0c00000004f4bfae */ /* 0x0009e8000b901d54 */
[----:B------:R-:W-:Y:S03]  /*8610*/  @P2 STS.128 [R244+0xe000], RZ ;  /* 0x00e000fff4002388 */ /* 0x000fe60000000c00 */
[----:B------:R-:W3:Y:S08]  /*8620*/  @!P2 LDC.64 R14, c[0x0][0x220] ;  /* 0x00008800ff0eab82 */ /* 0x000ef00000000a00 */
[----:B------:R-:W3:Y:S01]  /*8630*/  @!P2 LDC.64 R18, c[0x0][0x220] ;  /* 0x00008800ff12ab82 */ /* 0x000ee20000000a00 */
[----:B-1----:R-:W-:-:S04]  /*8640*/  @!P2 LEA R6, P0, R2, R6, 0x1 ;  /* 0x000000060206a211 */ /* 0x002fc800078008ff */
[----:B------:R-:W-:Y:S02]  /*8650*/  @!P2 LEA.HI.X R7, R2, R7, R0, 0x1, P0 ;  /* 0x000000070207a211 */ /* 0x000fe400000f0c00 */
[----:B------:R-:W-:Y:S02]  /*8660*/  IADD3.X R2, R0, UR19, RZ, P1, !PT ;  /* 0x0000001300027c10 */ /* 0x000fe40008ffe4ff */
[C---:B--2---:R-:W-:Y:S01]  /*8670*/  @!P2 LEA R12, P0, R3.reuse, R12, 0x1 ;  /* 0x0000000c030ca211 */ /* 0x044fe200078008ff */
[----:B------:R-:W-:Y:S01]  /*8680*/  @!PT LDS RZ, [RZ] ;  /* 0x00000000fffff984 */ /* 0x000fe20000000800 */
[----:B------:R-:W-:Y:S01]  /*8690*/  @!PT LDS RZ, [RZ] ;  /* 0x00000000fffff984 */ /* 0x000fe20000000800 */
[----:B------:R-:W-:Y:S01]  /*86a0*/  @!PT LDS RZ, [RZ] ;  /* 0x00000000fffff984 */ /* 0x000fe20000000800 */
[----:B------:R3:W-:Y:S01]  /*86b0*/  @!P2 LDGSTS.E.BYPASS.LTC128B.128 [R244+0xe000], desc[UR20][R6.64+0x80] ;  /* 0x0e00008006f4afae */ /* 0x0007e2000b901d54 */
[C---:B------:R-:W-:Y:S02]  /*86c0*/  IADD3 R0, P1, R3.reuse, UR28, RZ ;  /* 0x0000001c03007c10 */ /* 0x040fe4000ff3e0ff */
[C---:B----4-:R-:W-:Y:S01]  /*86d0*/  @!P3 LEA R4, P4, R3.reuse, R8, 0x1 ;  /* 0x000000080304b211 */ /* 0x050fe200078808ff */
[----:B------:R-:W-:Y:S01]  /*86e0*/  @P3 STS.128 [R244+0xc800], RZ ;  /* 0x00c800fff4003388 */ /* 0x000fe20000000c00 */
[----:B------:R-:W-:-:S02]  /*86f0*/  @!P2 LEA.HI.X R13, R3, R13, R2, 0x1, P0 ;  /* 0x0000000d030da211 */ /* 0x000fc400000f0c02 */
[----:B------:R-:W-:Y:S02]  /*8700*/  @!P3 LEA.HI.X R5, R3, R9, R2, 0x1, P4 ;  /* 0x000000090305b211 */ /* 0x000fe400020f0c02 */
[----:B------:R-:W-:Y:S02]  /*8710*/  IADD3.X R3, R2, UR19, RZ, P1, !PT ;  /* 0x0000001302037c10 */ /* 0x000fe40008ffe4ff */
[C---:B------:R-:W-:Y:S01]  /*8720*/  @!P3 LEA R10, P1, R0.reuse, R10, 0x1 ;  /* 0x0000000a000ab211 */ /* 0x040fe200078208ff */
[----:B------:R-:W-:Y:S01]  /*8730*/  @!PT LDS RZ, [RZ] ;  /* 0x00000000fffff984 */ /* 0x000fe20000000800 */
[----:B------:R-:W-:Y:S01]  /*8740*/  @!PT LDS RZ, [RZ] ;  /* 0x00000000fffff984 */ /* 0x000fe20000000800 */
[----:B------:R-:W-:Y:S01]  /*8750*/  @!PT LDS RZ, [RZ] ;  /* 0x00000000fffff984 */ /* 0x000fe20000000800 */
[----:B------:R1:W-:Y:S01]  /*8760*/  @!P3 LDGSTS.E.BYPASS.LTC128B.128 [R244+0xc800], desc[UR20][R4.64] ;  /* 0x0c80000004f4bfae */ /* 0x0003e2000b901d54 */
[C---:B------:R-:W-:Y:S02]  /*8770*/  IADD3 R2, P0, R0.reuse, UR28, RZ ;  /* 0x0000001c00027c10 */ /* 0x040fe4000ff1e0ff */
[----:B------:R-:W-:Y:S01]  /*8780*/  @!P3 LEA.HI.X R11, R0, R11, R3, 0x1, P1 ;  /* 0x0000000b000bb211 */ /* 0x000fe200008f0c03 */
[----:B------:R-:W-:Y:S01]  /*8790*/  @P2 STS.128 [R244+0xe800], RZ ;  /* 0x00e800fff4002388 */ /* 0x000fe20000000c00 */
[----:B------:R-:W-:-:S03]  /*87a0*/  @!P3 LEA R8, P4, R2, R16, 0x1 ;  /* 0x000000100208b211 */ /* 0x000fc600078808ff */
[----:B------:R-:W-:Y:S01]  /*87b0*/  @!PT LDS RZ, [RZ] ;  /* 0x00000000fffff984 */ /* 0x000fe20000000800 */
[----:B------:R-:W-:Y:S01]  /*87c0*/  @!PT LDS RZ, [RZ] ;  /* 0x00000000fffff984 */ /* 0x000fe20000000800 */
[----:B------:R-:W-:Y:S01]  /*87d0*/  @!PT LDS RZ, [RZ] ;  /* 0x00000000fffff984 */ /* 0x000fe20000000800 */
[----:B------:R-:W-:Y:S04]  /*87e0*/  @!P2 LDGSTS.E.BYPASS.LTC128B.128 [R244+0xe800], desc[UR20][R12.64+0x80] ;  /* 0x0e8000800cf4afae */ /* 0x000fe8000b901d54 */
[----:B------:R-:W-:Y:S01]  /*87f0*/  @P3 STS.128 [R244+0xd000], RZ ;  /* 0x00d000fff4003388 */ /* 0x000fe20000000c00 */
[----:B---3--:R-:W-:-:S03]  /*8800*/  @!P2 LEA R6, P1, R0, R14, 0x1 ;  /* 0x0000000e0006a211 */ /* 0x008fc600078208ff */
[----:B------:R-:W-:Y:S01]  /*8810*/  @!PT LDS RZ, [RZ] ;  /* 0x00000000fffff984 */ /* 0x000fe20000000800 */
[----:B------:R-:W-:Y:S01]  /*8820*/  @!PT LDS RZ, [RZ] ;  /* 0x00000000fffff984 */ /* 0x000fe20000000800 */
[----:B------:R-:W-:Y:S01]  /*8830*/  @!PT LDS RZ, [RZ] ;  /* 0x00000000fffff984 */ /* 0x000fe20000000800 */
[----:B------:R-:W-:Y:S01]  /*8840*/  @!P3 LDGSTS.E.BYPASS.LTC128B.128 [R244+0xd000], desc[UR20][R10.64] ;  /* 0x0d0000000af4bfae */ /* 0x000fe2000b901d54 */
[----:B------:R-:W-:-:S03]  /*8850*/  @!P2 LEA.HI.X R7, R0, R15, R3, 0x1, P1 ;  /* 0x0000000f0007a211 */ /* 0x000fc600008f0c03 */
[----:B------:R-:W-:Y:S04]  /*8860*/  @P2 STS.128 [R244+0xf000], RZ ;  /* 0x00f000fff4002388 */ /* 0x000fe80000000c00 */
[----:B------:R-:W-:Y:S01]  /*8870*/  @!PT LDS RZ, [RZ] ;  /* 0x00000000fffff984 */ /* 0x000fe20000000800 */
[----:B------:R-:W-:Y:S01]  /*8880*/  @!PT LDS RZ, [RZ] ;  /* 0x00000000fffff984 */ /* 0x000fe20000000800 */
[----:B------:R-:W-:Y:S01]  /*8890*/  @!PT LDS RZ, [RZ] ;  /* 0x00000000fffff984 */ /* 0x000fe20000000800 */
[----:B------:R-:W-:Y:S01]  /*88a0*/  @!P2 LDGSTS.E.BYPASS.LTC128B.128 [R244+0xf000], desc[UR20][R6.64+0x80] ;  /* 0x0f00008006f4afae */ /* 0x000fe2000b901d54 */
[----:B-1----:R-:W-:-:S03]  /*88b0*/  IADD3.X R5, R3, UR19, RZ, P0, !PT ;  /* 0x0000001303057c10 */ /* 0x002fc600087fe4ff */
[----:B------:R-:W-:Y:S01]  /*88c0*/  @P3 STS.128 [R244+0xd800], RZ ;  /* 0x00d800fff4003388 */ /* 0x000fe20000000c00 */
[C---:B------:R-:W-:Y:S02]  /*88d0*/  @!P2 LEA R4, P0, R2.reuse, R18, 0x1 ;  /* 0x000000120204a211 */ /* 0x040fe400078008ff */
[C-C-:B------:R-:W-:Y:S02]  /*88e0*/  @!P3 LEA.HI.X R9, R2.reuse, R17, R5.reuse, 0x1, P4 ;  /* 0x000000110209b211 */ /* 0x140fe400020f0c05 */
[----:B------:R-:W-:-:S03]  /*88f0*/  @!P2 LEA.HI.X R5, R2, R19, R5, 0x1, P0 ;  /* 0x000000130205a211 */ /* 0x000fc600000f0c05 */
[----:B------:R-:W-:Y:S01]  /*8900*/  @!PT LDS RZ, [RZ] ;  /* 0x00000000fffff984 */ /* 0x000fe20000000800 */
[----:B------:R-:W-:Y:S01]  /*8910*/  @!PT LDS RZ, [RZ] ;  /* 0x00000000fffff984 */ /* 0x000fe20000000800 */
[----:B------:R-:W-:Y:S01]  /*8920*/  @!PT LDS RZ, [RZ] ;  /* 0x00000000fffff984 */ /* 0x000fe20000000800 */
[----:B------:R1:W-:Y:S04]  /*8930*/  @!P3 LDGSTS.E.BYPASS.LTC128B.128 [R244+0xd800], desc[UR20][R8.64] ;  /* 0x0d80000008f4bfae */ /* 0x0003e8000b901d54 */
[----:B------:R-:W-:Y:S04]  /*8940*/  @P2 STS.128 [R244+0xf800], RZ ;  /* 0x00f800fff4002388 */ /* 0x000fe80000000c00 */
[----:B------:R-:W-:Y:S01]  /*8950*/  @!PT LDS RZ, [RZ] ;  /* 0x00000000fffff984 */ /* 0x000fe20000000800 */
[----:B------:R-:W-:Y:S01]  /*8960*/  @!PT LDS RZ, [RZ] ;  /* 0x00000000fffff984 */ /* 0x000fe20000000800 */
[----:B------:R-:W-:Y:S01]  /*8970*/  @!PT LDS RZ, [RZ] ;  /* 0x00000000fffff984 */ /* 0x000fe20000000800 */
[----:B------:R2:W-:Y:S04]  /*8980*/  @!P2 LDGSTS.E.BYPASS.LTC128B.128 [R244+0xf800], desc[UR20][R4.64+0x80] ;  /* 0x0f80008004f4afae */ /* 0x0005e8000b901d54 */
[----:B------:R-:W-:Y:S04]  /*8990*/  LDSM.16.M88.4 R44, [R232+0x8800] ;  /* 0x00880000e82c783b */ /* 0x000fe80000000200 */
[----:B------:R-:W-:Y:S04]  /*89a0*/  LDSM.16.M88.4 R48, [R232+0x8000] ;  /* 0x00800000e830783b */ /* 0x000fe80000000200 */
[----:B------:R-:W-:Y:S04]  /*89b0*/  LDSM.16.M88.4 R40, [R232+0x9000] ;  /* 0x00900000e828783b */ /* 0x000fe80000000200 */
[----:B------:R-:W-:Y:S04]  /*89c0*/  LDSM.16.M88.4 R36, [R232+0x9800] ;  /* 0x00980000e824783b */ /* 0x000fe80000000200 */
[----:B-1----:R-:W-:Y:S04]  /*89d0*/  LDSM.16.M88.4 R8, [R241+0x2000] ;  /* 0x00200000f108783b */ /* 0x002fe80000000200 */
[----:B------:R-:W-:Y:S04]  /*89e0*/  LDSM.16.M88.4 R24, [R239+0x800] ;  /* 0x00080000ef18783b */ /* 0x000fe80000000200 */
[----:B--2---:R-:W1:Y:S04]  /*89f0*/  LDSM.16.M88.4 R4, [R240+0x2000] ;  /* 0x00200000f004783b */ /* 0x004e680000000200 */
[----:B------:R-:W2:Y:S04]  /*8a00*/  LDSM.16.M88.4 R28, [R239] ;  /* 0x00000000ef1c783b */ /* 0x000ea80000000200 */
[----:B------:R-:W3:Y:S04]  /*8a10*/  LDSM.16.M88.4 R20, [R239+0x1000] ;  /* 0x00100000ef14783b */ /* 0x000ee80000000200 */
[----:B------:R-:W4:Y:S04]  /*8a20*/  LDSM.16.M88.4 R16, [R239+0x1800] ;  /* 0x00180000ef10783b */ /* 0x000f280000000200 */
[----:B------:R-:W4:Y:S04]  /*8a30*/  LDSM.16.M88.4 R12, [R240] ;  /* 0x00000000f00c783b */ /* 0x000f280000000200 */
[----:B------:R-:W0:Y:S01]  /*8a40*/  LDGDEPBAR ;  /* 0x00000000000079af */ /* 0x000e220000000000 */
[C---:B-1----:R-:W-:Y:S06]  /*8a50*/  HMMA.16816.F32 R64, R4.reuse, R44, RZ ;  /* 0x0000002c0440723c */ /* 0x042fec00000018ff */
[C---:B------:R-:W-:Y:S06]  /*8a60*/  HMMA.16816.F32 R208, R4.reuse, R48, RZ ;  /* 0x0000003004d0723c */ /* 0x040fec00000018ff */
[C---:B------:R-:W-:Y:S06]  /*8a70*/  HMMA.16816.F32 R60, R4.reuse, R40, RZ ;  /* 0x00000028043c723c */ /* 0x040fec00000018ff */
[C---:B------:R-:W-:Y:S06]  /*8a80*/  HMMA.16816.F32 R56, R4.reuse, R36, RZ ;  /* 0x000000240438723c */ /* 0x040fec00000018ff */
[C---:B------:R-:W-:Y:S06]  /*8a90*/  HMMA.16816.F32 R140, R4.reuse, R50, RZ ;  /* 0x00000032048c723c */ /* 0x040fec00000018ff */
[C---:B------:R-:W-:Y:S06]  /*8aa0*/  HMMA.16816.F32 R216, R4.reuse, R46, RZ ;  /* 0x0000002e04d8723c */ /* 0x040fec00000018ff */
[C---:B------:R-:W-:Y:S06]  /*8ab0*/  HMMA.16816.F32 R212, R4.reuse, R42, RZ ;  /* 0x0000002a04d4723c */ /* 0x040fec00000018ff */
[----:B------:R-:W-:Y:S06]  /*8ac0*/  HMMA.16816.F32 R52, R4, R38, RZ ;  /* 0x000000260434723c */ /* 0x000fec00000018ff */
[C---:B------:R-:W-:Y:S06]  /*8ad0*/  HMMA.16816.F32 R4, R8.reuse, R24, R64 ;  /* 0x000000180804723c */ /* 0x040fec0000001840 */
[C---:B--2---:R-:W-:Y:S06]  /*8ae0*/  HMMA.16816.F32 R220, R8.reuse, R28, R208 ;  /* 0x0000001c08dc723c */ /* 0x044fec00000018d0 */
[C---:B---3--:R-:W-:Y:S06]  /*8af0*/  HMMA.16816.F32 R228, R8.reuse, R20, R60 ;  /* 0x0000001408e4723c */ /* 0x048fec000000183c */
[C---:B----4-:R-:W-:Y:S06]  /*8b00*/  HMMA.16816.F32 R208, R8.reuse, R16, R56 ;  /* 0x0000001008d0723c */ /* 0x050fec0000001838 */
[----:B------:R-:W-:Y:S01]  /*8b10*/  IMAD.MOV.U32 R67, RZ, RZ, R4 ;  /* 0x000000ffff437224 */ /* 0x000fe200078e0004 */
[----:B------:R-:W-:Y:S01]  /*8b20*/  HMMA.16816.F32 R248, R8, R18, R52 ;  /* 0x0000001208f8723c */ /* 0x000fe20000001834 */
[----:B------:R-:W-:-:S02]  /*8b30*/  IMAD.MOV.U32 R66, RZ, RZ, R5 ;  /* 0x000000ffff427224 */ /* 0x000fc400078e0005 */
[----:B------:R-:W-:Y:S02]  /*8b40*/  IMAD.MOV.U32 R65, RZ, RZ, R6 ;  /* 0x000000ffff417224 */ /* 0x000fe400078e0006 */
[----:B------:R-:W-:Y:S01]  /*8b50*/  IMAD.MOV.U32 R64, RZ, RZ, R7 ;  /* 0x000000ffff407224 */ /* 0x000fe200078e0007 */
[----:B------:R-:W-:Y:S01]  /*8b60*/  HMMA.16816.F32 R60, R12, R48, RZ ;  /* 0x000000300c3c723c */ /* 0x000fe200000018ff */
[----:B------:R-:W-:Y:S01]  /*8b70*/  IMAD.MOV.U32 R245, RZ, RZ, R220 ;  /* 0x000000fffff57224 */ /* 0x000fe200078e00dc */
[----:B------:R-:W-:Y:S01]  /*8b80*/  MOV R137, R223 ;  /* 0x000000df00897202 */ /* 0x000fe20000000f00 */
[----:B------:R-:W-:Y:S02]  /*8b90*/  IMAD.MOV.U32 R139, RZ, RZ, R221 ;  /* 0x000000ffff8b7224 */ /* 0x000fe400078e00dd */
[----:B------:R-:W-:Y:S01]  /*8ba0*/  IMAD.MOV.U32 R138, RZ, RZ, R222 ;  /* 0x000000ffff8a7224 */ /* 0x000fe200078e00de */
[----:B------:R-:W-:Y:S06]  /*8bb0*/  HMMA.16816.F32 R4, R8, R30, R140 ;  /* 0x0000001e0804723c */ /* 0x000fec000000188c */
[C---:B------:R-:W-:Y:S06]  /*8bc0*/  HMMA.16816.F32 R56, R12.reuse, R50, RZ ;  /* 0x000000320c38723c */ /* 0x040fec00000018ff */
[C---:B------:R-:W-:Y:S06]  /*8bd0*/  HMMA.16816.F32 R52, R12.reuse, R44, RZ ;  /* 0x0000002c0c34723c */ /* 0x040fec00000018ff */
[----:B------:R-:W-:Y:S06]  /*8be0*/  HMMA.16816.F32 R48, R12, R46, RZ ;  /* 0x0000002e0c30723c */ /* 0x000fec00000018ff */
[----:B------:R-:W-:Y:S01]  /*8bf0*/  IMAD.MOV.U32 R132, RZ, RZ, R4 ;  /* 0x000000ffff847224 */ /* 0x000fe200078e0004 */
[----:B------:R-:W-:Y:S01]  /*8c00*/  MOV R3, R5 ;  /* 0x0000000500037202 */ /* 0x000fe20000000f00 */
[----:B------:R-:W-:Y:S01]  /*8c10*/  IMAD.MOV.U32 R2, RZ, RZ, R6 ;  /* 0x000000ffff027224 */ /* 0x000fe200078e0006 */
[----:B------:R-:W-:Y:S01]  /*8c20*/  HMMA.16816.F32 R220, R8, R26, R216 ;  /* 0x0000001a08dc723c */ /* 0x000fe200000018d8 */
[----:B------:R-:W-:-:S02]  /*8c30*/  IMAD.MOV.U32 R0, RZ, RZ, R7 ;  /* 0x000000ffff007224 */ /* 0x000fc400078e0007 */
[----:B------:R-:W1:Y:S03]  /*8c40*/  LDSM.16.M88.4 R4, [R241] ;  /* 0x00000000f104783b */ /* 0x000e660000000200 */
[----:B------:R-:W-:Y:S01]  /*8c50*/  HMMA.16816.F32 R224, R8, R22, R212 ;  /* 0x0000001608e0723c */ /* 0x000fe200000018d4 */
[----:B------:R-:W-:Y:S01]  /*8c60*/  IMAD.MOV.U32 R216, RZ, RZ, R67 ;  /* 0x000000ffffd87224 */ /* 0x000fe200078e0043 */
[----:B------:R-:W-:Y:S01]  /*8c70*/  MOV R219, R64 ;  /* 0x0000004000db7202 */ /* 0x000fe20000000f00 */
[----:B------:R-:W-:Y:S02]  /*8c80*/  IMAD.MOV.U32 R217, RZ, RZ, R66 ;  /* 0x000000ffffd97224 */ /* 0x000fe400078e0042 */
[----:B------:R-:W-:Y:S01]  /*8c90*/  IMAD.MOV.U32 R218, RZ, RZ, R65 ;  /* 0x000000ffffda7224 */ /* 0x000fe200078e0041 */
[----:B------:R-:W-:Y:S01]  /*8ca0*/  HMMA.16816.F32 R44, R12, R40, RZ ;  /* 0x000000280c2c723c */ /* 0x000fe200000018ff */
[----:B------:R-:W-:-:S02]  /*8cb0*/  IMAD.MOV.U32 R212, RZ, RZ, R245 ;  /* 0x000000ffffd47224 */ /* 0x000fc400078e00f5 */
[----:B------:R-:W-:Y:S02]  /*8cc0*/  IMAD.MOV.U32 R213, RZ, RZ, R139 ;  /* 0x000000ffffd57224 */ /* 0x000fe400078e008b */
[----:B------:R-:W-:Y:S01]  /*8cd0*/  IMAD.MOV.U32 R214, RZ, RZ, R138 ;  /* 0x000000ffffd67224 */ /* 0x000fe200078e008a */
[----:B------:R-:W-:Y:S01]  /*8ce0*/  HMMA.16816.F32 R40, R12, R42, RZ ;  /* 0x0000002a0c28723c */ /* 0x000fe200000018ff */
[----:B------:R-:W-:-:S05]  /*8cf0*/  IMAD.MOV.U32 R215, RZ, RZ, R137 ;  /* 0x000000ffffd77224 */ /* 0x000fca00078e0089 */
[C---:B------:R-:W-:Y:S06]  /*8d00*/  HMMA.16816.F32 R8, R12.reuse, R36, RZ ;  /* 0x000000240c08723c */ /* 0x040fec00000018ff */
[----:B------:R-:W-:Y:S06]  /*8d10*/  HMMA.16816.F32 R12, R12, R38, RZ ;  /* 0x000000260c0c723c */ /* 0x000fec00000018ff */
[C---:B-1----:R-:W-:Y:S06]  /*8d20*/  HMMA.16816.F32 R64, R4.reuse, R20, R44 ;  /* 0x000000140440723c */ /* 0x042fec000000182c */
[C---:B------:R-:W-:Y:S06]  /*8d30*/  HMMA.16816.F32 R60, R4.reuse, R28, R60 ;  /* 0x0000001c043c723c */ /* 0x040fec000000183c */
[C---:B------:R-:W-:Y:S06]  /*8d40*/  HMMA.16816.F32 R44, R4.reuse, R30, R56 ;  /* 0x0000001e042c723c */ /* 0x040fec0000001838 */
[----:B------:R-:W-:Y:S01]  /*8d50*/  HMMA.16816.F32 R52, R4, R24, R52 ;  /* 0x000000180434723c */ /* 0x000fe20000001834 */
[----:B------:R-:W-:Y:S01]  /*8d60*/  IMAD.MOV.U32 R56, RZ, RZ, R132 ;  /* 0x000000ffff387224 */ /* 0x000fe200078e0084 */
[----:B------:R-:W-:Y:S01]  /*8d70*/  MOV R57, R3 ;  /* 0x0000000300397202 */ /* 0x000fe20000000f00 */
[----:B------:R-:W-:-:S02]  /*8d80*/  IMAD.MOV.U32 R58, RZ, RZ, R2 ;  /* 0x000000ffff3a7224 */ /* 0x000fc400078e0002 */
[----:B------:R-:W-:Y:S01]  /*8d90*/  IMAD.MOV.U32 R59, RZ, RZ, R0 ;  /* 0x000000ffff3b7224 */ /* 0x000fe200078e0000 */
[C---:B------:R-:W-:Y:S01]  /*8da0*/  HMMA.16816.F32 R140, R4.reuse, R16, R8 ;  /* 0x00000010048c723c */ /* 0x040fe20000001808 */
[----:B------:R-:W-:Y:S05]  /*8db0*/  LDSM.16.M88.4 R8, [R243] ;  /* 0x00000000f308783b */ /* 0x000fea0000000200 */
[C---:B------:R-:W-:Y:S01]  /*8dc0*/  HMMA.16816.F32 R36, R4.reuse, R26, R48 ;  /* 0x0000001a0424723c */ /* 0x040fe20000001830 */
[----:B------:R-:W1:Y:S05]  /*8dd0*/  LDSM.16.M88.4 R24, [R238+0x8000] ;  /* 0x00800000ee18783b */ /* 0x000e6a0000000200 */
[C---:B------:R-:W-:Y:S01]  /*8de0*/  HMMA.16816.F32 R40, R4.reuse, R22, R40 ;  /* 0x000000160428723c */ /* 0x040fe20000001828 */
[----:B------:R-:W2:Y:S05]  /*8df0*/  LDSM.16.M88.4 R20, [R238+0x8800] ;  /* 0x00880000ee14783b */ /* 0x000eaa0000000200 */
[----:B------:R-:W-:Y:S01]  /*8e00*/  HMMA.16816.F32 R28, R4, R18, R12 ;  /* 0x00000012041c723c */ /* 0x000fe2000000180c */
[----:B------:R-:W3:Y:S04]  /*8e10*/  LDSM.16.M88.4 R4, [R243+0x2000] ;  /* 0x00200000f304783b */ /* 0x000ee80000000200 */
[----:B------:R-:W4:Y:S04]  /*8e20*/  LDSM.16.M88.4 R12, [R238+0x9800] ;  /* 0x00980000ee0c783b */ /* 0x000f280000000200 */
[----:B------:R-:W4:Y:S01]  /*8e30*/  LDSM.16.M88.4 R16, [R238+0x9000] ;  /* 0x00900000ee10783b */ /* 0x000f220000000200 */
[C---:B-1----:R-:W-:Y:S06]  /*8e40*/  HMMA.16816.F32 R60, R8.reuse, R24, R60 ;  /* 0x00000018083c723c */ /* 0x042fec000000183c */
[----:B--2---:R-:W-:Y:S06]  /*8e50*/  HMMA.16816.F32 R52, R8, R20, R52 ;  /* 0x000000140834723c */ /* 0x004fec0000001834 */
[C---:B---3--:R-:W-:Y:S06]  /*8e60*/  HMMA.16816.F32 R212, R4.reuse, R24, R212 ;  /* 0x0000001804d4723c */ /* 0x048fec00000018d4 */
[C---:B----4-:R-:W-:Y:S06]  /*8e70*/  HMMA.16816.F32 R48, R4.reuse, R12, R208 ;  /* 0x0000000c0430723c */ /* 0x050fec00000018d0 */
[C---:B------:R-:W-:Y:S06]  /*8e80*/  HMMA.16816.F32 R208, R4.reuse, R26, R56 ;  /* 0x0000001a04d0723c */ /* 0x040fec0000001838 */
[C---:B------:R-:W-:Y:S06]  /*8e90*/  HMMA.16816.F32 R216, R4.reuse, R20, R216 ;  /* 0x0000001404d8723c */ /* 0x040fec00000018d8 */
[C---:B------:R-:W-:Y:S06]  /*8ea0*/  HMMA.16816.F32 R228, R4.reuse, R16, R228 ;  /* 0x0000001004e4723c */ /* 0x040fec00000018e4 */
[----:B------:R-:W-:Y:S01]  /*8eb0*/  IMAD.MOV.U32 R245, RZ, RZ, R48 ;  /* 0x000000fffff57224 */ /* 0x000fe200078e0030 */
[----:B------:R-:W-:Y:S01]  /*8ec0*/  MOV R137, R51 ;  /* 0x0000003300897202 */ /* 0x000fe20000000f00 */
[----:B------:R-:W-:Y:S01]  /*8ed0*/  IMAD.MOV.U32 R139, RZ, RZ, R49 ;  /* 0x000000ffff8b7224 */ /* 0x000fe200078e0031 */
[----:B------:R-:W-:Y:S01]  /*8ee0*/  HMMA.16816.F32 R220, R4, R22, R220 ;  /* 0x0000001604dc723c */ /* 0x000fe200000018dc */
[----:B------:R-:W-:-:S05]  /*8ef0*/  IMAD.MOV.U32 R138, RZ, RZ, R50 ;  /* 0x000000ffff8a7224 */ /* 0x000fca00078e0032 */
[C---:B------:R-:W-:Y:S06]  /*8f00*/  HMMA.16816.F32 R48, R4.reuse, R18, R224 ;  /* 0x000000120430723c */ /* 0x040fec00000018e0 */
[----:B------:R-:W-:Y:S01]  /*8f10*/  HMMA.16816.F32 R248, R4, R14, R248 ;  /* 0x0000000e04f8723c */ /* 0x000fe200000018f8 */
[----:B------:R-:W-:Y:S05]  /*8f20*/  LDSM.16.M88.4 R4, [R242+0x2000] ;  /* 0x00200000f204783b */ /* 0x000fea0000000200 */
[C---:B------:R-:W-:Y:S01]  /*8f30*/  HMMA.16816.F32 R56, R8.reuse, R26, R44 ;  /* 0x0000001a0838723c */ /* 0x040fe2000000182c */
[----:B------:R-:W1:Y:S05]  /*8f40*/  LDSM.16.M88.4 R24, [R237] ;  /* 0x00000000ed18783b */ /* 0x000e6a0000000200 */
[C---:B------:R-:W-:Y:S06]  /*8f50*/  HMMA.16816.F32 R44, R8.reuse, R16, R64 ;  /* 0x00000010082c723c */ /* 0x040fec0000001840 */
[----:B------:R-:W-:Y:S01]  /*8f60*/  IMAD.MOV.U32 R132, RZ, RZ, R48 ;  /* 0x000000ffff847224 */ /* 0x000fe200078e0030 */
[----:B------:R-:W-:Y:S01]  /*8f70*/  HMMA.16816.F32 R40, R8, R18, R40 ;  /* 0x000000120828723c */ /* 0x000fe20000001828 */
[----:B------:R-:W-:Y:S01]  /*8f80*/  IMAD.MOV.U32 R3, RZ, RZ, R49 ;  /* 0x000000ffff037224 */ /* 0x000fe200078e0031 */
[----:B------:R-:W-:Y:S01]  /*8f90*/  LDSM.16.M88.4 R16, [R237+0x1000] ;  /* 0x00100000ed10783b */ /* 0x000fe20000000200 */
[----:B------:R-:W-:-:S02]  /*8fa0*/  IMAD.MOV.U32 R2, RZ, RZ, R50 ;  /* 0x000000ffff027224 */ /* 0x000fc400078e0032 */
[----:B------:R-:W-:Y:S01]  /*8fb0*/  IMAD.MOV.U32 R0, RZ, RZ, R51 ;  /* 0x000000ffff007224 */ /* 0x000fe200078e0033 */
[C---:B------:R-:W-:Y:S06]  /*8fc0*/  HMMA.16816.F32 R28, R8.reuse, R14, R28 ;  /* 0x0000000e081c723c */ /* 0x040fec000000181c */
[C---:B------:R-:W-:Y:S01]  /*8fd0*/  HMMA.16816.F32 R48, R8.reuse, R22, R36 ;  /* 0x000000160830723c */ /* 0x040fe20000001824 */
[----:B------:R-:W2:Y:S05]  /*8fe0*/  LDSM.16.M88.4 R20, [R237+0x800] ;  /* 0x00080000ed14783b */ /* 0x000eaa0000000200 */
[----:B------:R-:W-:Y:S01]  /*8ff0*/  HMMA.16816.F32 R36, R8, R12, R140 ;  /* 0x0000000c0824723c */ /* 0x000fe2000000188c */
[----:B------:R-:W3:Y:S04]  /*9000*/  LDSM.16.M88.4 R12, [R237+0x1800] ;  /* 0x00180000ed0c783b */ /* 0x000ee80000000200 */
[----:B------:R-:W4:Y:S01]  /*9010*/  LDSM.16.M88.4 R8, [R242] ;  /* 0x00000000f208783b */ /* 0x000f220000000200 */
[C---:B-1----:R-:W-:Y:S06]  /*9020*/  HMMA.16816.F32 R64, R4.reuse, R26, R208 ;  /* 0x0000001a0440723c */ /* 0x042fec00000018d0 */
[----:B------:R-:W-:Y:S01]  /*9030*/  HMMA.16816.F32 R224, R4, R24, R212 ;  /* 0x0000001804e0723c */ /* 0x000fe200000018d4 */
[----:B------:R-:W-:Y:S01]  /*9040*/  IMAD.MOV.U32 R208, RZ, RZ, R245 ;  /* 0x000000ffffd07224 */ /* 0x000fe200078e00f5 */
[----:B------:R-:W-:Y:S01]  /*9050*/  MOV R209, R139 ;  /* 0x0000008b00d17202 */ /* 0x000fe20000000f00 */
[----:B------:R-:W-:-:S02]  /*9060*/  IMAD.MOV.U32 R210, RZ, RZ, R138 ;  /* 0x000000ffffd27224 */ /* 0x000fc400078e008a */
[----:B------:R-:W-:Y:S01]  /*9070*/  IMAD.MOV.U32 R211, RZ, RZ, R137 ;  /* 0x000000ffffd37224 */ /* 0x000fe200078e0089 */
[C---:B--2---:R-:W-:Y:S06]  /*9080*/  HMMA.16816.F32 R140, R4.reuse, R20, R216 ;  /* 0x00000014048c723c */ /* 0x044fec00000018d8 */
[----:B---3--:R-:W-:Y:S01]  /*9090*/  HMMA.16816.F32 R208, R4, R12, R208 ;  /* 0x0000000c04d0723c */ /* 0x008fe200000018d0 */
[----:B------:R-:W-:Y:S01]  /*90a0*/  IMAD.MOV.U32 R216, RZ, RZ, R132 ;  /* 0x000000ffffd87224 */ /* 0x000fe200078e0084 */
[----:B------:R-:W-:Y:S01]  /*90b0*/  MOV R219, R0 ;  /* 0x0000000000db7202 */ /* 0x000fe20000000f00 */
[----:B------:R-:W-:-:S02]  /*90c0*/  IMAD.MOV.U32 R217, RZ, RZ, R3 ;  /* 0x000000ffffd97224 */ /* 0x000fc400078e0003 */
[----:B------:R-:W-:Y:S01]  /*90d0*/  IMAD.MOV.U32 R218, RZ, RZ, R2 ;  /* 0x000000ffffda7224 */ /* 0x000fe200078e0002 */
[C---:B------:R-:W-:Y:S06]  /*90e0*/  HMMA.16816.F32 R212, R4.reuse, R22, R220 ;  /* 0x0000001604d4723c */ /* 0x040fec00000018dc */
[C---:B------:R-:W-:Y:S06]  /*90f0*/  HMMA.16816.F32 R216, R4.reuse, R18, R216 ;  /* 0x0000001204d8723c */ /* 0x040fec00000018d8 */
[C---:B------:R-:W-:Y:S06]  /*9100*/  HMMA.16816.F32 R220, R4.reuse, R16, R228 ;  /* 0x0000001004dc723c */ /* 0x040fec00000018e4 */
[----:B------:R-:W-:Y:S01]  /*9110*/  MOV R139, R209 ;  /* 0x000000d1008b7202 */ /* 0x000fe20000000f00 */
[----:B------:R-:W-:Y:S01]  /*9120*/  IMAD.MOV.U32 R228, RZ, RZ, R208 ;  /* 0x000000ffffe47224 */ /* 0x000fe200078e00d0 */
[----:B------:R-:W-:Y:S01]  /*9130*/  HMMA.16816.F32 R248, R4, R14, R248 ;  /* 0x0000000e04f8723c */ /* 0x000fe200000018f8 */
[----:B------:R-:W-:Y:S01]  /*9140*/  IMAD.MOV.U32 R138, RZ, RZ, R210 ;  /* 0x000000ffff8a7224 */ /* 0x000fe200078e00d2 */
[----:B------:R-:W-:Y:S01]  /*9150*/  LDSM.16.M88.4 R4, [R240+0x6000] ;  /* 0x00600000f004783b */ /* 0x000fe20000000200 */
[----:B------:R-:W-:-:S03]  /*9160*/  IMAD.MOV.U32 R137, RZ, RZ, R211 ;  /* 0x000000ffff897224 */ /* 0x000fc600078e00d3 */
[C---:B----4-:R-:W-:Y:S04]  /*9170*/  HMMA.16816.F32 R208, R8.reuse, R26, R56 ;  /* 0x0000001a08d0723c */ /* 0x050fe80000001838 */
[----:B------:R-:W-:Y:S02]  /*9180*/  IMAD.MOV.U32 R132, RZ, RZ, R216 ;  /* 0x000000ffff847224 */ /* 0x000fe400078e00d8 */
[----:B------:R-:W-:Y:S01]  /*9190*/  IMAD.MOV.U32 R3, RZ, RZ, R217 ;  /* 0x000000ffff037224 */ /* 0x000fe200078e00d9 */
[----:B------:R-:W-:Y:S01]  /*91a0*/  HMMA.16816.F32 R52, R8, R20, R52 ;  /* 0x000000140834723c */ /* 0x000fe20000001834 */
[----:B------:R-:W-:Y:S02]  /*91b0*/  IMAD.MOV.U32 R2, RZ, RZ, R218 ;  /* 0x000000ffff027224 */ /* 0x000fe400078e00da */
[----:B------:R-:W-:-:S02]  /*91c0*/  IMAD.MOV.U32 R0, RZ, RZ, R219 ;  /* 0x000000ffff007224 */ /* 0x000fc400078e00db */
[----:B------:R-:W-:Y:S01]  /*91d0*/  IMAD.MOV.U32 R56, RZ, RZ, R132 ;  /* 0x000000ffff387224 */ /* 0x000fe200078e0084 */
[C---:B------:R-:W-:Y:S01]  /*91e0*/  HMMA.16816.F32 R216, R8.reuse, R24, R60 ;  /* 0x0000001808d8723c */ /* 0x040fe2000000183c */
[----:B------:R-:W1:Y:S01]  /*91f0*/  LDSM.16.M88.4 R24, [R232+0xa000] ;  /* 0x00a00000e818783b */ /* 0x000e620000000200 */
[----:B------:R-:W-:Y:S01]  /*9200*/  IMAD.MOV.U32 R57, RZ, RZ, R3 ;  /* 0x000000ffff397224 */ /* 0x000fe200078e0003 */
[----:B------:R-:W-:Y:S01]  /*9210*/  MOV R59, R0 ;  /* 0x00000000003b7202 */ /* 0x000fe20000000f00 */
[----:B------:R-:W-:Y:S02]  /*9220*/  IMAD.MOV.U32 R58, RZ, RZ, R2 ;  /* 0x000000ffff3a7224 */ /* 0x000fe400078e0002 */
        /* <DEDUP_REMOVED lines=10> */
[----:B--2---:R-:W-:Y:S01]  /*92d0*/  HMMA.16816.F32 R140, R4, R20, R140 ;  /* 0x00000014048c723c */ /* 0x004fe2000000188c */
[----:B------:R-:W-:Y:S01]  /*92e0*/  IMAD.MOV.U32 R224, RZ, RZ, R228 ;  /* 0x000000ffffe07224 */ /* 0x000fe200078e00e4 */
[----:B------:R-:W-:Y:S01]  /*92f0*/  MOV R225, R139 ;  /* 0x0000008b00e17202 */ /* 0x000fe20000000f00 */
[----:B------:R-:W-:-:S02]  /*9300*/  IMAD.MOV.U32 R226, RZ, RZ, R138 ;  /* 0x000000ffffe27224 */ /* 0x000fc400078e008a */
[----:B------:R-:W-:Y:S01]  /*9310*/  IMAD.MOV.U32 R227, RZ, RZ, R137 ;  /* 0x000000ffffe37224 */ /* 0x000fe200078e0089 */
[C---:B------:R-:W-:Y:S06]  /*9320*/  HMMA.16816.F32 R228, R4.reuse, R26, R64 ;  /* 0x0000001a04e4723c */ /* 0x040fec0000001840 */
[C---:B------:R-:W-:Y:S06]  /*9330*/  HMMA.16816.F32 R64, R4.reuse, R22, R212 ;  /* 0x000000160440723c */ /* 0x040fec00000018d4 */
[----:B------:R-:W-:Y:S01]  /*9340*/  IMAD.MOV.U32 R132, RZ, RZ, R60 ;  /* 0x000000ffff847224 */ /* 0x000fe200078e003c */
[----:B---3--:R-:W-:Y:S01]  /*9350*/  HMMA.16816.F32 R212, R4, R12, R224 ;  /* 0x0000000c04d4723c */ /* 0x008fe200000018e0 */
[----:B------:R-:W-:-:S02]  /*9360*/  IMAD.MOV.U32 R3, RZ, RZ, R61 ;  /* 0x000000ffff037224 */ /* 0x000fc400078e003d */
[----:B------:R-:W-:Y:S02]  /*9370*/  IMAD.MOV.U32 R2, RZ, RZ, R62 ;  /* 0x000000ffff027224 */ /* 0x000fe400078e003e */
[----:B------:R-:W-:Y:S01]  /*9380*/  IMAD.MOV.U32 R0, RZ, RZ, R63 ;  /* 0x000000ffff007224 */ /* 0x000fe200078e003f */
[C---:B----4-:R-:W-:Y:S06]  /*9390*/  HMMA.16816.F32 R56, R4.reuse, R18, R56 ;  /* 0x000000120438723c */ /* 0x050fec0000001838 */
[C---:B------:R-:W-:Y:S06]  /*93a0*/  HMMA.16816.F32 R60, R4.reuse, R16, R220 ;  /* 0x00000010043c723c */ /* 0x040fec00000018dc */
[----:B------:R-:W-:Y:S01]  /*93b0*/  HMMA.16816.F32 R248, R4, R14, R248 ;  /* 0x0000000e04f8723c */ /* 0x000fe200000018f8 */
[----:B------:R-:W-:Y:S05]  /*93c0*/  LDSM.16.M88.4 R4, [R241+0x6000] ;  /* 0x00600000f104783b */ /* 0x000fea0000000200 */
[----:B------:R-:W-:Y:S01]  /*93d0*/  HMMA.16816.F32 R224, R8, R24, R216 ;  /* 0x0000001808e0723c */ /* 0x000fe200000018d8 */
[----:B------:R-:W-:Y:S01]  /*93e0*/  IMAD.MOV.U32 R245, RZ, RZ, R212 ;  /* 0x000000fffff57224 */ /* 0x000fe200078e00d4 */
[----:B------:R-:W-:Y:S01]  /*93f0*/  MOV R137, R215 ;  /* 0x000000d700897202 */ /* 0x000fe20000000f00 */
[----:B------:R-:W-:-:S02]  /*9400*/  IMAD.MOV.U32 R139, RZ, RZ, R213 ;  /* 0x000000ffff8b7224 */ /* 0x000fc400078e00d5 */
[----:B------:R-:W-:Y:S01]  /*9410*/  IMAD.MOV.U32 R138, RZ, RZ, R214 ;  /* 0x000000ffff8a7224 */ /* 0x000fe200078e00d6 */
[C---:B------:R-:W-:Y:S01]  /*9420*/  HMMA.16816.F32 R220, R8.reuse, R26, R208 ;  /* 0x0000001a08dc723c */ /* 0x040fe200000018d0 */
[----:B------:R-:W1:Y:S01]  /*9430*/  LDSM.16.M88.4 R24, [R239+0x2000] ;  /* 0x00200000ef18783b */ /* 0x000e620000000200 */
[----:B------:R-:W-:Y:S02]  /*9440*/  IMAD.MOV.U32 R216, RZ, RZ, R132 ;  /* 0x000000ffffd87224 */ /* 0x000fe400078e0084 */
[----:B------:R-:W-:Y:S02]  /*9450*/  IMAD.MOV.U32 R217, RZ, RZ, R3 ;  /* 0x000000ffffd97224 */ /* 0x000fe400078e0003 */
[----:B------:R-:W-:Y:S01]  /*9460*/  HMMA.16816.F32 R212, R8, R20, R52 ;  /* 0x0000001408d4723c */ /* 0x000fe20000001834 */
[----:B------:R-:W-:Y:S02]  /*9470*/  IMAD.MOV.U32 R218, RZ, RZ, R2 ;  /* 0x000000ffffda7224 */ /* 0x000fe400078e0002 */
[----:B------:R-:W-:-:S03]  /*9480*/  IMAD.MOV.U32 R219, RZ, RZ, R0 ;  /* 0x000000ffffdb7224 */ /* 0x000fc600078e0000 */
[C---:B------:R-:W-:Y:S01]  /*9490*/  HMMA.16816.F32 R208, R8.reuse, R22, R48 ;  /* 0x0000001608d0723c */ /* 0x040fe20000001830 */
[----:B------:R-:W2:Y:S05]  /*94a0*/  LDSM.16.M88.4 R20, [R239+0x2800] ;  /* 0x00280000ef14783b */ /* 0x000eaa0000000200 */
[C---:B------:R-:W-:Y:S06]  /*94b0*/  HMMA.16816.F32 R44, R8.reuse, R16, R44 ;  /* 0x00000010082c723c */ /* 0x040fec000000182c */
[C---:B------:R-:W-:Y:S01]  /*94c0*/  HMMA.16816.F32 R40, R8.reuse, R18, R40 ;  /* 0x000000120828723c */ /* 0x040fe20000001828 */
[----:B------:R-:W-:Y:S05]  /*94d0*/  LDSM.16.M88.4 R16, [R239+0x3000] ;  /* 0x00300000ef10783b */ /* 0x000fea0000000200 */
[C---:B------:R-:W-:Y:S06]  /*94e0*/  HMMA.16816.F32 R36, R8.reuse, R12, R36 ;  /* 0x0000000c0824723c */ /* 0x040fec0000001824 */
[----:B------:R-:W-:Y:S01]  /*94f0*/  HMMA.16816.F32 R28, R8, R14, R28 ;  /* 0x0000000e081c723c */ /* 0x000fe2000000181c */
[----:B------:R-:W-:Y:S04]  /*9500*/  LDSM.16.M88.4 R12, [R239+0x3800] ;  /* 0x00380000ef0c783b */ /* 0x000fe80000000200 */
[----:B------:R-:W3:Y:S01]  /*9510*/  LDSM.16.M88.4 R8, [R241+0x4000] ;  /* 0x00400000f108783b */ /* 0x000ee20000000200 */
[C---:B-1----:R-:W-:Y:S06]  /*9520*/  HMMA.16816.F32 R216, R4.reuse, R24, R216 ;  /* 0x0000001804d8723c */ /* 0x042fec00000018d8 */
[----:B--2---:R-:W-:-:S15]  /*9530*/  HMMA.16816.F32 R140, R4, R20, R140 ;  /* 0x00000014048c723c */ /* 0x004fde000000188c */
[----:B------:R-:W-:-:S03]  /*9540*/  NOP ;  /* 0x0000000000007918 */ /* 0x000fc60000000000 */
[----:B------:R-:W-:Y:S01]  /*9550*/  IMAD.MOV.U32 R52, RZ, RZ, R216 ;  /* 0x000000ffff347224 */ /* 0x000fe200078e00d8 */
[----:B------:R-:W-:Y:S01]  /*9560*/  MOV R51, R217 ;  /* 0x000000d900337202 */ /* 0x000fe20000000f00 */
[----:B------:R-:W-:Y:S02]  /*9570*/  IMAD.MOV.U32 R50, RZ, RZ, R218 ;  /* 0x000000ffff327224 */ /* 0x000fe400078e00da */
[----:B------:R-:W-:Y:S02]  /*9580*/  IMAD.MOV.U32 R49, RZ, RZ, R219 ;  /* 0x000000ffff317224 */ /* 0x000fe400078e00db */
[----:B------:R-:W-:Y:S01]  /*9590*/  HMMA.16816.F32 R216, R4, R26, R228 ;  /* 0x0000001a04d8723c */ /* 0x000fe200000018e4 */
[----:B------:R-:W-:-:S05]  /*95a0*/  MOV R53, R143 ;  /* 0x0000008f00357202 */ /* 0x000fca0000000f00 */
[----:B------:R-:W-:Y:S01]  /*95b0*/  HMMA.16816.F32 R228, R4, R22, R64 ;  /* 0x0000001604e4723c */ /* 0x000fe20000001840 */
[----:B------:R-:W-:Y:S02]  /*95c0*/  IMAD.MOV.U32 R55, RZ, RZ, R141 ;  /* 0x000000ffff377224 */ /* 0x000fe400078e008d */
[----:B------:R-:W-:Y:S02]  /*95d0*/  IMAD.MOV.U32 R54, RZ, RZ, R142 ;  /* 0x000000ffff367224 */ /* 0x000fe400078e008e */
[----:B------:R-:W-:Y:S01]  /*95e0*/  IMAD.MOV.U32 R132, RZ, RZ, R140 ;  /* 0x000000ffff847224 */ /* 0x000fe200078e008c */
[----:B---3--:R-:W-:Y:S01]  /*95f0*/  HMMA.16816.F32 R44, R8, R16, R44 ;  /* 0x00000010082c723c */ /* 0x008fe2000000182c */
[----:B------:R-:W-:Y:S02]  /*9600*/  IMAD.MOV.U32 R64, RZ, RZ, R245 ;  /* 0x000000ffff407224 */ /* 0x000fe400078e00f5 */
[----:B------:R-:W-:Y:S02]  /*9610*/  IMAD.MOV.U32 R65, RZ, RZ, R139 ;  /* 0x000000ffff417224 */ /* 0x000fe400078e008b */
[----:B------:R-:W-:Y:S01]  /*9620*/  IMAD.MOV.U32 R66, RZ, RZ, R138 ;  /* 0x000000ffff427224 */ /* 0x000fe200078e008a */
[----:B------:R-:W-:Y:S01]  /*9630*/  HMMA.16816.F32 R140, R4, R18, R56 ;  /* 0x00000012048c723c */ /* 0x000fe20000001838 */
[----:B------:R-:W-:-:S05]  /*9640*/  IMAD.MOV.U32 R67, RZ, RZ, R137 ;  /* 0x000000ffff437224 */ /* 0x000fca00078e0089 */
        /* <DEDUP_REMOVED lines=12> */
[----:B------:R-:W-:Y:S01]  /*9710*/  IMAD.MOV.U32 R249, RZ, RZ, R55 ;  /* 0x000000fffff97224 */ /* 0x000fe200078e0037 */
[----:B------:R-:W-:Y:S01]  /*9720*/  LDSM.16.M88.4 R4, [R243+0x6000] ;  /* 0x00600000f304783b */ /* 0x000fe20000000200 */
[----:B------:R-:W-:Y:S01]  /*9730*/  IMAD.MOV.U32 R250, RZ, RZ, R54 ;  /* 0x000000fffffa7224 */ /* 0x000fe200078e0036 */
[----:B------:R-:W-:Y:S01]  /*9740*/  MOV R248, R132 ;  /* 0x0000008400f87202 */ /* 0x000fe20000000f00 */
[----:B------:R-:W-:Y:S01]  /*9750*/  IMAD.MOV.U32 R251, RZ, RZ, R53 ;  /* 0x000000fffffb7224 */ /* 0x000fe200078e0035 */
[C---:B------:R-:W-:Y:S01]  /*9760*/  HMMA.16816.F32 R40, R8.reuse, R18, R40 ;  /* 0x000000120828723c */ /* 0x040fe20000001828 */
[----:B------:R-:W1:Y:S05]  /*9770*/  LDSM.16.M88.4 R16, [R238+0xa800] ;  /* 0x00a80000ee10783b */ /* 0x000e6a0000000200 */
[C---:B------:R-:W-:Y:S01]  /*9780*/  HMMA.16816.F32 R52, R8.reuse, R26, R220 ;  /* 0x0000001a0834723c */ /* 0x040fe200000018dc */
[----:B------:R-:W2:Y:S05]  /*9790*/  LDSM.16.M88.4 R24, [R238+0xb800] ;  /* 0x00b80000ee18783b */ /* 0x000eaa0000000200 */
[----:B------:R-:W-:Y:S01]  /*97a0*/  HMMA.16816.F32 R208, R8, R22, R208 ;  /* 0x0000001608d0723c */ /* 0x000fe200000018d0 */
[----:B------:R-:W-:Y:S01]  /*97b0*/  IMAD.MOV.U32 R220, RZ, RZ, R48 ;  /* 0x000000ffffdc7224 */ /* 0x000fe200078e0030 */
[----:B------:R-:W-:Y:S01]  /*97c0*/  MOV R222, R2 ;  /* 0x0000000200de7202 */ /* 0x000fe20000000f00 */
[----:B------:R-:W-:-:S02]  /*97d0*/  IMAD.MOV.U32 R221, RZ, RZ, R3 ;  /* 0x000000ffffdd7224 */ /* 0x000fc400078e0003 */
[----:B------:R-:W-:Y:S01]  /*97e0*/  IMAD.MOV.U32 R223, RZ, RZ, R0 ;  /* 0x000000ffffdf7224 */ /* 0x000fe200078e0000 */
        /* <DEDUP_REMOVED lines=9> */
[C---:B---3--:R-:W-:Y:S06]  /*9880*/  HMMA.16816.F32 R224, R4.reuse, R20, R224 ;  /* 0x0000001404e0723c */ /* 0x048fec00000018e0 */
[C---:B------:R-:W-:Y:S06]  /*9890*/  HMMA.16816.F32 R220, R4.reuse, R22, R220 ;  /* 0x0000001604dc723c */ /* 0x040fec00000018dc */
[C---:B----4-:R-:W-:Y:S06]  /*98a0*/  HMMA.16816.F32 R216, R4.reuse, R12, R216 ;  /* 0x0000000c04d8723c */ /* 0x050fec00000018d8 */
[----:B------:R-:W-:Y:S01]  /*98b0*/  HMMA.16816.F32 R248, R4, R14, R140 ;  /* 0x0000000e04f8723c */ /* 0x000fe2000000188c */
[----:B------:R-:W-:Y:S01]  /*98c0*/  IMAD.MOV.U32 R132, RZ, RZ, R64 ;  /* 0x000000ffff847224 */ /* 0x000fe200078e0040 */
[----:B------:R-:W-:Y:S01]  /*98d0*/  MOV R0, R67 ;  /* 0x0000004300007202 */ /* 0x000fe20000000f00 */
[----:B------:R-:W-:-:S02]  /*98e0*/  IMAD.MOV.U32 R3, RZ, RZ, R65 ;  /* 0x000000ffff037224 */ /* 0x000fc400078e0041 */
[----:B------:R-:W-:Y:S01]  /*98f0*/  IMAD.MOV.U32 R2, RZ, RZ, R66 ;  /* 0x000000ffff027224 */ /* 0x000fe200078e0042 */
[----:B------:R-:W-:Y:S06]  /*9900*/  HMMA.16816.F32 R4, R4, R26, R60 ;  /* 0x0000001a0404723c */ /* 0x000fec000000183c */
[C---:B------:R-:W-:Y:S06]  /*9910*/  HMMA.16816.F32 R64, R8.reuse, R20, R56 ;  /* 0x000000140840723c */ /* 0x040fec0000001838 */
[C---:B------:R-:W-:Y:S01]  /*9920*/  HMMA.16816.F32 R52, R8.reuse, R22, R52 ;  /* 0x000000160834723c */ /* 0x040fe20000001834 */
[----:B------:R-:W-:Y:S05]  /*9930*/  LDSM.16.M88.4 R20, [R237+0x2000] ;  /* 0x00200000ed14783b */ /* 0x000fea0000000200 */
[C---:B------:R-:W-:Y:S06]  /*9940*/  HMMA.16816.F32 R48, R8.reuse, R16, R48 ;  /* 0x000000100830723c */ /* 0x040fec0000001830 */
[----:B------:R-:W-:Y:S01]  /*9950*/  IMAD.MOV.U32 R139, RZ, RZ, R5 ;  /* 0x000000ffff8b7224 */ /* 0x000fe200078e0005 */
[----:B------:R-:W-:Y:S01]  /*9960*/  HMMA.16816.F32 R56, R8, R18, R208 ;  /* 0x000000120838723c */ /* 0x000fe200000018d0 */
[----:B------:R-:W-:Y:S01]  /*9970*/  IMAD.MOV.U32 R138, RZ, RZ, R6 ;  /* 0x000000ffff8a7224 */ /* 0x000fe200078e0006 */
[----:B------:R-:W-:Y:S01]  /*9980*/  LDSM.16.M88.4 R16, [R237+0x2800] ;  /* 0x00280000ed10783b */ /* 0x000fe20000000200 */
[----:B------:R-:W-:-:S02]  /*9990*/  IMAD.MOV.U32 R137, RZ, RZ, R4 ;  /* 0x000000ffff897224 */ /* 0x000fc400078e0004 */
[----:B------:R-:W-:Y:S01]  /*99a0*/  IMAD.MOV.U32 R252, RZ, RZ, R7 ;  /* 0x000000fffffc7224 */ /* 0x000fe200078e0007 */
[C---:B------:R-:W-:Y:S01]  /*99b0*/  HMMA.16816.F32 R36, R8.reuse, R24, R36 ;  /* 0x000000180824723c */ /* 0x040fe20000001824 */
[----:B------:R-:W1:Y:S05]  /*99c0*/  LDSM.16.M88.4 R4, [R242+0x4000] ;  /* 0x00400000f204783b */ /* 0x000e6a0000000200 */
[C---:B------:R-:W-:Y:S01]  /*99d0*/  HMMA.16816.F32 R28, R8.reuse, R26, R28 ;  /* 0x0000001a081c723c */ /* 0x040fe2000000181c */
[----:B------:R-:W2:Y:S05]  /*99e0*/  LDSM.16.M88.4 R24, [R237+0x3800] ;  /* 0x00380000ed18783b */ /* 0x000eaa0000000200 */
[C---:B------:R-:W-:Y:S06]  /*99f0*/  HMMA.16816.F32 R44, R8.reuse, R12, R44 ;  /* 0x0000000c082c723c */ /* 0x040fec000000182c */
[----:B------:R-:W-:Y:S01]  /*9a00*/  HMMA.16816.F32 R40, R8, R14, R40 ;  /* 0x0000000e0828723c */ /* 0x000fe20000001828 */
[----:B------:R-:W3:Y:S04]  /*9a10*/  LDSM.16.M88.4 R8, [R242+0x6000] ;  /* 0x00600000f208783b */ /* 0x000ee80000000200 */
[----:B------:R-:W4:Y:S01]  /*9a20*/  LDSM.16.M88.4 R12, [R237+0x3000] ;  /* 0x00300000ed0c783b */ /* 0x000f220000000200 */
[----:B------:R-:W-:-:S04]  /*9a30*/  DEPBAR.LE SB0, 0x0 ;  /* 0x000080000000791a */ /* 0x000fc80000000000 */
[C---:B-1----:R-:W-:Y:S06]  /*9a40*/  HMMA.16816.F32 R64, R4.reuse, R20, R64 ;  /* 0x000000140440723c */ /* 0x042fec0000001840 */
[C---:B------:R-:W-:Y:S06]  /*9a50*/  HMMA.16816.F32 R60, R4.reuse, R22, R52 ;  /* 0x00000016043c723c */ /* 0x040fec0000001834 */
[C---:B------:R-:W-:Y:S06]  /*9a60*/  HMMA.16816.F32 R52, R4.reuse, R16, R48 ;  /* 0x000000100434723c */ /* 0x040fec0000001830 */
[C---:B--2---:R-:W-:Y:S06]  /*9a70*/  HMMA.16816.F32 R140, R4.reuse, R24, R36 ;  /* 0x00000018048c723c */ /* 0x044fec0000001824 */
[----:B------:R-:W-:Y:S06]  /*9a80*/  HMMA.16816.F32 R48, R4, R18, R56 ;  /* 0x000000120430723c */ /* 0x000fec0000001838 */
[----:B---3--:R-:W-:Y:S06]  /*9a90*/  HMMA.16816.F32 R36, R8, R20, R224 ;  /* 0x000000140824723c */ /* 0x008fec00000018e0 */
[----:B------:R-:W-:Y:S01]  /*9aa0*/  HMMA.16816.F32 R56, R4, R26, R28 ;  /* 0x0000001a0438723c */ /* 0x000fe2000000181c */
[----:B------:R-:W-:Y:S01]  /*9ab0*/  IMAD.MOV.U32 R225, RZ, RZ, R137 ;  /* 0x000000ffffe17224 */ /* 0x000fe200078e0089 */
[----:B------:R-:W-:Y:S01]  /*9ac0*/  MOV R226, R139 ;  /* 0x0000008b00e27202 */ /* 0x000fe20000000f00 */
[----:B------:R-:W-:-:S03]  /*9ad0*/  IMAD.MOV.U32 R227, RZ, RZ, R138 ;  /* 0x000000ffffe37224 */ /* 0x000fc600078e008a */
[C---:B------:R-:W-:Y:S06]  /*9ae0*/  HMMA.16816.F32 R28, R8.reuse, R22, R220 ;  /* 0x00000016081c723c */ /* 0x040fec00000018dc */
[----:B------:R-:W-:Y:S01]  /*9af0*/  HMMA.16816.F32 R20, R8, R16, R212 ;  /* 0x000000100814723c */ /* 0x000fe200000018d4 */
[----:B------:R-:W-:Y:S02]  /*9b00*/  IMAD.MOV.U32 R223, RZ, RZ, R0 ;  /* 0x000000ffffdf7224 */ /* 0x000fe400078e0000 */
[----:B------:R-:W-:Y:S01]  /*9b10*/  FMUL.FTZ R0, R64, UR29 ;  /* 0x0000001d40007c20 */ /* 0x000fe20008410000 */
[----:B------:R-:W-:Y:S01]  /*9b20*/  IMAD.MOV.U32 R220, RZ, RZ, R132 ;  /* 0x000000ffffdc7224 */ /* 0x000fe200078e0084 */
[----:B------:R-:W-:Y:S01]  /*9b30*/  MOV R222, R2 ;  /* 0x0000000200de7202 */ /* 0x000fe20000000f00 */
[----:B------:R-:W-:Y:S01]  /*9b40*/  IMAD.MOV.U32 R221, RZ, RZ, R3 ;  /* 0x000000ffffdd7224 */ /* 0x000fe200078e0003 */
[----:B------:R1:W-:Y:S01]  /*9b50*/  MUFU.TANH R247, R0 ;  /* 0x0000000000f77308 */ /* 0x0003e20000002400 */
[----:B----4-:R-:W-:Y:S01]  /*9b60*/  HMMA.16816.F32 R44, R4, R12, R44 ;  /* 0x0000000c042c723c */ /* 0x010fe2000000182c */
[----:B------:R-:W2:Y:S03]  /*9b70*/  S2R R3, SR_TID.X ;  /* 0x0000000000037919 */ /* 0x000ea60000002100 */
[----:B------:R-:W-:-:S02]  /*9b80*/  FMUL.FTZ R59, R59, UR29 ;  /* 0x0000001d3b3b7c20 */ /* 0x000fc40008410000 */
[----:B------:R-:W-:Y:S04]  /*9b90*/  HMMA.16816.F32 R40, R4, R14, R40 ;  /* 0x0000000e0428723c */ /* 0x000fe80000001828 */
[----:B------:R-:W-:Y:S02]  /*9ba0*/  MUFU.TANH R59, R59 ;  /* 0x0000003b003b7308 */ /* 0x000fe40000002400 */
[----:B------:R-:W-:Y:S01]  /*9bb0*/  HMMA.16816.F32 R4, R8, R12, R216 ;  /* 0x0000000c0804723c */ /* 0x000fe200000018d8 */
[----:B-1----:R-:W-:-:S05]  /*9bc0*/  FMUL.FTZ R0, R65, UR29 ;  /* 0x0000001d41007c20 */ /* 0x002fca0008410000 */
[C---:B------:R-:W-:Y:S01]  /*9bd0*/  HMMA.16816.F32 R16, R8.reuse, R18, R228 ;  /* 0x000000120810723c */ /* 0x040fe200000018e4 */
[----:B------:R1:W3:Y:S05]  /*9be0*/  MUFU.TANH R211, R0 ;  /* 0x0000000000d37308 */ /* 0x0002ea0000002400 */
[----:B------:R-:W-:Y:S01]  /*9bf0*/  HMMA.16816.F32 R12, R8, R14, R248 ;  /* 0x0000000e080c723c */ /* 0x000fe200000018f8 */
[----:B--2---:R-:W-:-:S11]  /*9c00*/  IMAD.SHL.U32 R3, R3, 0x2, RZ ;  /* 0x0000000203037824 */ /* 0x004fd600078e00ff */
[----:B------:R-:W-:Y:S01]  /*9c10*/  FMUL.FTZ R2, R7, UR29 ;  /* 0x0000001d07027c20 */ /* 0x000fe20008410000 */
[----:B-1----:R-:W-:Y:S01]  /*9c20*/  FMUL.FTZ R0, R66, UR29 ;  /* 0x0000001d42007c20 */ /* 0x002fe20008410000 */
[----:B------:R-:W-:-:S03]  /*9c30*/  LOP3.LUT R3, R3, 0x6, RZ, 0xc0, !PT ;  /* 0x0000000603037812 */ /* 0x000fc600078ec0ff */
[----:B------:R1:W-:Y:S07]  /*9c40*/  MUFU.TANH R246, R0 ;  /* 0x0000000000f67308 */ /* 0x0003ee0000002400 */
[----:B------:R-:W-:Y:S01]  /*9c50*/  FMUL.FTZ R15, R15, UR29 ;  /* 0x0000001d0f0f7c20 */ /* 0x000fe20008410000 */
[----:B-1----:R-:W-:-:S04]  /*9c60*/  FMUL.FTZ R0, R67, UR29 ;  /* 0x0000001d43007c20 */ /* 0x002fc80008410000 */
[----:B------:R1:W2:Y:S02]  /*9c70*/  MUFU.TANH R209, R0 ;  /* 0x0000000000d17308 */ /* 0x0002a40000002400 */
        /* <DEDUP_REMOVED lines=69> */
[----:B-1----:R-:W-:Y:S02]  /*a0d0*/  FMUL.FTZ R0, R6, UR29 ;  /* 0x0000001d06007c20 */ /* 0x002fe40008410000 */
[----:B------:R-:W-:Y:S04]  /*a0e0*/  HMMA.16816.F32 R4, R8, R24, R220 ;  /* 0x000000180804723c */ /* 0x000fe800000018dc */
[----:B------:R-:W-:Y:S03]  /*a0f0*/  MUFU.TANH R24, R15 ;  /* 0x0000000f00187308 */ /* 0x000fe60000002400 */
[----:B------:R-:W-:Y:S01]  /*a100*/  IMAD.MOV.U32 R220, RZ, RZ, R225 ;  /* 0x000000ffffdc7224 */ /* 0x000fe200078e00e1 */
[----:B------:R-:W-:-:S04]  /*a110*/  MOV R221, R226 ;  /* 0x000000e200dd7202 */ /* 0x000fc80000000f00 */
[----:B------:R1:W4:Y:S01]  /*a120*/  MUFU.TANH R47, R0 ;  /* 0x00000000002f7308 */ /* 0x0003220000002400 */
[----:B------:R-:W-:Y:S02]  /*a130*/  IMAD.MOV.U32 R222, RZ, RZ, R227 ;  /* 0x000000ffffde7224 */ /* 0x000fe400078e00e3 */
[----:B------:R-:W-:-:S07]  /*a140*/  IMAD.MOV.U32 R223, RZ, RZ, R252 ;  /* 0x000000ffffdf7224 */ /* 0x000fce00078e00fc */
[----:B------:R-:W-:Y:S02]  /*a150*/  HMMA.16816.F32 R8, R8, R26, R220 ;  /* 0x0000001a0808723c */ /* 0x000fe400000018dc */
[----:B------:R-:W-:Y:S01]  /*a160*/  FMUL.FTZ R4, R4, UR29 ;  /* 0x0000001d04047c20 */ /* 0x000fe20008410000 */
[----:B------:R-:W-:Y:S01]  /*a170*/  FMUL.FTZ R7, R7, UR29 ;  /* 0x0000001d07077c20 */ /* 0x000fe20008410000 */
[----:B-1----:R-:W-:Y:S02]  /*a180*/  IMAD.U32 R0, RZ, RZ, UR12 ;  /* 0x0000000cff007e24 */ /* 0x002fe4000f8e00ff */
[----:B------:R-:W-:Y:S02]  /*a190*/  FMUL.FTZ R6, R6, UR29 ;  /* 0x0000001d06067c20 */ /* 0x000fe40008410000 */
[----:B------:R-:W-:Y:S02]  /*a1a0*/  IMAD R0, R0, 0x40, R3 ;  /* 0x0000004000007824 */ /* 0x000fe400078e0203 */
[----:B------:R-:W-:-:S02]  /*a1b0*/  FMUL.FTZ R3, R40, UR29 ;  /* 0x0000001d28037c20 */ /* 0x000fc40008410000 */
[----:B------:R-:W-:Y:S01]  /*a1c0*/  MUFU.TANH R6, R6 ;  /* 0x0000000600067308 */ /* 0x000fe20000002400 */
[----:B------:R-:W-:-:S04]  /*a1d0*/  IADD3 R2, R0, 0x1, RZ ;  /* 0x0000000100027810 */ /* 0x000fc80007ffe0ff */
[----:B------:R-:W-:-:S03]  /*a1e0*/  ISETP.GE.AND P6, PT, R2, R32, PT ;  /* 0x000000200200720c */ /* 0x000fc60003fc6270 */
[----:B------:R1:W1:Y:S01]  /*a1f0*/  MUFU.TANH R44, R3 ;  /* 0x00000003002c7308 */ /* 0x0002620000002400 */
[----:B------:R-:W-:-:S03]  /*a200*/  ISETP.GE.AND P5, PT, R2, R33, PT ;  /* 0x000000210200720c */ /* 0x000fc60003fa6270 */
[----:B------:R-:W-:Y:S01]  /*a210*/  FMUL.FTZ R10, R10, UR29 ;  /* 0x0000001d0a0a7c20 */ /* 0x000fe20008410000 */
[----:B------:R-:W-:Y:S01]  /*a220*/  BAR.SYNC.DEFER_BLOCKING 0x0 ;  /* 0x0000000000007b1d */ /* 0x000fe20000010000 */
[C---:B------:R-:W-:Y:S01]  /*a230*/  ISETP.GE.AND P4, PT, R2.reuse, R35, PT ;  /* 0x000000230200720c */ /* 0x040fe20003f86270 */
[----:B------:R-:W-:Y:S01]  /*a240*/  FMUL.FTZ R9, R9, UR29 ;  /* 0x0000001d09097c20 */ /* 0x000fe20008410000 */
[----:B------:R-:W-:Y:S01]  /*a250*/  ISETP.GE.AND P1, PT, R2, R34, PT ;  /* 0x000000220200720c */ /* 0x000fe20003f26270 */
[----:B------:R-:W-:Y:S01]  /*a260*/  VIADD R2, R0, 0x8 ;  /* 0x0000000800027836 */ /* 0x000fe20000000000 */
[----:B---3--:R-:W-:Y:S01]  /*a270*/  FSEL R22, R211, -INF , !P6 ;  /* 0xff800000d3167808 */ /* 0x008fe20007000000 */
[----:B------:R-:W-:Y:S01]  /*a280*/  FMUL.FTZ R11, R11, UR29 ;  /* 0x0000001d0b0b7c20 */ /* 0x000fe20008410000 */
[----:B--2---:R-:W-:Y:S02]  /*a290*/  FSEL R29, R209, -INF , !P5 ;  /* 0xff800000d11d7808 */ /* 0x004fe40006800000 */
[----:B----4-:R-:W-:-:S02]  /*a2a0*/  FSEL R36, R36, -INF , !P4 ;  /* 0xff80000024247808 */ /* 0x010fc40006000000 */
[C---:B------:R-:W-:Y:S02]  /*a2b0*/  ISETP.GE.AND P0, PT, R2.reuse, R32, PT ;  /* 0x000000200200720c */ /* 0x040fe40003f06270 */
[C---:B------:R-:W-:Y:S01]  /*a2c0*/  ISETP.GE.AND P6, PT, R2.reuse, R33, PT ;  /* 0x000000210200720c */ /* 0x040fe20003fc6270 */
[----:B-1----:R-:W-:Y:S01]  /*a2d0*/  FMUL.FTZ R3, R41, UR29 ;  /* 0x0000001d29037c20 */ /* 0x002fe20008410000 */
[C---:B------:R-:W-:Y:S02]  /*a2e0*/  ISETP.GE.AND P5, PT, R2.reuse, R35, PT ;  /* 0x000000230200720c */ /* 0x040fe40003fa6270 */
[----:B------:R-:W-:Y:S01]  /*a2f0*/  ISETP.GE.AND P4, PT, R2, R34, PT ;  /* 0x000000220200720c */ /* 0x000fe20003f86270 */
[----:B------:R1:W-:Y:S01]  /*a300*/  MUFU.TANH R48, R3 ;  /* 0x0000000300307308 */ /* 0x0003e20000002400 */
[----:B------:R-:W-:Y:S01]  /*a310*/  VIADD R2, R0, 0x9 ;  /* 0x0000000900027836 */ /* 0x000fe20000000000 */
[----:B------:R-:W-:Y:S02]  /*a320*/  FSEL R38, R38, -INF , !P1 ;  /* 0xff80000026267808 */ /* 0x000fe40004800000 */
[----:B------:R-:W-:-:S02]  /*a330*/  FSEL R21, R137, -INF , !P0 ;  /* 0xff80000089157808 */ /* 0x000fc40004000000 */
[----:B------:R-:W-:Y:S02]  /*a340*/  FSEL R28, R39, -INF , !P6 ;  /* 0xff800000271c7808 */ /* 0x000fe40007000000 */
[----:B------:R-:W-:Y:S02]  /*a350*/  FSEL R31, R37, -INF , !P5 ;  /* 0xff800000251f7808 */ /* 0x000fe40006800000 */
[C---:B------:R-:W-:Y:S02]  /*a360*/  ISETP.GE.AND P1, PT, R2.reuse, R32, PT ;  /* 0x000000200200720c */ /* 0x040fe40003f26270 */
[C---:B------:R-:W-:Y:S02]  /*a370*/  ISETP.GE.AND P0, PT, R2.reuse, R33, PT ;  /* 0x000000210200720c */ /* 0x040fe40003f06270 */
[C---:B------:R-:W-:Y:S02]  /*a380*/  ISETP.GE.AND P6, PT, R2.reuse, R35, PT ;  /* 0x000000230200720c */ /* 0x040fe40003fc6270 */
[----:B------:R-:W-:Y:S01]  /*a390*/  ISETP.GE.AND P5, PT, R2, R34, PT ;  /* 0x000000220200720c */ /* 0x000fe20003fa6270 */
[----:B-1----:R-:W-:Y:S01]  /*a3a0*/  FMUL.FTZ R3, R42, UR29 ;  /* 0x0000001d2a037c20 */ /* 0x002fe20008410000 */
[----:B------:R-:W-:Y:S01]  /*a3b0*/  VIADD R2, R0, 0x10 ;  /* 0x0000001000027836 */ /* 0x000fe20000000000 */
[----:B------:R-:W-:-:S02]  /*a3c0*/  FSEL R37, R30, -INF , !P4 ;  /* 0xff8000001e257808 */ /* 0x000fc40006000000 */
[----:B------:R1:W2:Y:S01]  /*a3d0*/  MUFU.TANH R41, R3 ;  /* 0x0000000300297308 */ /* 0x0002a20000002400 */
[----:B------:R-:W-:Y:S02]  /*a3e0*/  FSEL R20, R214, -INF , !P1 ;  /* 0xff800000d6147808 */ /* 0x000fe40004800000 */
[----:B------:R-:W-:Y:S02]  /*a3f0*/  FSEL R23, R210, -INF , !P0 ;  /* 0xff800000d2177808 */ /* 0x000fe40004000000 */
[C---:B------:R-:W-:Y:S02]  /*a400*/  ISETP.GE.AND P4, PT, R2.reuse, R32, PT ;  /* 0x000000200200720c */ /* 0x040fe40003f86270 */
[C---:B------:R-:W-:Y:S02]  /*a410*/  ISETP.GE.AND P1, PT, R2.reuse, R33, PT ;  /* 0x000000210200720c */ /* 0x040fe40003f26270 */
[----:B------:R-:W-:Y:S02]  /*a420*/  ISETP.GE.AND P0, PT, R2, R35, PT ;  /* 0x000000230200720c */ /* 0x000fe40003f06270 */
[----:B------:R-:W-:-:S02]  /*a430*/  FSEL R30, R138, -INF , !P6 ;  /* 0xff8000008a1e7808 */ /* 0x000fc40007000000 */
[----:B------:R-:W-:Y:S02]  /*a440*/  FSEL R39, R213, -INF , !P5 ;  /* 0xff800000d5277808 */ /* 0x000fe40006800000 */
[----:B------:R-:W-:Y:S01]  /*a450*/  FSEL R214, R212, -INF , !P4 ;  /* 0xff800000d4d67808 */ /* 0x000fe20006000000 */
[----:B-1----:R-:W-:Y:S01]  /*a460*/  FMUL.FTZ R3, R43, UR29 ;  /* 0x0000001d2b037c20 */ /* 0x002fe20008410000 */
[----:B------:R-:W-:Y:S02]  /*a470*/  FSEL R215, R208, -INF , !P1 ;  /* 0xff800000d0d77808 */ /* 0x000fe40004800000 */
[----:B------:R-:W-:Y:S01]  /*a480*/  FSEL R217, R67, -INF , !P0 ;  /* 0xff80000043d97808 */ /* 0x000fe20004000000 */
[----:B------:R1:W-:Y:S01]  /*a490*/  MUFU.TANH R43, R3 ;  /* 0x00000003002b7308 */ /* 0x0003e20000002400 */
[----:B------:R-:W-:Y:S01]  /*a4a0*/  ISETP.GE.AND P6, PT, R2, R34, PT ;  /* 0x000000220200720c */ /* 0x000fe20003fc6270 */
[----:B------:R-:W-:-:S03]  /*a4b0*/  VIADD R2, R0, 0x18 ;  /* 0x0000001800027836 */ /* 0x000fc60000000000 */
[----:B------:R-:W-:Y:S02]  /*a4c0*/  FSEL R218, R64, -INF , !P6 ;  /* 0xff80000040da7808 */ /* 0x000fe40007000000 */
[----:B------:R-:W-:Y:S01]  /*a4d0*/  ISETP.GE.AND P6, PT, R2, R32, PT ;  /* 0x000000200200720c */ /* 0x000fe20003fc6270 */
[----:B-1----:R-:W-:Y:S01]  /*a4e0*/  FMUL.FTZ R3, R12, UR29 ;  /* 0x0000001d0c037c20 */ /* 0x002fe20008410000 */
[----:B------:R-:W-:-:S03]  /*a4f0*/  FMUL.FTZ R12, R140, UR29 ;  /* 0x0000001d8c0c7c20 */ /* 0x000fc60008410000 */
[----:B------:R1:W3:Y:S08]  /*a500*/  MUFU.TANH R40, R3 ;  /* 0x0000000300287308 */ /* 0x0002f00000002400 */
[----:B------:R4:W-:Y:S01]  /*a510*/  MUFU.TANH R17, R12 ;  /* 0x0000000c00117308 */ /* 0x0009e20000002400 */
[----:B-1----:R-:W-:-:S07]  /*a520*/  FMUL.FTZ R3, R13, UR29 ;  /* 0x0000001d0d037c20 */ /* 0x002fce0008410000 */
[----:B------:R1:W-:Y:S01]  /*a530*/  MUFU.TANH R42, R3 ;  /* 0x00000003002a7308 */ /* 0x0003e20000002400 */
[----:B----4-:R-:W-:-:S07]  /*a540*/  FMUL.FTZ R12, R143, UR29 ;  /* 0x0000001d8f0c7c20 */ /* 0x010fce0008410000 */
[----:B------:R-:W-:Y:S08]  /*a550*/  MUFU.TANH R15, R12 ;  /* 0x0000000c000f7308 */ /* 0x000ff00000002400 */
[----:B------:R-:W-:Y:S01]  /*a560*/  MUFU.TANH R12, R7 ;  /* 0x00000007000c7308 */ /* 0x000fe20000002400 */
[----:B-1----:R-:W-:-:S07]  /*a570*/  FMUL.FTZ R3, R14, UR29 ;  /* 0x0000001d0e037c20 */ /* 0x002fce0008410000 */
[----:B------:R1:W4:Y:S08]  /*a580*/  MUFU.TANH R19, R3 ;  /* 0x0000000300137308 */ /* 0x0003300000002400 */
[----:B------:R2:W-:Y:S01]  /*a590*/  MUFU.TANH R14, R4 ;  /* 0x00000004000e7308 */ /* 0x0005e20000002400 */
[----:B-1----:R-:W-:-:S05]  /*a5a0*/  VIADD R3, R0, 0x11 ;  /* 0x0000001100037836 */ /* 0x002fca0000000000 */
[C---:B------:R-:W-:Y:S02]  /*a5b0*/  ISETP.GE.AND P5, PT, R3.reuse, R32, PT ;  /* 0x000000200300720c */ /* 0x040fe40003fa6270 */
[C---:B------:R-:W-:Y:S01]  /*a5c0*/  ISETP.GE.AND P4, PT, R3.reuse, R33, PT ;  /* 0x000000210300720c */ /* 0x040fe20003f86270 */
[----:B--2---:R-:W-:Y:S01]  /*a5d0*/  FMUL.FTZ R4, R58, UR29 ;  /* 0x0000001d3a047c20 */ /* 0x004fe20008410000 */
[C---:B------:R-:W-:Y:S02]  /*a5e0*/  ISETP.GE.AND P1, PT, R3.reuse, R35, PT ;  /* 0x000000230300720c */ /* 0x040fe40003f26270 */
[----:B------:R-:W-:Y:S01]  /*a5f0*/  ISETP.GE.AND P0, PT, R3, R34, PT ;  /* 0x000000220300720c */ /* 0x000fe20003f06270 */
[----:B------:R-:W-:Y:S01]  /*a600*/  FMUL.FTZ R3, R141, UR29 ;  /* 0x0000001d8d037c20 */ /* 0x000fe20008410000 */
[----:B------:R-:W-:Y:S01]  /*a610*/  FSEL R210, R216, -INF , !P5 ;  /* 0xff800000d8d27808 */ /* 0x000fe20006800000 */
[----:B------:R-:W-:Y:S01]  /*a620*/  MUFU.TANH R4, R4 ;  /* 0x0000000400047308 */ /* 0x000fe20000002400 */
[----:B------:R-:W-:-:S02]  /*a630*/  FSEL R212, R139, -INF , !P4 ;  /* 0xff8000008bd47808 */ /* 0x000fc40006000000 */
[----:B------:R-:W-:Y:S02]  /*a640*/  FSEL R213, R132, -INF , !P1 ;  /* 0xff80000084d57808 */ /* 0x000fe40004800000 */
[C---:B------:R-:W-:Y:S02]  /*a650*/  ISETP.GE.AND P5, PT, R2.reuse, R33, PT ;  /* 0x000000210200720c */ /* 0x040fe40003fa6270 */
[C---:B------:R-:W-:Y:S01]  /*a660*/  ISETP.GE.AND P4, PT, R2.reuse, R35, PT ;  /* 0x000000230200720c */ /* 0x040fe20003f86270 */
[----:B------:R1:W-:Y:S01]  /*a670*/  MUFU.TANH R18, R3 ;  /* 0x0000000300127308 */ /* 0x0003e20000002400 */
[----:B------:R-:W-:Y:S02]  /*a680*/  ISETP.GE.AND P1, PT, R2, R34, PT ;  /* 0x000000220200720c */ /* 0x000fe40003f26270 */
[----:B------:R-:W-:Y:S02]  /*a690*/  IADD3 R2, R0, 0x19, RZ ;  /* 0x0000001900027810 */ /* 0x000fe40007ffe0ff */
[----:B------:R-:W-:-:S02]  /*a6a0*/  FSEL R216, R66, -INF , !P0 ;  /* 0xff80000042d87808 */ /* 0x000fc40004000000 */
[----:B------:R-:W-:Y:S02]  /*a6b0*/  FSEL R143, R62, -INF , !P5 ;  /* 0xff8000003e8f7808 */ /* 0x000fe40006800000 */
[C---:B------:R-:W-:Y:S02]  /*a6c0*/  ISETP.GE.AND P0, PT, R2.reuse, R32, PT ;  /* 0x000000200200720c */ /* 0x040fe40003f06270 */
[----:B------:R-:W-:Y:S02]  /*a6d0*/  ISETP.GE.AND P5, PT, R2, R35, PT ;  /* 0x000000230200720c */ /* 0x000fe40003fa6270 */
[----:B------:R-:W-:Y:S02]  /*a6e0*/  FSEL R209, R60, -INF , !P4 ;  /* 0xff8000003cd17808 */ /* 0x000fe40006000000 */
[----:B------:R-:W-:Y:S01]  /*a6f0*/  FSEL R211, R54, -INF , !P1 ;  /* 0xff80000036d37808 */ /* 0x000fe20004800000 */
[----:B-1----:R-:W-:Y:S01]  /*a700*/  FMUL.FTZ R3, R142, UR29 ;  /* 0x0000001d8e037c20 */ /* 0x002fe20008410000 */
[----:B------:R-:W-:-:S02]  /*a710*/  FSEL R142, R65, -INF , !P6 ;  /* 0xff800000418e7808 */ /* 0x000fc40007000000 */
[C---:B------:R-:W-:Y:S01]  /*a720*/  ISETP.GE.AND P6, PT, R2.reuse, R33, PT ;  /* 0x000000210200720c */ /* 0x040fe20003fc6270 */
[----:B------:R1:W2:Y:S01]  /*a730*/  MUFU.TANH R16, R3 ;  /* 0x0000000300107308 */ /* 0x0002a20000002400 */
[----:B------:R-:W-:Y:S02]  /*a740*/  FSEL R132, R219, -INF , !P0 ;  /* 0xff800000db847808 */ /* 0x000fe40004000000 */
[----:B------:R-:W-:Y:S02]  /*a750*/  FSEL R140, R63, -INF , !P6 ;  /* 0xff8000003f8c7808 */ /* 0x000fe40007000000 */
[----:B------:R-:W-:Y:S02]  /*a760*/  FSEL R141, R61, -INF , !P5 ;  /* 0xff8000003d8d7808 */ /* 0x000fe40006800000 */
[----:B------:R-:W-:Y:S01]  /*a770*/  ISETP.GE.AND P4, PT, R2, R34, PT ;  /* 0x000000220200720c */ /* 0x000fe20003f86270 */
[----:B------:R-:W-:-:S03]  /*a780*/  VIADD R2, R0, 0x21 ;  /* 0x0000002100027836 */ /* 0x000fc60000000000 */
[----:B------:R-:W-:Y:S02]  /*a790*/  FSEL R208, R55, -INF , !P4 ;  /* 0xff80000037d07808 */ /* 0x000fe40006000000 */
[----:B------:R-:W-:Y:S01]  /*a7a0*/  ISETP.GE.AND P4, PT, R2, R32, PT ;  /* 0x000000200200720c */ /* 0x000fe20003f86270 */
[----:B-1----:R-:W-:-:S03]  /*a7b0*/  VIADD R3, R0, 0x20 ;  /* 0x0000002000037836 */ /* 0x002fc60000000000 */
[----:B------:R-:W-:Y:S02]  /*a7c0*/  FSEL R248, R53, -INF , !P4 ;  /* 0xff80000035f87808 */ /* 0x000fe40006000000 */
[C---:B------:R-:W-:Y:S02]  /*a7d0*/  ISETP.GE.AND P1, PT, R3.reuse, R32, PT ;  /* 0x000000200300720c */ /* 0x040fe40003f26270 */
[C---:B------:R-:W-:Y:S02]  /*a7e0*/  ISETP.GE.AND P0, PT, R3.reuse, R33, PT ;  /* 0x000000210300720c */ /* 0x040fe40003f06270 */
[C---:B------:R-:W-:Y:S02]  /*a7f0*/  ISETP.GE.AND P6, PT, R3.reuse, R35, PT ;  /* 0x000000230300720c */ /* 0x040fe40003fc6270 */
[----:B------:R-:W-:Y:S01]  /*a800*/  ISETP.GE.AND P5, PT, R3, R34, PT ;  /* 0x000000220300720c */ /* 0x000fe20003fa6270 */
[----:B------:R-:W-:Y:S01]  /*a810*/  FMUL.FTZ R3, R5, UR29 ;  /* 0x0000001d05037c20 */ /* 0x000fe20008410000 */
[----:B------:R-:W-:-:S02]  /*a820*/  FSEL R52, R52, -INF , !P1 ;  /* 0xff80000034347808 */ /* 0x000fc40004800000 */
[----:B------:R-:W-:Y:S01]  /*a830*/  FSEL R67, R50, -INF , !P0 ;  /* 0xff80000032437808 */ /* 0x000fe20004000000 */
[----:B------:R1:W-:Y:S01]  /*a840*/  MUFU.TANH R13, R3 ;  /* 0x00000003000d7308 */ /* 0x0003e20000002400 */
[C---:B------:R-:W-:Y:S02]  /*a850*/  ISETP.GE.AND P1, PT, R2.reuse, R33, PT ;  /* 0x000000210200720c */ /* 0x040fe40003f26270 */
[----:B------:R-:W-:Y:S02]  /*a860*/  ISETP.GE.AND P0, PT, R2, R35, PT ;  /* 0x000000230200720c */ /* 0x000fe40003f06270 */
[----:B------:R-:W-:Y:S02]  /*a870*/  FSEL R252, R46, -INF , !P6 ;  /* 0xff8000002efc7808 */ /* 0x000fe40007000000 */
[----:B------:R-:W-:Y:S01]  /*a880*/  ISETP.GE.AND P6, PT, R2, R34, PT ;  /* 0x000000220200720c */ /* 0x000fe20003fc6270 */
[----:B------:R-:W-:Y:S01]  /*a890*/  VIADD R2, R0, 0x29 ;  /* 0x0000002900027836 */ /* 0x000fe20000000000 */
[----:B------:R-:W-:-:S02]  /*a8a0*/  FSEL R47, R47, -INF , !P5 ;  /* 0xff8000002f2f7808 */ /* 0x000fc40006800000 */
[----:B------:R-:W-:Y:S02]  /*a8b0*/  FSEL R249, R51, -INF , !P1 ;  /* 0xff80000033f97808 */ /* 0x000fe40004800000 */
[----:B------:R-:W-:Y:S01]  /*a8c0*/  FSEL R138, R49, -INF , !P0 ;  /* 0xff800000318a7808 */ /* 0x000fe20004000000 */
[----:B-1----:R-:W-:-:S05]  /*a8d0*/  VIADD R3, R0, 0x28 ;  /* 0x0000002800037836 */ /* 0x002fca0000000000 */
[C---:B------:R-:W-:Y:S02]  /*a8e0*/  ISETP.GE.AND P5, PT, R3.reuse, R32, PT ;  /* 0x000000200300720c */ /* 0x040fe40003fa6270 */
[C---:B------:R-:W-:Y:S02]  /*a8f0*/  ISETP.GE.AND P4, PT, R3.reuse, R33, PT ;  /* 0x000000210300720c */ /* 0x040fe40003f86270 */
[C---:B------:R-:W-:Y:S02]  /*a900*/  ISETP.GE.AND P1, PT, R3.reuse, R35, PT ;  /* 0x000000230300720c */ /* 0x040fe40003f26270 */
[----:B------:R-:W-:Y:S02]  /*a910*/  ISETP.GE.AND P0, PT, R3, R34, PT ;  /* 0x000000220300720c */ /* 0x000fe40003f06270 */
[----:B------:R-:W-:Y:S02]  /*a920*/  FSEL R3, R45, -INF , !P6 ;  /* 0xff8000002d037808 */ /* 0x000fe40007000000 */
[----:B------:R-:W-:-:S02]  /*a930*/  FSEL R227, R44, -INF , !P5 ;  /* 0xff8000002ce37808 */ /* 0x000fc40006800000 */
[----:B------:R-:W-:Y:S01]  /*a940*/  FSEL R228, R41, -INF , !P4 ;  /* 0xff80000029e47808 */ /* 0x000fe20006000000 */
[----:B------:R1:W-:Y:S01]  /*a950*/  STL [R1+0x4], R3 ;  /* 0x0000040301007387 */ /* 0x0003e20000100800 */
[----:B---3--:R-:W-:Y:S02]  /*a960*/  FSEL R230, R40, -INF , !P1 ;  /* 0xff80000028e67808 */ /* 0x008fe40004800000 */
[C---:B------:R-:W-:Y:S02]  /*a970*/  ISETP.GE.AND P6, PT, R2.reuse, R32, PT ;  /* 0x000000200200720c */ /* 0x040fe40003fc6270 */
[C---:B------:R-:W-:Y:S02]  /*a980*/  ISETP.GE.AND P5, PT, R2.reuse, R33, PT ;  /* 0x000000210200720c */ /* 0x040fe40003fa6270 */
[C---:B------:R-:W-:Y:S02]  /*a990*/  ISETP.GE.AND P4, PT, R2.reuse, R35, PT ;  /* 0x000000230200720c */ /* 0x040fe40003f86270 */
[----:B------:R-:W-:-:S02]  /*a9a0*/  ISETP.GE.AND P1, PT, R2, R34, PT ;  /* 0x000000220200720c */ /* 0x000fc40003f26270 */
[----:B------:R-:W-:Y:S02]  /*a9b0*/  IADD3 R2, R0, 0x30, RZ ;  /* 0x0000003000027810 */ /* 0x000fe40007ffe0ff */
[----:B----4-:R-:W-:Y:S02]  /*a9c0*/  FSEL R250, R19, -INF , !P0 ;  /* 0xff80000013fa7808 */ /* 0x010fe40004000000 */
[----:B------:R-:W-:Y:S02]  /*a9d0*/  FSEL R49, R48, -INF , !P6 ;  /* 0xff80000030317808 */ /* 0x000fe40007000000 */
[----:B------:R-:W-:Y:S02]  /*a9e0*/  FSEL R220, R43, -INF , !P5 ;  /* 0xff8000002bdc7808 */ /* 0x000fe40006800000 */
[C---:B------:R-:W-:Y:S02]  /*a9f0*/  ISETP.GE.AND P0, PT, R2.reuse, R32, PT ;  /* 0x000000200200720c */ /* 0x040fe40003f06270 */
[----:B------:R-:W-:-:S02]  /*aa00*/  ISETP.GE.AND P6, PT, R2, R33, PT ;  /* 0x000000210200720c */ /* 0x000fc40003fc6270 */
[----:B------:R-:W-:Y:S01]  /*aa10*/  ISETP.GE.AND P5, PT, R2, R35, PT ;  /* 0x000000230200720c */ /* 0x000fe20003fa6270 */
[----:B-1----:R-:W-:Y:S01]  /*aa20*/  FMUL.FTZ R3, R56, UR29 ;  /* 0x0000001d38037c20 */ /* 0x002fe20008410000 */
[----:B------:R-:W-:Y:S02]  /*aa30*/  FSEL R231, R24, -INF , !P1 ;  /* 0xff80000018e77808 */ /* 0x000fe40004800000 */
[----:B------:R-:W-:Y:S01]  /*aa40*/  FSEL R221, R17, -INF , !P0 ;  /* 0xff80000011dd7808 */ /* 0x000fe20004000000 */
[----:B------:R1:W3:Y:S01]  /*aa50*/  MUFU.TANH R7, R3 ;  /* 0x0000000300077308 */ /* 0x0002e20000002400 */
[----:B--2---:R-:W-:Y:S02]  /*aa60*/  FSEL R225, R16, -INF , !P6 ;  /* 0xff80000010e17808 */ /* 0x004fe40007000000 */
[----:B------:R-:W-:Y:S02]  /*aa70*/  FSEL R251, R14, -INF , !P5 ;  /* 0xff8000000efb7808 */ /* 0x000fe40006800000 */
[----:B------:R-:W-:-:S02]  /*aa80*/  FSEL R223, R42, -INF , !P4 ;  /* 0xff8000002adf7808 */ /* 0x000fc40006000000 */
[----:B------:R-:W-:Y:S01]  /*aa90*/  ISETP.GE.AND P4, PT, R2, R34, PT ;  /* 0x000000220200720c */ /* 0x000fe20003f86270 */
[----:B------:R-:W-:-:S03]  /*aaa0*/  VIADD R2, R0, 0x38 ;  /* 0x0000003800027836 */ /* 0x000fc60000000000 */
[----:B------:R-:W-:Y:S02]  /*aab0*/  FSEL R46, R6, -INF , !P4 ;  /* 0xff800000062e7808 */ /* 0x000fe40006000000 */
[----:B------:R-:W-:Y:S01]  /*aac0*/  ISETP.GE.AND P4, PT, R2, R32, PT ;  /* 0x000000200200720c */ /* 0x000fe20003f86270 */
[----:B-1----:R-:W-:-:S03]  /*aad0*/  FMUL.FTZ R3, R57, UR29 ;  /* 0x0000001d39037c20 */ /* 0x002fc60008410000 */
[----:B---3--:R-:W-:Y:S02]  /*aae0*/  FSEL R50, R7, -INF , !P4 ;  /* 0xff80000007327808 */ /* 0x008fe40006000000 */
[C---:B------:R-:W-:Y:S01]  /*aaf0*/  ISETP.GE.AND P4, PT, R0.reuse, R33, PT ;  /* 0x000000210000720c */ /* 0x040fe20003f86270 */
[----:B------:R1:W-:Y:S02]  /*ab00*/  MUFU.TANH R5, R3 ;  /* 0x0000000300057308 */ /* 0x0003e40000002400 */
[----:B-1----:R-:W-:-:S05]  /*ab10*/  VIADD R3, R0, 0x31 ;  /* 0x0000003100037836 */ /* 0x002fca0000000000 */
[C---:B------:R-:W-:Y:S02]  /*ab20*/  ISETP.GE.AND P1, PT, R3.reuse, R32, PT ;  /* 0x000000200300720c */ /* 0x040fe40003f26270 */
[C---:B------:R-:W-:Y:S02]  /*ab30*/  ISETP.GE.AND P0, PT, R3.reuse, R33, PT ;  /* 0x000000210300720c */ /* 0x040fe40003f06270 */
[CC--:B------:R-:W-:Y:S02]  /*ab40*/  ISETP.GE.AND P6, PT, R3.reuse, R35.reuse, PT ;  /* 0x000000230300720c */ /* 0x0c0fe40003fc6270 */
[----:B------:R-:W-:Y:S01]  /*ab50*/  ISETP.GE.AND P5, PT, R3, R34, PT ;  /* 0x000000220300720c */ /* 0x000fe20003fa6270 */
[----:B------:R-:W-:Y:S01]  /*ab60*/  FMUL.FTZ R3, R8, UR29 ;  /* 0x0000001d08037c20 */ /* 0x000fe20008410000 */
[----:B------:R-:W-:Y:S02]  /*ab70*/  FSEL R222, R15, -INF , !P0 ;  /* 0xff8000000fde7808 */ /* 0x000fe40004000000 */
[----:B------:R-:W-:-:S02]  /*ab80*/  ISETP.GE.AND P0, PT, R2, R35, PT ;  /* 0x000000230200720c */ /* 0x000fc40003f06270 */
[----:B------:R-:W-:Y:S01]  /*ab90*/  FSEL R219, R18, -INF , !P1 ;  /* 0xff80000012db7808 */ /* 0x000fe20004800000 */
[----:B------:R-:W1:Y:S01]  /*aba0*/  MUFU.TANH R3, R3 ;  /* 0x0000000300037308 */ /* 0x000e620000002400 */
[----:B------:R-:W-:Y:S02]  /*abb0*/  FSEL R229, R13, -INF , !P6 ;  /* 0xff8000000de57808 */ /* 0x000fe40007000000 */
[C---:B------:R-:W-:Y:S02]  /*abc0*/  ISETP.GE.AND P1, PT, R2.reuse, R33, PT ;  /* 0x000000210200720c */ /* 0x040fe40003f26270 */
[----:B------:R-:W-:Y:S02]  /*abd0*/  ISETP.GE.AND P6, PT, R2, R34, PT ;  /* 0x000000220200720c */ /* 0x000fe40003fc6270 */
[----:B------:R-:W-:Y:S01]  /*abe0*/  FSEL R51, R4, -INF , !P1 ;  /* 0xff80000004337808 */ /* 0x000fe20004800000 */
[----:B------:R-:W2:Y:S01]  /*abf0*/  MUFU.TANH R2, R10 ;  /* 0x0000000a00027308 */ /* 0x000ea20000002400 */
[----:B------:R-:W-:-:S02]  /*ac00*/  FSEL R45, R12, -INF , !P5 ;  /* 0xff8000000c2d7808 */ /* 0x000fc40006800000 */
[C---:B------:R-:W-:Y:S02]  /*ac10*/  ISETP.GE.AND P5, PT, R0.reuse, R32, PT ;  /* 0x000000200000720c */ /* 0x040fe40003fa6270 */
[C---:B------:R-:W-:Y:S02]  /*ac20*/  ISETP.GE.AND P1, PT, R0.reuse, R35, PT ;  /* 0x000000230000720c */ /* 0x040fe40003f26270 */
[----:B------:R-:W-:Y:S01]  /*ac30*/  FSEL R12, R247, -INF , !P5 ;  /* 0xff800000f70c7808 */ /* 0x000fe20006800000 */
[----:B------:R-:W3:Y:S01]  /*ac40*/  MUFU.TANH R4, R9 ;  /* 0x0000000900047308 */ /* 0x000ee20000002400 */
[----:B-1----:R-:W-:Y:S02]  /*ac50*/  FSEL R226, R3, -INF , !P0 ;  /* 0xff80000003e27808 */ /* 0x002fe40004000000 */
[C---:B------:R-:W-:Y:S01]  /*ac60*/  ISETP.GE.AND P0, PT, R0.reuse, R34, PT ;  /* 0x000000220000720c */ /* 0x040fe20003f06270 */
[----:B------:R-:W-:Y:S01]  /*ac70*/  VIADD R0, R0, 0x39 ;  /* 0x0000003900007836 */ /* 0x000fe20000000000 */
[----:B------:R-:W-:-:S02]  /*ac80*/  FSEL R13, R246, -INF , !P4 ;  /* 0xff800000f60d7808 */ /* 0x000fc40006000000 */
[----:B------:R-:W-:Y:S01]  /*ac90*/  FSEL R19, R224, -INF , !P0 ;  /* 0xff800000e0137808 */ /* 0x000fe20004000000 */
[----:B------:R-:W1:Y:S01]  /*aca0*/  MUFU.TANH R3, R11 ;  /* 0x0000000b00037308 */ /* 0x000e620000002400 */
[----:B------:R-:W-:Y:S02]  /*acb0*/  PLOP3.LUT P0, PT, PT, PT, UP0, 0x80, 0x0 ;  /* 0x000000000000781c */ /* 0x000fe40003f0f008 */
[----:B--2---:R-:W-:Y:S02]  /*acc0*/  FSEL R137, R2, -INF , !P6 ;  /* 0xff80000002897808 */ /* 0x004fe40007000000 */
[----:B------:R-:W-:Y:S02]  /*acd0*/  FSEL R18, R245, -INF , !P1 ;  /* 0xff800000f5127808 */ /* 0x000fe40004800000 */
[C---:B------:R-:W-:Y:S02]  /*ace0*/  ISETP.GE.AND P6, PT, R0.reuse, R32, PT ;  /* 0x000000200000720c */ /* 0x040fe40003fc6270 */
[----:B------:R-:W-:-:S02]  /*acf0*/  ISETP.GE.AND P5, PT, R0, R33, PT ;  /* 0x000000210000720c */ /* 0x000fc40003fa6270 */
[C---:B------:R-:W-:Y:S02]  /*ad00*/  ISETP.GE.AND P4, PT, R0.reuse, R35, PT ;  /* 0x000000230000720c */ /* 0x040fe40003f86270 */
[----:B------:R-:W-:Y:S02]  /*ad10*/  ISETP.GE.AND P1, PT, R0, R34, PT ;  /* 0x000000220000720c */ /* 0x000fe40003f26270 */
[----:B------:R-:W-:Y:S02]  /*ad20*/  FSEL R27, R5, -INF , !P6 ;  /* 0xff800000051b7808 */ /* 0x000fe40007000000 */
[----:B------:R-:W-:Y:S02]  /*ad30*/  FSEL R48, R59, -INF , !P5 ;  /* 0xff8000003b307808 */ /* 0x000fe40006800000 */
[----:B---3--:R-:W-:Y:S02]  /*ad40*/  FSEL R224, R4, -INF , !P4 ;  /* 0xff80000004e07808 */ /* 0x008fe40006000000 */
[----:B-1----:R-:W-:Y:S01]  /*ad50*/  FSEL R44, R3, -INF , !P1 ;  /* 0xff800000032c7808 */ /* 0x002fe20004800000 */
[----:B------:R-:W-:Y:S06]  /*ad60*/  @!P0 BRA `(.L_x_320) ;  /* 0x00000004005c8947 */ /* 0x000fec0003800000 */
[----:B------:R-:W2:Y:S04]  /*ad70*/  LDL.64 R62, [R1+0x68] ;  /* 0x00006800013e7983 */ /* 0x000ea80000100a00 */
[----:B------:R-:W3:Y:S01]  /*ad80*/  LDL.64 R64, [R1+0x60] ;  /* 0x0000600001407983 */ /* 0x000ee20000100a00 */
[----:B------:R-:W-:Y:S01]  /*ad90*/  UIADD3 UR5, UR18, -0x3, URZ ;  /* 0xfffffffd12057890 */ /* 0x000fe2000fffe03f */
[----:B------:R-:W1:Y:S01]  /*ada0*/  @!P3 LDC.64 R6, c[0x0][0x218] ;  /* 0x00008600ff06bb82 */ /* 0x000e620000000a00 */
        /* <DEDUP_REMOVED lines=13> */
[----:B------:R-:W4:Y:S08]  /*ae80*/  @!P3 LDC.64 R8, c[0x0][0x218] ;  /* 0x00008600ff08bb82 */ /* 0x000f300000000a00 */
[----:B------:R-:W4:Y:S01]  /*ae90*/  @!P3 LDC.64 R14, c[0x0][0x218] ;  /* 0x00008600ff0ebb82 */ /* 0x000f220000000a00 */
[----:B--2---:R-:W-:-:S04]  /*aea0*/  LEA R0, P1, R0, R62, 0x6 ;  /* 0x0000003e00007211 */ /* 0x004fc800078230ff */
[----:B---3--:R-:W-:Y:S02]  /*aeb0*/  LEA.HI.X R3, R2, R65, R3, 0x6, P1 ;  /* 0x0000004102037211 */ /* 0x008fe400008f3403 */
[C---:B-1----:R-:W-:Y:S02]  /*aec0*/  @!P3 LEA R6, P4, R0.reuse, R6, 0x1 ;  /* 0x000000060006b211 */ /* 0x042fe400078808ff */
[C---:B-----5:R-:W-:Y:S02]  /*aed0*/  @!P2 LEA R4, P1, R0.reuse, R4, 0x1 ;  /* 0x000000040004a211 */ /* 0x060fe400078208ff */
[C-C-:B------:R-:W-:Y:S02]  /*aee0*/  @!P3 LEA.HI.X R7, R0.reuse, R7, R3.reuse, 0x1, P4 ;  /* 0x000000070007b211 */ /* 0x140fe400020f0c03 */
[C---:B------:R-:W-:Y:S02]  /*aef0*/  @!P2 LEA.HI.X R5, R0.reuse, R5, R3, 0x1, P1 ;  /* 0x000000050005a211 */ /* 0x040fe400008f0c03 */
[----:B------:R-:W-:Y:S01]  /*af00*/  IADD3 R2, P4, R0, UR26, RZ ;  /* 0x0000001a00027c10 */ /* 0x000fe2000ff9e0ff */
[----:B------:R-:W-:Y:S01]  /*af10*/  @!PT LDS RZ, [RZ] ;  /* 0x00000000fffff984 */ /* 0x000fe20000000800 */
[----:B------:R-:W-:Y:S01]  /*af20*/  @!PT LDS RZ, [RZ] ;  /* 0x00000000fffff984 */ /* 0x000fe20000000800 */
[----:B------:R-:W-:Y:S01]  /*af30*/  @!PT LDS RZ, [RZ] ;  /* 0x00000000fffff984 */ /* 0x000fe20000000800 */
[----:B------:R1:W-:Y:S03]  /*af40*/  @!P3 LDGSTS.E.BYPASS.LTC128B.128 [R244+0x8000], desc[UR20][R6.64] ;  /* 0x0800000006f4bfae */ /* 0x0003e6000b901d54 */
        /* <DEDUP_REMOVED lines=8> */
[----:B------:R2:W-:Y:S01]  /*afd0*/  @P3 STS.128 [R244+0x8800], RZ ;  /* 0x008800fff4003388 */ /* 0x0005e20000000c00 */
[----:B-1----:R-:W1:Y:S01]  /*afe0*/  @!P2 LDC.64 R6, c[0x0][0x218] ;  /* 0x00008600ff06ab82 */ /* 0x002e620000000a00 */
[----:B---3--:R-:W-:-:S04]  /*aff0*/  @!P3 LEA R4, P1, R2, R16, 0x1 ;  /* 0x000000100204b211 */ /* 0x008fc800078208ff */
[C---:B------:R-:W-:Y:S02]  /*b000*/  @!P3 LEA.HI.X R5, R2.reuse, R17, R3, 0x1, P1 ;  /* 0x000000110205b211 */ /* 0x040fe400008f0c03 */
[----:B------:R-:W-:-:S03]  /*b010*/  IADD3 R0, P1, R2, UR26, RZ ;  /* 0x0000001a02007c10 */ /* 0x000fc6000ff3e0ff */
[----:B------:R-:W-:Y:S01]  /*b020*/  @!PT LDS RZ, [RZ] ;  /* 0x00000000fffff984 */ /* 0x000fe20000000800 */
[----:B------:R-:W-:Y:S01]  /*b030*/  @!PT LDS RZ, [RZ] ;  /* 0x00000000fffff984 */ /* 0x000fe20000000800 */
[----:B------:R-:W-:Y:S01]  /*b040*/  @!PT LDS RZ, [RZ] ;  /* 0x00000000fffff984 */ /* 0x000fe20000000800 */
[----:B------:R3:W-:Y:S01]  /*b050*/  @!P3 LDGSTS.E.BYPASS.LTC128B.128 [R244+0x8800], desc[UR20][R4.64] ;  /* 0x0880000004f4bfae */ /* 0x0007e2000b901d54 */
[----:B------:R-:W-:Y:S02]  /*b060*/  IADD3.X R3, R3, UR25, RZ, P1, !PT ;  /* 0x0000001903037c10 */ /* 0x000fe40008ffe4ff */
[C---:B------:R-:W-:Y:S01]  /*b070*/  @!P3 LEA R8, P5, R0.reuse, R8, 0x1 ;  /* 0x000000080008b211 */ /* 0x040fe200078a08ff */
[----:B------:R2:W-:Y:S01]  /*b080*/  @P2 STS.128 [R244+0xa800], RZ ;  /* 0x00a800fff4002388 */ /* 0x0005e20000000c00 */
[C---:B------:R-:W-:Y:S02]  /*b090*/  IADD3 R2, P4, R0.reuse, UR26, RZ ;  /* 0x0000001a00027c10 */ /* 0x040fe4000ff9e0ff */
[C---:B-1----:R-:W-:Y:S01]  /*b0a0*/  @!P2 LEA R6, P1, R0.reuse, R6, 0x1 ;  /* 0x000000060006a211 */ /* 0x042fe200078208ff */
[----:B------:R-:W-:Y:S01]  /*b0b0*/  @!PT LDS RZ, [RZ] ;  /* 0x00000000fffff984 */ /* 0x000fe20000000800 */
[----:B------:R-:W-:Y:S01]  /*b0c0*/  @!PT LDS RZ, [RZ] ;  /* 0x00000000fffff984 */ /* 0x000fe20000000800 */
[----:B------:R-:W-:Y:S01]  /*b0d0*/  @!PT LDS RZ, [RZ] ;  /* 0x00000000fffff984 */ /* 0x000fe20000000800 */
[----:B------:R2:W-:Y:S01]  /*b0e0*/  @!P2 LDGSTS.E.BYPASS.LTC128B.128 [R244+0xa800], desc[UR20][R10.64+0x80] ;  /* 0x0a8000800af4afae */ /* 0x0005e2000b901d54 */
[C-C-:B------:R-:W-:Y:S02]  /*b0f0*/  @!P3 LEA.HI.X R9, R0.reuse, R9, R3.reuse, 0x1, P5 ;  /* 0x000000090009b211 */ /* 0x140fe400028f0c03 */
[----:B------:R-:W-:Y:S01]  /*b100*/  @!P2 LEA.HI.X R7, R0, R7, R3, 0x1, P1 ;  /* 0x000000070007a211 */ /* 0x000fe200008f0c03 */
[----:B------:R2:W-:Y:S01]  /*b110*/  @P3 STS.128 [R244+0x9000], RZ ;  /* 0x009000fff4003388 */ /* 0x0005e20000000c00 */
[----:B------:R-:W-:-:S03]  /*b120*/  IADD3.X R3, R3, UR25, RZ, P4, !PT ;  /* 0x0000001903037c10 */ /* 0x000fc6000a7fe4ff */
        /* <DEDUP_REMOVED lines=8> */
[----:B------:R2:W-:Y:S01]  /*b1b0*/  @!P2 LDGSTS.E.BYPASS.LTC128B.128 [R244+0xb000], desc[UR20][R6.64+0x80] ;  /* 0x0b00008006f4afae */ /* 0x0005e2000b901d54 */
[----:B---3--:R-:W-:-:S03]  /*b1c0*/  @!P3 LEA R4, P1, R2, R14, 0x1 ;  /* 0x0000000e0204b211 */ /* 0x008fc600078208ff */
[----:B------:R2:W-:Y:S01]  /*b1d0*/  @P3 STS.128 [R244+0x9800], RZ ;  /* 0x009800fff4003388 */ /* 0x0005e20000000c00 */
        /* <DEDUP_REMOVED lines=8> */
[----:B--2---:R-:W-:-:S04]  /*b260*/  LEA R4, P1, R2, UR4, 0x1 ;  /* 0x0000000402047c11 */ /* 0x004fc8000f8208ff */
[----:B------:R-:W-:-:S05]  /*b270*/  LEA.HI.X R5, R2, UR5, R3, 0x1, P1 ;  /* 0x0000000502057c11 */ /* 0x000fca00088f0c03 */
[----:B------:R-:W-:Y:S01]  /*b280*/  @!PT LDS RZ, [RZ] ;  /* 0x00000000fffff984 */ /* 0x000fe20000000800 */
[----:B------:R-:W-:Y:S01]  /*b290*/  @!PT LDS RZ, [RZ] ;  /* 0x00000000fffff984 */ /* 0x000fe20000000800 */
[----:B------:R-:W-:Y:S01]  /*b2a0*/  @!PT LDS RZ, [RZ] ;  /* 0x00000000fffff984 */ /* 0x000fe20000000800 */
[----:B------:R1:W-:Y:S04]  /*b2b0*/  LDGSTS.E.BYPASS.LTC128B.128 [R244+0xb800], desc[UR20][R4.64+0x80] ;  /* 0x0b80008004f47fae */ /* 0x0003e8000b901d54 */
.L_x_322:
[----:B------:R-:W-:Y:S05]  /*b2c0*/  BSYNC B0 ;  /* 0x0000000000007941 */ /* 0x000fea0003800000 */
.L_x_321:
[----:B------:R-:W0:Y:S02]  /*b2d0*/  LDGDEPBAR ;  /* 0x00000000000079af */ /* 0x000e240000000000 */
.L_x_320:
[----:B------:R-:W-:Y:S01]  /*b2e0*/  STL [R1+0x94], R237 ;  /* 0x000094ed01007387 */ /* 0x000fe20000100800 */
[----:B------:R-:W-:Y:S02]  /*b2f0*/  MOV R58, R52 ;  /* 0x00000034003a7202 */ /* 0x000fe40000000f00 */
[----:B------:R-:W-:Y:S01]  /*b300*/  MOV R56, R252 ;  /* 0x000000fc00387202 */ /* 0x000fe20000000f00 */
[----:B------:R3:W-:Y:S01]  /*b310*/  STL [R1+0x90], R232 ;  /* 0x000090e801007387 */ /* 0x0007e20000100800 */
[----:B------:R-:W-:-:S03]  /*b320*/  MOV R57, R138 ;  /* 0x0000008a00397202 */ /* 0x000fc60000000f00 */
[----:B---3--:R-:W3:Y:S01]  /*b330*/  LDL.LU R232, [R1+0x4] ;  /* 0x0000040001e87983 */ /* 0x008ee20000300800 */
[----:B------:R-:W-:-:S03]  /*b340*/  FMNMX.FTZ R0, R136, R12, !PT ;  /* 0x0000000c88007209 */ /* 0x000fc60007810000 */
[----:B------:R-:W-:Y:S01]  /*b350*/  STL [R1+0x8c], R35 ;  /* 0x00008c2301007387 */ /* 0x000fe20000100800 */
[----:B------:R-:W-:-:S03]  /*b360*/  FMNMX.FTZ R0, R22, R0, !PT ;  /* 0x0000000016007209 */ /* 0x000fc60007810000 */
[----:B------:R-:W-:Y:S01]  /*b370*/  STL [R1+0x88], R34 ;  /* 0x0000882201007387 */ /* 0x000fe20000100800 */
[----:B------:R-:W-:-:S03]  /*b380*/  FMNMX.FTZ R0, R21, R0, !PT ;  /* 0x0000000015007209 */ /* 0x000fc60007810000 */
[----:B------:R-:W-:Y:S01]  /*b390*/  STL [R1+0x84], R33 ;  /* 0x0000842101007387 */ /* 0x000fe20000100800 */
[----:B------:R-:W-:-:S03]  /*b3a0*/  FMNMX.FTZ R0, R20, R0, !PT ;  /* 0x0000000014007209 */ /* 0x000fc60007810000 */
[----:B------:R-:W-:Y:S01]  /*b3b0*/  STL [R1+0x80], R32 ;  /* 0x0000802001007387 */ /* 0x000fe20000100800 */
        /* <DEDUP_REMOVED lines=15> */
[----:B-12---:R-:W-:Y:S02]  /*b4b0*/  FMNMX.FTZ R5, R221, R3, !PT ;  /* 0x00000003dd057209 */ /* 0x006fe40007810000 */
        /* <DEDUP_REMOVED lines=10> */
[----:B------:R-:W-:Y:S01]  /*b560*/  FMNMX.FTZ R4, R249, R4, !PT ;  /* 0x00000004f9047209 */ /* 0x000fe20007810000 */
[----:B------:R-:W1:Y:S01]  /*b570*/  SHFL.BFLY PT, R6, R0, 0x2, 0x1f ;  /* 0x0c401f0000067f89 */ /* 0x000e6200000e0000 */
        /* <DEDUP_REMOVED lines=23> */
[----:B------:R-:W-:Y:S01]  /*b6f0*/  FMNMX.FTZ R4, R251, R4, !PT ;  /* 0x00000004fb047209 */ /* 0x000fe20007810000 */
[----:B------:R-:W2:Y:S01]  /*b700*/  SHFL.BFLY PT, R5, R3, 0x2, 0x1f ;  /* 0x0c401f0003057f89 */ /* 0x000ea200000e0000 */
[----:B------:R-:W-:-:S02]  /*b710*/  FMNMX.FTZ R2, R47, R2, !PT ;  /* 0x000000022f027209 */ /* 0x000fc40007810000 */
[----:B------:R-:W-:-:S04]  /*b720*/  FMNMX.FTZ R4, R229, R4, !PT ;  /* 0x00000004e5047209 */ /* 0x000fc80007810000 */
[----:B------:R-:W-:-:S04]  /*b730*/  FMNMX.FTZ R4, R226, R4, !PT ;  /* 0x00000004e2047209 */ /* 0x000fc80007810000 */
[----:B------:R-:W-:-:S05]  /*b740*/  FMNMX.FTZ R4, R224, R4, !PT ;  /* 0x00000004e0047209 */ /* 0x000fca0007810000 */
[----:B------:R-:W4:Y:S01]  /*b750*/  SHFL.BFLY PT, R8, R4, 0x2, 0x1f ;  /* 0x0c401f0004087f89 */ /* 0x000f2200000e0000 */
[----:B-1----:R-:W-:Y:S02]  /*b760*/  FMNMX.FTZ R252, R0, R6, !PT ;  /* 0x0000000600fc7209 */ /* 0x002fe40007810000 */
[----:B--2---:R-:W-:Y:S02]  /*b770*/  FMNMX.FTZ R3, R3, R5, !PT ;  /* 0x0000000503037209 */ /* 0x004fe40007810000 */
[----:B------:R-:W-:-:S03]  /*b780*/  FSETP.NEU.FTZ.AND P6, PT, R252, -INF , PT ;  /* 0xff800000fc00780b */ /* 0x000fc60003fdd000 */
[----:B------:R-:W1:Y:S01]  /*b790*/  SHFL.BFLY PT, R7, R3, 0x1, 0x1f ;  /* 0x0c201f0003077f89 */ /* 0x000e6200000e0000 */
[----:B----4-:R-:W-:-:S05]  /*b7a0*/  FMNMX.FTZ R4, R4, R8, !PT ;  /* 0x0000000804047209 */ /* 0x010fca0007810000 */
[----:B------:R-:W2:Y:S01]  /*b7b0*/  SHFL.BFLY PT, R8, R4, 0x1, 0x1f ;  /* 0x0c201f0004087f89 */ /* 0x000ea200000e0000 */
[----:B-1----:R-:W-:-:S04]  /*b7c0*/  FMNMX.FTZ R247, R3, R7, !PT ;  /* 0x0000000703f77209 */ /* 0x002fc80007810000 */
[C---:B------:R-:W-:Y:S01]  /*b7d0*/  FSETP.NEU.FTZ.AND P5, PT, R247.reuse, -INF , PT ;  /* 0xff800000f700780b */ /* 0x040fe20003fbd000 */
[----:B------:R-:W-:-:S05]  /*b7e0*/  FMUL.FTZ R3, R247, UR10 ;  /* 0x0000000af7037c20 */ /* 0x000fca0008410000 */
[----:B------:R-:W-:Y:S02]  /*b7f0*/  FSEL R3, R3, RZ, P5 ;  /* 0x000000ff03037208 */ /* 0x000fe40002800000 */
[----:B--2---:R-:W-:-:S03]  /*b800*/  FMNMX.FTZ R246, R4, R8, !PT ;  /* 0x0000000804f67209 */ /* 0x004fc60007810000 */
[--C-:B------:R-:W-:Y:S01]  /*b810*/  FFMA.FTZ R4, R29, UR10, -R3.reuse ;  /* 0x0000000a1d047c23 */ /* 0x100fe20008010803 */
[C---:B------:R-:W-:Y:S01]  /*b820*/  FSETP.NEU.FTZ.AND P4, PT, R246.reuse, -INF , PT ;  /* 0xff800000f600780b */ /* 0x040fe20003f9d000 */
[----:B------:R-:W-:Y:S02]  /*b830*/  FMUL.FTZ R24, R246, UR10 ;  /* 0x0000000af6187c20 */ /* 0x000fe40008410000 */
[----:B------:R1:W-:Y:S03]  /*b840*/  MUFU.EX2 R60, R4 ;  /* 0x00000004003c7308 */ /* 0x0003e60000000800 */
[----:B------:R-:W-:Y:S01]  /*b850*/  FSEL R24, R24, RZ, P4 ;  /* 0x000000ff18187208 */ /* 0x000fe20002000000 */
[----:B-1----:R-:W-:-:S04]  /*b860*/  FFMA.FTZ R4, R28, UR10, -R3 ;  /* 0x0000000a1c047c23 */ /* 0x002fc80008010803 */
[----:B------:R1:W-:Y:S02]  /*b870*/  MUFU.EX2 R40, R4 ;  /* 0x0000000400287308 */ /* 0x0003e40000000800 */
[----:B-1----:R-:W-:Y:S01]  /*b880*/  FFMA.FTZ R4, R23, UR10, -R3 ;  /* 0x0000000a17047c23 */ /* 0x002fe20008010803 */
[----:B---3--:R-:W-:-:S04]  /*b890*/  FMNMX.FTZ R2, R232, R2, !PT ;  /* 0x00000002e8027209 */ /* 0x008fc80007810000 */
[----:B------:R-:W-:-:S04]  /*b8a0*/  FMNMX.FTZ R2, R250, R2, !PT ;  /* 0x00000002fa027209 */ /* 0x000fc80007810000 */
[----:B------:R-:W-:-:S04]  /*b8b0*/  FMNMX.FTZ R2, R231, R2, !PT ;  /* 0x00000002e7027209 */ /* 0x000fc80007810000 */
[----:B------:R-:W-:Y:S01]  /*b8c0*/  FMNMX.FTZ R0, R46, R2, !PT ;  /* 0x000000022e007209 */ /* 0x000fe20007810000 */
[----:B------:R-:W-:-:S03]  /*b8d0*/  FMUL.FTZ R2, R252, UR10 ;  /* 0x0000000afc027c20 */ /* 0x000fc60008410000 */
[----:B------:R-:W-:Y:S02]  /*b8e0*/  FMNMX.FTZ R0, R45, R0, !PT ;  /* 0x000000002d007209 */ /* 0x000fe40007810000 */
[----:B------:R-:W-:Y:S02]  /*b8f0*/  FSEL R2, R2, RZ, P6 ;  /* 0x000000ff02027208 */ /* 0x000fe40003000000 */
[----:B------:R-:W-:-:S03]  /*b900*/  FMNMX.FTZ R0, R137, R0, !PT ;  /* 0x0000000089007209 */ /* 0x000fc60007810000 */
[----:B------:R-:W-:Y:S01]  /*b910*/  FFMA.FTZ R5, R12, UR10, -R2 ;  /* 0x0000000a0c057c23 */ /* 0x000fe20008010802 */
[----:B------:R-:W-:-:S03]  /*b920*/  FMNMX.FTZ R0, R44, R0, !PT ;  /* 0x000000002c007209 */ /* 0x000fc60007810000 */
[----:B------:R1:W-:Y:S02]  /*b930*/  MUFU.EX2 R237, R5 ;  /* 0x0000000500ed7308 */ /* 0x0003e40000000800 */
[----:B------:R-:W2:Y:S01]  /*b940*/  SHFL.BFLY PT, R6, R0, 0x2, 0x1f ;  /* 0x0c401f0000067f89 */ /* 0x000ea200000e0000 */
[----:B-1----:R-:W-:-:S05]  /*b950*/  FFMA.FTZ R5, R22, UR10, -R2 ;  /* 0x0000000a16057c23 */ /* 0x002fca0008010802 */
[----:B------:R1:W3:Y:S01]  /*b960*/  MUFU.EX2 R138, R5 ;  /* 0x00000005008a7308 */ /* 0x0002e20000000800 */
[----:B--2---:R-:W-:Y:S02]  /*b970*/  FMNMX.FTZ R0, R0, R6, !PT ;  /* 0x0000000600007209 */ /* 0x004fe40007810000 */
[----:B------:R-:W-:Y:S01]  /*b980*/  FSEL R6, R247, RZ, P5 ;  /* 0x000000fff7067208 */ /* 0x000fe20002800000 */
[----:B-1----:R-:W-:Y:S01]  /*b990*/  FFMA.FTZ R5, R21, UR10, -R2 ;  /* 0x0000000a15057c23 */ /* 0x002fe20008010802 */
[----:B---3--:R-:W-:-:S03]  /*b9a0*/  F2FP.F16.F32.PACK_AB R8, R138, R237 ;  /* 0x000000ed8a08723e */ /* 0x008fc600000000ff */
[----:B------:R1:W2:Y:S08]  /*b9b0*/  MUFU.EX2 R21, R4 ;  /* 0x0000000400157308 */ /* 0x0002b00000000800 */
[----:B------:R3:W-:Y:S01]  /*b9c0*/  MUFU.EX2 R43, R5 ;  /* 0x00000005002b7308 */ /* 0x0007e20000000800 */
[----:B-1----:R-:W-:Y:S01]  /*b9d0*/  FFMA.FTZ R4, R18, UR10, -R24 ;  /* 0x0000000a12047c23 */ /* 0x002fe20008010818 */
[----:B--2---:R-:W-:-:S06]  /*b9e0*/  F2FP.F16.F32.PACK_AB R11, R21, R40 ;  /* 0x00000028150b723e */ /* 0x004fcc00000000ff */
[----:B------:R1:W-:Y:S01]  /*b9f0*/  MUFU.EX2 R34, R4 ;  /* 0x0000000400227308 */ /* 0x0003e20000000800 */
[----:B---3--:R-:W-:Y:S01]  /*ba00*/  FFMA.FTZ R5, R20, UR10, -R2 ;  /* 0x0000000a14057c23 */ /* 0x008fe20008010802 */
[----:B------:R-:W-:-:S06]  /*ba10*/  MOV R20, R67 ;  /* 0x0000004300147202 */ /* 0x000fcc0000000f00 */
[----:B------:R2:W3:Y:S01]  /*ba20*/  MUFU.EX2 R22, R5 ;  /* 0x0000000500167308 */ /* 0x0004e20000000800 */
[----:B-1----:R-:W-:Y:S01]  /*ba30*/  FSEL R4, R252, RZ, P6 ;  /* 0x000000fffc047208 */ /* 0x002fe20003000000 */
[----:B--2---:R-:W-:Y:S01]  /*ba40*/  FFMA.FTZ R5, R13, UR10, -R3 ;  /* 0x0000000a0d057c23 */ /* 0x004fe20008010803 */
[----:B---3--:R-:W-:Y:S01]  /*ba50*/  F2FP.F16.F32.PACK_AB R10, R22, R43 ;  /* 0x0000002b160a723e */ /* 0x008fe200000000ff */
[----:B------:R-:W-:Y:S04]  /*ba60*/  LDSM.16.MT88.4 R12, [R233+0xc000] ;  /* 0x00c00000e90c783b */ /* 0x000fe80000004200 */
[----:B------:R1:W2:Y:S02]  /*ba70*/  MUFU.EX2 R35, R5 ;  /* 0x0000000500237308 */ /* 0x0002a40000000800 */
[----:B-1----:R-:W1:Y:S01]  /*ba80*/  SHFL.BFLY PT, R5, R0, 0x1, 0x1f ;  /* 0x0c201f0000057f89 */ /* 0x002e6200000e0000 */
[----:B--2---:R-:W-:-:S02]  /*ba90*/  F2FP.F16.F32.PACK_AB R9, R60, R35 ;  /* 0x000000233c09723e */ /* 0x004fc400000000ff */
[----:B-1----:R-:W-:Y:S01]  /*baa0*/  FMNMX.FTZ R245, R0, R5, !PT ;  /* 0x0000000500f57209 */ /* 0x002fe20007810000 */
[----:B------:R-:W-:Y:S01]  /*bab0*/  FFMA.FTZ R0, R36, UR10, -R24 ;  /* 0x0000000a24007c23 */ /* 0x000fe20008010818 */
[----:B------:R-:W-:Y:S01]  /*bac0*/  FADD.FTZ R5, R136, -R4 ;  /* 0x8000000488057221 */ /* 0x000fe20000010000 */
[----:B------:R-:W-:Y:S02]  /*bad0*/  FSEL R4, R246, RZ, P4 ;  /* 0x000000fff6047208 */ /* 0x000fe40002000000 */
[----:B------:R1:W-:Y:S01]  /*bae0*/  MUFU.EX2 R42, R0 ;  /* 0x00000000002a7308 */ /* 0x0003e20000000800 */
[C---:B------:R-:W-:Y:S01]  /*baf0*/  FMUL.FTZ R28, R245.reuse, UR10 ;  /* 0x0000000af51c7c20 */ /* 0x040fe20008410000 */
[----:B------:R-:W-:Y:S01]  /*bb00*/  FSETP.NEU.FTZ.AND P1, PT, R245, -INF , PT ;  /* 0xff800000f500780b */ /* 0x000fe20003f3d000 */
[----:B------:R-:W-:Y:S01]  /*bb10*/  FADD.FTZ R4, R134, -R4 ;  /* 0x8000000486047221 */ /* 0x000fe20000010000 */
[----:B------:R-:W-:Y:S01]  /*bb20*/  FMUL.FTZ R5, R5, UR10 ;  /* 0x0000000a05057c20 */ /* 0x000fe20008410000 */
[----:B------:R-:W-:-:S02]  /*bb30*/  MOV R134, R57 ;  /* 0x0000003900867202 */ /* 0x000fc40000000f00 */
[----:B------:R-:W-:Y:S01]  /*bb40*/  FSEL R28, R28, RZ, P1 ;  /* 0x000000ff1c1c7208 */ /* 0x000fe20000800000 */
[----:B------:R-:W-:Y:S01]  /*bb50*/  FMUL.FTZ R4, R4, UR10 ;  /* 0x0000000a04047c20 */ /* 0x000fe20008410000 */
[----:B------:R-:W2:Y:S01]  /*bb60*/  MUFU.EX2 R25, R5 ;  /* 0x0000000500197308 */ /* 0x000ea20000000800 */
[----:B------:R-:W-:Y:S01]  /*bb70*/  MOV R136, R44 ;  /* 0x0000002c00887202 */ /* 0x000fe20000000f00 */
[----:B-1----:R-:W-:-:S06]  /*bb80*/  FFMA.FTZ R0, R31, UR10, -R24 ;  /* 0x0000000a1f007c23 */ /* 0x002fcc0008010818 */
[----:B------:R-:W1:Y:S01]  /*bb90*/  MUFU.EX2 R29, R4 ;  /* 0x00000004001d7308 */ /* 0x000e620000000800 */
[----:B------:R-:W-:-:S07]  /*bba0*/  MOV R31, R46 ;  /* 0x0000002e001f7202 */ /* 0x000fce0000000f00 */
[----:B------:R3:W-:Y:S01]  /*bbb0*/  MUFU.EX2 R32, R0 ;  /* 0x0000000000207308 */ /* 0x0007e20000000800 */
        /* <DEDUP_REMOVED lines=8> */
[-C--:B-1----:R-:W-:Y:S01]  /*bc40*/  FMUL.FTZ R144, R144, R29.reuse ;  /* 0x0000001d90907220 */ /* 0x082fe20000410000 */
[-C--:B------:R-:W-:Y:S01]  /*bc50*/  FMUL.FTZ R145, R145, R29.reuse ;  /* 0x0000001d91917220 */ /* 0x080fe20000410000 */
[----:B------:R-:W-:Y:S01]  /*bc60*/  F2FP.F16.F32.PACK_AB R4, R42, R34 ;  /* 0x000000222a04723e */ /* 0x000fe200000000ff */
[-C--:B------:R-:W-:Y:S01]  /*bc70*/  FMUL.FTZ R156, R156, R29.reuse ;  /* 0x0000001d9c9c7220 */ /* 0x080fe20000410000 */
[-C--:B------:R-:W-:Y:S01]  /*bc80*/  FMUL.FTZ R157, R157, R29.reuse ;  /* 0x0000001d9d9d7220 */ /* 0x080fe20000410000 */
[-C--:B------:R-:W-:Y:S01]  /*bc90*/  FMUL.FTZ R180, R180, R29.reuse ;  /* 0x0000001db4b47220 */ /* 0x080fe20000410000 */
[----:B------:R-:W-:Y:S01]  /*bca0*/  FMUL.FTZ R181, R181, R29 ;  /* 0x0000001db5b57220 */ /* 0x000fe20000410000 */
[-C--:B------:R-:W-:Y:S01]  /*bcb0*/  FMUL.FTZ R184, R184, R25.reuse ;  /* 0x00000019b8b87220 */ /* 0x080fe20000410000 */
[----:B---3--:R-:W-:Y:S01]  /*bcc0*/  FFMA.FTZ R0, R30, UR10, -R24 ;  /* 0x0000000a1e007c23 */ /* 0x008fe20008010818 */
[----:B------:R-:W-:Y:S01]  /*bcd0*/  FMUL.FTZ R185, R185, R25 ;  /* 0x00000019b9b97220 */ /* 0x000fe20000410000 */
[-C--:B------:R-:W-:Y:S01]  /*bce0*/  FMUL.FTZ R188, R188, R29.reuse ;  /* 0x0000001dbcbc7220 */ /* 0x080fe20000410000 */
[----:B------:R-:W-:Y:S01]  /*bcf0*/  FMUL.FTZ R189, R189, R29 ;  /* 0x0000001dbdbd7220 */ /* 0x000fe20000410000 */
[----:B------:R1:W-:Y:S01]  /*bd00*/  MUFU.EX2 R23, R0 ;  /* 0x0000000000177308 */ /* 0x0003e20000000800 */
        /* <DEDUP_REMOVED lines=16> */
[--C-:B-1----:R-:W-:Y:S01]  /*be10*/  FFMA.FTZ R0, R19, UR10, -R28.reuse ;  /* 0x0000000a13007c23 */ /* 0x102fe2000801081c */
[-C--:B------:R-:W-:Y:S01]  /*be20*/  FMUL.FTZ R196, R196, R29.reuse ;  /* 0x0000001dc4c47220 */ /* 0x080fe20000410000 */
[----:B------:R-:W1:Y:S01]  /*be30*/  LDSM.16.MT88.4 R16, [R234+0xc000] ;  /* 0x00c00000ea10783b */ /* 0x000e620000004200 */
[----:B------:R-:W-:Y:S01]  /*be40*/  FMUL.FTZ R197, R197, R29 ;  /* 0x0000001dc5c57220 */ /* 0x000fe20000410000 */
[----:B------:R2:W-:Y:S01]  /*be50*/  MUFU.EX2 R33, R0 ;  /* 0x0000000000217308 */ /* 0x0005e20000000800 */
[-C--:B------:R-:W-:Y:S01]  /*be60*/  FMUL.FTZ R200, R200, R25.reuse ;  /* 0x00000019c8c87220 */ /* 0x080fe20000410000 */
[----:B------:R-:W-:Y:S01]  /*be70*/  FMUL.FTZ R201, R201, R25 ;  /* 0x00000019c9c97220 */ /* 0x000fe20000410000 */
        /* <DEDUP_REMOVED lines=18> */
[----:B------:R2:W3:Y:S01]  /*bfa0*/  MUFU.EX2 R41, R0 ;  /* 0x0000000000297308 */ /* 0x0004e20000000800 */
        /* <DEDUP_REMOVED lines=9> */
[----:B--2---:R-:W-:Y:S01]  /*c040*/  FFMA.FTZ R0, R37, UR10, -R28 ;  /* 0x0000000a25007c23 */ /* 0x004fe2000801081c */
[----:B---3--:R-:W-:-:S03]  /*c050*/  F2FP.F16.F32.PACK_AB R5, R41, R33 ;  /* 0x000000212905723e */ /* 0x008fc600000000ff */
[----:B------:R2:W-:Y:S02]  /*c060*/  MUFU.EX2 R139, R0 ;  /* 0x00000000008b7308 */ /* 0x0005e40000000800 */
[----:B--2---:R-:W-:Y:S01]  /*c070*/  FADD.FTZ R0, R135, -R6 ;  /* 0x8000000687007221 */ /* 0x004fe20000010000 */
[----:B------:R-:W-:Y:S02]  /*c080*/  F2FP.F16.F32.PACK_AB R6, R23, R32 ;  /* 0x000000201706723e */ /* 0x000fe400000000ff */
[----:B------:R-:W-:Y:S01]  /*c090*/  MOV R135, R58 ;  /* 0x0000003a00877202 */ /* 0x000fe20000000f00 */
[----:B------:R-:W-:Y:S01]  /*c0a0*/  FMUL.FTZ R26, R0, UR10 ;  /* 0x0000000a001a7c20 */ /* 0x000fe20008410000 */
[----:B------:R-:W-:-:S05]  /*c0b0*/  FSEL R0, R245, RZ, P1 ;  /* 0x000000fff5007208 */ /* 0x000fca0000800000 */
[----:B------:R-:W-:Y:S01]  /*c0c0*/  FADD.FTZ R0, R133, -R0 ;  /* 0x8000000085007221 */ /* 0x000fe20000010000 */
[----:B------:R-:W2:Y:S01]  /*c0d0*/  MUFU.EX2 R26, R26 ;  /* 0x0000001a001a7308 */ /* 0x000ea20000000800 */
[----:B------:R-:W-:Y:S02]  /*c0e0*/  MOV R133, R56 ;  /* 0x0000003800857202 */ /* 0x000fe40000000f00 */
[----:B------:R-:W-:-:S05]  /*c0f0*/  FMUL.FTZ R0, R0, UR10 ;  /* 0x0000000a00007c20 */ /* 0x000fca0008410000 */
        /* <DEDUP_REMOVED lines=9> */
[----:B---3--:R-:W-:Y:S01]  /*c190*/  FFMA.FTZ R0, R39, UR10, -R28 ;  /* 0x0000000a27007c23 */ /* 0x008fe2000801081c */
[-C--:B----4-:R-:W-:Y:S01]  /*c1a0*/  FMUL.FTZ R146, R146, R30.reuse ;  /* 0x0000001e92927220 */ /* 0x090fe20000410000 */
[-C--:B------:R-:W-:Y:S01]  /*c1b0*/  FMUL.FTZ R147, R147, R30.reuse ;  /* 0x0000001e93937220 */ /* 0x080fe20000410000 */
[-C--:B------:R-:W-:Y:S01]  /*c1c0*/  FMUL.FTZ R158, R158, R30.reuse ;  /* 0x0000001e9e9e7220 */ /* 0x080fe20000410000 */
[----:B------:R-:W2:Y:S01]  /*c1d0*/  MUFU.EX2 R59, R0 ;  /* 0x00000000003b7308 */ /* 0x000ea20000000800 */
[-C--:B------:R-:W-:Y:S01]  /*c1e0*/  FMUL.FTZ R159, R159, R30.reuse ;  /* 0x0000001e9f9f7220 */ /* 0x080fe20000410000 */
[C---:B------:R-:W-:Y:S01]  /*c1f0*/  HMMA.16816.F32 R148, R8.reuse, R12, R148 ;  /* 0x0000000c0894723c */ /* 0x040fe20000001894 */
[-C--:B------:R-:W-:Y:S01]  /*c200*/  FMUL.FTZ R182, R182, R30.reuse ;  /* 0x0000001eb6b67220 */ /* 0x080fe20000410000 */
[----:B------:R-:W-:Y:S01]  /*c210*/  FMUL.FTZ R183, R183, R30 ;  /* 0x0000001eb7b77220 */ /* 0x000fe20000410000 */
[----:B------:R-:W-:Y:S01]  /*c220*/  FMUL.FTZ R186, R186, R26 ;  /* 0x0000001ababa7220 */ /* 0x000fe20000410000 */
[-C--:B------:R-:W-:Y:S01]  /*c230*/  FMUL.FTZ R190, R190, R30.reuse ;  /* 0x0000001ebebe7220 */ /* 0x080fe20000410000 */
[----:B------:R-:W-:Y:S01]  /*c240*/  FMUL.FTZ R191, R191, R30 ;  /* 0x0000001ebfbf7220 */ /* 0x000fe20000410000 */
[C---:B------:R-:W-:Y:S01]  /*c250*/  HMMA.16816.F32 R52, R8.reuse, R14, R152 ;  /* 0x0000000e0834723c */ /* 0x040fe20000001898 */
[-C--:B------:R-:W-:Y:S01]  /*c260*/  FMUL.FTZ R187, R187, R26.reuse ;  /* 0x0000001abbbb7220 */ /* 0x080fe20000410000 */
[-C--:B------:R-:W-:Y:S01]  /*c270*/  FMUL.FTZ R162, R162, R26.reuse ;  /* 0x0000001aa2a27220 */ /* 0x080fe20000410000 */
[----:B------:R-:W-:Y:S01]  /*c280*/  FMUL.FTZ R163, R163, R26 ;  /* 0x0000001aa3a37220 */ /* 0x000fe20000410000 */
[-C--:B------:R-:W-:Y:S01]  /*c290*/  FMUL.FTZ R166, R166, R30.reuse ;  /* 0x0000001ea6a67220 */ /* 0x080fe20000410000 */
[-C--:B------:R-:W-:Y:S01]  /*c2a0*/  FMUL.FTZ R167, R167, R30.reuse ;  /* 0x0000001ea7a77220 */ /* 0x080fe20000410000 */
[----:B------:R-:W-:Y:S01]  /*c2b0*/  FMUL.FTZ R174, R174, R30 ;  /* 0x0000001eaeae7220 */ /* 0x000fe20000410000 */
[----:B------:R-:W-:Y:S01]  /*c2c0*/  MOV R152, R60 ;  /* 0x0000003c00987202 */ /* 0x000fe20000000f00 */
[----:B------:R-:W-:Y:S01]  /*c2d0*/  FMUL.FTZ R175, R175, R30 ;  /* 0x0000001eafaf7220 */ /* 0x000fe20000410000 */
[----:B--2---:R-:W-:Y:S01]  /*c2e0*/  F2FP.F16.F32.PACK_AB R7, R59, R139 ;  /* 0x0000008b3b07723e */ /* 0x004fe200000000ff */
[----:B-1----:R-:W-:Y:S01]  /*c2f0*/  HMMA.16816.F32 R60, R8, R18, R168 ;  /* 0x00000012083c723c */ /* 0x002fe200000018a8 */
[--C-:B------:R-:W-:Y:S01]  /*c300*/  FFMA.FTZ R0, R214, UR10, -R2.reuse ;  /* 0x0000000ad6007c23 */ /* 0x100fe20008010802 */
[-C--:B------:R-:W-:Y:S01]  /*c310*/  FMUL.FTZ R70, R70, R26.reuse ;  /* 0x0000001a46467220 */ /* 0x080fe20000410000 */
[----:B------:R-:W-:Y:S01]  /*c320*/  FMUL.FTZ R71, R71, R26 ;  /* 0x0000001a47477220 */ /* 0x000fe20000410000 */
[-C--:B------:R-:W-:Y:S01]  /*c330*/  FMUL.FTZ R74, R74, R30.reuse ;  /* 0x0000001e4a4a7220 */ /* 0x080fe20000410000 */
[----:B------:R1:W-:Y:S01]  /*c340*/  MUFU.EX2 R170, R0 ;  /* 0x0000000000aa7308 */ /* 0x0003e20000000800 */
[C---:B------:R-:W-:Y:S01]  /*c350*/  HMMA.16816.F32 R144, R4.reuse, R12, R144 ;  /* 0x0000000c0490723c */ /* 0x040fe20000001890 */
[----:B------:R-:W-:Y:S01]  /*c360*/  MOV R171, R59 ;  /* 0x0000003b00ab7202 */ /* 0x000fe20000000f00 */
[----:B------:R-:W-:Y:S01]  /*c370*/  FMUL.FTZ R75, R75, R30 ;  /* 0x0000001e4b4b7220 */ /* 0x000fe20000410000 */
[----:B------:R-:W-:Y:S01]  /*c380*/  FMUL.FTZ R82, R82, R26 ;  /* 0x0000001a52527220 */ /* 0x000fe20000410000 */
[-C--:B------:R-:W-:Y:S01]  /*c390*/  FMUL.FTZ R78, R78, R30.reuse ;  /* 0x0000001e4e4e7220 */ /* 0x080fe20000410000 */
[----:B------:R-:W-:Y:S01]  /*c3a0*/  FMUL.FTZ R79, R79, R30 ;  /* 0x0000001e4f4f7220 */ /* 0x000fe20000410000 */
[----:B------:R-:W-:Y:S01]  /*c3b0*/  HMMA.16816.F32 R156, R4, R14, R156 ;  /* 0x0000000e049c723c */ /* 0x000fe2000000189c */
[----:B------:R-:W2:Y:S01]  /*c3c0*/  LDSM.16.MT88.4 R12, [R236+0xc000] ;  /* 0x00c00000ec0c783b */ /* 0x000ea20000004200 */
[-C--:B------:R-:W-:Y:S01]  /*c3d0*/  FMUL.FTZ R83, R83, R26.reuse ;  /* 0x0000001a53537220 */ /* 0x080fe20000410000 */
[-C--:B------:R-:W-:Y:S01]  /*c3e0*/  FMUL.FTZ R194, R194, R26.reuse ;  /* 0x0000001ac2c27220 */ /* 0x080fe20000410000 */
[----:B------:R-:W-:Y:S01]  /*c3f0*/  FMUL.FTZ R195, R195, R26 ;  /* 0x0000001ac3c37220 */ /* 0x000fe20000410000 */
[-C--:B------:R-:W-:Y:S01]  /*c400*/  FMUL.FTZ R198, R198, R30.reuse ;  /* 0x0000001ec6c67220 */ /* 0x080fe20000410000 */
[-C--:B------:R-:W-:Y:S01]  /*c410*/  HMMA.16816.F32 R160, R8, R16.reuse, R160 ;  /* 0x0000001008a0723c */ /* 0x080fe200000018a0 */
[----:B------:R-:W-:Y:S01]  /*c420*/  FMUL.FTZ R199, R199, R30 ;  /* 0x0000001ec7c77220 */ /* 0x000fe20000410000 */
[----:B------:R-:W-:Y:S01]  /*c430*/  FMUL.FTZ R202, R202, R26 ;  /* 0x0000001acaca7220 */ /* 0x000fe20000410000 */
[-C--:B------:R-:W-:Y:S01]  /*c440*/  FMUL.FTZ R206, R206, R30.reuse ;  /* 0x0000001ecece7220 */ /* 0x080fe20000410000 */
[----:B-1----:R-:W-:Y:S01]  /*c450*/  FFMA.FTZ R0, R210, UR10, -R2 ;  /* 0x0000000ad2007c23 */ /* 0x002fe20008010802 */
[----:B------:R-:W-:Y:S01]  /*c460*/  FMUL.FTZ R207, R207, R30 ;  /* 0x0000001ecfcf7220 */ /* 0x000fe20000410000 */
[C---:B------:R-:W-:Y:S01]  /*c470*/  HMMA.16816.F32 R164, R4.reuse, R16, R164 ;  /* 0x0000001004a4723c */ /* 0x040fe200000018a4 */
[----:B------:R-:W-:Y:S01]  /*c480*/  FMUL.FTZ R203, R203, R26 ;  /* 0x0000001acbcb7220 */ /* 0x000fe20000410000 */
[----:B------:R-:W-:Y:S01]  /*c490*/  MOV R153, R43 ;  /* 0x0000002b00997202 */ /* 0x000fe20000000f00 */
[----:B------:R-:W-:Y:S01]  /*c4a0*/  FMUL.FTZ R90, R90, R30 ;  /* 0x0000001e5a5a7220 */ /* 0x000fe20000410000 */
[----:B------:R-:W-:Y:S01]  /*c4b0*/  MOV R154, R42 ;  /* 0x0000002a009a7202 */ /* 0x000fe20000000f00 */
[-C--:B------:R-:W-:Y:S01]  /*c4c0*/  FMUL.FTZ R91, R91, R30.reuse ;  /* 0x0000001e5b5b7220 */ /* 0x080fe20000410000 */
[----:B------:R-:W-:Y:S01]  /*c4d0*/  HMMA.16816.F32 R64, R4, R18, R172 ;  /* 0x000000120440723c */ /* 0x000fe200000018ac */
[----:B------:R-:W1:Y:S01]  /*c4e0*/  LDSM.16.MT88.4 R16, [R235+0xc000] ;  /* 0x00c00000eb10783b */ /* 0x000e620000004200 */
[----:B------:R-:W-:Y:S01]  /*c4f0*/  MOV R155, R41 ;  /* 0x00000029009b7202 */ /* 0x000fe20000000f00 */
[-C--:B------:R-:W-:Y:S01]  /*c500*/  FMUL.FTZ R94, R94, R30.reuse ;  /* 0x0000001e5e5e7220 */ /* 0x080fe20000410000 */
[----:B------:R-:W-:Y:S01]  /*c510*/  FMUL.FTZ R95, R95, R30 ;  /* 0x0000001e5f5f7220 */ /* 0x000fe20000410000 */
[-C--:B------:R-:W-:Y:S01]  /*c520*/  FMUL.FTZ R86, R86, R26.reuse ;  /* 0x0000001a56567220 */ /* 0x080fe20000410000 */
[-C--:B------:R-:W-:Y:S01]  /*c530*/  FMUL.FTZ R87, R87, R26.reuse ;  /* 0x0000001a57577220 */ /* 0x080fe20000410000 */
[----:B------:R-:W-:Y:S01]  /*c540*/  MOV R175, R139 ;  /* 0x0000008b00af7202 */ /* 0x000fe20000000f00 */
[-C--:B------:R-:W-:Y:S01]  /*c550*/  FMUL.FTZ R98, R98, R26.reuse ;  /* 0x0000001a62627220 */ /* 0x080fe20000410000 */
        /* <DEDUP_REMOVED lines=14> */
[-C--:B--2---:R-:W-:Y:S01]  /*c640*/  HMMA.16816.F32 R56, R8, R12.reuse, R176 ;  /* 0x0000000c0838723c */ /* 0x084fe200000018b0 */
[----:B------:R2:W-:Y:S01]  /*c650*/  MUFU.EX2 R176, R0 ;  /* 0x0000000000b07308 */ /* 0x0005e20000000800 */
[-C--:B------:R-:W-:Y:S01]  /*c660*/  FMUL.FTZ R114, R114, R26.reuse ;  /* 0x0000001a72727220 */ /* 0x080fe20000410000 */
[-C--:B------:R-:W-:Y:S01]  /*c670*/  FMUL.FTZ R115, R115, R26.reuse ;  /* 0x0000001a73737220 */ /* 0x080fe20000410000 */
[-C--:B------:R-:W-:Y:S01]  /*c680*/  FMUL.FTZ R118, R118, R26.reuse ;  /* 0x0000001a76767220 */ /* 0x080fe20000410000 */
[----:B------:R-:W-:Y:S01]  /*c690*/  FMUL.FTZ R119, R119, R26 ;  /* 0x0000001a77777220 */ /* 0x000fe20000410000 */
[C---:B------:R-:W-:Y:S01]  /*c6a0*/  HMMA.16816.F32 R36, R4.reuse, R12, R180 ;  /* 0x0000000c0424723c */ /* 0x040fe200000018b4 */
[----:B------:R-:W-:Y:S01]  /*c6b0*/  MOV R177, R20 ;  /* 0x0000001400b17202 */ /* 0x000fe20000000f00 */
[-C--:B------:R-:W-:Y:S01]  /*c6c0*/  FMUL.FTZ R130, R130, R26.reuse ;  /* 0x0000001a82827220 */ /* 0x080fe20000410000 */
[----:B------:R-:W-:Y:S01]  /*c6d0*/  MOV R20, R47 ;  /* 0x0000002f00147202 */ /* 0x000fe20000000f00 */
[----:B------:R-:W-:Y:S01]  /*c6e0*/  FMUL.FTZ R131, R131, R26 ;  /* 0x0000001a83837220 */ /* 0x000fe20000410000 */
[----:B------:R-:W-:Y:S01]  /*c6f0*/  MOV R179, R138 ;  /* 0x0000008a00b37202 */ /* 0x000fe20000000f00 */
[----:B------:R-:W-:Y:S01]  /*c700*/  HMMA.16816.F32 R188, R4, R14, R188 ;  /* 0x0000000e04bc723c */ /* 0x000fe200000018bc */
[----:B------:R-:W-:-:S02]  /*c710*/  MOV R181, R45 ;  /* 0x0000002d00b57202 */ /* 0x000fc40000000f00 */
[----:B------:R-:W-:-:S03]  /*c720*/  MOV R180, R40 ;  /* 0x0000002800b47202 */ /* 0x000fc60000000f00 */
[----:B------:R-:W-:Y:S01]  /*c730*/  HMMA.16816.F32 R184, R8, R14, R184 ;  /* 0x0000000e08b8723c */ /* 0x000fe200000018b8 */
[----:B------:R-:W3:Y:S01]  /*c740*/  LDSM.16.MT88.4 R12, [R233+0xe000] ;  /* 0x00e00000e90c783b */ /* 0x000ee20000004200 */
[----:B--2---:R-:W-:-:S04]  /*c750*/  FFMA.FTZ R0, R142, UR10, -R2 ;  /* 0x0000000a8e007c23 */ /* 0x004fc80008010802 */
[-C--:B-1----:R-:W-:Y:S06]  /*c760*/  HMMA.16816.F32 R192, R8, R16.reuse, R192 ;  /* 0x0000001008c0723c */ /* 0x082fec00000018c0 */
[C---:B------:R-:W-:Y:S06]  /*c770*/  HMMA.16816.F32 R196, R4.reuse, R16, R196 ;  /* 0x0000001004c4723c */ /* 0x040fec00000018c4 */
[-C--:B------:R-:W-:Y:S06]  /*c780*/  HMMA.16816.F32 R204, R4, R18.reuse, R204 ;  /* 0x0000001204cc723c */ /* 0x080fec00000018cc */
[C---:B------:R-:W-:Y:S01]  /*c790*/  HMMA.16816.F32 R200, R8.reuse, R18, R200 ;  /* 0x0000001208c8723c */ /* 0x040fe200000018c8 */
[----:B------:R-:W1:Y:S05]  /*c7a0*/  LDSM.16.MT88.4 R16, [R236+0xe000] ;  /* 0x00e00000ec10783b */ /* 0x000e6a0000004200 */
[----:B---3--:R-:W-:Y:S01]  /*c7b0*/  HMMA.16816.F32 R44, R8, R12, R68 ;  /* 0x0000000c082c723c */ /* 0x008fe20000001844 */
[----:B------:R2:W-:Y:S05]  /*c7c0*/  MUFU.EX2 R68, R0 ;  /* 0x0000000000447308 */ /* 0x0005ea0000000800 */
[----:B------:R-:W-:Y:S01]  /*c7d0*/  HMMA.16816.F32 R40, R4, R14, R76 ;  /* 0x0000000e0428723c */ /* 0x000fe2000000184c */
[----:B------:R-:W-:-:S02]  /*c7e0*/  MOV R71, R136 ;  /* 0x0000008800477202 */ /* 0x000fc40000000f00 */
[----:B------:R-:W-:Y:S02]  /*c7f0*/  MOV R69, R137 ;  /* 0x0000008900457202 */ /* 0x000fe40000000f00 */
[----:B------:R-:W-:Y:S01]  /*c800*/  MOV R70, R20 ;  /* 0x0000001400467202 */ /* 0x000fe20000000f00 */
[----:B------:R-:W-:Y:S01]  /*c810*/  HMMA.16816.F32 R136, R4, R12, R72 ;  /* 0x0000000c0488723c */ /* 0x000fe20000001848 */
[----:B------:R-:W3:Y:S01]  /*c820*/  LDSM.16.MT88.4 R20, [R235+0xe000] ;  /* 0x00e00000eb14783b */ /* 0x000ee20000004200 */
[----:B--2---:R-:W-:-:S04]  /*c830*/  FFMA.FTZ R0, R132, UR10, -R2 ;  /* 0x0000000a84007c23 */ /* 0x004fc80008010802 */
[----:B------:R-:W-:Y:S01]  /*c840*/  HMMA.16816.F32 R80, R8, R14, R80 ;  /* 0x0000000e0850723c */ /* 0x000fe20000001850 */
[----:B------:R-:W2:Y:S01]  /*c850*/  LDSM.16.MT88.4 R12, [R234+0xe000] ;  /* 0x00e00000ea0c783b */ /* 0x000ea20000004200 */
[----:B------:R-:W-:Y:S01]  /*c860*/  MOV R74, R69 ;  /* 0x00000045004a7202 */ /* 0x000fe20000000f00 */
[----:B------:R4:W2:Y:S01]  /*c870*/  MUFU.EX2 R183, R0 ;  /* 0x0000000000b77308 */ /* 0x0008a20000000800 */
[----:B------:R-:W-:Y:S02]  /*c880*/  MOV R69, R71 ;  /* 0x0000004700457202 */ /* 0x000fe40000000f00 */
[----:B------:R-:W-:Y:S01]  /*c890*/  MOV R71, R177 ;  /* 0x000000b100477202 */ /* 0x000fe20000000f00 */
[----:B-1----:R-:W-:Y:S01]  /*c8a0*/  HMMA.16816.F32 R104, R4, R16, R104 ;  /* 0x000000100468723c */ /* 0x002fe20000001868 */
[----:B------:R-:W-:-:S05]  /*c8b0*/  MOV R210, R74 ;  /* 0x0000004a00d27202 */ /* 0x000fca0000000f00 */
[----:B------:R-:W-:Y:S06]  /*c8c0*/  HMMA.16816.F32 R108, R4, R18, R108 ;  /* 0x00000012046c723c */ /* 0x000fec000000186c */
[----:B------:R-:W-:Y:S01]  /*c8d0*/  HMMA.16816.F32 R100, R8, R16, R100 ;  /* 0x000000100864723c */ /* 0x000fe20000001864 */
[----:B----4-:R-:W-:Y:S01]  /*c8e0*/  FFMA.FTZ R0, R215, UR10, -R3 ;  /* 0x0000000ad7007c23 */ /* 0x010fe20008010803 */
[----:B------:R-:W-:-:S03]  /*c8f0*/  MOV R215, R69 ;  /* 0x0000004500d77202 */ /* 0x000fc60000000f00 */
[----:B------:R1:W-:Y:S01]  /*c900*/  MUFU.EX2 R169, R0 ;  /* 0x0000000000a97308 */ /* 0x0003e20000000800 */
[----:B------:R-:W-:Y:S01]  /*c910*/  HMMA.16816.F32 R112, R8, R18, R112 ;  /* 0x000000120870723c */ /* 0x000fe20000001870 */
[----:B------:R-:W-:Y:S05]  /*c920*/  LDSM.16.MT88.4 R16, [R234+0xc800] ;  /* 0x00c80000ea10783b */ /* 0x000fea0000004200 */
[C---:B---3--:R-:W-:Y:S06]  /*c930*/  HMMA.16816.F32 R120, R4.reuse, R20, R120 ;  /* 0x000000140478723c */ /* 0x048fec0000001878 */
[----:B------:R-:W-:Y:S01]  /*c940*/  HMMA.16816.F32 R124, R4, R22, R124 ;  /* 0x00000016047c723c */ /* 0x000fe2000000187c */
[----:B-1----:R-:W-:-:S04]  /*c950*/  FFMA.FTZ R0, R212, UR10, -R3 ;  /* 0x0000000ad4007c23 */ /* 0x002fc80008010803 */
[----:B------:R1:W-:Y:S01]  /*c960*/  MUFU.EX2 R75, R0 ;  /* 0x00000000004b7308 */ /* 0x0003e20000000800 */
[C---:B--2---:R-:W-:Y:S06]  /*c970*/  HMMA.16816.F32 R88, R4.reuse, R12, R88 ;  /* 0x0000000c0458723c */ /* 0x044fec0000001858 */
[----:B------:R-:W-:Y:S06]  /*c980*/  HMMA.16816.F32 R92, R4, R14, R92 ;  /* 0x0000000e045c723c */ /* 0x000fec000000185c */
[----:B------:R-:W-:Y:S01]  /*c990*/  HMMA.16816.F32 R84, R8, R12, R84 ;  /* 0x0000000c0854723c */ /* 0x000fe20000001854 */
[----:B-1----:R-:W-:-:S05]  /*c9a0*/  FFMA.FTZ R0, R143, UR10, -R3 ;  /* 0x0000000a8f007c23 */ /* 0x002fca0008010803 */
[C---:B------:R-:W-:Y:S01]  /*c9b0*/  HMMA.16816.F32 R96, R8.reuse, R14, R96 ;  /* 0x0000000e0860723c */ /* 0x040fe20000001860 */
[----:B------:R-:W1:Y:S01]  /*c9c0*/  LDSM.16.MT88.4 R12, [R233+0xc800] ;  /* 0x00c80000e90c783b */ /* 0x000e620000004200 */
[----:B------:R2:W-:Y:S04]  /*c9d0*/  MUFU.EX2 R178, R0 ;  /* 0x0000000000b27308 */ /* 0x0005e80000000800 */
[C---:B------:R-:W-:Y:S06]  /*c9e0*/  HMMA.16816.F32 R116, R8.reuse, R20, R116 ;  /* 0x000000140874723c */ /* 0x040fec0000001874 */
[----:B------:R-:W-:Y:S01]  /*c9f0*/  HMMA.16816.F32 R128, R8, R22, R128 ;  /* 0x000000160880723c */ /* 0x000fe20000001880 */
[----:B------:R-:W3:Y:S01]  /*ca00*/  LDSM.16.MT88.4 R20, [R234+0xe800] ;  /* 0x00e80000ea14783b */ /* 0x000ee20000004200 */
[----:B--2---:R-:W-:-:S05]  /*ca10*/  FFMA.FTZ R0, R140, UR10, -R3 ;  /* 0x0000000a8c007c23 */ /* 0x004fca0008010803 */
[----:B------:R-:W-:Y:S01]  /*ca20*/  F2FP.F16.F32.PACK_AB R10, R183, R68 ;  /* 0x00000044b70a723e */ /* 0x000fe200000000ff */
[----:B------:R2:W4:Y:S02]  /*ca30*/  MUFU.EX2 R182, R0 ;  /* 0x0000000000b67308 */ /* 0x0005240000000800 */
[----:B--2---:R-:W-:Y:S01]  /*ca40*/  FFMA.FTZ R0, R217, UR10, -R24 ;  /* 0x0000000ad9007c23 */ /* 0x004fe20008010818 */
[----:B----4-:R-:W-:Y:S02]  /*ca50*/  F2FP.F16.F32.PACK_AB R11, R182, R178 ;  /* 0x000000b2b60b723e */ /* 0x010fe400000000ff */
[----:B------:R-:W-:-:S03]  /*ca60*/  MOV R217, R134 ;  /* 0x0000008600d97202 */ /* 0x000fc60000000f00 */
[----:B------:R2:W-:Y:S02]  /*ca70*/  MUFU.EX2 R168, R0 ;  /* 0x0000000000a87308 */ /* 0x0005e40000000800 */
[----:B--2---:R-:W-:Y:S01]  /*ca80*/  FFMA.FTZ R0, R213, UR10, -R24 ;  /* 0x0000000ad5007c23 */ /* 0x004fe20008010818 */
[----:B------:R-:W-:Y:S02]  /*ca90*/  MOV R213, R75 ;  /* 0x0000004b00d57202 */ /* 0x000fe40000000f00 */
[----:B------:R-:W-:-:S03]  /*caa0*/  MOV R75, R70 ;  /* 0x00000046004b7202 */ /* 0x000fc60000000f00 */
[----:B------:R2:W-:Y:S01]  /*cab0*/  MUFU.EX2 R212, R0 ;  /* 0x0000000000d47308 */ /* 0x0005e20000000800 */
[----:B------:R-:W-:Y:S02]  /*cac0*/  MOV R70, R181 ;  /* 0x000000b500467202 */ /* 0x000fe40000000f00 */
[----:B------:R-:W-:Y:S02]  /*cad0*/  F2FP.F16.F32.PACK_AB R9, R213, R169 ;  /* 0x000000a9d509723e */ /* 0x000fe400000000ff */
[----:B------:R-:W-:Y:S01]  /*cae0*/  MOV R214, R70 ;  /* 0x0000004600d67202 */ /* 0x000fe20000000f00 */
[----:B--2---:R-:W-:-:S04]  /*caf0*/  FFMA.FTZ R0, R209, UR10, -R24 ;  /* 0x0000000ad1007c23 */ /* 0x004fc80008010818 */
[----:B------:R2:W-:Y:S02]  /*cb00*/  MUFU.EX2 R177, R0 ;  /* 0x0000000000b17308 */ /* 0x0005e40000000800 */
[----:B--2---:R-:W-:-:S06]  /*cb10*/  FFMA.FTZ R0, R141, UR10, -R24 ;  /* 0x0000000a8d007c23 */ /* 0x004fcc0008010818 */
[----:B------:R2:W4:Y:S02]  /*cb20*/  MUFU.EX2 R181, R0 ;  /* 0x0000000000b57308 */ /* 0x0005240000000800 */
[----:B--2---:R-:W-:Y:S01]  /*cb30*/  FFMA.FTZ R0, R218, UR10, -R28 ;  /* 0x0000000ada007c23 */ /* 0x004fe2000801081c */
[----:B----4-:R-:W-:Y:S02]  /*cb40*/  F2FP.F16.F32.PACK_AB R6, R181, R177 ;  /* 0x000000b1b506723e */ /* 0x010fe400000000ff */
[----:B------:R-:W-:-:S03]  /*cb50*/  MOV R218, R133 ;  /* 0x0000008500da7202 */ /* 0x000fc60000000f00 */
[----:B------:R2:W-:Y:S02]  /*cb60*/  MUFU.EX2 R209, R0 ;  /* 0x0000000000d17308 */ /* 0x0005e40000000800 */
[----:B--2---:R-:W-:Y:S01]  /*cb70*/  FFMA.FTZ R0, R216, UR10, -R28 ;  /* 0x0000000ad8007c23 */ /* 0x004fe2000801081c */
[----:B------:R-:W-:-:S05]  /*cb80*/  MOV R216, R180 ;  /* 0x000000b400d87202 */ /* 0x000fca0000000f00 */
[----:B------:R2:W4:Y:S02]  /*cb90*/  MUFU.EX2 R4, R0 ;  /* 0x0000000000047308 */ /* 0x0005240000000800 */
[----:B--2---:R-:W-:Y:S01]  /*cba0*/  FFMA.FTZ R0, R211, UR10, -R28 ;  /* 0x0000000ad3007c23 */ /* 0x004fe2000801081c */
[----:B------:R-:W-:-:S05]  /*cbb0*/  MOV R211, R176 ;  /* 0x000000b000d37202 */ /* 0x000fca0000000f00 */
[----:B------:R2:W-:Y:S01]  /*cbc0*/  MUFU.EX2 R176, R0 ;  /* 0x0000000000b07308 */ /* 0x0005e20000000800 */
[----:B------:R-:W-:-:S07]  /*cbd0*/  F2FP.F16.F32.PACK_AB R8, R211, R170 ;  /* 0x000000aad308723e */ /* 0x000fce00000000ff */
[C---:B-1----:R-:W-:Y:S06]  /*cbe0*/  HMMA.16816.F32 R148, R8.reuse, R12, R148 ;  /* 0x0000000c0894723c */ /* 0x042fec0000001894 */
[C---:B------:R-:W-:Y:S01]  /*cbf0*/  HMMA.16816.F32 R52, R8.reuse, R14, R52 ;  /* 0x0000000e0834723c */ /* 0x040fe20000001834 */
[----:B--2---:R-:W-:Y:S01]  /*cc00*/  FFMA.FTZ R0, R208, UR10, -R28 ;  /* 0x0000000ad0007c23 */ /* 0x004fe2000801081c */
[----:B----4-:R-:W-:Y:S02]  /*cc10*/  MOV R208, R4 ;  /* 0x0000000400d07202 */ /* 0x010fe40000000f00 */
[----:B------:R-:W-:Y:S01]  /*cc20*/  F2FP.F16.F32.PACK_AB R4, R212, R168 ;  /* 0x000000a8d404723e */ /* 0x000fe200000000ff */
[----:B------:R-:W1:Y:S01]  /*cc30*/  MUFU.EX2 R180, R0 ;  /* 0x0000000000b47308 */ /* 0x000e620000000800 */
[----:B------:R-:W-:Y:S01]  /*cc40*/  F2FP.F16.F32.PACK_AB R5, R208, R209 ;  /* 0x000000d1d005723e */ /* 0x000fe200000000ff */
[C---:B------:R-:W-:Y:S06]  /*cc50*/  HMMA.16816.F32 R76, R8.reuse, R16, R160 ;  /* 0x00000010084c723c */ /* 0x040fec00000018a0 */
[----:B------:R-:W-:Y:S01]  /*cc60*/  HMMA.16816.F32 R60, R8, R18, R60 ;  /* 0x00000012083c723c */ /* 0x000fe2000000183c */
[----:B------:R-:W-:-:S02]  /*cc70*/  MOV R162, R75 ;  /* 0x0000004b00a27202 */ /* 0x000fc40000000f00 */
[----:B------:R-:W-:Y:S02]  /*cc80*/  MOV R163, R68 ;  /* 0x0000004400a37202 */ /* 0x000fe40000000f00 */
[----:B------:R-:W-:Y:S01]  /*cc90*/  MOV R161, R71 ;  /* 0x0000004700a17202 */ /* 0x000fe20000000f00 */
[C---:B---3--:R-:W-:Y:S01]  /*cca0*/  HMMA.16816.F32 R84, R8.reuse, R20, R84 ;  /* 0x000000140854723c */ /* 0x048fe20000001854 */
[----:B------:R-:W-:Y:S02]  /*ccb0*/  MOV R160, R162 ;  /* 0x000000a200a07202 */ /* 0x000fe40000000f00 */
[----:B-1----:R-:W-:Y:S02]  /*ccc0*/  F2FP.F16.F32.PACK_AB R7, R180, R176 ;  /* 0x000000b0b407723e */ /* 0x002fe400000000ff */
[----:B------:R-:W-:Y:S01]  /*ccd0*/  MOV R0, R135 ;  /* 0x0000008700007202 */ /* 0x000fe20000000f00 */
[----:B------:R-:W-:Y:S04]  /*cce0*/  HMMA.16816.F32 R96, R8, R22, R96 ;  /* 0x000000160860723c */ /* 0x000fe80000001860 */
[----:B------:R-:W-:-:S02]  /*ccf0*/  FFMA.FTZ R0, R0, UR10, -R2 ;  /* 0x0000000a00007c23 */ /* 0x000fc40008010802 */
        /* <DEDUP_REMOVED lines=8> */
[----:B------:R-:W-:Y:S01]  /*cd80*/  MOV R162, R216 ;  /* 0x000000d800a27202 */ /* 0x000fe20000000f00 */
[----:B------:R-:W-:Y:S04]  /*cd90*/  LDSM.16.MT88.4 R20, [R233+0xd000] ;  /* 0x00d00000e914783b */ /* 0x000fe80000004200 */
        /* <DEDUP_REMOVED lines=13> */
[----:B------:R-:W-:Y:S01]  /*ce70*/  HMMA.16816.F32 R80, R8, R14, R80 ;  /* 0x0000000e0850723c */ /* 0x000fe20000001850 */
[----:B------:R-:W1:Y:S05]  /*ce80*/  LDSM.16.MT88.4 R12, [R235+0xe800] ;  /* 0x00e80000eb0c783b */ /* 0x000e6a0000004200 */
[C---:B--2---:R-:W-:Y:S06]  /*ce90*/  HMMA.16816.F32 R104, R4.reuse, R16, R104 ;  /* 0x000000100468723c */ /* 0x044fec0000001868 */
[----:B------:R-:W-:Y:S06]  /*cea0*/  HMMA.16816.F32 R108, R4, R18, R108 ;  /* 0x00000012046c723c */ /* 0x000fec000000186c */
[C---:B------:R-:W-:Y:S06]  /*ceb0*/  HMMA.16816.F32 R100, R8.reuse, R16, R100 ;  /* 0x000000100864723c */ /* 0x040fec0000001864 */
[----:B------:R-:W-:Y:S01]  /*cec0*/  HMMA.16816.F32 R112, R8, R18, R112 ;  /* 0x000000120870723c */ /* 0x000fe20000001870 */
[----:B------:R-:W2:Y:S05]  /*ced0*/  LDSM.16.MT88.4 R16, [R234+0xd000] ;  /* 0x00d00000ea10783b */ /* 0x000eaa0000004200 */
[C---:B-1----:R-:W-:Y:S06]  /*cee0*/  HMMA.16816.F32 R120, R4.reuse, R12, R120 ;  /* 0x0000000c0478723c */ /* 0x042fec0000001878 */
[----:B------:R-:W-:Y:S01]  /*cef0*/  HMMA.16816.F32 R124, R4, R14, R124 ;  /* 0x0000000e047c723c */ /* 0x000fe2000000187c */
[----:B------:R1:W-:Y:S05]  /*cf00*/  MUFU.EX2 R4, R0 ;  /* 0x0000000000047308 */ /* 0x0003ea0000000800 */
[C---:B------:R-:W-:Y:S06]  /*cf10*/  HMMA.16816.F32 R116, R8.reuse, R12, R116 ;  /* 0x0000000c0874723c */ /* 0x040fec0000001874 */
[----:B------:R-:W-:Y:S01]  /*cf20*/  HMMA.16816.F32 R128, R8, R14, R128 ;  /* 0x0000000e0880723c */ /* 0x000fe20000001880 */
[----:B------:R-:W3:Y:S01]  /*cf30*/  LDSM.16.MT88.4 R12, [R236+0xd000] ;  /* 0x00d00000ec0c783b */ /* 0x000ee20000004200 */
[----:B-1----:R-:W-:-:S04]  /*cf40*/  FFMA.FTZ R0, R248, UR10, -R2 ;  /* 0x0000000af8007c23 */ /* 0x002fc80008010802 */
[----:B------:R1:W-:Y:S02]  /*cf50*/  MUFU.EX2 R5, R0 ;  /* 0x0000000000057308 */ /* 0x0003e40000000800 */
[----:B-1----:R-:W-:-:S06]  /*cf60*/  FFMA.FTZ R0, R227, UR10, -R2 ;  /* 0x0000000ae3007c23 */ /* 0x002fcc0008010802 */
[----:B------:R1:W-:Y:S02]  /*cf70*/  MUFU.EX2 R6, R0 ;  /* 0x0000000000067308 */ /* 0x0003e40000000800 */
[----:B-1----:R-:W-:-:S06]  /*cf80*/  FFMA.FTZ R0, R49, UR10, -R2 ;  /* 0x0000000a31007c23 */ /* 0x002fcc0008010802 */
[----:B------:R1:W4:Y:S02]  /*cf90*/  MUFU.EX2 R7, R0 ;  /* 0x0000000000077308 */ /* 0x0003240000000800 */
[--C-:B-1----:R-:W-:Y:S02]  /*cfa0*/  FFMA.FTZ R0, R161, UR10, -R3.reuse ;  /* 0x0000000aa1007c23 */ /* 0x102fe40008010803 */
[----:B------:R-:W2:Y:S04]  /*cfb0*/  LDL.LU R161, [R1+0x20] ;  /* 0x0000200001a17983 */ /* 0x000ea80000300800 */
[----:B------:R1:W-:Y:S02]  /*cfc0*/  MUFU.EX2 R227, R0 ;  /* 0x0000000000e37308 */ /* 0x0003e40000000800 */
[----:B-1----:R-:W-:-:S06]  /*cfd0*/  FFMA.FTZ R0, R249, UR10, -R3 ;  /* 0x0000000af9007c23 */ /* 0x002fcc0008010803 */
[----:B------:R1:W3:Y:S02]  /*cfe0*/  MUFU.EX2 R248, R0 ;  /* 0x0000000000f87308 */ /* 0x0002e40000000800 */
[----:B-1----:R-:W-:-:S06]  /*cff0*/  FFMA.FTZ R0, R228, UR10, -R3 ;  /* 0x0000000ae4007c23 */ /* 0x002fcc0008010803 */
[----:B------:R1:W-:Y:S02]  /*d000*/  MUFU.EX2 R228, R0 ;  /* 0x0000000000e47308 */ /* 0x0003e40000000800 */
[----:B-1----:R-:W-:-:S06]  /*d010*/  FFMA.FTZ R0, R220, UR10, -R3 ;  /* 0x0000000adc007c23 */ /* 0x002fcc0008010803 */
[----:B------:R1:W3:Y:S02]  /*d020*/  MUFU.EX2 R249, R0 ;  /* 0x0000000000f97308 */ /* 0x0002e40000000800 */
[----:B-1----:R-:W-:-:S06]  /*d030*/  FFMA.FTZ R0, R218, UR10, -R24 ;  /* 0x0000000ada007c23 */ /* 0x002fcc0008010818 */
[----:B------:R1:W-:Y:S02]  /*d040*/  MUFU.EX2 R216, R0 ;  /* 0x0000000000d87308 */ /* 0x0003e40000000800 */
[----:B-1----:R-:W-:-:S06]  /*d050*/  FFMA.FTZ R0, R217, UR10, -R24 ;  /* 0x0000000ad9007c23 */ /* 0x002fcc0008010818 */
[----:B------:R1:W-:Y:S02]  /*d060*/  MUFU.EX2 R217, R0 ;  /* 0x0000000000d97308 */ /* 0x0003e40000000800 */
[----:B-1----:R-:W-:Y:S01]  /*d070*/  FFMA.FTZ R0, R230, UR10, -R24 ;  /* 0x0000000ae6007c23 */ /* 0x002fe20008010818 */
[--C-:B------:R-:W-:Y:S01]  /*d080*/  FFMA.FTZ R47, R221, UR10, -R2.reuse ;  /* 0x0000000add2f7c23 */ /* 0x100fe20008010802 */
[--C-:B------:R-:W-:Y:S01]  /*d090*/  FFMA.FTZ R46, R219, UR10, -R2.reuse ;  /* 0x0000000adb2e7c23 */ /* 0x100fe20008010802 */
[----:B------:R-:W-:-:S03]  /*d0a0*/  FFMA.FTZ R45, R50, UR10, -R2 ;  /* 0x0000000a322d7c23 */ /* 0x000fc60008010802 */
[----:B------:R1:W-:Y:S01]  /*d0b0*/  MUFU.EX2 R218, R0 ;  /* 0x0000000000da7308 */ /* 0x0003e20000000800 */
[----:B------:R-:W-:Y:S01]  /*d0c0*/  FFMA.FTZ R44, R27, UR10, -R2 ;  /* 0x0000000a1b2c7c23 */ /* 0x000fe20008010802 */
[----:B--2---:R-:W-:Y:S01]  /*d0d0*/  FFMA.FTZ R49, R161, R25, R237 ;  /* 0x00000019a1317223 */ /* 0x004fe200000100ed */
[----:B-1----:R-:W-:Y:S01]  /*d0e0*/  FFMA.FTZ R0, R223, UR10, -R24 ;  /* 0x0000000adf007c23 */ /* 0x002fe20008010818 */
[----:B------:R1:W5:Y:S01]  /*d0f0*/  LDL.LU R237, [R1+0x94] ;  /* 0x0000940001ed7983 */ /* 0x0003620000300800 */
[----:B------:R-:W-:-:S03]  /*d100*/  MOV R161, R163 ;  /* 0x000000a300a17202 */ /* 0x000fc60000000f00 */
[----:B------:R2:W1:Y:S01]  /*d110*/  MUFU.EX2 R220, R0 ;  /* 0x0000000000dc7308 */ /* 0x0004620000000800 */
[----:B------:R-:W3:Y:S01]  /*d120*/  LDL.LU R167, [R1+0x24] ;  /* 0x0000240001a77983 */ /* 0x000ee20000300800 */
[----:B------:R-:W-:Y:S01]  /*d130*/  MOV R163, R214 ;  /* 0x000000d600a37202 */ /* 0x000fe20000000f00 */
[--C-:B------:R-:W-:Y:S01]  /*d140*/  FFMA.FTZ R2, R231, UR10, -R28.reuse ;  /* 0x0000000ae7027c23 */ /* 0x100fe2000801081c */
[----:B------:R-:W-:Y:S01]  /*d150*/  FFMA.FTZ R40, R48, UR10, -R3 ;  /* 0x0000000a30287c23 */ /* 0x000fe20008010803 */
[----:B------:R-:W-:Y:S02]  /*d160*/  MOV R166, R213 ;  /* 0x000000d500a67202 */ /* 0x000fe40000000f00 */
[----:B----4-:R-:W-:Y:S02]  /*d170*/  MOV R230, R7 ;  /* 0x0000000700e67202 */ /* 0x010fe40000000f00 */
[----:B------:R-:W-:Y:S01]  /*d180*/  MOV R223, R6 ;  /* 0x0000000600df7202 */ /* 0x000fe20000000f00 */
[----:B--2---:R-:W-:Y:S01]  /*d190*/  FFMA.FTZ R0, R160, UR10, -R28 ;  /* 0x0000000aa0007c23 */ /* 0x004fe2000801081c */
[----:B------:R-:W-:-:S02]  /*d1a0*/  MOV R160, R162 ;  /* 0x000000a200a07202 */ /* 0x000fc40000000f00 */
[----:B------:R-:W-:Y:S02]  /*d1b0*/  MOV R162, R215 ;  /* 0x000000d700a27202 */ /* 0x000fe40000000f00 */
[----:B------:R2:W-:Y:S08]  /*d1c0*/  MUFU.EX2 R215, R0 ;  /* 0x0000000000d77308 */ /* 0x0005f00000000800 */
[----:B------:R-:W-:Y:S01]  /*d1d0*/  MUFU.EX2 R213, R2 ;  /* 0x0000000200d57308 */ /* 0x000fe20000000800 */
[----:B--2---:R-:W-:Y:S01]  /*d1e0*/  FFMA.FTZ R0, R232, UR10, -R28 ;  /* 0x0000000ae8007c23 */ /* 0x004fe2000801081c */
[----:B------:R-:W-:-:S02]  /*d1f0*/  MOV R221, R5 ;  /* 0x0000000500dd7202 */ /* 0x000fc40000000f00 */
[----:B------:R-:W-:-:S04]  /*d200*/  MOV R165, R211 ;  /* 0x000000d300a57202 */ /* 0x000fc80000000f00 */
[----:B------:R2:W4:Y:S01]  /*d210*/  MUFU.EX2 R214, R0 ;  /* 0x0000000000d67308 */ /* 0x0005220000000800 */
[----:B------:R-:W-:Y:S01]  /*d220*/  MOV R219, R4 ;  /* 0x0000000400db7202 */ /* 0x000fe20000000f00 */
[----:B------:R-:W-:Y:S01]  /*d230*/  FFMA.FTZ R43, R225, UR10, -R3 ;  /* 0x0000000ae12b7c23 */ /* 0x000fe20008010803 */
[----:B---3--:R-:W-:Y:S02]  /*d240*/  F2FP.F16.F32.PACK_AB R9, R248, R227 ;  /* 0x000000e3f809723e */ /* 0x008fe400000000ff */
[----:B------:R-:W-:Y:S02]  /*d250*/  F2FP.F16.F32.PACK_AB R10, R230, R223 ;  /* 0x000000dfe60a723e */ /* 0x000fe400000000ff */
[----:B------:R-:W-:Y:S02]  /*d260*/  F2FP.F16.F32.PACK_AB R11, R249, R228 ;  /* 0x000000e4f90b723e */ /* 0x000fe400000000ff */
[----:B-1----:R-:W-:Y:S02]  /*d270*/  F2FP.F16.F32.PACK_AB R6, R220, R218 ;  /* 0x000000dadc06723e */ /* 0x002fe400000000ff */
[----:B------:R-:W-:-:S02]  /*d280*/  MOV R185, R160 ;  /* 0x000000a000b97202 */ /* 0x000fc40000000f00 */
[----:B------:R-:W-:Y:S02]  /*d290*/  MOV R186, R161 ;  /* 0x000000a100ba7202 */ /* 0x000fe40000000f00 */
[----:B------:R-:W-:Y:S02]  /*d2a0*/  MOV R187, R162 ;  /* 0x000000a200bb7202 */ /* 0x000fe40000000f00 */
[----:B------:R-:W-:Y:S01]  /*d2b0*/  MOV R164, R163 ;  /* 0x000000a300a47202 */ /* 0x000fe20000000f00 */
[----:B--2---:R-:W-:Y:S01]  /*d2c0*/  FFMA.FTZ R0, R250, UR10, -R28 ;  /* 0x0000000afa007c23 */ /* 0x004fe2000801081c */
[----:B------:R-:W-:Y:S01]  /*d2d0*/  F2FP.F16.F32.PACK_AB R8, R221, R219 ;  /* 0x000000dbdd08723e */ /* 0x000fe200000000ff */
[--C-:B------:R-:W-:Y:S01]  /*d2e0*/  FFMA.FTZ R42, R222, UR10, -R3.reuse ;  /* 0x0000000ade2a7c23 */ /* 0x100fe20008010803 */
[----:B------:R-:W-:Y:S01]  /*d2f0*/  F2FP.F16.F32.PACK_AB R4, R217, R216 ;  /* 0x000000d8d904723e */ /* 0x000fe200000000ff */
[----:B------:R-:W-:Y:S01]  /*d300*/  FFMA.FTZ R41, R51, UR10, -R3 ;  /* 0x0000000a33297c23 */ /* 0x000fe20008010803 */
[----:B----4-:R-:W-:Y:S01]  /*d310*/  F2FP.F16.F32.PACK_AB R5, R214, R215 ;  /* 0x000000d7d605723e */ /* 0x010fe200000000ff */
[--C-:B------:R-:W-:Y:S01]  /*d320*/  FFMA.FTZ R2, R226, UR10, -R24.reuse ;  /* 0x0000000ae2027c23 */ /* 0x100fe20008010818 */
[----:B------:R-:W-:Y:S01]  /*d330*/  MOV R211, R31 ;  /* 0x0000001f00d37202 */ /* 0x000fe20000000f00 */
[C---:B------:R-:W-:Y:S01]  /*d340*/  HMMA.16816.F32 R160, R8.reuse, R16, R76 ;  /* 0x0000001008a0723c */ /* 0x040fe2000000184c */
[----:B------:R-:W-:Y:S01]  /*d350*/  MOV R50, R186 ;  /* 0x000000ba00327202 */ /* 0x000fe20000000f00 */
[--C-:B------:R-:W-:Y:S01]  /*d360*/  FFMA.FTZ R31, R251, UR10, -R24.reuse ;  /* 0x0000000afb1f7c23 */ /* 0x100fe20008010818 */
[----:B------:R-:W-:Y:S01]  /*d370*/  MOV R186, R165 ;  /* 0x000000a500ba7202 */ /* 0x000fe20000000f00 */
[----:B------:R-:W-:Y:S01]  /*d380*/  FFMA.FTZ R3, R229, UR10, -R24 ;  /* 0x0000000ae5037c23 */ /* 0x000fe20008010818 */
[----:B------:R-:W-:Y:S01]  /*d390*/  MOV R226, R210 ;  /* 0x000000d200e27202 */ /* 0x000fe20000000f00 */
[----:B------:R-:W-:Y:S01]  /*d3a0*/  HMMA.16816.F32 R148, R8, R20, R148 ;  /* 0x000000140894723c */ /* 0x000fe20000001894 */
[----:B------:R-:W-:Y:S01]  /*d3b0*/  MOV R79, R185 ;  /* 0x000000b9004f7202 */ /* 0x000fe20000000f00 */
[----:B------:R1:W5:Y:S01]  /*d3c0*/  LDL.LU R232, [R1+0x90] ;  /* 0x0000900001e87983 */ /* 0x0003620000300800 */
[----:B------:R-:W-:-:S02]  /*d3d0*/  MOV R76, R187 ;  /* 0x000000bb004c7202 */ /* 0x000fc40000000f00 */
[----:B------:R-:W-:Y:S01]  /*d3e0*/  MOV R77, R164 ;  /* 0x000000a4004d7202 */ /* 0x000fe20000000f00 */
[----:B------:R-:W-:Y:S01]  /*d3f0*/  HMMA.16816.F32 R52, R8, R22, R52 ;  /* 0x000000160834723c */ /* 0x000fe20000001834 */
[----:B------:R-:W-:Y:S02]  /*d400*/  MOV R185, R166 ;  /* 0x000000a600b97202 */ /* 0x000fe40000000f00 */
[----:B------:R-:W-:Y:S02]  /*d410*/  MOV R78, R208 ;  /* 0x000000d0004e7202 */ /* 0x000fe40000000f00 */
[----:B------:R-:W-:Y:S02]  /*d420*/  MOV R187, R209 ;  /* 0x000000d100bb7202 */ /* 0x000fe40000000f00 */
[----:B------:R-:W-:Y:S02]  /*d430*/  MOV R225, R180 ;  /* 0x000000b400e17202 */ /* 0x000fe40000000f00 */
[----:B------:R-:W-:-:S02]  /*d440*/  MOV R222, R181 ;  /* 0x000000b500de7202 */ /* 0x000fc40000000f00 */
[----:B------:R-:W-:Y:S02]  /*d450*/  MOV R250, R182 ;  /* 0x000000b600fa7202 */ /* 0x000fe40000000f00 */
[----:B------:R-:W-:Y:S02]  /*d460*/  MOV R231, R183 ;  /* 0x000000b700e77202 */ /* 0x000fe40000000f00 */
[----:B------:R-:W-:Y:S02]  /*d470*/  MOV R251, R176 ;  /* 0x000000b000fb7202 */ /* 0x000fe40000000f00 */
[----:B------:R-:W-:Y:S02]  /*d480*/  MOV R229, R177 ;  /* 0x000000b100e57202 */ /* 0x000fe40000000f00 */
[----:B------:R-:W-:Y:S01]  /*d490*/  MOV R51, R178 ;  /* 0x000000b200337202 */ /* 0x000fe20000000f00 */
[----:B------:R-:W-:Y:S01]  /*d4a0*/  FFMA.FTZ R48, R167, R26, R35 ;  /* 0x0000001aa7307223 */ /* 0x000fe20000010023 */
[----:B------:R-:W-:Y:S01]  /*d4b0*/  MOV R167, R212 ;  /* 0x000000d400a77202 */ /* 0x000fe20000000f00 */
[----:B------:R1:W5:Y:S01]  /*d4c0*/  LDL.LU R35, [R1+0x8c] ;  /* 0x00008c0001237983 */ /* 0x0003620000300800 */
[----:B------:R-:W2:Y:S02]  /*d4d0*/  MUFU.EX2 R212, R0 ;  /* 0x0000000000d47308 */ /* 0x000ea40000000800 */
[----:B------:R-:W-:-:S02]  /*d4e0*/  MOV R184, R167 ;  /* 0x000000a700b87202 */ /* 0x000fc40000000f00 */
[----:B--2---:R-:W-:Y:S01]  /*d4f0*/  F2FP.F16.F32.PACK_AB R7, R213, R212 ;  /* 0x000000d4d507723e */ /* 0x004fe200000000ff */
[----:B------:R-:W-:Y:S01]  /*d500*/  FFMA.FTZ R0, R224, UR10, -R24 ;  /* 0x0000000ae0007c23 */ /* 0x000fe20008010818 */
[----:B------:R-:W-:Y:S01]  /*d510*/  MOV R224, R211 ;  /* 0x000000d300e07202 */ /* 0x000fe20000000f00 */
[----:B------:R-:W-:Y:S01]  /*d520*/  LDSM.16.MT88.4 R24, [R235+0xd000] ;  /* 0x00d00000eb18783b */ /* 0x000fe20000004200 */
[----:B------:R-:W-:Y:S06]  /*d530*/  HMMA.16816.F32 R208, R8, R18, R60 ;  /* 0x0000001208d0723c */ /* 0x000fec000000183c */
[C---:B------:R-:W-:Y:S06]  /*d540*/  HMMA.16816.F32 R144, R4.reuse, R20, R144 ;  /* 0x000000140490723c */ /* 0x040fec0000001890 */
[C---:B------:R-:W-:Y:S01]  /*d550*/  HMMA.16816.F32 R156, R4.reuse, R22, R156 ;  /* 0x00000016049c723c */ /* 0x040fe2000000189c */
[----:B------:R-:W2:Y:S05]  /*d560*/  LDSM.16.MT88.4 R20, [R233+0xf000] ;  /* 0x00f00000e914783b */ /* 0x000eaa0000004200 */
[C---:B------:R-:W-:Y:S06]  /*d570*/  HMMA.16816.F32 R164, R4.reuse, R16, R68 ;  /* 0x0000001004a4723c */ /* 0x040fec0000001844 */
[----:B------:R-:W-:Y:S01]  /*d580*/  HMMA.16816.F32 R64, R4, R18, R64 ;  /* 0x000000120440723c */ /* 0x000fe20000001840 */
[----:B------:R-:W-:Y:S01]  /*d590*/  MOV R71, R179 ;  /* 0x000000b300477202 */ /* 0x000fe20000000f00 */
[----:B------:R-:W3:Y:S04]  /*d5a0*/  LDSM.16.MT88.4 R16, [R234+0xf000] ;  /* 0x00f00000ea10783b */ /* 0x000ee80000004200 */
[-C--:B------:R-:W-:Y:S06]  /*d5b0*/  HMMA.16816.F32 R176, R8, R12.reuse, R56 ;  /* 0x0000000c08b0723c */ /* 0x080fec0000001838 */
[C---:B------:R-:W-:Y:S01]  /*d5c0*/  HMMA.16816.F32 R180, R4.reuse, R12, R36 ;  /* 0x0000000c04b4723c */ /* 0x040fe20000001824 */
[----:B------:R-:W-:Y:S05]  /*d5d0*/  LDSM.16.MT88.4 R36, [R235+0xf000] ;  /* 0x00f00000eb24783b */ /* 0x000fea0000004200 */
[-C--:B------:R-:W-:Y:S06]  /*d5e0*/  HMMA.16816.F32 R188, R4, R14.reuse, R188 ;  /* 0x0000000e04bc723c */ /* 0x080fec00000018bc */
[----:B------:R-:W-:Y:S01]  /*d5f0*/  HMMA.16816.F32 R60, R8, R14, R72 ;  /* 0x0000000e083c723c */ /* 0x000fe20000001848 */
[----:B------:R-:W4:Y:S01]  /*d600*/  LDSM.16.MT88.4 R12, [R236+0xf000] ;  /* 0x00f00000ec0c783b */ /* 0x000f220000004200 */
[----:B------:R-:W-:-:S02]  /*d610*/  MOV R69, R76 ;  /* 0x0000004c00457202 */ /* 0x000fc40000000f00 */
[----:B------:R-:W-:Y:S02]  /*d620*/  MOV R70, R77 ;  /* 0x0000004d00467202 */ /* 0x000fe40000000f00 */
[C---:B--2---:R-:W-:Y:S07]  /*d630*/  HMMA.16816.F32 R72, R4.reuse, R20, R136 ;  /* 0x000000140448723c */ /* 0x044fee0000001888 */
[----:B------:R-:W-:Y:S01]  /*d640*/  MOV R137, R71 ;  /* 0x0000004700897202 */ /* 0x000fe20000000f00 */
[----:B------:R-:W-:Y:S01]  /*d650*/  HMMA.16816.F32 R196, R4, R24, R196 ;  /* 0x0000001804c4723c */ /* 0x000fe200000018c4 */
[----:B------:R-:W-:-:S02]  /*d660*/  MOV R71, R78 ;  /* 0x0000004e00477202 */ /* 0x000fc40000000f00 */
[----:B------:R-:W-:-:S03]  /*d670*/  MOV R138, R79 ;  /* 0x0000004f008a7202 */ /* 0x000fc60000000f00 */
[C---:B------:R-:W-:Y:S06]  /*d680*/  HMMA.16816.F32 R204, R4.reuse, R26, R204 ;  /* 0x0000001a04cc723c */ /* 0x040fec00000018cc */
[C---:B------:R-:W-:Y:S06]  /*d690*/  HMMA.16816.F32 R76, R4.reuse, R22, R132 ;  /* 0x00000016044c723c */ /* 0x040fec0000001884 */
[C---:B---3--:R-:W-:Y:S06]  /*d6a0*/  HMMA.16816.F32 R88, R4.reuse, R16, R88 ;  /* 0x000000100458723c */ /* 0x048fec0000001858 */
[C---:B------:R-:W-:Y:S06]  /*d6b0*/  HMMA.16816.F32 R92, R4.reuse, R18, R92 ;  /* 0x00000012045c723c */ /* 0x040fec000000185c */
[C---:B----4-:R-:W-:Y:S06]  /*d6c0*/  HMMA.16816.F32 R104, R4.reuse, R12, R104 ;  /* 0x0000000c0468723c */ /* 0x050fec0000001868 */
[C---:B------:R-:W-:Y:S06]  /*d6d0*/  HMMA.16816.F32 R108, R4.reuse, R14, R108 ;  /* 0x0000000e046c723c */ /* 0x040fec000000186c */
[C---:B------:R-:W-:Y:S06]  /*d6e0*/  HMMA.16816.F32 R120, R4.reuse, R36, R120 ;  /* 0x000000240478723c */ /* 0x040fec0000001878 */
[----:B------:R-:W-:Y:S01]  /*d6f0*/  HMMA.16816.F32 R56, R4, R38, R124 ;  /* 0x000000260438723c */ /* 0x000fe2000000187c */
[----:B------:R-:W2:Y:S04]  /*d700*/  LDL.LU R6, [R1+0x28] ;  /* 0x0000280001067983 */ /* 0x000ea80000300800 */
[----:B------:R-:W3:Y:S02]  /*d710*/  LDL.LU R7, [R1+0x30] ;  /* 0x0000300001077983 */ /* 0x000ee40000300800 */
[----:B------:R-:W-:Y:S01]  /*d720*/  MOV R124, R224 ;  /* 0x000000e0007c7202 */ /* 0x000fe20000000f00 */
[----:B------:R-:W-:Y:S01]  /*d730*/  MUFU.EX2 R135, R44 ;  /* 0x0000002c00877308 */ /* 0x000fe20000000800 */
[----:B------:R-:W-:-:S02]  /*d740*/  MOV R126, R70 ;  /* 0x00000046007e7202 */ /* 0x000fc40000000f00 */
[----:B------:R-:W-:Y:S02]  /*d750*/  MOV R125, R226 ;  /* 0x000000e2007d7202 */ /* 0x000fe40000000f00 */
[----:B------:R-:W-:-:S03]  /*d760*/  MOV R226, R51 ;  /* 0x0000003300e27202 */ /* 0x000fc60000000f00 */
[----:B------:R4:W-:Y:S01]  /*d770*/  MUFU.EX2 R44, R0 ;  /* 0x00000000002c7308 */ /* 0x0009e20000000800 */
[----:B------:R-:W-:Y:S02]  /*d780*/  MOV R4, R125 ;  /* 0x0000007d00047202 */ /* 0x000fe40000000f00 */
[----:B------:R-:W-:-:S05]  /*d790*/  MOV R127, R69 ;  /* 0x00000045007f7202 */ /* 0x000fca0000000f00 */
[----:B------:R-:W-:Y:S01]  /*d7a0*/  MUFU.EX2 R51, R43 ;  /* 0x0000002b00337308 */ /* 0x000fe20000000800 */
[----:B----4-:R-:W-:-:S07]  /*d7b0*/  FFMA.FTZ R0, R124, UR10, -R28 ;  /* 0x0000000a7c007c23 */ /* 0x010fce000801081c */
[----:B------:R-:W-:Y:S01]  /*d7c0*/  MUFU.EX2 R43, R31 ;  /* 0x0000001f002b7308 */ /* 0x000fe20000000800 */
[----:B------:R-:W-:-:S07]  /*d7d0*/  MOV R124, R137 ;  /* 0x00000089007c7202 */ /* 0x000fce0000000f00 */
[----:B------:R4:W-:Y:S01]  /*d7e0*/  MUFU.EX2 R31, R0 ;  /* 0x00000000001f7308 */ /* 0x0009e20000000800 */
[----:B------:R-:W-:Y:S02]  /*d7f0*/  MOV R5, R127 ;  /* 0x0000007f00057202 */ /* 0x000fe40000000f00 */
[----:B------:R-:W-:-:S05]  /*d800*/  MOV R137, R153 ;  /* 0x0000009900897202 */ /* 0x000fca0000000f00 */
[----:B------:R-:W-:Y:S01]  /*d810*/  MUFU.EX2 R132, R40 ;  /* 0x0000002800847308 */ /* 0x000fe20000000800 */
[----:B----4-:R-:W-:-:S07]  /*d820*/  FFMA.FTZ R0, R126, UR10, -R28 ;  /* 0x0000000a7e007c23 */ /* 0x010fce000801081c */
[----:B------:R4:W-:Y:S08]  /*d830*/  MUFU.EX2 R40, R0 ;  /* 0x0000000000287308 */ /* 0x0009f00000000800 */
[----:B------:R-:W-:Y:S01]  /*d840*/  MUFU.EX2 R134, R47 ;  /* 0x0000002f00867308 */ /* 0x000fe20000000800 */
[----:B----4-:R-:W-:Y:S01]  /*d850*/  FFMA.FTZ R0, R4, UR10, -R28 ;  /* 0x0000000a04007c23 */ /* 0x010fe2000801081c */
[----:B------:R-:W-:-:S06]  /*d860*/  FADD.FTZ R4, R124, R49 ;  /* 0x000000317c047221 */ /* 0x000fcc0000010000 */
[----:B------:R-:W-:Y:S08]  /*d870*/  MUFU.EX2 R136, R46 ;  /* 0x0000002e00887308 */ /* 0x000ff00000000800 */
[----:B------:R-:W-:Y:S08]  /*d880*/  MUFU.EX2 R133, R45 ;  /* 0x0000002d00857308 */ /* 0x000ff00000000800 */
[----:B------:R-:W-:Y:S08]  /*d890*/  MUFU.EX2 R47, R42 ;  /* 0x0000002a002f7308 */ /* 0x000ff00000000800 */
[----:B------:R-:W-:Y:S08]  /*d8a0*/  MUFU.EX2 R46, R2 ;  /* 0x00000002002e7308 */ /* 0x000ff00000000800 */
[----:B------:R4:W1:Y:S08]  /*d8b0*/  MUFU.EX2 R45, R3 ;  /* 0x00000003002d7308 */ /* 0x0008700000000800 */
[----:B------:R-:W-:Y:S01]  /*d8c0*/  MUFU.EX2 R42, R0 ;  /* 0x00000000002a7308 */ /* 0x000fe20000000800 */
[----:B----4-:R-:W-:Y:S01]  /*d8d0*/  FFMA.FTZ R3, R5, UR10, -R28 ;  /* 0x0000000a05037c23 */ /* 0x010fe2000801081c */
[----:B------:R-:W-:Y:S01]  /*d8e0*/  MOV R224, R50 ;  /* 0x0000003200e07202 */ /* 0x000fe20000000f00 */
[----:B------:R-:W-:Y:S05]  /*d8f0*/  HMMA.16816.F32 R116, R8, R36, R116 ;  /* 0x000000240874723c */ /* 0x000fea0000001874 */
[----:B------:R-:W4:Y:S08]  /*d900*/  MUFU.EX2 R50, R41 ;  /* 0x0000002900327308 */ /* 0x000f300000000800 */
[----:B------:R4:W3:Y:S01]  /*d910*/  MUFU.EX2 R41, R3 ;  /* 0x0000000300297308 */ /* 0x0008e20000000800 */
[----:B------:R-:W-:-:S02]  /*d920*/  MOV R126, R154 ;  /* 0x0000009a007e7202 */ /* 0x000fc40000000f00 */
[----:B------:R-:W-:Y:S02]  /*d930*/  MOV R125, R152 ;  /* 0x00000098007d7202 */ /* 0x000fe40000000f00 */
[----:B------:R-:W-:Y:S01]  /*d940*/  MOV R127, R155 ;  /* 0x0000009b007f7202 */ /* 0x000fe20000000f00 */
[----:B------:R-:W-:Y:S01]  /*d950*/  HMMA.16816.F32 R192, R8, R24, R192 ;  /* 0x0000001808c0723c */ /* 0x000fe200000018c0 */
[----:B------:R-:W-:Y:S01]  /*d960*/  MOV R139, R71 ;  /* 0x00000047008b7202 */ /* 0x000fe20000000f00 */
[----:B------:R-:W-:Y:S01]  /*d970*/  LDSM.16.MT88.4 R152, [R233+0xd800] ;  /* 0x00d80000e998783b */ /* 0x000fe20000004200 */
[----:B-1----:R-:W-:-:S03]  /*d980*/  F2FP.F16.F32.PACK_AB R124, R45, R43 ;  /* 0x0000002b2d7c723e */ /* 0x002fc600000000ff */
[C---:B------:R-:W-:Y:S06]  /*d990*/  HMMA.16816.F32 R68, R8.reuse, R20, R140 ;  /* 0x000000140844723c */ /* 0x040fec000000188c */
[----:B------:R-:W-:Y:S01]  /*d9a0*/  HMMA.16816.F32 R84, R8, R16, R84 ;  /* 0x000000100854723c */ /* 0x000fe20000001854 */
[----:B----4-:R-:W-:Y:S01]  /*d9b0*/  FADD.FTZ R3, R125, R48 ;  /* 0x000000307d037221 */ /* 0x010fe20000010000 */
[----:B------:R-:W-:-:S04]  /*d9c0*/  F2FP.F16.F32.PACK_AB R125, R40, R31 ;  /* 0x0000001f287d723e */ /* 0x000fc800000000ff */
[----:B------:R-:W-:Y:S01]  /*d9d0*/  HMMA.16816.F32 R100, R8, R12, R100 ;  /* 0x0000000c0864723c */ /* 0x000fe20000001864 */
[----:B------:R-:W-:-:S05]  /*d9e0*/  FADD.FTZ R28, R138, R3 ;  /* 0x000000038a1c7221 */ /* 0x000fca0000010000 */
[C---:B------:R-:W-:Y:S06]  /*d9f0*/  HMMA.16816.F32 R24, R8.reuse, R26, R200 ;  /* 0x0000001a0818723c */ /* 0x040fec00000018c8 */
[C---:B------:R-:W-:Y:S06]  /*da00*/  HMMA.16816.F32 R20, R8.reuse, R22, R80 ;  /* 0x000000160814723c */ /* 0x040fec0000001850 */
[C---:B------:R-:W-:Y:S06]  /*da10*/  HMMA.16816.F32 R16, R8.reuse, R18, R96 ;  /* 0x000000120810723c */ /* 0x040fec0000001860 */
[C---:B------:R-:W-:Y:S01]  /*da20*/  HMMA.16816.F32 R12, R8.reuse, R14, R112 ;  /* 0x0000000e080c723c */ /* 0x040fe20000001870 */
[----:B------:R-:W-:Y:S01]  /*da30*/  MOV R3, R174 ;  /* 0x000000ae00037202 */ /* 0x000fe20000000f00 */
[----:B------:R-:W-:Y:S04]  /*da40*/  LDSM.16.MT88.4 R200, [R235+0xd800] ;  /* 0x00d80000ebc8783b */ /* 0x000fe80000004200 */
[----:B------:R-:W-:Y:S01]  /*da50*/  HMMA.16816.F32 R8, R8, R38, R128 ;  /* 0x000000260808723c */ /* 0x000fe20000001880 */
[----:B------:R-:W-:Y:S01]  /*da60*/  MOV R36, R173 ;  /* 0x000000ad00247202 */ /* 0x000fe20000000f00 */
[----:B------:R-:W-:Y:S01]  /*da70*/  LDSM.16.MT88.4 R80, [R233+0xf800] ;  /* 0x00f80000e950783b */ /* 0x000fe20000004200 */
[----:B------:R-:W-:-:S02]  /*da80*/  MOV R37, R172 ;  /* 0x000000ac00257202 */ /* 0x000fc40000000f00 */
[----:B------:R-:W-:Y:S01]  /*da90*/  MOV R48, R171 ;  /* 0x000000ab00307202 */ /* 0x000fe20000000f00 */
[----:B------:R-:W-:Y:S01]  /*daa0*/  LDSM.16.MT88.4 R96, [R234+0xf800] ;  /* 0x00f80000ea60783b */ /* 0x000fe20000004200 */
[----:B------:R-:W-:Y:S02]  /*dab0*/  F2FP.F16.F32.PACK_AB R128, R136, R134 ;  /* 0x000000868880723e */ /* 0x000fe400000000ff */
[----:B------:R-:W-:Y:S01]  /*dac0*/  F2FP.F16.F32.PACK_AB R129, R47, R51 ;  /* 0x000000332f81723e */ /* 0x000fe200000000ff */
[----:B------:R-:W-:Y:S01]  /*dad0*/  LDSM.16.MT88.4 R112, [R236+0xf800] ;  /* 0x00f80000ec70783b */ /* 0x000fe20000004200 */
[----:B------:R-:W-:Y:S02]  /*dae0*/  F2FP.F16.F32.PACK_AB R130, R135, R133 ;  /* 0x000000858782723e */ /* 0x000fe400000000ff */
[----:B------:R-:W-:Y:S02]  /*daf0*/  F2FP.F16.F32.PACK_AB R131, R132, R50 ;  /* 0x000000328483723e */ /* 0x000fe400000000ff */
[----:B------:R-:W-:-:S02]  /*db00*/  MOV R49, R170 ;  /* 0x000000aa00317202 */ /* 0x000fc40000000f00 */
[----:B------:R-:W-:Y:S02]  /*db10*/  MOV R140, R169 ;  /* 0x000000a9008c7202 */ /* 0x000fe40000000f00 */
[----:B------:R-:W-:Y:S02]  /*db20*/  MOV R141, R168 ;  /* 0x000000a8008d7202 */ /* 0x000fe40000000f00 */
[----:B------:R-:W-:Y:S01]  /*db30*/  MOV R142, R187 ;  /* 0x000000bb008e7202 */ /* 0x000fe20000000f00 */
[----:B------:R-:W-:Y:S01]  /*db40*/  LDSM.16.MT88.4 R168, [R234+0xd800] ;  /* 0x00d80000eaa8783b */ /* 0x000fe20000004200 */
[----:B------:R-:W-:Y:S02]  /*db50*/  MOV R143, R186 ;  /* 0x000000ba008f7202 */ /* 0x000fe40000000f00 */
[----:B------:R-:W-:Y:S01]  /*db60*/  MOV R138, R184 ;  /* 0x000000b8008a7202 */ /* 0x000fe20000000f00 */
[----:B--2---:R-:W-:Y:S01]  /*db70*/  FFMA.FTZ R2, R6, R29, R34 ;  /* 0x0000001d06027223 */ /* 0x004fe20000010022 */
[----:B------:R-:W-:Y:S01]  /*db80*/  FADD.FTZ R29, R137, R4 ;  /* 0x00000004891d7221 */ /* 0x000fe20000010000 */
[----:B------:R1:W5:Y:S01]  /*db90*/  LDL.LU R34, [R1+0x88] ;  /* 0x0000880001227983 */ /* 0x0003620000300800 */
[----:B---3--:R-:W-:-:S03]  /*dba0*/  FFMA.FTZ R0, R7, R30, R33 ;  /* 0x0000001e07007223 */ /* 0x008fc60000010021 */
[----:B------:R-:W2:Y:S01]  /*dbb0*/  LDSM.16.MT88.4 R4, [R235+0xf800] ;  /* 0x00f80000eb04783b */ /* 0x000ea20000004200 */
[----:B------:R-:W-:Y:S01]  /*dbc0*/  FADD.FTZ R2, R126, R2 ;  /* 0x000000027e027221 */ /* 0x000fe20000010000 */
[----:B------:R-:W-:Y:S01]  /*dbd0*/  FADD.FTZ R30, R127, R0 ;  /* 0x000000007f1e7221 */ /* 0x000fe20000010000 */
[----:B------:R-:W-:Y:S01]  /*dbe0*/  F2FP.F16.F32.PACK_AB R126, R44, R46 ;  /* 0x0000002e2c7e723e */ /* 0x000fe200000000ff */
[----:B------:R-:W-:Y:S01]  /*dbf0*/  FADD.FTZ R3, R3, R29 ;  /* 0x0000001d03037221 */ /* 0x000fe20000010000 */
[----:B------:R-:W-:Y:S01]  /*dc00*/  F2FP.F16.F32.PACK_AB R127, R41, R42 ;  /* 0x0000002a297f723e */ /* 0x000fe200000000ff */
[----:B------:R-:W-:Y:S01]  /*dc10*/  FADD.FTZ R0, R32, R2 ;  /* 0x0000000220007221 */ /* 0x000fe20000010000 */
[----:B------:R-:W-:Y:S01]  /*dc20*/  MOV R2, R175 ;  /* 0x000000af00027202 */ /* 0x000fe20000000f00 */
[----:B------:R-:W-:Y:S01]  /*dc30*/  FADD.FTZ R3, R49, R3 ;  /* 0x0000000331037221 */ /* 0x000fe20000010000 */
[----:B------:R-:W-:Y:S01]  /*dc40*/  MOV R137, R185 ;  /* 0x000000b900897202 */ /* 0x000fe20000000f00 */
[----:B------:R-:W-:Y:S01]  /*dc50*/  FADD.FTZ R0, R37, R0 ;  /* 0x0000000025007221 */ /* 0x000fe20000010000 */
[----:B------:R-:W3:Y:S01]  /*dc60*/  LDSM.16.MT88.4 R184, [R236+0xd800] ;  /* 0x00d80000ecb8783b */ /* 0x000ee20000004200 */
[----:B------:R-:W-:-:S02]  /*dc70*/  FADD.FTZ R3, R143, R3 ;  /* 0x000000038f037221 */ /* 0x000fc40000010000 */
[----:B------:R-:W-:Y:S01]  /*dc80*/  FADD.FTZ R0, R141, R0 ;  /* 0x000000008d007221 */ /* 0x000fe20000010000 */
[----:B------:R1:W5:Y:S03]  /*dc90*/  LDL.LU R33, [R1+0x84] ;  /* 0x0000840001217983 */ /* 0x0003660000300800 */
[----:B------:R-:W-:Y:S01]  /*dca0*/  FADD.FTZ R0, R138, R0 ;  /* 0x000000008a007221 */ /* 0x000fe20000010000 */
[----:B------:R1:W5:Y:S01]  /*dcb0*/  LDL.LU R32, [R1+0x80] ;  /* 0x0000800001207983 */ /* 0x0003620000300800 */
[-C--:B--2---:R-:W-:Y:S06]  /*dcc0*/  HMMA.16816.F32 R120, R124, R4.reuse, R120 ;  /* 0x000000047c78723c */ /* 0x084fec0000001878 */
[----:B------:R-:W-:Y:S07]  /*dcd0*/  HMMA.16816.F32 R116, R128, R4, R116 ;  /* 0x000000048074723c */ /* 0x000fee0000001874 */
[----:B------:R-:W-:Y:S01]  /*dce0*/  FADD.FTZ R4, R2, R30 ;  /* 0x0000001e02047221 */ /* 0x000fe20000010000 */
[----:B------:R-:W-:-:S03]  /*dcf0*/  FADD.FTZ R2, R36, R28 ;  /* 0x0000001c24027221 */ /* 0x000fc60000010000 */
[----:B------:R-:W-:Y:S01]  /*dd00*/  FADD.FTZ R4, R48, R4 ;  /* 0x0000000430047221 */ /* 0x000fe20000010000 */
[----:B------:R-:W-:-:S03]  /*dd10*/  FADD.FTZ R2, R140, R2 ;  /* 0x000000028c027221 */ /* 0x000fc60000010000 */
        /* <DEDUP_REMOVED lines=47> */
[----:B------:R-:W-:Y:S01]  /*e010*/  HMMA.16816.F32 R148, R128, R152, R148 ;  /* 0x000000988094723c */ /* 0x000fe20000001894 */
[----:B------:R-:W-:-:S05]  /*e020*/  MOV R135, R247 ;  /* 0x000000f700877202 */ /* 0x000fca0000000f00 */
[----:B------:R-:W-:Y:S01]  /*e030*/  HMMA.16816.F32 R144, R124, R152, R144 ;  /* 0x000000987c90723c */ /* 0x000fe20000001890 */
[----:B------:R-:W-:-:S05]  /*e040*/  MOV R136, R252 ;  /* 0x000000fc00887202 */ /* 0x000fca0000000f00 */
[----:B------:R-:W-:Y:S01]  /*e050*/  HMMA.16816.F32 R156, R124, R154, R156 ;  /* 0x0000009a7c9c723c */ /* 0x000fe2000000189c */
[----:B------:R-:W-:-:S05]  /*e060*/  MOV R133, R245 ;  /* 0x000000f500857202 */ /* 0x000fca0000000f00 */
[----:B------:R-:W-:Y:S01]  /*e070*/  HMMA.16816.F32 R164, R124, R168, R164 ;  /* 0x000000a87ca4723c */ /* 0x000fe200000018a4 */
[----:B------:R-:W-:-:S05]  /*e080*/  MOV R134, R246 ;  /* 0x000000f600867202 */ /* 0x000fca0000000f00 */
[C---:B------:R-:W-:Y:S06]  /*e090*/  HMMA.16816.F32 R172, R124.reuse, R170, R64 ;  /* 0x000000aa7cac723c */ /* 0x040fec0000001840 */
        /* <DEDUP_REMOVED lines=30> */
[----:B------:R-:W1:Y:S01]  /*e280*/  @!P3 LDC.64 R6, c[0x0][0x220] ;  /* 0x00008800ff06bb82 */ /* 0x000e620000000a00 */
[----:B------:R-:W-:-:S04]  /*e290*/  DEPBAR.LE SB0, 0x0 ;  /* 0x000080000000791a */ /* 0x000fc80000000000 */
[----:B------:R-:W-:-:S03]  /*e2a0*/  USHF.R.S32.HI UR5, URZ, 0x1f, UR4 ;  /* 0x0000001f3f057899 */ /* 0x000fc60008011404 */
[----:B------:R-:W-:Y:S01]  /*e2b0*/  BAR.SYNC.DEFER_BLOCKING 0x0 ;  /* 0x0000000000007b1d */ /* 0x000fe20000010000 */
[----:B------:R-:W-:-:S07]  /*e2c0*/  UIMAD UR5, UR5, UR6, URZ ;  /* 0x00000006050572a4 */ /* 0x000fce000f8e023f */
[----:B------:R-:W4:Y:S01]  /*e2d0*/  @!P2 LDC.64 R8, c[0x0][0x220] ;  /* 0x00008800ff08ab82 */ /* 0x000f220000000a00 */
[----:B------:R-:W-:Y:S02]  /*e2e0*/  UIMAD.WIDE.U32 UR12, UR4, UR6, URZ ;  /* 0x00000006040c72a5 */ /* 0x000fe4000f8e003f */
[----:B------:R-:W-:-:S05]  /*e2f0*/  UIMAD UR5, UR4, UR7, UR5 ;  /* 0x00000007040572a4 */ /* 0x000fca000f8e0205 */
[----:B------:R-:W4:Y:S01]  /*e300*/  @!P3 LDC.64 R10, c[0x0][0x220] ;  /* 0x00008800ff0abb82 */ /* 0x000f220000000a00 */
[----:B------:R-:W-:Y:S01]  /*e310*/  UIADD3 UR5, UR13, UR5, URZ ;  /* 0x000000050d057290 */ /* 0x000fe2000fffe03f */
[----:B------:R-:W-:-:S06]  /*e320*/  IMAD.U32 R2, RZ, RZ, UR12 ;  /* 0x0000000cff027e24 */ /* 0x000fcc000f8e00ff */
[----:B------:R-:W4:Y:S01]  /*e330*/  @!P3 LDC.64 R14, c[0x0][0x220] ;  /* 0x00008800ff0ebb82 */ /* 0x000f220000000a00 */
[----:B------:R-:W-:Y:S02]  /*e340*/  IMAD.U32 R3, RZ, RZ, UR13 ;  /* 0x0000000dff037e24 */ /* 0x000fe4000f8e00ff */
[----:B------:R-:W-:-:S05]  /*e350*/  IMAD.U32 R3, RZ, RZ, UR5 ;  /* 0x00000005ff037e24 */ /* 0x000fca000f8e00ff */
[----:B------:R-:W4:Y:S08]  /*e360*/  @!P2 LDC.64 R12, c[0x0][0x220] ;  /* 0x00008800ff0cab82 */ /* 0x000f300000000a00 */
[----:B------:R-:W4:Y:S08]  /*e370*/  @!P2 LDC.64 R16, c[0x0][0x220] ;  /* 0x00008800ff10ab82 */ /* 0x000f300000000a00 */
[----:B------:R-:W4:Y:S08]  /*e380*/  @!P3 LDC.64 R18, c[0x0][0x220] ;  /* 0x00008800ff12bb82 */ /* 0x000f300000000a00 */
[----:B------:R-:W4:Y:S01]  /*e390*/  @!P2 LDC.64 R20, c[0x0][0x220] ;  /* 0x00008800ff14ab82 */ /* 0x000f220000000a00 */
[----:B------:R-:W-:Y:S01]  /*e3a0*/  @P3 STS.128 [R244+0xc000], RZ ;  /* 0x00c000fff4003388 */ /* 0x000fe20000000c00 */
[----:B--2---:R-:W-:-:S04]  /*e3b0*/  LEA R0, P0, R2, R230, 0x6 ;  /* 0x000000e602007211 */ /* 0x004fc800078030ff */
[----:B---3--:R-:W-:Y:S02]  /*e3c0*/  LEA.HI.X R3, R2, R223, R3, 0x6, P0 ;  /* 0x000000df02037211 */ /* 0x008fe400000f3403 */
[C---:B-1----:R-:W-:Y:S02]  /*e3d0*/  @!P3 LEA R6, P1, R0.reuse, R6, 0x1 ;  /* 0x000000060006b211 */ /* 0x042fe400078208ff */
[C---:B----4-:R-:W-:Y:S02]  /*e3e0*/  @!P2 LEA R8, P0, R0.reuse, R8, 0x1 ;  /* 0x000000080008a211 */ /* 0x050fe400078008ff */
[C-C-:B------:R-:W-:Y:S02]  /*e3f0*/  @!P3 LEA.HI.X R7, R0.reuse, R7, R3.reuse, 0x1, P1 ;  /* 0x000000070007b211 */ /* 0x140fe400008f0c03 */
[C---:B------:R-:W-:Y:S02]  /*e400*/  IADD3 R2, P1, R0.reuse, UR28, RZ ;  /* 0x0000001c00027c10 */ /* 0x040fe4000ff3e0ff */
[----:B------:R-:W-:Y:S01]  /*e410*/  @!P2 LEA.HI.X R9, R0, R9, R3, 0x1, P0 ;  /* 0x000000090009a211 */ /* 0x000fe200000f0c03 */
[----:B------:R-:W-:Y:S01]  /*e420*/  @!PT LDS RZ, [RZ] ;  /* 0x00000000fffff984 */ /* 0x000fe20000000800 */
[----:B------:R-:W-:Y:S01]  /*e430*/  @!PT LDS RZ, [RZ] ;  /* 0x00000000fffff984 */ /* 0x000fe20000000800 */
[----:B------:R-:W-:Y:S01]  /*e440*/  @!PT LDS RZ, [RZ] ;  /* 0x00000000fffff984 */ /* 0x000fe20000000800 */
[----:B------:R1:W-:Y:S01]  /*e450*/  @!P3 LDGSTS.E.BYPASS.LTC128B.128 [R244+0xc000], desc[UR20][R6.64] ;  /* 0x0c00000006f4bfae */ /* 0x0003e2000b901d54 */
[----:B------:R-:W-:-:S02]  /*e460*/  @!P3 LEA R10, P0, R2, R10, 0x1 ;  /* 0x0000000a020ab211 */ /* 0x000fc400078008ff */
[----:B------:R-:W-:Y:S02]  /*e470*/  IADD3.X R5, R3, UR19, RZ, P1, !PT ;  /* 0x0000001303057c10 */ /* 0x000fe40008ffe4ff */
[C---:B------:R-:W-:Y:S02]  /*e480*/  IADD3 R0, P4, R2.reuse, UR28, RZ ;  /* 0x0000001c02007c10 */ /* 0x040fe4000ff9e0ff */
[----:B------:R-:W-:Y:S02]  /*e490*/  @!P3 LEA.HI.X R11, R2, R11, R5, 0x1, P0 ;  /* 0x0000000b020bb211 */ /* 0x000fe400000f0c05 */
[----:B------:R-:W-:Y:S02]  /*e4a0*/  @!P3 LEA R14, P1, R0, R14, 0x1 ;  /* 0x0000000e000eb211 */ /* 0x000fe400078208ff */
[----:B------:R-:W-:Y:S02]  /*e4b0*/  IADD3.X R4, R5, UR19, RZ, P4, !PT ;  /* 0x0000001305047c10 */ /* 0x000fe4000a7fe4ff */
[----:B------:R-:W-:-:S02]  /*e4c0*/  @!P2 LEA R12, P0, R2, R12, 0x1 ;  /* 0x0000000c020ca211 */ /* 0x000fc400078008ff */
[C---:B------:R-:W-:Y:S01]  /*e4d0*/  IADD3 R3, P5, R0.reuse, UR28, RZ ;  /* 0x0000001c00037c10 */ /* 0x040fe2000ffbe0ff */
[----:B------:R-:W-:Y:S01]  /*e4e0*/  @P2 STS.128 [R244+0xe000], RZ ;  /* 0x00e000fff4002388 */ /* 0x000fe20000000c00 */
[----:B------:R-:W-:Y:S02]  /*e4f0*/  @!P3 LEA.HI.X R15, R0, R15, R4, 0x1, P1 ;  /* 0x0000000f000fb211 */ /* 0x000fe400008f0c04 */
[----:B------:R-:W-:Y:S01]  /*e500*/  @!P2 LEA.HI.X R13, R2, R13, R5, 0x1, P0 ;  /* 0x0000000d020da211 */ /* 0x000fe200000f0c05 */
[----:B------:R-:W-:Y:S01]  /*e510*/  @!PT LDS RZ, [RZ] ;  /* 0x00000000fffff984 */ /* 0x000fe20000000800 */
[----:B------:R-:W-:Y:S01]  /*e520*/  @!PT LDS RZ, [RZ] ;  /* 0x00000000fffff984 */ /* 0x000fe20000000800 */
[----:B------:R-:W-:Y:S01]  /*e530*/  @!PT LDS RZ, [RZ] ;  /* 0x00000000fffff984 */ /* 0x000fe20000000800 */
[----:B------:R2:W-:Y:S01]  /*e540*/  @!P2 LDGSTS.E.BYPASS.LTC128B.128 [R244+0xe000], desc[UR20][R8.64+0x80] ;  /* 0x0e00008008f4afae */ /* 0x0005e2000b901d54 */
[----:B------:R-:W-:-:S03]  /*e550*/  IADD3.X R5, R4, UR19, RZ, P5, !PT ;  /* 0x0000001304057c10 */ /* 0x000fc6000affe4ff */
[----:B------:R-:W-:Y:S01]  /*e560*/  @P3 STS.128 [R244+0xc800], RZ ;  /* 0x00c800fff4003388 */ /* 0x000fe20000000c00 */
[----:B-1----:R-:W-:-:S03]  /*e570*/  @!P2 LEA R6, P1, R0, R16, 0x1 ;  /* 0x000000100006a211 */ /* 0x002fc600078208ff */
[----:B------:R-:W-:Y:S01]  /*e580*/  @!PT LDS RZ, [RZ] ;  /* 0x00000000fffff984 */ /* 0x000fe20000000800 */
[----:B------:R-:W-:Y:S01]  /*e590*/  @!PT LDS RZ, [RZ] ;  /* 0x00000000fffff984 */ /* 0x000fe20000000800 */
[----:B------:R-:W-:Y:S01]  /*e5a0*/  @!PT LDS RZ, [RZ] ;  /* 0x00000000fffff984 */ /* 0x000fe20000000800 */
[----:B------:R-:W-:Y:S01]  /*e5b0*/  @!P3 LDGSTS.E.BYPASS.LTC128B.128 [R244+0xc800], desc[UR20][R10.64] ;  /* 0x0c8000000af4bfae */ /* 0x000fe2000b901d54 */
[C---:B------:R-:W-:Y:S02]  /*e5c0*/  @!P2 LEA R2, P0, R3.reuse, R20, 0x1 ;  /* 0x000000140302a211 */ /* 0x040fe400078008ff */
        /* <DEDUP_REMOVED lines=10> */
[----:B------:R-:W-:Y:S01]  /*e670*/  @!P3 LDGSTS.E.BYPASS.LTC128B.128 [R244+0xd000], desc[UR20][R14.64] ;  /* 0x0d0000000ef4bfae */ /* 0x000fe2000b901d54 */
[----:B--2---:R-:W-:-:S03]  /*e680*/  @!P3 LEA R8, P4, R3, R18, 0x1 ;  /* 0x000000120308b211 */ /* 0x004fc600078808ff */
[----:B------:R-:W-:Y:S01]  /*e690*/  @P2 STS.128 [R244+0xf000], RZ ;  /* 0x00f000fff4002388 */ /* 0x000fe20000000c00 */
[----:B------:R-:W-:-:S03]  /*e6a0*/  @!P3 LEA.HI.X R9, R3, R19, R5, 0x1, P4 ;  /* 0x000000130309b211 */ /* 0x000fc600020f0c05 */
[----:B------:R-:W-:Y:S01]  /*e6b0*/  @!PT LDS RZ, [RZ] ;  /* 0x00000000fffff984 */ /* 0x000fe20000000800 */
[----:B------:R-:W-:Y:S01]  /*e6c0*/  @!PT LDS RZ, [RZ] ;  /* 0x00000000fffff984 */ /* 0x000fe20000000800 */
[----:B------:R-:W-:Y:S01]  /*e6d0*/  @!PT LDS RZ, [RZ] ;  /* 0x00000000fffff984 */ /* 0x000fe20000000800 */
[----:B------:R1:W-:Y:S01]  /*e6e0*/  @!P2 LDGSTS.E.BYPASS.LTC128B.128 [R244+0xf000], desc[UR20][R6.64+0x80] ;  /* 0x0f00008006f4afae */ /* 0x0003e2000b901d54 */
[----:B------:R-:W-:-:S03]  /*e6f0*/  @!P2 LEA.HI.X R3, R3, R21, R5, 0x1, P0 ;  /* 0x000000150303a211 */ /* 0x000fc600000f0c05 */
[----:B------:R-:W-:Y:S04]  /*e700*/  @P3 STS.128 [R244+0xd800], RZ ;  /* 0x00d800fff4003388 */ /* 0x000fe80000000c00 */
        /* <DEDUP_REMOVED lines=9> */
[----:B-----5:R-:W-:Y:S04]  /*e7a0*/  LDSM.16.M88.4 R48, [R232+0x8000] ;  /* 0x00800000e830783b */ /* 0x020fe80000000200 */
[----:B------:R-:W-:Y:S04]  /*e7b0*/  LDSM.16.M88.4 R36, [R232+0x9800] ;  /* 0x00980000e824783b */ /* 0x000fe80000000200 */
[----:B-1----:R-:W1:Y:S04]  /*e7c0*/  LDSM.16.M88.4 R4, [R240+0x2000] ;  /* 0x00200000f004783b */ /* 0x002e680000000200 */
[----:B------:R-:W-:Y:S04]  /*e7d0*/  LDSM.16.M88.4 R28, [R239] ;  /* 0x00000000ef1c783b */ /* 0x000fe80000000200 */
[----:B--2---:R-:W-:Y:S04]  /*e7e0*/  LDSM.16.M88.4 R8, [R241+0x2000] ;  /* 0x00200000f108783b */ /* 0x004fe80000000200 */
[----:B------:R-:W2:Y:S04]  /*e7f0*/  LDSM.16.M88.4 R44, [R232+0x8800] ;  /* 0x00880000e82c783b */ /* 0x000ea80000000200 */
[----:B------:R-:W4:Y:S04]  /*e800*/  LDSM.16.M88.4 R40, [R232+0x9000] ;  /* 0x00900000e828783b */ /* 0x000f280000000200 */
[----:B------:R-:W3:Y:S04]  /*e810*/  LDSM.16.M88.4 R16, [R239+0x1800] ;  /* 0x00180000ef10783b */ /* 0x000ee80000000200 */
[----:B------:R-:W-:Y:S04]  /*e820*/  LDSM.16.M88.4 R24, [R239+0x800] ;  /* 0x00080000ef18783b */ /* 0x000fe80000000200 */
[----:B------:R-:W3:Y:S04]  /*e830*/  LDSM.16.M88.4 R20, [R239+0x1000] ;  /* 0x00100000ef14783b */ /* 0x000ee80000000200 */
[----:B------:R-:W3:Y:S01]  /*e840*/  LDSM.16.M88.4 R12, [R240] ;  /* 0x00000000f00c783b */ /* 0x000ee20000000200 */
[----:B------:R-:W-:-:S03]  /*e850*/  UIADD3 UR12, UR18, -0x3, URZ ;  /* 0xfffffffd120c7890 */ /* 0x000fc6000fffe03f */
[----:B------:R-:W0:Y:S01]  /*e860*/  LDGDEPBAR ;  /* 0x00000000000079af */ /* 0x000e220000000000 */
[C---:B-1----:R-:W-:Y:S06]  /*e870*/  HMMA.16816.F32 R132, R4.reuse, R50, RZ ;  /* 0x000000320484723c */ /* 0x042fec00000018ff */
[C---:B------:R-:W-:Y:S06]  /*e880*/  HMMA.16816.F32 R136, R4.reuse, R48, RZ ;  /* 0x000000300488723c */ /* 0x040fec00000018ff */
[C---:B------:R-:W-:Y:S06]  /*e890*/  HMMA.16816.F32 R56, R4.reuse, R36, RZ ;  /* 0x000000240438723c */ /* 0x040fec00000018ff */
[----:B--2---:R-:W-:Y:S06]  /*e8a0*/  HMMA.16816.F32 R208, R4, R46, RZ ;  /* 0x0000002e04d0723c */ /* 0x004fec00000018ff */
[----:B------:R-:W-:Y:S06]  /*e8b0*/  HMMA.16816.F32 R212, R8, R30, R132 ;  /* 0x0000001e08d4723c */ /* 0x000fec0000001884 */
[C---:B----4-:R-:W-:Y:S06]  /*e8c0*/  HMMA.16816.F32 R60, R4.reuse, R40, RZ ;  /* 0x00000028043c723c */ /* 0x050fec00000018ff */
[C---:B------:R-:W-:Y:S06]  /*e8d0*/  HMMA.16816.F32 R52, R4.reuse, R38, RZ ;  /* 0x000000260434723c */ /* 0x040fec00000018ff */
[C---:B------:R-:W-:Y:S06]  /*e8e0*/  HMMA.16816.F32 R64, R4.reuse, R44, RZ ;  /* 0x0000002c0440723c */ /* 0x040fec00000018ff */
[----:B------:R-:W-:Y:S01]  /*e8f0*/  HMMA.16816.F32 R140, R4, R42, RZ ;  /* 0x0000002a048c723c */ /* 0x000fe200000018ff */
[----:B------:R-:W1:Y:S01]  /*e900*/  LDSM.16.M88.4 R4, [R241] ;  /* 0x00000000f104783b */ /* 0x000e620000000200 */
[----:B---3--:R-:W-:-:S04]  /*e910*/  IMAD.MOV.U32 R3, RZ, RZ, R213 ;  /* 0x000000ffff037224 */ /* 0x008fc800078e00d5 */
[----:B------:R-:W-:Y:S01]  /*e920*/  HMMA.16816.F32 R248, R8, R28, R136 ;  /* 0x0000001c08f8723c */ /* 0x000fe20000001888 */
[----:B------:R-:W-:Y:S02]  /*e930*/  IMAD.MOV.U32 R2, RZ, RZ, R214 ;  /* 0x000000ffff027224 */ /* 0x000fe400078e00d6 */
[----:B------:R-:W-:-:S03]  /*e940*/  IMAD.MOV.U32 R0, RZ, RZ, R215 ;  /* 0x000000ffff007224 */ /* 0x000fc600078e00d7 */
[C---:B------:R-:W-:Y:S07]  /*e950*/  HMMA.16816.F32 R136, R8.reuse, R16, R56 ;  /* 0x000000100888723c */ /* 0x040fee0000001838 */
[----:B------:R-:W-:Y:S01]  /*e960*/  IMAD.MOV.U32 R56, RZ, RZ, R212 ;  /* 0x000000ffff387224 */ /* 0x000fe200078e00d4 */
[C---:B------:R-:W-:Y:S06]  /*e970*/  HMMA.16816.F32 R220, R8.reuse, R20, R60 ;  /* 0x0000001408dc723c */ /* 0x040fec000000183c */
[C---:B------:R-:W-:Y:S06]  /*e980*/  HMMA.16816.F32 R212, R8.reuse, R26, R208 ;  /* 0x0000001a08d4723c */ /* 0x040fec00000018d0 */
[----:B------:R-:W-:Y:S01]  /*e990*/  HMMA.16816.F32 R228, R8, R18, R52 ;  /* 0x0000001208e4723c */ /* 0x000fe20000001834 */
[----:B------:R-:W-:-:S05]  /*e9a0*/  IMAD.MOV.U32 R211, RZ, RZ, R56 ;  /* 0x000000ffffd37224 */ /* 0x000fca00078e0038 */
[C---:B------:R-:W-:Y:S06]  /*e9b0*/  HMMA.16816.F32 R60, R12.reuse, R48, RZ ;  /* 0x000000300c3c723c */ /* 0x040fec00000018ff */
[C---:B------:R-:W-:Y:S06]  /*e9c0*/  HMMA.16816.F32 R56, R12.reuse, R50, RZ ;  /* 0x000000320c38723c */ /* 0x040fec00000018ff */
[C---:B------:R-:W-:Y:S06]  /*e9d0*/  HMMA.16816.F32 R52, R12.reuse, R44, RZ ;  /* 0x0000002c0c34723c */ /* 0x040fec00000018ff */
[----:B------:R-:W-:Y:S06]  /*e9e0*/  HMMA.16816.F32 R48, R12, R46, RZ ;  /* 0x0000002e0c30723c */ /* 0x000fec00000018ff */
[C---:B------:R-:W-:Y:S06]  /*e9f0*/  HMMA.16816.F32 R216, R8.reuse, R24, R64 ;  /* 0x0000001808d8723c */ /* 0x040fec0000001840 */
[----:B------:R-:W-:Y:S06]  /*ea00*/  HMMA.16816.F32 R224, R8, R22, R140 ;  /* 0x0000001608e0723c */ /* 0x000fec000000188c */
[C---:B------:R-:W-:Y:S06]  /*ea10*/  HMMA.16816.F32 R44, R12.reuse, R40, RZ ;  /* 0x000000280c2c723c */ /* 0x040fec00000018ff */
[C---:B------:R-:W-:Y:S06]  /*ea20*/  HMMA.16816.F32 R40, R12.reuse, R42, RZ ;  /* 0x0000002a0c28723c */ /* 0x040fec00000018ff */
[C---:B------:R-:W-:Y:S06]  /*ea30*/  HMMA.16816.F32 R8, R12.reuse, R36, RZ ;  /* 0x000000240c08723c */ /* 0x040fec00000018ff */
[----:B------:R-:W-:Y:S06]  /*ea40*/  HMMA.16816.F32 R12, R12, R38, RZ ;  /* 0x000000260c0c723c */ /* 0x000fec00000018ff */
[C---:B-1----:R-:W-:Y:S06]  /*ea50*/  HMMA.16816.F32 R64, R4.reuse, R20, R44 ;  /* 0x000000140440723c */ /* 0x042fec000000182c */
[C---:B------:R-:W-:Y:S06]  /*ea60*/  HMMA.16816.F32 R60, R4.reuse, R28, R60 ;  /* 0x0000001c043c723c */ /* 0x040fec000000183c */
[C---:B------:R-:W-:Y:S06]  /*ea70*/  HMMA.16816.F32 R44, R4.reuse, R30, R56 ;  /* 0x0000001e042c723c */ /* 0x040fec0000001838 */
[C---:B------:R-:W-:Y:S06]  /*ea80*/  HMMA.16816.F32 R52, R4.reuse, R24, R52 ;  /* 0x000000180434723c */ /* 0x040fec0000001834 */
        /* <DEDUP_REMOVED lines=10> */
[----:B------:R-:W-:-:S02]  /*eb30*/  IMAD.MOV.U32 R56, RZ, RZ, R211 ;  /* 0x000000ffff387224 */ /* 0x000fc400078e00d3 */
[----:B------:R-:W-:Y:S02]  /*eb40*/  IMAD.MOV.U32 R57, RZ, RZ, R3 ;  /* 0x000000ffff397224 */ /* 0x000fe400078e0003 */
[----:B------:R-:W-:Y:S02]  /*eb50*/  IMAD.MOV.U32 R58, RZ, RZ, R2 ;  /* 0x000000ffff3a7224 */ /* 0x000fe400078e0002 */
[----:B------:R-:W-:Y:S01]  /*eb60*/  IMAD.MOV.U32 R59, RZ, RZ, R0 ;  /* 0x000000ffff3b7224 */ /* 0x000fe200078e0000 */
[C---:B-1----:R-:W-:Y:S06]  /*eb70*/  HMMA.16816.F32 R60, R8.reuse, R24, R60 ;  /* 0x00000018083c723c */ /* 0x042fec000000183c */
[----:B--2---:R-:W-:Y:S06]  /*eb80*/  HMMA.16816.F32 R52, R8, R20, R52 ;  /* 0x000000140834723c */ /* 0x004fec0000001834 */
[C---:B---3--:R-:W-:Y:S06]  /*eb90*/  HMMA.16816.F32 R140, R4.reuse, R24, R248 ;  /* 0x00000018048c723c */ /* 0x048fec00000018f8 */
[C---:B----4-:R-:W-:Y:S06]  /*eba0*/  HMMA.16816.F32 R248, R4.reuse, R12, R136 ;  /* 0x0000000c04f8723c */ /* 0x050fec0000001888 */
[C---:B------:R-:W-:Y:S06]  /*ebb0*/  HMMA.16816.F32 R136, R4.reuse, R26, R56 ;  /* 0x0000001a0488723c */ /* 0x040fec0000001838 */
[C---:B------:R-:W-:Y:S06]  /*ebc0*/  HMMA.16816.F32 R208, R4.reuse, R20, R216 ;  /* 0x0000001404d0723c */ /* 0x040fec00000018d8 */
[C---:B------:R-:W-:Y:S06]  /*ebd0*/  HMMA.16816.F32 R220, R4.reuse, R16, R220 ;  /* 0x0000001004dc723c */ /* 0x040fec00000018dc */
[C---:B------:R-:W-:Y:S06]  /*ebe0*/  HMMA.16816.F32 R212, R4.reuse, R22, R212 ;  /* 0x0000001604d4723c */ /* 0x040fec00000018d4 */
[C---:B------:R-:W-:Y:S06]  /*ebf0*/  HMMA.16816.F32 R224, R4.reuse, R18, R224 ;  /* 0x0000001204e0723c */ /* 0x040fec00000018e0 */
[----:B------:R-:W-:Y:S01]  /*ec00*/  HMMA.16816.F32 R228, R4, R14, R228 ;  /* 0x0000000e04e4723c */ /* 0x000fe200000018e4 */
[----:B------:R-:W-:Y:S05]  /*ec10*/  LDSM.16.M88.4 R4, [R242+0x2000] ;  /* 0x00200000f204783b */ /* 0x000fea0000000200 */
[C---:B------:R-:W-:Y:S01]  /*ec20*/  HMMA.16816.F32 R56, R8.reuse, R26, R44 ;  /* 0x0000001a0838723c */ /* 0x040fe2000000182c */
[----:B------:R-:W1:Y:S05]  /*ec30*/  LDSM.16.M88.4 R24, [R237] ;  /* 0x00000000ed18783b */ /* 0x000e6a0000000200 */
        /* <DEDUP_REMOVED lines=10> */
[C---:B--2---:R-:W-:Y:S06]  /*ece0*/  HMMA.16816.F32 R140, R4.reuse, R22, R212 ;  /* 0x00000016048c723c */ /* 0x044fec00000018d4 */
[C---:B------:R-:W-:Y:S06]  /*ecf0*/  HMMA.16816.F32 R64, R4.reuse, R26, R136 ;  /* 0x0000001a0440723c */ /* 0x040fec0000001888 */
        /* <DEDUP_REMOVED lines=43> */
[----:B--2---:R-:W-:-:S12]  /*efb0*/  HMMA.16816.F32 R248, R4, R20, R132 ;  /* 0x0000001404f8723c */ /* 0x004fd80000001884 */
[----:B------:R-:W-:Y:S02]  /*efc0*/  IMAD.MOV.U32 R208, RZ, RZ, R216 ;  /* 0x000000ffffd07224 */ /* 0x000fe400078e00d8 */
[----:B------:R-:W-:Y:S02]  /*efd0*/  IMAD.MOV.U32 R39, RZ, RZ, R217 ;  /* 0x000000ffff277224 */ /* 0x000fe400078e00d9 */
[----:B------:R-:W-:Y:S02]  /*efe0*/  IMAD.MOV.U32 R38, RZ, RZ, R218 ;  /* 0x000000ffff267224 */ /* 0x000fe400078e00da */
[----:B------:R-:W-:Y:S02]  /*eff0*/  IMAD.MOV.U32 R36, RZ, RZ, R224 ;  /* 0x000000ffff247224 */ /* 0x000fe400078e00e0 */
[----:B------:R-:W-:Y:S02]  /*f000*/  IMAD.MOV.U32 R3, RZ, RZ, R225 ;  /* 0x000000ffff037224 */ /* 0x000fe400078e00e1 */
[----:B------:R-:W-:-:S02]  /*f010*/  IMAD.MOV.U32 R2, RZ, RZ, R226 ;  /* 0x000000ffff027224 */ /* 0x000fc400078e00e2 */
[----:B------:R-:W-:Y:S02]  /*f020*/  IMAD.MOV.U32 R0, RZ, RZ, R227 ;  /* 0x000000ffff007224 */ /* 0x000fe400078e00e3 */
[----:B------:R-:W-:Y:S01]  /*f030*/  HMMA.16816.F32 R224, R4, R22, R64 ;  /* 0x0000001604e0723c */ /* 0x000fe20000001840 */
[----:B------:R-:W-:-:S05]  /*f040*/  IMAD.MOV.U32 R37, RZ, RZ, R219 ;  /* 0x000000ffff257224 */ /* 0x000fca00078e00db */
[----:B---3--:R-:W-:Y:S01]  /*f050*/  HMMA.16816.F32 R216, R4, R16, R60 ;  /* 0x0000001004d8723c */ /* 0x008fe2000000183c */
[----:B------:R-:W-:-:S05]  /*f060*/  IMAD.MOV.U32 R67, RZ, RZ, R208 ;  /* 0x000000ffff437224 */ /* 0x000fca00078e00d0 */
        /* <DEDUP_REMOVED lines=8> */
[----:B------:R-:W-:Y:S01]  /*f0f0*/  HMMA.16816.F32 R44, R8, R18, R44 ;  /* 0x00000012082c723c */ /* 0x000fe2000000182c */
[----:B------:R-:W2:Y:S01]  /*f100*/  LDSM.16.M88.4 R16, [R238+0xa800] ;  /* 0x00a80000ee10783b */ /* 0x000ea20000000200 */
[----:B------:R-:W-:-:S04]  /*f110*/  IMAD.MOV.U32 R228, RZ, RZ, R67 ;  /* 0x000000ffffe47224 */ /* 0x000fc800078e0043 */
[----:B------:R-:W-:Y:S07]  /*f120*/  HMMA.16816.F32 R64, R8, R24, R220 ;  /* 0x000000180840723c */ /* 0x000fee00000018dc */
[----:B------:R-:W-:Y:S02]  /*f130*/  IMAD.MOV.U32 R220, RZ, RZ, R36 ;  /* 0x000000ffffdc7224 */ /* 0x000fe400078e0024 */
[----:B------:R-:W-:Y:S02]  /*f140*/  IMAD.MOV.U32 R221, RZ, RZ, R3 ;  /* 0x000000ffffdd7224 */ /* 0x000fe400078e0003 */
[----:B------:R-:W-:-:S02]  /*f150*/  IMAD.MOV.U32 R222, RZ, RZ, R2 ;  /* 0x000000ffffde7224 */ /* 0x000fc400078e0002 */
[----:B------:R-:W-:-:S07]  /*f160*/  IMAD.MOV.U32 R223, RZ, RZ, R0 ;  /* 0x000000ffffdf7224 */ /* 0x000fce00078e0000 */
[----:B-1----:R-:W-:Y:S01]  /*f170*/  HMMA.16816.F32 R220, R4, R20, R220 ;  /* 0x0000001404dc723c */ /* 0x002fe200000018dc */
[----:B------:R-:W-:Y:S02]  /*f180*/  IMAD.MOV.U32 R229, RZ, RZ, R39 ;  /* 0x000000ffffe57224 */ /* 0x000fe400078e0027 */
[----:B------:R-:W-:Y:S02]  /*f190*/  IMAD.MOV.U32 R230, RZ, RZ, R38 ;  /* 0x000000ffffe67224 */ /* 0x000fe400078e0026 */
[----:B------:R-:W-:Y:S01]  /*f1a0*/  IMAD.MOV.U32 R231, RZ, RZ, R37 ;  /* 0x000000ffffe77224 */ /* 0x000fe200078e0025 */
[C---:B------:R-:W-:Y:S06]  /*f1b0*/  HMMA.16816.F32 R40, R8.reuse, R12, R40 ;  /* 0x0000000c0828723c */ /* 0x040fec0000001828 */
[C---:B------:R-:W-:Y:S01]  /*f1c0*/  HMMA.16816.F32 R36, R8.reuse, R14, R28 ;  /* 0x0000000e0824723c */ /* 0x040fe2000000181c */
[----:B------:R-:W1:Y:S05]  /*f1d0*/  LDSM.16.M88.4 R12, [R238+0xb000] ;  /* 0x00b00000ee0c783b */ /* 0x000e6a0000000200 */
[----:B------:R-:W-:Y:S01]  /*f1e0*/  HMMA.16816.F32 R136, R8, R26, R136 ;  /* 0x0000001a0888723c */ /* 0x000fe20000001888 */
[----:B------:R-:W3:Y:S04]  /*f1f0*/  LDSM.16.M88.4 R24, [R238+0xb800] ;  /* 0x00b80000ee18783b */ /* 0x000ee80000000200 */
[----:B------:R-:W4:Y:S01]  /*f200*/  LDSM.16.M88.4 R8, [R243+0x4000] ;  /* 0x00400000f308783b */ /* 0x000f220000000200 */
[----:B------:R-:W-:Y:S01]  /*f210*/  IMAD.MOV.U32 R28, RZ, RZ, R220 ;  /* 0x000000ffff1c7224 */ /* 0x000fe200078e00dc */
[----:B------:R-:W-:Y:S01]  /*f220*/  HMMA.16816.F32 R212, R4, R22, R228 ;  /* 0x0000001604d4723c */ /* 0x000fe200000018e4 */
[----:B------:R-:W-:-:S02]  /*f230*/  IMAD.MOV.U32 R3, RZ, RZ, R221 ;  /* 0x000000ffff037224 */ /* 0x000fc400078e00dd */
[----:B------:R-:W-:Y:S02]  /*f240*/  IMAD.MOV.U32 R2, RZ, RZ, R222 ;  /* 0x000000ffff027224 */ /* 0x000fe400078e00de */
[----:B------:R-:W-:Y:S02]  /*f250*/  IMAD.MOV.U32 R0, RZ, RZ, R223 ;  /* 0x000000ffff007224 */ /* 0x000fe400078e00df */
[C---:B--2---:R-:W-:Y:S06]  /*f260*/  HMMA.16816.F32 R220, R4.reuse, R16, R248 ;  /* 0x0000001004dc723c */ /* 0x044fec00000018f8 */
[C---:B------:R-:W-:Y:S11]  /*f270*/  HMMA.16816.F32 R248, R4.reuse, R18, R224 ;  /* 0x0000001204f8723c */ /* 0x040ff600000018e0 */
[----:B------:R-:W-:Y:S01]  /*f280*/  IMAD.MOV.U32 R48, RZ, RZ, R212 ;  /* 0x000000ffff307224 */ /* 0x000fe200078e00d4 */
[----:B-1----:R-:W-:Y:S06]  /*f290*/  HMMA.16816.F32 R228, R4, R12, R216 ;  /* 0x0000000c04e4723c */ /* 0x002fec00000018d8 */
[----:B------:R-:W-:-:S02]  /*f2a0*/  IMAD.MOV.U32 R212, RZ, RZ, R220 ;  /* 0x000000ffffd47224 */ /* 0x000fc400078e00dc */
[----:B------:R-:W-:Y:S02]  /*f2b0*/  IMAD.MOV.U32 R51, RZ, RZ, R221 ;  /* 0x000000ffff337224 */ /* 0x000fe400078e00dd */
[----:B------:R-:W-:Y:S02]  /*f2c0*/  IMAD.MOV.U32 R50, RZ, RZ, R222 ;  /* 0x000000ffff327224 */ /* 0x000fe400078e00de */
[----:B------:R-:W-:Y:S01]  /*f2d0*/  IMAD.MOV.U32 R49, RZ, RZ, R223 ;  /* 0x000000ffff317224 */ /* 0x000fe200078e00df */
[----:B---3--:R-:W-:Y:S01]  /*f2e0*/  HMMA.16816.F32 R216, R4, R26, R132 ;  /* 0x0000001a04d8723c */ /* 0x008fe20000001884 */
[----:B------:R-:W-:Y:S02]  /*f2f0*/  IMAD.MOV.U32 R31, RZ, RZ, R213 ;  /* 0x000000ffff1f7224 */ /* 0x000fe400078e00d5 */
[----:B------:R-:W-:Y:S02]  /*f300*/  IMAD.MOV.U32 R30, RZ, RZ, R214 ;  /* 0x000000ffff1e7224 */ /* 0x000fe400078e00d6 */
[----:B------:R-:W-:-:S02]  /*f310*/  IMAD.MOV.U32 R29, RZ, RZ, R215 ;  /* 0x000000ffff1d7224 */ /* 0x000fc400078e00d7 */
[----:B------:R-:W-:Y:S02]  /*f320*/  IMAD.MOV.U32 R132, RZ, RZ, R212 ;  /* 0x000000ffff847224 */ /* 0x000fe400078e00d4 */
[----:B------:R-:W-:Y:S02]  /*f330*/  IMAD.MOV.U32 R133, RZ, RZ, R51 ;  /* 0x000000ffff857224 */ /* 0x000fe400078e0033 */
[----:B------:R-:W-:Y:S02]  /*f340*/  IMAD.MOV.U32 R134, RZ, RZ, R50 ;  /* 0x000000ffff867224 */ /* 0x000fe400078e0032 */
[----:B------:R-:W-:Y:S01]  /*f350*/  IMAD.MOV.U32 R135, RZ, RZ, R49 ;  /* 0x000000ffff877224 */ /* 0x000fe200078e0031 */
[C---:B------:R-:W-:Y:S06]  /*f360*/  HMMA.16816.F32 R224, R4.reuse, R14, R208 ;  /* 0x0000000e04e0723c */ /* 0x040fec00000018d0 */
[----:B------:R-:W-:Y:S06]  /*f370*/  HMMA.16816.F32 R220, R4, R24, R140 ;  /* 0x0000001804dc723c */ /* 0x000fec000000188c */
[----:B----4-:R-:W-:Y:S01]  /*f380*/  HMMA.16816.F32 R140, R8, R18, R56 ;  /* 0x00000012088c723c */ /* 0x010fe20000001838 */
[----:B------:R-:W-:-:S05]  /*f390*/  IMAD.MOV.U32 R7, RZ, RZ, R48 ;  /* 0x000000ffff077224 */ /* 0x000fca00078e0030 */
[C---:B------:R-:W-:Y:S01]  /*f3a0*/  HMMA.16816.F32 R48, R8.reuse, R20, R64 ;  /* 0x000000140830723c */ /* 0x040fe20000001840 */
[----:B------:R-:W-:Y:S02]  /*f3b0*/  IMAD.MOV.U32 R56, RZ, RZ, R132 ;  /* 0x000000ffff387224 */ /* 0x000fe400078e0084 */
[----:B------:R-:W-:Y:S02]  /*f3c0*/  IMAD.MOV.U32 R57, RZ, RZ, R133 ;  /* 0x000000ffff397224 */ /* 0x000fe400078e0085 */
[----:B------:R-:W-:Y:S01]  /*f3d0*/  IMAD.MOV.U32 R58, RZ, RZ, R134 ;  /* 0x000000ffff3a7224 */ /* 0x000fe200078e0086 */
[C---:B------:R-:W-:Y:S01]  /*f3e0*/  HMMA.16816.F32 R212, R8.reuse, R22, R136 ;  /* 0x0000001608d4723c */ /* 0x040fe20000001888 */
[----:B------:R-:W-:Y:S01]  /*f3f0*/  IMAD.MOV.U32 R59, RZ, RZ, R135 ;  /* 0x000000ffff3b7224 */ /* 0x000fe200078e0087 */
[----:B------:R-:W-:Y:S04]  /*f400*/  LDSM.16.M88.4 R20, [R237+0x3800] ;  /* 0x00380000ed14783b */ /* 0x000fe80000000200 */
[C---:B------:R-:W-:Y:S06]  /*f410*/  HMMA.16816.F32 R132, R8.reuse, R14, R44 ;  /* 0x0000000e0884723c */ /* 0x040fec000000182c */
[----:B------:R-:W-:Y:S01]  /*f420*/  HMMA.16816.F32 R64, R8, R24, R40 ;  /* 0x000000180840723c */ /* 0x000fe20000001828 */
[----:B------:R-:W-:-:S02]  /*f430*/  IMAD.MOV.U32 R45, RZ, RZ, R31 ;  /* 0x000000ffff2d7224 */ /* 0x000fc400078e001f */
[----:B------:R-:W-:Y:S02]  /*f440*/  IMAD.MOV.U32 R46, RZ, RZ, R30 ;  /* 0x000000ffff2e7224 */ /* 0x000fe400078e001e */
[----:B------:R-:W-:Y:S01]  /*f450*/  IMAD.MOV.U32 R47, RZ, RZ, R29 ;  /* 0x000000ffff2f7224 */ /* 0x000fe200078e001d */
[----:B------:R-:W-:Y:S01]  /*f460*/  HMMA.16816.F32 R136, R8, R12, R52 ;  /* 0x0000000c0888723c */ /* 0x000fe20000001834 */
[----:B------:R-:W-:Y:S01]  /*f470*/  IMAD.MOV.U32 R40, RZ, RZ, R28 ;  /* 0x000000ffff287224 */ /* 0x000fe200078e001c */
[----:B------:R-:W-:Y:S04]  /*f480*/  LDSM.16.M88.4 R12, [R242+0x4000] ;  /* 0x00400000f20c783b */ /* 0x000fe80000000200 */
[----:B------:R-:W1:Y:S01]  /*f490*/  LDSM.16.M88.4 R28, [R237+0x2000] ;  /* 0x00200000ed1c783b */ /* 0x000e620000000200 */
[----:B------:R-:W-:-:S03]  /*f4a0*/  IMAD.MOV.U32 R44, RZ, RZ, R7 ;  /* 0x000000ffff2c7224 */ /* 0x000fc600078e0007 */
[----:B------:R-:W2:Y:S01]  /*f4b0*/  LDSM.16.M88.4 R4, [R242+0x6000] ;  /* 0x00600000f204783b */ /* 0x000ea20000000200 */
[C---:B------:R-:W-:Y:S03]  /*f4c0*/  HMMA.16816.F32 R208, R8.reuse, R16, R60 ;  /* 0x0000001008d0723c */ /* 0x040fe6000000183c */
[----:B------:R-:W3:Y:S03]  /*f4d0*/  LDSM.16.M88.4 R16, [R237+0x2800] ;  /* 0x00280000ed10783b */ /* 0x000ee60000000200 */
[----:B------:R-:W-:Y:S01]  /*f4e0*/  HMMA.16816.F32 R60, R8, R26, R36 ;  /* 0x0000001a083c723c */ /* 0x000fe20000001824 */
[----:B------:R-:W4:Y:S01]  /*f4f0*/  LDSM.16.M88.4 R8, [R237+0x3000] ;  /* 0x00300000ed08783b */ /* 0x000f220000000200 */
[----:B------:R-:W-:Y:S01]  /*f500*/  IMAD.MOV.U32 R41, RZ, RZ, R3 ;  /* 0x000000ffff297224 */ /* 0x000fe200078e0003 */
[----:B------:R-:W-:Y:S01]  /*f510*/  UISETP.GE.AND UP0, UPT, UR18, 0x4, UPT ;  /* 0x000000041200788c */ /* 0x000fe2000bf06270 */
[----:B------:R-:W-:Y:S01]  /*f520*/  IMAD.MOV.U32 R42, RZ, RZ, R2 ;  /* 0x000000ffff2a7224 */ /* 0x000fe200078e0002 */
[----:B------:R-:W-:-:S04]  /*f530*/  DEPBAR.LE SB0, 0x0 ;  /* 0x000080000000791a */ /* 0x000fc80000000000 */
[----:B------:R-:W-:Y:S01]  /*f540*/  IMAD.MOV.U32 R43, RZ, RZ, R0 ;  /* 0x000000ffff2b7224 */ /* 0x000fe200078e0000 */
[-C--:B-1----:R-:W-:Y:S06]  /*f550*/  HMMA.16816.F32 R52, R12, R28.reuse, R48 ;  /* 0x0000001c0c34723c */ /* 0x082fec0000001830 */
[C---:B--2---:R-:W-:Y:S06]  /*f560*/  HMMA.16816.F32 R48, R4.reuse, R28, R40 ;  /* 0x0000001c0430723c */ /* 0x044fec0000001828 */
[C---:B---3--:R-:W-:Y:S06]  /*f570*/  HMMA.16816.F32 R40, R4.reuse, R16, R56 ;  /* 0x000000100428723c */ /* 0x048fec0000001838 */
[C---:B------:R-:W-:Y:S06]  /*f580*/  HMMA.16816.F32 R44, R4.reuse, R30, R44 ;  /* 0x0000001e042c723c */ /* 0x040fec000000182c */
[----:B------:R-:W-:Y:S01]  /*f590*/  FMUL.FTZ R0, R52, UR29 ;  /* 0x0000001d34007c20 */ /* 0x000fe20008410000 */
[C---:B------:R-:W-:Y:S06]  /*f5a0*/  HMMA.16816.F32 R36, R4.reuse, R18, R248 ;  /* 0x000000120424723c */ /* 0x040fec00000018f8 */
[C---:B----4-:R-:W-:Y:S06]  /*f5b0*/  HMMA.16816.F32 R56, R4.reuse, R8, R228 ;  /* 0x000000080438723c */ /* 0x050fec00000018e4 */
[C---:B------:R-:W-:Y:S06]  /*f5c0*/  HMMA.16816.F32 R224, R4.reuse, R10, R224 ;  /* 0x0000000a04e0723c */ /* 0x040fec00000018e0 */
[C---:B------:R-:W-:Y:S06]  /*f5d0*/  HMMA.16816.F32 R220, R4.reuse, R20, R220 ;  /* 0x0000001404dc723c */ /* 0x040fec00000018dc */
[----:B------:R-:W-:Y:S06]  /*f5e0*/  HMMA.16816.F32 R216, R4, R22, R216 ;  /* 0x0000001604d8723c */ /* 0x000fec00000018d8 */
[C---:B------:R-:W-:Y:S01]  /*f5f0*/  HMMA.16816.F32 R4, R12.reuse, R8, R136 ;  /* 0x000000080c04723c */ /* 0x040fe20000001888 */
[----:B------:R1:W2:Y:S05]  /*f600*/  MUFU.TANH R138, R0 ;  /* 0x00000000008a7308 */ /* 0x0002aa0000002400 */
[----:B------:R-:W-:Y:S01]  /*f610*/  HMMA.16816.F32 R28, R12, R30, R212 ;  /* 0x0000001e0c1c723c */ /* 0x000fe200000018d4 */
[----:B-1----:R-:W-:-:S04]  /*f620*/  FMUL.FTZ R0, R53, UR29 ;  /* 0x0000001d35007c20 */ /* 0x002fc80008410000 */
[----:B------:R1:W3:Y:S01]  /*f630*/  MUFU.TANH R136, R0 ;  /* 0x0000000000887308 */ /* 0x0002e20000002400 */
[----:B------:R-:W-:Y:S01]  /*f640*/  HMMA.16816.F32 R24, R12, R16, R208 ;  /* 0x000000100c18723c */ /* 0x000fe200000018d0 */
        /* <DEDUP_REMOVED lines=11> */
[----:B------:R1:W-:Y:S01]  /*f700*/  MUFU.TANH R248, R0 ;  /* 0x0000000000f87308 */ /* 0x0003e20000002400 */
[----:B------:R-:W-:Y:S01]  /*f710*/  HMMA.16816.F32 R16, R12, R18, R140 ;  /* 0x000000120c10723c */ /* 0x000fe2000000188c */
        /* <DEDUP_REMOVED lines=44> */
[----:B------:R-:W2:Y:S01]  /*f9e0*/  S2R R3, SR_TID.X ;  /* 0x0000000000037919 */ /* 0x000ea20000002100 */
        /* <DEDUP_REMOVED lines=9> */
[----:B------:R1:W-:Y:S01]  /*fa80*/  MUFU.TANH R40, R0 ;  /* 0x0000000000287308 */ /* 0x0003e20000002400 */
[----:B------:R-:W-:Y:S01]  /*fa90*/  HMMA.16816.F32 R8, R12, R10, R132 ;  /* 0x0000000a0c08723c */ /* 0x000fe20000001884 */
[----:B-1----:R-:W-:-:S06]  /*faa0*/  FMUL.FTZ R0, R7, UR29 ;  /* 0x0000001d07007c20 */ /* 0x002fcc0008410000 */
[----:B------:R1:W-:Y:S01]  /*fab0*/  MUFU.TANH R39, R0 ;  /* 0x0000000000277308 */ /* 0x0003e20000002400 */
[----:B--2---:R-:W-:Y:S02]  /*fac0*/  IMAD.SHL.U32 R3, R3, 0x2, RZ ;  /* 0x0000000203037824 */ /* 0x004fe400078e00ff */
[----:B-1----:R-:W-:-:S05]  /*fad0*/  FMUL.FTZ R0, R56, UR29 ;  /* 0x0000001d38007c20 */ /* 0x002fca0008410000 */
[----:B------:R1:W-:Y:S01]  /*fae0*/  MUFU.TANH R54, R0 ;  /* 0x0000000000367308 */ /* 0x0003e20000002400 */
[----:B------:R-:W-:Y:S01]  /*faf0*/  HMMA.16816.F32 R16, R12, R20, R64 ;  /* 0x000000140c10723c */ /* 0x000fe20000001840 */
[----:B------:R-:W-:Y:S01]  /*fb00*/  LOP3.LUT R3, R3, 0x6, RZ, 0xc0, !PT ;  /* 0x0000000603037812 */ /* 0x000fe200078ec0ff */
[----:B-1----:R-:W-:-:S05]  /*fb10*/  FMUL.FTZ R0, R57, UR29 ;  /* 0x0000001d39007c20 */ /* 0x002fca0008410000 */
[----:B------:R1:W-:Y:S02]  /*fb20*/  MUFU.TANH R53, R0 ;  /* 0x0000000000357308 */ /* 0x0003e40000002400 */
[----:B-1----:R-:W-:-:S06]  /*fb30*/  FMUL.FTZ R0, R58, UR29 ;  /* 0x0000001d3a007c20 */ /* 0x002fcc0008410000 */
[----:B------:R1:W-:Y:S01]  /*fb40*/  MUFU.TANH R52, R0 ;  /* 0x0000000000347308 */ /* 0x0003e20000002400 */
[----:B------:R-:W-:Y:S01]  /*fb50*/  HMMA.16816.F32 R20, R12, R22, R60 ;  /* 0x000000160c14723c */ /* 0x000fe2000000183c */
[----:B-1----:R-:W-:-:S06]  /*fb60*/  FMUL.FTZ R0, R59, UR29 ;  /* 0x0000001d3b007c20 */ /* 0x002fcc0008410000 */
[----:B------:R1:W-:Y:S01]  /*fb70*/  MUFU.TANH R47, R0 ;  /* 0x00000000002f7308 */ /* 0x0003e20000002400 */
[----:B------:R-:W-:Y:S01]  /*fb80*/  FMUL.FTZ R2, R8, UR29 ;  /* 0x0000001d08027c20 */ /* 0x000fe20008410000 */
[----:B-1----:R-:W-:-:S04]  /*fb90*/  IMAD.U32 R0, RZ, RZ, UR12 ;  /* 0x0000000cff007e24 */ /* 0x002fc8000f8e00ff */
[----:B------:R-:W-:-:S04]  /*fba0*/  IMAD R0, R0, 0x40, R3 ;  /* 0x0000004000007824 */ /* 0x000fc800078e0203 */
[C---:B------:R-:W-:Y:S01]  /*fbb0*/  VIADD R15, R0.reuse, 0x1 ;  /* 0x00000001000f7836 */ /* 0x040fe20000000000 */
[CC--:B------:R-:W-:Y:S01]  /*fbc0*/  ISETP.GE.AND P0, PT, R0.reuse, R32.reuse, PT ;  /* 0x000000200000720c */ /* 0x0c0fe20003f06270 */
[C---:B------:R-:W-:Y:S02]  /*fbd0*/  VIADD R14, R0.reuse, 0x8 ;  /* 0x00000008000e7836 */ /* 0x040fe40000000000 */
[----:B------:R-:W-:Y:S01]  /*fbe0*/  VIADD R13, R0, 0x9 ;  /* 0x00000009000d7836 */ /* 0x000fe20000000000 */
[-C--:B------:R-:W-:Y:S01]  /*fbf0*/  ISETP.GE.AND P6, PT, R15, R32.reuse, PT ;  /* 0x000000200f00720c */ /* 0x080fe20003fc6270 */
[----:B------:R1:W2:Y:S01]  /*fc00*/  MUFU.TANH R37, R2 ;  /* 0x0000000200257308 */ /* 0x0002a20000002400 */
[----:B------:R-:W-:Y:S01]  /*fc10*/  FMUL.FTZ R31, R11, UR29 ;  /* 0x0000001d0b1f7c20 */ /* 0x000fe20008410000 */
[----:B------:R-:W-:Y:S01]  /*fc20*/  FSEL R24, R138, -INF , !P0 ;  /* 0xff8000008a187808 */ /* 0x000fe20004000000 */
[----:B------:R-:W-:Y:S01]  /*fc30*/  VIADD R12, R0, 0x10 ;  /* 0x00000010000c7836 */ /* 0x000fe20000000000 */
[----:B---3--:R-:W-:Y:S01]  /*fc40*/  FSEL R25, R136, -INF , !P6 ;  /* 0xff80000088197808 */ /* 0x008fe20007000000 */
[----:B------:R-:W-:Y:S01]  /*fc50*/  VIADD R11, R0, 0x11 ;  /* 0x00000011000b7836 */ /* 0x000fe20000000000 */
[----:B------:R-:W-:-:S02]  /*fc60*/  ISETP.GE.AND P0, PT, R14, R32, PT ;  /* 0x000000200e00720c */ /* 0x000fc40003f06270 */
[----:B------:R-:W-:Y:S01]  /*fc70*/  ISETP.GE.AND P6, PT, R13, R32, PT ;  /* 0x000000200d00720c */ /* 0x000fe20003fc6270 */
[----:B------:R-:W-:Y:S01]  /*fc80*/  FMUL.FTZ R3, R10, UR29 ;  /* 0x0000001d0a037c20 */ /* 0x000fe20008410000 */
[----:B----4-:R-:W-:Y:S01]  /*fc90*/  FSEL R26, R48, -INF , !P0 ;  /* 0xff800000301a7808 */ /* 0x010fe20004000000 */
[----:B-1----:R-:W-:Y:S01]  /*fca0*/  FMUL.FTZ R2, R9, UR29 ;  /* 0x0000001d09027c20 */ /* 0x002fe20008410000 */
[----:B------:R-:W-:-:S03]  /*fcb0*/  FSEL R27, R28, -INF , !P6 ;  /* 0xff8000001c1b7808 */ /* 0x000fc60007000000 */
[----:B------:R1:W3:Y:S01]  /*fcc0*/  MUFU.TANH R30, R2 ;  /* 0x00000002001e7308 */ /* 0x0002e20000002400 */
[----:B------:R-:W-:Y:S01]  /*fcd0*/  VIADD R10, R0, 0x18 ;  /* 0x00000018000a7836 */ /* 0x000fe20000000000 */
[-C--:B------:R-:W-:Y:S01]  /*fce0*/  ISETP.GE.AND P0, PT, R12, R32.reuse, PT ;  /* 0x000000200c00720c */ /* 0x080fe20003f06270 */
[C---:B------:R-:W-:Y:S01]  /*fcf0*/  VIADD R9, R0.reuse, 0x19 ;  /* 0x0000001900097836 */ /* 0x040fe20000000000 */
[-C--:B------:R-:W-:Y:S01]  /*fd00*/  ISETP.GE.AND P6, PT, R11, R32.reuse, PT ;  /* 0x000000200b00720c */ /* 0x080fe20003fc6270 */
[C---:B------:R-:W-:Y:S01]  /*fd10*/  VIADD R8, R0.reuse, 0x20 ;  /* 0x0000002000087836 */ /* 0x040fe20000000000 */
[----:B------:R-:W-:Y:S01]  /*fd20*/  FSEL R229, R45, -INF , !P0 ;  /* 0xff8000002de57808 */ /* 0x000fe20004000000 */
[----:B------:R-:W-:Y:S01]  /*fd30*/  VIADD R7, R0, 0x21 ;  /* 0x0000002100077836 */ /* 0x000fe20000000000 */
[----:B------:R-:W-:Y:S02]  /*fd40*/  FSEL R228, R44, -INF , !P6 ;  /* 0xff8000002ce47808 */ /* 0x000fe40007000000 */
[-C--:B------:R-:W-:Y:S01]  /*fd50*/  ISETP.GE.AND P0, PT, R10, R32.reuse, PT ;  /* 0x000000200a00720c */ /* 0x080fe20003f06270 */
[----:B-1----:R-:W-:Y:S01]  /*fd60*/  FMUL.FTZ R2, R16, UR29 ;  /* 0x0000001d10027c20 */ /* 0x002fe20008410000 */
[----:B------:R-:W-:-:S03]  /*fd70*/  ISETP.GE.AND P6, PT, R9, R32, PT ;  /* 0x000000200900720c */ /* 0x000fc60003fc6270 */
[----:B------:R1:W4:Y:S01]  /*fd80*/  MUFU.TANH R29, R2 ;  /* 0x00000002001d7308 */ /* 0x0003220000002400 */
[----:B------:R-:W-:Y:S01]  /*fd90*/  FSEL R139, R41, -INF , !P0 ;  /* 0xff800000298b7808 */ /* 0x000fe20004000000 */
[----:B------:R-:W-:Y:S01]  /*fda0*/  VIADD R6, R0, 0x28 ;  /* 0x0000002800067836 */ /* 0x000fe20000000000 */
[----:B------:R-:W-:Y:S01]  /*fdb0*/  FSEL R138, R42, -INF , !P6 ;  /* 0xff8000002a8a7808 */ /* 0x000fe20007000000 */
[----:B------:R-:W-:Y:S01]  /*fdc0*/  VIADD R5, R0, 0x29 ;  /* 0x0000002900057836 */ /* 0x000fe20000000000 */
[----:B------:R-:W-:-:S03]  /*fdd0*/  ISETP.GE.AND P0, PT, R8, R32, PT ;  /* 0x000000200800720c */ /* 0x000fc60003f06270 */
[----:B------:R2:W-:Y:S01]  /*fde0*/  MUFU.TANH R36, R3 ;  /* 0x0000000300247308 */ /* 0x0005e20000002400 */
[----:B------:R-:W-:Y:S01]  /*fdf0*/  ISETP.GE.AND P6, PT, R7, R32, PT ;  /* 0x000000200700720c */ /* 0x000fe20003fc6270 */
[----:B-1----:R-:W-:-:S06]  /*fe00*/  FMUL.FTZ R2, R17, UR29 ;  /* 0x0000001d11027c20 */ /* 0x002fcc0008410000 */
[----:B------:R1:W4:Y:S01]  /*fe10*/  MUFU.TANH R28, R2 ;  /* 0x00000002001c7308 */ /* 0x0003220000002400 */
[----:B--2---:R-:W-:Y:S01]  /*fe20*/  FMUL.FTZ R3, R21, UR29 ;  /* 0x0000001d15037c20 */ /* 0x004fe20008410000 */
[----:B------:R-:W-:-:S06]  /*fe30*/  FSEL R45, R4, -INF , !P0 ;  /* 0xff800000042d7808 */ /* 0x000fcc0004000000 */
[----:B------:R2:W-:Y:S01]  /*fe40*/  MUFU.TANH R17, R3 ;  /* 0x0000000300117308 */ /* 0x0005e20000002400 */
[----:B------:R-:W-:Y:S01]  /*fe50*/  FSEL R58, R38, -INF , !P6 ;  /* 0xff800000263a7808 */ /* 0x000fe20007000000 */
[----:B------:R-:W-:Y:S02]  /*fe60*/  VIADD R4, R0, 0x30 ;  /* 0x0000003000047836 */ /* 0x000fe40000000000 */
[----:B-1----:R-:W-:Y:S01]  /*fe70*/  FMUL.FTZ R2, R20, UR29 ;  /* 0x0000001d14027c20 */ /* 0x002fe20008410000 */
[----:B------:R-:W-:-:S03]  /*fe80*/  ISETP.GE.AND P0, PT, R6, R32, PT ;  /* 0x000000200600720c */ /* 0x000fc60003f06270 */
[----:B------:R1:W4:Y:S01]  /*fe90*/  MUFU.TANH R16, R2 ;  /* 0x0000000200107308 */ /* 0x0003220000002400 */
[----:B------:R-:W-:Y:S01]  /*fea0*/  ISETP.GE.AND P6, PT, R5, R32, PT ;  /* 0x000000200500720c */ /* 0x000fe20003fc6270 */
[C---:B--2---:R-:W-:Y:S01]  /*feb0*/  VIADD R3, R0.reuse, 0x31 ;  /* 0x0000003100037836 */ /* 0x044fe20000000000 */
[C---:B------:R-:W-:Y:S02]  /*fec0*/  ISETP.GE.AND P5, PT, R0.reuse, R33, PT ;  /* 0x000000210000720c */ /* 0x040fe40003fa6270 */
[C---:B------:R-:W-:Y:S02]  /*fed0*/  ISETP.GE.AND P4, PT, R0.reuse, R35, PT ;  /* 0x000000230000720c */ /* 0x040fe40003f86270 */
[----:B------:R-:W-:Y:S02]  /*fee0*/  ISETP.GE.AND P1, PT, R0, R34, PT ;  /* 0x000000220000720c */ /* 0x000fe40003f26270 */
[----:B------:R-:W-:Y:S02]  /*fef0*/  FSEL R59, R37, -INF , !P0 ;  /* 0xff800000253b7808 */ /* 0x000fe40004000000 */
[----:B---3--:R-:W-:-:S02]  /*ff00*/  FSEL R56, R30, -INF , !P6 ;  /* 0xff8000001e387808 */ /* 0x008fc40007000000 */
[-C--:B------:R-:W-:Y:S01]  /*ff10*/  ISETP.GE.AND P0, PT, R4, R32.reuse, PT ;  /* 0x000000200400720c */ /* 0x080fe20003f06270 */
[C---:B-1----:R-:W-:Y:S01]  /*ff20*/  VIADD R2, R0.reuse, 0x38 ;  /* 0x0000003800027836 */ /* 0x042fe20000000000 */
[-C--:B------:R-:W-:Y:S01]  /*ff30*/  ISETP.GE.AND P6, PT, R3, R32.reuse, PT ;  /* 0x000000200300720c */ /* 0x080fe20003fc6270 */
[----:B------:R-:W-:Y:S01]  /*ff40*/  VIADD R0, R0, 0x39 ;  /* 0x0000003900007836 */ /* 0x000fe20000000000 */
[----:B----4-:R-:W-:Y:S02]  /*ff50*/  FSEL R133, R29, -INF , !P0 ;  /* 0xff8000001d857808 */ /* 0x010fe40004000000 */
[----:B------:R-:W-:Y:S01]  /*ff60*/  FSEL R57, R28, -INF , !P6 ;  /* 0xff8000001c397808 */ /* 0x000fe20007000000 */
[----:B------:R-:W-:Y:S01]  /*ff70*/  BAR.SYNC.DEFER_BLOCKING 0x0 ;  /* 0x0000000000007b1d */ /* 0x000fe20000010000 */
[-C--:B------:R-:W-:Y:S02]  /*ff80*/  ISETP.GE.AND P0, PT, R2, R32.reuse, PT ;  /* 0x000000200200720c */ /* 0x080fe40003f06270 */
[----:B------:R-:W-:Y:S01]  /*ff90*/  ISETP.GE.AND P6, PT, R0, R32, PT ;  /* 0x000000200000720c */ /* 0x000fe20003fc6270 */
[----:B------:R-:W-:Y:S01]  /*ffa0*/  FMUL.FTZ R18, R18, UR29 ;  /* 0x0000001d12127c20 */ /* 0x000fe20008410000 */
[----:B------:R-:W-:-:S02]  /*ffb0*/  FSEL R135, R16, -INF , !P0 ;  /* 0xff80000010877808 */ /* 0x000fc40004000000 */
[----:B------:R-:W-:Y:S01]  /*ffc0*/  FSEL R134, R17, -INF , !P6 ;  /* 0xff80000011867808 */ /* 0x000fe20007000000 */
[----:B------:R1:W-:Y:S01]  /*ffd0*/  MUFU.TANH R29, R18 ;  /* 0x00000012001d7308 */ /* 0x0003e20000002400 */
[-C--:B------:R-:W-:Y:S01]  /*ffe0*/  ISETP.GE.AND P0, PT, R15, R33.reuse, PT ;  /* 0x000000210f00720c */ /* 0x080fe20003f06270 */
[----:B------:R-:W-:Y:S01]  /*fff0*/  FMUL.FTZ R19, R19, UR29 ;  /* 0x0000001d13137c20 */ /* 0x000fe20008410000 */
[----:B------:R-:W-:Y:S01]  /*10000*/  ISETP.GE.AND P6, PT, R14, R33, PT ;  /* 0x000000210e00720c */ /* 0x000fe20003fc6270 */
[----:B------:R-:W-:Y:S01]  /*10010*/  FMUL.FTZ R22, R22, UR29 ;  /* 0x0000001d16167c20 */ /* 0x000fe20008410000 */
[----:B------:R-:W-:-:S03]  /*10020*/  FSEL R20, R211, -INF , !P0 ;  /* 0xff800000d3147808 */ /* 0x000fc60004000000 */
[----:B------:R-:W2:Y:S01]  /*10030*/  MUFU.TANH R31, R31 ;  /* 0x0000001f001f7308 */ /* 0x000ea20000002400 */
[----:B------:R-:W-:Y:S01]  /*10040*/  FSEL R21, R142, -INF , !P6 ;  /* 0xff8000008e157808 */ /* 0x000fe20007000000 */
[----:B------:R-:W-:Y:S01]  /*10050*/  FMUL.FTZ R23, R23, UR29 ;  /* 0x0000001d17177c20 */ /* 0x000fe20008410000 */
[-C--:B------:R-:W-:Y:S02]  /*10060*/  ISETP.GE.AND P0, PT, R12, R33.reuse, PT ;  /* 0x000000210c00720c */ /* 0x080fe40003f06270 */
[-C--:B------:R-:W-:Y:S02]  /*10070*/  ISETP.GE.AND P6, PT, R11, R33.reuse, PT ;  /* 0x000000210b00720c */ /* 0x080fe40003fc6270 */
[----:B-1----:R-:W-:Y:S02]  /*10080*/  FSEL R18, R212, -INF , !P5 ;  /* 0xff800000d4127808 */ /* 0x002fe40006800000 */
[----:B------:R-:W-:Y:S01]  /*10090*/  ISETP.GE.AND P5, PT, R13, R33, PT ;  /* 0x000000210d00720c */ /* 0x000fe20003fa6270 */
[----:B------:R-:W1:Y:S01]  /*100a0*/  MUFU.TANH R19, R19 ;  /* 0x0000001300137308 */ /* 0x000e620000002400 */
[----:B------:R-:W-:-:S02]  /*100b0*/  FSEL R67, R49, -INF , !P0 ;  /* 0xff80000031437808 */ /* 0x000fc40004000000 */
[----:B------:R-:W-:Y:S02]  /*100c0*/  FSEL R28, R141, -INF , !P5 ;  /* 0xff8000008d1c7808 */ /* 0x000fe40006800000 */
[----:B------:R-:W-:-:S03]  /*100d0*/  ISETP.GE.AND P5, PT, R10, R33, PT ;  /* 0x000000210a00720c */ /* 0x000fc60003fa6270 */
[----:B------:R3:W4:Y:S01]  /*100e0*/  MUFU.TANH R17, R22 ;  /* 0x0000001600117308 */ /* 0x0007220000002400 */
[----:B------:R-:W-:Y:S02]  /*100f0*/  FSEL R137, R137, -INF , !P6 ;  /* 0xff80000089897808 */ /* 0x000fe40007000000 */
[-C--:B------:R-:W-:Y:S02]  /*10100*/  ISETP.GE.AND P0, PT, R9, R33.reuse, PT ;  /* 0x000000210900720c */ /* 0x080fe40003f06270 */
[----:B------:R-:W-:-:S03]  /*10110*/  ISETP.GE.AND P6, PT, R8, R33, PT ;  /* 0x000000210800720c */ /* 0x000fc60003fc6270 */
[----:B------:R1:W4:Y:S01]  /*10120*/  MUFU.TANH R16, R23 ;  /* 0x0000001700107308 */ /* 0x0003220000002400 */
[----:B------:R-:W-:Y:S02]  /*10130*/  FSEL R132, R46, -INF , !P5 ;  /* 0xff8000002e847808 */ /* 0x000fe40006800000 */
[-C--:B------:R-:W-:Y:S02]  /*10140*/  ISETP.GE.AND P5, PT, R7, R33.reuse, PT ;  /* 0x000000210700720c */ /* 0x080fe40003fa6270 */
[----:B------:R-:W-:Y:S02]  /*10150*/  FSEL R66, R43, -INF , !P0 ;  /* 0xff8000002b427808 */ /* 0x000fe40004000000 */
[----:B------:R-:W-:Y:S02]  /*10160*/  FSEL R40, R40, -INF , !P6 ;  /* 0xff80000028287808 */ /* 0x000fe40007000000 */
[-C--:B------:R-:W-:Y:S01]  /*10170*/  ISETP.GE.AND P0, PT, R6, R33.reuse, PT ;  /* 0x000000210600720c */ /* 0x080fe20003f06270 */
[----:B---3--:R-:W-:Y:S01]  /*10180*/  FMUL.FTZ R22, R224, UR29 ;  /* 0x0000001de0167c20 */ /* 0x008fe20008410000 */
[----:B------:R-:W-:-:S02]  /*10190*/  ISETP.GE.AND P6, PT, R5, R33, PT ;  /* 0x000000210500720c */ /* 0x000fc40003fc6270 */
[----:B------:R-:W-:Y:S01]  /*101a0*/  FSEL R41, R36, -INF , !P0 ;  /* 0xff80000024297808 */ /* 0x000fe20004000000 */
[----:B------:R3:W4:Y:S01]  /*101b0*/  MUFU.TANH R37, R22 ;  /* 0x0000001600257308 */ /* 0x0007220000002400 */
[----:B--2---:R-:W-:Y:S02]  /*101c0*/  FSEL R251, R31, -INF , !P6 ;  /* 0xff8000001ffb7808 */ /* 0x004fe40007000000 */
[----:B-1----:R-:W-:Y:S02]  /*101d0*/  FSEL R23, R39, -INF , !P5 ;  /* 0xff80000027177808 */ /* 0x002fe40006800000 */
[-C--:B------:R-:W-:Y:S02]  /*101e0*/  ISETP.GE.AND P5, PT, R4, R33.reuse, PT ;  /* 0x000000210400720c */ /* 0x080fe40003fa6270 */
[-C--:B------:R-:W-:Y:S02]  /*101f0*/  ISETP.GE.AND P0, PT, R3, R33.reuse, PT ;  /* 0x000000210300720c */ /* 0x080fe40003f06270 */
[----:B------:R-:W-:-:S02]  /*10200*/  ISETP.GE.AND P6, PT, R2, R33, PT ;  /* 0x000000210200720c */ /* 0x000fc40003fc6270 */
[----:B------:R-:W-:Y:S02]  /*10210*/  FSEL R44, R29, -INF , !P5 ;  /* 0xff8000001d2c7808 */ /* 0x000fe40006800000 */
[----:B------:R-:W-:Y:S01]  /*10220*/  ISETP.GE.AND P5, PT, R0, R33, PT ;  /* 0x000000210000720c */ /* 0x000fe20003fa6270 */
[----:B---3--:R-:W-:Y:S01]  /*10230*/  FMUL.FTZ R22, R225, UR29 ;  /* 0x0000001de1167c20 */ /* 0x008fe20008410000 */
[----:B------:R-:W-:Y:S02]  /*10240*/  FSEL R43, R19, -INF , !P0 ;  /* 0xff800000132b7808 */ /* 0x000fe40004000000 */
[----:B----4-:R-:W-:Y:S01]  /*10250*/  FSEL R42, R17, -INF , !P6 ;  /* 0xff800000112a7808 */ /* 0x010fe20007000000 */
[----:B------:R1:W-:Y:S01]  /*10260*/  MUFU.TANH R36, R22 ;  /* 0x0000001600247308 */ /* 0x0003e20000002400 */
[C---:B------:R-:W-:Y:S02]  /*10270*/  ISETP.GE.AND P0, PT, R15.reuse, R35, PT ;  /* 0x000000230f00720c */ /* 0x040fe40003f06270 */
[----:B------:R-:W-:Y:S01]  /*10280*/  ISETP.GE.AND P6, PT, R15, R34, PT ;  /* 0x000000220f00720c */ /* 0x000fe20003fc6270 */
[----:B------:R-:W-:Y:S01]  /*10290*/  FMUL.FTZ R15, R227, UR29 ;  /* 0x0000001de30f7c20 */ /* 0x000fe20008410000 */
[----:B------:R-:W-:-:S02]  /*102a0*/  FSEL R227, R16, -INF , !P5 ;  /* 0xff80000010e37808 */ /* 0x000fc40006800000 */
[----:B------:R-:W-:Y:S02]  /*102b0*/  FSEL R19, R249, -INF , !P4 ;  /* 0xff800000f9137808 */ /* 0x000fe40006000000 */
[C---:B------:R-:W-:Y:S02]  /*102c0*/  ISETP.GE.AND P5, PT, R14.reuse, R35, PT ;  /* 0x000000230e00720c */ /* 0x040fe40003fa6270 */
[----:B------:R-:W-:Y:S01]  /*102d0*/  ISETP.GE.AND P4, PT, R14, R34, PT ;  /* 0x000000220e00720c */ /* 0x000fe20003f86270 */
[----:B------:R2:W-:Y:S01]  /*102e0*/  STL [R1], R23 ;  /* 0x0000001701007387 */ /* 0x0005e20000100800 */
[----:B-1----:R-:W-:Y:S01]  /*102f0*/  FMUL.FTZ R22, R226, UR29 ;  /* 0x0000001de2167c20 */ /* 0x002fe20008410000 */
[----:B------:R-:W-:-:S03]  /*10300*/  FSEL R29, R215, -INF , !P5 ;  /* 0xff800000d71d7808 */ /* 0x000fc60006800000 */
[----:B------:R1:W3:Y:S01]  /*10310*/  MUFU.TANH R17, R22 ;  /* 0x0000001600117308 */ /* 0x0002e20000002400 */
[----:B------:R-:W-:Y:S02]  /*10320*/  FSEL R32, R213, -INF , !P4 ;  /* 0xff800000d5207808 */ /* 0x000fe40006000000 */
[----:B------:R-:W-:Y:S02]  /*10330*/  ISETP.GE.AND P5, PT, R12, R34, PT ;  /* 0x000000220c00720c */ /* 0x000fe40003fa6270 */
[----:B------:R-:W-:Y:S02]  /*10340*/  ISETP.GE.AND P4, PT, R11, R35, PT ;  /* 0x000000230b00720c */ /* 0x000fe40003f86270 */
[----:B------:R-:W-:Y:S02]  /*10350*/  FSEL R31, R248, -INF , !P6 ;  /* 0xff800000f81f7808 */ /* 0x000fe40007000000 */
[----:B------:R-:W-:Y:S02]  /*10360*/  FSEL R65, R143, -INF , !P5 ;  /* 0xff8000008f417808 */ /* 0x000fe40006800000 */
[----:B--2---:R-:W-:-:S02]  /*10370*/  FSEL R23, R250, -INF , !P0 ;  /* 0xff800000fa177808 */ /* 0x004fc40004000000 */
[----:B-1----:R-:W-:Y:S02]  /*10380*/  FSEL R22, R231, -INF , !P1 ;  /* 0xff800000e7167808 */ /* 0x002fe40004800000 */
[C---:B------:R-:W-:Y:S02]  /*10390*/  ISETP.GE.AND P1, PT, R13.reuse, R35, PT ;  /* 0x000000230d00720c */ /* 0x040fe40003f26270 */
[-C--:B------:R-:W-:Y:S02]  /*103a0*/  ISETP.GE.AND P0, PT, R13, R34.reuse, PT ;  /* 0x000000220d00720c */ /* 0x080fe40003f06270 */
[----:B------:R-:W-:Y:S02]  /*103b0*/  FSEL R30, R230, -INF , !P1 ;  /* 0xff800000e61e7808 */ /* 0x000fe40004800000 */
[----:B------:R-:W-:Y:S02]  /*103c0*/  FSEL R33, R214, -INF , !P0 ;  /* 0xff800000d6217808 */ /* 0x000fe40004000000 */
[----:B------:R-:W-:-:S02]  /*103d0*/  ISETP.GE.AND P1, PT, R11, R34, PT ;  /* 0x000000220b00720c */ /* 0x000fc40003f26270 */
[-C--:B------:R-:W-:Y:S02]  /*103e0*/  ISETP.GE.AND P0, PT, R10, R35.reuse, PT ;  /* 0x000000230a00720c */ /* 0x080fe40003f06270 */
[----:B------:R-:W-:Y:S02]  /*103f0*/  FSEL R38, R210, -INF , !P4 ;  /* 0xff800000d2267808 */ /* 0x000fe40006000000 */
[-C--:B------:R-:W-:Y:S02]  /*10400*/  ISETP.GE.AND P6, PT, R12, R35.reuse, PT ;  /* 0x000000230c00720c */ /* 0x080fe40003fc6270 */
[C---:B------:R-:W-:Y:S02]  /*10410*/  ISETP.GE.AND P5, PT, R9.reuse, R35, PT ;  /* 0x000000230900720c */ /* 0x040fe40003fa6270 */
[----:B------:R-:W-:Y:S01]  /*10420*/  ISETP.GE.AND P4, PT, R9, R34, PT ;  /* 0x000000220900720c */ /* 0x000fe20003f86270 */
[----:B------:R-:W-:Y:S01]  /*10430*/  FMUL.FTZ R9, R223, UR29 ;  /* 0x0000001ddf097c20 */ /* 0x000fe20008410000 */
[----:B------:R-:W-:-:S02]  /*10440*/  FSEL R64, R208, -INF , !P1 ;  /* 0xff800000d0407808 */ /* 0x000fc40004800000 */
[----:B------:R-:W-:Y:S02]  /*10450*/  FSEL R48, R55, -INF , !P0 ;  /* 0xff80000037307808 */ /* 0x000fe40004000000 */
[----:B------:R-:W-:Y:S02]  /*10460*/  FSEL R39, R209, -INF , !P6 ;  /* 0xff800000d1277808 */ /* 0x000fe40007000000 */
[C---:B------:R-:W-:Y:S02]  /*10470*/  ISETP.GE.AND P1, PT, R8.reuse, R35, PT ;  /* 0x000000230800720c */ /* 0x040fe40003f26270 */
[-C--:B------:R-:W-:Y:S02]  /*10480*/  ISETP.GE.AND P0, PT, R8, R34.reuse, PT ;  /* 0x000000220800720c */ /* 0x080fe40003f06270 */
[----:B------:R-:W-:Y:S01]  /*10490*/  ISETP.GE.AND P6, PT, R10, R34, PT ;  /* 0x000000220a00720c */ /* 0x000fe20003fc6270 */
[----:B------:R-:W1:Y:S01]  /*104a0*/  MUFU.TANH R8, R9 ;  /* 0x0000000900087308 */ /* 0x000e620000002400 */
[----:B------:R-:W-:Y:S01]  /*104b0*/  FMUL.FTZ R13, R220, UR29 ;  /* 0x0000001ddc0d7c20 */ /* 0x000fe20008410000 */
[----:B------:R-:W-:Y:S01]  /*104c0*/  FMUL.FTZ R12, R221, UR29 ;  /* 0x0000001ddd0c7c20 */ /* 0x000fe20008410000 */
[----:B------:R-:W-:-:S02]  /*104d0*/  FSEL R50, R50, -INF , !P4 ;  /* 0xff80000032327808 */ /* 0x000fc40006000000 */
[----:B------:R-:W-:Y:S02]  /*104e0*/  ISETP.GE.AND P4, PT, R6, R35, PT ;  /* 0x000000230600720c */ /* 0x000fe40003f86270 */
[----:B------:R-:W-:Y:S02]  /*104f0*/  FSEL R220, R54, -INF , !P1 ;  /* 0xff80000036dc7808 */ /* 0x000fe40004800000 */
[----:B------:R-:W-:Y:S02]  /*10500*/  FSEL R221, R52, -INF , !P0 ;  /* 0xff80000034dd7808 */ /* 0x000fe40004000000 */
[----:B------:R-:W-:Y:S02]  /*10510*/  FSEL R51, R51, -INF , !P6 ;  /* 0xff80000033337808 */ /* 0x000fe40007000000 */
[----:B------:R-:W-:Y:S02]  /*10520*/  FSEL R49, R140, -INF , !P5 ;  /* 0xff8000008c317808 */ /* 0x000fe40006800000 */
[----:B------:R-:W-:-:S02]  /*10530*/  ISETP.GE.AND P1, PT, R6, R34, PT ;  /* 0x000000220600720c */ /* 0x000fc40003f26270 */
[-C--:B------:R-:W-:Y:S02]  /*10540*/  ISETP.GE.AND P0, PT, R5, R35.reuse, PT ;  /* 0x000000230500720c */ /* 0x080fe40003f06270 */
[C---:B------:R-:W-:Y:S02]  /*10550*/  ISETP.GE.AND P6, PT, R7.reuse, R35, PT ;  /* 0x000000230700720c */ /* 0x040fe40003fc6270 */
[----:B------:R-:W-:Y:S01]  /*10560*/  ISETP.GE.AND P5, PT, R7, R34, PT ;  /* 0x000000220700720c */ /* 0x000fe20003fa6270 */
[----:B------:R-:W-:Y:S01]  /*10570*/  FMUL.FTZ R7, R216, UR29 ;  /* 0x0000001dd8077c20 */ /* 0x000fe20008410000 */
[----:B------:R-:W-:Y:S01]  /*10580*/  FMUL.FTZ R11, R222, UR29 ;  /* 0x0000001dde0b7c20 */ /* 0x000fe20008410000 */
[----:B------:R-:W-:Y:S01]  /*10590*/  FMUL.FTZ R6, R217, UR29 ;  /* 0x0000001dd9067c20 */ /* 0x000fe20008410000 */
[----:B------:R-:W-:Y:S02]  /*105a0*/  FSEL R216, R37, -INF , !P4 ;  /* 0xff80000025d87808 */ /* 0x000fe40006000000 */
[----:B---3--:R-:W-:-:S02]  /*105b0*/  FSEL R223, R17, -INF , !P1 ;  /* 0xff80000011df7808 */ /* 0x008fc40004800000 */
[----:B------:R-:W-:Y:S02]  /*105c0*/  FSEL R37, R36, -INF , !P0 ;  /* 0xff80000024257808 */ /* 0x000fe40004000000 */
[----:B------:R-:W-:Y:S02]  /*105d0*/  FSEL R217, R53, -INF , !P6 ;  /* 0xff80000035d97808 */ /* 0x000fe40007000000 */
[C---:B------:R-:W-:Y:S02]  /*105e0*/  ISETP.GE.AND P1, PT, R3.reuse, R35, PT ;  /* 0x000000230300720c */ /* 0x040fe40003f26270 */
[-C--:B------:R-:W-:Y:S01]  /*105f0*/  ISETP.GE.AND P0, PT, R3, R34.reuse, PT ;  /* 0x000000220300720c */ /* 0x080fe20003f06270 */
[----:B------:R-:W-:Y:S01]  /*10600*/  FMUL.FTZ R3, R219, UR29 ;  /* 0x0000001ddb037c20 */ /* 0x000fe20008410000 */
[----:B------:R-:W-:Y:S01]  /*10610*/  ISETP.GE.AND P6, PT, R5, R34, PT ;  /* 0x000000220500720c */ /* 0x000fe20003fc6270 */
[----:B------:R-:W2:Y:S01]  /*10620*/  MUFU.TANH R15, R15 ;  /* 0x0000000f000f7308 */ /* 0x000ea20000002400 */
[----:B------:R-:W-:-:S02]  /*10630*/  FSEL R222, R47, -INF , !P5 ;  /* 0xff8000002fde7808 */ /* 0x000fc40006800000 */
[----:B------:R-:W-:-:S05]  /*10640*/  ISETP.GE.AND P5, PT, R4, R35, PT ;  /* 0x000000230400720c */ /* 0x000fca0003fa6270 */
[----:B------:R-:W3:Y:S01]  /*10650*/  MUFU.TANH R13, R13 ;  /* 0x0000000d000d7308 */ /* 0x000ee20000002400 */
[----:B------:R-:W-:-:S07]  /*10660*/  ISETP.GE.AND P4, PT, R4, R34, PT ;  /* 0x000000220400720c */ /* 0x000fce0003f86270 */
[----:B------:R-:W-:Y:S01]  /*10670*/  MUFU.TANH R12, R12 ;  /* 0x0000000c000c7308 */ /* 0x000fe20000002400 */
[----:B-1----:R-:W-:-:S07]  /*10680*/  FSEL R230, R8, -INF , !P0 ;  /* 0xff80000008e67808 */ /* 0x002fce0004000000 */
[----:B------:R-:W1:Y:S01]  /*10690*/  MUFU.TANH R10, R11 ;  /* 0x0000000b000a7308 */ /* 0x000e620000002400 */
[----:B------:R-:W-:-:S07]  /*106a0*/  PLOP3.LUT P0, PT, PT, PT, UP0, 0x80, 0x0 ;  /* 0x000000000000781c */ /* 0x000fce0003f0f008 */
[----:B------:R4:W-:Y:S08]  /*106b0*/  MUFU.TANH R5, R6 ;  /* 0x0000000600057308 */ /* 0x0009f00000002400 */
[----:B------:R-:W1:Y:S01]  /*106c0*/  MUFU.TANH R7, R7 ;  /* 0x0000000700077308 */ /* 0x000e620000002400 */
[----:B----4-:R-:W-:-:S07]  /*106d0*/  FMUL.FTZ R6, R218, UR29 ;  /* 0x0000001dda067c20 */ /* 0x010fce0008410000 */
[----:B------:R-:W-:Y:S08]  /*106e0*/  MUFU.TANH R3, R3 ;  /* 0x0000000300037308 */ /* 0x000ff00000002400 */
[----:B------:R-:W4:Y:S01]  /*106f0*/  MUFU.TANH R4, R6 ;  /* 0x0000000600047308 */ /* 0x000f220000002400 */
[----:B--2---:R-:W-:Y:S02]  /*10700*/  FSEL R218, R15, -INF , !P6 ;  /* 0xff8000000fda7808 */ /* 0x004fe40007000000 */
[----:B---3--:R-:W-:-:S02]  /*10710*/  FSEL R226, R13, -INF , !P5 ;  /* 0xff8000000de27808 */ /* 0x008fc40006800000 */
[----:B-1----:R-:W-:Y:S02]  /*10720*/  FSEL R248, R10, -INF , !P4 ;  /* 0xff8000000af87808 */ /* 0x002fe40006000000 */
[----:B------:R-:W-:Y:S02]  /*10730*/  FSEL R225, R12, -INF , !P1 ;  /* 0xff8000000ce17808 */ /* 0x000fe40004800000 */
[-C--:B------:R-:W-:Y:S02]  /*10740*/  ISETP.GE.AND P6, PT, R2, R35.reuse, PT ;  /* 0x000000230200720c */ /* 0x080fe40003fc6270 */
[----:B------:R-:W-:Y:S02]  /*10750*/  ISETP.GE.AND P5, PT, R0, R35, PT ;  /* 0x000000230000720c */ /* 0x000fe40003fa6270 */
[-C--:B------:R-:W-:Y:S02]  /*10760*/  ISETP.GE.AND P4, PT, R2, R34.reuse, PT ;  /* 0x000000220200720c */ /* 0x080fe40003f86270 */
[----:B------:R-:W-:-:S02]  /*10770*/  ISETP.GE.AND P1, PT, R0, R34, PT ;  /* 0x000000220000720c */ /* 0x000fc40003f26270 */
[----:B------:R-:W-:Y:S02]  /*10780*/  FSEL R224, R7, -INF , !P6 ;  /* 0xff80000007e07808 */ /* 0x000fe40007000000 */
[----:B------:R-:W-:Y:S02]  /*10790*/  FSEL R219, R5, -INF , !P5 ;  /* 0xff80000005db7808 */ /* 0x000fe40006800000 */
[----:B----4-:R-:W-:Y:S02]  /*107a0*/  FSEL R231, R4, -INF , !P4 ;  /* 0xff80000004e77808 */ /* 0x010fe40006000000 */
[----:B------:R-:W-:Y:S01]  /*107b0*/  FSEL R249, R3, -INF , !P1 ;  /* 0xff80000003f97808 */ /* 0x000fe20004800000 */
        /* <DEDUP_REMOVED lines=19> */
[----:B------:R-:W4:Y:S08]  /*108f0*/  @!P2 LDC.64 R16, c[0x0][0x218] ;  /* 0x00008600ff10ab82 */ /* 0x000f300000000a00 */
[----:B------:R-:W4:Y:S01]  /*10900*/  @!P3 LDC.64 R14, c[0x0][0x218] ;  /* 0x00008600ff0ebb82 */ /* 0x000f220000000a00 */
[----:B--2---:R-:W-:-:S04]  /*10910*/  LEA R0, P1, R0, R60, 0x6 ;  /* 0x0000003c00007211 */ /* 0x004fc800078230ff */
[----:B---3--:R-:W-:Y:S02]  /*10920*/  LEA.HI.X R3, R2, R63, R3, 0x6, P1 ;  /* 0x0000003f02037211 */ /* 0x008fe400008f3403 */
[C---:B-1----:R-:W-:Y:S02]  /*10930*/  @!P3 LEA R4, P1, R0.reuse, R4, 0x1 ;  /* 0x000000040004b211 */ /* 0x042fe400078208ff */
[C---:B------:R-:W-:Y:S02]  /*10940*/  IADD3 R2, P4, R0.reuse, UR26, RZ ;  /* 0x0000001a00027c10 */ /* 0x040fe4000ff9e0ff */
[----:B------:R-:W-:-:S05]  /*10950*/  @!P3 LEA.HI.X R5, R0, R5, R3, 0x1, P1 ;  /* 0x000000050005b211 */ /* 0x000fca00008f0c03 */
[----:B------:R-:W-:Y:S01]  /*10960*/  @!PT LDS RZ, [RZ] ;  /* 0x00000000fffff984 */ /* 0x000fe20000000800 */
[----:B------:R-:W-:Y:S01]  /*10970*/  @!PT LDS RZ, [RZ] ;  /* 0x00000000fffff984 */ /* 0x000fe20000000800 */
[----:B------:R-:W-:Y:S01]  /*10980*/  @!PT LDS RZ, [RZ] ;  /* 0x00000000fffff984 */ /* 0x000fe20000000800 */
[----:B------:R5:W-:Y:S04]  /*10990*/  @!P3 LDGSTS.E.BYPASS.LTC128B.128 [R244+0x8000], desc[UR20][R4.64] ;  /* 0x0800000004f4bfae */ /* 0x000be8000b901d54 */
[----:B------:R1:W-:Y:S01]  /*109a0*/  @P2 STS.128 [R244+0xa000], RZ ;  /* 0x00a000fff4002388 */ /* 0x0003e20000000c00 */
[----:B-----5:R-:W-:-:S04]  /*109b0*/  @!P2 LEA R4, P1, R0, R6, 0x1 ;  /* 0x000000060004a211 */ /* 0x020fc800078208ff */
[----:B------:R-:W-:Y:S02]  /*109c0*/  @!P2 LEA.HI.X R5, R0, R7, R3, 0x1, P1 ;  /* 0x000000070005a211 */ /* 0x000fe400008f0c03 */
[C---:B----4-:R-:W-:Y:S02]  /*109d0*/  @!P3 LEA R6, P1, R2.reuse, R8, 0x1 ;  /* 0x000000080206b211 */ /* 0x050fe400078208ff */
[----:B------:R-:W-:Y:S01]  /*109e0*/  IADD3.X R3, R3, UR25, RZ, P4, !PT ;  /* 0x0000001903037c10 */ /* 0x000fe2000a7fe4ff */
[----:B------:R-:W-:Y:S01]  /*109f0*/  @!PT LDS RZ, [RZ] ;  /* 0x00000000fffff984 */ /* 0x000fe20000000800 */
[----:B------:R-:W-:Y:S01]  /*10a00*/  @!PT LDS RZ, [RZ] ;  /* 0x00000000fffff984 */ /* 0x000fe20000000800 */
[----:B------:R-:W-:Y:S01]  /*10a10*/  @!PT LDS RZ, [RZ] ;  /* 0x00000000fffff984 */ /* 0x000fe20000000800 */
[----:B------:R2:W-:Y:S01]  /*10a20*/  @!P2 LDGSTS.E.BYPASS.LTC128B.128 [R244+0xa000], desc[UR20][R4.64+0x80] ;  /* 0x0a00008004f4afae */ /* 0x0005e2000b901d54 */
[C---:B------:R-:W-:Y:S02]  /*10a30*/  @!P2 LEA R10, P4, R2.reuse, R10, 0x1 ;  /* 0x0000000a020aa211 */ /* 0x040fe400078808ff */
[C---:B------:R-:W-:Y:S01]  /*10a40*/  @!P3 LEA.HI.X R7, R2.reuse, R9, R3, 0x1, P1 ;  /* 0x000000090207b211 */ /* 0x040fe200008f0c03 */
[----:B------:R1:W-:Y:S01]  /*10a50*/  @P3 STS.128 [R244+0x8800], RZ ;  /* 0x008800fff4003388 */ /* 0x0003e20000000c00 */
[----:B------:R-:W-:-:S02]  /*10a60*/  IADD3 R0, P1, R2, UR26, RZ ;  /* 0x0000001a02007c10 */ /* 0x000fc4000ff3e0ff */
[----:B------:R-:W-:Y:S01]  /*10a70*/  @!P2 LEA.HI.X R11, R2, R11, R3, 0x1, P4 ;  /* 0x0000000b020ba211 */ /* 0x000fe200020f0c03 */
[----:B------:R-:W-:Y:S01]  /*10a80*/  @!PT LDS RZ, [RZ] ;  /* 0x00000000fffff984 */ /* 0x000fe20000000800 */
[----:B------:R-:W-:Y:S01]  /*10a90*/  @!PT LDS RZ, [RZ] ;  /* 0x00000000fffff984 */ /* 0x000fe20000000800 */
[----:B------:R-:W-:Y:S01]  /*10aa0*/  @!PT LDS RZ, [RZ] ;  /* 0x00000000fffff984 */ /* 0x000fe20000000800 */
[----:B------:R3:W-:Y:S01]  /*10ab0*/  @!P3 LDGSTS.E.BYPASS.LTC128B.128 [R244+0x8800], desc[UR20][R6.64] ;  /* 0x0880000006f4bfae */ /* 0x0007e2000b901d54 */
[C---:B------:R-:W-:Y:S02]  /*10ac0*/  IADD3 R2, P5, R0.reuse, UR26, RZ ;  /* 0x0000001a00027c10 */ /* 0x040fe4000ffbe0ff */
[----:B------:R-:W-:Y:S01]  /*10ad0*/  IADD3.X R3, R3, UR25, RZ, P1, !PT ;  /* 0x0000001903037c10 */ /* 0x000fe20008ffe4ff */
[----:B------:R1:W-:Y:S01]  /*10ae0*/  @P2 STS.128 [R244+0xa800], RZ ;  /* 0x00a800fff4002388 */ /* 0x0003e20000000c00 */
[C---:B------:R-:W-:Y:S02]  /*10af0*/  @!P3 LEA R8, P6, R0.reuse, R12, 0x1 ;  /* 0x0000000c0008b211 */ /* 0x040fe400078c08ff */
[----:B------:R-:W-:Y:S01]  /*10b00*/  IADD3.X R12, R3, UR25, RZ, P5, !PT ;  /* 0x00000019030c7c10 */ /* 0x000fe2000affe4ff */
        /* <DEDUP_REMOVED lines=9> */
[----:B------:R1:W-:Y:S01]  /*10ba0*/  @!P3 LDGSTS.E.BYPASS.LTC128B.128 [R244+0x9000], desc[UR20][R8.64] ;  /* 0x0900000008f4bfae */ /* 0x0003e2000b901d54 */
[----:B--2---:R-:W-:-:S03]  /*10bb0*/  @!P2 LEA R4, P1, R0, R16, 0x1 ;  /* 0x000000100004a211 */ /* 0x004fc600078208ff */
[----:B------:R1:W-:Y:S01]  /*10bc0*/  @P2 STS.128 [R244+0xb000], RZ ;  /* 0x00b000fff4002388 */ /* 0x0003e20000000c00 */
[----:B------:R-:W-:Y:S02]  /*10bd0*/  @!P2 LEA.HI.X R5, R0, R17, R3, 0x1, P1 ;  /* 0x000000110005a211 */ /* 0x000fe400008f0c03 */
[----:B---3--:R-:W-:-:S03]  /*10be0*/  @!P3 LEA R6, P4, R2, R14, 0x1 ;  /* 0x0000000e0206b211 */ /* 0x008fc600078808ff */
        /* <DEDUP_REMOVED lines=19> */
.L_x_325:
[----:B------:R-:W-:Y:S05]  /*10d20*/  BSYNC B0 ;  /* 0x0000000000007941 */ /* 0x000fea0003800000 */
.L_x_324:
[----:B------:R-:W0:Y:S02]  /*10d30*/  LDGDEPBAR ;  /* 0x00000000000079af */ /* 0x000e240000000000 */
.L_x_323:
[----:B------:R-:W3:Y:S01]  /*10d40*/  LDL.LU R250, [R1] ;  /* 0x0000000001fa7983 */ /* 0x000ee20000300800 */
[----:B------:R-:W-:Y:S02]  /*10d50*/  FMNMX.FTZ R0, R252, R24, !PT ;  /* 0x00000018fc007209 */ /* 0x000fe40007810000 */
[----:B------:R-:W-:Y:S01]  /*10d60*/  MOV R140, R58 ;  /* 0x0000003a008c7202 */ /* 0x000fe20000000f00 */
[----:B------:R-:W-:Y:S01]  /*10d70*/  LDSM.16.MT88.4 R12, [R234+0xc000] ;  /* 0x00c00000ea0c783b */ /* 0x000fe20000004200 */
[----:B------:R-:W-:Y:S02]  /*10d80*/  FMNMX.FTZ R0, R25, R0, !PT ;  /* 0x0000000019007209 */ /* 0x000fe40007810000 */
[----:B------:R-:W-:Y:S02]  /*10d90*/  MOV R143, R59 ;  /* 0x0000003b008f7202 */ /* 0x000fe40000000f00 */
        /* <DEDUP_REMOVED lines=35> */
[----:B------:R-:W-:Y:S01]  /*10fd0*/  FMNMX.FTZ R2, R48, R2, !PT ;  /* 0x0000000230027209 */ /* 0x000fe20007810000 */
[----:B-12---:R-:W1:Y:S01]  /*10fe0*/  SHFL.BFLY PT, R5, R136, 0x2, 0x1f ;  /* 0x0c401f0088057f89 */ /* 0x006e6200000e0000 */
[----:B------:R-:W-:Y:S02]  /*10ff0*/  FMNMX.FTZ R0, R32, R0, !PT ;  /* 0x0000000020007209 */ /* 0x000fe40007810000 */
[----:B------:R-:W-:Y:S02]  /*11000*/  FMNMX.FTZ R2, R49, R2, !PT ;  /* 0x0000000231027209 */ /* 0x000fe40007810000 */
[----:B------:R-:W-:Y:S02]  /*11010*/  FMNMX.FTZ R0, R33, R0, !PT ;  /* 0x0000000021007209 */ /* 0x000fe40007810000 */
[----:B------:R-:W-:-:S02]  /*11020*/  FMNMX.FTZ R2, R220, R2, !PT ;  /* 0x00000002dc027209 */ /* 0x000fc40007810000 */
[----:B-1----:R-:W-:Y:S01]  /*11030*/  FMNMX.FTZ R136, R136, R5, !PT ;  /* 0x0000000588887209 */ /* 0x002fe20007810000 */
[----:B------:R-:W-:Y:S04]  /*11040*/  STL [R1+0x8c], R239 ;  /* 0x00008cef01007387 */ /* 0x000fe80000100800 */
[----:B------:R-:W-:Y:S04]  /*11050*/  STL [R1+0x88], R238 ;  /* 0x000088ee01007387 */ /* 0x000fe80000100800 */
[----:B------:R-:W-:Y:S04]  /*11060*/  STL [R1+0x84], R237 ;  /* 0x000084ed01007387 */ /* 0x000fe80000100800 */
[----:B------:R-:W-:Y:S01]  /*11070*/  STL [R1+0x80], R232 ;  /* 0x000080e801007387 */ /* 0x000fe20000100800 */
[----:B---3--:R-:W-:-:S04]  /*11080*/  FMNMX.FTZ R3, R250, R3, !PT ;  /* 0x00000003fa037209 */ /* 0x008fc80007810000 */
        /* <DEDUP_REMOVED lines=11> */
[----:B------:R-:W-:Y:S01]  /*11140*/  FMNMX.FTZ R134, R37, R134, !PT ;  /* 0x0000008625867209 */ /* 0x000fe20007810000 */
[----:B------:R-:W1:Y:S01]  /*11150*/  SHFL.BFLY PT, R3, R0, 0x2, 0x1f ;  /* 0x0c401f0000037f89 */ /* 0x000e6200000e0000 */
[----:B------:R-:W-:Y:S02]  /*11160*/  FMNMX.FTZ R2, R50, R2, !PT ;  /* 0x0000000232027209 */ /* 0x000fe40007810000 */
[----:B------:R-:W-:-:S02]  /*11170*/  FMNMX.FTZ R134, R226, R134, !PT ;  /* 0x00000086e2867209 */ /* 0x000fc40007810000 */
[----:B------:R-:W-:Y:S02]  /*11180*/  FMNMX.FTZ R2, R221, R2, !PT ;  /* 0x00000002dd027209 */ /* 0x000fe40007810000 */
[----:B------:R-:W-:Y:S01]  /*11190*/  FMNMX.FTZ R134, R225, R134, !PT ;  /* 0x00000086e1867209 */ /* 0x000fe20007810000 */
[----:B------:R-:W2:Y:S01]  /*111a0*/  SHFL.BFLY PT, R4, R136, 0x1, 0x1f ;  /* 0x0c201f0088047f89 */ /* 0x000ea200000e0000 */
[----:B------:R-:W-:Y:S02]  /*111b0*/  FMNMX.FTZ R2, R222, R2, !PT ;  /* 0x00000002de027209 */ /* 0x000fe40007810000 */
[----:B------:R-:W-:Y:S02]  /*111c0*/  FMNMX.FTZ R134, R224, R134, !PT ;  /* 0x00000086e0867209 */ /* 0x000fe40007810000 */
[----:B------:R-:W-:Y:S02]  /*111d0*/  FMNMX.FTZ R2, R223, R2, !PT ;  /* 0x00000002df027209 */ /* 0x000fe40007810000 */
[----:B------:R-:W-:-:S02]  /*111e0*/  FMNMX.FTZ R134, R219, R134, !PT ;  /* 0x00000086db867209 */ /* 0x000fc40007810000 */
[----:B------:R-:W-:-:S03]  /*111f0*/  FMNMX.FTZ R2, R218, R2, !PT ;  /* 0x00000002da027209 */ /* 0x000fc60007810000 */
[----:B------:R-:W3:Y:S01]  /*11200*/  SHFL.BFLY PT, R5, R134, 0x2, 0x1f ;  /* 0x0c401f0086057f89 */ /* 0x000ee200000e0000 */
[----:B------:R-:W-:Y:S02]  /*11210*/  FMNMX.FTZ R2, R248, R2, !PT ;  /* 0x00000002f8027209 */ /* 0x000fe40007810000 */
[----:B-1----:R-:W-:Y:S02]  /*11220*/  FMNMX.FTZ R0, R0, R3, !PT ;  /* 0x0000000300007209 */ /* 0x002fe40007810000 */
[----:B------:R-:W-:-:S03]  /*11230*/  FMNMX.FTZ R2, R230, R2, !PT ;  /* 0x00000002e6027209 */ /* 0x000fc60007810000 */
[----:B------:R-:W1:Y:S01]  /*11240*/  SHFL.BFLY PT, R135, R0, 0x1, 0x1f ;  /* 0x0c201f0000877f89 */ /* 0x000e6200000e0000 */
[----:B------:R-:W-:Y:S02]  /*11250*/  FMNMX.FTZ R2, R231, R2, !PT ;  /* 0x00000002e7027209 */ /* 0x000fe40007810000 */
[----:B--2---:R-:W-:Y:S02]  /*11260*/  FMNMX.FTZ R136, R136, R4, !PT ;  /* 0x0000000488887209 */ /* 0x004fe40007810000 */
[----:B------:R-:W-:Y:S02]  /*11270*/  FMNMX.FTZ R133, R249, R2, !PT ;  /* 0x00000002f9857209 */ /* 0x000fe40007810000 */
[C---:B------:R-:W-:Y:S01]  /*11280*/  FSETP.NEU.FTZ.AND P4, PT, R136.reuse, -INF , PT ;  /* 0xff8000008800780b */ /* 0x040fe20003f9d000 */
[----:B------:R-:W-:Y:S02]  /*11290*/  FMUL.FTZ R3, R136, UR10 ;  /* 0x0000000a88037c20 */ /* 0x000fe40008410000 */
[----:B------:R-:W2:Y:S03]  /*112a0*/  SHFL.BFLY PT, R4, R133, 0x2, 0x1f ;  /* 0x0c401f0085047f89 */ /* 0x000ea600000e0000 */
[----:B------:R-:W-:-:S02]  /*112b0*/  FSEL R3, R3, RZ, P4 ;  /* 0x000000ff03037208 */ /* 0x000fc40002000000 */
[----:B---3--:R-:W-:-:S03]  /*112c0*/  FMNMX.FTZ R134, R134, R5, !PT ;  /* 0x0000000586867209 */ /* 0x008fc60007810000 */
[--C-:B------:R-:W-:Y:S02]  /*112d0*/  FFMA.FTZ R2, R24, UR10, -R3.reuse ;  /* 0x0000000a18027c23 */ /* 0x100fe40008010803 */
[----:B------:R-:W3:Y:S02]  /*112e0*/  SHFL.BFLY PT, R5, R134, 0x1, 0x1f ;  /* 0x0c201f0086057f89 */ /* 0x000ee400000e0000 */
[----:B------:R4:W-:Y:S01]  /*112f0*/  MUFU.EX2 R239, R2 ;  /* 0x0000000200ef7308 */ /* 0x0009e20000000800 */
[----:B-1----:R-:W-:Y:S01]  /*11300*/  FMNMX.FTZ R135, R0, R135, !PT ;  /* 0x0000008700877209 */ /* 0x002fe20007810000 */
[----:B------:R-:W-:-:S03]  /*11310*/  FFMA.FTZ R0, R26, UR10, -R3 ;  /* 0x0000000a1a007c23 */ /* 0x000fc60008010803 */
[----:B------:R-:W-:-:S03]  /*11320*/  FSETP.NEU.FTZ.AND P3, PT, R135, -INF , PT ;  /* 0xff8000008700780b */ /* 0x000fc60003f7d000 */
[----:B------:R1:W-:Y:S01]  /*11330*/  MUFU.EX2 R55, R0 ;  /* 0x0000000000377308 */ /* 0x0003e20000000800 */
[----:B----4-:R-:W-:-:S07]  /*11340*/  FFMA.FTZ R2, R25, UR10, -R3 ;  /* 0x0000000a19027c23 */ /* 0x010fce0008010803 */
[----:B------:R4:W-:Y:S01]  /*11350*/  MUFU.EX2 R7, R2 ;  /* 0x0000000200077308 */ /* 0x0009e20000000800 */
[----:B--2---:R-:W-:Y:S01]  /*11360*/  FMNMX.FTZ R133, R133, R4, !PT ;  /* 0x0000000485857209 */ /* 0x004fe20007810000 */
[----:B-1----:R-:W-:-:S04]  /*11370*/  FFMA.FTZ R0, R27, UR10, -R3 ;  /* 0x0000000a1b007c23 */ /* 0x002fc80008010803 */
[----:B------:R-:W1:Y:S02]  /*11380*/  SHFL.BFLY PT, R4, R133, 0x1, 0x1f ;  /* 0x0c201f0085047f89 */ /* 0x000e6400000e0000 */
[----:B------:R2:W-:Y:S01]  /*11390*/  MUFU.EX2 R52, R0 ;  /* 0x0000000000347308 */ /* 0x0005e20000000800 */
[----:B----4-:R-:W-:-:S05]  /*113a0*/  FMUL.FTZ R2, R135, UR10 ;  /* 0x0000000a87027c20 */ /* 0x010fca0008410000 */
[----:B------:R-:W-:-:S05]  /*113b0*/  FSEL R2, R2, RZ, P3 ;  /* 0x000000ff02027208 */ /* 0x000fca0001800000 */
[----:B--2---:R-:W-:Y:S01]  /*113c0*/  FFMA.FTZ R0, R18, UR10, -R2 ;  /* 0x0000000a12007c23 */ /* 0x004fe20008010802 */
[----:B---3--:R-:W-:-:S03]  /*113d0*/  FMNMX.FTZ R134, R134, R5, !PT ;  /* 0x0000000586867209 */ /* 0x008fc60007810000 */
[----:B------:R2:W-:Y:S01]  /*113e0*/  MUFU.EX2 R238, R0 ;  /* 0x0000000000ee7308 */ /* 0x0005e20000000800 */
[C---:B------:R-:W-:Y:S01]  /*113f0*/  FSETP.NEU.FTZ.AND P2, PT, R134.reuse, -INF , PT ;  /* 0xff8000008600780b */ /* 0x040fe20003f5d000 */
[----:B------:R-:W-:-:S05]  /*11400*/  FMUL.FTZ R24, R134, UR10 ;  /* 0x0000000a86187c20 */ /* 0x000fca0008410000 */
[----:B------:R-:W-:Y:S01]  /*11410*/  FSEL R24, R24, RZ, P2 ;  /* 0x000000ff18187208 */ /* 0x000fe20001000000 */
[----:B--2---:R-:W-:-:S04]  /*11420*/  FFMA.FTZ R0, R20, UR10, -R2 ;  /* 0x0000000a14007c23 */ /* 0x004fc80008010802 */
[----:B------:R2:W3:Y:S01]  /*11430*/  MUFU.EX2 R8, R0 ;  /* 0x0000000000087308 */ /* 0x0004e20000000800 */
[----:B-1----:R-:W-:Y:S01]  /*11440*/  FMNMX.FTZ R133, R133, R4, !PT ;  /* 0x0000000485857209 */ /* 0x002fe20007810000 */
[----:B--2---:R-:W-:-:S06]  /*11450*/  FFMA.FTZ R0, R21, UR10, -R2 ;  /* 0x0000000a15007c23 */ /* 0x004fcc0008010802 */
[----:B------:R1:W-:Y:S01]  /*11460*/  MUFU.EX2 R54, R0 ;  /* 0x0000000000367308 */ /* 0x0003e20000000800 */
[----:B------:R-:W-:Y:S01]  /*11470*/  FSETP.NEU.FTZ.AND P1, PT, R133, -INF , PT ;  /* 0xff8000008500780b */ /* 0x000fe20003f3d000 */
[----:B-1----:R-:W-:-:S06]  /*11480*/  FFMA.FTZ R0, R28, UR10, -R2 ;  /* 0x0000000a1c007c23 */ /* 0x002fcc0008010802 */
[----:B------:R1:W-:Y:S01]  /*11490*/  MUFU.EX2 R53, R0 ;  /* 0x0000000000357308 */ /* 0x0003e20000000800 */
[----:B------:R-:W-:Y:S01]  /*114a0*/  FMUL.FTZ R28, R133, UR10 ;  /* 0x0000000a851c7c20 */ /* 0x000fe20008410000 */
[----:B-1----:R-:W-:-:S04]  /*114b0*/  FFMA.FTZ R0, R19, UR10, -R24 ;  /* 0x0000000a13007c23 */ /* 0x002fc80008010818 */
[----:B------:R-:W-:Y:S01]  /*114c0*/  FSEL R28, R28, RZ, P1 ;  /* 0x000000ff1c1c7208 */ /* 0x000fe20000800000 */
[----:B------:R-:W1:Y:S01]  /*114d0*/  LDSM.16.MT88.4 R16, [R233+0xc000] ;  /* 0x00c00000e910783b */ /* 0x000e620000004200 */
[----:B------:R2:W-:Y:S02]  /*114e0*/  MUFU.EX2 R237, R0 ;  /* 0x0000000000ed7308 */ /* 0x0005e40000000800 */
[----:B--2---:R-:W-:-:S06]  /*114f0*/  FFMA.FTZ R0, R23, UR10, -R24 ;  /* 0x0000000a17007c23 */ /* 0x004fcc0008010818 */
[----:B------:R2:W-:Y:S02]  /*11500*/  MUFU.EX2 R27, R0 ;  /* 0x00000000001b7308 */ /* 0x0005e40000000800 */
[----:B--2---:R-:W-:-:S06]  /*11510*/  FFMA.FTZ R0, R29, UR10, -R24 ;  /* 0x0000000a1d007c23 */ /* 0x004fcc0008010818 */
[----:B------:R2:W-:Y:S02]  /*11520*/  MUFU.EX2 R142, R0 ;  /* 0x00000000008e7308 */ /* 0x0005e40000000800 */
[----:B--2---:R-:W-:-:S06]  /*11530*/  FFMA.FTZ R0, R30, UR10, -R24 ;  /* 0x0000000a1e007c23 */ /* 0x004fcc0008010818 */
[----:B------:R2:W4:Y:S02]  /*11540*/  MUFU.EX2 R6, R0 ;  /* 0x0000000000067308 */ /* 0x0005240000000800 */
[----:B--2---:R-:W-:-:S06]  /*11550*/  FFMA.FTZ R0, R22, UR10, -R28 ;  /* 0x0000000a16007c23 */ /* 0x004fcc000801081c */
[----:B------:R2:W-:Y:S01]  /*11560*/  MUFU.EX2 R232, R0 ;  /* 0x0000000000e87308 */ /* 0x0005e20000000800 */
[----:B------:R-:W-:Y:S01]  /*11570*/  FSEL R4, R136, RZ, P4 ;  /* 0x000000ff88047208 */ /* 0x000fe20002000000 */
[----:B--2---:R-:W-:-:S06]  /*11580*/  FFMA.FTZ R0, R31, UR10, -R28 ;  /* 0x0000000a1f007c23 */ /* 0x004fcc000801081c */
[----:B------:R2:W-:Y:S01]  /*11590*/  MUFU.EX2 R141, R0 ;  /* 0x00000000008d7308 */ /* 0x0005e20000000800 */
[----:B------:R-:W-:Y:S01]  /*115a0*/  FADD.FTZ R4, R252, -R4 ;  /* 0x80000004fc047221 */ /* 0x000fe20000010000 */
[----:B--2---:R-:W-:-:S06]  /*115b0*/  FFMA.FTZ R0, R32, UR10, -R28 ;  /* 0x0000000a20007c23 */ /* 0x004fcc000801081c */
[----:B------:R2:W-:Y:S01]  /*115c0*/  MUFU.EX2 R20, R0 ;  /* 0x0000000000147308 */ /* 0x0005e20000000800 */
[----:B------:R-:W-:Y:S01]  /*115d0*/  FMUL.FTZ R29, R4, UR10 ;  /* 0x0000000a041d7c20 */ /* 0x000fe20008410000 */
[----:B------:R-:W-:Y:S02]  /*115e0*/  FSEL R4, R134, RZ, P2 ;  /* 0x000000ff86047208 */ /* 0x000fe40001000000 */
[----:B--2---:R-:W-:-:S05]  /*115f0*/  FSEL R0, R135, RZ, P3 ;  /* 0x000000ff87007208 */ /* 0x004fca0001800000 */
[----:B------:R-:W-:-:S04]  /*11600*/  FADD.FTZ R0, R247, -R0 ;  /* 0x80000000f7007221 */ /* 0x000fc80000010000 */
[----:B------:R-:W-:Y:S01]  /*11610*/  FMUL.FTZ R30, R0, UR10 ;  /* 0x0000000a001e7c20 */ /* 0x000fe20008410000 */
[----:B------:R-:W-:-:S05]  /*11620*/  FSEL R0, R133, RZ, P1 ;  /* 0x000000ff85007208 */ /* 0x000fca0000800000 */
[----:B------:R-:W-:Y:S01]  /*11630*/  FADD.FTZ R0, R245, -R0 ;  /* 0x80000000f5007221 */ /* 0x000fe20000010000 */
[----:B------:R-:W-:-:S03]  /*11640*/  FADD.FTZ R4, R246, -R4 ;  /* 0x80000004f6047221 */ /* 0x000fc60000010000 */
[----:B------:R-:W-:Y:S01]  /*11650*/  FMUL.FTZ R0, R0, UR10 ;  /* 0x0000000a00007c20 */ /* 0x000fe20008410000 */
[----:B------:R-:W-:-:S03]  /*11660*/  FMUL.FTZ R4, R4, UR10 ;  /* 0x0000000a04047c20 */ /* 0x000fc60008410000 */
[----:B------:R2:W-:Y:S08]  /*11670*/  MUFU.EX2 R36, R0 ;  /* 0x0000000000247308 */ /* 0x0005f00000000800 */
[----:B------:R-:W1:Y:S01]  /*11680*/  MUFU.EX2 R29, R29 ;  /* 0x0000001d001d7308 */ /* 0x000e620000000800 */
[----:B--2---:R-:W-:-:S07]  /*11690*/  FFMA.FTZ R0, R33, UR10, -R28 ;  /* 0x0000000a21007c23 */ /* 0x004fce000801081c */
[----:B------:R-:W2:Y:S08]  /*116a0*/  MUFU.EX2 R30, R30 ;  /* 0x0000001e001e7308 */ /* 0x000eb00000000800 */
[----:B------:R-:W2:Y:S08]  /*116b0*/  MUFU.EX2 R31, R4 ;  /* 0x00000004001f7308 */ /* 0x000eb00000000800 */
[----:B------:R-:W2:Y:S01]  /*116c0*/  MUFU.EX2 R21, R0 ;  /* 0x0000000000157308 */ /* 0x000ea20000000800 */
[----:B---3--:R-:W-:-:S02]  /*116d0*/  MOV R252, R8 ;  /* 0x0000000800fc7202 */ /* 0x008fc40000000f00 */
[----:B------:R-:W-:Y:S02]  /*116e0*/  MOV R246, R7 ;  /* 0x0000000700f67202 */ /* 0x000fe40000000f00 */
[----:B----4-:R-:W-:Y:S01]  /*116f0*/  MOV R245, R6 ;  /* 0x0000000600f57202 */ /* 0x010fe20000000f00 */
[----:B-1----:R-:W-:Y:S01]  /*11700*/  FMUL.FTZ R148, R148, R29 ;  /* 0x0000001d94947220 */ /* 0x002fe20000410000 */
[----:B------:R-:W-:Y:S01]  /*11710*/  F2FP.F16.F32.PACK_AB R8, R246, R239 ;  /* 0x000000eff608723e */ /* 0x000fe200000000ff */
[----:B------:R-:W-:Y:S01]  /*11720*/  FMUL.FTZ R149, R149, R29 ;  /* 0x0000001d95957220 */ /* 0x000fe20000410000 */
[-C--:B--2---:R-:W-:Y:S01]  /*11730*/  FMUL.FTZ R150, R150, R30.reuse ;  /* 0x0000001e96967220 */ /* 0x084fe20000410000 */
[----:B------:R-:W-:Y:S01]  /*11740*/  FMUL.FTZ R151, R151, R30 ;  /* 0x0000001e97977220 */ /* 0x000fe20000410000 */
[----:B------:R-:W-:Y:S01]  /*11750*/  F2FP.F16.F32.PACK_AB R9, R252, R238 ;  /* 0x000000eefc09723e */ /* 0x000fe200000000ff */
[----:B------:R-:W-:Y:S01]  /*11760*/  FMUL.FTZ R144, R144, R31 ;  /* 0x0000001f90907220 */ /* 0x000fe20000410000 */
[----:B------:R-:W-:Y:S01]  /*11770*/  F2FP.F16.F32.PACK_AB R10, R52, R55 ;  /* 0x00000037340a723e */ /* 0x000fe200000000ff */
[----:B------:R-:W-:Y:S01]  /*11780*/  FMUL.FTZ R145, R145, R31 ;  /* 0x0000001f91917220 */ /* 0x000fe20000410000 */
[----:B------:R-:W-:Y:S01]  /*11790*/  F2FP.F16.F32.PACK_AB R11, R53, R54 ;  /* 0x00000036350b723e */ /* 0x000fe200000000ff */
[-C--:B------:R-:W-:Y:S01]  /*117a0*/  FMUL.FTZ R146, R146, R36.reuse ;  /* 0x0000002492927220 */ /* 0x080fe20000410000 */
        /* <DEDUP_REMOVED lines=29> */
[-C--:B------:R-:W-:Y:S06]  /*11980*/  HMMA.16816.F32 R148, R8, R16.reuse, R148 ;  /* 0x000000100894723c */ /* 0x080fec0000001894 */
[C---:B------:R-:W-:Y:S06]  /*11990*/  HMMA.16816.F32 R144, R4.reuse, R16, R144 ;  /* 0x000000100490723c */ /* 0x040fec0000001890 */
[-C--:B------:R-:W-:Y:S06]  /*119a0*/  HMMA.16816.F32 R156, R4, R18.reuse, R156 ;  /* 0x00000012049c723c */ /* 0x080fec000000189c */
[C---:B------:R-:W-:Y:S01]  /*119b0*/  HMMA.16816.F32 R208, R8.reuse, R18, R152 ;  /* 0x0000001208d0723c */ /* 0x040fe20000001898 */
[----:B------:R-:W1:Y:S05]  /*119c0*/  LDSM.16.MT88.4 R16, [R236+0xc000] ;  /* 0x00c00000ec10783b */ /* 0x000e6a0000004200 */
[-C--:B------:R-:W-:Y:S06]  /*119d0*/  HMMA.16816.F32 R212, R8, R12.reuse, R160 ;  /* 0x0000000c08d4723c */ /* 0x080fec00000018a0 */
[C---:B------:R-:W-:Y:S06]  /*119e0*/  HMMA.16816.F32 R164, R4.reuse, R12, R164 ;  /* 0x0000000c04a4723c */ /* 0x040fec00000018a4 */
[-C--:B------:R-:W-:Y:S06]  /*119f0*/  HMMA.16816.F32 R172, R4, R14.reuse, R172 ;  /* 0x0000000e04ac723c */ /* 0x080fec00000018ac */
[----:B------:R-:W-:Y:S01]  /*11a00*/  HMMA.16816.F32 R60, R8, R14, R168 ;  /* 0x0000000e083c723c */ /* 0x000fe200000018a8 */
[----:B------:R-:W2:Y:S01]  /*11a10*/  LDSM.16.MT88.4 R12, [R235+0xc000] ;  /* 0x00c00000eb0c783b */ /* 0x000ea20000004200 */
        /* <DEDUP_REMOVED lines=33> */
[----:B-1----:R-:W-:Y:S01]  /*11c30*/  HMMA.16816.F32 R56, R8, R16, R176 ;  /* 0x000000100838723c */ /* 0x002fe200000018b0 */
[----:B------:R-:W-:Y:S02]  /*11c40*/  MOV R170, R55 ;  /* 0x0000003700aa7202 */ /* 0x000fe40000000f00 */
[----:B------:R-:W-:-:S03]  /*11c50*/  MOV R168, R54 ;  /* 0x0000003600a87202 */ /* 0x000fc60000000f00 */
[----:B------:R-:W-:Y:S01]  /*11c60*/  HMMA.16816.F32 R188, R4, R18, R188 ;  /* 0x0000001204bc723c */ /* 0x000fe200000018bc */
[----:B------:R-:W-:Y:S02]  /*11c70*/  MOV R178, R53 ;  /* 0x0000003500b27202 */ /* 0x000fe40000000f00 */
[----:B------:R-:W-:-:S03]  /*11c80*/  MOV R177, R52 ;  /* 0x0000003400b17202 */ /* 0x000fc60000000f00 */
[----:B------:R-:W-:Y:S06]  /*11c90*/  HMMA.16816.F32 R52, R4, R16, R180 ;  /* 0x000000100434723c */ /* 0x000fec00000018b4 */
[C---:B------:R-:W-:Y:S01]  /*11ca0*/  HMMA.16816.F32 R184, R8.reuse, R18, R184 ;  /* 0x0000001208b8723c */ /* 0x040fe200000018b8 */
[----:B------:R-:W1:Y:S05]  /*11cb0*/  LDSM.16.MT88.4 R16, [R234+0xe000] ;  /* 0x00e00000ea10783b */ /* 0x000e6a0000004200 */
[-C--:B--2---:R-:W-:Y:S06]  /*11cc0*/  HMMA.16816.F32 R192, R8, R12.reuse, R192 ;  /* 0x0000000c08c0723c */ /* 0x084fec00000018c0 */
[C---:B------:R-:W-:Y:S06]  /*11cd0*/  HMMA.16816.F32 R196, R4.reuse, R12, R196 ;  /* 0x0000000c04c4723c */ /* 0x040fec00000018c4 */
[-C--:B------:R-:W-:Y:S06]  /*11ce0*/  HMMA.16816.F32 R204, R4, R14.reuse, R204 ;  /* 0x0000000e04cc723c */ /* 0x080fec00000018cc */
[----:B------:R-:W-:Y:S01]  /*11cf0*/  HMMA.16816.F32 R200, R8, R14, R200 ;  /* 0x0000000e08c8723c */ /* 0x000fe200000018c8 */
[----:B------:R-:W2:Y:S01]  /*11d00*/  LDSM.16.MT88.4 R12, [R233+0xe000] ;  /* 0x00e00000e90c783b */ /* 0x000ea20000004200 */
        /* <DEDUP_REMOVED lines=12> */
[----:B------:R-:W-:Y:S01]  /*11dd0*/  FFMA.FTZ R0, R229, UR10, -R3 ;  /* 0x0000000ae5007c23 */ /* 0x000fe20008010803 */
[-C--:B------:R-:W-:Y:S01]  /*11de0*/  FMUL.FTZ R92, R92, R31.reuse ;  /* 0x0000001f5c5c7220 */ /* 0x080fe20000410000 */
[----:B------:R-:W-:Y:S01]  /*11df0*/  FMUL.FTZ R93, R93, R31 ;  /* 0x0000001f5d5d7220 */ /* 0x000fe20000410000 */
[-C--:B------:R-:W-:Y:S01]  /*11e00*/  FMUL.FTZ R94, R94, R36.reuse ;  /* 0x000000245e5e7220 */ /* 0x080fe20000410000 */
[----:B------:R-:W-:Y:S01]  /*11e10*/  FMUL.FTZ R95, R95, R36 ;  /* 0x000000245f5f7220 */ /* 0x000fe20000410000 */
[----:B------:R3:W-:Y:S01]  /*11e20*/  MUFU.EX2 R169, R0 ;  /* 0x0000000000a97308 */ /* 0x0007e20000000800 */
[----:B------:R-:W-:Y:S01]  /*11e30*/  MOV R179, R143 ;  /* 0x0000008f00b37202 */ /* 0x000fe20000000f00 */
[----:B-1----:R-:W-:Y:S01]  /*11e40*/  HMMA.16816.F32 R152, R4, R16, R88 ;  /* 0x000000100498723c */ /* 0x002fe20000001858 */
[----:B------:R-:W-:-:S02]  /*11e50*/  MOV R183, R142 ;  /* 0x0000008e00b77202 */ /* 0x000fc40000000f00 */
[----:B------:R-:W-:Y:S02]  /*11e60*/  MOV R181, R141 ;  /* 0x0000008d00b57202 */ /* 0x000fe40000000f00 */
[----:B------:R-:W-:Y:S02]  /*11e70*/  MOV R180, R140 ;  /* 0x0000008c00b47202 */ /* 0x000fe40000000f00 */
[----:B------:R-:W-:Y:S02]  /*11e80*/  MOV R90, R46 ;  /* 0x0000002e005a7202 */ /* 0x000fe40000000f00 */
[----:B------:R-:W-:Y:S02]  /*11e90*/  MOV R91, R44 ;  /* 0x0000002c005b7202 */ /* 0x000fe40000000f00 */
[----:B------:R-:W-:Y:S01]  /*11ea0*/  MOV R25, R35 ;  /* 0x0000002300197202 */ /* 0x000fe20000000f00 */
[----:B---3--:R-:W-:Y:S01]  /*11eb0*/  FFMA.FTZ R0, R228, UR10, -R3 ;  /* 0x0000000ae4007c23 */ /* 0x008fe20008010803 */
[C---:B--2---:R-:W-:Y:S06]  /*11ec0*/  HMMA.16816.F32 R160, R4.reuse, R12, R72 ;  /* 0x0000000c04a0723c */ /* 0x044fec0000001848 */
[----:B------:R-:W-:Y:S01]  /*11ed0*/  HMMA.16816.F32 R140, R4, R14, R76 ;  /* 0x0000000e048c723c */ /* 0x000fe2000000184c */
[----:B------:R-:W-:-:S06]  /*11ee0*/  MOV R74, R45 ;  /* 0x0000002d004a7202 */ /* 0x000fcc0000000f00 */
[----:B------:R-:W-:Y:S02]  /*11ef0*/  MOV R76, R47 ;  /* 0x0000002f004c7202 */ /* 0x000fe40000000f00 */
[----:B------:R-:W-:Y:S01]  /*11f00*/  HMMA.16816.F32 R44, R4, R18, R92 ;  /* 0x00000012042c723c */ /* 0x000fe2000000185c */
[----:B------:R1:W-:Y:S01]  /*11f10*/  MUFU.EX2 R93, R0 ;  /* 0x00000000005d7308 */ /* 0x0003e20000000800 */
[----:B------:R-:W-:Y:S02]  /*11f20*/  MOV R77, R25 ;  /* 0x00000019004d7202 */ /* 0x000fe40000000f00 */
[----:B------:R-:W-:Y:S02]  /*11f30*/  MOV R247, R34 ;  /* 0x0000002200f77202 */ /* 0x000fe40000000f00 */
[----:B------:R-:W2:Y:S01]  /*11f40*/  LDSM.16.MT88.4 R32, [R235+0xe000] ;  /* 0x00e00000eb20783b */ /* 0x000ea20000004200 */
[----:B------:R-:W-:Y:S01]  /*11f50*/  MOV R78, R27 ;  /* 0x0000001b004e7202 */ /* 0x000fe20000000f00 */
[----:B-1----:R-:W-:-:S04]  /*11f60*/  FFMA.FTZ R0, R139, UR10, -R3 ;  /* 0x0000000a8b007c23 */ /* 0x002fc80008010803 */
[----:B------:R1:W-:Y:S02]  /*11f70*/  MUFU.EX2 R25, R0 ;  /* 0x0000000000197308 */ /* 0x0003e40000000800 */
[----:B-1----:R-:W-:-:S06]  /*11f80*/  FFMA.FTZ R0, R138, UR10, -R3 ;  /* 0x0000000a8a007c23 */ /* 0x002fcc0008010803 */
[----:B------:R1:W-:Y:S01]  /*11f90*/  MUFU.EX2 R27, R0 ;  /* 0x00000000001b7308 */ /* 0x0003e20000000800 */
[----:B------:R-:W-:Y:S02]  /*11fa0*/  MOV R176, R20 ;  /* 0x0000001400b07202 */ /* 0x000fe40000000f00 */
[----:B------:R-:W-:Y:S01]  /*11fb0*/  MOV R229, R177 ;  /* 0x000000b100e57202 */ /* 0x000fe20000000f00 */
[----:B-1----:R-:W-:-:S04]  /*11fc0*/  FFMA.FTZ R0, R67, UR10, -R2 ;  /* 0x0000000a43007c23 */ /* 0x002fc80008010802 */
[----:B------:R1:W-:Y:S01]  /*11fd0*/  MUFU.EX2 R182, R0 ;  /* 0x0000000000b67308 */ /* 0x0003e20000000800 */
[----:B------:R-:W-:Y:S01]  /*11fe0*/  MOV R228, R176 ;  /* 0x000000b000e47202 */ /* 0x000fe20000000f00 */
[----:B-1----:R-:W-:-:S06]  /*11ff0*/  FFMA.FTZ R0, R137, UR10, -R2 ;  /* 0x0000000a89007c23 */ /* 0x002fcc0008010802 */
[----:B------:R1:W3:Y:S02]  /*12000*/  MUFU.EX2 R88, R0 ;  /* 0x0000000000587308 */ /* 0x0002e40000000800 */
[----:B-1----:R-:W-:-:S06]  /*12010*/  FFMA.FTZ R0, R132, UR10, -R2 ;  /* 0x0000000a84007c23 */ /* 0x002fcc0008010802 */
[----:B------:R1:W-:Y:S01]  /*12020*/  MUFU.EX2 R177, R0 ;  /* 0x0000000000b17308 */ /* 0x0003e20000000800 */
[----:B------:R-:W-:Y:S01]  /*12030*/  FMUL.FTZ R120, R120, R31 ;  /* 0x0000001f78787220 */ /* 0x000fe20000410000 */
[----:B-1----:R-:W-:-:S06]  /*12040*/  FFMA.FTZ R0, R66, UR10, -R2 ;  /* 0x0000000a42007c23 */ /* 0x002fcc0008010802 */
[----:B------:R1:W-:Y:S01]  /*12050*/  MUFU.EX2 R176, R0 ;  /* 0x0000000000b07308 */ /* 0x0003e20000000800 */
[----:B------:R-:W-:Y:S01]  /*12060*/  FMUL.FTZ R121, R121, R31 ;  /* 0x0000001f79797220 */ /* 0x000fe20000410000 */
[-C--:B------:R-:W-:Y:S01]  /*12070*/  FMUL.FTZ R122, R122, R36.reuse ;  /* 0x000000247a7a7220 */ /* 0x080fe20000410000 */
[----:B------:R-:W-:Y:S01]  /*12080*/  FMUL.FTZ R123, R123, R36 ;  /* 0x000000247b7b7220 */ /* 0x000fe20000410000 */
[-C--:B------:R-:W-:Y:S01]  /*12090*/  FMUL.FTZ R116, R116, R29.reuse ;  /* 0x0000001d74747220 */ /* 0x080fe20000410000 */
[----:B------:R-:W-:Y:S01]  /*120a0*/  FMUL.FTZ R117, R117, R29 ;  /* 0x0000001d75757220 */ /* 0x000fe20000410000 */
[----:B------:R-:W-:Y:S01]  /*120b0*/  FMUL.FTZ R118, R118, R30 ;  /* 0x0000001e76767220 */ /* 0x000fe20000410000 */
[----:B-1----:R-:W-:-:S04]  /*120c0*/  FFMA.FTZ R0, R39, UR10, -R24 ;  /* 0x0000000a27007c23 */ /* 0x002fc80008010818 */
[----:B------:R1:W-:Y:S01]  /*120d0*/  MUFU.EX2 R137, R0 ;  /* 0x0000000000897308 */ /* 0x0003e20000000800 */
[----:B------:R-:W-:Y:S01]  /*120e0*/  FMUL.FTZ R119, R119, R30 ;  /* 0x0000001e77777220 */ /* 0x000fe20000410000 */
[----:B------:R-:W-:Y:S02]  /*120f0*/  MOV R92, R180 ;  /* 0x000000b4005c7202 */ /* 0x000fe40000000f00 */
[----:B------:R-:W-:Y:S02]  /*12100*/  MOV R180, R183 ;  /* 0x000000b700b47202 */ /* 0x000fe40000000f00 */
[----:B------:R-:W-:Y:S01]  /*12110*/  MOV R183, R178 ;  /* 0x000000b200b77202 */ /* 0x000fe20000000f00 */
[----:B------:R-:W-:Y:S01]  /*12120*/  FMUL.FTZ R68, R68, R29 ;  /* 0x0000001d44447220 */ /* 0x000fe20000410000 */
[----:B------:R-:W-:Y:S01]  /*12130*/  MOV R171, R21 ;  /* 0x0000001500ab7202 */ /* 0x000fe20000000f00 */
[----:B------:R-:W-:Y:S01]  /*12140*/  FMUL.FTZ R69, R69, R29 ;  /* 0x0000001d45457220 */ /* 0x000fe20000410000 */
[----:B------:R-:W4:Y:S01]  /*12150*/  LDSM.16.MT88.4 R20, [R236+0xe000] ;  /* 0x00e00000ec14783b */ /* 0x000f220000004200 */
[----:B-1----:R-:W-:-:S04]  /*12160*/  FFMA.FTZ R0, R38, UR10, -R24 ;  /* 0x0000000a26007c23 */ /* 0x002fc80008010818 */
[----:B------:R1:W4:Y:S01]  /*12170*/  MUFU.EX2 R138, R0 ;  /* 0x00000000008a7308 */ /* 0x0003220000000800 */
[-C--:B------:R-:W-:Y:S01]  /*12180*/  FMUL.FTZ R70, R70, R30.reuse ;  /* 0x0000001e46467220 */ /* 0x080fe20000410000 */
[-C--:B------:R-:W-:Y:S01]  /*12190*/  FMUL.FTZ R71, R71, R30.reuse ;  /* 0x0000001e47477220 */ /* 0x080fe20000410000 */
[-C--:B------:R-:W-:Y:S01]  /*121a0*/  FMUL.FTZ R80, R80, R29.reuse ;  /* 0x0000001d50507220 */ /* 0x080fe20000410000 */
[----:B------:R-:W-:Y:S01]  /*121b0*/  FMUL.FTZ R81, R81, R29 ;  /* 0x0000001d51517220 */ /* 0x000fe20000410000 */
[-C--:B------:R-:W-:Y:S01]  /*121c0*/  FMUL.FTZ R82, R82, R30.reuse ;  /* 0x0000001e52527220 */ /* 0x080fe20000410000 */
[----:B------:R-:W-:Y:S01]  /*121d0*/  FMUL.FTZ R83, R83, R30 ;  /* 0x0000001e53537220 */ /* 0x000fe20000410000 */
[----:B--2---:R-:W-:Y:S01]  /*121e0*/  HMMA.16816.F32 R120, R4, R32, R120 ;  /* 0x000000200478723c */ /* 0x004fe20000001878 */
[----:B-1----:R-:W-:-:S04]  /*121f0*/  FFMA.FTZ R0, R48, UR10, -R24 ;  /* 0x0000000a30007c23 */ /* 0x002fc80008010818 */
[----:B------:R1:W-:Y:S01]  /*12200*/  MUFU.EX2 R178, R0 ;  /* 0x0000000000b27308 */ /* 0x0003e20000000800 */
[C---:B------:R-:W-:Y:S01]  /*12210*/  HMMA.16816.F32 R116, R8.reuse, R32, R116 ;  /* 0x000000200874723c */ /* 0x040fe20000001874 */
[----:B------:R-:W-:Y:S02]  /*12220*/  MOV R79, R247 ;  /* 0x000000f7004f7202 */ /* 0x000fe40000000f00 */
[----:B------:R-:W-:Y:S02]  /*12230*/  MOV R72, R43 ;  /* 0x0000002b00487202 */ /* 0x000fe40000000f00 */
[----:B------:R-:W-:Y:S01]  /*12240*/  MOV R73, R42 ;  /* 0x0000002a00497202 */ /* 0x000fe20000000f00 */
[----:B------:R-:W-:Y:S01]  /*12250*/  HMMA.16816.F32 R80, R8, R14, R80 ;  /* 0x0000000e0850723c */ /* 0x000fe20000001850 */
[----:B------:R-:W-:Y:S02]  /*12260*/  MOV R75, R41 ;  /* 0x00000029004b7202 */ /* 0x000fe40000000f00 */
[----:B------:R-:W-:Y:S01]  /*12270*/  MOV R247, R40 ;  /* 0x0000002800f77202 */ /* 0x000fe20000000f00 */
[----:B-1----:R-:W-:-:S02]  /*12280*/  FFMA.FTZ R0, R49, UR10, -R24 ;  /* 0x0000000a31007c23 */ /* 0x002fc40008010818 */
[----:B------:R-:W-:Y:S01]  /*12290*/  HMMA.16816.F32 R40, R8, R12, R68 ;  /* 0x0000000c0828723c */ /* 0x000fe20000001844 */
[----:B------:R-:W1:Y:S01]  /*122a0*/  LDSM.16.MT88.4 R12, [R233+0xc800] ;  /* 0x00c80000e90c783b */ /* 0x000e620000004200 */
[----:B------:R2:W-:Y:S01]  /*122b0*/  MUFU.EX2 R32, R0 ;  /* 0x0000000000207308 */ /* 0x0005e20000000800 */
[----:B------:R-:W-:Y:S02]  /*122c0*/  MOV R67, R26 ;  /* 0x0000001a00437202 */ /* 0x000fe40000000f00 */
[----:B------:R-:W-:Y:S01]  /*122d0*/  MOV R139, R179 ;  /* 0x000000b3008b7202 */ /* 0x000fe20000000f00 */
[----:B--2---:R-:W-:-:S04]  /*122e0*/  FFMA.FTZ R0, R65, UR10, -R28 ;  /* 0x0000000a41007c23 */ /* 0x004fc8000801081c */
[----:B------:R2:W-:Y:S02]  /*122f0*/  MUFU.EX2 R33, R0 ;  /* 0x0000000000217308 */ /* 0x0005e40000000800 */
[----:B--2---:R-:W-:-:S06]  /*12300*/  FFMA.FTZ R0, R64, UR10, -R28 ;  /* 0x0000000a40007c23 */ /* 0x004fcc000801081c */
[----:B------:R2:W1:Y:S02]  /*12310*/  MUFU.EX2 R26, R0 ;  /* 0x00000000001a7308 */ /* 0x0004640000000800 */
[----:B--2---:R-:W-:-:S06]  /*12320*/  FFMA.FTZ R0, R51, UR10, -R28 ;  /* 0x0000000a33007c23 */ /* 0x004fcc000801081c */
[----:B------:R2:W-:Y:S01]  /*12330*/  MUFU.EX2 R179, R0 ;  /* 0x0000000000b37308 */ /* 0x0005e20000000800 */
[-C--:B------:R-:W-:Y:S01]  /*12340*/  FMUL.FTZ R104, R104, R31.reuse ;  /* 0x0000001f68687220 */ /* 0x080fe20000410000 */
[-C--:B------:R-:W-:Y:S01]  /*12350*/  FMUL.FTZ R105, R105, R31.reuse ;  /* 0x0000001f69697220 */ /* 0x080fe20000410000 */
[-C--:B------:R-:W-:Y:S01]  /*12360*/  FMUL.FTZ R108, R108, R31.reuse ;  /* 0x0000001f6c6c7220 */ /* 0x080fe20000410000 */
[----:B------:R-:W-:Y:S01]  /*12370*/  FMUL.FTZ R109, R109, R31 ;  /* 0x0000001f6d6d7220 */ /* 0x000fe20000410000 */
[----:B--2---:R-:W-:-:S04]  /*12380*/  FFMA.FTZ R0, R50, UR10, -R28 ;  /* 0x0000000a32007c23 */ /* 0x004fc8000801081c */
[----:B------:R-:W2:Y:S01]  /*12390*/  MUFU.EX2 R38, R0 ;  /* 0x0000000000267308 */ /* 0x000ea20000000800 */
        /* <DEDUP_REMOVED lines=28> */
[----:B---3--:R-:W-:Y:S01]  /*12560*/  MOV R132, R88 ;  /* 0x0000005800847202 */ /* 0x008fe20000000f00 */
[C---:B----4-:R-:W-:Y:S06]  /*12570*/  HMMA.16816.F32 R104, R4.reuse, R20, R104 ;  /* 0x000000140468723c */ /* 0x050fec0000001868 */
[C---:B------:R-:W-:Y:S06]  /*12580*/  HMMA.16816.F32 R108, R4.reuse, R22, R108 ;  /* 0x00000016046c723c */ /* 0x040fec000000186c */
[----:B------:R-:W-:Y:S06]  /*12590*/  HMMA.16816.F32 R124, R4, R34, R124 ;  /* 0x00000022047c723c */ /* 0x000fec000000187c */
[----:B------:R-:W-:Y:S01]  /*125a0*/  HMMA.16816.F32 R84, R8, R16, R84 ;  /* 0x000000100854723c */ /* 0x000fe20000001854 */
[----:B------:R-:W-:-:S02]  /*125b0*/  F2FP.F16.F32.PACK_AB R4, R138, R137 ;  /* 0x000000898a04723e */ /* 0x000fc400000000ff */
[----:B-1----:R-:W-:Y:S02]  /*125c0*/  F2FP.F16.F32.PACK_AB R5, R26, R33 ;  /* 0x000000211a05723e */ /* 0x002fe400000000ff */
[----:B------:R-:W-:Y:S01]  /*125d0*/  F2FP.F16.F32.PACK_AB R6, R32, R178 ;  /* 0x000000b22006723e */ /* 0x000fe200000000ff */
[C---:B------:R-:W-:Y:S01]  /*125e0*/  HMMA.16816.F32 R96, R8.reuse, R18, R96 ;  /* 0x000000120860723c */ /* 0x040fe20000001860 */
[----:B--2---:R-:W-:Y:S01]  /*125f0*/  F2FP.F16.F32.PACK_AB R7, R38, R179 ;  /* 0x000000b32607723e */ /* 0x004fe200000000ff */
[----:B------:R-:W-:Y:S04]  /*12600*/  LDSM.16.MT88.4 R16, [R236+0xc800] ;  /* 0x00c80000ec10783b */ /* 0x000fe80000004200 */
[C---:B------:R-:W-:Y:S06]  /*12610*/  HMMA.16816.F32 R100, R8.reuse, R20, R100 ;  /* 0x000000140864723c */ /* 0x040fec0000001864 */
[C---:B------:R-:W-:Y:S01]  /*12620*/  HMMA.16816.F32 R112, R8.reuse, R22, R112 ;  /* 0x000000160870723c */ /* 0x040fe20000001870 */
[----:B------:R-:W1:Y:S05]  /*12630*/  LDSM.16.MT88.4 R20, [R234+0xc800] ;  /* 0x00c80000ea14783b */ /* 0x000e6a0000004200 */
[----:B------:R-:W-:Y:S07]  /*12640*/  HMMA.16816.F32 R128, R8, R34, R128 ;  /* 0x000000220880723c */ /* 0x000fee0000001880 */
[----:B------:R-:W-:-:S02]  /*12650*/  F2FP.F16.F32.PACK_AB R8, R93, R169 ;  /* 0x000000a95d08723e */ /* 0x000fc400000000ff */
[----:B------:R-:W-:Y:S02]  /*12660*/  F2FP.F16.F32.PACK_AB R9, R132, R182 ;  /* 0x000000b68409723e */ /* 0x000fe400000000ff */
[----:B------:R-:W-:Y:S02]  /*12670*/  F2FP.F16.F32.PACK_AB R10, R27, R25 ;  /* 0x000000191b0a723e */ /* 0x000fe400000000ff */
[----:B------:R-:W-:Y:S01]  /*12680*/  F2FP.F16.F32.PACK_AB R11, R176, R177 ;  /* 0x000000b1b00b723e */ /* 0x000fe200000000ff */
[-C--:B------:R-:W-:Y:S06]  /*12690*/  HMMA.16816.F32 R144, R4, R12.reuse, R144 ;  /* 0x0000000c0490723c */ /* 0x080fec0000001890 */
[----:B------:R-:W-:Y:S06]  /*126a0*/  HMMA.16816.F32 R148, R8, R12, R148 ;  /* 0x0000000c0894723c */ /* 0x000fec0000001894 */
[-C--:B------:R-:W-:Y:S06]  /*126b0*/  HMMA.16816.F32 R156, R4, R14.reuse, R156 ;  /* 0x0000000e049c723c */ /* 0x080fec000000189c */
[----:B------:R-:W-:Y:S01]  /*126c0*/  HMMA.16816.F32 R48, R8, R14, R208 ;  /* 0x0000000e0830723c */ /* 0x000fe200000018d0 */
[----:B------:R-:W2:Y:S01]  /*126d0*/  LDSM.16.MT88.4 R12, [R235+0xc800] ;  /* 0x00c80000eb0c783b */ /* 0x000ea20000004200 */
[----:B------:R-:W-:-:S02]  /*126e0*/  MOV R89, R76 ;  /* 0x0000004c00597202 */ /* 0x000fc40000000f00 */
[----:B------:R-:W-:Y:S02]  /*126f0*/  MOV R88, R77 ;  /* 0x0000004d00587202 */ /* 0x000fe40000000f00 */
[-C--:B-1----:R-:W-:Y:S01]  /*12700*/  HMMA.16816.F32 R68, R4, R20.reuse, R164 ;  /* 0x000000140444723c */ /* 0x082fe200000018a4 */
[----:B------:R-:W-:Y:S02]  /*12710*/  MOV R95, R78 ;  /* 0x0000004e005f7202 */ /* 0x000fe40000000f00 */
[----:B------:R-:W-:Y:S02]  /*12720*/  MOV R94, R79 ;  /* 0x0000004f005e7202 */ /* 0x000fe40000000f00 */
[----:B------:R-:W-:Y:S01]  /*12730*/  MOV R210, R72 ;  /* 0x0000004800d27202 */ /* 0x000fe20000000f00 */
[----:B------:R-:W-:Y:S01]  /*12740*/  HMMA.16816.F32 R76, R8, R20, R212 ;  /* 0x00000014084c723c */ /* 0x000fe200000018d4 */
[----:B------:R-:W-:Y:S02]  /*12750*/  MOV R165, R67 ;  /* 0x0000004300a57202 */ /* 0x000fe40000000f00 */
[----:B------:R-:W-:-:S02]  /*12760*/  MOV R39, R73 ;  /* 0x0000004900277202 */ /* 0x000fc40000000f00 */
[----:B------:R-:W-:Y:S01]  /*12770*/  MOV R0, R74 ;  /* 0x0000004a00007202 */ /* 0x000fe20000000f00 */
[----:B------:R-:W-:Y:S01]  /*12780*/  HMMA.16816.F32 R64, R4, R22, R172 ;  /* 0x000000160440723c */ /* 0x000fe200000018ac */
[----:B------:R-:W-:-:S05]  /*12790*/  MOV R166, R75 ;  /* 0x0000004b00a67202 */ /* 0x000fca0000000f00 */
[C---:B------:R-:W-:Y:S01]  /*127a0*/  HMMA.16816.F32 R60, R8.reuse, R22, R60 ;  /* 0x00000016083c723c */ /* 0x040fe2000000183c */
[----:B------:R-:W1:Y:S05]  /*127b0*/  LDSM.16.MT88.4 R20, [R233+0xe800] ;  /* 0x00e80000e914783b */ /* 0x000e6a0000004200 */
[----:B------:R-:W-:Y:S01]  /*127c0*/  HMMA.16816.F32 R56, R8, R16, R56 ;  /* 0x000000100838723c */ /* 0x000fe20000001838 */
[----:B------:R-:W-:-:S05]  /*127d0*/  MOV R208, R33 ;  /* 0x0000002100d07202 */ /* 0x000fca0000000f00 */
[C---:B------:R-:W-:Y:S01]  /*127e0*/  HMMA.16816.F32 R52, R4.reuse, R16, R52 ;  /* 0x000000100434723c */ /* 0x040fe20000001834 */
[----:B------:R-:W-:Y:S02]  /*127f0*/  MOV R211, R32 ;  /* 0x0000002000d37202 */ /* 0x000fe40000000f00 */
[----:B------:R-:W-:Y:S03]  /*12800*/  LDSM.16.MT88.4 R32, [R235+0xe800] ;  /* 0x00e80000eb20783b */ /* 0x000fe60000004200 */
[-C--:B------:R-:W-:Y:S06]  /*12810*/  HMMA.16816.F32 R188, R4, R18.reuse, R188 ;  /* 0x0000001204bc723c */ /* 0x080fec00000018bc */
[C---:B------:R-:W-:Y:S01]  /*12820*/  HMMA.16816.F32 R72, R8.reuse, R18, R184 ;  /* 0x000000120848723c */ /* 0x040fe200000018b8 */
[----:B------:R-:W3:Y:S05]  /*12830*/  LDSM.16.MT88.4 R16, [R234+0xe800] ;  /* 0x00e80000ea10783b */ /* 0x000eea0000004200 */
[-C--:B--2---:R-:W-:Y:S06]  /*12840*/  HMMA.16816.F32 R192, R8, R12.reuse, R192 ;  /* 0x0000000c08c0723c */ /* 0x084fec00000018c0 */
[C---:B------:R-:W-:Y:S06]  /*12850*/  HMMA.16816.F32 R196, R4.reuse, R12, R196 ;  /* 0x0000000c04c4723c */ /* 0x040fec00000018c4 */
[-C--:B------:R-:W-:Y:S06]  /*12860*/  HMMA.16816.F32 R204, R4, R14.reuse, R204 ;  /* 0x0000000e04cc723c */ /* 0x080fec00000018cc */
[----:B------:R-:W-:Y:S01]  /*12870*/  HMMA.16816.F32 R200, R8, R14, R200 ;  /* 0x0000000e08c8723c */ /* 0x000fe200000018c8 */
[----:B------:R-:W2:Y:S01]  /*12880*/  LDSM.16.MT88.4 R12, [R236+0xe800] ;  /* 0x00e80000ec0c783b */ /* 0x000ea20000004200 */
[----:B------:R-:W-:Y:S01]  /*12890*/  MOV R164, R139 ;  /* 0x0000008b00a47202 */ /* 0x000fe20000000f00 */
[----:B------:R-:W-:Y:S01]  /*128a0*/  FFMA.FTZ R0, R0, UR10, -R3 ;  /* 0x0000000a00007c23 */ /* 0x000fe20008010803 */
[----:B------:R-:W-:-:S02]  /*128b0*/  MOV R175, R92 ;  /* 0x0000005c00af7202 */ /* 0x000fc40000000f00 */
[----:B------:R-:W-:Y:S02]  /*128c0*/  MOV R209, R93 ;  /* 0x0000005d00d17202 */ /* 0x000fe40000000f00 */
[----:B------:R-:W-:Y:S02]  /*128d0*/  MOV R215, R94 ;  /* 0x0000005e00d77202 */ /* 0x000fe40000000f00 */
[----:B------:R-:W-:Y:S02]  /*128e0*/  MOV R139, R95 ;  /* 0x0000005f008b7202 */ /* 0x000fe40000000f00 */
[----:B-1----:R-:W-:Y:S01]  /*128f0*/  HMMA.16816.F32 R92, R4, R22, R140 ;  /* 0x00000016045c723c */ /* 0x002fe2000000188c */
[----:B------:R-:W-:-:S05]  /*12900*/  MOV R214, R88 ;  /* 0x0000005800d67202 */ /* 0x000fca0000000f00 */
[C---:B---3--:R-:W-:Y:S01]  /*12910*/  HMMA.16816.F32 R140, R4.reuse, R18, R44 ;  /* 0x00000012048c723c */ /* 0x048fe2000000182c */
[----:B------:R1:W-:Y:S01]  /*12920*/  MUFU.EX2 R46, R0 ;  /* 0x00000000002e7308 */ /* 0x0003e20000000800 */
[----:B------:R-:W-:Y:S02]  /*12930*/  MOV R213, R89 ;  /* 0x0000005900d57202 */ /* 0x000fe40000000f00 */
[----:B------:R-:W-:Y:S02]  /*12940*/  MOV R212, R90 ;  /* 0x0000005a00d47202 */ /* 0x000fe40000000f00 */
[----:B------:R-:W-:Y:S01]  /*12950*/  MOV R167, R91 ;  /* 0x0000005b00a77202 */ /* 0x000fe20000000f00 */
[C---:B------:R-:W-:Y:S06]  /*12960*/  HMMA.16816.F32 R152, R4.reuse, R16, R152 ;  /* 0x000000100498723c */ /* 0x040fec0000001898 */
[----:B------:R-:W-:Y:S01]  /*12970*/  HMMA.16816.F32 R88, R4, R20, R160 ;  /* 0x000000140458723c */ /* 0x000fe200000018a0 */
[----:B-1----:R-:W-:-:S05]  /*12980*/  FFMA.FTZ R0, R175, UR10, -R3 ;  /* 0x0000000aaf007c23 */ /* 0x002fca0008010803 */
[C---:B------:R-:W-:Y:S06]  /*12990*/  HMMA.16816.F32 R120, R4.reuse, R32, R120 ;  /* 0x000000200478723c */ /* 0x040fec0000001878 */
[C---:B--2---:R-:W-:Y:S06]  /*129a0*/  HMMA.16816.F32 R104, R4.reuse, R12, R104 ;  /* 0x0000000c0468723c */ /* 0x044fec0000001868 */
[C---:B------:R-:W-:Y:S06]  /*129b0*/  HMMA.16816.F32 R108, R4.reuse, R14, R108 ;  /* 0x0000000e046c723c */ /* 0x040fec000000186c */
[----:B------:R-:W-:Y:S01]  /*129c0*/  HMMA.16816.F32 R124, R4, R34, R124 ;  /* 0x00000022047c723c */ /* 0x000fe2000000187c */
[----:B------:R1:W-:Y:S02]  /*129d0*/  MUFU.EX2 R4, R0 ;  /* 0x0000000000047308 */ /* 0x0003e40000000800 */
[----:B-1----:R-:W-:-:S06]  /*129e0*/  FFMA.FTZ R0, R164, UR10, -R3 ;  /* 0x0000000aa4007c23 */ /* 0x002fcc0008010803 */
[----:B------:R1:W-:Y:S01]  /*129f0*/  MUFU.EX2 R5, R0 ;  /* 0x0000000000057308 */ /* 0x0003e20000000800 */
[----:B------:R-:W-:Y:S01]  /*12a00*/  MOV R175, R214 ;  /* 0x000000d600af7202 */ /* 0x000fe20000000f00 */
[----:B-1----:R-:W-:-:S06]  /*12a10*/  FFMA.FTZ R0, R165, UR10, -R3 ;  /* 0x0000000aa5007c23 */ /* 0x002fcc0008010803 */
[----:B------:R1:W2:Y:S01]  /*12a20*/  MUFU.EX2 R6, R0 ;  /* 0x0000000000067308 */ /* 0x0002a20000000800 */
[----:B------:R-:W-:Y:S02]  /*12a30*/  MOV R214, R138 ;  /* 0x0000008a00d67202 */ /* 0x000fe40000000f00 */
        /* <DEDUP_REMOVED lines=9> */
[----:B------:R-:W-:Y:S02]  /*12ad0*/  MOV R166, R167 ;  /* 0x000000a700a67202 */ /* 0x000fe40000000f00 */
[----:B------:R-:W-:Y:S02]  /*12ae0*/  MOV R165, R212 ;  /* 0x000000d400a57202 */ /* 0x000fe40000000f00 */
[----:B------:R-:W-:Y:S01]  /*12af0*/  MOV R167, R208 ;  /* 0x000000d000a77202 */ /* 0x000fe20000000f00 */
[----:B-1----:R-:W-:-:S04]  /*12b00*/  FFMA.FTZ R0, R251, UR10, -R2 ;  /* 0x0000000afb007c23 */ /* 0x002fc80008010802 */
[----:B------:R1:W-:Y:S01]  /*12b10*/  MUFU.EX2 R251, R0 ;  /* 0x0000000000fb7308 */ /* 0x0003e20000000800 */
[----:B------:R-:W-:Y:S02]  /*12b20*/  MOV R212, R209 ;  /* 0x000000d100d47202 */ /* 0x000fe40000000f00 */
[----:B------:R-:W-:Y:S02]  /*12b30*/  MOV R208, R229 ;  /* 0x000000e500d07202 */ /* 0x000fe40000000f00 */
        /* <DEDUP_REMOVED lines=8> */
[----:B------:R1:W3:Y:S01]  /*12bc0*/  MUFU.EX2 R229, R0 ;  /* 0x0000000000e57308 */ /* 0x0002e20000000800 */
[----:B------:R-:W-:Y:S01]  /*12bd0*/  MOV R164, R213 ;  /* 0x000000d500a47202 */ /* 0x000fe20000000f00 */
[----:B------:R-:W-:Y:S01]  /*12be0*/  HMMA.16816.F32 R84, R8, R16, R84 ;  /* 0x000000100854723c */ /* 0x000fe20000001854 */
[----:B------:R-:W-:Y:S02]  /*12bf0*/  MOV R213, R132 ;  /* 0x0000008400d57202 */ /* 0x000fe40000000f00 */
[----:B------:R-:W-:-:S03]  /*12c00*/  MOV R132, R246 ;  /* 0x000000f600847202 */ /* 0x000fc60000000f00 */
[----:B------:R-:W-:Y:S01]  /*12c10*/  HMMA.16816.F32 R96, R8, R18, R96 ;  /* 0x000000120860723c */ /* 0x000fe20000001860 */
[----:B------:R-:W4:Y:S01]  /*12c20*/  LDSM.16.MT88.4 R16, [R234+0xd000] ;  /* 0x00d00000ea10783b */ /* 0x000f220000004200 */
[----:B-1----:R-:W-:-:S04]  /*12c30*/  FFMA.FTZ R0, R216, UR10, -R24 ;  /* 0x0000000ad8007c23 */ /* 0x002fc80008010818 */
[----:B------:R1:W-:Y:S01]  /*12c40*/  MUFU.EX2 R245, R0 ;  /* 0x0000000000f57308 */ /* 0x0003e20000000800 */
[C---:B------:R-:W-:Y:S06]  /*12c50*/  HMMA.16816.F32 R160, R8.reuse, R20, R40 ;  /* 0x0000001408a0723c */ /* 0x040fec0000001828 */
[C---:B------:R-:W-:Y:S01]  /*12c60*/  HMMA.16816.F32 R80, R8.reuse, R22, R80 ;  /* 0x000000160850723c */ /* 0x040fe20000001850 */
[----:B------:R-:W4:Y:S05]  /*12c70*/  LDSM.16.MT88.4 R20, [R233+0xd000] ;  /* 0x00d00000e914783b */ /* 0x000f2a0000004200 */
[----:B------:R-:W-:Y:S01]  /*12c80*/  HMMA.16816.F32 R100, R8, R12, R100 ;  /* 0x0000000c0864723c */ /* 0x000fe20000001864 */
[----:B-1----:R-:W-:-:S05]  /*12c90*/  FFMA.FTZ R0, R37, UR10, -R24 ;  /* 0x0000000a25007c23 */ /* 0x002fca0008010818 */
[----:B------:R-:W-:Y:S01]  /*12ca0*/  HMMA.16816.F32 R112, R8, R14, R112 ;  /* 0x0000000e0870723c */ /* 0x000fe20000001870 */
[----:B------:R-:W1:Y:S01]  /*12cb0*/  LDSM.16.MT88.4 R12, [R236+0xd000] ;  /* 0x00d00000ec0c783b */ /* 0x000e620000004200 */
[----:B------:R2:W-:Y:S01]  /*12cc0*/  MUFU.EX2 R246, R0 ;  /* 0x0000000000f67308 */ /* 0x0005e20000000800 */
[--C-:B------:R-:W-:Y:S01]  /*12cd0*/  FFMA.FTZ R40, R210, UR10, -R2.reuse ;  /* 0x0000000ad2287c23 */ /* 0x100fe20008010802 */
[----:B------:R-:W-:Y:S01]  /*12ce0*/  MOV R210, R38 ;  /* 0x0000002600d27202 */ /* 0x000fe20000000f00 */
[--C-:B------:R-:W-:Y:S01]  /*12cf0*/  FFMA.FTZ R41, R166, UR10, -R2.reuse ;  /* 0x0000000aa6297c23 */ /* 0x100fe20008010802 */
[--C-:B------:R-:W-:Y:S01]  /*12d00*/  FFMA.FTZ R39, R39, UR10, -R2.reuse ;  /* 0x0000000a27277c23 */ /* 0x100fe20008010802 */
[----:B------:R-:W-:Y:S01]  /*12d10*/  FFMA.FTZ R38, R227, UR10, -R2 ;  /* 0x0000000ae3267c23 */ /* 0x000fe20008010802 */
[--C-:B------:R-:W-:Y:S01]  /*12d20*/  FFMA.FTZ R2, R218, UR10, -R28.reuse ;  /* 0x0000000ada027c23 */ /* 0x100fe2000801081c */
[----:B--2---:R-:W-:-:S04]  /*12d30*/  FFMA.FTZ R0, R221, UR10, -R28 ;  /* 0x0000000add007c23 */ /* 0x004fc8000801081c */
[----:B------:R2:W-:Y:S01]  /*12d40*/  MUFU.EX2 R221, R0 ;  /* 0x0000000000dd7308 */ /* 0x0005e20000000800 */
[----:B------:R-:W-:Y:S02]  /*12d50*/  MOV R172, R138 ;  /* 0x0000008a00ac7202 */ /* 0x000fe40000000f00 */
[----:B------:R-:W-:-:S05]  /*12d60*/  MOV R47, R139 ;  /* 0x0000008b002f7202 */ /* 0x000fca0000000f00 */
[----:B------:R-:W-:Y:S01]  /*12d70*/  MUFU.EX2 R139, R2 ;  /* 0x00000002008b7308 */ /* 0x000fe20000000800 */
[----:B--2---:R-:W-:-:S07]  /*12d80*/  FFMA.FTZ R0, R222, UR10, -R28 ;  /* 0x0000000ade007c23 */ /* 0x004fce000801081c */
[----:B------:R2:W4:Y:S02]  /*12d90*/  MUFU.EX2 R220, R0 ;  /* 0x0000000000dc7308 */ /* 0x0005240000000800 */
[----:B--2---:R-:W-:-:S06]  /*12da0*/  FFMA.FTZ R0, R223, UR10, -R28 ;  /* 0x0000000adf007c23 */ /* 0x004fcc000801081c */
[----:B------:R-:W2:Y:S01]  /*12db0*/  MUFU.EX2 R138, R0 ;  /* 0x00000000008a7308 */ /* 0x000ea20000000800 */
[----:B------:R-:W-:Y:S02]  /*12dc0*/  MOV R222, R6 ;  /* 0x0000000600de7202 */ /* 0x000fe40000000f00 */
[----:B------:R-:W-:Y:S02]  /*12dd0*/  MOV R227, R5 ;  /* 0x0000000500e37202 */ /* 0x000fe40000000f00 */
[----:B------:R-:W-:Y:S01]  /*12de0*/  MOV R223, R4 ;  /* 0x0000000400df7202 */ /* 0x000fe20000000f00 */
[C---:B------:R-:W-:Y:S01]  /*12df0*/  HMMA.16816.F32 R116, R8.reuse, R32, R116 ;  /* 0x000000200874723c */ /* 0x040fe20000001874 */
[----:B---3--:R-:W-:Y:S02]  /*12e00*/  F2FP.F16.F32.PACK_AB R4, R229, R228 ;  /* 0x000000e4e504723e */ /* 0x008fe400000000ff */
[----:B----4-:R-:W-:Y:S02]  /*12e10*/  F2FP.F16.F32.PACK_AB R5, R220, R221 ;  /* 0x000000dddc05723e */ /* 0x010fe400000000ff */
[----:B------:R-:W-:Y:S01]  /*12e20*/  F2FP.F16.F32.PACK_AB R6, R246, R245 ;  /* 0x000000f5f606723e */ /* 0x000fe200000000ff */
[----:B------:R-:W-:Y:S01]  /*12e30*/  HMMA.16816.F32 R128, R8, R34, R128 ;  /* 0x000000220880723c */ /* 0x000fe20000001880 */
[--C-:B------:R-:W-:Y:S01]  /*12e40*/  FFMA.FTZ R45, R174, UR10, -R3.reuse ;  /* 0x0000000aae2d7c23 */ /* 0x100fe20008010803 */
[----:B--2---:R-:W-:Y:S01]  /*12e50*/  F2FP.F16.F32.PACK_AB R7, R139, R138 ;  /* 0x0000008a8b07723e */ /* 0x004fe200000000ff */
[----:B------:R-:W-:-:S04]  /*12e60*/  FFMA.FTZ R44, R175, UR10, -R3 ;  /* 0x0000000aaf2c7c23 */ /* 0x000fc80008010803 */
[----:B------:R-:W-:Y:S01]  /*12e70*/  F2FP.F16.F32.PACK_AB R8, R223, R46 ;  /* 0x0000002edf08723e */ /* 0x000fe200000000ff */
[--C-:B------:R-:W-:Y:S01]  /*12e80*/  FFMA.FTZ R43, R164, UR10, -R3.reuse ;  /* 0x0000000aa42b7c23 */ /* 0x100fe20008010803 */
[----:B------:R-:W-:Y:S01]  /*12e90*/  F2FP.F16.F32.PACK_AB R9, R250, R247 ;  /* 0x000000f7fa09723e */ /* 0x000fe200000000ff */
[----:B------:R-:W-:Y:S01]  /*12ea0*/  FFMA.FTZ R42, R165, UR10, -R3 ;  /* 0x0000000aa52a7c23 */ /* 0x000fe20008010803 */
[----:B------:R-:W-:Y:S02]  /*12eb0*/  F2FP.F16.F32.PACK_AB R10, R222, R227 ;  /* 0x000000e3de0a723e */ /* 0x000fe400000000ff */
[----:B------:R-:W-:Y:S01]  /*12ec0*/  F2FP.F16.F32.PACK_AB R11, R251, R252 ;  /* 0x000000fcfb0b723e */ /* 0x000fe200000000ff */
[--C-:B------:R-:W-:Y:S01]  /*12ed0*/  FFMA.FTZ R37, R226, UR10, -R24.reuse ;  /* 0x0000000ae2257c23 */ /* 0x100fe20008010818 */
[----:B------:R-:W-:Y:S01]  /*12ee0*/  MOV R187, R167 ;  /* 0x000000a700bb7202 */ /* 0x000fe20000000f00 */
[--C-:B------:R-:W-:Y:S01]  /*12ef0*/  FFMA.FTZ R3, R225, UR10, -R24.reuse ;  /* 0x0000000ae1037c23 */ /* 0x100fe20008010818 */
[----:B------:R-:W-:Y:S01]  /*12f00*/  MOV R186, R212 ;  /* 0x000000d400ba7202 */ /* 0x000fe20000000f00 */
[--C-:B------:R-:W-:Y:S01]  /*12f10*/  FFMA.FTZ R2, R224, UR10, -R24.reuse ;  /* 0x0000000ae0027c23 */ /* 0x100fe20008010818 */
[----:B------:R-:W-:Y:S01]  /*12f20*/  MOV R185, R213 ;  /* 0x000000d500b97202 */ /* 0x000fe20000000f00 */
[----:B------:R-:W-:Y:S01]  /*12f30*/  HMMA.16816.F32 R164, R4, R16, R68 ;  /* 0x0000001004a4723c */ /* 0x000fe20000001844 */
[----:B------:R-:W-:Y:S01]  /*12f40*/  MOV R184, R214 ;  /* 0x000000d600b87202 */ /* 0x000fe20000000f00 */
[----:B------:R-:W-:Y:S01]  /*12f50*/  FFMA.FTZ R0, R219, UR10, -R24 ;  /* 0x0000000adb007c23 */ /* 0x000fe20008010818 */
[----:B------:R-:W-:Y:S01]  /*12f60*/  MOV R175, R215 ;  /* 0x000000d700af7202 */ /* 0x000fe20000000f00 */
[----:B------:R-:W-:Y:S01]  /*12f70*/  LDSM.16.MT88.4 R32, [R235+0xf000] ;  /* 0x00f00000eb20783b */ /* 0x000fe20000004200 */
        /* <DEDUP_REMOVED lines=9> */
[----:B------:R-:W-:Y:S01]  /*13010*/  HMMA.16816.F32 R156, R4, R22, R156 ;  /* 0x00000016049c723c */ /* 0x000fe2000000189c */
[----:B------:R-:W-:-:S02]  /*13020*/  MOV R70, R179 ;  /* 0x000000b300467202 */ /* 0x000fc40000000f00 */
[----:B------:R-:W-:-:S03]  /*13030*/  MOV R71, R27 ;  /* 0x0000001b00477202 */ /* 0x000fc60000000f00 */
[C---:B------:R-:W-:Y:S01]  /*13040*/  HMMA.16816.F32 R48, R8.reuse, R22, R48 ;  /* 0x000000160830723c */ /* 0x040fe20000001830 */
[----:B------:R-:W2:Y:S05]  /*13050*/  LDSM.16.MT88.4 R20, [R233+0xf000] ;  /* 0x00f00000e914783b */ /* 0x000eaa0000004200 */
[C---:B------:R-:W-:Y:S06]  /*13060*/  HMMA.16816.F32 R212, R8.reuse, R18, R60 ;  /* 0x0000001208d4723c */ /* 0x040fec000000183c */
[----:B------:R-:W-:Y:S01]  /*13070*/  HMMA.16816.F32 R216, R8, R16, R76 ;  /* 0x0000001008d8723c */ /* 0x000fe2000000184c */
[----:B------:R-:W-:-:S02]  /*13080*/  MOV R62, R26 ;  /* 0x0000001a003e7202 */ /* 0x000fc40000000f00 */
[----:B------:R-:W-:Y:S02]  /*13090*/  MOV R63, R25 ;  /* 0x00000019003f7202 */ /* 0x000fe40000000f00 */
[----:B------:R-:W3:Y:S01]  /*130a0*/  LDSM.16.MT88.4 R24, [R235+0xd000] ;  /* 0x00d00000eb18783b */ /* 0x000ee20000004200 */
[----:B------:R-:W-:Y:S03]  /*130b0*/  HMMA.16816.F32 R64, R4, R18, R64 ;  /* 0x000000120440723c */ /* 0x000fe60000001840 */
[----:B------:R-:W4:Y:S03]  /*130c0*/  LDSM.16.MT88.4 R16, [R234+0xf000] ;  /* 0x00f00000ea10783b */ /* 0x000f260000004200 */
[-C--:B-1----:R-:W-:Y:S06]  /*130d0*/  HMMA.16816.F32 R176, R8, R12.reuse, R56 ;  /* 0x0000000c08b0723c */ /* 0x082fec0000001838 */
[C---:B------:R-:W-:Y:S06]  /*130e0*/  HMMA.16816.F32 R52, R4.reuse, R12, R52 ;  /* 0x0000000c0434723c */ /* 0x040fec0000001834 */
[-C--:B------:R-:W-:Y:S06]  /*130f0*/  HMMA.16816.F32 R188, R4, R14.reuse, R188 ;  /* 0x0000000e04bc723c */ /* 0x080fec00000018bc */
[----:B------:R-:W-:Y:S01]  /*13100*/  HMMA.16816.F32 R208, R8, R14, R72 ;  /* 0x0000000e08d0723c */ /* 0x000fe20000001848 */
[----:B------:R-:W1:Y:S05]  /*13110*/  LDSM.16.MT88.4 R12, [R236+0xf000] ;  /* 0x00f00000ec0c783b */ /* 0x000e6a0000004200 */
[C---:B--2---:R-:W-:Y:S06]  /*13120*/  HMMA.16816.F32 R72, R4.reuse, R20, R88 ;  /* 0x000000140448723c */ /* 0x044fec0000001858 */
[C---:B------:R-:W-:Y:S06]  /*13130*/  HMMA.16816.F32 R76, R4.reuse, R22, R92 ;  /* 0x00000016044c723c */ /* 0x040fec000000185c */
[C---:B---3--:R-:W-:Y:S06]  /*13140*/  HMMA.16816.F32 R196, R4.reuse, R24, R196 ;  /* 0x0000001804c4723c */ /* 0x048fec00000018c4 */
[C---:B------:R-:W-:Y:S06]  /*13150*/  HMMA.16816.F32 R204, R4.reuse, R26, R204 ;  /* 0x0000001a04cc723c */ /* 0x040fec00000018cc */
[C---:B----4-:R-:W-:Y:S01]  /*13160*/  HMMA.16816.F32 R88, R4.reuse, R16, R152 ;  /* 0x000000100458723c */ /* 0x050fe20000001898 */
[----:B------:R-:W2:Y:S05]  /*13170*/  LDSM.16.MT88.4 R152, [R233+0xd800] ;  /* 0x00d80000e998783b */ /* 0x000eaa0000004200 */
[C---:B------:R-:W-:Y:S06]  /*13180*/  HMMA.16816.F32 R92, R4.reuse, R18, R140 ;  /* 0x00000012045c723c */ /* 0x040fec000000188c */
[C---:B-1----:R-:W-:Y:S06]  /*13190*/  HMMA.16816.F32 R104, R4.reuse, R12, R104 ;  /* 0x0000000c0468723c */ /* 0x042fec0000001868 */
[C---:B------:R-:W-:Y:S06]  /*131a0*/  HMMA.16816.F32 R108, R4.reuse, R14, R108 ;  /* 0x0000000e046c723c */ /* 0x040fec000000186c */
[C---:B------:R-:W-:Y:S06]  /*131b0*/  HMMA.16816.F32 R120, R4.reuse, R32, R120 ;  /* 0x000000200478723c */ /* 0x040fec0000001878 */
[----:B------:R-:W-:Y:S01]  /*131c0*/  HMMA.16816.F32 R56, R4, R34, R124 ;  /* 0x000000220438723c */ /* 0x000fe2000000187c */
[----:B------:R-:W3:Y:S06]  /*131d0*/  LDL.LU R5, [R1+0x20] ;  /* 0x0000200001057983 */ /* 0x000eec0000300800 */
[----:B------:R-:W-:-:S02]  /*131e0*/  MOV R6, R132 ;  /* 0x0000008400067202 */ /* 0x000fc40000000f00 */
[----:B------:R-:W-:Y:S01]  /*131f0*/  MUFU.EX2 R132, R42 ;  /* 0x0000002a00847308 */ /* 0x000fe20000000800 */
[----:B------:R-:W-:Y:S02]  /*13200*/  MOV R127, R62 ;  /* 0x0000003e007f7202 */ /* 0x000fe40000000f00 */
[----:B------:R-:W-:Y:S02]  /*13210*/  MOV R126, R63 ;  /* 0x0000003f007e7202 */ /* 0x000fe40000000f00 */
[----:B------:R-:W-:Y:S03]  /*13220*/  HMMA.16816.F32 R60, R8, R26, R200 ;  /* 0x0000001a083c723c */ /* 0x000fe600000018c8 */
[----:B------:R-:W-:Y:S08]  /*13230*/  MUFU.EX2 R42, R40 ;  /* 0x00000028002a7308 */ /* 0x000ff00000000800 */
[----:B------:R3:W-:Y:S02]  /*13240*/  MUFU.EX2 R40, R3 ;  /* 0x0000000300287308 */ /* 0x0007e40000000800 */
[----:B---3--:R-:W-:-:S02]  /*13250*/  FFMA.FTZ R3, R5, R29, R239 ;  /* 0x0000001d05037223 */ /* 0x008fc400000100ef */
[----:B------:R1:W5:Y:S04]  /*13260*/  LDL.LU R239, [R1+0x8c] ;  /* 0x00008c0001ef7983 */ /* 0x0003680000300800 */
[----:B------:R-:W3:Y:S04]  /*13270*/  LDL.LU R203, [R1+0x24] ;  /* 0x0000240001cb7983 */ /* 0x000ee80000300800 */
[----:B------:R-:W4:Y:S04]  /*13280*/  LDL.LU R4, [R1+0x28] ;  /* 0x0000280001047983 */ /* 0x000f280000300800 */
[----:B------:R-:W4:Y:S01]  /*13290*/  LDL.LU R5, [R1+0x30] ;  /* 0x0000300001057983 */ /* 0x000f220000300800 */
[----:B------:R-:W-:-:S02]  /*132a0*/  MOV R143, R224 ;  /* 0x000000e0008f7202 */ /* 0x000fc40000000f00 */
[----:B------:R-:W-:Y:S02]  /*132b0*/  MOV R224, R225 ;  /* 0x000000e100e07202 */ /* 0x000fe40000000f00 */
[----:B------:R-:W-:Y:S02]  /*132c0*/  MOV R225, R226 ;  /* 0x000000e200e17202 */ /* 0x000fe40000000f00 */
[----:B------:R-:W-:Y:S02]  /*132d0*/  MOV R226, R46 ;  /* 0x0000002e00e27202 */ /* 0x000fe40000000f00 */
[----:B------:R-:W-:Y:S01]  /*132e0*/  MUFU.EX2 R46, R43 ;  /* 0x0000002b002e7308 */ /* 0x000fe20000000800 */
[C---:B------:R-:W-:Y:S07]  /*132f0*/  HMMA.16816.F32 R100, R8.reuse, R12, R100 ;  /* 0x0000000c0864723c */ /* 0x040fee0000001864 */
[----:B------:R-:W-:Y:S01]  /*13300*/  MUFU.EX2 R43, R39 ;  /* 0x00000027002b7308 */ /* 0x000fe20000000800 */
[----:B------:R-:W-:Y:S01]  /*13310*/  MOV R125, R68 ;  /* 0x00000044007d7202 */ /* 0x000fe20000000f00 */
[C---:B------:R-:W-:Y:S06]  /*13320*/  HMMA.16816.F32 R192, R8.reuse, R24, R192 ;  /* 0x0000001808c0723c */ /* 0x040fec00000018c0 */
[----:B------:R2:W-:Y:S01]  /*13330*/  MUFU.EX2 R39, R0 ;  /* 0x0000000000277308 */ /* 0x0005e20000000800 */
[----:B------:R-:W-:Y:S01]  /*13340*/  MOV R140, R69 ;  /* 0x00000045008c7202 */ /* 0x000fe20000000f00 */
[----:B------:R-:W-:Y:S01]  /*13350*/  HMMA.16816.F32 R24, R8, R22, R80 ;  /* 0x000000160818723c */ /* 0x000fe20000001850 */
[----:B------:R-:W-:-:S02]  /*13360*/  MOV R141, R70 ;  /* 0x00000046008d7202 */ /* 0x000fc40000000f00 */
[----:B------:R-:W-:-:S03]  /*13370*/  MOV R142, R71 ;  /* 0x00000047008e7202 */ /* 0x000fc60000000f00 */
[----:B------:R-:W-:Y:S01]  /*13380*/  HMMA.16816.F32 R84, R8, R16, R84 ;  /* 0x000000100854723c */ /* 0x000fe20000001854 */
[----:B------:R-:W-:Y:S02]  /*13390*/  MOV R124, R47 ;  /* 0x0000002f007c7202 */ /* 0x000fe40000000f00 */
[----:B------:R-:W-:-:S03]  /*133a0*/  MOV R7, R172 ;  /* 0x000000ac00077202 */ /* 0x000fc60000000f00 */
[C---:B------:R-:W-:Y:S01]  /*133b0*/  HMMA.16816.F32 R116, R8.reuse, R32, R116 ;  /* 0x000000200874723c */ /* 0x040fe20000001874 */
[----:B--2---:R-:W-:Y:S01]  /*133c0*/  FFMA.FTZ R0, R248, UR10, -R28 ;  /* 0x0000000af8007c23 */ /* 0x004fe2000801081c */
[----:B------:R-:W-:Y:S01]  /*133d0*/  FADD.FTZ R3, R6, R3 ;  /* 0x0000000306037221 */ /* 0x000fe20000010000 */
[----:B------:R-:W-:Y:S01]  /*133e0*/  MOV R29, R186 ;  /* 0x000000ba001d7202 */ /* 0x000fe20000000f00 */
[----:B------:R-:W2:Y:S01]  /*133f0*/  LDSM.16.MT88.4 R80, [R233+0xf800] ;  /* 0x00f80000e950783b */ /* 0x000ea20000004200 */
[----:B------:R1:W-:Y:S01]  /*13400*/  MUFU.EX2 R13, R0 ;  /* 0x00000000000d7308 */ /* 0x0003e20000000800 */
[----:B------:R-:W-:Y:S01]  /*13410*/  HMMA.16816.F32 R68, R8, R20, R160 ;  /* 0x000000140844723c */ /* 0x000fe200000018a0 */
[----:B------:R-:W-:-:S05]  /*13420*/  MOV R172, R137 ;  /* 0x0000008900ac7202 */ /* 0x000fca0000000f00 */
[C---:B------:R-:W-:Y:S01]  /*13430*/  HMMA.16816.F32 R20, R8.reuse, R18, R96 ;  /* 0x000000120814723c */ /* 0x040fe20000001860 */
[----:B------:R-:W-:Y:S05]  /*13440*/  MUFU.EX2 R47, R45 ;  /* 0x0000002d002f7308 */ /* 0x000fea0000000800 */
[----:B------:R-:W-:Y:S01]  /*13450*/  HMMA.16816.F32 R32, R8, R34, R128 ;  /* 0x000000220820723c */ /* 0x000fe20000001880 */
[----:B------:R-:W-:Y:S01]  /*13460*/  MOV R248, R125 ;  /* 0x0000007d00f87202 */ /* 0x000fe20000000f00 */
[----:B------:R-:W2:Y:S01]  /*13470*/  LDSM.16.MT88.4 R96, [R234+0xf800] ;  /* 0x00f80000ea60783b */ /* 0x000ea20000004200 */
[----:B-1----:R-:W-:-:S03]  /*13480*/  FFMA.FTZ R0, R230, UR10, -R28 ;  /* 0x0000000ae6007c23 */ /* 0x002fc6000801081c */
[----:B------:R-:W-:Y:S01]  /*13490*/  HMMA.16816.F32 R16, R8, R14, R112 ;  /* 0x0000000e0810723c */ /* 0x000fe20000001870 */
[----:B------:R-:W-:Y:S08]  /*134a0*/  MUFU.EX2 R45, R38 ;  /* 0x00000026002d7308 */ /* 0x000ff00000000800 */
[----:B------:R-:W1:Y:S01]  /*134b0*/  MUFU.EX2 R137, R44 ;  /* 0x0000002c00897308 */ /* 0x000e620000000800 */
[----:B------:R-:W-:Y:S01]  /*134c0*/  MOV R11, R169 ;  /* 0x000000a9000b7202 */ /* 0x000fe20000000f00 */
[----:B------:R-:W2:Y:S01]  /*134d0*/  LDSM.16.MT88.4 R112, [R236+0xf800] ;  /* 0x00f80000ec70783b */ /* 0x000ea20000004200 */
[----:B------:R-:W-:-:S02]  /*134e0*/  MOV R10, R170 ;  /* 0x000000aa000a7202 */ /* 0x000fc40000000f00 */
[----:B------:R-:W-:-:S03]  /*134f0*/  MOV R9, R171 ;  /* 0x000000ab00097202 */ /* 0x000fc60000000f00 */
[----:B------:R1:W-:Y:S08]  /*13500*/  MUFU.EX2 R14, R0 ;  /* 0x00000000000e7308 */ /* 0x0003f00000000800 */
[----:B------:R-:W-:Y:S01]  /*13510*/  MUFU.EX2 R38, R37 ;  /* 0x0000002500267308 */ /* 0x000fe20000000800 */
[----:B-1----:R-:W-:-:S07]  /*13520*/  FFMA.FTZ R0, R231, UR10, -R28 ;  /* 0x0000000ae7007c23 */ /* 0x002fce000801081c */
[----:B------:R-:W1:Y:S08]  /*13530*/  MUFU.EX2 R44, R41 ;  /* 0x00000029002c7308 */ /* 0x000e700000000800 */
[----:B------:R2:W-:Y:S08]  /*13540*/  MUFU.EX2 R37, R0 ;  /* 0x0000000000257308 */ /* 0x0005f00000000800 */
[----:B------:R-:W1:Y:S01]  /*13550*/  MUFU.EX2 R41, R2 ;  /* 0x0000000200297308 */ /* 0x000e620000000800 */
[----:B--2---:R-:W-:-:S07]  /*13560*/  FFMA.FTZ R0, R249, UR10, -R28 ;  /* 0x0000000af9007c23 */ /* 0x004fce000801081c */
[----:B------:R-:W2:Y:S01]  /*13570*/  MUFU.EX2 R15, R0 ;  /* 0x00000000000f7308 */ /* 0x000ea20000000800 */
[----:B------:R-:W-:Y:S02]  /*13580*/  MOV R230, R126 ;  /* 0x0000007e00e67202 */ /* 0x000fe40000000f00 */
[----:B------:R-:W-:Y:S02]  /*13590*/  MOV R231, R127 ;  /* 0x0000007f00e77202 */ /* 0x000fe40000000f00 */
[----:B------:R-:W-:Y:S02]  /*135a0*/  F2FP.F16.F32.PACK_AB R128, R137, R47 ;  /* 0x0000002f8980723e */ /* 0x000fe400000000ff */
[----:B-1----:R-:W-:Y:S02]  /*135b0*/  F2FP.F16.F32.PACK_AB R129, R42, R44 ;  /* 0x0000002c2a81723e */ /* 0x002fe400000000ff */
[----:B------:R-:W-:Y:S02]  /*135c0*/  F2FP.F16.F32.PACK_AB R125, R14, R13 ;  /* 0x0000000d0e7d723e */ /* 0x000fe400000000ff */
[----:B------:R-:W-:-:S02]  /*135d0*/  F2FP.F16.F32.PACK_AB R130, R132, R46 ;  /* 0x0000002e8482723e */ /* 0x000fc400000000ff */
[----:B------:R-:W-:Y:S02]  /*135e0*/  F2FP.F16.F32.PACK_AB R131, R45, R43 ;  /* 0x0000002b2d83723e */ /* 0x000fe400000000ff */
[----:B------:R-:W-:Y:S02]  /*135f0*/  F2FP.F16.F32.PACK_AB R126, R39, R41 ;  /* 0x00000029277e723e */ /* 0x000fe400000000ff */
[----:B--2---:R-:W-:-:S03]  /*13600*/  F2FP.F16.F32.PACK_AB R127, R15, R37 ;  /* 0x000000250f7f723e */ /* 0x004fc600000000ff */
[C---:B------:R-:W-:Y:S01]  /*13610*/  HMMA.16816.F32 R148, R128.reuse, R152, R148 ;  /* 0x000000988094723c */ /* 0x040fe20000001894 */
[----:B------:R-:W-:Y:S02]  /*13620*/  MOV R8, R181 ;  /* 0x000000b500087202 */ /* 0x000fe40000000f00 */
[----:B------:R-:W-:Y:S02]  /*13630*/  MOV R249, R185 ;  /* 0x000000b900f97202 */ /* 0x000fe40000000f00 */
[----:B------:R-:W-:Y:S01]  /*13640*/  MOV R28, R184 ;  /* 0x000000b8001c7202 */ /* 0x000fe20000000f00 */
[----:B------:R-:W-:Y:S01]  /*13650*/  HMMA.16816.F32 R68, R128, R80, R68 ;  /* 0x000000508044723c */ /* 0x000fe20000001844 */
[----:B------:R-:W-:-:S05]  /*13660*/  @UP0 UIADD3 UR18, UR18, -0x4, URZ ;  /* 0xfffffffc12120890 */ /* 0x000fca000fffe03f */
[C---:B------:R-:W-:Y:S06]  /*13670*/  HMMA.16816.F32 R84, R128.reuse, R96, R84 ;  /* 0x000000608054723c */ /* 0x040fec0000001854 */
[----:B------:R-:W-:Y:S01]  /*13680*/  HMMA.16816.F32 R100, R128, R112, R100 ;  /* 0x000000708064723c */ /* 0x000fe20000001864 */
[----:B---3--:R-:W-:Y:S01]  /*13690*/  FFMA.FTZ R2, R203, R30, R238 ;  /* 0x0000001ecb027223 */ /* 0x008fe200000100ee */
[----:B----4-:R-:W-:Y:S01]  /*136a0*/  FFMA.FTZ R12, R5, R36, R232 ;  /* 0x00000024050c7223 */ /* 0x010fe200000100e8 */
[----:B------:R-:W-:Y:S01]  /*136b0*/  MOV R36, R182 ;  /* 0x000000b600247202 */ /* 0x000fe20000000f00 */
[----:B------:R-:W-:Y:S01]  /*136c0*/  FFMA.FTZ R0, R4, R31, R237 ;  /* 0x0000001f04007223 */ /* 0x000fe200000100ed */
[----:B------:R-:W-:Y:S01]  /*136d0*/  MOV R182, R168 ;  /* 0x000000a800b67202 */ /* 0x000fe20000000f00 */
[----:B------:R-:W-:Y:S04]  /*136e0*/  LDSM.16.MT88.4 R200, [R235+0xd800] ;  /* 0x00d80000ebc8783b */ /* 0x000fe80000004200 */
[----:B------:R-:W1:Y:S01]  /*136f0*/  LDSM.16.MT88.4 R168, [R234+0xd800] ;  /* 0x00d80000eaa8783b */ /* 0x000e620000004200 */
[----:B------:R-:W-:-:S03]  /*13700*/  FADD.FTZ R2, R7, R2 ;  /* 0x0000000207027221 */ /* 0x000fc60000010000 */
[----:B------:R-:W2:Y:S01]  /*13710*/  LDSM.16.MT88.4 R4, [R235+0xf800] ;  /* 0x00f80000eb04783b */ /* 0x000ea20000004200 */
[----:B------:R-:W-:Y:S01]  /*13720*/  FADD.FTZ R0, R124, R0 ;  /* 0x000000007c007221 */ /* 0x000fe20000010000 */
[----:B------:R-:W-:Y:S02]  /*13730*/  F2FP.F16.F32.PACK_AB R124, R40, R38 ;  /* 0x00000026287c723e */ /* 0x000fe400000000ff */
[----:B------:R-:W-:Y:S01]  /*13740*/  MOV R31, R172 ;  /* 0x000000ac001f7202 */ /* 0x000fe20000000f00 */
[----:B------:R3:W5:Y:S04]  /*13750*/  LDL.LU R238, [R1+0x88] ;  /* 0x0000880001ee7983 */ /* 0x0007680000300800 */
[C---:B------:R-:W-:Y:S01]  /*13760*/  HMMA.16816.F32 R144, R124.reuse, R152, R144 ;  /* 0x000000987c90723c */ /* 0x040fe20000001890 */
[----:B------:R-:W-:Y:S01]  /*13770*/  FADD.FTZ R8, R8, R12 ;  /* 0x0000000c08087221 */ /* 0x000fe20000010000 */
[----:B------:R-:W-:Y:S01]  /*13780*/  MOV R30, R187 ;  /* 0x000000bb001e7202 */ /* 0x000fe20000000f00 */
[----:B------:R3:W5:Y:S03]  /*13790*/  LDL.LU R237, [R1+0x84] ;  /* 0x0000840001ed7983 */ /* 0x0007660000300800 */
[-C--:B------:R-:W-:Y:S01]  /*137a0*/  HMMA.16816.F32 R156, R124, R154.reuse, R156 ;  /* 0x0000009a7c9c723c */ /* 0x080fe2000000189c */
[----:B------:R-:W4:Y:S04]  /*137b0*/  LDSM.16.MT88.4 R184, [R236+0xd800] ;  /* 0x00d80000ecb8783b */ /* 0x000f280000004200 */
[----:B------:R3:W5:Y:S01]  /*137c0*/  LDL.LU R232, [R1+0x80] ;  /* 0x0000800001e87983 */ /* 0x0007620000300800 */
[----:B------:R-:W-:Y:S07]  /*137d0*/  HMMA.16816.F32 R152, R128, R154, R48 ;  /* 0x0000009a8098723c */ /* 0x000fee0000001830 */
[----:B------:R-:W-:-:S02]  /*137e0*/  MOV R51, R173 ;  /* 0x000000ad00337202 */ /* 0x000fc40000000f00 */
[----:B------:R-:W-:Y:S02]  /*137f0*/  MOV R50, R174 ;  /* 0x000000ae00327202 */ /* 0x000fe40000000f00 */
[----:B------:R-:W-:Y:S02]  /*13800*/  MOV R49, R175 ;  /* 0x000000af00317202 */ /* 0x000fe40000000f00 */
[----:B-1----:R-:W-:Y:S01]  /*13810*/  HMMA.16816.F32 R172, R124, R170, R64 ;  /* 0x000000aa7cac723c */ /* 0x002fe20000001840 */
[----:B------:R-:W-:-:S06]  /*13820*/  MOV R48, R180 ;  /* 0x000000b400307202 */ /* 0x000fcc0000000f00 */
[----:B------:R-:W-:Y:S02]  /*13830*/  MOV R66, R182 ;  /* 0x000000b600427202 */ /* 0x000fe40000000f00 */
[----:B------:R-:W-:Y:S01]  /*13840*/  MOV R67, R183 ;  /* 0x000000b700437202 */ /* 0x000fe20000000f00 */
[-C--:B--2---:R-:W-:Y:S02]  /*13850*/  HMMA.16816.F32 R120, R124, R4.reuse, R120 ;  /* 0x000000047c78723c */ /* 0x084fe40000001878 */
[----:B------:R-:W-:Y:S01]  /*13860*/  FADD.FTZ R3, R66, R3 ;  /* 0x0000000342037221 */ /* 0x000fe20000010000 */
[----:B------:R-:W-:Y:S01]  /*13870*/  FADD.FTZ R0, R48, R0 ;  /* 0x0000000030007221 */ /* 0x000fe20000010000 */
[----:B------:R-:W-:Y:S02]  /*13880*/  FADD.FTZ R2, R67, R2 ;  /* 0x0000000243027221 */ /* 0x000fe40000010000 */
[----:B------:R-:W-:Y:S01]  /*13890*/  HMMA.16816.F32 R116, R128, R4, R116 ;  /* 0x000000048074723c */ /* 0x000fe20000001874 */
[----:B------:R-:W-:Y:S01]  /*138a0*/  FADD.FTZ R3, R50, R3 ;  /* 0x0000000332037221 */ /* 0x000fe20000010000 */
[----:B------:R-:W-:Y:S01]  /*138b0*/  FADD.FTZ R2, R51, R2 ;  /* 0x0000000233027221 */ /* 0x000fe20000010000 */
[----:B------:R-:W-:-:S04]  /*138c0*/  FADD.FTZ R0, R9, R0 ;  /* 0x0000000009007221 */ /* 0x000fc80000010000 */
        /* <DEDUP_REMOVED lines=54> */
[C---:B------:R-:W-:Y:S06]  /*13c30*/  HMMA.16816.F32 R164, R124.reuse, R168, R164 ;  /* 0x000000a87ca4723c */ /* 0x040fec00000018a4 */
[C---:B----4-:R-:W-:Y:S06]  /*13c40*/  HMMA.16816.F32 R180, R124.reuse, R184, R52 ;  /* 0x000000b87cb4723c */ /* 0x050fec0000001834 */
        /* <DEDUP_REMOVED lines=21> */
[----:B---3--:R-:W-:-:S15]  /*13da0*/  @P0 BRA `(.L_x_326) ;  /* 0x0000000000040947 */ /* 0x008fde0003800000 */
.L_x_319:
[----:B------:R-:W-:-:S12]  /*13db0*/  UIADD3 UR18, UR12, -0x1, URZ ;  /* 0xffffffff0c127890 */ /* 0x000fd8000fffe03f */
.L_x_326:
[----:B------:R-:W-:-:S13]  /*13dc0*/  ISETP.LE.AND P0, PT, RZ, UR18, PT ;  /* 0x00000012ff007c0c */ /* 0x000fda000bf03270 */
[----:B------:R-:W-:Y:S05]  /*13dd0*/  @!P0 BRA `(.L_x_327) ;  /* 0x0000004c00e08947 */ /* 0x000fea0003800000 */
[----:B------:R-:W1:Y:S01]  /*13de0*/  S2R R2, SR_TID.X ;  /* 0x0000000000027919 */ /* 0x000e620000002100 */
[----:B------:R-:W-:Y:S01]  /*13df0*/  ULDC UR4, c[0x0][0x2d0] ;  /* 0x0000b40000047ab9 */ /* 0x000fe20000000800 */
[----:B------:R-:W-:Y:S01]  /*13e00*/  MOV R132, R135 ;  /* 0x0000008700847202 */ /* 0x000fe20000000f00 */
[----:B-----5:R-:W-:Y:S01]  /*13e10*/  IMAD.MOV.U32 R139, RZ, RZ, R134 ;  /* 0x000000ffff8b7224 */ /* 0x020fe200078e0086 */
[----:B------:R-:W-:Y:S01]  /*13e20*/  MOV R140, R133 ;  /* 0x00000085008c7202 */ /* 0x000fe20000000f00 */
[----:B------:R-:W-:Y:S01]  /*13e30*/  ULDC UR8, c[0x0][0x2d0] ;  /* 0x0000b40000087ab9 */ /* 0x000fe20000000800 */
        /* <DEDUP_REMOVED lines=13> */
[----:B--2---:R-:W-:Y:S04]  /*13f10*/  @!P3 STL.64 [R1+0x50], R6 ;  /* 0x000050060100b387 */ /* 0x004fe80000100a00 */
[----:B---3--:R2:W-:Y:S01]  /*13f20*/  @!P3 STL.64 [R1+0x48], R2 ;  /* 0x000048020100b387 */ /* 0x0085e20000100a00 */
[----:B-1----:R-:W1:Y:S01]  /*13f30*/  @!P3 LDC.64 R4, c[0x0][0x220] ;  /* 0x00008800ff04bb82 */ /* 0x002e620000000a00 */
[----:B--2---:R-:W-:-:S02]  /*13f40*/  IMAD.MOV.U32 R3, RZ, RZ, R136 ;  /* 0x000000ffff037224 */ /* 0x004fc400078e0088 */
[----:B-1----:R1:W-:Y:S04]  /*13f50*/  @!P3 STL.64 [R1+0x40], R4 ;  /* 0x000040040100b387 */ /* 0x0023e80000100a00 */
[----:B------:R-:W2:Y:S04]  /*13f60*/  LDL.LU.64 R6, [R1+0x70] ;  /* 0x0000700001067983 */ /* 0x000ea80000300a00 */
[----:B-1----:R-:W2:Y:S02]  /*13f70*/  LDL.LU.64 R4, [R1+0x78] ;  /* 0x0000780001047983 */ /* 0x002ea40000300a00 */
[----:B--2---:R-:W-:-:S05]  /*13f80*/  MOV R5, R7 ;  /* 0x0000000700057202 */ /* 0x004fca0000000f00 */
[----:B------:R1:W-:Y:S01]  /*13f90*/  STL.64 [R1+0x38], R4 ;  /* 0x0000380401007387 */ /* 0x0003e20000100a00 */
[----:B------:R-:W-:Y:S05]  /*13fa0*/  BRA `(.L_x_328) ;  /* 0x0000000400547947 */ /* 0x000fea0003800000 */
.L_x_330:
[----:B------:R-:W2:Y:S01]  /*13fb0*/  LDL.64 R16, [R1+0x68] ;  /* 0x0000680001107983 */ /* 0x000ea20000100a00 */
[----:B---3--:R-:W1:Y:S01]  /*13fc0*/  @!P3 LDC.64 R8, c[0x0][0x218] ;  /* 0x00008600ff08bb82 */ /* 0x008e620000000a00 */
[----:B------:R-:W-:Y:S02]  /*13fd0*/  UIADD3 UR10, UR18, -0x1, URZ ;  /* 0xffffffff120a7890 */ /* 0x000fe4000fffe03f */
[----:B------:R-:W3:Y:S02]  /*13fe0*/  LDL.64 R14, [R1+0x60] ;  /* 0x00006000010e7983 */ /* 0x000ee40000100a00 */
[----:B------:R-:W-:Y:S02]  /*13ff0*/  USHF.R.S32.HI UR9, URZ, 0x1f, UR10 ;  /* 0x0000001f3f097899 */ /* 0x000fe4000801140a */
[----:B------:R1:W-:Y:S01]  /*14000*/  @P3 STS.128 [R244+0x8000], RZ ;  /* 0x008000fff4003388 */ /* 0x0003e20000000c00 */
[----:B------:R-:W-:Y:S01]  /*14010*/  UIMAD.WIDE.U32 UR12, UR10, UR6, URZ ;  /* 0x000000060a0c72a5 */ /* 0x000fe2000f8e003f */
[----:B------:R-:W5:Y:S01]  /*14020*/  @!P2 LDC.64 R10, c[0x0][0x218] ;  /* 0x00008600ff0aab82 */ /* 0x000f620000000a00 */
[----:B------:R-:W-:Y:S04]  /*14030*/  UIMAD UR9, UR9, UR6, URZ ;  /* 0x00000006090972a4 */ /* 0x000fe8000f8e023f */
[----:B------:R-:W-:Y:S01]  /*14040*/  UIMAD UR9, UR10, UR7, UR9 ;  /* 0x000000070a0972a4 */ /* 0x000fe2000f8e0209 */
[----:B------:R-:W-:Y:S02]  /*14050*/  IMAD.U32 R0, RZ, RZ, UR12 ;  /* 0x0000000cff007e24 */ /* 0x000fe4000f8e00ff */
[----:B------:R-:W4:Y:S01]  /*14060*/  @!P3 LDC.64 R12, c[0x0][0x218] ;  /* 0x00008600ff0cbb82 */ /* 0x000f220000000a00 */
[----:B------:R-:W-:Y:S01]  /*14070*/  UIADD3 UR9, UR13, UR9, URZ ;  /* 0x000000090d097290 */ /* 0x000fe2000fffe03f */
[----:B------:R-:W-:Y:S05]  /*14080*/  IMAD.U32 R2, RZ, RZ, UR12 ;  /* 0x0000000cff027e24 */ /* 0x000fea000f8e00ff */
[----:B------:R-:W-:Y:S01]  /*14090*/  IMAD.U32 R4, RZ, RZ, UR9 ;  /* 0x00000009ff047e24 */ /* 0x000fe2000f8e00ff */
[----:B------:R-:W4:Y:S08]  /*140a0*/  @!P2 LDC.64 R18, c[0x0][0x218] ;  /* 0x00008600ff12ab82 */ /* 0x000f300000000a00 */
[----:B------:R-:W4:Y:S08]  /*140b0*/  @!P3 LDC.64 R22, c[0x0][0x218] ;  /* 0x00008600ff16bb82 */ /* 0x000f300000000a00 */
[----:B------:R-:W4:Y:S01]  /*140c0*/  @!P2 LDC.64 R20, c[0x0][0x218] ;  /* 0x00008600ff14ab82 */ /* 0x000f220000000a00 */
[----:B--2---:R-:W-:Y:S07]  /*140d0*/  LEA R0, P0, R0, R16, 0x6 ;  /* 0x0000001000007211 */ /* 0x004fee00078030ff */
[----:B------:R-:W2:Y:S01]  /*140e0*/  @!P3 LDC.64 R16, c[0x0][0x218] ;  /* 0x00008600ff10bb82 */ /* 0x000ea20000000a00 */
[----:B---3--:R-:W-:Y:S02]  /*140f0*/  LEA.HI.X R4, R2, R15, R4, 0x6, P0 ;  /* 0x0000000f02047211 */ /* 0x008fe400000f3404 */
[C---:B-1----:R-:W-:Y:S02]  /*14100*/  @!P3 LEA R8, P1, R0.reuse, R8, 0x1 ;  /* 0x000000080008b211 */ /* 0x042fe400078208ff */
[C---:B-----5:R-:W-:Y:S03]  /*14110*/  @!P2 LEA R10, P0, R0.reuse, R10, 0x1 ;  /* 0x0000000a000aa211 */ /* 0x060fe600078008ff */
[----:B------:R-:W1:Y:S01]  /*14120*/  @!P2 LDC.64 R14, c[0x0][0x218] ;  /* 0x00008600ff0eab82 */ /* 0x000e620000000a00 */
[C-C-:B------:R-:W-:Y:S02]  /*14130*/  @!P3 LEA.HI.X R9, R0.reuse, R9, R4.reuse, 0x1, P1 ;  /* 0x000000090009b211 */ /* 0x140fe400008f0c04 */
[C---:B------:R-:W-:Y:S02]  /*14140*/  @!P2 LEA.HI.X R11, R0.reuse, R11, R4, 0x1, P0 ;  /* 0x0000000b000ba211 */ /* 0x040fe400000f0c04 */
[----:B------:R-:W-:Y:S01]  /*14150*/  IADD3 R2, P1, R0, UR26, RZ ;  /* 0x0000001a00027c10 */ /* 0x000fe2000ff3e0ff */
[----:B------:R-:W-:Y:S01]  /*14160*/  @!PT LDS RZ, [RZ] ;  /* 0x00000000fffff984 */ /* 0x000fe20000000800 */
[----:B------:R-:W-:Y:S01]  /*14170*/  @!PT LDS RZ, [RZ] ;  /* 0x00000000fffff984 */ /* 0x000fe20000000800 */
[----:B------:R-:W-:Y:S01]  /*14180*/  @!PT LDS RZ, [RZ] ;  /* 0x00000000fffff984 */ /* 0x000fe20000000800 */
[----:B------:R3:W-:Y:S03]  /*14190*/  @!P3 LDGSTS.E.BYPASS.LTC128B.128 [R244+0x8000], desc[UR20][R8.64] ;  /* 0x0800000008f4bfae */ /* 0x0007e6000b901d54 */
[----:B----4-:R-:W-:Y:S01]  /*141a0*/  @!P3 LEA R12, P0, R2, R12, 0x1 ;  /* 0x0000000c020cb211 */ /* 0x010fe200078008ff */
[----:B------:R4:W-:Y:S01]  /*141b0*/  @P2 STS.128 [R244+0xa000], RZ ;  /* 0x00a000fff4002388 */ /* 0x0009e20000000c00 */
[----:B------:R-:W-:Y:S02]  /*141c0*/  IADD3.X R6, R4, UR25, RZ, P1, !PT ;  /* 0x0000001904067c10 */ /* 0x000fe40008ffe4ff */
[C---:B------:R-:W-:Y:S01]  /*141d0*/  IADD3 R0, P5, R2.reuse, UR26, RZ ;  /* 0x0000001a02007c10 */ /* 0x040fe2000ffbe0ff */
[----:B------:R-:W-:Y:S01]  /*141e0*/  @!PT LDS RZ, [RZ] ;  /* 0x00000000fffff984 */ /* 0x000fe20000000800 */
[----:B------:R-:W-:Y:S01]  /*141f0*/  @!PT LDS RZ, [RZ] ;  /* 0x00000000fffff984 */ /* 0x000fe20000000800 */
[----:B------:R-:W-:Y:S01]  /*14200*/  @!PT LDS RZ, [RZ] ;  /* 0x00000000fffff984 */ /* 0x000fe20000000800 */
[----:B------:R5:W-:Y:S01]  /*14210*/  @!P2 LDGSTS.E.BYPASS.LTC128B.128 [R244+0xa000], desc[UR20][R10.64+0x80] ;  /* 0x0a0000800af4afae */ /* 0x000be2000b901d54 */
[--C-:B------:R-:W-:Y:S02]  /*14220*/  @!P3 LEA.HI.X R13, R2, R13, R6.reuse, 0x1, P0 ;  /* 0x0000000d020db211 */ /* 0x100fe400000f0c06 */
[----:B--2---:R-:W-:Y:S01]  /*14230*/  @!P3 LEA R16, P1, R0, R16, 0x1 ;  /* 0x000000100010b211 */ /* 0x004fe200078208ff */
        /* <DEDUP_REMOVED lines=8> */
[C---:B-1----:R-:W-:Y:S01]  /*142c0*/  @!P2 LEA R14, P0, R2.reuse, R14, 0x1 ;  /* 0x0000000e020ea211 */ /* 0x042fe200078008ff */
[----:B------:R4:W-:Y:S03]  /*142d0*/  @P2 STS.128 [R244+0xa800], RZ ;  /* 0x00a800fff4002388 */ /* 0x0009e60000000c00 */
[----:B------:R-:W-:Y:S02]  /*142e0*/  @!P2 LEA.HI.X R15, R2, R15, R6, 0x1, P0 ;  /* 0x0000000f020fa211 */ /* 0x000fe400000f0c06 */
[----:B------:R-:W-:Y:S02]  /*142f0*/  @!P2 LEA R6, P0, R4, R20, 0x1 ;  /* 0x000000140406a211 */ /* 0x000fe400078008ff */
[C---:B---3--:R-:W-:Y:S01]  /*14300*/  @!P2 LEA R8, P1, R0.reuse, R18, 0x1 ;  /* 0x000000120008a211 */ /* 0x048fe200078208ff */
[----:B------:R-:W-:Y:S01]  /*14310*/  @!PT LDS RZ, [RZ] ;  /* 0x00000000fffff984 */ /* 0x000fe20000000800 */
[----:B------:R-:W-:Y:S01]  /*14320*/  @!PT LDS RZ, [RZ] ;  /* 0x00000000fffff984 */ /* 0x000fe20000000800 */
[----:B------:R-:W-:Y:S01]  /*14330*/  @!PT LDS RZ, [RZ] ;  /* 0x00000000fffff984 */ /* 0x000fe20000000800 */
[----:B------:R4:W-:Y:S01]  /*14340*/  @!P2 LDGSTS.E.BYPASS.LTC128B.128 [R244+0xa800], desc[UR20][R14.64+0x80] ;  /* 0x0a8000800ef4afae */ /* 0x0009e2000b901d54 */
[----:B------:R-:W-:Y:S02]  /*14350*/  IADD3.X R2, R5, UR25, RZ, P6, !PT ;  /* 0x0000001905027c10 */ /* 0x000fe4000b7fe4ff */
[----:B------:R-:W-:Y:S01]  /*14360*/  @!P2 LEA.HI.X R9, R0, R19, R5, 0x1, P1 ;  /* 0x000000130009a211 */ /* 0x000fe200008f0c05 */
[----:B------:R4:W-:Y:S01]  /*14370*/  @P3 STS.128 [R244+0x9000], RZ ;  /* 0x009000fff4003388 */ /* 0x0009e20000000c00 */
[C-C-:B------:R-:W-:Y:S02]  /*14380*/  @!P2 LEA.HI.X R7, R4.reuse, R21, R2.reuse, 0x1, P0 ;  /* 0x000000150407a211 */ /* 0x140fe400000f0c02 */
[C---:B-----5:R-:W-:Y:S01]  /*14390*/  @!P3 LEA R10, P5, R4.reuse, R22, 0x1 ;  /* 0x00000016040ab211 */ /* 0x060fe200078a08ff */
[----:B------:R-:W-:Y:S01]  /*143a0*/  @!PT LDS RZ, [RZ] ;  /* 0x00000000fffff984 */ /* 0x000fe20000000800 */
[----:B------:R-:W-:Y:S01]  /*143b0*/  @!PT LDS RZ, [RZ] ;  /* 0x00000000fffff984 */ /* 0x000fe20000000800 */
[----:B------:R-:W-:Y:S01]  /*143c0*/  @!PT LDS RZ, [RZ] ;  /* 0x00000000fffff984 */ /* 0x000fe20000000800 */
[----:B------:R4:W-:Y:S03]  /*143d0*/  @!P3 LDGSTS.E.BYPASS.LTC128B.128 [R244+0x9000], desc[UR20][R16.64] ;  /* 0x0900000010f4bfae */ /* 0x0009e6000b901d54 */
[----:B------:R-:W-:Y:S01]  /*143e0*/  @!P3 LEA.HI.X R11, R4, R23, R2, 0x1, P5 ;  /* 0x00000017040bb211 */ /* 0x000fe200028f0c02 */
        /* <DEDUP_REMOVED lines=17> */
.L_x_328:
[----:B--2---:R-:W2:Y:S01]  /*14500*/  LDL R0, [R1+0x2c] ;  /* 0x00002c0001007983 */ /* 0x004ea20000100800 */
[----:B------:R-:W-:Y:S04]  /*14510*/  DEPBAR.LE SB0, 0x0 ;  /* 0x000080000000791a */ /* 0x000fe80000000000 */
[----:B------:R-:W3:Y:S01]  /*14520*/  LDL.64 R10, [R1+0x38] ;  /* 0x00003800010a7983 */ /* 0x000ee20000100a00 */
[----:B------:R-:W-:Y:S01]  /*14530*/  USHF.R.S32.HI UR10, URZ, 0x1f, UR18 ;  /* 0x0000001f3f0a7899 */ /* 0x000fe20008011412 */
[----:B-1----:R-:W-:Y:S01]  /*14540*/  IMAD.U32 R4, RZ, RZ, UR18 ;  /* 0x00000012ff047e24 */ /* 0x002fe2000f8e00ff */
[----:B------:R-:W-:Y:S03]  /*14550*/  UIMAD UR9, UR22, UR18, URZ ;  /* 0x00000012160972a4 */ /* 0x000fe6000f8e023f */
[----:B------:R-:W4:Y:S01]  /*14560*/  LDL R2, [R1+0x58] ;  /* 0x0000580001027983 */ /* 0x000f220000100800 */
[----:B------:R-:W-:Y:S03]  /*14570*/  UIMAD UR9, UR10, UR27, UR9 ;  /* 0x0000001b0a0972a4 */ /* 0x000fe6000f8e0209 */
[----:B-----5:R-:W5:Y:S04]  /*14580*/  LDL R6, [R1+0x5c] ;  /* 0x00005c0001067983 */ /* 0x020f680000100800 */
[----:B------:R-:W5:Y:S04]  /*14590*/  LDL R22, [R1+0x50] ;  /* 0x0000500001167983 */ /* 0x000f680000100800 */
[----:B------:R-:W5:Y:S04]  /*145a0*/  LDL R13, [R1+0x54] ;  /* 0x00005400010d7983 */ /* 0x000f680000100800 */
[----:B------:R-:W5:Y:S04]  /*145b0*/  LDL R12, [R1+0x48] ;  /* 0x00004800010c7983 */ /* 0x000f680000100800 */
[----:B------:R-:W5:Y:S04]  /*145c0*/  LDL R7, [R1+0x4c] ;  /* 0x00004c0001077983 */ /* 0x000f680000100800 */
[----:B------:R-:W5:Y:S04]  /*145d0*/  LDL R21, [R1+0x40] ;  /* 0x0000400001157983 */ /* 0x000f680000100800 */
[----:B------:R-:W5:Y:S01]  /*145e0*/  LDL R20, [R1+0x44] ;  /* 0x0000440001147983 */ /* 0x000f620000100800 */
[----:B------:R-:W-:Y:S06]  /*145f0*/  BAR.SYNC.DEFER_BLOCKING 0x0 ;  /* 0x0000000000007b1d */ /* 0x000fec0000010000 */
[----:B------:R-:W-:Y:S01]  /*14600*/  @P3 STS.128 [R244+0xc000], RZ ;  /* 0x00c000fff4003388 */ /* 0x000fe20000000c00 */
[----:B--2---:R-:W-:Y:S01]  /*14610*/  ISETP.GE.AND P2, PT, R0, UR8, PT ;  /* 0x0000000800007c0c */ /* 0x004fe2000bf46270 */
[----:B---3--:R-:W-:Y:S04]  /*14620*/  IMAD.WIDE.U32 R4, R4, UR27, R10 ;  /* 0x0000001b04047c25 */ /* 0x008fe8000f8e000a */
[----:B------:R-:W-:Y:S01]  /*14630*/  VIADD R0, R5, UR9 ;  /* 0x0000000905007c36 */ /* 0x000fe20008000000 */
[C---:B----4-:R-:W-:Y:S07]  /*14640*/  @!P3 LEA R10, P4, R4.reuse, R2, 0x1 ;  /* 0x00000002040ab211 */ /* 0x050fee00078808ff */
[----:B------:R-:W1:Y:S01]  /*14650*/  @!P2 LDC.64 R8, c[0x0][0x220] ;  /* 0x00008800ff08ab82 */ /* 0x000e620000000a00 */
[C---:B------:R-:W-:Y:S02]  /*14660*/  IADD3 R2, P1, R4.reuse, UR28, RZ ;  /* 0x0000001c04027c10 */ /* 0x040fe4000ff3e0ff */
[--C-:B-----5:R-:W-:Y:S02]  /*14670*/  @!P3 LEA.HI.X R11, R4, R6, R0.reuse, 0x1, P4 ;  /* 0x00000006040bb211 */ /* 0x120fe400020f0c00 */
[----:B------:R-:W-:Y:S03]  /*14680*/  IADD3.X R6, R0, UR19, RZ, P1, !PT ;  /* 0x0000001300067c10 */ /* 0x000fe60008ffe4ff */
[----:B------:R-:W2:Y:S01]  /*14690*/  @!P2 LDC.64 R14, c[0x0][0x220] ;  /* 0x00008800ff0eab82 */ /* 0x000ea20000000a00 */
[----:B------:R-:W-:Y:S01]  /*146a0*/  @!PT LDS RZ, [RZ] ;  /* 0x00000000fffff984 */ /* 0x000fe20000000800 */
[----:B------:R-:W-:Y:S01]  /*146b0*/  @!PT LDS RZ, [RZ] ;  /* 0x00000000fffff984 */ /* 0x000fe20000000800 */
[----:B------:R-:W-:Y:S01]  /*146c0*/  @!PT LDS RZ, [RZ] ;  /* 0x00000000fffff984 */ /* 0x000fe20000000800 */
[----:B------:R-:W-:Y:S07]  /*146d0*/  @!P3 LDGSTS.E.BYPASS.LTC128B.128 [R244+0xc000], desc[UR20][R10.64] ;  /* 0x0c0000000af4bfae */ /* 0x000fee000b901d54 */
[----:B------:R-:W3:Y:S01]  /*146e0*/  @!P2 LDC.64 R16, c[0x0][0x220] ;  /* 0x00008800ff10ab82 */ /* 0x000ee20000000a00 */
[----:B------:R-:W-:Y:S07]  /*146f0*/  @P2 STS.128 [R244+0xe000], RZ ;  /* 0x00e000fff4002388 */ /* 0x000fee0000000c00 */
[----:B------:R-:W4:Y:S01]  /*14700*/  @!P2 LDC.64 R18, c[0x0][0x220] ;  /* 0x00008800ff12ab82 */ /* 0x000f220000000a00 */
[C---:B-1----:R-:W-:Y:S04]  /*14710*/  @!P2 LEA R8, P0, R4.reuse, R8, 0x1 ;  /* 0x000000080408a211 */ /* 0x042fe800078008ff */
[----:B------:R-:W-:Y:S02]  /*14720*/  @!P2 LEA.HI.X R9, R4, R9, R0, 0x1, P0 ;  /* 0x000000090409a211 */ /* 0x000fe400000f0c00 */
[C---:B------:R-:W-:Y:S02]  /*14730*/  @!P3 LEA R4, P0, R2.reuse, R22, 0x1 ;  /* 0x000000160204b211 */ /* 0x040fe400078008ff */
[C---:B------:R-:W-:Y:S01]  /*14740*/  IADD3 R0, P1, R2.reuse, UR28, RZ ;  /* 0x0000001c02007c10 */ /* 0x040fe2000ff3e0ff */
[----:B------:R-:W-:Y:S01]  /*14750*/  @!PT LDS RZ, [RZ] ;  /* 0x00000000fffff984 */ /* 0x000fe20000000800 */
[----:B------:R-:W-:Y:S01]  /*14760*/  @!PT LDS RZ, [RZ] ;  /* 0x00000000fffff984 */ /* 0x000fe20000000800 */
[----:B------:R-:W-:Y:S01]  /*14770*/  @!PT LDS RZ, [RZ] ;  /* 0x00000000fffff984 */ /* 0x000fe20000000800 */
[----:B------:R-:W-:Y:S01]  /*14780*/  @!P2 LDGSTS.E.BYPASS.LTC128B.128 [R244+0xe000], desc[UR20][R8.64+0x80] ;  /* 0x0e00008008f4afae */ /* 0x000fe2000b901d54 */
[C-C-:B------:R-:W-:Y:S02]  /*14790*/  @!P3 LEA.HI.X R5, R2.reuse, R13, R6.reuse, 0x1, P0 ;  /* 0x0000000d0205b211 */ /* 0x140fe400000f0c06 */
[C---:B--2---:R-:W-:Y:S04]  /*147a0*/  @!P2 LEA R14, P0, R2.reuse, R14, 0x1 ;  /* 0x0000000e020ea211 */ /* 0x044fe800078008ff */
[----:B------:R-:W-:Y:S01]  /*147b0*/  @!P2 LEA.HI.X R15, R2, R15, R6, 0x1, P0 ;  /* 0x0000000f020fa211 */ /* 0x000fe200000f0c06 */
[----:B------:R-:W-:Y:S01]  /*147c0*/  @P3 STS.128 [R244+0xc800], RZ ;  /* 0x00c800fff4003388 */ /* 0x000fe20000000c00 */
[----:B------:R-:W-:Y:S07]  /*147d0*/  @!P3 LEA R12, P0, R0, R12, 0x1 ;  /* 0x0000000c000cb211 */ /* 0x000fee00078008ff */
[----:B------:R-:W-:Y:S01]  /*147e0*/  @!PT LDS RZ, [RZ] ;  /* 0x00000000fffff984 */ /* 0x000fe20000000800 */
[----:B------:R-:W-:Y:S01]  /*147f0*/  @!PT LDS RZ, [RZ] ;  /* 0x00000000fffff984 */ /* 0x000fe20000000800 */
[----:B------:R-:W-:Y:S01]  /*14800*/  @!PT LDS RZ, [RZ] ;  /* 0x00000000fffff984 */ /* 0x000fe20000000800 */
[----:B------:R1:W-:Y:S08]  /*14810*/  @!P3 LDGSTS.E.BYPASS.LTC128B.128 [R244+0xc800], desc[UR20][R4.64] ;  /* 0x0c80000004f4bfae */ /* 0x0003f0000b901d54 */
[----:B------:R-:W-:Y:S08]  /*14820*/  @P2 STS.128 [R244+0xe800], RZ ;  /* 0x00e800fff4002388 */ /* 0x000ff00000000c00 */
[----:B------:R-:W-:Y:S01]  /*14830*/  @!PT LDS RZ, [RZ] ;  /* 0x00000000fffff984 */ /* 0x000fe20000000800 */
[----:B------:R-:W-:Y:S01]  /*14840*/  @!PT LDS RZ, [RZ] ;  /* 0x00000000fffff984 */ /* 0x000fe20000000800 */
[----:B------:R-:W-:Y:S01]  /*14850*/  @!PT LDS RZ, [RZ] ;  /* 0x00000000fffff984 */ /* 0x000fe20000000800 */
[----:B------:R-:W-:Y:S08]  /*14860*/  @!P2 LDGSTS.E.BYPASS.LTC128B.128 [R244+0xe800], desc[UR20][R14.64+0x80] ;  /* 0x0e8000800ef4afae */ /* 0x000ff0000b901d54 */
[----:B------:R-:W-:Y:S01]  /*14870*/  @P3 STS.128 [R244+0xd000], RZ ;  /* 0x00d000fff4003388 */ /* 0x000fe20000000c00 */
[----:B-1----:R-:W-:Y:S02]  /*14880*/  IADD3.X R5, R6, UR19, RZ, P1, !PT ;  /* 0x0000001306057c10 */ /* 0x002fe40008ffe4ff */
[C---:B---3--:R-:W-:Y:S02]  /*14890*/  @!P2 LEA R8, P1, R0.reuse, R16, 0x1 ;  /* 0x000000100008a211 */ /* 0x048fe400078208ff */
[C-C-:B------:R-:W-:Y:S02]  /*148a0*/  @!P3 LEA.HI.X R13, R0.reuse, R7, R5.reuse, 0x1, P0 ;  /* 0x00000007000db211 */ /* 0x140fe400000f0c05 */
[C---:B------:R-:W-:Y:S02]  /*148b0*/  @!P2 LEA.HI.X R9, R0.reuse, R17, R5, 0x1, P1 ;  /* 0x000000110009a211 */ /* 0x040fe400008f0c05 */
[----:B------:R-:W-:Y:S01]  /*148c0*/  IADD3 R4, P4, R0, UR28, RZ ;  /* 0x0000001c00047c10 */ /* 0x000fe2000ff9e0ff */
[----:B------:R-:W-:Y:S01]  /*148d0*/  @!PT LDS RZ, [RZ] ;  /* 0x00000000fffff984 */ /* 0x000fe20000000800 */
[----:B------:R-:W-:Y:S01]  /*148e0*/  @!PT LDS RZ, [RZ] ;  /* 0x00000000fffff984 */ /* 0x000fe20000000800 */
[----:B------:R-:W-:Y:S01]  /*148f0*/  @!PT LDS RZ, [RZ] ;  /* 0x00000000fffff984 */ /* 0x000fe20000000800 */
[----:B------:R-:W-:Y:S03]  /*14900*/  @!P3 LDGSTS.E.BYPASS.LTC128B.128 [R244+0xd000], desc[UR20][R12.64] ;  /* 0x0d0000000cf4bfae */ /* 0x000fe6000b901d54 */
[----:B------:R-:W-:Y:S02]  /*14910*/  IADD3.X R2, R5, UR19, RZ, P4, !PT ;  /* 0x0000001305027c10 */ /* 0x000fe4000a7fe4ff */
[C---:B------:R-:W-:Y:S02]  /*14920*/  @!P3 LEA R10, P4, R4.reuse, R21, 0x1 ;  /* 0x00000015040ab211 */ /* 0x040fe400078808ff */
[C---:B----4-:R-:W-:Y:S01]  /*14930*/  @!P2 LEA R6, P0, R4.reuse, R18, 0x1 ;  /* 0x000000120406a211 */ /* 0x050fe200078008ff */
[----:B------:R-:W-:Y:S01]  /*14940*/  @P2 STS.128 [R244+0xf000], RZ ;  /* 0x00f000fff4002388 */ /* 0x000fe20000000c00 */
[C-C-:B------:R-:W-:Y:S02]  /*14950*/  @!P3 LEA.HI.X R11, R4.reuse, R20, R2.reuse, 0x1, P4 ;  /* 0x00000014040bb211 */ /* 0x140fe400020f0c02 */
[----:B------:R-:W-:Y:S02]  /*14960*/  @!P2 LEA.HI.X R7, R4, R19, R2, 0x1, P0 ;  /* 0x000000130407a211 */ /* 0x000fe400000f0c02 */
[----:B------:R-:W-:Y:S03]  /*14970*/  ISETP.LT.AND P4, PT, RZ, UR18, PT ;  /* 0x00000012ff007c0c */ /* 0x000fe6000bf81270 */
[----:B------:R-:W-:Y:S01]  /*14980*/  @!PT LDS RZ, [RZ] ;  /* 0x00000000fffff984 */ /* 0x000fe20000000800 */
[----:B------:R-:W-:Y:S01]  /*14990*/  @!PT LDS RZ, [RZ] ;  /* 0x00000000fffff984 */ /* 0x000fe20000000800 */
[----:B------:R-:W-:Y:S01]  /*149a0*/  @!PT LDS RZ, [RZ] ;  /* 0x00000000fffff984 */ /* 0x000fe20000000800 */
[----:B------:R-:W-:Y:S08]  /*149b0*/  @!P2 LDGSTS.E.BYPASS.LTC128B.128 [R244+0xf000], desc[UR20][R8.64+0x80] ;  /* 0x0f00008008f4afae */ /* 0x000ff0000b901d54 */
[----:B------:R-:W-:Y:S08]  /*149c0*/  @P3 STS.128 [R244+0xd800], RZ ;  /* 0x00d800fff4003388 */ /* 0x000ff00000000c00 */
        /* <DEDUP_REMOVED lines=8> */
[----:B------:R1:W-:Y:S08]  /*14a50*/  @!P2 LDGSTS.E.BYPASS.LTC128B.128 [R244+0xf800], desc[UR20][R6.64+0x80] ;  /* 0x0f80008006f4afae */ /* 0x0003f0000b901d54 */
[----:B------:R-:W-:Y:S08]  /*14a60*/  LDSM.16.M88.4 R64, [R240] ;  /* 0x00000000f040783b */ /* 0x000ff00000000200 */
        /* <DEDUP_REMOVED lines=14> */
[----:B------:R-:W-:Y:S03]  /*14b50*/  LDSM.16.M88.4 R224, [R239+0x1000] ;  /* 0x00100000efe0783b */ /* 0x000fe60000000200 */
[C---:B------:R-:W-:Y:S05]  /*14b60*/  HMMA.16816.F32 R24, R60.reuse, R32, RZ ;  /* 0x000000203c18723c */ /* 0x040fea00000018ff */
[----:B------:R-:W-:Y:S01]  /*14b70*/  LDSM.16.M88.4 R228, [R239+0x1800] ;  /* 0x00180000efe4783b */ /* 0x000fe20000000200 */
        /* <DEDUP_REMOVED lines=10> */
[----:B------:R-:W3:Y:S05]  /*14c20*/  LDSM.16.M88.4 R208, [R239+0x800] ;  /* 0x00080000efd0783b */ /* 0x000eea0000000200 */
        /* <DEDUP_REMOVED lines=137> */
[----:B------:R-:W-:Y:S01]  /*154c0*/  MUFU.TANH R210, R4 ;  /* 0x0000000400d27308 */ /* 0x000fe20000002400 */
        /* <DEDUP_REMOVED lines=11> */
[----:B------:R-:W-:Y:S01]  /*15580*/  FMUL.FTZ R18, R18, UR5 ;  /* 0x0000000512127c20 */ /* 0x000fe20008410000 */
[----:B------:R-:W-:Y:S01]  /*15590*/  FMUL.FTZ R17, R17, UR5 ;  /* 0x0000000511117c20 */ /* 0x000fe20008410000 */
[----:B------:R-:W-:Y:S07]  /*155a0*/  FMUL.FTZ R19, R19, UR5 ;  /* 0x0000000513137c20 */ /* 0x000fee0008410000 */
[----:B------:R-:W-:Y:S10]  /*155b0*/  MUFU.TANH R220, R8 ;  /* 0x0000000800dc7308 */ /* 0x000ff40000002400 */
[----:B------:R-:W-:Y:S01]  /*155c0*/  MUFU.TANH R221, R10 ;  /* 0x0000000a00dd7308 */ /* 0x000fe20000002400 */
[----:B-1----:R-:W1:Y:S09]  /*155d0*/  LDSM.16.M88.4 R4, [R237+0x2800] ;  /* 0x00280000ed04783b */ /* 0x002e720000000200 */
[----:B------:R-:W-:Y:S10]  /*155e0*/  MUFU.TANH R229, R9 ;  /* 0x0000000900e57308 */ /* 0x000ff40000002400 */
[----:B------:R2:W-:Y:S10]  /*155f0*/  MUFU.TANH R225, R11 ;  /* 0x0000000b00e17308 */ /* 0x0005f40000002400 */
[----:B------:R-:W-:Y:S10]  /*15600*/  MUFU.TANH R223, R12 ;  /* 0x0000000c00df7308 */ /* 0x000ff40000002400 */
[----:B------:R-:W-:Y:S01]  /*15610*/  MUFU.TANH R227, R13 ;  /* 0x0000000d00e37308 */ /* 0x000fe20000002400 */
[----:B--2---:R-:W2:Y:S09]  /*15620*/  LDSM.16.M88.4 R8, [R237+0x3000] ;  /* 0x00300000ed08783b */ /* 0x004eb20000000200 */
[----:B------:R-:W-:Y:S01]  /*15630*/  MUFU.TANH R224, R224 ;  /* 0x000000e000e07308 */ /* 0x000fe20000002400 */
[-C--:B-1----:R-:W-:Y:S06]  /*15640*/  HMMA.16816.F32 R20, R216, R4.reuse, R20 ;  /* 0x00000004d814723c */ /* 0x082fec0000001814 */
[C---:B------:R-:W-:Y:S03]  /*15650*/  HMMA.16816.F32 R24, R212.reuse, R4, R24 ;  /* 0x00000004d418723c */ /* 0x040fe60000001818 */
[----:B------:R-:W-:Y:S03]  /*15660*/  MUFU.TANH R143, R16 ;  /* 0x00000010008f7308 */ /* 0x000fe60000002400 */
        /* <DEDUP_REMOVED lines=11> */
[----:B------:R-:W3:Y:S01]  /*15720*/  MUFU.TANH R246, R20 ;  /* 0x0000001400f67308 */ /* 0x000ee20000002400 */
[----:B------:R-:W-:Y:S01]  /*15730*/  BAR.SYNC.DEFER_BLOCKING 0x0 ;  /* 0x0000000000007b1d */ /* 0x000fe20000010000 */
[-C--:B--2---:R-:W-:Y:S05]  /*15740*/  HMMA.16816.F32 R36, R216, R8.reuse, R36 ;  /* 0x00000008d824723c */ /* 0x084fea0000001824 */
        /* <DEDUP_REMOVED lines=9> */
[----:B------:R3:W-:Y:S01]  /*157e0*/  MUFU.TANH R249, R34 ;  /* 0x0000002200f97308 */ /* 0x0007e20000002400 */
[----:B------:R-:W-:Y:S01]  /*157f0*/  FMUL.FTZ R37, R37, UR5 ;  /* 0x0000000525257c20 */ /* 0x000fe20008410000 */
[-C--:B-1----:R-:W-:Y:S08]  /*15800*/  HMMA.16816.F32 R52, R216, R4.reuse, R52 ;  /* 0x00000004d834723c */ /* 0x082ff00000001834 */
[----:B------:R-:W1:Y:S03]  /*15810*/  MUFU.TANH R0, R31 ;  /* 0x0000001f00007308 */ /* 0x000e660000002400 */
[----:B------:R-:W-:Y:S01]  /*15820*/  FMUL.FTZ R43, R43, UR5 ;  /* 0x000000052b2b7c20 */ /* 0x000fe20008410000 */
[----:B------:R-:W-:Y:S01]  /*15830*/  FMUL.FTZ R42, R42, UR5 ;  /* 0x000000052a2a7c20 */ /* 0x000fe20008410000 */
[C---:B------:R-:W-:Y:S04]  /*15840*/  HMMA.16816.F32 R56, R212.reuse, R4, R56 ;  /* 0x00000004d438723c */ /* 0x040fe80000001838 */
[----:B------:R-:W-:Y:S01]  /*15850*/  FMUL.FTZ R46, R46, UR5 ;  /* 0x000000052e2e7c20 */ /* 0x000fe20008410000 */
[----:B------:R-:W4:Y:S01]  /*15860*/  MUFU.TANH R2, R37 ;  /* 0x0000002500027308 */ /* 0x000f220000002400 */
[----:B------:R-:W-:Y:S01]  /*15870*/  FMUL.FTZ R44, R44, UR5 ;  /* 0x000000052c2c7c20 */ /* 0x000fe20008410000 */
[----:B------:R-:W-:Y:S01]  /*15880*/  FMUL.FTZ R47, R47, UR5 ;  /* 0x000000052f2f7c20 */ /* 0x000fe20008410000 */
[----:B------:R-:W-:Y:S01]  /*15890*/  FMUL.FTZ R45, R45, UR5 ;  /* 0x000000052d2d7c20 */ /* 0x000fe20008410000 */
[-C--:B------:R-:W-:Y:S03]  /*158a0*/  HMMA.16816.F32 R60, R212, R6.reuse, R60 ;  /* 0x00000006d43c723c */ /* 0x080fe6000000183c */
[----:B---3--:R-:W-:Y:S03]  /*158b0*/  IMAD.MOV.U32 R34, RZ, RZ, R246 ;  /* 0x000000ffff227224 */ /* 0x008fe600078e00f6 */
[----:B------:R2:W-:Y:S01]  /*158c0*/  MUFU.TANH R12, R46 ;  /* 0x0000002e000c7308 */ /* 0x0005e20000002400 */
[----:B------:R-:W-:Y:S01]  /*158d0*/  FMUL.FTZ R48, R48, UR5 ;  /* 0x0000000530307c20 */ /* 0x000fe20008410000 */
[----:B------:R-:W-:Y:S03]  /*158e0*/  FMUL.FTZ R50, R50, UR5 ;  /* 0x0000000532327c20 */ /* 0x000fe60008410000 */
[----:B------:R-:W-:Y:S01]  /*158f0*/  FMUL.FTZ R52, R52, UR5 ;  /* 0x0000000534347c20 */ /* 0x000fe20008410000 */
[----:B------:R-:W-:Y:S01]  /*15900*/  FMUL.FTZ R51, R51, UR5 ;  /* 0x0000000533337c20 */ /* 0x000fe20008410000 */
[----:B------:R-:W-:Y:S03]  /*15910*/  HMMA.16816.F32 R64, R216, R6, R64 ;  /* 0x00000006d840723c */ /* 0x000fe60000001840 */
[----:B------:R3:W-:Y:S01]  /*15920*/  MUFU.TANH R246, R33 ;  /* 0x0000002100f67308 */ /* 0x0007e20000002400 */
[----:B------:R-:W-:Y:S01]  /*15930*/  FMUL.FTZ R26, R26, UR5 ;  /* 0x000000051a1a7c20 */ /* 0x000fe20008410000 */
[----:B------:R-:W-:Y:S01]  /*15940*/  FMUL.FTZ R32, R32, UR5 ;  /* 0x0000000520207c20 */ /* 0x000fe20008410000 */
[----:B------:R-:W-:Y:S01]  /*15950*/  FMUL.FTZ R21, R21, UR5 ;  /* 0x0000000515157c20 */ /* 0x000fe20008410000 */
[----:B------:R-:W-:Y:S01]  /*15960*/  FMNMX.FTZ R4, R210, R3, !PT ;  /* 0x00000003d2047209 */ /* 0x000fe20007810000 */
[----:B------:R-:W-:Y:S05]  /*15970*/  FMUL.FTZ R27, R27, UR5 ;  /* 0x000000051b1b7c20 */ /* 0x000fea0008410000 */
[----:B------:R-:W-:Y:S01]  /*15980*/  MUFU.TANH R13, R44 ;  /* 0x0000002c000d7308 */ /* 0x000fe20000002400 */
[----:B--2---:R-:W-:Y:S02]  /*15990*/  IMAD.MOV.U32 R46, RZ, RZ, R245 ;  /* 0x000000ffff2e7224 */ /* 0x004fe400078e00f5 */
[----:B------:R-:W-:Y:S01]  /*159a0*/  FMUL.FTZ R28, R28, UR5 ;  /* 0x000000051c1c7c20 */ /* 0x000fe20008410000 */
[----:B------:R-:W-:Y:S01]  /*159b0*/  FMNMX.FTZ R5, R220, R139, !PT ;  /* 0x0000008bdc057209 */ /* 0x000fe20007810000 */
[----:B------:R-:W-:Y:S01]  /*159c0*/  FMUL.FTZ R49, R49, UR5 ;  /* 0x0000000531317c20 */ /* 0x000fe20008410000 */
[----:B------:R-:W-:Y:S01]  /*159d0*/  FMNMX.FTZ R7, R226, R4, !PT ;  /* 0x00000004e2077209 */ /* 0x000fe20007810000 */
[----:B------:R-:W-:Y:S01]  /*159e0*/  FMUL.FTZ R36, R36, UR5 ;  /* 0x0000000524247c20 */ /* 0x000fe20008410000 */
[----:B------:R-:W-:Y:S02]  /*159f0*/  FMNMX.FTZ R6, R221, R140, !PT ;  /* 0x0000008cdd067209 */ /* 0x000fe40007810000 */
[----:B------:R1:W-:Y:S01]  /*15a00*/  MUFU.TANH R245, R52 ;  /* 0x0000003400f57308 */ /* 0x0003e20000002400 */
[----:B---3--:R-:W-:Y:S01]  /*15a10*/  IMAD.MOV.U32 R33, RZ, RZ, R250 ;  /* 0x000000ffff217224 */ /* 0x008fe200078e00fa */
        /* <DEDUP_REMOVED lines=14> */
[----:B------:R-:W2:Y:S01]  /*15b00*/  MUFU.TANH R137, R25 ;  /* 0x0000001900897308 */ /* 0x000ea20000002400 */
[----:B-1----:R-:W-:Y:S02]  /*15b10*/  IMAD.MOV.U32 R52, RZ, RZ, R0 ;  /* 0x000000ffff347224 */ /* 0x002fe400078e0000 */
[----:B------:R-:W-:Y:S01]  /*15b20*/  FMUL.FTZ R0, R63, UR5 ;  /* 0x000000053f007c20 */ /* 0x000fe20008410000 */
[----:B------:R-:W-:Y:S01]  /*15b30*/  FMUL.FTZ R58, R58, UR5 ;  /* 0x000000053a3a7c20 */ /* 0x000fe20008410000 */
[----:B------:R-:W-:Y:S01]  /*15b40*/  FMUL.FTZ R59, R59, UR5 ;  /* 0x000000053b3b7c20 */ /* 0x000fe20008410000 */
[----:B------:R-:W-:Y:S01]  /*15b50*/  FMUL.FTZ R60, R60, UR5 ;  /* 0x000000053c3c7c20 */ /* 0x000fe20008410000 */
[----:B------:R-:W-:Y:S01]  /*15b60*/  FMUL.FTZ R61, R61, UR5 ;  /* 0x000000053d3d7c20 */ /* 0x000fe20008410000 */
[----:B------:R-:W-:Y:S02]  /*15b70*/  FMUL.FTZ R62, R62, UR5 ;  /* 0x000000053e3e7c20 */ /* 0x000fe40008410000 */
[----:B------:R2:W-:Y:S01]  /*15b80*/  MUFU.TANH R44, R50 ;  /* 0x00000032002c7308 */ /* 0x0005e20000002400 */
[----:B----4-:R-:W-:Y:S01]  /*15b90*/  IMAD.MOV.U32 R48, RZ, RZ, R2 ;  /* 0x000000ffff307224 */ /* 0x010fe200078e0002 */
[----:B------:R-:W-:Y:S01]  /*15ba0*/  FMNMX.FTZ R2, R211, R132, !PT ;  /* 0x00000084d3027209 */ /* 0x000fe20007810000 */
[----:B------:R-:W-:Y:S01]  /*15bb0*/  FMUL.FTZ R66, R66, UR5 ;  /* 0x0000000542427c20 */ /* 0x000fe20008410000 */
[----:B------:R-:W-:Y:S01]  /*15bc0*/  FMUL.FTZ R65, R65, UR5 ;  /* 0x0000000541417c20 */ /* 0x000fe20008410000 */
[----:B------:R-:W-:Y:S01]  /*15bd0*/  FMUL.FTZ R67, R67, UR5 ;  /* 0x0000000543437c20 */ /* 0x000fe20008410000 */
[----:B------:R-:W-:Y:S04]  /*15be0*/  FMNMX.FTZ R4, R224, R2, !PT ;  /* 0x00000002e0047209 */ /* 0x000fe80007810000 */
[----:B------:R-:W1:Y:S01]  /*15bf0*/  MUFU.TANH R142, R17 ;  /* 0x00000011008e7308 */ /* 0x000e620000002400 */
[----:B------:R-:W-:Y:S02]  /*15c00*/  FMNMX.FTZ R2, R229, R5, !PT ;  /* 0x00000005e5027209 */ /* 0x000fe40007810000 */
[----:B------:R-:W-:Y:S02]  /*15c10*/  FMNMX.FTZ R5, R225, R6, !PT ;  /* 0x00000006e1057209 */ /* 0x000fe40007810000 */
[----:B------:R-:W-:Y:S02]  /*15c20*/  FMNMX.FTZ R6, R209, R4, !PT ;  /* 0x00000004d1067209 */ /* 0x000fe40007810000 */
[----:B------:R-:W-:Y:S03]  /*15c30*/  FMNMX.FTZ R4, R223, R2, !PT ;  /* 0x00000002df047209 */ /* 0x000fe60007810000 */
[----:B------:R-:W-:Y:S01]  /*15c40*/  MUFU.TANH R14, R43 ;  /* 0x0000002b000e7308 */ /* 0x000fe20000002400 */
[----:B--2---:R-:W-:Y:S01]  /*15c50*/  IMAD.MOV.U32 R50, RZ, RZ, R137 ;  /* 0x000000ffff327224 */ /* 0x004fe200078e0089 */
[----:B------:R-:W-:Y:S02]  /*15c60*/  FMNMX.FTZ R2, R228, R5, !PT ;  /* 0x00000005e4027209 */ /* 0x000fe40007810000 */
[----:B------:R-:W-:Y:S06]  /*15c70*/  FMNMX.FTZ R4, R227, R4, !PT ;  /* 0x00000004e3047209 */ /* 0x000fec0007810000 */
[----:B------:R-:W2:Y:S01]  /*15c80*/  MUFU.TANH R135, R24 ;  /* 0x0000001800877308 */ /* 0x000ea20000002400 */
[----:B-1----:R-:W-:Y:S09]  /*15c90*/  FMNMX.FTZ R7, R142, R7, !PT ;  /* 0x000000078e077209 */ /* 0x002ff20007810000 */
[----:B------:R2:W-:Y:S10]  /*15ca0*/  MUFU.TANH R43, R51 ;  /* 0x00000033002b7308 */ /* 0x0005f40000002400 */
[----:B------:R-:W1:Y:S10]  /*15cb0*/  MUFU.TANH R141, R19 ;  /* 0x00000013008d7308 */ /* 0x000e740000002400 */
[----:B------:R-:W3:Y:S01]  /*15cc0*/  MUFU.TANH R222, R15 ;  /* 0x0000000f00de7308 */ /* 0x000ee20000002400 */
[----:B--2---:R-:W-:Y:S09]  /*15cd0*/  IMAD.MOV.U32 R51, RZ, RZ, R135 ;  /* 0x000000ffff337224 */ /* 0x004ff200078e0087 */
[----:B------:R-:W2:Y:S01]  /*15ce0*/  MUFU.TANH R134, R26 ;  /* 0x0000001a00867308 */ /* 0x000ea20000002400 */
[----:B-1----:R-:W-:Y:S02]  /*15cf0*/  FMNMX.FTZ R5, R141, R6, !PT ;  /* 0x000000068d057209 */ /* 0x002fe40007810000 */
[----:B------:R-:W-:Y:S02]  /*15d00*/  FMNMX.FTZ R6, R34, R7, !PT ;  /* 0x0000000722067209 */ /* 0x000fe40007810000 */
[----:B------:R-:W-:Y:S05]  /*15d10*/  FMNMX.FTZ R5, R33, R5, !PT ;  /* 0x0000000521057209 */ /* 0x000fea0007810000 */
[----:B------:R-:W1:Y:S01]  /*15d20*/  MUFU.TANH R247, R23 ;  /* 0x0000001700f77308 */ /* 0x000e620000002400 */
[----:B---3--:R-:W-:Y:S02]  /*15d30*/  FMNMX.FTZ R8, R222, R2, !PT ;  /* 0x00000002de087209 */ /* 0x008fe40007810000 */
[----:B------:R-:W-:Y:S07]  /*15d40*/  FMNMX.FTZ R2, R51, R4, !PT ;  /* 0x0000000433027209 */ /* 0x000fee0007810000 */
[----:B------:R1:W-:Y:S01]  /*15d50*/  MUFU.TANH R230, R32 ;  /* 0x0000002000e67308 */ /* 0x0003e20000002400 */
[----:B--2---:R-:W-:Y:S09]  /*15d60*/  IMAD.MOV.U32 R30, RZ, RZ, R134 ;  /* 0x000000ffff1e7224 */ /* 0x004ff200078e0086 */
[----:B------:R-:W2:Y:S10]  /*15d70*/  MUFU.TANH R248, R21 ;  /* 0x0000001500f87308 */ /* 0x000eb40000002400 */
[----:B------:R-:W3:Y:S01]  /*15d80*/  MUFU.TANH R15, R42 ;  /* 0x0000002a000f7308 */ /* 0x000ee20000002400 */
[----:B-1----:R-:W-:Y:S05]  /*15d90*/  IMAD.MOV.U32 R32, RZ, RZ, R247 ;  /* 0x000000ffff207224 */ /* 0x002fea00078e00f7 */
[----:B------:R-:W-:Y:S04]  /*15da0*/  FMNMX.FTZ R5, R32, R5, !PT ;  /* 0x0000000520057209 */ /* 0x000fe80007810000 */
[----:B------:R-:W1:Y:S01]  /*15db0*/  MUFU.TANH R133, R27 ;  /* 0x0000001b00857308 */ /* 0x000e620000002400 */
[----:B--2---:R-:W-:Y:S02]  /*15dc0*/  FMNMX.FTZ R4, R248, R6, !PT ;  /* 0x00000006f8047209 */ /* 0x004fe40007810000 */
[----:B------:R-:W-:Y:S02]  /*15dd0*/  FMNMX.FTZ R6, R50, R2, !PT ;  /* 0x0000000232067209 */ /* 0x000fe40007810000 */
[----:B------:R-:W-:Y:S02]  /*15de0*/  FMNMX.FTZ R4, R230, R4, !PT ;  /* 0x00000004e6047209 */ /* 0x000fe40007810000 */
[----:B------:R-:W-:Y:S03]  /*15df0*/  FMNMX.FTZ R2, R249, R5, !PT ;  /* 0x00000005f9027209 */ /* 0x000fe60007810000 */
[----:B------:R1:W2:Y:S01]  /*15e00*/  MUFU.TANH R136, R28 ;  /* 0x0000001c00887308 */ /* 0x0002a20000002400 */
[----:B---3--:R3:W-:Y:S01]  /*15e10*/  STL [R1+0x14], R15 ;  /* 0x0000140f01007387 */ /* 0x0087e20000100800 */
[----:B------:R-:W-:Y:S03]  /*15e20*/  FMNMX.FTZ R4, R246, R4, !PT ;  /* 0x00000004f6047209 */ /* 0x000fe60007810000 */
[----:B------:R3:W-:Y:S05]  /*15e30*/  STL [R1+0x18], R14 ;  /* 0x0000180e01007387 */ /* 0x0007ea0000100800 */
[----:B------:R4:W-:Y:S01]  /*15e40*/  MUFU.TANH R137, R0 ;  /* 0x0000000000897308 */ /* 0x0009e20000002400 */
[----:B------:R3:W-:Y:S04]  /*15e50*/  STL [R1+0xc], R13 ;  /* 0x00000c0d01007387 */ /* 0x0007e80000100800 */
[----:B------:R3:W-:Y:S05]  /*15e60*/  STL [R1+0x1c], R12 ;  /* 0x00001c0c01007387 */ /* 0x0007ea0000100800 */
[----:B------:R2:W-:Y:S01]  /*15e70*/  MUFU.TANH R252, R49 ;  /* 0x0000003100fc7308 */ /* 0x0005e20000002400 */
[----:B-1----:R-:W-:Y:S09]  /*15e80*/  IMAD.MOV.U32 R28, RZ, RZ, R133 ;  /* 0x000000ffff1c7224 */ /* 0x002ff200078e0085 */
[----:B------:R-:W1:Y:S01]  /*15e90*/  MUFU.TANH R16, R36 ;  /* 0x0000002400107308 */ /* 0x000e620000002400 */
[----:B----4-:R-:W-:Y:S04]  /*15ea0*/  FMNMX.FTZ R0, R30, R8, !PT ;  /* 0x000000081e007209 */ /* 0x010fe80007810000 */
[----:B------:R-:W-:Y:S05]  /*15eb0*/  FMNMX.FTZ R0, R28, R0, !PT ;  /* 0x000000001c007209 */ /* 0x000fea0007810000 */
[----:B------:R1:W-:Y:S01]  /*15ec0*/  MUFU.TANH R9, R47 ;  /* 0x0000002f00097308 */ /* 0x0003e20000002400 */
[----:B--2---:R-:W-:Y:S05]  /*15ed0*/  IMAD.MOV.U32 R49, RZ, RZ, R136 ;  /* 0x000000ffff317224 */ /* 0x004fea00078e0088 */
[----:B------:R-:W-:Y:S04]  /*15ee0*/  FMNMX.FTZ R5, R49, R6, !PT ;  /* 0x0000000631057209 */ /* 0x000fe80007810000 */
[----:B------:R-:W2:Y:S01]  /*15ef0*/  MUFU.TANH R251, R35 ;  /* 0x0000002300fb7308 */ /* 0x000ea20000002400 */
[----:B------:R-:W-:Y:S09]  /*15f00*/  FMNMX.FTZ R6, R46, R0, !PT ;  /* 0x000000002e067209 */ /* 0x000ff20007810000 */
[----:B------:R-:W-:Y:S01]  /*15f10*/  MUFU.TANH R138, R29 ;  /* 0x0000001d008a7308 */ /* 0x000fe20000002400 */
[----:B-1----:R-:W-:Y:S05]  /*15f20*/  IMAD.MOV.U32 R47, RZ, RZ, R16 ;  /* 0x000000ffff2f7224 */ /* 0x002fea00078e0010 */
[----:B------:R-:W-:Y:S04]  /*15f30*/  FMNMX.FTZ R4, R47, R4, !PT ;  /* 0x000000042f047209 */ /* 0x000fe80007810000 */
[----:B------:R-:W1:Y:S01]  /*15f40*/  MUFU.TANH R10, R45 ;  /* 0x0000002d000a7308 */ /* 0x000e620000002400 */
[----:B--2---:R-:W-:Y:S02]  /*15f50*/  FMNMX.FTZ R0, R251, R2, !PT ;  /* 0x00000002fb007209 */ /* 0x004fe40007810000 */
[----:B------:R-:W-:Y:S04]  /*15f60*/  FMNMX.FTZ R4, R48, R4, !PT ;  /* 0x0000000430047209 */ /* 0x000fe80007810000 */
[----:B------:R-:W-:Y:S03]  /*15f70*/  FMNMX.FTZ R4, R250, R4, !PT ;  /* 0x00000004fa047209 */ /* 0x000fe60007810000 */
[----:B------:R-:W2:Y:S01]  /*15f80*/  MUFU.TANH R29, R38 ;  /* 0x00000026001d7308 */ /* 0x000ea20000002400 */
[----:B------:R-:W-:Y:S04]  /*15f90*/  FMNMX.FTZ R4, R252, R4, !PT ;  /* 0x00000004fc047209 */ /* 0x000fe80007810000 */
[----:B------:R-:W-:Y:S05]  /*15fa0*/  FMNMX.FTZ R4, R245, R4, !PT ;  /* 0x00000004f5047209 */ /* 0x000fea0007810000 */
[----:B------:R-:W4:Y:S01]  /*15fb0*/  MUFU.TANH R27, R39 ;  /* 0x00000027001b7308 */ /* 0x000f220000002400 */
[----:B-1----:R3:W-:Y:S01]  /*15fc0*/  STL [R1+0x8], R10 ;  /* 0x0000080a01007387 */ /* 0x0027e20000100800 */
[----:B------:R-:W-:Y:S03]  /*15fd0*/  IMAD.MOV.U32 R45, RZ, RZ, R138 ;  /* 0x000000ffff2d7224 */ /* 0x000fe600078e008a */
[----:B------:R3:W-:Y:S02]  /*15fe0*/  STL [R1+0x10], R9 ;  /* 0x0000100901007387 */ /* 0x0007e40000100800 */
[----:B------:R-:W-:Y:S03]  /*15ff0*/  FMNMX.FTZ R5, R45, R5, !PT ;  /* 0x000000052d057209 */ /* 0x000fe60007810000 */
[----:B------:R-:W1:Y:S01]  /*16000*/  MUFU.TANH R31, R40 ;  /* 0x00000028001f7308 */ /* 0x000e620000002400 */
[----:B--2---:R-:W-:Y:S02]  /*16010*/  FMNMX.FTZ R2, R29, R0, !PT ;  /* 0x000000001d027209 */ /* 0x004fe40007810000 */
[----:B------:R-:W-:Y:S04]  /*16020*/  FMNMX.FTZ R0, R52, R6, !PT ;  /* 0x0000000634007209 */ /* 0x000fe80007810000 */
[----:B------:R-:W-:Y:S03]  /*16030*/  FMNMX.FTZ R0, R15, R0, !PT ;  /* 0x000000000f007209 */ /* 0x000fe60007810000 */
[----:B------:R-:W2:Y:S01]  /*16040*/  MUFU.TANH R35, R41 ;  /* 0x0000002900237308 */ /* 0x000ea20000002400 */
[----:B----4-:R-:W-:Y:S02]  /*16050*/  FMNMX.FTZ R2, R27, R2, !PT ;  /* 0x000000021b027209 */ /* 0x010fe40007810000 */
[----:B------:R-:W-:Y:S02]  /*16060*/  FMNMX.FTZ R6, R14, R0, !PT ;  /* 0x000000000e067209 */ /* 0x000fe40007810000 */
[----:B------:R-:W-:Y:S05]  /*16070*/  FMNMX.FTZ R2, R44, R2, !PT ;  /* 0x000000022c027209 */ /* 0x000fea0007810000 */
[----:B------:R-:W4:Y:S01]  /*16080*/  MUFU.TANH R41, R54 ;  /* 0x0000003600297308 */ /* 0x000f220000002400 */
[----:B-1----:R-:W-:Y:S02]  /*16090*/  FMNMX.FTZ R5, R31, R5, !PT ;  /* 0x000000051f057209 */ /* 0x002fe40007810000 */
[----:B------:R-:W-:Y:S07]  /*160a0*/  FMNMX.FTZ R0, R43, R2, !PT ;  /* 0x000000022b007209 */ /* 0x000fee0007810000 */
[----:B------:R-:W1:Y:S01]  /*160b0*/  MUFU.TANH R231, R53 ;  /* 0x0000003500e77308 */ /* 0x000e620000002400 */
[----:B--2---:R-:W-:Y:S04]  /*160c0*/  FMNMX.FTZ R5, R35, R5, !PT ;  /* 0x0000000523057209 */ /* 0x004fe80007810000 */
[----:B------:R-:W-:Y:S02]  /*160d0*/  FMNMX.FTZ R2, R13, R5, !PT ;  /* 0x000000050d027209 */ /* 0x000fe40007810000 */
[----:B------:R-:W-:Y:S03]  /*160e0*/  FMNMX.FTZ R5, R12, R6, !PT ;  /* 0x000000060c057209 */ /* 0x000fe60007810000 */
[----:B------:R-:W2:Y:S01]  /*160f0*/  MUFU.TANH R247, R55 ;  /* 0x0000003700f77308 */ /* 0x000ea20000002400 */
[----:B----4-:R-:W-:Y:S02]  /*16100*/  FMNMX.FTZ R0, R41, R0, !PT ;  /* 0x0000000029007209 */ /* 0x010fe40007810000 */
[----:B------:R-:W-:Y:S02]  /*16110*/  FMNMX.FTZ R2, R10, R2, !PT ;  /* 0x000000020a027209 */ /* 0x000fe40007810000 */
[----:B------:R-:W-:Y:S05]  /*16120*/  FMNMX.FTZ R26, R9, R5, !PT ;  /* 0x00000005091a7209 */ /* 0x000fea0007810000 */
[----:B------:R-:W4:Y:S01]  /*16130*/  MUFU.TANH R214, R64 ;  /* 0x0000004000d67308 */ /* 0x000f220000002400 */
[----:B-1----:R-:W-:Y:S09]  /*16140*/  FMNMX.FTZ R4, R231, R4, !PT ;  /* 0x00000004e7047209 */ /* 0x002ff20007810000 */
[----:B------:R-:W1:Y:S01]  /*16150*/  MUFU.TANH R219, R56 ;  /* 0x0000003800db7308 */ /* 0x000e620000002400 */
[----:B--2---:R-:W-:Y:S09]  /*16160*/  FMNMX.FTZ R0, R247, R0, !PT ;  /* 0x00000000f7007209 */ /* 0x004ff20007810000 */
[----:B------:R-:W-:Y:S01]  /*16170*/  MUFU.TANH R218, R57 ;  /* 0x0000003900da7308 */ /* 0x000fe20000002400 */
[----:B----4-:R-:W-:Y:S09]  /*16180*/  FMNMX.FTZ R136, R214, R4, !PT ;  /* 0x00000004d6887209 */ /* 0x010ff20007810000 */
[----:B------:R-:W-:Y:S01]  /*16190*/  MUFU.TANH R40, R58 ;  /* 0x0000003a00287308 */ /* 0x000fe20000002400 */
[----:B-1----:R-:W-:Y:S09]  /*161a0*/  FMNMX.FTZ R24, R219, R2, !PT ;  /* 0x00000002db187209 */ /* 0x002ff20007810000 */
[----:B------:R-:W-:Y:S10]  /*161b0*/  MUFU.TANH R42, R59 ;  /* 0x0000003b002a7308 */ /* 0x000ff40000002400 */
[----:B------:R-:W-:Y:S10]  /*161c0*/  MUFU.TANH R217, R60 ;  /* 0x0000003c00d97308 */ /* 0x000ff40000002400 */
[----:B------:R-:W-:Y:S10]  /*161d0*/  MUFU.TANH R216, R61 ;  /* 0x0000003d00d87308 */ /* 0x000ff40000002400 */
[----:B------:R-:W-:Y:S10]  /*161e0*/  MUFU.TANH R138, R62 ;  /* 0x0000003e008a7308 */ /* 0x000ff40000002400 */
[----:B------:R-:W1:Y:S10]  /*161f0*/  MUFU.TANH R215, R66 ;  /* 0x0000004200d77308 */ /* 0x000e740000002400 */
[----:B------:R-:W2:Y:S10]  /*16200*/  MUFU.TANH R212, R65 ;  /* 0x0000004100d47308 */ /* 0x000eb40000002400 */
[----:B------:R3:W4:Y:S01]  /*16210*/  MUFU.TANH R213, R67 ;  /* 0x0000004300d57308 */ /* 0x0007220000002400 */
[----:B-1----:R-:W-:Y:S02]  /*16220*/  FMNMX.FTZ R25, R215, R0, !PT ;  /* 0x00000000d7197209 */ /* 0x002fe40007810000 */
[----:B--2---:R-:W-:Y:S01]  /*16230*/  FMNMX.FTZ R136, R212, R136, !PT ;  /* 0x00000088d4887209 */ /* 0x004fe20007810000 */
[----:B------:R-:W-:Y:S06]  /*16240*/  @P4 BRA `(.L_x_330) ;  /* 0xffffffdc00584947 */ /* 0x000fec000383ffff */
.L_x_329:
[----:B----4-:R-:W-:Y:S01]  /*16250*/  SHFL.BFLY PT, R6, R136, 0x2, 0x1f ;  /* 0x0c401f0088067f89 */ /* 0x010fe200000e0000 */
[----:B------:R-:W-:Y:S01]  /*16260*/  FMNMX.FTZ R5, R213, R25, !PT ;  /* 0x00000019d5057209 */ /* 0x000fe20007810000 */
[----:B------:R-:W-:Y:S01]  /*16270*/  UIADD3 UR18, UR18, -0x1, URZ ;  /* 0xffffffff12127890 */ /* 0x000fe2000fffe03f */
[----:B------:R-:W-:Y:S05]  /*16280*/  FMNMX.FTZ R2, R218, R24, !PT ;  /* 0x00000018da027209 */ /* 0x000fea0007810000 */
[----:B------:R-:W-:Y:S01]  /*16290*/  STL [R1+0xa0], R244 ;  /* 0x0000a0f401007387 */ /* 0x000fe20000100800 */
[----:B------:R-:W-:Y:S02]  /*162a0*/  FMNMX.FTZ R0, R40, R26, !PT ;  /* 0x0000001a28007209 */ /* 0x000fe40007810000 */
[----:B------:R-:W-:Y:S01]  /*162b0*/  FMNMX.FTZ R2, R217, R2, !PT ;  /* 0x00000002d9027209 */ /* 0x000fe20007810000 */
[----:B------:R-:W-:Y:S01]  /*162c0*/  SHFL.BFLY PT, R7, R5, 0x2, 0x1f ;  /* 0x0c401f0005077f89 */ /* 0x000fe200000e0000 */
[----:B------:R-:W-:Y:S02]  /*162d0*/  FMNMX.FTZ R0, R42, R0, !PT ;  /* 0x000000002a007209 */ /* 0x000fe40007810000 */
[----:B------:R-:W-:Y:S05]  /*162e0*/  FMNMX.FTZ R4, R216, R2, !PT ;  /* 0x00000002d8047209 */ /* 0x000fea0007810000 */
[----:B------:R-:W-:Y:S01]  /*162f0*/  STL [R1+0x9c], R243 ;  /* 0x00009cf301007387 */ /* 0x000fe20000100800 */
[----:B------:R-:W-:Y:S03]  /*16300*/  FMNMX.FTZ R0, R138, R0, !PT ;  /* 0x000000008a007209 */ /* 0x000fe60007810000 */
[----:B------:R-:W-:Y:S01]  /*16310*/  SHFL.BFLY PT, R134, R4, 0x2, 0x1f ;  /* 0x0c401f0004867f89 */ /* 0x000fe200000e0000 */
[----:B------:R-:W-:Y:S07]  /*16320*/  FMNMX.FTZ R0, R137, R0, !PT ;  /* 0x0000000089007209 */ /* 0x000fee0007810000 */
[----:B------:R-:W-:Y:S04]  /*16330*/  STL [R1+0x98], R242 ;  /* 0x000098f201007387 */ /* 0x000fe80000100800 */
[----:B------:R-:W1:Y:S08]  /*16340*/  SHFL.BFLY PT, R2, R0, 0x2, 0x1f ;  /* 0x0c401f0000027f89 */ /* 0x000e7000000e0000 */
[----:B------:R-:W-:Y:S04]  /*16350*/  STL [R1+0x94], R241 ;  /* 0x000094f101007387 */ /* 0x000fe80000100800 */
[----:B------:R-:W-:Y:S04]  /*16360*/  STL [R1+0x90], R240 ;  /* 0x000090f001007387 */ /* 0x000fe80000100800 */
[----:B------:R-:W-:Y:S04]  /*16370*/  STL [R1+0x8c], R239 ;  /* 0x00008cef01007387 */ /* 0x000fe80000100800 */
[----:B------:R-:W-:Y:S04]  /*16380*/  STL [R1+0x88], R238 ;  /* 0x000088ee01007387 */ /* 0x000fe80000100800 */
[----:B------:R-:W-:Y:S01]  /*16390*/  STL [R1+0x84], R237 ;  /* 0x000084ed01007387 */ /* 0x000fe20000100800 */
[----:B-1----:R-:W-:Y:S03]  /*163a0*/  FMNMX.FTZ R2, R0, R2, !PT ;  /* 0x0000000200027209 */ /* 0x002fe60007810000 */
[----:B------:R1:W-:Y:S01]  /*163b0*/  STL [R1+0x80], R232 ;  /* 0x000080e801007387 */ /* 0x0003e20000100800 */
[----:B------:R-:W-:Y:S02]  /*163c0*/  FMNMX.FTZ R136, R136, R6, !PT ;  /* 0x0000000688887209 */ /* 0x000fe40007810000 */
[----:B------:R-:W-:Y:S01]  /*163d0*/  FMNMX.FTZ R5, R5, R7, !PT ;  /* 0x0000000705057209 */ /* 0x000fe20007810000 */
[----:B------:R-:W-:Y:S01]  /*163e0*/  LDSM.16.MT88.4 R20, [R233+0xc000] ;  /* 0x00c00000e914783b */ /* 0x000fe20000004200 */
[----:B------:R-:W-:Y:S07]  /*163f0*/  FMNMX.FTZ R134, R4, R134, !PT ;  /* 0x0000008604867209 */ /* 0x000fee0007810000 */
[----:B------:R-:W2:Y:S08]  /*16400*/  SHFL.BFLY PT, R6, R136, 0x1, 0x1f ;  /* 0x0c201f0088067f89 */ /* 0x000eb000000e0000 */
[----:B------:R-:W4:Y:S08]  /*16410*/  SHFL.BFLY PT, R135, R5, 0x1, 0x1f ;  /* 0x0c201f0005877f89 */ /* 0x000f3000000e0000 */
[----:B------:R-:W3:Y:S08]  /*16420*/  SHFL.BFLY PT, R7, R134, 0x1, 0x1f ;  /* 0x0c201f0086077f89 */ /* 0x000ef000000e0000 */
[----:B------:R-:W3:Y:S01]  /*16430*/  SHFL.BFLY PT, R4, R2, 0x1, 0x1f ;  /* 0x0c201f0002047f89 */ /* 0x000ee200000e0000 */
[----:B-1----:R-:W-:Y:S07]  /*16440*/  MOV R232, R34 ;  /* 0x0000002200e87202 */ /* 0x002fee0000000f00 */
[----:B------:R-:W1:Y:S01]  /*16450*/  LDSM.16.MT88.4 R36, [R234+0xc000] ;  /* 0x00c00000ea24783b */ /* 0x000e620000004200 */
[----:B--2---:R-:W-:Y:S02]  /*16460*/  FMNMX.FTZ R136, R136, R6, !PT ;  /* 0x0000000688887209 */ /* 0x004fe40007810000 */
[----:B----4-:R-:W-:Y:S03]  /*16470*/  FMNMX.FTZ R135, R5, R135, !PT ;  /* 0x0000008705877209 */ /* 0x010fe60007810000 */
[C---:B------:R-:W-:Y:S01]  /*16480*/  FADD.FTZ R0, -R136.reuse, R3 ;  /* 0x0000000388007221 */ /* 0x040fe20000010100 */
[----:B------:R-:W-:Y:S01]  /*16490*/  FSETP.NEU.FTZ.AND P0, PT, R136, -INF , PT ;  /* 0xff8000008800780b */ /* 0x000fe20003f1d000 */
[----:B------:R2:W-:Y:S01]  /*164a0*/  STL [R1+0xa4], R136 ;  /* 0x0000a48801007387 */ /* 0x0005e20000100800 */
[----:B---3--:R-:W-:Y:S01]  /*164b0*/  FMNMX.FTZ R134, R134, R7, !PT ;  /* 0x0000000786867209 */ /* 0x008fe20007810000 */
[----:B------:R-:W-:Y:S01]  /*164c0*/  FMUL.FTZ R3, R0, UR4 ;  /* 0x0000000400037c20 */ /* 0x000fe20008410000 */
[C---:B------:R-:W-:Y:S01]  /*164d0*/  FADD.FTZ R0, -R135.reuse, R132 ;  /* 0x0000008487007221 */ /* 0x040fe20000010100 */
[----:B------:R-:W-:Y:S01]  /*164e0*/  FMUL.FTZ R208, R135, UR4 ;  /* 0x0000000487d07c20 */ /* 0x000fe20008410000 */
[----:B------:R-:W-:Y:S01]  /*164f0*/  FMNMX.FTZ R133, R2, R4, !PT ;  /* 0x0000000402857209 */ /* 0x000fe20007810000 */
[----:B------:R3:W4:Y:S02]  /*16500*/  MUFU.EX2 R132, R3 ;  /* 0x0000000300847308 */ /* 0x0007240000000800 */
        /* <DEDUP_REMOVED lines=8> */
[----:B------:R-:W3:Y:S01]  /*16590*/  MUFU.EX2 R3, R3 ;  /* 0x0000000300037308 */ /* 0x000ee20000000800 */
[----:B------:R-:W-:Y:S01]  /*165a0*/  FSETP.NEU.FTZ.AND P0, PT, R135, -INF , PT ;  /* 0xff8000008700780b */ /* 0x000fe20003f1d000 */
[----:B------:R-:W-:Y:S01]  /*165b0*/  FMUL.FTZ R0, R0, UR4 ;  /* 0x0000000400007c20 */ /* 0x000fe20008410000 */
[----:B------:R-:W-:Y:S01]  /*165c0*/  FMUL.FTZ R65, R132, R201 ;  /* 0x000000c984417220 */ /* 0x000fe20000410000 */
[--C-:B------:R-:W-:Y:S01]  /*165d0*/  FFMA.FTZ R4, R210, UR4, -R139.reuse ;  /* 0x00000004d2047c23 */ /* 0x100fe2000801088b */
[----:B------:R-:W-:Y:S01]  /*165e0*/  FSEL R208, R208, RZ, P0 ;  /* 0x000000ffd0d07208 */ /* 0x000fe20000000000 */
[----:B------:R-:W-:Y:S01]  /*165f0*/  FMUL.FTZ R210, R133, UR4 ;  /* 0x0000000485d27c20 */ /* 0x000fe20008410000 */
        /* <DEDUP_REMOVED lines=10> */
[C---:B---3--:R-:W-:Y:S01]  /*166a0*/  FMUL.FTZ R18, R3.reuse, R154 ;  /* 0x0000009a03127220 */ /* 0x048fe20000410000 */
[C---:B------:R-:W-:Y:S01]  /*166b0*/  FMUL.FTZ R19, R3.reuse, R155 ;  /* 0x0000009b03137220 */ /* 0x040fe20000410000 */
[C---:B------:R-:W-:Y:S01]  /*166c0*/  FMUL.FTZ R34, R3.reuse, R170 ;  /* 0x000000aa03227220 */ /* 0x040fe20000410000 */
[----:B------:R-:W-:Y:S01]  /*166d0*/  LDSM.16.MT88.4 R152, [R233+0xe000] ;  /* 0x00e00000e998783b */ /* 0x000fe20000004200 */
[C---:B------:R-:W-:Y:S01]  /*166e0*/  FMUL.FTZ R66, R3.reuse, R202 ;  /* 0x000000ca03427220 */ /* 0x040fe20000410000 */
[C---:B------:R-:W-:Y:S01]  /*166f0*/  FMUL.FTZ R67, R3.reuse, R203 ;  /* 0x000000cb03437220 */ /* 0x040fe20000410000 */
[C---:B------:R-:W-:Y:S03]  /*16700*/  FMUL.FTZ R70, R3.reuse, R70 ;  /* 0x0000004603467220 */ /* 0x040fe60000410000 */
[----:B------:R-:W3:Y:S01]  /*16710*/  MUFU.EX2 R2, R2 ;  /* 0x0000000200027308 */ /* 0x000ee20000000800 */
[--C-:B----4-:R-:W-:Y:S01]  /*16720*/  FFMA.FTZ R4, R226, UR4, -R139.reuse ;  /* 0x00000004e2047c23 */ /* 0x110fe2000801088b */
[C---:B------:R-:W-:Y:S01]  /*16730*/  FMUL.FTZ R71, R3.reuse, R71 ;  /* 0x0000004703477220 */ /* 0x040fe20000410000 */
[C---:B------:R-:W-:Y:S01]  /*16740*/  FMUL.FTZ R82, R3.reuse, R82 ;  /* 0x0000005203527220 */ /* 0x040fe20000410000 */
[C---:B------:R-:W-:Y:S01]  /*16750*/  FMUL.FTZ R83, R3.reuse, R83 ;  /* 0x0000005303537220 */ /* 0x040fe20000410000 */
[C---:B------:R-:W-:Y:S01]  /*16760*/  FMUL.FTZ R85, R132.reuse, R85 ;  /* 0x0000005584557220 */ /* 0x040fe20000410000 */
[C---:B------:R-:W-:Y:S01]  /*16770*/  FMUL.FTZ R86, R3.reuse, R86 ;  /* 0x0000005603567220 */ /* 0x040fe20000410000 */
[C---:B------:R-:W-:Y:S03]  /*16780*/  FMUL.FTZ R87, R3.reuse, R87 ;  /* 0x0000005703577220 */ /* 0x040fe60000410000 */
[----:B--2---:R2:W-:Y:S01]  /*16790*/  MUFU.EX2 R136, R4 ;  /* 0x0000000400887308 */ /* 0x0045e20000000800 */
[C---:B-1----:R-:W-:Y:S01]  /*167a0*/  FMUL.FTZ R6, R3.reuse, R150 ;  /* 0x0000009603067220 */ /* 0x042fe20000410000 */
[C---:B------:R-:W-:Y:S01]  /*167b0*/  FMUL.FTZ R96, R132.reuse, R96 ;  /* 0x0000006084607220 */ /* 0x040fe20000410000 */
[C---:B------:R-:W-:Y:S01]  /*167c0*/  FMUL.FTZ R97, R132.reuse, R97 ;  /* 0x0000006184617220 */ /* 0x040fe20000410000 */
[C---:B------:R-:W-:Y:S01]  /*167d0*/  FMUL.FTZ R98, R3.reuse, R98 ;  /* 0x0000006203627220 */ /* 0x040fe20000410000 */
[----:B------:R-:W-:Y:S01]  /*167e0*/  FMUL.FTZ R99, R3, R99 ;  /* 0x0000006303637220 */ /* 0x000fe20000410000 */
[C---:B------:R-:W-:Y:S01]  /*167f0*/  FMUL.FTZ R100, R132.reuse, R100 ;  /* 0x0000006484647220 */ /* 0x040fe20000410000 */
[----:B------:R-:W-:Y:S03]  /*16800*/  FMUL.FTZ R101, R132, R101 ;  /* 0x0000006584657220 */ /* 0x000fe60000410000 */
[----:B------:R-:W1:Y:S01]  /*16810*/  MUFU.EX2 R0, R0 ;  /* 0x0000000000007308 */ /* 0x000e620000000800 */
[C---:B---3--:R-:W-:Y:S01]  /*16820*/  FMUL.FTZ R9, R2.reuse, R145 ;  /* 0x0000009102097220 */ /* 0x048fe20000410000 */
[C---:B------:R-:W-:Y:S01]  /*16830*/  FMUL.FTZ R13, R2.reuse, R157 ;  /* 0x0000009d020d7220 */ /* 0x040fe20000410000 */
[C---:B------:R-:W-:Y:S01]  /*16840*/  FMUL.FTZ R24, R2.reuse, R164 ;  /* 0x000000a402187220 */ /* 0x040fe20000410000 */
[C---:B------:R-:W-:Y:S01]  /*16850*/  FMUL.FTZ R25, R2.reuse, R165 ;  /* 0x000000a502197220 */ /* 0x040fe20000410000 */
[----:B------:R-:W-:Y:S01]  /*16860*/  MOV R165, R45 ;  /* 0x0000002d00a57202 */ /* 0x000fe20000000f00 */
[C---:B------:R-:W-:Y:S01]  /*16870*/  FMUL.FTZ R45, R2.reuse, R189 ;  /* 0x000000bd022d7220 */ /* 0x040fe20000410000 */
[----:B------:R-:W-:Y:S01]  /*16880*/  MOV R164, R46 ;  /* 0x0000002e00a47202 */ /* 0x000fe20000000f00 */
[----:B------:R-:W-:Y:S01]  /*16890*/  FMUL.FTZ R56, R2, R196 ;  /* 0x000000c402387220 */ /* 0x000fe20000410000 */
[--C-:B--2---:R-:W-:Y:S01]  /*168a0*/  FFMA.FTZ R4, R211, UR4, -R208.reuse ;  /* 0x00000004d3047c23 */ /* 0x104fe200080108d0 */
[----:B------:R-:W-:Y:S01]  /*168b0*/  MOV R157, R48 ;  /* 0x00000030009d7202 */ /* 0x000fe20000000f00 */
[----:B------:R-:W-:Y:S01]  /*168c0*/  FMUL.FTZ R48, R132, R184 ;  /* 0x000000b884307220 */ /* 0x000fe20000410000 */
[C---:B------:R-:W-:Y:S01]  /*168d0*/  FMUL.FTZ R57, R2.reuse, R197 ;  /* 0x000000c502397220 */ /* 0x040fe20000410000 */
[----:B------:R2:W-:Y:S01]  /*168e0*/  MUFU.EX2 R226, R4 ;  /* 0x0000000400e27308 */ /* 0x0005e20000000800 */
[C---:B------:R-:W-:Y:S01]  /*168f0*/  FMUL.FTZ R60, R2.reuse, R204 ;  /* 0x000000cc023c7220 */ /* 0x040fe20000410000 */
[C---:B------:R-:W-:Y:S01]  /*16900*/  FMUL.FTZ R61, R2.reuse, R205 ;  /* 0x000000cd023d7220 */ /* 0x040fe20000410000 */
[----:B------:R-:W-:Y:S01]  /*16910*/  FMUL.FTZ R72, R2, R72 ;  /* 0x0000004802487220 */ /* 0x000fe20000410000 */
[C---:B-1----:R-:W-:Y:S01]  /*16920*/  FMUL.FTZ R11, R0.reuse, R147 ;  /* 0x00000093000b7220 */ /* 0x042fe20000410000 */
[C---:B------:R-:W-:Y:S01]  /*16930*/  FMUL.FTZ R14, R0.reuse, R158 ;  /* 0x0000009e000e7220 */ /* 0x040fe20000410000 */
[C---:B------:R-:W-:Y:S01]  /*16940*/  FMUL.FTZ R15, R0.reuse, R159 ;  /* 0x0000009f000f7220 */ /* 0x040fe20000410000 */
[C---:B------:R-:W-:Y:S01]  /*16950*/  FMUL.FTZ R26, R0.reuse, R166 ;  /* 0x000000a6001a7220 */ /* 0x040fe20000410000 */
[----:B------:R-:W-:Y:S01]  /*16960*/  MOV R166, R52 ;  /* 0x0000003400a67202 */ /* 0x000fe20000000f00 */
[----:B------:R-:W-:Y:S01]  /*16970*/  FMUL.FTZ R46, R0, R190 ;  /* 0x000000be002e7220 */ /* 0x000fe20000410000 */
[----:B------:R-:W1:Y:S01]  /*16980*/  LDSM.16.MT88.4 R52, [R236+0xc000] ;  /* 0x00c00000ec34783b */ /* 0x000e620000004200 */
[----:B------:R-:W-:Y:S01]  /*16990*/  MOV R159, R41 ;  /* 0x00000029009f7202 */ /* 0x000fe20000000f00 */
[----:B------:R-:W-:Y:S01]  /*169a0*/  FMUL.FTZ R41, R2, R181 ;  /* 0x000000b502297220 */ /* 0x000fe20000410000 */
[----:B------:R-:W-:Y:S01]  /*169b0*/  MOV R158, R47 ;  /* 0x0000002f009e7202 */ /* 0x000fe20000000f00 */
[C---:B------:R-:W-:Y:S01]  /*169c0*/  FMUL.FTZ R47, R0.reuse, R191 ;  /* 0x000000bf002f7220 */ /* 0x040fe20000410000 */
[C---:B------:R-:W-:Y:S01]  /*169d0*/  FMUL.FTZ R58, R0.reuse, R198 ;  /* 0x000000c6003a7220 */ /* 0x040fe20000410000 */
[----:B------:R-:W-:Y:S01]  /*169e0*/  FMUL.FTZ R59, R0, R199 ;  /* 0x000000c7003b7220 */ /* 0x000fe20000410000 */
[--C-:B--2---:R-:W-:Y:S01]  /*169f0*/  FFMA.FTZ R4, R224, UR4, -R208.reuse ;  /* 0x00000004e0047c23 */ /* 0x104fe200080108d0 */
[----:B------:R-:W-:Y:S01]  /*16a00*/  MOV R224, R8 ;  /* 0x0000000800e07202 */ /* 0x000fe20000000f00 */
[----:B------:R-:W-:Y:S01]  /*16a10*/  FMUL.FTZ R8, R2, R144 ;  /* 0x0000009002087220 */ /* 0x000fe20000410000 */
[----:B------:R-:W-:Y:S01]  /*16a20*/  FMUL.FTZ R62, R0, R206 ;  /* 0x000000ce003e7220 */ /* 0x000fe20000410000 */
[----:B------:R2:W3:Y:S01]  /*16a30*/  MUFU.EX2 R244, R4 ;  /* 0x0000000400f47308 */ /* 0x0004e20000000800 */
[----:B------:R-:W-:Y:S01]  /*16a40*/  F2FP.F16.F32.PACK_AB R140, R136, R224 ;  /* 0x000000e0888c723e */ /* 0x000fe200000000ff */
        /* <DEDUP_REMOVED lines=15> */
[--C-:B--2---:R-:W-:Y:S01]  /*16b40*/  FFMA.FTZ R4, R143, UR4, -R139.reuse ;  /* 0x000000048f047c23 */ /* 0x104fe2000801088b */
[----:B---3--:R-:W-:Y:S01]  /*16b50*/  F2FP.F16.F32.PACK_AB R141, R244, R226 ;  /* 0x000000e2f48d723e */ /* 0x008fe200000000ff */
[----:B------:R-:W-:Y:S01]  /*16b60*/  FMUL.FTZ R95, R0, R95 ;  /* 0x0000005f005f7220 */ /* 0x000fe20000410000 */
[C---:B------:R-:W-:Y:S01]  /*16b70*/  FMUL.FTZ R102, R3.reuse, R102 ;  /* 0x0000006603667220 */ /* 0x040fe20000410000 */
[----:B------:R2:W-:Y:S01]  /*16b80*/  MUFU.EX2 R242, R4 ;  /* 0x0000000400f27308 */ /* 0x0005e20000000800 */
[C---:B------:R-:W-:Y:S01]  /*16b90*/  FMUL.FTZ R103, R3.reuse, R103 ;  /* 0x0000006703677220 */ /* 0x040fe20000410000 */
[C---:B------:R-:W-:Y:S01]  /*16ba0*/  FMUL.FTZ R104, R2.reuse, R104 ;  /* 0x0000006802687220 */ /* 0x040fe20000410000 */
[----:B------:R-:W-:Y:S01]  /*16bb0*/  FMUL.FTZ R105, R2, R105 ;  /* 0x0000006902697220 */ /* 0x000fe20000410000 */
[C---:B------:R-:W-:Y:S01]  /*16bc0*/  FMUL.FTZ R106, R0.reuse, R106 ;  /* 0x0000006a006a7220 */ /* 0x040fe20000410000 */
[----:B------:R-:W-:Y:S01]  /*16bd0*/  FMUL.FTZ R107, R0, R107 ;  /* 0x0000006b006b7220 */ /* 0x000fe20000410000 */
[----:B------:R-:W3:Y:S01]  /*16be0*/  LDL.LU R170, [R1+0x14] ;  /* 0x0000140001aa7983 */ /* 0x000ee20000300800 */
[C---:B------:R-:W-:Y:S01]  /*16bf0*/  FMUL.FTZ R108, R2.reuse, R108 ;  /* 0x0000006c026c7220 */ /* 0x040fe20000410000 */
[----:B------:R-:W-:Y:S01]  /*16c00*/  FMUL.FTZ R109, R2, R109 ;  /* 0x0000006d026d7220 */ /* 0x000fe20000410000 */
[C---:B------:R-:W-:Y:S01]  /*16c10*/  FMUL.FTZ R110, R0.reuse, R110 ;  /* 0x0000006e006e7220 */ /* 0x040fe20000410000 */
[----:B------:R-:W-:Y:S01]  /*16c20*/  FMUL.FTZ R111, R0, R111 ;  /* 0x0000006f006f7220 */ /* 0x000fe20000410000 */
[C---:B------:R-:W-:Y:S01]  /*16c30*/  FMUL.FTZ R112, R132.reuse, R112 ;  /* 0x0000007084707220 */ /* 0x040fe20000410000 */
[C---:B------:R-:W-:Y:S01]  /*16c40*/  FMUL.FTZ R113, R132.reuse, R113 ;  /* 0x0000007184717220 */ /* 0x040fe20000410000 */
[C---:B------:R-:W-:Y:S01]  /*16c50*/  FMUL.FTZ R114, R3.reuse, R114 ;  /* 0x0000007203727220 */ /* 0x040fe20000410000 */
[C---:B------:R-:W-:Y:S01]  /*16c60*/  FMUL.FTZ R115, R3.reuse, R115 ;  /* 0x0000007303737220 */ /* 0x040fe20000410000 */
[C---:B------:R-:W-:Y:S01]  /*16c70*/  FMUL.FTZ R116, R132.reuse, R116 ;  /* 0x0000007484747220 */ /* 0x040fe20000410000 */
[----:B------:R-:W-:Y:S01]  /*16c80*/  FMUL.FTZ R117, R132, R117 ;  /* 0x0000007584757220 */ /* 0x000fe20000410000 */
[--C-:B--2---:R-:W-:Y:S01]  /*16c90*/  FFMA.FTZ R4, R142, UR4, -R139.reuse ;  /* 0x000000048e047c23 */ /* 0x104fe2000801088b */
[C---:B------:R-:W-:Y:S01]  /*16ca0*/  FMUL.FTZ R118, R3.reuse, R118 ;  /* 0x0000007603767220 */ /* 0x040fe20000410000 */
[C---:B------:R-:W-:Y:S01]  /*16cb0*/  FMUL.FTZ R119, R3.reuse, R119 ;  /* 0x0000007703777220 */ /* 0x040fe20000410000 */
[C---:B------:R-:W-:Y:S01]  /*16cc0*/  FMUL.FTZ R120, R2.reuse, R120 ;  /* 0x0000007802787220 */ /* 0x040fe20000410000 */
[----:B------:R2:W4:Y:S01]  /*16cd0*/  MUFU.EX2 R239, R4 ;  /* 0x0000000400ef7308 */ /* 0x0005220000000800 */
        /* <DEDUP_REMOVED lines=16> */
[----:B--2---:R-:W-:Y:S01]  /*16de0*/  FFMA.FTZ R4, R209, UR4, -R208 ;  /* 0x00000004d1047c23 */ /* 0x004fe200080108d0 */
[----:B------:R-:W-:Y:S01]  /*16df0*/  FMUL.FTZ R209, R134, UR4 ;  /* 0x0000000486d17c20 */ /* 0x000fe20008410000 */
[----:B----4-:R-:W-:Y:S02]  /*16e00*/  F2FP.F16.F32.PACK_AB R142, R239, R242 ;  /* 0x000000f2ef8e723e */ /* 0x010fe400000000ff */
[----:B------:R2:W4:Y:S02]  /*16e10*/  MUFU.EX2 R241, R4 ;  /* 0x0000000400f17308 */ /* 0x0005240000000800 */
[----:B------:R-:W-:Y:S02]  /*16e20*/  FSEL R209, R209, RZ, P0 ;  /* 0x000000ffd1d17208 */ /* 0x000fe40000000000 */
[----:B------:R-:W-:Y:S03]  /*16e30*/  FSETP.NEU.FTZ.AND P0, PT, R133, -INF , PT ;  /* 0xff8000008500780b */ /* 0x000fe60003f1d000 */
[--C-:B------:R-:W-:Y:S01]  /*16e40*/  FFMA.FTZ R5, R220, UR4, -R209.reuse ;  /* 0x00000004dc057c23 */ /* 0x100fe200080108d1 */
[----:B------:R-:W-:Y:S01]  /*16e50*/  FSEL R210, R210, RZ, P0 ;  /* 0x000000ffd2d27208 */ /* 0x000fe20000000000 */
[--C-:B------:R-:W-:Y:S01]  /*16e60*/  FFMA.FTZ R10, R227, UR4, -R209.reuse ;  /* 0x00000004e30a7c23 */ /* 0x100fe200080108d1 */
[----:B------:R-:W-:Y:S01]  /*16e70*/  MOV R227, R31 ;  /* 0x0000001f00e37202 */ /* 0x000fe20000000f00 */
[----:B------:R1:W-:Y:S01]  /*16e80*/  MUFU.EX2 R211, R5 ;  /* 0x0000000500d37308 */ /* 0x0003e20000000800 */
[----:B------:R-:W-:Y:S01]  /*16e90*/  FMUL.FTZ R31, R0, R175 ;  /* 0x000000af001f7220 */ /* 0x000fe20000410000 */
[--C-:B------:R-:W-:Y:S01]  /*16ea0*/  FFMA.FTZ R12, R228, UR4, -R210.reuse ;  /* 0x00000004e40c7c23 */ /* 0x100fe200080108d2 */
[----:B------:R-:W-:Y:S01]  /*16eb0*/  MOV R175, R32 ;  /* 0x0000002000af7202 */ /* 0x000fe20000000f00 */
[----:B------:R-:W-:Y:S01]  /*16ec0*/  FMUL.FTZ R32, R132, R168 ;  /* 0x000000a884207220 */ /* 0x000fe20000410000 */
[----:B------:R-:W-:Y:S01]  /*16ed0*/  MOV R228, R35 ;  /* 0x0000002300e47202 */ /* 0x000fe20000000f00 */
[--C-:B--2---:R-:W-:Y:S01]  /*16ee0*/  FFMA.FTZ R4, R229, UR4, -R209.reuse ;  /* 0x00000004e5047c23 */ /* 0x104fe200080108d1 */
[----:B----4-:R-:W-:Y:S03]  /*16ef0*/  F2FP.F16.F32.PACK_AB R143, R238, R241 ;  /* 0x000000f1ee8f723e */ /* 0x010fe600000000ff */
[----:B------:R2:W-:Y:S01]  /*16f00*/  MUFU.EX2 R7, R10 ;  /* 0x0000000a00077308 */ /* 0x0005e20000000800 */
[----:B------:R-:W-:Y:S01]  /*16f10*/  MOV R168, R33 ;  /* 0x0000002100a87202 */ /* 0x000fe20000000f00 */
[----:B------:R-:W-:Y:S01]  /*16f20*/  FMUL.FTZ R33, R132, R169 ;  /* 0x000000a984217220 */ /* 0x000fe20000410000 */
[----:B------:R-:W-:Y:S01]  /*16f30*/  FMUL.FTZ R35, R3, R171 ;  /* 0x000000ab03237220 */ /* 0x000fe20000410000 */
[----:B------:R-:W-:Y:S01]  /*16f40*/  MOV R229, R42 ;  /* 0x0000002a00e57202 */ /* 0x000fe20000000f00 */
[----:B------:R-:W-:Y:S01]  /*16f50*/  FMUL.FTZ R42, R0, R182 ;  /* 0x000000b6002a7220 */ /* 0x000fe20000410000 */
[----:B------:R-:W4:Y:S01]  /*16f60*/  LDL.LU R169, [R1+0xc] ;  /* 0x00000c0001a97983 */ /* 0x000f220000300800 */
[----:B------:R-:W-:Y:S03]  /*16f70*/  MOV R181, R228 ;  /* 0x000000e400b57202 */ /* 0x000fe60000000f00 */
[----:B------:R2:W2:Y:S01]  /*16f80*/  MUFU.EX2 R243, R4 ;  /* 0x0000000400f37308 */ /* 0x0004a20000000800 */
[----:B-1----:R-:W-:Y:S01]  /*16f90*/  FMUL.FTZ R5, R132, R149 ;  /* 0x0000009584057220 */ /* 0x002fe20000410000 */
[----:B------:R-:W-:Y:S08]  /*16fa0*/  MOV R182, R227 ;  /* 0x000000e300b67202 */ /* 0x000ff00000000f00 */
[----:B------:R-:W-:Y:S01]  /*16fb0*/  MUFU.EX2 R245, R245 ;  /* 0x000000f500f57308 */ /* 0x000fe20000000800 */
[----:B--2---:R-:W-:Y:S09]  /*16fc0*/  FMUL.FTZ R10, R0, R146 ;  /* 0x00000092000a7220 */ /* 0x004ff20000410000 */
[----:B------:R-:W-:Y:S01]  /*16fd0*/  MUFU.EX2 R247, R247 ;  /* 0x000000f700f77308 */ /* 0x000fe20000000800 */
[--C-:B------:R-:W-:Y:S01]  /*16fe0*/  FFMA.FTZ R4, R221, UR4, -R210.reuse ;  /* 0x00000004dd047c23 */ /* 0x100fe200080108d2 */
[----:B------:R-:W-:Y:S08]  /*16ff0*/  F2FP.F16.F32.PACK_AB R144, R243, R211 ;  /* 0x000000d3f390723e */ /* 0x000ff000000000ff */
[----:B------:R1:W-:Y:S02]  /*17000*/  MUFU.EX2 R220, R4 ;  /* 0x0000000400dc7308 */ /* 0x0003e40000000800 */
[--C-:B-1----:R-:W-:Y:S01]  /*17010*/  FFMA.FTZ R4, R225, UR4, -R210.reuse ;  /* 0x00000004e1047c23 */ /* 0x102fe200080108d2 */
[----:B------:R-:W-:Y:S01]  /*17020*/  MOV R225, R40 ;  /* 0x0000002800e17202 */ /* 0x000fe20000000f00 */
[C---:B------:R-:W-:Y:S06]  /*17030*/  FMUL.FTZ R40, R2.reuse, R180 ;  /* 0x000000b402287220 */ /* 0x040fec0000410000 */
[----:B------:R1:W2:Y:S02]  /*17040*/  MUFU.EX2 R221, R4 ;  /* 0x0000000400dd7308 */ /* 0x0002a40000000800 */
[--C-:B-1----:R-:W-:Y:S01]  /*17050*/  FFMA.FTZ R4, R223, UR4, -R209.reuse ;  /* 0x00000004df047c23 */ /* 0x102fe200080108d1 */
[----:B--2---:R-:W-:Y:S07]  /*17060*/  F2FP.F16.F32.PACK_AB R145, R221, R220 ;  /* 0x000000dcdd91723e */ /* 0x004fee00000000ff */
[----:B------:R1:W-:Y:S10]  /*17070*/  MUFU.EX2 R223, R12 ;  /* 0x0000000c00df7308 */ /* 0x0003f40000000800 */
[----:B------:R2:W2:Y:S01]  /*17080*/  MUFU.EX2 R240, R4 ;  /* 0x0000000400f07308 */ /* 0x0004a20000000800 */
[----:B-1----:R-:W-:Y:S01]  /*17090*/  FMUL.FTZ R12, R2, R156 ;  /* 0x0000009c020c7220 */ /* 0x002fe20000410000 */
[----:B------:R-:W-:Y:S01]  /*170a0*/  MOV R156, R49 ;  /* 0x00000031009c7202 */ /* 0x000fe20000000f00 */
[----:B------:R-:W-:Y:S04]  /*170b0*/  FMUL.FTZ R49, R132, R185 ;  /* 0x000000b984317220 */ /* 0x000fe80000410000 */
[--C-:B------:R-:W-:Y:S01]  /*170c0*/  FFMA.FTZ R156, R156, UR4, -R209.reuse ;  /* 0x000000049c9c7c23 */ /* 0x100fe200080108d1 */
[----:B--2---:R-:W-:Y:S01]  /*170d0*/  FFMA.FTZ R4, R222, UR4, -R210 ;  /* 0x00000004de047c23 */ /* 0x004fe200080108d2 */
[----:B------:R-:W-:Y:S01]  /*170e0*/  MOV R222, R7 ;  /* 0x0000000700de7202 */ /* 0x000fe20000000f00 */
[----:B------:R-:W-:Y:S01]  /*170f0*/  FMUL.FTZ R7, R3, R151 ;  /* 0x0000009703077220 */ /* 0x000fe20000410000 */
[----:B------:R-:W-:Y:S02]  /*17100*/  MUFU.EX2 R185, R156 ;  /* 0x0000009c00b97308 */ /* 0x000fe40000000800 */
[----:B------:R-:W-:Y:S08]  /*17110*/  F2FP.F16.F32.PACK_AB R146, R222, R240 ;  /* 0x000000f0de92723e */ /* 0x000ff000000000ff */
        /* <DEDUP_REMOVED lines=12> */
[----:B------:R-:W-:Y:S03]  /*171e0*/  FMUL.FTZ R23, R3, R163 ;  /* 0x000000a303177220 */ /* 0x000fe60000410000 */
[----:B------:R-:W-:Y:S01]  /*171f0*/  MOV R162, R27 ;  /* 0x0000001b00a27202 */ /* 0x000fe20000000f00 */
[----:B------:R-:W-:Y:S01]  /*17200*/  FMUL.FTZ R27, R0, R167 ;  /* 0x000000a7001b7220 */ /* 0x000fe20000410000 */
[--C-:B------:R-:W-:Y:S01]  /*17210*/  FFMA.FTZ R161, R161, UR4, -R208.reuse ;  /* 0x00000004a1a17c23 */ /* 0x100fe200080108d0 */
[----:B------:R-:W-:Y:S01]  /*17220*/  MOV R167, R28 ;  /* 0x0000001c00a77202 */ /* 0x000fe20000000f00 */
[-C--:B------:R-:W-:Y:S02]  /*17230*/  HMMA.16816.F32 R20, R140, R36.reuse, R20 ;  /* 0x000000248c14723c */ /* 0x080fe40000001814 */
[----:B------:R-:W-:Y:S01]  /*17240*/  MUFU.EX2 R196, R161 ;  /* 0x000000a100c47308 */ /* 0x000fe20000000800 */
[C---:B------:R-:W-:Y:S01]  /*17250*/  FMUL.FTZ R28, R2.reuse, R172 ;  /* 0x000000ac021c7220 */ /* 0x040fe20000410000 */
[----:B------:R-:W-:Y:S01]  /*17260*/  MOV R163, R29 ;  /* 0x0000001d00a37202 */ /* 0x000fe20000000f00 */
[----:B------:R-:W-:Y:S01]  /*17270*/  FMUL.FTZ R29, R2, R173 ;  /* 0x000000ad021d7220 */ /* 0x000fe20000410000 */
[C---:B------:R-:W-:Y:S05]  /*17280*/  HMMA.16816.F32 R24, R144.reuse, R36, R24 ;  /* 0x000000249018723c */ /* 0x040fea0000001818 */
[----:B------:R-:W-:Y:S01]  /*17290*/  MOV R172, R30 ;  /* 0x0000001e00ac7202 */ /* 0x000fe20000000f00 */
[----:B------:R-:W-:Y:S01]  /*172a0*/  FMUL.FTZ R30, R0, R174 ;  /* 0x000000ae001e7220 */ /* 0x000fe20000410000 */
[--C-:B------:R-:W-:Y:S01]  /*172b0*/  FFMA.FTZ R163, R163, UR4, -R208.reuse ;  /* 0x00000004a3a37c23 */ /* 0x100fe200080108d0 */
[--C-:B------:R-:W-:Y:S03]  /*172c0*/  FFMA.FTZ R162, R162, UR4, -R208.reuse ;  /* 0x00000004a2a27c23 */ /* 0x100fe600080108d0 */
[C---:B------:R-:W-:Y:S01]  /*172d0*/  FMUL.FTZ R36, R132.reuse, R176 ;  /* 0x000000b084247220 */ /* 0x040fe20000410000 */
[----:B------:R-:W-:Y:S01]  /*172e0*/  FMUL.FTZ R37, R132, R177 ;  /* 0x000000b184257220 */ /* 0x000fe20000410000 */
[-C--:B------:R-:W-:Y:S03]  /*172f0*/  HMMA.16816.F32 R28, R144, R38.reuse, R28 ;  /* 0x00000026901c723c */ /* 0x080fe6000000181c */
[----:B------:R-:W-:Y:S01]  /*17300*/  FMUL.FTZ R43, R0, R183 ;  /* 0x000000b7002b7220 */ /* 0x000fe20000410000 */
[----:B------:R-:W-:Y:S01]  /*17310*/  MOV R160, R44 ;  /* 0x0000002c00a07202 */ /* 0x000fe20000000f00 */
[----:B------:R-:W-:Y:S01]  /*17320*/  FMUL.FTZ R44, R2, R188 ;  /* 0x000000bc022c7220 */ /* 0x000fe20000410000 */
[C---:B------:R-:W-:Y:S01]  /*17330*/  HMMA.16816.F32 R32, R140.reuse, R38, R32 ;  /* 0x000000268c20723c */ /* 0x040fe20000001820 */
[----:B------:R-:W-:Y:S04]  /*17340*/  MUFU.EX2 R188, R162 ;  /* 0x000000a200bc7308 */ /* 0x000fe80000000800 */
[----:B------:R-:W-:Y:S01]  /*17350*/  MOV R174, R51 ;  /* 0x0000003300ae7202 */ /* 0x000fe20000000f00 */
[C---:B------:R-:W-:Y:S01]  /*17360*/  FMUL.FTZ R51, R3.reuse, R187 ;  /* 0x000000bb03337220 */ /* 0x040fe20000410000 */
[C---:B------:R-:W-:Y:S01]  /*17370*/  FMUL.FTZ R38, R3.reuse, R178 ;  /* 0x000000b203267220 */ /* 0x040fe20000410000 */
[C---:B------:R-:W-:Y:S03]  /*17380*/  FMUL.FTZ R39, R3.reuse, R179 ;  /* 0x000000b303277220 */ /* 0x040fe60000410000 */
[----:B------:R-:W-:Y:S01]  /*17390*/  MOV R173, R50 ;  /* 0x0000003200ad7202 */ /* 0x000fe20000000f00 */
[C---:B------:R-:W-:Y:S01]  /*173a0*/  FMUL.FTZ R50, R3.reuse, R186 ;  /* 0x000000ba03327220 */ /* 0x040fe20000410000 */
[----:B------:R-:W-:Y:S02]  /*173b0*/  FFMA.FTZ R160, R160, UR4, -R208 ;  /* 0x00000004a0a07c23 */ /* 0x000fe400080108d0 */
[-C--:B------:R-:W-:Y:S02]  /*173c0*/  HMMA.16816.F32 R36, R140, R52.reuse, R36 ;  /* 0x000000348c24723c */ /* 0x080fe40000001824 */
[----:B------:R4:W-:Y:S04]  /*173d0*/  MUFU.EX2 R178, R160 ;  /* 0x000000a000b27308 */ /* 0x0009e80000000800 */
[C---:B------:R-:W-:Y:S06]  /*173e0*/  HMMA.16816.F32 R40, R144.reuse, R52, R40 ;  /* 0x000000349028723c */ /* 0x040fec0000001828 */
[-C--:B------:R-:W-:Y:S05]  /*173f0*/  HMMA.16816.F32 R44, R144, R54.reuse, R44 ;  /* 0x00000036902c723c */ /* 0x080fea000000182c */
[C---:B------:R-:W-:Y:S01]  /*17400*/  FMUL.FTZ R52, R132.reuse, R192 ;  /* 0x000000c084347220 */ /* 0x040fe20000410000 */
[C---:B------:R-:W-:Y:S01]  /*17410*/  HMMA.16816.F32 R48, R140.reuse, R54, R48 ;  /* 0x000000368c30723c */ /* 0x040fe20000001830 */
[----:B------:R-:W-:Y:S04]  /*17420*/  MUFU.EX2 R192, R163 ;  /* 0x000000a300c07308 */ /* 0x000fe80000000800 */
[----:B------:R-:W-:Y:S02]  /*17430*/  FMUL.FTZ R53, R132, R193 ;  /* 0x000000c184357220 */ /* 0x000fe40000410000 */
[C---:B------:R-:W-:Y:S01]  /*17440*/  FMUL.FTZ R54, R3.reuse, R194 ;  /* 0x000000c203367220 */ /* 0x040fe20000410000 */
[----:B------:R-:W-:Y:S07]  /*17450*/  FMUL.FTZ R55, R3, R195 ;  /* 0x000000c303377220 */ /* 0x000fee0000410000 */
[-C--:B-1----:R-:W-:Y:S06]  /*17460*/  HMMA.16816.F32 R52, R140, R148.reuse, R52 ;  /* 0x000000948c34723c */ /* 0x082fec0000001834 */
        /* <DEDUP_REMOVED lines=10> */
[C---:B------:R-:W-:Y:S05]  /*17510*/  HMMA.16816.F32 R88, R144.reuse, R148, R88 ;  /* 0x000000949058723c */ /* 0x040fea0000001858 */
[----:B----4-:R-:W-:Y:S01]  /*17520*/  FFMA.FTZ R160, R169, UR4, -R209 ;  /* 0x00000004a9a07c23 */ /* 0x010fe200080108d1 */
[-C--:B------:R-:W-:Y:S05]  /*17530*/  HMMA.16816.F32 R92, R144, R150.reuse, R92 ;  /* 0x00000096905c723c */ /* 0x080fea000000185c */
[--C-:B------:R-:W-:Y:S01]  /*17540*/  FFMA.FTZ R148, R232, UR4, -R139.reuse ;  /* 0x00000004e8947c23 */ /* 0x100fe2000801088b */
[C---:B------:R-:W-:Y:S03]  /*17550*/  HMMA.16816.F32 R96, R140.reuse, R150, R96 ;  /* 0x000000968c60723c */ /* 0x040fe60000001860 */
[----:B------:R1:W-:Y:S02]  /*17560*/  MUFU.EX2 R232, R148 ;  /* 0x0000009400e87308 */ /* 0x0003e40000000800 */
[--C-:B------:R-:W-:Y:S01]  /*17570*/  FFMA.FTZ R149, R230, UR4, -R139.reuse ;  /* 0x00000004e6957c23 */ /* 0x100fe2000801088b */
[-C--:B--2---:R-:W-:Y:S07]  /*17580*/  HMMA.16816.F32 R100, R140, R152.reuse, R100 ;  /* 0x000000988c64723c */ /* 0x084fee0000001864 */
[----:B------:R-:W-:Y:S01]  /*17590*/  MUFU.EX2 R206, R149 ;  /* 0x0000009500ce7308 */ /* 0x000fe20000000800 */
[C---:B------:R-:W-:Y:S04]  /*175a0*/  HMMA.16816.F32 R104, R144.reuse, R152, R104 ;  /* 0x000000989068723c */ /* 0x040fe80000001868 */
[----:B------:R-:W-:Y:S02]  /*175b0*/  FFMA.FTZ R169, R229, UR4, -R210 ;  /* 0x00000004e5a97c23 */ /* 0x000fe400080108d2 */
[-C--:B------:R-:W-:Y:S05]  /*175c0*/  HMMA.16816.F32 R108, R144, R154.reuse, R108 ;  /* 0x0000009a906c723c */ /* 0x080fea000000186c */
[----:B-1----:R-:W-:Y:S01]  /*175d0*/  FFMA.FTZ R148, R248, UR4, -R139 ;  /* 0x00000004f8947c23 */ /* 0x002fe2000801088b */
[C---:B------:R-:W-:Y:S01]  /*175e0*/  HMMA.16816.F32 R112, R140.reuse, R154, R112 ;  /* 0x0000009a8c70723c */ /* 0x040fe20000001870 */
[----:B------:R-:W-:Y:S04]  /*175f0*/  MUFU.EX2 R248, R215 ;  /* 0x000000d700f87308 */ /* 0x000fe80000000800 */
[--C-:B------:R-:W-:Y:S06]  /*17600*/  FFMA.FTZ R152, R249, UR4, -R208.reuse ;  /* 0x00000004f9987c23 */ /* 0x100fec00080108d0 */
[----:B------:R1:W2:Y:S10]  /*17610*/  MUFU.EX2 R177, R148 ;  /* 0x0000009400b17308 */ /* 0x0002b40000000800 */
[----:B------:R4:W-:Y:S10]  /*17620*/  MUFU.EX2 R207, R152 ;  /* 0x0000009800cf7308 */ /* 0x0009f40000000800 */
[----:B------:R-:W-:Y:S01]  /*17630*/  MUFU.EX2 R249, R214 ;  /* 0x000000d600f97308 */ /* 0x000fe20000000800 */
[--C-:B-1----:R-:W-:Y:S02]  /*17640*/  FFMA.FTZ R148, R168, UR4, -R208.reuse ;  /* 0x00000004a8947c23 */ /* 0x102fe400080108d0 */
[----:B------:R-:W3:Y:S07]  /*17650*/  LDL.LU R168, [R1+0x8] ;  /* 0x0000080001a87983 */ /* 0x000eee0000300800 */
[----:B------:R1:W-:Y:S01]  /*17660*/  MUFU.EX2 R204, R148 ;  /* 0x0000009400cc7308 */ /* 0x0003e20000000800 */
[--C-:B----4-:R-:W-:Y:S01]  /*17670*/  FFMA.FTZ R152, R251, UR4, -R208.reuse ;  /* 0x00000004fb987c23 */ /* 0x110fe200080108d0 */
[----:B-1----:R-:W-:Y:S01]  /*17680*/  FFMA.FTZ R148, R175, UR4, -R208 ;  /* 0x00000004af947c23 */ /* 0x002fe200080108d0 */
[----:B------:R-:W-:Y:S07]  /*17690*/  MOV R175, R174 ;  /* 0x000000ae00af7202 */ /* 0x000fee0000000f00 */
[----:B------:R1:W4:Y:S01]  /*176a0*/  MUFU.EX2 R176, R148 ;  /* 0x0000009400b07308 */ /* 0x0003220000000800 */
[----:B------:R-:W-:Y:S09]  /*176b0*/  FFMA.FTZ R153, R175, UR4, -R209 ;  /* 0x00000004af997c23 */ /* 0x000ff200080108d1 */
[----:B------:R2:W-:Y:S10]  /*176c0*/  MUFU.EX2 R175, R152 ;  /* 0x0000009800af7308 */ /* 0x0005f40000000800 */
[----:B------:R4:W-:Y:S01]  /*176d0*/  MUFU.EX2 R180, R153 ;  /* 0x0000009900b47308 */ /* 0x0009e20000000800 */
[----:B-1----:R-:W-:Y:S09]  /*176e0*/  FFMA.FTZ R148, R246, UR4, -R139 ;  /* 0x00000004f6947c23 */ /* 0x002ff2000801088b */
[----:B------:R1:W1:Y:S01]  /*176f0*/  MUFU.EX2 R174, R148 ;  /* 0x0000009400ae7308 */ /* 0x0002620000000800 */
[----:B--2---:R-:W-:Y:S01]  /*17700*/  FFMA.FTZ R152, R173, UR4, -R209 ;  /* 0x00000004ad987c23 */ /* 0x004fe200080108d1 */
[----:B------:R-:W-:Y:S01]  /*17710*/  MOV R173, R166 ;  /* 0x000000a600ad7202 */ /* 0x000fe20000000f00 */
[--C-:B------:R-:W-:Y:S07]  /*17720*/  FFMA.FTZ R166, R157, UR4, -R139.reuse ;  /* 0x000000049da67c23 */ /* 0x100fee000801088b */
[----:B------:R2:W-:Y:S01]  /*17730*/  MUFU.EX2 R199, R152 ;  /* 0x0000009800c77308 */ /* 0x0005e20000000800 */
[--C-:B----4-:R-:W-:Y:S01]  /*17740*/  FFMA.FTZ R153, R167, UR4, -R210.reuse ;  /* 0x00000004a7997c23 */ /* 0x110fe200080108d2 */
[----:B------:R-:W-:Y:S08]  /*17750*/  FFMA.FTZ R167, R158, UR4, -R139 ;  /* 0x000000049ea77c23 */ /* 0x000ff0000801088b */
[----:B------:R-:W-:Y:S01]  /*17760*/  MUFU.EX2 R205, R153 ;  /* 0x0000009900cd7308 */ /* 0x000fe20000000800 */
[----:B-1----:R-:W1:Y:S09]  /*17770*/  LDSM.16.MT88.4 R148, [R235+0xe000] ;  /* 0x00e00000eb94783b */ /* 0x002e720000004200 */
[----:B------:R-:W-:Y:S01]  /*17780*/  MUFU.EX2 R246, R231 ;  /* 0x000000e700f67308 */ /* 0x000fe20000000800 */
[----:B--2---:R-:W-:Y:S01]  /*17790*/  FFMA.FTZ R152, R172, UR4, -R210 ;  /* 0x00000004ac987c23 */ /* 0x004fe200080108d2 */
[----:B------:R-:W-:Y:S02]  /*177a0*/  MOV R172, R159 ;  /* 0x0000009f00ac7202 */ /* 0x000fe40000000f00 */
[----:B------:R-:W-:Y:S03]  /*177b0*/  LDSM.16.MT88.4 R156, [R234+0xc800] ;  /* 0x00c80000ea9c783b */ /* 0x000fe60000004200 */
[--C-:B------:R-:W-:Y:S03]  /*177c0*/  FFMA.FTZ R171, R172, UR4, -R208.reuse ;  /* 0x00000004acab7c23 */ /* 0x100fe600080108d0 */
[----:B------:R2:W4:Y:S01]  /*177d0*/  MUFU.EX2 R183, R152 ;  /* 0x0000009800b77308 */ /* 0x0005220000000800 */
[----:B------:R-:W-:Y:S01]  /*177e0*/  FFMA.FTZ R208, R213, UR4, -R208 ;  /* 0x00000004d5d07c23 */ /* 0x000fe200080108d0 */
[----:B------:R-:W3:Y:S04]  /*177f0*/  LDL.LU R172, [R1+0x18] ;  /* 0x0000180001ac7983 */ /* 0x000ee80000300800 */
[----:B------:R-:W3:Y:S04]  /*17800*/  LDL.LU R228, [R1+0x1c] ;  /* 0x00001c0001e47983 */ /* 0x000ee80000300800 */
[----:B------:R-:W-:Y:S01]  /*17810*/  MUFU.EX2 R231, R171 ;  /* 0x000000ab00e77308 */ /* 0x000fe20000000800 */
[----:B------:R-:W3:Y:S04]  /*17820*/  LDL.LU R227, [R1+0x10] ;  /* 0x0000100001e37983 */ /* 0x000ee80000300800 */
[----:B------:R-:W3:Y:S05]  /*17830*/  LDL.LU R201, [R1+0x20] ;  /* 0x0000200001c97983 */ /* 0x000eea0000300800 */
[----:B------:R4:W-:Y:S01]  /*17840*/  MUFU.EX2 R189, R166 ;  /* 0x000000a600bd7308 */ /* 0x0009e20000000800 */
[----:B------:R-:W3:Y:S04]  /*17850*/  LDL.LU R187, [R1+0x24] ;  /* 0x0000240001bb7983 */ /* 0x000ee80000300800 */
[----:B------:R-:W3:Y:S01]  /*17860*/  LDL.LU R186, [R1+0x28] ;  /* 0x0000280001ba7983 */ /* 0x000ee20000300800 */
[-C--:B-1----:R-:W-:Y:S03]  /*17870*/  HMMA.16816.F32 R116, R140, R148.reuse, R116 ;  /* 0x000000948c74723c */ /* 0x082fe60000001874 */
[----:B--2---:R-:W1:Y:S03]  /*17880*/  LDSM.16.MT88.4 R152, [R233+0xc800] ;  /* 0x00c80000e998783b */ /* 0x004e660000004200 */
[C---:B------:R-:W-:Y:S05]  /*17890*/  HMMA.16816.F32 R120, R144.reuse, R148, R120 ;  /* 0x000000949078723c */ /* 0x040fea0000001878 */
[--C-:B----4-:R-:W-:Y:S01]  /*178a0*/  FFMA.FTZ R166, R219, UR4, -R209.reuse ;  /* 0x00000004dba67c23 */ /* 0x110fe200080108d1 */
[-C--:B------:R-:W-:Y:S03]  /*178b0*/  HMMA.16816.F32 R124, R144, R150.reuse, R124 ;  /* 0x00000096907c723c */ /* 0x080fe6000000187c */
[----:B------:R-:W-:Y:S02]  /*178c0*/  MUFU.EX2 R230, R166 ;  /* 0x000000a600e67308 */ /* 0x000fe40000000800 */
[----:B------:R-:W-:Y:S01]  /*178d0*/  FFMA.FTZ R148, R165, UR4, -R209 ;  /* 0x00000004a5947c23 */ /* 0x000fe200080108d1 */
[----:B------:R-:W-:Y:S05]  /*178e0*/  HMMA.16816.F32 R128, R140, R150, R128 ;  /* 0x000000968c80723c */ /* 0x000fea0000001880 */
[--C-:B------:R-:W-:Y:S01]  /*178f0*/  FFMA.FTZ R149, R164, UR4, -R210.reuse ;  /* 0x00000004a4957c23 */ /* 0x100fe200080108d2 */
[--C-:B------:R-:W-:Y:S01]  /*17900*/  FFMA.FTZ R144, R173, UR4, -R210.reuse ;  /* 0x00000004ad907c23 */ /* 0x100fe200080108d2 */
[----:B------:R-:W2:Y:S01]  /*17910*/  MUFU.EX2 R200, R148 ;  /* 0x0000009400c87308 */ /* 0x000ea20000000800 */
[----:B------:R-:W-:Y:S03]  /*17920*/  F2FP.F16.F32.PACK_AB R140, R177, R232 ;  /* 0x000000e8b18c723e */ /* 0x000fe600000000ff */
[----:B------:R-:W-:Y:S01]  /*17930*/  F2FP.F16.F32.PACK_AB R141, R176, R204 ;  /* 0x000000ccb08d723e */ /* 0x000fe200000000ff */
[--C-:B------:R-:W-:Y:S01]  /*17940*/  FFMA.FTZ R165, R250, UR4, -R139.reuse ;  /* 0x00000004faa57c23 */ /* 0x100fe2000801088b */
[----:B------:R-:W-:Y:S01]  /*17950*/  F2FP.F16.F32.PACK_AB R142, R174, R206 ;  /* 0x000000ceae8e723e */ /* 0x000fe200000000ff */
[--C-:B------:R-:W-:Y:S03]  /*17960*/  FFMA.FTZ R164, R252, UR4, -R139.reuse ;  /* 0x00000004fca47c23 */ /* 0x100fe6000801088b */
[----:B------:R4:W-:Y:S01]  /*17970*/  MUFU.EX2 R184, R149 ;  /* 0x0000009500b87308 */ /* 0x0009e20000000800 */
[----:B------:R-:W-:Y:S01]  /*17980*/  F2FP.F16.F32.PACK_AB R143, R175, R207 ;  /* 0x000000cfaf8f723e */ /* 0x000fe200000000ff */
[----:B------:R-:W-:Y:S01]  /*17990*/  FFMA.FTZ R139, R212, UR4, -R139 ;  /* 0x00000004d48b7c23 */ /* 0x000fe2000801088b */
[----:B------:R-:W-:Y:S01]  /*179a0*/  F2FP.F16.F32.PACK_AB R145, R205, R183 ;  /* 0x000000b7cd91723e */ /* 0x000fe200000000ff */
[----:B------:R-:W-:Y:S01]  /*179b0*/  LDSM.16.MT88.4 R212, [R233+0xf800] ;  /* 0x00f80000e9d4783b */ /* 0x000fe20000004200 */
[-C--:B------:R-:W-:Y:S05]  /*179c0*/  MOV R219, R185.reuse ;  /* 0x000000b900db7202 */ /* 0x080fea0000000f00 */
[----:B------:R-:W4:Y:S01]  /*179d0*/  MUFU.EX2 R193, R144 ;  /* 0x0000009000c17308 */ /* 0x000f220000000800 */
[----:B--2---:R-:W-:Y:S01]  /*179e0*/  F2FP.F16.F32.PACK_AB R146, R200, R185 ;  /* 0x000000b9c892723e */ /* 0x004fe200000000ff */
[-C--:B-1----:R-:W-:Y:S08]  /*179f0*/  HMMA.16816.F32 R4, R140, R152.reuse, R4 ;  /* 0x000000988c04723c */ /* 0x082ff00000001804 */
[----:B------:R-:W-:Y:S01]  /*17a00*/  MUFU.EX2 R179, R165 ;  /* 0x000000a500b37308 */ /* 0x000fe20000000800 */
[----:B----4-:R-:W1:Y:S09]  /*17a10*/  LDSM.16.MT88.4 R148, [R236+0xc800] ;  /* 0x00c80000ec94783b */ /* 0x010e720000004200 */
[----:B------:R-:W-:Y:S01]  /*17a20*/  MUFU.EX2 R195, R164 ;  /* 0x000000a400c37308 */ /* 0x000fe20000000800 */
[----:B------:R-:W-:Y:S02]  /*17a30*/  F2FP.F16.F32.PACK_AB R147, R193, R184 ;  /* 0x000000b8c193723e */ /* 0x000fe400000000ff */
[----:B------:R-:W-:Y:S07]  /*17a40*/  F2FP.F16.F32.PACK_AB R144, R199, R180 ;  /* 0x000000b4c790723e */ /* 0x000fee00000000ff */
[----:B------:R2:W-:Y:S01]  /*17a50*/  MUFU.EX2 R252, R160 ;  /* 0x000000a000fc7308 */ /* 0x0005e20000000800 */
[C---:B------:R-:W-:Y:S06]  /*17a60*/  HMMA.16816.F32 R8, R144.reuse, R152, R8 ;  /* 0x000000989008723c */ /* 0x040fec0000001808 */
[-C--:B------:R-:W-:Y:S03]  /*17a70*/  HMMA.16816.F32 R12, R144, R154.reuse, R12 ;  /* 0x0000009a900c723c */ /* 0x080fe6000000180c */
[----:B------:R-:W-:Y:S03]  /*17a80*/  MUFU.EX2 R251, R139 ;  /* 0x0000008b00fb7308 */ /* 0x000fe60000000800 */
[C---:B------:R-:W-:Y:S01]  /*17a90*/  HMMA.16816.F32 R16, R140.reuse, R154, R16 ;  /* 0x0000009a8c10723c */ /* 0x040fe20000001810 */
[----:B------:R-:W4:Y:S06]  /*17aa0*/  LDSM.16.MT88.4 R152, [R235+0xc800] ;  /* 0x00c80000eb98783b */ /* 0x000f2c0000004200 */
[----:B------:R-:W-:Y:S01]  /*17ab0*/  MUFU.EX2 R250, R208 ;  /* 0x000000d000fa7308 */ /* 0x000fe20000000800 */
[-C--:B------:R-:W-:Y:S01]  /*17ac0*/  HMMA.16816.F32 R20, R140, R156.reuse, R20 ;  /* 0x0000009c8c14723c */ /* 0x080fe20000001814 */
[----:B--2---:R-:W-:Y:S08]  /*17ad0*/  LDSM.16.MT88.4 R160, [R236+0xd000] ;  /* 0x00d00000eca0783b */ /* 0x004ff00000004200 */
[----:B------:R2:W-:Y:S01]  /*17ae0*/  MUFU.EX2 R173, R167 ;  /* 0x000000a700ad7308 */ /* 0x0005e20000000800 */
[C---:B------:R-:W-:Y:S06]  /*17af0*/  HMMA.16816.F32 R24, R144.reuse, R156, R24 ;  /* 0x0000009c9018723c */ /* 0x040fec0000001818 */
[-C--:B------:R-:W-:Y:S06]  /*17b00*/  HMMA.16816.F32 R28, R144, R158.reuse, R28 ;  /* 0x0000009e901c723c */ /* 0x080fec000000181c */
[C---:B------:R-:W-:Y:S01]  /*17b10*/  HMMA.16816.F32 R32, R140.reuse, R158, R32 ;  /* 0x0000009e8c20723c */ /* 0x040fe20000001820 */
[----:B------:R-:W-:Y:S04]  /*17b20*/  LDSM.16.MT88.4 R156, [R234+0xd000] ;  /* 0x00d00000ea9c783b */ /* 0x000fe80000004200 */
[--C-:B--2---:R-:W-:Y:S01]  /*17b30*/  FFMA.FTZ R167, R225, UR4, -R210.reuse ;  /* 0x00000004e1a77c23 */ /* 0x104fe200080108d2 */
[-C--:B-1----:R-:W-:Y:S06]  /*17b40*/  HMMA.16816.F32 R36, R140, R148.reuse, R36 ;  /* 0x000000948c24723c */ /* 0x082fec0000001824 */
[C---:B------:R-:W-:Y:S06]  /*17b50*/  HMMA.16816.F32 R40, R144.reuse, R148, R40 ;  /* 0x000000949028723c */ /* 0x040fec0000001828 */
        /* <DEDUP_REMOVED lines=13> */
[-C--:B--2---:R-:W-:Y:S05]  /*17c30*/  HMMA.16816.F32 R84, R140, R152.reuse, R84 ;  /* 0x000000988c54723c */ /* 0x084fea0000001854 */
[--C-:B---3--:R-:W-:Y:S01]  /*17c40*/  FFMA.FTZ R165, R168, UR4, -R209.reuse ;  /* 0x00000004a8a57c23 */ /* 0x108fe200080108d1 */
[C---:B------:R-:W-:Y:S03]  /*17c50*/  HMMA.16816.F32 R88, R144.reuse, R152, R88 ;  /* 0x000000989058723c */ /* 0x040fe60000001858 */
[----:B------:R2:W-:Y:S02]  /*17c60*/  MUFU.EX2 R197, R165 ;  /* 0x000000a500c57308 */ /* 0x0005e40000000800 */
[--C-:B------:R-:W-:Y:S01]  /*17c70*/  FFMA.FTZ R168, R218, UR4, -R209.reuse ;  /* 0x00000004daa87c23 */ /* 0x100fe200080108d1 */
[-C--:B------:R-:W-:Y:S07]  /*17c80*/  HMMA.16816.F32 R92, R144, R154.reuse, R92 ;  /* 0x0000009a905c723c */ /* 0x080fee000000185c */
[----:B------:R-:W3:Y:S01]  /*17c90*/  MUFU.EX2 R229, R168 ;  /* 0x000000a800e57308 */ /* 0x000ee20000000800 */
[C---:B------:R-:W-:Y:S01]  /*17ca0*/  HMMA.16816.F32 R96, R140.reuse, R154, R96 ;  /* 0x0000009a8c60723c */ /* 0x040fe20000001860 */
[----:B------:R-:W4:Y:S03]  /*17cb0*/  LDSM.16.MT88.4 R152, [R235+0xe800] ;  /* 0x00e80000eb98783b */ /* 0x000f260000004200 */
[----:B--2---:R-:W-:Y:S02]  /*17cc0*/  MOV R165, R200 ;  /* 0x000000c800a57202 */ /* 0x004fe40000000f00 */
[----:B---3--:R-:W-:Y:S01]  /*17cd0*/  F2FP.F16.F32.PACK_AB R208, R229, R230 ;  /* 0x000000e6e5d0723e */ /* 0x008fe200000000ff */
[-C--:B-1----:R-:W-:Y:S06]  /*17ce0*/  HMMA.16816.F32 R100, R140, R148.reuse, R100 ;  /* 0x000000948c64723c */ /* 0x082fec0000001864 */
[C---:B------:R-:W-:Y:S06]  /*17cf0*/  HMMA.16816.F32 R104, R144.reuse, R148, R104 ;  /* 0x000000949068723c */ /* 0x040fec0000001868 */
[-C--:B------:R-:W-:Y:S05]  /*17d00*/  HMMA.16816.F32 R108, R144, R150.reuse, R108 ;  /* 0x00000096906c723c */ /* 0x080fea000000186c */
[--C-:B------:R-:W-:Y:S01]  /*17d10*/  FFMA.FTZ R148, R182, UR4, -R209.reuse ;  /* 0x00000004b6947c23 */ /* 0x100fe200080108d1 */
[C---:B------:R-:W-:Y:S03]  /*17d20*/  HMMA.16816.F32 R112, R140.reuse, R150, R112 ;  /* 0x000000968c70723c */ /* 0x040fe60000001870 */
[----:B------:R1:W-:Y:S03]  /*17d30*/  MUFU.EX2 R191, R148 ;  /* 0x0000009400bf7308 */ /* 0x0003e60000000800 */
[-C--:B----4-:R-:W-:Y:S06]  /*17d40*/  HMMA.16816.F32 R116, R140, R152.reuse, R116 ;  /* 0x000000988c74723c */ /* 0x090fec0000001874 */
[C---:B------:R-:W-:Y:S06]  /*17d50*/  HMMA.16816.F32 R120, R144.reuse, R152, R120 ;  /* 0x000000989078723c */ /* 0x040fec0000001878 */
[-C--:B------:R-:W-:Y:S05]  /*17d60*/  HMMA.16816.F32 R124, R144, R154.reuse, R124 ;  /* 0x0000009a907c723c */ /* 0x080fea000000187c */
[--C-:B-1----:R-:W-:Y:S01]  /*17d70*/  FFMA.FTZ R148, R181, UR4, -R209.reuse ;  /* 0x00000004b5947c23 */ /* 0x102fe200080108d1 */
[----:B------:R-:W-:Y:S03]  /*17d80*/  HMMA.16816.F32 R128, R140, R154, R128 ;  /* 0x0000009a8c80723c */ /* 0x000fe60000001880 */
[----:B------:R1:W2:Y:S02]  /*17d90*/  MUFU.EX2 R182, R148 ;  /* 0x0000009400b67308 */ /* 0x0002a40000000800 */
[----:B------:R-:W-:Y:S02]  /*17da0*/  F2FP.F16.F32.PACK_AB R146, R197, R252 ;  /* 0x000000fcc592723e */ /* 0x000fe400000000ff */
[----:B------:R-:W-:Y:S01]  /*17db0*/  F2FP.F16.F32.PACK_AB R140, R189, R173 ;  /* 0x000000adbd8c723e */ /* 0x000fe200000000ff */
[--C-:B------:R-:W-:Y:S03]  /*17dc0*/  FFMA.FTZ R152, R172, UR4, -R210.reuse ;  /* 0x00000004ac987c23 */ /* 0x100fe600080108d2 */
[--C-:B------:R-:W-:Y:S01]  /*17dd0*/  FFMA.FTZ R172, R138, UR4, -R210.reuse ;  /* 0x000000048aac7c23 */ /* 0x100fe200080108d2 */
[----:B------:R-:W-:Y:S01]  /*17de0*/  F2FP.F16.F32.PACK_AB R141, R188, R192 ;  /* 0x000000c0bc8d723e */ /* 0x000fe200000000ff */
[--C-:B------:R-:W-:Y:S01]  /*17df0*/  FFMA.FTZ R164, R228, UR4, -R210.reuse ;  /* 0x00000004e4a47c23 */ /* 0x100fe200080108d2 */
[----:B------:R-:W-:Y:S01]  /*17e00*/  MUFU.EX2 R181, R152 ;  /* 0x0000009800b57308 */ /* 0x000fe20000000800 */
[----:B------:R-:W-:Y:S01]  /*17e10*/  F2FP.F16.F32.PACK_AB R142, R195, R179 ;  /* 0x000000b3c38e723e */ /* 0x000fe200000000ff */
[--C-:B------:R-:W-:Y:S01]  /*17e20*/  FFMA.FTZ R153, R227, UR4, -R210.reuse ;  /* 0x00000004e3997c23 */ /* 0x100fe200080108d2 */
[----:B------:R-:W-:Y:S01]  /*17e30*/  F2FP.F16.F32.PACK_AB R143, R196, R178 ;  /* 0x000000b2c48f723e */ /* 0x000fe200000000ff */
[--C-:B-1----:R-:W-:Y:S01]  /*17e40*/  FFMA.FTZ R148, R170, UR4, -R210.reuse ;  /* 0x00000004aa947c23 */ /* 0x102fe200080108d2 */
[----:B--2---:R-:W-:Y:S01]  /*17e50*/  F2FP.F16.F32.PACK_AB R144, R182, R191 ;  /* 0x000000bfb690723e */ /* 0x004fe200000000ff */
[--C-:B------:R-:W-:Y:S04]  /*17e60*/  FFMA.FTZ R170, R217, UR4, -R209.reuse ;  /* 0x00000004d9aa7c23 */ /* 0x100fe800080108d1 */
[----:B------:R1:W-:Y:S01]  /*17e70*/  MUFU.EX2 R198, R153 ;  /* 0x0000009900c67308 */ /* 0x0003e20000000800 */
[----:B------:R-:W-:Y:S01]  /*17e80*/  FFMA.FTZ R210, R137, UR4, -R210 ;  /* 0x0000000489d27c23 */ /* 0x000fe200080108d2 */
[----:B------:R-:W-:Y:S01]  /*17e90*/  FFMA.FTZ R209, R216, UR4, -R209 ;  /* 0x00000004d8d17c23 */ /* 0x000fe200080108d1 */
[----:B------:R-:W-:Y:S01]  /*17ea0*/  FFMA.FTZ R137, R3, R187, R226 ;  /* 0x000000bb03897223 */ /* 0x000fe200000100e2 */
[----:B------:R-:W-:Y:S02]  /*17eb0*/  FFMA.FTZ R132, R132, R201, R224 ;  /* 0x000000c984847223 */ /* 0x000fe400000100e0 */
[----:B------:R-:W-:Y:S01]  /*17ec0*/  LDSM.16.MT88.4 R200, [R235+0xd800] ;  /* 0x00d80000ebc8783b */ /* 0x000fe20000004200 */
[----:B------:R-:W-:Y:S03]  /*17ed0*/  FFMA.FTZ R138, R2, R186, R211 ;  /* 0x000000ba028a7223 */ /* 0x000fe600000100d3 */
[----:B------:R-:W2:Y:S01]  /*17ee0*/  MUFU.EX2 R190, R148 ;  /* 0x0000009400be7308 */ /* 0x000ea20000000800 */
[----:B------:R-:W-:Y:S01]  /*17ef0*/  FADD.FTZ R3, R136, R132 ;  /* 0x0000008488037221 */ /* 0x000fe20000010000 */
[----:B------:R-:W-:Y:S03]  /*17f00*/  FADD.FTZ R132, R243, R138 ;  /* 0x0000008af3847221 */ /* 0x000fe60000010000 */
[----:B------:R-:W-:Y:S01]  /*17f10*/  FADD.FTZ R3, R242, R3 ;  /* 0x00000003f2037221 */ /* 0x000fe20000010000 */
[----:B------:R-:W3:Y:S01]  /*17f20*/  LDL.LU R2, [R1+0x30] ;  /* 0x0000300001027983 */ /* 0x000ee20000300800 */
[----:B------:R-:W-:Y:S03]  /*17f30*/  FADD.FTZ R138, R240, R132 ;  /* 0x00000084f08a7221 */ /* 0x000fe60000010000 */
[----:B------:R-:W4:Y:S01]  /*17f40*/  MUFU.EX2 R194, R164 ;  /* 0x000000a400c27308 */ /* 0x000f220000000800 */
[----:B-1----:R-:W-:Y:S09]  /*17f50*/  LDSM.16.MT88.4 R152, [R235+0xd000] ;  /* 0x00d00000eb98783b */ /* 0x002ff20000004200 */
[----:B------:R-:W-:Y:S01]  /*17f60*/  MUFU.EX2 R227, R169 ;  /* 0x000000a900e37308 */ /* 0x000fe20000000800 */
[----:B--2---:R-:W-:Y:S01]  /*17f70*/  F2FP.F16.F32.PACK_AB R145, R181, R190 ;  /* 0x000000beb591723e */ /* 0x004fe200000000ff */
[----:B------:R-:W1:Y:S08]  /*17f80*/  LDSM.16.MT88.4 R148, [R233+0xd000] ;  /* 0x00d00000e994783b */ /* 0x000e700000004200 */
[----:B------:R2:W-:Y:S01]  /*17f90*/  MUFU.EX2 R226, R170 ;  /* 0x000000aa00e27308 */ /* 0x0005e20000000800 */
[----:B----4-:R-:W-:Y:S01]  /*17fa0*/  F2FP.F16.F32.PACK_AB R147, R198, R194 ;  /* 0x000000c2c693723e */ /* 0x010fe200000000ff */
[----:B------:R-:W4:Y:S01]  /*17fb0*/  LDL.LU R136, [R1+0xa4] ;  /* 0x0000a40001887983 */ /* 0x000f220000300800 */
[----:B------:R-:W-:Y:S03]  /*17fc0*/  MOV R164, R184 ;  /* 0x000000b800a47202 */ /* 0x000fe60000000f00 */
[----:B------:R-:W-:Y:S04]  /*17fd0*/  LDSM.16.MT88.4 R184, [R236+0xd800] ;  /* 0x00d80000ecb8783b */ /* 0x000fe80000004200 */
[----:B------:R-:W1:Y:S10]  /*17fe0*/  MUFU.EX2 R225, R209 ;  /* 0x000000d100e17308 */ /* 0x000e740000000800 */
[----:B------:R1:W-:Y:S01]  /*17ff0*/  MUFU.EX2 R139, R210 ;  /* 0x000000d2008b7308 */ /* 0x0003e20000000800 */
[----:B--2---:R-:W-:Y:S09]  /*18000*/  LDSM.16.MT88.4 R168, [R234+0xd800] ;  /* 0x00d80000eaa8783b */ /* 0x004ff20000004200 */
[----:B------:R-:W2:Y:S10]  /*18010*/  MUFU.EX2 R224, R172 ;  /* 0x000000ac00e07308 */ /* 0x000eb40000000800 */
[----:B------:R-:W2:Y:S01]  /*18020*/  MUFU.EX2 R228, R167 ;  /* 0x000000a700e47308 */ /* 0x000ea20000000800 */
[----:B-1----:R-:W-:Y:S01]  /*18030*/  F2FP.F16.F32.PACK_AB R210, R225, R226 ;  /* 0x000000e2e1d2723e */ /* 0x002fe200000000ff */
[-C--:B------:R-:W-:Y:S06]  /*18040*/  HMMA.16816.F32 R4, R140, R148.reuse, R4 ;  /* 0x000000948c04723c */ /* 0x080fec0000001804 */
[C---:B------:R-:W-:Y:S05]  /*18050*/  HMMA.16816.F32 R8, R144.reuse, R148, R8 ;  /* 0x000000949008723c */ /* 0x040fea0000001808 */
[----:B--2---:R-:W-:Y:S01]  /*18060*/  F2FP.F16.F32.PACK_AB R211, R139, R224 ;  /* 0x000000e08bd3723e */ /* 0x004fe200000000ff */
[-C--:B------:R-:W-:Y:S05]  /*18070*/  HMMA.16816.F32 R12, R144, R150.reuse, R12 ;  /* 0x00000096900c723c */ /* 0x080fea000000180c */
[----:B------:R-:W-:Y:S01]  /*18080*/  F2FP.F16.F32.PACK_AB R209, R227, R228 ;  /* 0x000000e4e3d1723e */ /* 0x000fe200000000ff */
[C---:B------:R-:W-:Y:S01]  /*18090*/  HMMA.16816.F32 R16, R140.reuse, R150, R16 ;  /* 0x000000968c10723c */ /* 0x040fe20000001810 */
[----:B------:R-:W1:Y:S05]  /*180a0*/  LDSM.16.MT88.4 R148, [R233+0xf000] ;  /* 0x00f00000e994783b */ /* 0x000e6a0000004200 */
[-C--:B------:R-:W-:Y:S06]  /*180b0*/  HMMA.16816.F32 R20, R140, R156.reuse, R20 ;  /* 0x0000009c8c14723c */ /* 0x080fec0000001814 */
[C---:B------:R-:W-:Y:S06]  /*180c0*/  HMMA.16816.F32 R24, R144.reuse, R156, R24 ;  /* 0x0000009c9018723c */ /* 0x040fec0000001818 */
[-C--:B------:R-:W-:Y:S06]  /*180d0*/  HMMA.16816.F32 R28, R144, R158.reuse, R28 ;  /* 0x0000009e901c723c */ /* 0x080fec000000181c */
[C---:B------:R-:W-:Y:S01]  /*180e0*/  HMMA.16816.F32 R32, R140.reuse, R158, R32 ;  /* 0x0000009e8c20723c */ /* 0x040fe20000001820 */
[----:B------:R-:W2:Y:S05]  /*180f0*/  LDSM.16.MT88.4 R156, [R234+0xf000] ;  /* 0x00f00000ea9c783b */ /* 0x000eaa0000004200 */
        /* <DEDUP_REMOVED lines=13> */
[C---:B------:R-:W-:Y:S06]  /*181d0*/  HMMA.16816.F32 R80, R140.reuse, R150, R80 ;  /* 0x000000968c50723c */ /* 0x040fec0000001850 */
[-C--:B--2---:R-:W-:Y:S06]  /*181e0*/  HMMA.16816.F32 R84, R140, R156.reuse, R84 ;  /* 0x0000009c8c54723c */ /* 0x084fec0000001854 */
[C---:B------:R-:W-:Y:S06]  /*181f0*/  HMMA.16816.F32 R88, R144.reuse, R156, R88 ;  /* 0x0000009c9058723c */ /* 0x040fec0000001858 */
[-C--:B------:R-:W-:Y:S06]  /*18200*/  HMMA.16816.F32 R92, R144, R158.reuse, R92 ;  /* 0x0000009e905c723c */ /* 0x080fec000000185c */
[C---:B------:R-:W-:Y:S06]  /*18210*/  HMMA.16816.F32 R96, R140.reuse, R158, R96 ;  /* 0x0000009e8c60723c */ /* 0x040fec0000001860 */
        /* <DEDUP_REMOVED lines=11> */
[----:B------:R-:W-:Y:S02]  /*182d0*/  F2FP.F16.F32.PACK_AB R142, R251, R249 ;  /* 0x000000f9fb8e723e */ /* 0x000fe400000000ff */
[----:B------:R-:W-:Y:S07]  /*182e0*/  F2FP.F16.F32.PACK_AB R143, R250, R248 ;  /* 0x000000f8fa8f723e */ /* 0x000fee00000000ff */
[-C--:B-1----:R-:W-:Y:S06]  /*182f0*/  HMMA.16816.F32 R148, R140, R160.reuse, R4 ;  /* 0x000000a08c94723c */ /* 0x082fec0000001804 */
[C---:B------:R-:W-:Y:S05]  /*18300*/  HMMA.16816.F32 R144, R208.reuse, R160, R8 ;  /* 0x000000a0d090723c */ /* 0x040fea0000001808 */
[----:B------:R-:W-:Y:S01]  /*18310*/  MOV R7, R164 ;  /* 0x000000a400077202 */ /* 0x000fe20000000f00 */
[-C--:B------:R-:W-:Y:S05]  /*18320*/  HMMA.16816.F32 R156, R208, R162.reuse, R12 ;  /* 0x000000a2d09c723c */ /* 0x080fea000000180c */
[----:B------:R-:W-:Y:S01]  /*18330*/  MOV R8, R165 ;  /* 0x000000a500087202 */ /* 0x000fe20000000f00 */
[C---:B------:R-:W-:Y:S05]  /*18340*/  HMMA.16816.F32 R152, R140.reuse, R162, R16 ;  /* 0x000000a28c98723c */ /* 0x040fea0000001810 */
[----:B------:R-:W-:Y:S01]  /*18350*/  MOV R11, R198 ;  /* 0x000000c6000b7202 */ /* 0x000fe20000000f00 */
[-C--:B------:R-:W-:Y:S05]  /*18360*/  HMMA.16816.F32 R160, R140, R168.reuse, R20 ;  /* 0x000000a88ca0723c */ /* 0x080fea0000001814 */
[----:B------:R-:W-:Y:S01]  /*18370*/  MOV R15, R197 ;  /* 0x000000c5000f7202 */ /* 0x000fe20000000f00 */
[C---:B------:R-:W-:Y:S05]  /*18380*/  HMMA.16816.F32 R164, R208.reuse, R168, R24 ;  /* 0x000000a8d0a4723c */ /* 0x040fea0000001818 */
[----:B------:R-:W-:Y:S02]  /*18390*/  MOV R19, R178 ;  /* 0x000000b200137202 */ /* 0x000fe40000000f00 */
[----:B------:R-:W-:Y:S04]  /*183a0*/  MOV R25, R175 ;  /* 0x000000af00197202 */ /* 0x000fe80000000f00 */
[----:B------:R-:W-:Y:S01]  /*183b0*/  MOV R24, R174 ;  /* 0x000000ae00187202 */ /* 0x000fe20000000f00 */
[----:B---3--:R-:W-:Y:S01]  /*183c0*/  FFMA.FTZ R0, R0, R2, R220 ;  /* 0x0000000200007223 */ /* 0x008fe200000100dc */
[----:B------:R-:W-:Y:S01]  /*183d0*/  MOV R26, R173 ;  /* 0x000000ad001a7202 */ /* 0x000fe20000000f00 */
[----:B------:R-:W-:Y:S01]  /*183e0*/  FADD.FTZ R2, R244, R137 ;  /* 0x00000089f4027221 */ /* 0x000fe20000010000 */
[-C--:B------:R-:W-:Y:S01]  /*183f0*/  HMMA.16816.F32 R172, R208, R170.reuse, R28 ;  /* 0x000000aad0ac723c */ /* 0x080fe2000000181c */
[----:B------:R2:W5:Y:S02]  /*18400*/  LDL.LU R244, [R1+0xa0] ;  /* 0x0000a00001f47983 */ /* 0x0005640000300800 */
[----:B------:R-:W-:Y:S01]  /*18410*/  FADD.FTZ R0, R221, R0 ;  /* 0x00000000dd007221 */ /* 0x000fe20000010000 */
[----:B------:R-:W-:Y:S01]  /*18420*/  FADD.FTZ R2, R241, R2 ;  /* 0x00000002f1027221 */ /* 0x000fe20000010000 */
[----:B------:R2:W5:Y:S01]  /*18430*/  LDL.LU R243, [R1+0x9c] ;  /* 0x00009c0001f37983 */ /* 0x0005620000300800 */
[C---:B------:R-:W-:Y:S03]  /*18440*/  HMMA.16816.F32 R168, R140.reuse, R170, R32 ;  /* 0x000000aa8ca8723c */ /* 0x040fe60000001820 */
[----:B------:R2:W5:Y:S02]  /*18450*/  LDL.LU R242, [R1+0x98] ;  /* 0x0000980001f27983 */ /* 0x0005640000300800 */
[----:B------:R-:W-:Y:S01]  /*18460*/  MOV R18, R179 ;  /* 0x000000b300127202 */ /* 0x000fe20000000f00 */
[----:B------:R-:W-:Y:S01]  /*18470*/  FADD.FTZ R132, R223, R0 ;  /* 0x00000000df847221 */ /* 0x000fe20000010000 */
[----:B------:R-:W-:Y:S01]  /*18480*/  MOV R10, R177 ;  /* 0x000000b1000a7202 */ /* 0x000fe20000000f00 */
[----:B------:R2:W5:Y:S03]  /*18490*/  LDL.LU R241, [R1+0x94] ;  /* 0x0000940001f17983 */ /* 0x0005660000300800 */
[----:B------:R-:W-:Y:S01]  /*184a0*/  MOV R9, R176 ;  /* 0x000000b000097202 */ /* 0x000fe20000000f00 */
[----:B------:R2:W5:Y:S01]  /*184b0*/  LDL.LU R240, [R1+0x90] ;  /* 0x0000900001f07983 */ /* 0x0005620000300800 */
[-C--:B------:R-:W-:Y:S03]  /*184c0*/  HMMA.16816.F32 R176, R140, R184.reuse, R36 ;  /* 0x000000b88cb0723c */ /* 0x080fe60000001824 */
[----:B------:R-:W-:Y:S01]  /*184d0*/  MOV R32, R183 ;  /* 0x000000b700207202 */ /* 0x000fe20000000f00 */
[----:B------:R-:W-:Y:S01]  /*184e0*/  FADD.FTZ R137, R239, R3 ;  /* 0x00000003ef897221 */ /* 0x000fe20000010000 */
[----:B------:R-:W-:Y:S01]  /*184f0*/  MOV R33, R199 ;  /* 0x000000c700217202 */ /* 0x000fe20000000f00 */
[----:B------:R2:W5:Y:S01]  /*18500*/  LDL.LU R239, [R1+0x8c] ;  /* 0x00008c0001ef7983 */ /* 0x0005620000300800 */
[----:B------:R-:W-:Y:S01]  /*18510*/  MOV R39, R180 ;  /* 0x000000b400277202 */ /* 0x000fe20000000f00 */
[----:B------:R-:W-:Y:S02]  /*18520*/  FADD.FTZ R3, R238, R2 ;  /* 0x00000002ee037221 */ /* 0x000fe40000010000 */
[----:B------:R2:W5:Y:S01]  /*18530*/  LDL.LU R238, [R1+0x88] ;  /* 0x0000880001ee7983 */ /* 0x0005620000300800 */
[----:B------:R-:W-:Y:S02]  /*18540*/  MOV R0, R219 ;  /* 0x000000db00007202 */ /* 0x000fe40000000f00 */
[----:B------:R-:W-:Y:S01]  /*18550*/  MOV R34, R204 ;  /* 0x000000cc00227202 */ /* 0x000fe20000000f00 */
[----:B------:R-:W1:Y:S01]  /*18560*/  LDSM.16.MT88.4 R216, [R234+0xf800] ;  /* 0x00f80000ead8783b */ /* 0x000e620000004200 */
        /* <DEDUP_REMOVED lines=10> */
[----:B------:R-:W-:Y:S01]  /*18610*/  LDSM.16.MT88.4 R4, [R235+0xf800] ;  /* 0x00f80000eb04783b */ /* 0x000fe20000004200 */
[----:B------:R-:W-:Y:S02]  /*18620*/  MOV R35, R28 ;  /* 0x0000001c00237202 */ /* 0x000fe40000000f00 */
        /* <DEDUP_REMOVED lines=8> */
[----:B------:R-:W-:Y:S01]  /*186b0*/  FADD.FTZ R9, R9, R3 ;  /* 0x0000000309097221 */ /* 0x000fe20000010000 */
[----:B------:R-:W-:Y:S02]  /*186c0*/  MOV R34, R35 ;  /* 0x0000002300227202 */ /* 0x000fe40000000f00 */
[----:B------:R-:W-:Y:S02]  /*186d0*/  MOV R24, R25 ;  /* 0x0000001900187202 */ /* 0x000fe40000000f00 */
[----:B------:R-:W-:Y:S02]  /*186e0*/  MOV R35, R28 ;  /* 0x0000001c00237202 */ /* 0x000fe40000000f00 */
[----:B------:R-:W-:Y:S02]  /*186f0*/  MOV R25, R8 ;  /* 0x0000000800197202 */ /* 0x000fe40000000f00 */
[----:B------:R-:W-:Y:S01]  /*18700*/  MOV R28, R29 ;  /* 0x0000001d001c7202 */ /* 0x000fe20000000f00 */
[----:B------:R-:W-:Y:S01]  /*18710*/  FADD.FTZ R9, R35, R9 ;  /* 0x0000000923097221 */ /* 0x000fe20000010000 */
        /* <DEDUP_REMOVED lines=14> */
[C---:B------:R-:W-:Y:S04]  /*18800*/  HMMA.16816.F32 R180, R208.reuse, R184, R40 ;  /* 0x000000b8d0b4723c */ /* 0x040fe80000001828 */
[----:B------:R-:W-:Y:S01]  /*18810*/  MOV R21, R190 ;  /* 0x000000be00157202 */ /* 0x000fe20000000f00 */
[----:B------:R-:W-:Y:S01]  /*18820*/  FADD.FTZ R10, R10, R8 ;  /* 0x000000080a0a7221 */ /* 0x000fe20000010000 */
[----:B------:R-:W-:Y:S02]  /*18830*/  MOV R23, R188 ;  /* 0x000000bc00177202 */ /* 0x000fe40000000f00 */
[----:B------:R-:W-:Y:S03]  /*18840*/  MOV R20, R191 ;  /* 0x000000bf00147202 */ /* 0x000fe60000000f00 */
[----:B------:R-:W-:Y:S01]  /*18850*/  MOV R22, R189 ;  /* 0x000000bd00167202 */ /* 0x000fe20000000f00 */
[----:B------:R-:W-:Y:S01]  /*18860*/  FADD.FTZ R3, R34, R10 ;  /* 0x0000000a22037221 */ /* 0x000fe20000010000 */
[-C--:B------:R-:W-:Y:S03]  /*18870*/  HMMA.16816.F32 R188, R208, R186.reuse, R44 ;  /* 0x000000bad0bc723c */ /* 0x080fe6000000182c */
[----:B------:R-:W-:Y:S02]  /*18880*/  MOV R193, R222 ;  /* 0x000000de00c17202 */ /* 0x000fe40000000f00 */
[----:B------:R-:W3:Y:S01]  /*18890*/  LDSM.16.MT88.4 R220, [R236+0xf800] ;  /* 0x00f80000ecdc783b */ /* 0x000ee20000004200 */
[C---:B------:R-:W-:Y:S05]  /*188a0*/  HMMA.16816.F32 R184, R140.reuse, R186, R48 ;  /* 0x000000ba8cb8723c */ /* 0x040fea0000001830 */
[----:B------:R-:W-:Y:S02]  /*188b0*/  MOV R13, R195 ;  /* 0x000000c3000d7202 */ /* 0x000fe40000000f00 */
[----:B------:R-:W-:Y:S04]  /*188c0*/  MOV R12, R194 ;  /* 0x000000c2000c7202 */ /* 0x000fe80000000f00 */
[----:B------:R-:W-:Y:S02]  /*188d0*/  MOV R27, R192 ;  /* 0x000000c0001b7202 */ /* 0x000fe40000000f00 */
[----:B------:R-:W-:Y:S02]  /*188e0*/  MOV R0, R193 ;  /* 0x000000c100007202 */ /* 0x000fe40000000f00 */
[-C--:B------:R-:W-:Y:S03]  /*188f0*/  HMMA.16816.F32 R192, R140, R200.reuse, R52 ;  /* 0x000000c88cc0723c */ /* 0x080fe60000001834 */
[----:B------:R-:W-:Y:S01]  /*18900*/  MOV R14, R196 ;  /* 0x000000c4000e7202 */ /* 0x000fe20000000f00 */
[----:B------:R-:W-:Y:S01]  /*18910*/  FADD.FTZ R0, R0, R138 ;  /* 0x0000008a00007221 */ /* 0x000fe20000010000 */
        /* <DEDUP_REMOVED lines=46> */
[----:B------:R-:W-:Y:S03]  /*18c00*/  MOV R140, R133 ;  /* 0x00000085008c7202 */ /* 0x000fe60000000f00 */
        /* <DEDUP_REMOVED lines=18> */
[----:B------:R2:W-:Y:S01]  /*18d30*/  STL [R1+0x30], R0 ;  /* 0x0000300001007387 */ /* 0x0005e20000100800 */
[----:B----4-:R-:W-:Y:S01]  /*18d40*/  MOV R3, R136 ;  /* 0x0000008800037202 */ /* 0x010fe20000000f00 */
[----:B------:R-:W-:Y:S06]  /*18d50*/  @P4 BRA `(.L_x_328) ;  /* 0xffffffb400e84947 */ /* 0x000fec000383ffff */
.L_x_327:
[----:B------:R-:W2:Y:S04]  /*18d60*/  LDL.LU R8, [R1+0x20] ;  /* 0x0000200001087983 */ /* 0x000ea80000300800 */
[----:B------:R-:W3:Y:S04]  /*18d70*/  LDL.LU R7, [R1+0x24] ;  /* 0x0000240001077983 */ /* 0x000ee80000300800 */
[----:B------:R-:W4:Y:S04]  /*18d80*/  LDL.LU R6, [R1+0x28] ;  /* 0x0000280001067983 */ /* 0x000f280000300800 */
[----:B------:R-:W4:Y:S01]  /*18d90*/  LDL.LU R5, [R1+0x30] ;  /* 0x0000300001057983 */ /* 0x000f220000300800 */
[----:B------:R-:W1:Y:S01]  /*18da0*/  S2UR UR7, SR_CTAID.X ;  /* 0x00000000000779c3 */ /* 0x000e620000002500 */
[----:B------:R-:W-:Y:S01]  /*18db0*/  UISETP.NE.AND UP0, UPT, UR15, -0x1, UPT ;  /* 0xffffffff0f00788c */ /* 0x000fe2000bf05270 */
[----:B------:R-:W-:Y:S01]  /*18dc0*/  MOV R67, 0x40 ;  /* 0x0000004000437802 */ /* 0x000fe20000000f00 */
[----:B------:R-:W1:Y:S01]  /*18dd0*/  S2R R140, SR_TID.X ;  /* 0x00000000008c7919 */ /* 0x000e620000002100 */
[----:B------:R-:W1:Y:S04]  /*18de0*/  S2R R142, SR_TID.X ;  /* 0x00000000008e7919 */ /* 0x000e680000002100 */
[----:B------:R-:W1:Y:S04]  /*18df0*/  S2UR UR8, SR_CgaCtaId ;  /* 0x00000000000879c3 */ /* 0x000e680000008800 */
[----:B------:R-:W-:-:S02]  /*18e00*/  @UP0 ULDC.64 UR4, c[0x0][0x298] ;  /* 0x0000a60000040ab9 */ /* 0x000fc40000000a00 */
[----:B------:R-:W-:-:S03]  /*18e10*/  @UP0 UIMAD.WIDE.U32 UR10, UR15, UR4, URZ ;  /* 0x000000040f0a02a5 */ /* 0x000fc6000f8e003f */
[----:B------:R-:W-:Y:S01]  /*18e20*/  UMOV UR4, 0x400 ;  /* 0x0000040000047882 */ /* 0x000fe20000000000 */
[----:B-1----:R-:W-:Y:S02]  /*18e30*/  UIMAD UR6, UR7, -0x80, UR17 ;  /* 0xffffff80070678a4 */ /* 0x002fe4000f8e0211 */
[----:B------:R-:W-:Y:S02]  /*18e40*/  ULEA UR4, UR8, UR4, 0x18 ;  /* 0x0000000408047291 */ /* 0x000fe4000f8ec03f */
[----:B------:R-:W-:Y:S01]  /*18e50*/  @UP0 UIMAD UR8, UR15, UR5, UR11 ;  /* 0x000000050f0802a4 */ /* 0x000fe2000f8e020b */
[----:B------:R-:W-:Y:S02]  /*18e60*/  SHF.R.S32.HI R132, RZ, 0x1f, R140 ;  /* 0x0000001fff847819 */ /* 0x000fe4000001148c */
[----:B------:R-:W-:-:S04]  /*18e70*/  SHF.R.S32.HI R141, RZ, 0x1f, R142 ;  /* 0x0000001fff8d7819 */ /* 0x000fc8000001148e */
[----:B------:R-:W-:Y:S01]  /*18e80*/  LEA.HI R141, R141, R142, RZ, 0x3 ;  /* 0x0000008e8d8d7211 */ /* 0x000fe200078f18ff */
[----:B--2---:R-:W1:Y:S04]  /*18e90*/  SHFL.BFLY PT, R2, R8, 0x2, 0x1f ;  /* 0x0c401f0008027f89 */ /* 0x004e6800000e0000 */
[----:B---3--:R-:W2:Y:S04]  /*18ea0*/  SHFL.BFLY PT, R4, R7, 0x2, 0x1f ;  /* 0x0c401f0007047f89 */ /* 0x008ea800000e0000 */
[----:B----4-:R-:W3:Y:S04]  /*18eb0*/  SHFL.BFLY PT, R3, R6, 0x2, 0x1f ;  /* 0x0c401f0006037f89 */ /* 0x010ee800000e0000 */
[----:B------:R-:W4:Y:S01]  /*18ec0*/  SHFL.BFLY PT, R0, R5, 0x2, 0x1f ;  /* 0x0c401f0005007f89 */ /* 0x000f2200000e0000 */
[----:B-1----:R-:W-:Y:S01]  /*18ed0*/  FADD.FTZ R2, R2, R8 ;  /* 0x0000000802027221 */ /* 0x002fe20000010000 */
[----:B--2---:R-:W-:-:S04]  /*18ee0*/  FADD.FTZ R4, R4, R7 ;  /* 0x0000000704047221 */ /* 0x004fc80000010000 */
[----:B------:R-:W1:Y:S01]  /*18ef0*/  SHFL.BFLY PT, R8, R2, 0x1, 0x1f ;  /* 0x0c201f0002087f89 */ /* 0x000e6200000e0000 */
[----:B---3--:R-:W-:-:S03]  /*18f00*/  FADD.FTZ R3, R3, R6 ;  /* 0x0000000603037221 */ /* 0x008fc60000010000 */
[----:B------:R-:W2:Y:S01]  /*18f10*/  SHFL.BFLY PT, R7, R4, 0x1, 0x1f ;  /* 0x0c201f0004077f89 */ /* 0x000ea200000e0000 */
[----:B----4-:R-:W-:-:S03]  /*18f20*/  FADD.FTZ R0, R0, R5 ;  /* 0x0000000500007221 */ /* 0x010fc60000010000 */
[----:B------:R-:W3:Y:S04]  /*18f30*/  SHFL.BFLY PT, R6, R3, 0x1, 0x1f ;  /* 0x0c201f0003067f89 */ /* 0x000ee800000e0000 */
[----:B------:R-:W4:Y:S01]  /*18f40*/  SHFL.BFLY PT, R5, R0, 0x1, 0x1f ;  /* 0x0c201f0000057f89 */ /* 0x000f2200000e0000 */
[----:B-1----:R-:W-:Y:S01]  /*18f50*/  FADD.FTZ R2, R2, R8 ;  /* 0x0000000802027221 */ /* 0x002fe20000010000 */
[----:B--2---:R-:W-:-:S04]  /*18f60*/  FADD.FTZ R137, R4, R7 ;  /* 0x0000000704897221 */ /* 0x004fc80000010000 */
[----:B------:R-:W-:Y:S02]  /*18f70*/  FSETP.NE.FTZ.AND P6, PT, R2, RZ, PT ;  /* 0x000000ff0200720b */ /* 0x000fe40003fd5000 */
[----:B------:R-:W-:Y:S01]  /*18f80*/  LOP3.LUT R4, R141, 0xfffffff8, RZ, 0xc0, !PT ;  /* 0xfffffff88d047812 */ /* 0x000fe200078ec0ff */
[----:B---3-5:R-:W-:Y:S01]  /*18f90*/  FADD.FTZ R138, R3, R6 ;  /* 0x00000006038a7221 */ /* 0x028fe20000010000 */
[----:B------:R-:W-:Y:S02]  /*18fa0*/  LEA.HI R3, R132, R140, RZ, 0x2 ;  /* 0x0000008c84037211 */ /* 0x000fe400078f10ff */
[----:B------:R-:W-:Y:S01]  /*18fb0*/  IADD3 R142, -R4, R142, RZ ;  /* 0x0000008e048e7210 */ /* 0x000fe20007ffe1ff */
[----:B----4-:R-:W-:Y:S01]  /*18fc0*/  FADD.FTZ R139, R0, R5 ;  /* 0x00000005008b7221 */ /* 0x010fe20000010000 */
[----:B------:R-:W-:Y:S02]  /*18fd0*/  MOV R0, 0x3f800000 ;  /* 0x3f80000000007802 */ /* 0x000fe40000000f00 */
[----:B------:R-:W-:-:S02]  /*18fe0*/  LEA.HI R5, R132, R140, RZ, 0x5 ;  /* 0x0000008c84057211 */ /* 0x000fc400078f28ff */
[----:B------:R-:W-:Y:S02]  /*18ff0*/  LOP3.LUT R8, R3, 0x3ffffffc, RZ, 0xc0, !PT ;  /* 0x3ffffffc03087812 */ /* 0x000fe400078ec0ff */
[----:B------:R-:W1:Y:S01]  /*19000*/  @P6 MUFU.RCP R0, R2 ;  /* 0x0000000200006308 */ /* 0x000e620000001000 */
[----:B------:R-:W-:Y:S02]  /*19010*/  LOP3.LUT R6, R5, 0xffffffe0, RZ, 0xc0, !PT ;  /* 0xffffffe005067812 */ /* 0x000fe400078ec0ff */
[-C--:B------:R-:W-:Y:S02]  /*19020*/  LEA.HI R132, R132, R140.reuse, RZ, 0x3 ;  /* 0x0000008c84847211 */ /* 0x080fe400078f18ff */
[-C--:B------:R-:W-:Y:S02]  /*19030*/  IADD3 R8, -R8, R140.reuse, RZ ;  /* 0x0000008c08087210 */ /* 0x080fe40007ffe1ff */
[----:B------:R-:W-:Y:S02]  /*19040*/  IADD3 R140, -R6, R140, RZ ;  /* 0x0000008c068c7210 */ /* 0x000fe40007ffe1ff */
[----:B------:R-:W-:-:S02]  /*19050*/  SHF.R.S32.HI R4, RZ, 0x2, R3 ;  /* 0x00000002ff047819 */ /* 0x000fc40000011403 */
[----:B------:R-:W-:Y:S02]  /*19060*/  SHF.R.S32.HI R6, RZ, 0x1f, R3 ;  /* 0x0000001fff067819 */ /* 0x000fe40000011403 */
[----:B------:R-:W-:Y:S02]  /*19070*/  SHF.R.S32.HI R5, RZ, 0x5, R5 ;  /* 0x00000005ff057819 */ /* 0x000fe40000011405 */
[----:B------:R-:W-:Y:S02]  /*19080*/  LEA.HI R6, R6, R4, RZ, 0x3 ;  /* 0x0000000406067211 */ /* 0x000fe400078f18ff */
[----:B------:R-:W-:Y:S01]  /*19090*/  FSETP.NE.FTZ.AND P3, PT, R137, RZ, PT ;  /* 0x000000ff8900720b */ /* 0x000fe20003f75000 */
[C---:B-1----:R-:W-:Y:S01]  /*190a0*/  FMUL.FTZ R148, R0.reuse, R148 ;  /* 0x0000009400947220 */ /* 0x042fe20000410000 */
[----:B------:R-:W-:Y:S01]  /*190b0*/  SHF.R.S32.HI R7, RZ, 0x3, R132 ;  /* 0x00000003ff077819 */ /* 0x000fe20000011484 */
[C---:B------:R-:W-:Y:S01]  /*190c0*/  FMUL.FTZ R149, R0.reuse, R149 ;  /* 0x0000009500957220 */ /* 0x040fe20000410000 */
[----:B------:R-:W-:Y:S01]  /*190d0*/  LEA R8, R5, R8, 0x9 ;  /* 0x0000000805087211 */ /* 0x000fe200078e48ff */
[----:B------:R-:W-:Y:S01]  /*190e0*/  FMUL.FTZ R152, R0, R152 ;  /* 0x0000009800987220 */ /* 0x000fe20000410000 */
[----:B------:R-:W-:Y:S01]  /*190f0*/  LOP3.LUT R5, R6, 0xfffffff8, RZ, 0xc0, !PT ;  /* 0xfffffff806057812 */ /* 0x000fe200078ec0ff */
[C---:B------:R-:W-:Y:S01]  /*19100*/  FMUL.FTZ R153, R0.reuse, R153 ;  /* 0x0000009900997220 */ /* 0x040fe20000410000 */
[----:B------:R-:W-:Y:S01]  /*19110*/  ISETP.GE.AND P0, PT, R7, UR6, PT ;  /* 0x0000000607007c0c */ /* 0x000fe2000bf06270 */
        /* <DEDUP_REMOVED lines=28> */
[----:B------:R-:W-:-:S02]  /*192e0*/  MOV R3, 0x3f800000 ;  /* 0x3f80000000037802 */ /* 0x000fc40000000f00 */
[----:B------:R-:W-:Y:S02]  /*192f0*/  IADD3 R0, R4, -R5, RZ ;  /* 0x8000000504007210 */ /* 0x000fe40007ffe0ff */
[----:B------:R-:W1:Y:S01]  /*19300*/  @P6 LDC R5, c[0x0][0x2e8] ;  /* 0x0000ba00ff056b82 */ /* 0x000e620000000800 */
[----:B------:R-:W-:Y:S01]  /*19310*/  MOV R80, 0x20 ;  /* 0x0000002000507802 */ /* 0x000fe20000000f00 */
[----:B------:R-:W2:Y:S01]  /*19320*/  @P3 MUFU.RCP R3, R137 ;  /* 0x0000008900033308 */ /* 0x000ea20000001000 */
[C---:B------:R-:W-:Y:S02]  /*19330*/  SHF.L.U32 R21, R0.reuse, 0x6, RZ ;  /* 0x0000000600157819 */ /* 0x040fe400000006ff */
[----:B------:R-:W-:Y:S02]  /*19340*/  R2P PR, R0, 0x6 ;  /* 0x0000000600007804 */ /* 0x000fe40000000000 */
[----:B------:R-:W-:Y:S02]  /*19350*/  LOP3.LUT R21, R21, 0x1c0, RZ, 0xc0, !PT ;  /* 0x000001c015157812 */ /* 0x000fe400078ec0ff */
[----:B------:R-:W-:-:S02]  /*19360*/  PLOP3.LUT P5, PT, PT, PT, UP0, 0x80, 0x0 ;  /* 0x000000000000781c */ /* 0x000fc40003faf008 */
[----:B------:R-:W-:Y:S02]  /*19370*/  LOP3.LUT R4, R0, 0x1, RZ, 0xc0, !PT ;  /* 0x0000000100047812 */ /* 0x000fe400078ec0ff */
[----:B------:R3:W4:Y:S01]  /*19380*/  @P6 MUFU.LG2 R0, R2 ;  /* 0x0000000200006308 */ /* 0x0007220000000c00 */
[----:B------:R-:W-:Y:S02]  /*19390*/  LEA.HI R21, R21, R21, RZ, 0x1d ;  /* 0x0000001515157211 */ /* 0x000fe400078fe8ff */
[----:B------:R-:W-:Y:S02]  /*193a0*/  ISETP.NE.U32.AND P4, PT, R4, 0x1, PT ;  /* 0x000000010400780c */ /* 0x000fe40003f85070 */
[----:B------:R-:W-:Y:S01]  /*193b0*/  LEA R21, R8, R21, 0x1 ;  /* 0x0000001508157211 */ /* 0x000fe200078e08ff */
[C---:B--2---:R-:W-:Y:S01]  /*193c0*/  FMUL.FTZ R150, R3.reuse, R150 ;  /* 0x0000009603967220 */ /* 0x044fe20000410000 */
[C---:B------:R-:W-:Y:S01]  /*193d0*/  FMUL.FTZ R151, R3.reuse, R151 ;  /* 0x0000009703977220 */ /* 0x040fe20000410000 */
[----:B------:R-:W-:Y:S01]  /*193e0*/  FMUL.FTZ R154, R3, R154 ;  /* 0x0000009a039a7220 */ /* 0x000fe20000410000 */
[----:B------:R-:W-:Y:S01]  /*193f0*/  LEA R21, R21, UR4, 0x1 ;  /* 0x0000000415157c11 */ /* 0x000fe2000f8e08ff */
[C---:B------:R-:W-:Y:S01]  /*19400*/  FMUL.FTZ R155, R3.reuse, R155 ;  /* 0x0000009b039b7220 */ /* 0x040fe20000410000 */
[C---:B------:R-:W-:Y:S01]  /*19410*/  FMUL.FTZ R162, R3.reuse, R162 ;  /* 0x000000a203a27220 */ /* 0x040fe20000410000 */
[C---:B------:R-:W-:Y:S01]  /*19420*/  FMUL.FTZ R9, R3.reuse, R163 ;  /* 0x000000a303097220 */ /* 0x040fe20000410000 */
[C---:B------:R-:W-:Y:S01]  /*19430*/  FMUL.FTZ R170, R3.reuse, R170 ;  /* 0x000000aa03aa7220 */ /* 0x040fe20000410000 */
[----:B------:R-:W-:Y:S01]  /*19440*/  FMUL.FTZ R6, R3, R171 ;  /* 0x000000ab03067220 */ /* 0x000fe20000410000 */
[----:B------:R-:W-:-:S02]  /*19450*/  SEL R80, R80, 0xffffffe0, !P1 ;  /* 0xffffffe050507807 */ /* 0x000fc40004800000 */
[----:B------:R-:W-:Y:S01]  /*19460*/  SEL R67, R67, 0xffffffc0, !P2 ;  /* 0xffffffc043437807 */ /* 0x000fe20005000000 */
[----:B---34-:R-:W-:Y:S06]  /*19470*/  @P5 BRA `(.L_x_331) ;  /* 0x00000000001c5947 */ /* 0x018fec0003800000 */
[----:B------:R-:W2:Y:S01]  /*19480*/  S2UR UR9, SR_CTAID.Y ;  /* 0x00000000000979c3 */ /* 0x000ea20000002600 */
[----:B------:R-:W-:Y:S01]  /*19490*/  ULDC.64 UR4, c[0x0][0x290] ;  /* 0x0000a40000047ab9 */ /* 0x000fe20000000a00 */
[----:B--2---:R-:W-:Y:S02]  /*194a0*/  USHF.R.S32.HI UR8, URZ, 0x1f, UR9 ;  /* 0x0000001f3f087899 */ /* 0x004fe40008011409 */
[----:B------:R-:W-:Y:S02]  /*194b0*/  UIMAD.WIDE.U32 UR10, UR9, UR4, URZ ;  /* 0x00000004090a72a5 */ /* 0x000fe4000f8e003f */
[----:B------:R-:W-:-:S04]  /*194c0*/  UIMAD UR8, UR8, UR4, URZ ;  /* 0x00000004080872a4 */ /* 0x000fc8000f8e023f */
[----:B------:R-:W-:-:S04]  /*194d0*/  UIMAD UR8, UR9, UR5, UR8 ;  /* 0x00000005090872a4 */ /* 0x000fc8000f8e0208 */
[----:B------:R-:W-:-:S12]  /*194e0*/  UIADD3 UR8, UR11, UR8, URZ ;  /* 0x000000080b087290 */ /* 0x000fd8000fffe03f */
.L_x_331:
[----:B------:R-:W-:Y:S01]  /*194f0*/  ULDC.U8 UR4, c[0x0][0x3d8] ;  /* 0x0000f60000047ab9 */ /* 0x000fe20000000000 */
[----:B------:R-:W-:Y:S01]  /*19500*/  ULDC.U8 UR9, c[0x0][0x3d9] ;  /* 0x0000f64000097ab9 */ /* 0x000fe20000000000 */
[----:B------:R-:W-:Y:S01]  /*19510*/  ISETP.NE.AND P2, PT, RZ, UR4, PT ;  /* 0x00000004ff007c0c */ /* 0x000fe2000bf45270 */
[----:B------:R-:W-:Y:S01]  /*19520*/  @P6 FMUL.FTZ R0, R0, 0.69314718246459960938 ;  /* 0x3f31721800006820 */ /* 0x000fe20000410000 */
[----:B------:R-:W-:Y:S01]  /*19530*/  MOV R81, 0x7f800000 ;  /* 0x7f80000000517802 */ /* 0x000fe20000000f00 */
[C---:B------:R-:W-:Y:S01]  /*19540*/  FMUL.FTZ R178, R3.reuse, R178 ;  /* 0x000000b203b27220 */ /* 0x040fe20000410000 */
[----:B------:R-:W-:Y:S01]  /*19550*/  ISETP.NE.OR P1, PT, RZ, UR9, !P2 ;  /* 0x00000009ff007c0c */ /* 0x000fe2000d725670 */
[----:B-1----:R-:W-:Y:S01]  /*19560*/  @P6 FFMA.FTZ R81, R136, R5, R0 ;  /* 0x0000000588516223 */ /* 0x002fe20000010000 */
        /* <DEDUP_REMOVED lines=16> */
.L_x_332:
[----:B------:R-:W-:Y:S01]  /*19670*/  ISETP.NE.AND P1, PT, RZ, UR9, PT ;  /* 0x00000009ff007c0c */ /* 0x000fe2000bf25270 */
[----:B------:R-:W-:Y:S01]  /*19680*/  FMUL.FTZ R26, R3, R195 ;  /* 0x000000c3031a7220 */ /* 0x000fe20000410000 */
[----:B------:R-:W-:Y:S01]  /*19690*/  IADD3 R20, R21, -0x10, RZ ;  /* 0xfffffff015147810 */ /* 0x000fe20007ffe0ff */
[----:B------:R-:W-:Y:S01]  /*196a0*/  FMUL.FTZ R202, R3, R202 ;  /* 0x000000ca03ca7220 */ /* 0x000fe20000410000 */
        /* <DEDUP_REMOVED lines=8> */
[C---:B------:R-:W-:Y:S01]  /*19730*/  FMUL.FTZ R46, R3.reuse, R83 ;  /* 0x00000053032e7220 */ /* 0x040fe20000410000 */
[----:B------:R-:W-:Y:S01]  /*19740*/  @!P1 PLOP3.LUT P4, PT, P2, PT, PT, 0x80, 0x0 ;  /* 0x000000000000981c */ /* 0x000fe2000178f070 */
[----:B------:R-:W-:Y:S01]  /*19750*/  FMUL.FTZ R86, R3, R86 ;  /* 0x0000005603567220 */ /* 0x000fe20000410000 */
[----:B------:R-:W-:Y:S01]  /*19760*/  FSETP.NE.FTZ.AND P2, PT, R139, RZ, PT ;  /* 0x000000ff8b00720b */ /* 0x000fe20003f55000 */
        /* <DEDUP_REMOVED lines=12> */
[----:B------:R-:W2:Y:S01]  /*19830*/  @P2 MUFU.RCP R0, R139 ;  /* 0x0000008b00002308 */ /* 0x000ea20000001000 */
[----:B------:R-:W-:Y:S01]  /*19840*/  F2FP.F16.F32.PACK_AB R5, R149, R148 ;  /* 0x000000949505723e */ /* 0x000fe200000000ff */
[----:B------:R-:W-:Y:S01]  /*19850*/  BSSY B0, `(.L_x_333) ;  /* 0x000012c000007945 */ /* 0x000fe20003800000 */
        /* <DEDUP_REMOVED lines=66> */
[----:B------:R1:W-:Y:S01]  /*19c80*/  STS [R21], R5 ;  /* 0x0000000515007388 */ /* 0x0003e20000000800 */
        /* <DEDUP_REMOVED lines=22> */
[----:B------:R-:W-:Y:S02]  /*19df0*/  F2FP.F16.F32.PACK_AB R16, R16, R184 ;  /* 0x000000b81010723e */ /* 0x000fe400000000ff */
[----:B------:R-:W-:Y:S02]  /*19e00*/  F2FP.F16.F32.PACK_AB R15, R15, R186 ;  /* 0x000000ba0f0f723e */ /* 0x000fe400000000ff */
[----:B-1----:R-:W-:Y:S02]  /*19e10*/  IADD3 R5, R67, R20, RZ ;  /* 0x0000001443057210 */ /* 0x002fe40007ffe0ff */
[----:B--2---:R-:W-:-:S02]  /*19e20*/  IADD3 R0, R21, R80, RZ ;  /* 0x0000005015007210 */ /* 0x004fc40007ffe0ff */
[----:B------:R-:W-:Y:S02]  /*19e30*/  F2FP.F16.F32.PACK_AB R17, R17, R180 ;  /* 0x000000b41111723e */ /* 0x000fe400000000ff */
[----:B---3--:R-:W-:Y:S01]  /*19e40*/  IADD3 R13, R80, R20, RZ ;  /* 0x00000014500d7210 */ /* 0x008fe20007ffe0ff */
[----:B------:R1:W-:Y:S01]  /*19e50*/  STS [R0], R10 ;  /* 0x0000000a00007388 */ /* 0x0003e20000000800 */
[----:B------:R-:W-:Y:S01]  /*19e60*/  F2FP.F16.F32.PACK_AB R25, R183, R25 ;  /* 0x00000019b719723e */ /* 0x000fe200000000ff */
[----:B------:R-:W-:Y:S01]  /*19e70*/  IMAD.IADD R2, R0, 0x1, R67 ;  /* 0x0000000100027824 */ /* 0x000fe200078e0243 */
[----:B----4-:R-:W-:Y:S01]  /*19e80*/  IADD3 R3, R21, R67, RZ ;  /* 0x0000004315037210 */ /* 0x010fe20007ffe0ff */
[----:B------:R-:W-:Y:S01]  /*19e90*/  STS [R0+0x400], R9 ;  /* 0x0004000900007388 */ /* 0x000fe20000000800 */
[----:B------:R-:W-:Y:S02]  /*19ea0*/  F2FP.F16.F32.PACK_AB R24, R24, R188 ;  /* 0x000000bc1818723e */ /* 0x000fe400000000ff */
[----:B------:R-:W-:Y:S01]  /*19eb0*/  F2FP.F16.F32.PACK_AB R28, R191, R28 ;  /* 0x0000001cbf1c723e */ /* 0x000fe200000000ff */
[----:B------:R2:W-:Y:S01]  /*19ec0*/  STS [R13], R7 ;  /* 0x000000070d007388 */ /* 0x0005e20000000800 */
[----:B------:R-:W-:Y:S01]  /*19ed0*/  F2FP.F16.F32.PACK_AB R27, R27, R192 ;  /* 0x000000c01b1b723e */ /* 0x000fe200000000ff */
[----:B-----5:R-:W3:Y:S01]  /*19ee0*/  @P2 LDC R12, c[0x0][0x2e8] ;  /* 0x0000ba00ff0c2b82 */ /* 0x020ee20000000800 */
[----:B------:R-:W-:Y:S01]  /*19ef0*/  F2FP.F16.F32.PACK_AB R26, R26, R194 ;  /* 0x000000c21a1a723e */ /* 0x000fe200000000ff */
[----:B------:R4:W-:Y:S01]  /*19f00*/  STS [R13+0x400], R6 ;  /* 0x000400060d007388 */ /* 0x0009e20000000800 */
[----:B------:R-:W-:-:S02]  /*19f10*/  F2FP.F16.F32.PACK_AB R55, R55, R200 ;  /* 0x000000c83737723e */ /* 0x000fc400000000ff */
[----:B------:R-:W-:Y:S01]  /*19f20*/  F2FP.F16.F32.PACK_AB R54, R54, R202 ;  /* 0x000000ca3636723e */ /* 0x000fe200000000ff */
[----:B------:R5:W-:Y:S01]  /*19f30*/  STS [R0+0x2000], R8 ;  /* 0x0020000800007388 */ /* 0x000be20000000800 */
[----:B------:R-:W-:Y:S01]  /*19f40*/  IADD3 R4, R13, R67, RZ ;  /* 0x000000430d047210 */ /* 0x000fe20007ffe0ff */
[----:B------:R-:W3:Y:S01]  /*19f50*/  @!P1 LDC R11, c[0x0][0x270] ;  /* 0x00009c00ff0b9b82 */ /* 0x000ee20000000800 */
[----:B------:R-:W-:Y:S01]  /*19f60*/  F2FP.F16.F32.PACK_AB R57, R57, R196 ;  /* 0x000000c43939723e */ /* 0x000fe200000000ff */
[----:B------:R-:W-:Y:S01]  /*19f70*/  STS [R0+0x2400], R14 ;  /* 0x0024000e00007388 */ /* 0x000fe20000000800 */
[----:B------:R-:W-:Y:S02]  /*19f80*/  F2FP.F16.F32.PACK_AB R56, R199, R56 ;  /* 0x00000038c738723e */ /* 0x000fe400000000ff */
[----:B------:R-:W-:Y:S01]  /*19f90*/  F2FP.F16.F32.PACK_AB R53, R53, R204 ;  /* 0x000000cc3535723e */ /* 0x000fe200000000ff */
[----:B------:R-:W-:Y:S01]  /*19fa0*/  STS [R13+0x2000], R23 ;  /* 0x002000170d007388 */ /* 0x000fe20000000800 */
[----:B------:R-:W-:Y:S01]  /*19fb0*/  F2FP.F16.F32.PACK_AB R52, R207, R52 ;  /* 0x00000034cf34723e */ /* 0x000fe200000000ff */
[----:B-1----:R-:W1:Y:S01]  /*19fc0*/  @P3 LDC R10, c[0x0][0x2e8] ;  /* 0x0000ba00ff0a3b82 */ /* 0x002e620000000800 */
[----:B------:R-:W-:Y:S01]  /*19fd0*/  F2FP.F16.F32.PACK_AB R51, R51, R31 ;  /* 0x0000001f3333723e */ /* 0x000fe200000000ff */
[----:B------:R-:W-:Y:S01]  /*19fe0*/  STS [R13+0x2400], R22 ;  /* 0x002400160d007388 */ /* 0x000fe20000000800 */
[----:B------:R-:W-:-:S02]  /*19ff0*/  F2FP.F16.F32.PACK_AB R50, R50, R70 ;  /* 0x000000463232723e */ /* 0x000fc400000000ff */
[----:B------:R-:W-:Y:S01]  /*1a000*/  F2FP.F16.F32.PACK_AB R47, R47, R35 ;  /* 0x000000232f2f723e */ /* 0x000fe200000000ff */
[----:B------:R3:W-:Y:S01]  /*1a010*/  STS [R3], R19 ;  /* 0x0000001303007388 */ /* 0x0007e20000000800 */
[----:B------:R-:W-:Y:S01]  /*1a020*/  F2FP.F16.F32.PACK_AB R46, R46, R82 ;  /* 0x000000522e2e723e */ /* 0x000fe200000000ff */
[----:B--2---:R-:W2:Y:S01]  /*1a030*/  @P1 LDC R7, c[0x0][0x2c0] ;  /* 0x0000b000ff071b82 */ /* 0x004ea20000000800 */
[----:B------:R-:W-:Y:S01]  /*1a040*/  F2FP.F16.F32.PACK_AB R49, R49, R72 ;  /* 0x000000483131723e */ /* 0x000fe200000000ff */
[----:B------:R-:W-:Y:S01]  /*1a050*/  STS [R3+0x400], R18 ;  /* 0x0004001203007388 */ /* 0x000fe20000000800 */
[----:B------:R-:W-:Y:S02]  /*1a060*/  F2FP.F16.F32.PACK_AB R48, R75, R48 ;  /* 0x000000304b30723e */ /* 0x000fe400000000ff */
[----:B------:R-:W-:Y:S01]  /*1a070*/  F2FP.F16.F32.PACK_AB R45, R45, R76 ;  /* 0x0000004c2d2d723e */ /* 0x000fe200000000ff */
[----:B------:R3:W-:Y:S01]  /*1a080*/  STS [R5], R16 ;  /* 0x0000001005007388 */ /* 0x0007e20000000800 */
[----:B------:R-:W-:Y:S01]  /*1a090*/  F2FP.F16.F32.PACK_AB R44, R79, R44 ;  /* 0x0000002c4f2c723e */ /* 0x000fe200000000ff */
[----:B----4-:R-:W4:Y:S01]  /*1a0a0*/  @!P1 LDC R6, c[0x0][0x2c4] ;  /* 0x0000b100ff069b82 */ /* 0x010f220000000800 */
[----:B------:R-:W-:Y:S01]  /*1a0b0*/  F2FP.F16.F32.PACK_AB R43, R43, R84 ;  /* 0x000000542b2b723e */ /* 0x000fe200000000ff */
[----:B------:R-:W-:Y:S01]  /*1a0c0*/  STS [R5+0x400], R15 ;  /* 0x0004000f05007388 */ /* 0x000fe20000000800 */
        /* <DEDUP_REMOVED lines=11> */
[----:B------:R-:W-:Y:S01]  /*1a180*/  @!P1 IMAD.MOV.U32 R7, RZ, RZ, 0x1 ;  /* 0x00000001ff079424 */ /* 0x000fe200078e00ff */
[----:B------:R-:W-:Y:S01]  /*1a190*/  F2FP.F16.F32.PACK_AB R35, R101, R100 ;  /* 0x000000646523723e */ /* 0x000fe200000000ff */
[----:B------:R-:W-:Y:S01]  /*1a1a0*/  STS [R5+0x2400], R28 ;  /* 0x0024001c05007388 */ /* 0x000fe20000000800 */
[----:B------:R-:W-:-:S02]  /*1a1b0*/  F2FP.F16.F32.PACK_AB R34, R34, R102 ;  /* 0x000000662222723e */ /* 0x000fc400000000ff */
[----:B------:R-:W-:Y:S01]  /*1a1c0*/  F2FP.F16.F32.PACK_AB R31, R113, R112 ;  /* 0x00000070711f723e */ /* 0x000fe200000000ff */
[----:B------:R-:W-:Y:S01]  /*1a1d0*/  STS [R2], R27 ;  /* 0x0000001b02007388 */ /* 0x000fe20000000800 */
[----:B------:R-:W-:Y:S01]  /*1a1e0*/  F2FP.F16.F32.PACK_AB R30, R30, R114 ;  /* 0x000000721e1e723e */ /* 0x000fe200000000ff */
[----:B----4-:R-:W4:Y:S01]  /*1a1f0*/  @P4 LDC R6, c[0x0][0x2e4] ;  /* 0x0000b900ff064b82 */ /* 0x010f220000000800 */
[----:B------:R-:W-:Y:S01]  /*1a200*/  F2FP.F16.F32.PACK_AB R33, R33, R104 ;  /* 0x000000682121723e */ /* 0x000fe200000000ff */
[----:B------:R-:W-:Y:S01]  /*1a210*/  STS [R2+0x400], R26 ;  /* 0x0004001a02007388 */ /* 0x000fe20000000800 */
[----:B------:R-:W-:Y:S02]  /*1a220*/  F2FP.F16.F32.PACK_AB R32, R107, R32 ;  /* 0x000000206b20723e */ /* 0x000fe400000000ff */
[----:B------:R-:W-:Y:S01]  /*1a230*/  F2FP.F16.F32.PACK_AB R29, R29, R108 ;  /* 0x0000006c1d1d723e */ /* 0x000fe200000000ff */
[----:B------:R-:W-:Y:S01]  /*1a240*/  STS [R4], R55 ;  /* 0x0000003704007388 */ /* 0x000fe20000000800 */
        /* <DEDUP_REMOVED lines=16> */
[----:B-1----:R-:W-:Y:S01]  /*1a350*/  MOV R17, 0x7f800000 ;  /* 0x7f80000000117802 */ /* 0x002fe20000000f00 */
[----:B------:R-:W-:Y:S01]  /*1a360*/  STS [R21+0x4000], R51 ;  /* 0x0040003315007388 */ /* 0x000fe20000000800 */
[----:B------:R-:W-:-:S03]  /*1a370*/  SHF.L.U32 R23, R142, 0x3, RZ ;  /* 0x000000038e177819 */ /* 0x000fc600000006ff */
[----:B------:R-:W-:Y:S04]  /*1a380*/  STS [R21+0x4400], R50 ;  /* 0x0044003215007388 */ /* 0x000fe80000000800 */
        /* <DEDUP_REMOVED lines=8> */
[----:B------:R-:W-:Y:S04]  /*1a410*/  STS [R13+0x4000], R39 ;  /* 0x004000270d007388 */ /* 0x000fe80000000800 */
[----:B------:R-:W-:Y:S04]  /*1a420*/  STS [R13+0x4400], R38 ;  /* 0x004400260d007388 */ /* 0x000fe80000000800 */
[----:B------:R-:W-:Y:S04]  /*1a430*/  STS [R0+0x6000], R41 ;  /* 0x0060002900007388 */ /* 0x000fe80000000800 */
[----:B------:R3:W-:Y:S01]  /*1a440*/  STS [R0+0x6400], R40 ;  /* 0x0064002800007388 */ /* 0x0007e20000000800 */
[----:B-1----:R-:W-:-:S03]  /*1a450*/  SHF.R.S32.HI R20, RZ, 0x3, R141 ;  /* 0x00000003ff147819 */ /* 0x002fc6000001148d */
[----:B------:R-:W-:Y:S04]  /*1a460*/  STS [R13+0x6000], R37 ;  /* 0x006000250d007388 */ /* 0x000fe80000000800 */
[----:B------:R-:W-:Y:S04]  /*1a470*/  STS [R13+0x6400], R36 ;  /* 0x006400240d007388 */ /* 0x000fe80000000800 */
[----:B------:R-:W-:Y:S04]  /*1a480*/  STS [R3+0x4000], R35 ;  /* 0x0040002303007388 */ /* 0x000fe80000000800 */
[----:B------:R-:W-:Y:S04]  /*1a490*/  STS [R3+0x4400], R34 ;  /* 0x0044002203007388 */ /* 0x000fe80000000800 */
[----:B------:R-:W-:Y:S04]  /*1a4a0*/  STS [R5+0x4000], R31 ;  /* 0x0040001f05007388 */ /* 0x000fe80000000800 */
[----:B------:R-:W-:Y:S01]  /*1a4b0*/  STS [R5+0x4400], R30 ;  /* 0x0044001e05007388 */ /* 0x000fe20000000800 */
[----:B---3--:R-:W-:Y:S01]  /*1a4c0*/  @P1 MOV R0, 0x1 ;  /* 0x0000000100001802 */ /* 0x008fe20000000f00 */
[----:B----4-:R-:W-:-:S02]  /*1a4d0*/  @!P1 IMAD R0, R6, R11, RZ ;  /* 0x0000000b06009224 */ /* 0x010fc400078e02ff */
[----:B------:R-:W-:Y:S01]  /*1a4e0*/  STS [R3+0x6000], R33 ;  /* 0x0060002103007388 */ /* 0x000fe20000000800 */
[----:B------:R-:W1:Y:S03]  /*1a4f0*/  @P5 LDC R11, c[0x0][0x2e8] ;  /* 0x0000ba00ff0b5b82 */ /* 0x000e660000000800 */
        /* <DEDUP_REMOVED lines=9> */
[----:B---3--:R-:W3:Y:S01]  /*1a590*/  @P3 MUFU.LG2 R5, R137 ;  /* 0x0000008900053308 */ /* 0x008ee20000000c00 */
[----:B------:R-:W5:Y:S02]  /*1a5a0*/  S2R R14, SR_CTAID.Y ;  /* 0x00000000000e7919 */ /* 0x000f640000002600 */
[----:B------:R-:W-:Y:S04]  /*1a5b0*/  STS [R4+0x6000], R64 ;  /* 0x0060004004007388 */ /* 0x000fe80000000800 */
[----:B------:R1:W-:Y:S01]  /*1a5c0*/  STS [R4+0x6400], R63 ;  /* 0x0064003f04007388 */ /* 0x0003e20000000800 */
[----:B------:R-:W-:Y:S06]  /*1a5d0*/  BAR.SYNC.DEFER_BLOCKING 0x0 ;  /* 0x0000000000007b1d */ /* 0x000fec0000010000 */
[----:B------:R-:W1:Y:S01]  /*1a5e0*/  S2R R28, SR_CTAID.Z ;  /* 0x00000000001c7919 */ /* 0x000e620000002700 */
[----:B----4-:R-:W-:-:S04]  /*1a5f0*/  LEA.HI.SX32 R2, R132, 0x10, 0x1d ;  /* 0x0000001084027811 */ /* 0x010fc800078feaff */
[----:B------:R-:W-:Y:S01]  /*1a600*/  ISETP.GE.AND P4, PT, R2, UR6, PT ;  /* 0x0000000602007c0c */ /* 0x000fe2000bf86270 */
[----:B---3--:R-:W-:Y:S01]  /*1a610*/  @P3 FMUL.FTZ R2, R5, 0.69314718246459960938 ;  /* 0x3f31721805023820 */ /* 0x008fe20000410000 */
[----:B------:R-:W-:-:S03]  /*1a620*/  LEA.HI.SX32 R5, R132, 0x20, 0x1d ;  /* 0x0000002084057811 */ /* 0x000fc600078feaff */
[----:B------:R-:W-:Y:S01]  /*1a630*/  @P3 FFMA.FTZ R19, R135, R10, R2 ;  /* 0x0000000a87133223 */ /* 0x000fe20000010002 */
[----:B--2---:R-:W-:Y:S01]  /*1a640*/  IMAD R2, R7, UR7, RZ ;  /* 0x0000000707027c24 */ /* 0x004fe2000f8e02ff */
[----:B------:R-:W-:Y:S01]  /*1a650*/  ISETP.GE.AND P3, PT, R5, UR6, PT ;  /* 0x0000000605007c0c */ /* 0x000fe2000bf66270 */
[----:B-----5:R-:W-:Y:S01]  /*1a660*/  IMAD R3, R14, R0, RZ ;  /* 0x000000000e037224 */ /* 0x020fe200078e02ff */
[----:B-1----:R-:W1:Y:S01]  /*1a670*/  @P5 MUFU.LG2 R4, R138 ;  /* 0x0000008a00045308 */ /* 0x002e620000000c00 */
[----:B------:R-:W-:Y:S01]  /*1a680*/  @P1 IMAD R0, R9, R8, RZ ;  /* 0x0000000809001224 */ /* 0x000fe200078e02ff */
[----:B------:R2:W3:Y:S01]  /*1a690*/  LDS.128 R24, [R244+0x3800] ;  /* 0x00380000f4187984 */ /* 0x0004e20000000c00 */
[----:B------:R-:W-:Y:S02]  /*1a6a0*/  @!P1 MOV R0, R6 ;  /* 0x0000000600009202 */ /* 0x000fe40000000f00 */
[----:B------:R-:W-:Y:S02]  /*1a6b0*/  SEL R3, R3, RZ, !P6 ;  /* 0x000000ff03037207 */ /* 0x000fe40007000000 */
[----:B------:R-:W-:Y:S01]  /*1a6c0*/  LOP3.LUT P6, RZ, R140, 0x3, RZ, 0xc0, !PT ;  /* 0x000000038cff7812 */ /* 0x000fe200078cc0ff */
[----:B------:R-:W4:Y:S01]  /*1a6d0*/  @P2 MUFU.LG2 R8, R139 ;  /* 0x0000008b00082308 */ /* 0x000f220000000c00 */
[----:B------:R-:W-:Y:S01]  /*1a6e0*/  SHF.L.U32 R2, R2, 0x7, RZ ;  /* 0x0000000702027819 */ /* 0x000fe200000006ff */
[----:B-1----:R-:W-:Y:S01]  /*1a6f0*/  @P5 FMUL.FTZ R4, R4, 0.69314718246459960938 ;  /* 0x3f31721804045820 */ /* 0x002fe20000410000 */
[----:B------:R-:W-:Y:S01]  /*1a700*/  IMAD R3, R28, R0, R3 ;  /* 0x000000001c037224 */ /* 0x000fe200078e0203 */
[----:B------:R-:W-:-:S02]  /*1a710*/  IADD3 R0, R20, 0x30, RZ ;  /* 0x0000003014007810 */ /* 0x000fc40007ffe0ff */
[----:B------:R-:W-:Y:S02]  /*1a720*/  @P5 FFMA.FTZ R16, R134, R11, R4 ;  /* 0x0000000b86105223 */ /* 0x000fe40000010004 */
[----:B------:R-:W-:Y:S01]  /*1a730*/  ISETP.GE.AND P1, PT, R0, UR14, PT ;  /* 0x0000000e00007c0c */ /* 0x000fe2000bf26270 */
[----:B----4-:R-:W-:Y:S01]  /*1a740*/  @P2 FMUL.FTZ R5, R8, 0.69314718246459960938 ;  /* 0x3f31721808052820 */ /* 0x010fe20000410000 */
[----:B------:R-:W-:-:S03]  /*1a750*/  SHF.R.S32.HI R0, RZ, 0x1f, R2 ;  /* 0x0000001fff007819 */ /* 0x000fc60000011402 */
[----:B------:R-:W-:Y:S01]  /*1a760*/  @P2 FFMA.FTZ R17, R133, R12, R5 ;  /* 0x0000000c85112223 */ /* 0x000fe20000010005 */
[--C-:B------:R-:W-:Y:S02]  /*1a770*/  IADD3 R5, P5, P2, R2, R68, R3.reuse ;  /* 0x0000004402057210 */ /* 0x100fe40007abe003 */
        /* <DEDUP_REMOVED lines=20> */
[----:B------:R-:W-:-:S04]  /*1a8c0*/  ISETP.GE.AND P0, PT, R2, UR14, PT ;  /* 0x0000000e02007c0c */ /* 0x000fc8000bf06270 */
[----:B------:R-:W-:-:S09]  /*1a8d0*/  ISETP.GE.AND P1, PT, R11, UR14, PT ;  /* 0x0000000e0b007c0c */ /* 0x000fd2000bf26270 */
[----:B------:R-:W-:-:S04]  /*1a8e0*/  @!P0 IMAD R0, R2, R7, RZ ;  /* 0x0000000702008224 */ /* 0x000fc800078e02ff */
[----:B------:R-:W-:Y:S01]  /*1a8f0*/  @!P1 IMAD R3, R11, R7, RZ ;  /* 0x000000070b039224 */ /* 0x000fe200078e02ff */
[----:B------:R-:W-:-:S04]  /*1a900*/  @!P0 IADD3 R6, P2, R0, R5, RZ ;  /* 0x0000000500068210 */ /* 0x000fc80007f5e0ff */
[----:B------:R-:W-:Y:S01]  /*1a910*/  @!P0 LEA.HI.X.SX32 R9, R0, R4, 0x1, P2 ;  /* 0x0000000400098211 */ /* 0x000fe200010f0eff */
[----:B------:R-:W-:Y:S01]  /*1a920*/  VIADD R0, R2, 0x40 ;  /* 0x0000004002007836 */ /* 0x000fe20000000000 */
[----:B------:R-:W-:-:S04]  /*1a930*/  @!P1 IADD3 R10, P2, R3, R5, RZ ;  /* 0x00000005030a9210 */ /* 0x000fc80007f5e0ff */
[----:B------:R-:W-:Y:S02]  /*1a940*/  ISETP.GE.AND P6, PT, R0, UR14, PT ;  /* 0x0000000e00007c0c */ /* 0x000fe4000bfc6270 */
[----:B------:R-:W-:-:S11]  /*1a950*/  @!P1 LEA.HI.X.SX32 R14, R3, R4, 0x1, P2 ;  /* 0x00000004030e9211 */ /* 0x000fd600010f0eff */
        /* <DEDUP_REMOVED lines=27> */
.L_x_334:
[----:B------:R-:W-:Y:S05]  /*1ab10*/  BSYNC B0 ;  /* 0x0000000000007941 */ /* 0x000fea0003800000 */
.L_x_333:
[----:B------:R1:W5:Y:S01]  /*1ab20*/  LDL R29, [R1+0x2c] ;  /* 0x00002c00011d7983 */ /* 0x0003620000100800 */
[C---:B--2---:R-:W-:Y:S01]  /*1ab30*/  VIADD R3, R20.reuse, 0x40 ;  /* 0x0000004014037836 */ /* 0x044fe20000000000 */
[----:B------:R-:W-:Y:S01]  /*1ab40*/  SHF.R.S32.HI R4, RZ, 0x1f, R23 ;  /* 0x0000001fff047819 */ /* 0x000fe20000011417 */
[----:B------:R-:W-:Y:S01]  /*1ab50*/  VIADD R0, R20, 0x50 ;  /* 0x0000005014007836 */ /* 0x000fe20000000000 */
[----:B------:R1:W2:Y:S01]  /*1ab60*/  LDS.128 R16, [R244] ;  /* 0x00000000f4107984 */ /* 0x0002a20000000c00 */
[----:B------:R-:W-:Y:S01]  /*1ab70*/  IADD3 R2, P2, R23, UR10, RZ ;  /* 0x0000000a17027c10 */ /* 0x000fe2000ff5e0ff */
[----:B------:R-:W-:Y:S01]  /*1ab80*/  ULDC.64 UR4, c[0x0][0x2a0] ;  /* 0x0000a80000047ab9 */ /* 0x000fe20000000a00 */
[----:B------:R-:W-:Y:S01]  /*1ab90*/  SHF.R.S32.HI R5, RZ, 0x1f, R28 ;  /* 0x0000001fff057819 */ /* 0x000fe2000001141c */
[----:B------:R1:W4:Y:S01]  /*1aba0*/  LDS.128 R12, [R244+0x4000] ;  /* 0x00400000f40c7984 */ /* 0x0003220000000c00 */
[----:B------:R-:W-:Y:S01]  /*1abb0*/  ISETP.GE.AND P5, PT, R3, UR14, PT ;  /* 0x0000000e03007c0c */ /* 0x000fe2000bfa6270 */
[----:B------:R-:W-:Y:S01]  /*1abc0*/  BSSY B0, `(.L_x_335) ;  /* 0x000001a000007945 */ /* 0x000fe20003800000 */
[----:B------:R-:W-:Y:S01]  /*1abd0*/  IADD3.X R3, R4, UR8, RZ, P2, !PT ;  /* 0x0000000804037c10 */ /* 0x000fe200097fe4ff */
[----:B------:R-:W-:Y:S01]  /*1abe0*/  VIADD R22, R20, 0x60 ;  /* 0x0000006014167836 */ /* 0x000fe20000000000 */
[----:B------:R-:W-:Y:S01]  /*1abf0*/  ISETP.GE.AND P2, PT, R0, UR14, PT ;  /* 0x0000000e00007c0c */ /* 0x000fe2000bf46270 */
[----:B------:R-:W-:Y:S01]  /*1ac00*/  IMAD R0, R5, UR4, RZ ;  /* 0x0000000405007c24 */ /* 0x000fe2000f8e02ff */
[----:B------:R-:W-:Y:S01]  /*1ac10*/  SHF.R.S32.HI R21, RZ, 0x1f, R20 ;  /* 0x0000001fff157819 */ /* 0x000fe20000011414 */
[----:B------:R-:W-:Y:S01]  /*1ac20*/  IMAD.WIDE.U32 R10, R28, UR4, R2 ;  /* 0x000000041c0a7c25 */ /* 0x000fe2000f8e0002 */
[----:B------:R-:W-:-:S03]  /*1ac30*/  MOV R6, UR16 ;  /* 0x0000001000067c02 */ /* 0x000fc60008000f00 */
[----:B------:R-:W-:Y:S02]  /*1ac40*/  IMAD R0, R28, UR5, R0 ;  /* 0x000000051c007c24 */ /* 0x000fe4000f8e0200 */
[----:B------:R-:W-:-:S03]  /*1ac50*/  IMAD.WIDE R6, R6, 0x80, R20 ;  /* 0x0000008006067825 */ /* 0x000fc600078e0214 */
[----:B------:R-:W-:Y:S01]  /*1ac60*/  IADD3 R9, R11, R0, RZ ;  /* 0x000000000b097210 */ /* 0x000fe20007ffe0ff */
[----:B------:R-:W-:Y:S06]  /*1ac70*/  @P0 BRA `(.L_x_336) ;  /* 0x0000000000380947 */ /* 0x000fec0003800000 */
[----:B------:R-:W-:Y:S01]  /*1ac80*/  ULDC.64 UR4, c[0x0][0x298] ;  /* 0x0000a60000047ab9 */ /* 0x000fe20000000a00 */
[----:B------:R-:W-:Y:S02]  /*1ac90*/  IMAD.MOV.U32 R8, RZ, RZ, R10 ;  /* 0x000000ffff087224 */ /* 0x000fe400078e000a */
[----:B------:R-:W-:Y:S02]  /*1aca0*/  IMAD R0, R7, UR4, RZ ;  /* 0x0000000407007c24 */ /* 0x000fe4000f8e02ff */
[----:B------:R-:W-:-:S04]  /*1acb0*/  IMAD.WIDE.U32 R4, R6, UR4, R8 ;  /* 0x0000000406047c25 */ /* 0x000fc8000f8e0008 */
[----:B------:R-:W-:Y:S01]  /*1acc0*/  IMAD R0, R6, UR5, R0 ;  /* 0x0000000506007c24 */ /* 0x000fe2000f8e0200 */
[----:B------:R-:W-:Y:S02]  /*1acd0*/  ULDC.64 UR4, c[0x0][0x280] ;  /* 0x0000a00000047ab9 */ /* 0x000fe40000000a00 */
[C---:B------:R-:W-:Y:S01]  /*1ace0*/  LEA R2, P0, R4.reuse, UR4, 0x1 ;  /* 0x0000000404027c11 */ /* 0x040fe2000f8008ff */
[----:B------:R-:W-:Y:S01]  /*1acf0*/  ULDC UR4, c[0x0][0x2d0] ;  /* 0x0000b40000047ab9 */ /* 0x000fe20000000800 */
[----:B------:R-:W-:Y:S02]  /*1ad00*/  IADD3 R0, R5, R0, RZ ;  /* 0x0000000005007210 */ /* 0x000fe40007ffe0ff */
[----:B------:R-:W-:Y:S02]  /*1ad10*/  ISETP.GE.AND P6, PT, R23, UR4, PT ;  /* 0x0000000417007c0c */ /* 0x000fe4000bfc6270 */
[----:B------:R-:W-:Y:S02]  /*1ad20*/  LEA.HI.X R3, R4, UR5, R0, 0x1, P0 ;  /* 0x0000000504037c11 */ /* 0x000fe400080f0c00 */
[----:B-----5:R-:W-:-:S09]  /*1ad30*/  ISETP.GE.AND P0, PT, R29, UR4, PT ;  /* 0x000000041d007c0c */ /* 0x020fd2000bf06270 */
[----:B--2---:R2:W-:Y:S04]  /*1ad40*/  @!P6 STG.E.128 desc[UR20][R2.64], R16 ;  /* 0x000000100200e986 */ /* 0x0045e8000c101d14 */
[----:B----4-:R2:W-:Y:S02]  /*1ad50*/  @!P0 STG.E.128 desc[UR20][R2.64+0x80], R12 ;  /* 0x0000800c02008986 */ /* 0x0105e4000c101d14 */
.L_x_336:
[----:B------:R-:W-:Y:S05]  /*1ad60*/  BSYNC B0 ;  /* 0x0000000000007941 */ /* 0x000fea0003800000 */
.L_x_335:
[----:B--2---:R2:W1:Y:S01]  /*1ad70*/  LDS.128 R16, [R244+0x800] ;  /* 0x00080000f4107984 */ /* 0x0044620000000c00 */
[----:B------:R-:W-:Y:S01]  /*1ad80*/  BSSY B0, `(.L_x_337) ;  /* 0x0000016000007945 */ /* 0x000fe20003800000 */
[----:B------:R-:W-:Y:S02]  /*1ad90*/  ISETP.GE.AND P0, PT, R22, UR14, PT ;  /* 0x0000000e16007c0c */ /* 0x000fe4000bf06270 */
[----:B----4-:R2:W4:Y:S01]  /*1ada0*/  LDS.128 R12, [R244+0x4800] ;  /* 0x00480000f40c7984 */ /* 0x0105220000000c00 */
[----:B------:R-:W-:Y:S01]  /*1adb0*/  IADD3 R20, R20, 0x70, RZ ;  /* 0x0000007014147810 */ /* 0x000fe20007ffe0ff */
        /* <DEDUP_REMOVED lines=10> */
[C---:B------:R-:W-:Y:S01]  /*1ae60*/  LEA R2, P4, R4.reuse, UR4, 0x1 ;  /* 0x0000000404027c11 */ /* 0x040fe2000f8808ff */
[----:B------:R-:W-:Y:S01]  /*1ae70*/  IMAD.IADD R0, R5, 0x1, R0 ;  /* 0x0000000105007824 */ /* 0x000fe200078e0200 */
[----:B------:R-:W-:Y:S02]  /*1ae80*/  ULDC UR4, c[0x0][0x2d0] ;  /* 0x0000b40000047ab9 */ /* 0x000fe40000000800 */
[----:B------:R-:W-:Y:S02]  /*1ae90*/  ISETP.GE.AND P6, PT, R23, UR4, PT ;  /* 0x0000000417007c0c */ /* 0x000fe4000bfc6270 */
[----:B------:R-:W-:Y:S02]  /*1aea0*/  LEA.HI.X R3, R4, UR5, R0, 0x1, P4 ;  /* 0x0000000504037c11 */ /* 0x000fe4000a0f0c00 */
[----:B-----5:R-:W-:-:S09]  /*1aeb0*/  ISETP.GE.AND P4, PT, R29, UR4, PT ;  /* 0x000000041d007c0c */ /* 0x020fd2000bf86270 */
[----:B-1----:R1:W-:Y:S04]  /*1aec0*/  @!P6 STG.E.128 desc[UR20][R2.64], R16 ;  /* 0x000000100200e986 */ /* 0x0023e8000c101d14 */
[----:B----4-:R1:W-:Y:S02]  /*1aed0*/  @!P4 STG.E.128 desc[UR20][R2.64+0x80], R12 ;  /* 0x0000800c0200c986 */ /* 0x0103e4000c101d14 */
.L_x_338:
[----:B------:R-:W-:Y:S05]  /*1aee0*/  BSYNC B0 ;  /* 0x0000000000007941 */ /* 0x000fea0003800000 */
.L_x_337:
[----:B-1----:R1:W1:Y:S01]  /*1aef0*/  LDS.128 R16, [R244+0x1000] ;  /* 0x00100000f4107984 */ /* 0x0022620000000c00 */
[----:B------:R-:W-:Y:S01]  /*1af00*/  BSSY B0, `(.L_x_339) ;  /* 0x0000015000007945 */ /* 0x000fe20003800000 */
[----:B------:R-:W-:Y:S02]  /*1af10*/  ISETP.GE.AND P4, PT, R20, UR14, PT ;  /* 0x0000000e14007c0c */ /* 0x000fe4000bf86270 */
[----:B----4-:R4:W1:Y:S01]  /*1af20*/  LDS.128 R12, [R244+0x5000] ;  /* 0x00500000f40c7984 */ /* 0x0108620000000c00 */
[----:B------:R-:W-:Y:S10]  /*1af30*/  @P3 BRA `(.L_x_340) ;  /* 0x0000000000443947 */ /* 0x000ff40003800000 */
        /* <DEDUP_REMOVED lines=16> */
[----:B------:R1:W-:Y:S02]  /*1b040*/  @!P3 STG.E.128 desc[UR20][R2.64+0x80], R12 ;  /* 0x0000800c0200b986 */ /* 0x0003e4000c101d14 */
.L_x_340:
[----:B------:R-:W-:Y:S05]  /*1b050*/  BSYNC B0 ;  /* 0x0000000000007941 */ /* 0x000fea0003800000 */
.L_x_339:
[----:B-1----:R1:W1:Y:S01]  /*1b060*/  LDS.128 R16, [R244+0x1800] ;  /* 0x00180000f4107984 */ /* 0x0022620000000c00 */
[----:B------:R-:W-:Y:S03]  /*1b070*/  BSSY B0, `(.L_x_341) ;  /* 0x0000014000007945 */ /* 0x000fe60003800000 */
[----:B------:R1:W1:Y:S01]  /*1b080*/  LDS.128 R12, [R244+0x5800] ;  /* 0x00580000f40c7984 */ /* 0x0002620000000c00 */
[----:B------:R-:W-:Y:S05]  /*1b090*/  @P1 BRA `(.L_x_342) ;  /* 0x0000000000441947 */ /* 0x000fea0003800000 */
[----:B------:R-:W-:Y:S01]  /*1b0a0*/  IADD3 R0, P1, R6, 0x30, RZ ;  /* 0x0000003006007810 */ /* 0x000fe20007f3e0ff */
[----:B------:R-:W-:Y:S01]  /*1b0b0*/  ULDC.64 UR4, c[0x0][0x298] ;  /* 0x0000a60000047ab9 */ /* 0x000fe20000000a00 */
[----:B------:R-:W-:Y:S01]  /*1b0c0*/  MOV R3, R9 ;  /* 0x0000000900037202 */ /* 0x000fe20000000f00 */
[----:B------:R-:W-:Y:S02]  /*1b0d0*/  ULDC UR6, c[0x0][0x2d0] ;  /* 0x0000b40000067ab9 */ /* 0x000fe40000000800 */
[----:B------:R-:W-:Y:S01]  /*1b0e0*/  IMAD.X R2, RZ, RZ, R7, P1 ;  /* 0x000000ffff027224 */ /* 0x000fe200008e0607 */
[----:B------:R-:W-:Y:S02]  /*1b0f0*/  ISETP.GE.AND P3, PT, R23, UR6, PT ;  /* 0x0000000617007c0c */ /* 0x000fe4000bf66270 */
[----:B-----5:R-:W-:Y:S01]  /*1b100*/  ISETP.GE.AND P1, PT, R29, UR6, PT ;  /* 0x000000061d007c0c */ /* 0x020fe2000bf26270 */
[----:B------:R-:W-:Y:S02]  /*1b110*/  IMAD R20, R2, UR4, RZ ;  /* 0x0000000402147c24 */ /* 0x000fe4000f8e02ff */
[----:B------:R-:W-:-:S04]  /*1b120*/  IMAD.MOV.U32 R2, RZ, RZ, R10 ;  /* 0x000000ffff027224 */ /* 0x000fc800078e000a */
[----:B------:R-:W-:-:S04]  /*1b130*/  IMAD.WIDE.U32 R4, R0, UR4, R2 ;  /* 0x0000000400047c25 */ /* 0x000fc8000f8e0002 */
[----:B------:R-:W-:Y:S01]  /*1b140*/  IMAD R0, R0, UR5, R20 ;  /* 0x0000000500007c24 */ /* 0x000fe2000f8e0214 */
[----:B------:R-:W-:Y:S02]  /*1b150*/  ULDC.64 UR4, c[0x0][0x280] ;  /* 0x0000a00000047ab9 */ /* 0x000fe40000000a00 */
[----:B------:R-:W-:Y:S01]  /*1b160*/  LEA R2, P6, R4, UR4, 0x1 ;  /* 0x0000000404027c11 */ /* 0x000fe2000f8c08ff */
[----:B------:R-:W-:-:S05]  /*1b170*/  IMAD.IADD R0, R5, 0x1, R0 ;  /* 0x0000000105007824 */ /* 0x000fca00078e0200 */
[----:B------:R-:W-:-:S05]  /*1b180*/  LEA.HI.X R3, R4, UR5, R0, 0x1, P6 ;  /* 0x0000000504037c11 */ /* 0x000fca000b0f0c00 */
[----:B-1----:R1:W-:Y:S04]  /*1b190*/  @!P3 STG.E.128 desc[UR20][R2.64], R16 ;  /* 0x000000100200b986 */ /* 0x0023e8000c101d14 */
[----:B------:R1:W-:Y:S02]  /*1b1a0*/  @!P1 STG.E.128 desc[UR20][R2.64+0x80], R12 ;  /* 0x0000800c02009986 */ /* 0x0003e4000c101d14 */
.L_x_342:
[----:B------:R-:W-:Y:S05]  /*1b1b0*/  BSYNC B0 ;  /* 0x0000000000007941 */ /* 0x000fea0003800000 */
.L_x_341:
        /* <DEDUP_REMOVED lines=21> */
.L_x_344:
[----:B------:R-:W-:Y:S05]  /*1b310*/  BSYNC B0 ;  /* 0x0000000000007941 */ /* 0x000fea0003800000 */
.L_x_343:
        /* <DEDUP_REMOVED lines=21> */
.L_x_346:
[----:B------:R-:W-:Y:S05]  /*1b470*/  BSYNC B0 ;  /* 0x0000000000007941 */ /* 0x000fea0003800000 */
.L_x_345:
        /* <DEDUP_REMOVED lines=21> */
.L_x_348:
[----:B------:R-:W-:Y:S05]  /*1b5d0*/  BSYNC B0 ;  /* 0x0000000000007941 */ /* 0x000fea0003800000 */
.L_x_347:
[----:B-12-4-:R-:W1:Y:S01]  /*1b5e0*/  LDS.128 R244, [R244+0x7800] ;  /* 0x00780000f4f47984 */ /* 0x016e620000000c00 */
        /* <DEDUP_REMOVED lines=16> */
[----:B---3--:R2:W-:Y:S01]  /*1b6f0*/  @!P1 STG.E.128 desc[UR20][R2.64], R24 ;  /* 0x0000001802009986 */ /* 0x0085e2000c101d14 */
[----:B------:R-:W-:Y:S05]  /*1b700*/  @P0 EXIT ;  /* 0x000000000000094d */ /* 0x000fea0003800000 */
[----:B-1----:R-:W-:Y:S01]  /*1b710*/  STG.E.128 desc[UR20][R2.64+0x80], R244 ;  /* 0x000080f402007986 */ /* 0x002fe2000c101d14 */
[----:B------:R-:W-:Y:S05]  /*1b720*/  EXIT ;  /* 0x000000000000794d */ /* 0x000fea0003800000 */
.L_x_281:
        /* <DEDUP_REMOVED lines=27> */
[----:B------:R-:W-:Y:S01]  /*1b8e0*/  VIADD R18, R8, 0x20 ;  /* 0x0000002008127836 */ /* 0x000fe20000000000 */
[----:B------:R-:W-:Y:S01]  /*1b8f0*/  @!UP0 UMOV UR12, UR18 ;  /* 0x00000012000c8c82 */ /* 0x000fe20008000000 */
[----:B------:R-:W-:Y:S01]  /*1b900*/  UISETP.NE.AND UP0, UPT, UR10, URZ, !UP2 ;  /* 0x0000003f0a00728c */ /* 0x000fe2000d705270 */
[----:B------:R-:W-:Y:S01]  /*1b910*/  IADD3 R2, P0, R14, UR12, RZ ;  /* 0x0000000c0e027c10 */ /* 0x000fe2000ff1e0ff */
        /* <DEDUP_REMOVED lines=56> */
.L_x_350:
[----:B------:R-:W-:Y:S05]  /*1bca0*/  BSYNC B0 ;  /* 0x0000000000007941 */ /* 0x000fea0003800000 */
.L_x_349:
[----:B------:R-:W-:Y:S01]  /*1bcb0*/  BSSY B0, `(.L_x_351) ;  /* 0x0000015000007945 */ /* 0x000fe20003800000 */
[----:B------:R-:W-:Y:S02]  /*1bcc0*/  ISETP.GE.AND P4, PT, R22, UR17, PT ;  /* 0x0000001116007c0c */ /* 0x000fe4000bf86270 */
[----:B------:R-:W-:Y:S01]  /*1bcd0*/  IADD3 R21, R8, 0x50, RZ ;  /* 0x0000005008157810 */ /* 0x000fe20007ffe0ff */
[----:B------:R-:W-:Y:S05]  /*1bce0*/  @P0 BRA `(.L_x_352) ;  /* 0x0000000000440947 */ /* 0x000fea0003800000 */
[----:B------:R-:W-:Y:S01]  /*1bcf0*/  IADD3 R0, P0, R6, 0x10, RZ ;  /* 0x0000001006007810 */ /* 0x000fe20007f1e0ff */
[----:B------:R-:W-:Y:S01]  /*1bd00*/  ULDC.64 UR4, c[0x0][0x298] ;  /* 0x0000a60000047ab9 */ /* 0x000fe20000000a00 */
[----:B------:R-:W-:Y:S01]  /*1bd10*/  MOV R5, R11 ;  /* 0x0000000b00057202 */ /* 0x000fe20000000f00 */
[----:B------:R-:W-:Y:S01]  /*1bd20*/  IMAD.MOV.U32 R4, RZ, RZ, R12 ;  /* 0x000000ffff047224 */ /* 0x000fe200078e000c */
[----:B------:R-:W-:Y:S01]  /*1bd30*/  ULDC UR7, c[0x0][0x2d0] ;  /* 0x0000b40000077ab9 */ /* 0x000fe20000000800 */
[----:B-1----:R-:W-:Y:S01]  /*1bd40*/  IMAD.X R2, RZ, RZ, R7, P0 ;  /* 0x000000ffff027224 */ /* 0x002fe200000e0607 */
        /* <DEDUP_REMOVED lines=11> */
.L_x_352:
[----:B------:R-:W-:Y:S05]  /*1be00*/  BSYNC B0 ;  /* 0x0000000000007941 */ /* 0x000fea0003800000 */
.L_x_351:
        /* <DEDUP_REMOVED lines=9> */
[----:B-12---:R-:W-:Y:S01]  /*1bea0*/  IMAD.X R2, RZ, RZ, R7, P3 ;  /* 0x000000ffff027224 */ /* 0x006fe200018e0607 */
        /* <DEDUP_REMOVED lines=11> */
.L_x_354:
[----:B------:R-:W-:Y:S05]  /*1bf60*/  BSYNC B0 ;  /* 0x0000000000007941 */ /* 0x000fea0003800000 */
.L_x_353:
        /* <DEDUP_REMOVED lines=9> */
[----:B-123--:R-:W-:Y:S01]  /*1c000*/  IMAD.X R2, RZ, RZ, R7, P2 ;  /* 0x000000ffff027224 */ /* 0x00efe200010e0607 */
        /* <DEDUP_REMOVED lines=11> */
.L_x_356:
[----:B------:R-:W-:Y:S05]  /*1c0c0*/  BSYNC B0 ;  /* 0x0000000000007941 */ /* 0x000fea0003800000 */
.L_x_355:
[----:B------:R-:W-:Y:S01]  /*1c0d0*/  BSSY B0, `(.L_x_357) ;  /* 0x0000014000007945 */ /* 0x000fe20003800000 */
[----:B------:R-:W-:-:S03]  /*1c0e0*/  ISETP.GE.AND P2, PT, R16, UR17, PT ;  /* 0x0000001110007c0c */ /* 0x000fc6000bf46270 */
[----:B------:R-:W-:Y:S10]  /*1c0f0*/  @P4 BRA `(.L_x_358) ;  /* 0x0000000000444947 */ /* 0x000ff40003800000 */
[----:B------:R-:W-:Y:S01]  /*1c100*/  IADD3 R0, P4, R6, 0x40, RZ ;  /* 0x0000004006007810 */ /* 0x000fe20007f9e0ff */
[----:B------:R-:W-:Y:S01]  /*1c110*/  ULDC.64 UR4, c[0x0][0x298] ;  /* 0x0000a60000047ab9 */ /* 0x000fe20000000a00 */
[----:B------:R-:W-:Y:S01]  /*1c120*/  MOV R5, R11 ;  /* 0x0000000b00057202 */ /* 0x000fe20000000f00 */
[----:B------:R-:W-:Y:S01]  /*1c130*/  IMAD.MOV.U32 R4, RZ, RZ, R12 ;  /* 0x000000ffff047224 */ /* 0x000fe200078e000c */
[----:B------:R-:W-:Y:S01]  /*1c140*/  ULDC UR7, c[0x0][0x2d0] ;  /* 0x0000b40000077ab9 */ /* 0x000fe20000000800 */
[----:B-1234-:R-:W-:Y:S01]  /*1c150*/  IMAD.X R2, RZ, RZ, R7, P4 ;  /* 0x000000ffff027224 */ /* 0x01efe200020e0607 */
        /* <DEDUP_REMOVED lines=11> */
.L_x_358:
[----:B------:R-:W-:Y:S05]  /*1c210*/  BSYNC B0 ;  /* 0x0000000000007941 */ /* 0x000fea0003800000 */
.L_x_357:
[----:B------:R-:W-:Y:S01]  /*1c220*/  BSSY B0, `(.L_x_359) ;  /* 0x0000014000007945 */ /* 0x000fe20003800000 */
[----:B------:R-:W-:-:S03]  /*1c230*/  ISETP.GE.OR P5, PT, R8, UR17, P1 ;  /* 0x0000001108007c0c */ /* 0x000fc60008fa6670 */
        /* <DEDUP_REMOVED lines=18> */
.L_x_360:
[----:B------:R-:W-:Y:S05]  /*1c360*/  BSYNC B0 ;  /* 0x0000000000007941 */ /* 0x000fea0003800000 */
.L_x_359:
        /* <DEDUP_REMOVED lines=20> */
.L_x_362:
[----:B------:R-:W-:Y:S05]  /*1c4b0*/  BSYNC B0 ;  /* 0x0000000000007941 */ /* 0x000fea0003800000 */
.L_x_361:
[----:B------:R-:W-:Y:S01]  /*1c4c0*/  BSSY B0, `(.L_x_363) ;  /* 0x0000014000007945 */ /* 0x000fe20003800000 */
[----:B------:R-:W-:-:S03]  /*1c4d0*/  ISETP.GE.OR P6, PT, R18, UR17, P1 ;  /* 0x0000001112007c0c */ /* 0x000fc60008fc6670 */
[----:B------:R-:W-:Y:S10]  /*1c4e0*/  @P2 BRA `(.L_x_364) ;  /* 0x0000000000442947 */ /* 0x000ff40003800000 */
[----:B------:R-:W-:Y:S01]  /*1c4f0*/  IADD3 R0, P2, R6, 0x70, RZ ;  /* 0x0000007006007810 */ /* 0x000fe20007f5e0ff */
[----:B------:R-:W-:Y:S01]  /*1c500*/  ULDC.64 UR4, c[0x0][0x298] ;  /* 0x0000a60000047ab9 */ /* 0x000fe20000000a00 */
[----:B-1234-:R-:W-:Y:S01]  /*1c510*/  MOV R3, R11 ;  /* 0x0000000b00037202 */ /* 0x01efe20000000f00 */
        /* <DEDUP_REMOVED lines=14> */
.L_x_364:
[----:B------:R-:W-:Y:S05]  /*1c600*/  BSYNC B0 ;  /* 0x0000000000007941 */ /* 0x000fea0003800000 */
.L_x_363:
[----:B------:R-:W-:Y:S04]  /*1c610*/  BSSY B0, `(.L_x_365) ;  /* 0x000000a000007945 */ /* 0x000fe80003800000 */
[----:B------:R-:W-:Y:S05]  /*1c620*/  @P5 BRA `(.L_x_366) ;  /* 0x0000000000205947 */ /* 0x000fea0003800000 */
[----:B------:R-:W-:Y:S01]  /*1c630*/  IMAD R0, R8, UR9, RZ ;  /* 0x0000000908007c24 */ /* 0x000fe2000f8e02ff */
[----:B------:R-:W-:-:S04]  /*1c640*/  ULDC.64 UR4, c[0x0][0x2b0] ;  /* 0x0000ac0000047ab9 */ /* 0x000fc80000000a00 */
[----:B-1234-:R-:W-:-:S04]  /*1c650*/  IADD3 R3, P2, R0, UR6, RZ ;  /* 0x0000000600037c10 */ /* 0x01efc8000ff5e0ff */
[----:B------:R-:W-:Y:S02]  /*1c660*/  LEA.HI.X.SX32 R0, R0, UR26, 0x1, P2 ;  /* 0x0000001a00007c11 */ /* 0x000fe400090f0eff */
[----:B------:R-:W-:-:S04]  /*1c670*/  LEA R2, P2, R3, UR4, 0x2 ;  /* 0x0000000403027c11 */ /* 0x000fc8000f8410ff */
[----:B------:R-:W-:Y:S01]  /*1c680*/  LEA.HI.X R3, R3, UR5, R0, 0x2, P2 ;  /* 0x0000000503037c11 */ /* 0x000fe200090f1400 */
[----:B------:R-:W-:-:S05]  /*1c690*/  IMAD.MOV.U32 R0, RZ, RZ, 0x7f800000 ;  /* 0x7f800000ff007424 */ /* 0x000fca00078e00ff */
[----:B------:R1:W-:Y:S03]  /*1c6a0*/  STG.E desc[UR20][R2.64], R0 ;  /* 0x0000000002007986 */ /* 0x0003e6000c101914 */
.L_x_366:
[----:B------:R-:W-:Y:S05]  /*1c6b0*/  BSYNC B0 ;  /* 0x0000000000007941 */ /* 0x000fea0003800000 */
.L_x_365:
        /* <DEDUP_REMOVED lines=9> */
[----:B--234-:R-:W-:-:S04]  /*1c750*/  IADD3 R3, P0, R0, UR6, RZ ;  /* 0x0000000600037c10 */ /* 0x01cfc8000ff1e0ff */
[----:B------:R-:W-:Y:S02]  /*1c760*/  LEA.HI.X.SX32 R0, R0, UR26, 0x1, P0 ;  /* 0x0000001a00007c11 */ /* 0x000fe400080f0eff */
[----:B------:R-:W-:-:S04]  /*1c770*/  LEA R2, P0, R3, UR4, 0x2 ;  /* 0x0000000403027c11 */ /* 0x000fc8000f8010ff */
[----:B------:R-:W-:Y:S01]  /*1c780*/  LEA.HI.X R3, R3, UR5, R0, 0x2, P0 ;  /* 0x0000000503037c11 */ /* 0x000fe200080f1400 */
[----:B------:R-:W-:-:S05]  /*1c790*/  IMAD.MOV.U32 R0, RZ, RZ, 0x7f800000 ;  /* 0x7f800000ff007424 */ /* 0x000fca00078e00ff */
[----:B------:R1:W-:Y:S03]  /*1c7a0*/  STG.E desc[UR20][R2.64], R0 ;  /* 0x0000000002007986 */ /* 0x0003e6000c101914 */
.L_x_368:
[----:B------:R-:W-:Y:S05]  /*1c7b0*/  BSYNC B0 ;  /* 0x0000000000007941 */ /* 0x000fea0003800000 */
.L_x_367:
[----:B------:R-:W-:Y:S04]  /*1c7c0*/  BSSY B0, `(.L_x_369) ;  /* 0x000000a000007945 */ /* 0x000fe80003800000 */
[----:B------:R-:W-:Y:S05]  /*1c7d0*/  @P6 BRA `(.L_x_370) ;  /* 0x0000000000206947 */ /* 0x000fea0003800000 */
        /* <DEDUP_REMOVED lines=8> */
.L_x_370:
[----:B------:R-:W-:Y:S05]  /*1c860*/  BSYNC B0 ;  /* 0x0000000000007941 */ /* 0x000fea0003800000 */
.L_x_369:
        /* <DEDUP_REMOVED lines=10> */
.L_x_372:
[----:B------:R-:W-:Y:S05]  /*1c910*/  BSYNC B0 ;  /* 0x0000000000007941 */ /* 0x000fea0003800000 */
.L_x_371:
        /* <DEDUP_REMOVED lines=10> */
.L_x_374:
[----:B------:R-:W-:Y:S05]  /*1c9c0*/  BSYNC B0 ;  /* 0x0000000000007941 */ /* 0x000fea0003800000 */
.L_x_373:
        /* <DEDUP_REMOVED lines=10> */
.L_x_376:
[----:B------:R-:W-:Y:S05]  /*1ca70*/  BSYNC B0 ;  /* 0x0000000000007941 */ /* 0x000fea0003800000 */
.L_x_375:
        /* <DEDUP_REMOVED lines=10> */
.L_x_378:
[----:B------:R-:W-:Y:S05]  /*1cb20*/  BSYNC B0 ;  /* 0x0000000000007941 */ /* 0x000fea0003800000 */
.L_x_377:
[----:B------:R-:W-:Y:S05]  /*1cb30*/  @P1 EXIT ;  /* 0x000000000000194d */ /* 0x000fea0003800000 */
[----:B-1----:R-:W-:Y:S01]  /*1cb40*/  IMAD R0, R16, UR9, RZ ;  /* 0x0000000910007c24 */ /* 0x002fe2000f8e02ff */
[----:B------:R-:W-:-:S04]  /*1cb50*/  ULDC.64 UR4, c[0x0][0x2b0] ;  /* 0x0000ac0000047ab9 */ /* 0x000fc80000000a00 */
[----:B--234-:R-:W-:-:S04]  /*1cb60*/  IADD3 R3, P0, R0, UR6, RZ ;  /* 0x0000000600037c10 */ /* 0x01cfc8000ff1e0ff */
[----:B------:R-:W-:Y:S02]  /*1cb70*/  LEA.HI.X.SX32 R0, R0, UR26, 0x1, P0 ;  /* 0x0000001a00007c11 */ /* 0x000fe400080f0eff */
[----:B------:R-:W-:-:S04]  /*1cb80*/  LEA R2, P0, R3, UR4, 0x2 ;  /* 0x0000000403027c11 */ /* 0x000fc8000f8010ff */
[----:B------:R-:W-:Y:S01]  /*1cb90*/  LEA.HI.X R3, R3, UR5, R0, 0x2, P0 ;  /* 0x0000000503037c11 */ /* 0x000fe200080f1400 */
[----:B------:R-:W-:-:S05]  /*1cba0*/  IMAD.MOV.U32 R0, RZ, RZ, 0x7f800000 ;  /* 0x7f800000ff007424 */ /* 0x000fca00078e00ff */
[----:B------:R-:W-:Y:S01]  /*1cbb0*/  STG.E desc[UR20][R2.64], R0 ;  /* 0x0000000002007986 */ /* 0x000fe2000c101914 */
[----:B------:R-:W-:Y:S05]  /*1cbc0*/  EXIT ;  /* 0x000000000000794d */ /* 0x000fea0003800000 */
.L_x_379:
        /* <DEDUP_REMOVED lines=11> */
.L_x_1742:


//--------------------- .text._ZN5flash16flash_fwd_kernelI23Flash_fwd_kernel_traitsILi128ELi128ELi64ELi4ELb0ELb0EN7cutlass6half_tE19Flash_kernel_traitsILi128ELi128ELi64ELi4ES3_EELb0ELb1ELb0ELb1ELb0ELb0ELb0ELb0EEEvNS_16Flash_fwd_paramsE --------------------------
	.section	.text._ZN5flash16flash_fwd_kernelI23Flash_fwd_kernel_traitsILi128ELi128ELi64ELi4ELb0ELb0EN7cutlass6half_tE19Flash_kernel_traitsILi128ELi128ELi64ELi4ES3_EELb0ELb1ELb0ELb1ELb0ELb0ELb0ELb0EEEvNS_16Flash_fwd_paramsE,"ax",@progbits
	.align	128
        .global         _ZN5flash16flash_fwd_kernelI23Flash_fwd_kernel_traitsILi128ELi128ELi64ELi4ELb0ELb0EN7cutlass6half_tE19Flash_kernel_traitsILi128ELi128ELi64ELi4ES3_EELb0ELb1ELb0ELb1ELb0ELb0ELb0ELb0EEEvNS_16Flash_fwd_paramsE
        .type           _ZN5flash16flash_fwd_kernelI23Flash_fwd_kernel_traitsILi128ELi128ELi64ELi4ELb0ELb0EN7cutlass6half_tE19Flash_kernel_traitsILi128ELi128ELi64ELi4ES3_EELb0ELb1ELb0ELb1ELb0ELb0ELb0ELb0EEEvNS_16Flash_fwd_paramsE,@function
        .size           _ZN5flash16flash_fwd_kernelI23Flash_fwd_kernel_traitsILi128ELi128ELi64ELi4ELb0ELb0EN7cutlass6half_tE19Flash_kernel_traitsILi128ELi128ELi64ELi4ES3_EELb0ELb1ELb0ELb1ELb0ELb0ELb0ELb0EEEvNS_16Flash_fwd_paramsE,(.L_x_1743 - _ZN5flash16flash_fwd_kernelI23Flash_fwd_kernel_traitsILi128ELi128ELi64ELi4ELb0ELb0EN7cutlass6half_tE19Flash_kernel_traitsILi128ELi128ELi64ELi4ES3_EELb0ELb1ELb0ELb1ELb0ELb0ELb0ELb0EEEvNS_16Flash_fwd_paramsE)
        .other          _ZN5flash16flash_fwd_kernelI23Flash_fwd_kernel_traitsILi128ELi128ELi64ELi4ELb0ELb0EN7cutlass6half_tE19Flash_kernel_traitsILi128ELi128ELi64ELi4ES3_EELb0ELb1ELb0ELb1ELb0ELb0ELb0ELb0EEEvNS_16Flash_fwd_paramsE,@"STO_CUDA_ENTRY STV_DEFAULT"
_ZN5flash16flash_fwd_kernelI23Flash_fwd_kernel_traitsILi128ELi128ELi64ELi4ELb0ELb0EN7cutlass6half_tE19Flash_kernel_traitsILi128ELi128ELi64ELi4ES3_EELb0ELb1ELb0ELb1ELb0ELb0ELb0ELb0EEEvNS_16Flash_fwd_paramsE:
.text._ZN5flash16flash_fwd_kernelI23Flash_fwd_kernel_traitsILi128ELi128ELi64ELi4ELb0ELb0EN7cutlass6half_tE19Flash_kernel_traitsILi128ELi128ELi64ELi4ES3_EELb0ELb1ELb0ELb1ELb0ELb0ELb0ELb0EEEvNS_16Flash_fwd_paramsE:
        /* <DEDUP_REMOVED lines=55> */
.L_x_380:
[----:B------:R-:W-:-:S05]  /*0370*/  ULDC UR7, c[0x0][0x2c8] ;  /* 0x0000b20000077ab9 */ /* 0x000fca0000000800 */
.L_x_381:
        /* <DEDUP_REMOVED lines=42> */
[----:B------:R-:W-:Y:S01]  /*0620*/  UISETP.NE.AND UP0, UPT, UR6, -0x1, UPT ;  /* 0xffffffff0600788c */ /* 0x000fe2000bf05270 */
[----:B------:R-:W-:Y:S01]  /*0630*/  LEA.HI R14, R15, R132, RZ, 0x4 ;  /* 0x000000840f0e7211 */ /* 0x000fe200078f20ff */
[----:B------:R-:W-:Y:S02]  /*0640*/  UIADD3 UR14, -UR25, UR17, URZ ;  /* 0x00000011190e7290 */ /* 0x000fe4000fffe13f */
[----:B------:R-:W-:Y:S02]  /*0650*/  USHF.R.S32.HI UR23, URZ, 0x1f, UR26 ;  /* 0x0000001f3f177899 */ /* 0x000fe4000801141a */
[----:B------:R-:W-:-:S03]  /*0660*/  PLOP3.LUT P1, PT, PT, PT, UP0, 0x80, 0x0 ;  /* 0x000000000000781c */ /* 0x000fc60003f2f008 */
[----:B------:R-:W-:Y:S01]  /*0670*/  @UP1 ULDC.64 UR4, c[0x0][0x240] ;  /* 0x0000900000041ab9 */ /* 0x000fe20000000a00 */
[----:B------:R-:W-:Y:S02]  /*0680*/  @!UP1 USHF.R.S32.HI UR7, URZ, 0x1f, UR24 ;  /* 0x0000001f3f079899 */ /* 0x000fe40008011418 */
[----:B------:R-:W-:Y:S02]  /*0690*/  @UP1 UIMAD.WIDE.U32 UR12, UR15, UR4, URZ ;  /* 0x000000040f0c12a5 */ /* 0x000fe4000f8e003f */
[----:B------:R-:W-:Y:S02]  /*06a0*/  @UP0 UIADD3 UR27, UR11, UR6, URZ ;  /* 0x000000060b1b0290 */ /* 0x000fe4000fffe03f */
[----:B------:R-:W-:Y:S01]  /*06b0*/  @UP1 UIMAD UR10, UR15, UR5, UR13 ;  /* 0x000000050f0a12a4 */ /* 0x000fe2000f8e020d */
[----:B------:R-:W-:Y:S01]  /*06c0*/  @UP0 ULDC.64 UR8, c[0x0][0x248] ;  /* 0x0000920000080ab9 */ /* 0x000fe20000000a00 */
[----:B-1----:R-:W-:Y:S01]  /*06d0*/  IABS R3, R0 ;  /* 0x0000000000037213 */ /* 0x002fe20000000000 */
[----:B------:R-:W-:Y:S01]  /*06e0*/  @!UP1 ULDC.64 UR4, c[0x0][0x228] ;  /* 0x00008a0000049ab9 */ /* 0x000fe20000000a00 */
[----:B------:R-:W-:-:S02]  /*06f0*/  @UP0 UIMAD.WIDE.U32 UR30, UR27, UR8, URZ ;  /* 0x000000081b1e02a5 */ /* 0x000fc4000f8e003f */
[----:B------:R-:W1:Y:S01]  /*0700*/  I2F.RP R5, R3 ;  /* 0x0000000300057306 */ /* 0x000e620000209400 */
[----:B------:R-:W-:Y:S02]  /*0710*/  @!UP1 UIMAD UR7, UR7, UR4, URZ ;  /* 0x00000004070792a4 */ /* 0x000fe4000f8e023f */
[----:B------:R-:W-:Y:S01]  /*0720*/  @!UP1 UIMAD.WIDE.U32 UR28, UR24, UR4, URZ ;  /* 0x00000004181c92a5 */ /* 0x000fe2000f8e003f */
[----:B--2---:R-:W-:Y:S01]  /*0730*/  IABS R4, R4 ;  /* 0x0000000400047213 */ /* 0x004fe20000000000 */
[----:B------:R-:W-:Y:S02]  /*0740*/  @!UP1 UIMAD UR5, UR24, UR5, UR7 ;  /* 0x00000005180592a4 */ /* 0x000fe4000f8e0207 */
[----:B------:R-:W-:Y:S02]  /*0750*/  @UP0 UIMAD UR27, UR27, UR9, URZ ;  /* 0x000000091b1b02a4 */ /* 0x000fe4000f8e023f */
[----:B------:R-:W-:Y:S02]  /*0760*/  @!UP1 UIADD3 UR10, UR29, UR5, URZ ;  /* 0x000000051d0a9290 */ /* 0x000fe4000fffe03f */
[----:B------:R-:W-:Y:S01]  /*0770*/  @UP0 UIADD3 UR27, UR31, UR27, URZ ;  /* 0x0000001b1f1b0290 */ /* 0x000fe2000fffe03f */
[----:B------:R-:W-:Y:S01]  /*0780*/  @!UP1 UMOV UR12, UR28 ;  /* 0x0000001c000c9c82 */ /* 0x000fe20008000000 */
[----:B-1----:R-:W1:Y:S02]  /*0790*/  MUFU.RCP R6, R5 ;  /* 0x0000000500067308 */ /* 0x002e640000001000 */
[----:B-1----:R-:W-:-:S06]  /*07a0*/  VIADD R6, R6, 0xffffffe ;  /* 0x0ffffffe06067836 */ /* 0x002fcc0000000000 */
[----:B------:R-:W1:Y:S02]  /*07b0*/  F2I.FTZ.U32.TRUNC.NTZ R7, R6 ;  /* 0x0000000600077305 */ /* 0x000e64000021f000 */
[----:B-1----:R-:W-:Y:S02]  /*07c0*/  IMAD.MOV R2, RZ, RZ, -R7 ;  /* 0x000000ffff027224 */ /* 0x002fe400078e0a07 */
[----:B------:R-:W-:Y:S02]  /*07d0*/  IMAD.MOV.U32 R6, RZ, RZ, RZ ;  /* 0x000000ffff067224 */ /* 0x000fe400078e00ff */
[----:B------:R-:W-:-:S04]  /*07e0*/  IMAD R2, R2, R3, RZ ;  /* 0x0000000302027224 */ /* 0x000fc800078e02ff */
[----:B------:R-:W-:Y:S01]  /*07f0*/  IMAD.HI.U32 R7, R7, R2, R6 ;  /* 0x0000000207077227 */ /* 0x000fe200078e0006 */
[----:B------:R-:W-:-:S04]  /*0800*/  LEA.HI R2, R15, R132, RZ, 0x3 ;  /* 0x000000840f027211 */ /* 0x000fc800078f18ff */
[----:B------:R-:W-:Y:S01]  /*0810*/  SHF.R.S32.HI R16, RZ, 0x3, R2 ;  /* 0x00000003ff107819 */ /* 0x000fe20000011402 */
[----:B------:R-:W-:-:S03]  /*0820*/  IMAD.HI.U32 R211, R7, R4, RZ ;  /* 0x0000000407d37227 */ /* 0x000fc600078e00ff */
[----:B------:R-:W-:Y:S01]  /*0830*/  SHF.R.S32.HI R17, RZ, 0x1f, R16 ;  /* 0x0000001fff117819 */ /* 0x000fe20000011410 */
[----:B------:R-:W-:Y:S02]  /*0840*/  IMAD.MOV R6, RZ, RZ, -R211 ;  /* 0x000000ffff067224 */ /* 0x000fe400078e0ad3 */
[C---:B------:R-:W-:Y:S02]  /*0850*/  VIADD R5, R16.reuse, 0x50 ;  /* 0x0000005010057836 */ /* 0x040fe40000000000 */
[----:B------:R-:W-:Y:S02]  /*0860*/  IMAD R6, R3, R6, R4 ;  /* 0x0000000603067224 */ /* 0x000fe400078e0204 */
[C---:B------:R-:W-:Y:S01]  /*0870*/  VIADD R4, R16.reuse, 0x40 ;  /* 0x0000004010047836 */ /* 0x040fe20000000000 */
[----:B------:R-:W-:Y:S01]  /*0880*/  ISETP.GE.AND P3, PT, R5, UR14, PT ;  /* 0x0000000e05007c0c */ /* 0x000fe2000bf66270 */
[----:B------:R-:W-:Y:S01]  /*0890*/  IMAD.SHL.U32 R7, R16, 0x40, RZ ;  /* 0x0000004010077824 */ /* 0x000fe200078e00ff */
[----:B------:R-:W-:Y:S01]  /*08a0*/  ISETP.GT.U32.AND P5, PT, R3, R6, PT ;  /* 0x000000060300720c */ /* 0x000fe20003fa4070 */
[----:B------:R-:W-:Y:S01]  /*08b0*/  IMAD.WIDE R22, R23, 0x80, R16 ;  /* 0x0000008017167825 */ /* 0x000fe200078e0210 */
[----:B------:R-:W-:-:S02]  /*08c0*/  LOP3.LUT R5, R2, 0xfffffff8, RZ, 0xc0, !PT ;  /* 0xfffffff802057812 */ /* 0x000fc400078ec0ff */
[----:B------:R-:W-:Y:S01]  /*08d0*/  ISETP.GE.AND P4, PT, R4, UR14, PT ;  /* 0x0000000e04007c0c */ /* 0x000fe2000bf86270 */
[----:B------:R-:W-:Y:S01]  /*08e0*/  VIADD R4, R16, 0x60 ;  /* 0x0000006010047836 */ /* 0x000fe20000000000 */
[----:B------:R-:W-:Y:S01]  /*08f0*/  LOP3.LUT R7, R7, 0x1c0, RZ, 0xc0, !PT ;  /* 0x000001c007077812 */ /* 0x000fe200078ec0ff */
[----:B------:R-:W-:-:S03]  /*0900*/  IMAD.IADD R10, R132, 0x1, -R5 ;  /* 0x00000001840a7824 */ /* 0x000fc600078e0a05 */
[----:B------:R-:W-:Y:S01]  /*0910*/  ISETP.GE.AND P0, PT, R4, UR14, PT ;  /* 0x0000000e04007c0c */ /* 0x000fe2000bf06270 */
[----:B------:R-:W-:Y:S01]  /*0920*/  IMAD.SHL.U32 R48, R10, 0x8, RZ ;  /* 0x000000080a307824 */ /* 0x000fe200078e00ff */
[----:B------:R-:W-:Y:S01]  /*0930*/  LOP3.LUT R4, R0, UR26, RZ, 0x3c, !PT ;  /* 0x0000001a00047c12 */ /* 0x000fe2000f8e3cff */
[----:B------:R-:W-:Y:S02]  /*0940*/  @!P5 IMAD.IADD R6, R6, 0x1, -R3 ;  /* 0x000000010606d824 */ /* 0x000fe400078e0a03 */
[----:B------:R-:W-:Y:S01]  /*0950*/  @!P5 VIADD R211, R211, 0x1 ;  /* 0x00000001d3d3d836 */ /* 0x000fe20000000000 */
[----:B------:R-:W-:Y:S02]  /*0960*/  ISETP.GE.AND P2, PT, R4, RZ, PT ;  /* 0x000000ff0400720c */ /* 0x000fe40003f46270 */
[----:B------:R-:W-:Y:S02]  /*0970*/  ISETP.GE.U32.AND P6, PT, R6, R3, PT ;  /* 0x000000030600720c */ /* 0x000fe40003fc6070 */
[----:B------:R-:W-:-:S02]  /*0980*/  LOP3.LUT R3, R14, 0xfffffff0, RZ, 0xc0, !PT ;  /* 0xfffffff00e037812 */ /* 0x000fc400078ec0ff */
[----:B------:R-:W-:-:S03]  /*0990*/  ISETP.NE.AND P5, PT, R0, RZ, PT ;  /* 0x000000ff0000720c */ /* 0x000fc60003fa5270 */
[----:B------:R-:W-:Y:S01]  /*09a0*/  IMAD.IADD R6, R132, 0x1, -R3 ;  /* 0x0000000184067824 */ /* 0x000fe200078e0a03 */
[----:B------:R-:W-:-:S04]  /*09b0*/  LOP3.LUT R3, R7, 0x38, R48, 0xf8, !PT ;  /* 0x0000003807037812 */ /* 0x000fc800078ef830 */
[----:B------:R-:W-:Y:S01]  /*09c0*/  SHF.R.S32.HI R5, RZ, 0x1f, R6 ;  /* 0x0000001fff057819 */ /* 0x000fe20000011406 */
[----:B------:R-:W-:Y:S06]  /*09d0*/  @P1 BRA `(.L_x_383) ;  /* 0x0000000000301947 */ /* 0x000fec0003800000 */
        /* <DEDUP_REMOVED lines=12> */
.L_x_383:
[----:B------:R-:W-:Y:S01]  /*0aa0*/  @UP0 UIADD3 UR4, UR11, UR6, URZ ;  /* 0x000000060b040290 */ /* 0x000fe2000fffe03f */
[----:B------:R-:W-:Y:S02]  /*0ab0*/  SHF.R.U32.HI R252, RZ, 0x3, R7 ;  /* 0x00000003fffc7819 */ /* 0x000fe40000011607 */
[----:B------:R-:W-:Y:S01]  /*0ac0*/  @UP0 ULDC.64 UR6, c[0x0][0x250] ;  /* 0x0000940000060ab9 */ /* 0x000fe20000000a00 */
[----:B------:R-:W-:Y:S01]  /*0ad0*/  SHF.R.S32.HI R49, RZ, 0x1f, R48 ;  /* 0x0000001fff317819 */ /* 0x000fe20000011430 */
[----:B------:R-:W-:Y:S01]  /*0ae0*/  @UP0 UIMAD.WIDE.U32 UR28, UR4, UR6, URZ ;  /* 0x00000006041c02a5 */ /* 0x000fe2000f8e003f */
[----:B------:R-:W-:Y:S01]  /*0af0*/  LOP3.LUT R252, R3, R252, RZ, 0x3c, !PT ;  /* 0x000000fc03fc7212 */ /* 0x000fe200078e3cff */
[----:B------:R-:W-:Y:S01]  /*0b00*/  @UP0 UIMAD UR4, UR4, UR7, URZ ;  /* 0x00000007040402a4 */ /* 0x000fe2000f8e023f */
[----:B------:R-:W-:Y:S02]  /*0b10*/  LEA.HI R3, R15, R132, RZ, 0x6 ;  /* 0x000000840f037211 */ /* 0x000fe400078f30ff */
[----:B------:R-:W-:Y:S01]  /*0b20*/  LEA.HI R8, R5, R6, RZ, 0x3 ;  /* 0x0000000605087211 */ /* 0x000fe200078f18ff */
[----:B------:R-:W-:Y:S01]  /*0b30*/  @UP0 UIADD3 UR13, UR29, UR4, URZ ;  /* 0x000000041d0d0290 */ /* 0x000fe2000fffe03f */
[----:B------:R-:W-:Y:S11]  /*0b40*/  @P1 BRA `(.L_x_384) ;  /* 0x0000000000301947 */ /* 0x000ff60003800000 */
        /* <DEDUP_REMOVED lines=12> */
.L_x_384:
[----:B------:R-:W-:Y:S01]  /*0c10*/  IMAD R5, R17, UR8, RZ ;  /* 0x0000000811057c24 */ /* 0x000fe2000f8e02ff */
[----:B------:R-:W-:Y:S01]  /*0c20*/  LOP3.LUT R13, R8, 0xfffffff8, RZ, 0xc0, !PT ;  /* 0xfffffff8080d7812 */ /* 0x000fe200078ec0ff */
[C---:B------:R-:W-:Y:S01]  /*0c30*/  IMAD.WIDE.U32 R18, R16.reuse, UR8, R48 ;  /* 0x0000000810127c25 */ /* 0x040fe2000f8e0030 */
[----:B------:R-:W-:Y:S01]  /*0c40*/  ULDC.64 UR4, c[0x0][0x258] ;  /* 0x0000960000047ab9 */ /* 0x000fe20000000a00 */
[----:B------:R-:W-:Y:S01]  /*0c50*/  BSSY B0, `(.L_x_385) ;  /* 0x000004a000007945 */ /* 0x000fe20003800000 */
[----:B------:R-:W-:Y:S01]  /*0c60*/  IADD3 R11, R16, 0x20, RZ ;  /* 0x00000020100b7810 */ /* 0x000fe20007ffe0ff */
[----:B------:R-:W-:Y:S01]  /*0c70*/  IMAD.SHL.U32 R3, R3, 0x8, RZ ;  /* 0x0000000803037824 */ /* 0x000fe200078e00ff */
[----:B------:R-:W-:Y:S01]  /*0c80*/  IADD3 R4, P1, R18, UR30, RZ ;  /* 0x0000001e12047c10 */ /* 0x000fe2000ff3e0ff */
[----:B------:R-:W-:Y:S02]  /*0c90*/  IMAD R2, R16, UR9, R5 ;  /* 0x0000000910027c24 */ /* 0x000fe4000f8e0205 */
[----:B------:R-:W-:Y:S01]  /*0ca0*/  @P6 VIADD R211, R211, 0x1 ;  /* 0x00000001d3d36836 */ /* 0x000fe20000000000 */
[----:B------:R-:W-:Y:S01]  /*0cb0*/  LOP3.LUT R252, R252, 0xfffffe00, R3, 0xf8, !PT ;  /* 0xfffffe00fcfc7812 */ /* 0x000fe200078ef803 */
[----:B------:R-:W-:Y:S01]  /*0cc0*/  IMAD R3, R17, UR6, RZ ;  /* 0x0000000611037c24 */ /* 0x000fe2000f8e02ff */
[----:B------:R-:W-:Y:S01]  /*0cd0*/  IADD3.X R5, R19, UR27, R2, P1, !PT ;  /* 0x0000001b13057c10 */ /* 0x000fe20008ffe402 */
[C---:B------:R-:W-:Y:S01]  /*0ce0*/  IMAD.WIDE.U32 R18, R16.reuse, UR6, R48 ;  /* 0x0000000610127c25 */ /* 0x040fe2000f8e0030 */
[----:B------:R-:W-:Y:S01]  /*0cf0*/  @!P2 IADD3 R211, -R211, RZ, RZ ;  /* 0x000000ffd3d3a210 */ /* 0x000fe20007ffe1ff */
[----:B------:R-:W1:Y:S01]  /*0d00*/  S2UR UR27, SR_CgaCtaId ;  /* 0x00000000001b79c3 */ /* 0x000e620000008800 */
[----:B------:R-:W-:Y:S01]  /*0d10*/  @!P5 LOP3.LUT R211, RZ, R0, RZ, 0x33, !PT ;  /* 0x00000000ffd3d212 */ /* 0x000fe200078e33ff */
[----:B------:R-:W-:Y:S01]  /*0d20*/  IMAD R2, R16, UR7, R3 ;  /* 0x0000000710027c24 */ /* 0x000fe2000f8e0203 */
[----:B------:R-:W-:Y:S01]  /*0d30*/  IADD3 R208, P2, R18, UR28, RZ ;  /* 0x0000001c12d07c10 */ /* 0x000fe2000ff5e0ff */
[----:B------:R-:W-:Y:S01]  /*0d40*/  IMAD.IADD R13, R6, 0x1, -R13 ;  /* 0x00000001060d7824 */ /* 0x000fe200078e0a0d */
[C---:B------:R-:W-:Y:S01]  /*0d50*/  IADD3 R6, P1, R48.reuse, UR12, RZ ;  /* 0x0000000c30067c10 */ /* 0x040fe2000ff3e0ff */
[----:B------:R-:W-:Y:S01]  /*0d60*/  VIADD R138, R48, 0x40 ;  /* 0x00000040308a7836 */ /* 0x000fe20000000000 */
[----:B------:R-:W-:Y:S01]  /*0d70*/  IADD3.X R209, R19, UR13, R2, P2, !PT ;  /* 0x0000000d13d17c10 */ /* 0x000fe200097fe402 */
[----:B------:R-:W-:Y:S01]  /*0d80*/  ULDC.64 UR12, c[0x0][0x260] ;  /* 0x00009800000c7ab9 */ /* 0x000fe20000000a00 */
[----:B------:R-:W-:Y:S01]  /*0d90*/  MOV R18, UR4 ;  /* 0x0000000400127c02 */ /* 0x000fe20008000f00 */
[----:B------:R-:W-:Y:S01]  /*0da0*/  IMAD.WIDE.U32 R30, R211, UR12, R4 ;  /* 0x0000000cd31e7c25 */ /* 0x000fe2000f8e0004 */
[----:B------:R-:W-:Y:S01]  /*0db0*/  SHF.R.S32.HI R0, RZ, 0x1f, R211 ;  /* 0x0000001fff007819 */ /* 0x000fe200000114d3 */
[----:B------:R-:W-:Y:S01]  /*0dc0*/  UIMAD UR4, UR23, UR4, URZ ;  /* 0x00000004170472a4 */ /* 0x000fe2000f8e023f */
[C---:B------:R-:W-:Y:S01]  /*0dd0*/  ISETP.GE.AND P6, PT, R16.reuse, UR14, PT ;  /* 0x0000000e10007c0c */ /* 0x040fe2000bfc6270 */
[----:B------:R-:W-:Y:S01]  /*0de0*/  VIADD R12, R16, 0x10 ;  /* 0x00000010100c7836 */ /* 0x000fe20000000000 */
[----:B------:R2:W-:Y:S01]  /*0df0*/  STL.64 [R1+0x28], R30 ;  /* 0x0000281e01007387 */ /* 0x0005e20000100a00 */
[----:B------:R-:W-:Y:S01]  /*0e00*/  IADD3.X R7, R49, UR10, RZ, P1, !PT ;  /* 0x0000000a31077c10 */ /* 0x000fe20008ffe4ff */
[----:B------:R-:W-:Y:S01]  /*0e10*/  ULDC.64 UR10, c[0x0][0x268] ;  /* 0x00009a00000a7ab9 */ /* 0x000fe20000000a00 */
[C---:B------:R-:W-:Y:S01]  /*0e20*/  IMAD R2, R0.reuse, UR12, RZ ;  /* 0x0000000c00027c24 */ /* 0x040fe2000f8e02ff */
[----:B------:R2:W-:Y:S01]  /*0e30*/  STL [R1+0x20], R138 ;  /* 0x0000208a01007387 */ /* 0x0005e20000100800 */
[----:B------:R-:W-:Y:S01]  /*0e40*/  IMAD R0, R0, UR10, RZ ;  /* 0x0000000a00007c24 */ /* 0x000fe2000f8e02ff */
[----:B------:R-:W-:Y:S01]  /*0e50*/  UIMAD UR5, UR26, UR5, UR4 ;  /* 0x000000051a0572a4 */ /* 0x000fe2000f8e0204 */
[----:B------:R-:W-:Y:S01]  /*0e60*/  ISETP.GE.AND P5, PT, R12, UR14, PT ;  /* 0x0000000e0c007c0c */ /* 0x000fe2000bfa6270 */
[----:B------:R-:W-:Y:S01]  /*0e70*/  IMAD.WIDE.U32 R18, R18, UR26, R6 ;  /* 0x0000001a12127c25 */ /* 0x000fe2000f8e0006 */
[----:B------:R-:W-:-:S02]  /*0e80*/  UMOV UR4, 0x400 ;  /* 0x0000040000047882 */ /* 0x000fc40000000000 */
[----:B-1----:R-:W-:Y:S01]  /*0e90*/  ULEA UR4, UR27, UR4, 0x18 ;  /* 0x000000041b047291 */ /* 0x002fe2000f8ec03f */
[----:B------:R-:W-:Y:S01]  /*0ea0*/  IMAD R2, R211, UR13, R2 ;  /* 0x0000000dd3027c24 */ /* 0x000fe2000f8e0202 */
[----:B------:R-:W-:Y:S01]  /*0eb0*/  R2P PR, R13, 0x6 ;  /* 0x000000060d007804 */ /* 0x000fe20000000000 */
[----:B------:R-:W-:Y:S01]  /*0ec0*/  IMAD.WIDE.U32 R208, R211, UR10, R208 ;  /* 0x0000000ad3d07c25 */ /* 0x000fe2000f8e00d0 */
[----:B------:R-:W-:Y:S02]  /*0ed0*/  IADD3 R21, R19, UR5, RZ ;  /* 0x0000000513157c10 */ /* 0x000fe4000fffe0ff */
[----:B------:R-:W-:Y:S01]  /*0ee0*/  LEA R252, R252, UR4, 0x1 ;  /* 0x00000004fcfc7c11 */ /* 0x000fe2000f8e08ff */
        /* <DEDUP_REMOVED lines=32> */
.L_x_386:
[----:B------:R-:W-:Y:S05]  /*10f0*/  BSYNC B0 ;  /* 0x0000000000007941 */ /* 0x000fea0003800000 */
.L_x_385:
        /* <DEDUP_REMOVED lines=33> */
.L_x_388:
[----:B------:R-:W-:Y:S05]  /*1310*/  BSYNC B0 ;  /* 0x0000000000007941 */ /* 0x000fea0003800000 */
.L_x_387:
        /* <DEDUP_REMOVED lines=34> */
.L_x_390:
[----:B------:R-:W-:Y:S05]  /*1540*/  BSYNC B0 ;  /* 0x0000000000007941 */ /* 0x000fea0003800000 */
.L_x_389:
        /* <DEDUP_REMOVED lines=33> */
.L_x_392:
[----:B------:R-:W-:Y:S05]  /*1760*/  BSYNC B0 ;  /* 0x0000000000007941 */ /* 0x000fea0003800000 */
.L_x_391:
[----:B------:R-:W-:Y:S04]  /*1770*/  BSSY B0, `(.L_x_393) ;  /* 0x000001f000007945 */ /* 0x000fe80003800000 */
        /* <DEDUP_REMOVED lines=30> */
.L_x_394:
[----:B------:R-:W-:Y:S05]  /*1960*/  BSYNC B0 ;  /* 0x0000000000007941 */ /* 0x000fea0003800000 */
.L_x_393:
        /* <DEDUP_REMOVED lines=31> */
.L_x_396:
[----:B------:R-:W-:Y:S05]  /*1b60*/  BSYNC B0 ;  /* 0x0000000000007941 */ /* 0x000fea0003800000 */
.L_x_395:
        /* <DEDUP_REMOVED lines=31> */
.L_x_398:
[----:B------:R-:W-:Y:S05]  /*1d60*/  BSYNC B0 ;  /* 0x0000000000007941 */ /* 0x000fea0003800000 */
.L_x_397:
[----:B------:R-:W-:Y:S01]  /*1d70*/  USHF.L.U32 UR29, UR8, 0x6, URZ ;  /* 0x00000006081d7899 */ /* 0x000fe2000800063f */
[----:B------:R-:W-:Y:S04]  /*1d80*/  BSSY B0, `(.L_x_399) ;  /* 0x000001f000007945 */ /* 0x000fe80003800000 */
[----:B------:R-:W-:Y:S05]  /*1d90*/  @P5 BRA `(.L_x_400) ;  /* 0x0000000000745947 */ /* 0x000fea0003800000 */
[----:B------:R-:W-:Y:S01]  /*1da0*/  ULDC UR5, c[0x0][0x2d0] ;  /* 0x0000b40000057ab9 */ /* 0x000fe20000000800 */
[----:B------:R-:W-:Y:S01]  /*1db0*/  IADD3 R19, P0, R22, 0x70, RZ ;  /* 0x0000007016137810 */ /* 0x000fe20007f1e0ff */
[----:B------:R-:W-:Y:S01]  /*1dc0*/  ULDC.64 UR10, c[0x0][0x240] ;  /* 0x00009000000a7ab9 */ /* 0x000fe20000000a00 */
[----:B------:R-:W-:Y:S01]  /*1dd0*/  ISETP.GE.AND P1, PT, R48, UR5, PT ;  /* 0x0000000530007c0c */ /* 0x000fe2000bf26270 */
[----:B------:R-:W-:Y:S02]  /*1de0*/  IMAD.MOV.U32 R22, RZ, RZ, R18 ;  /* 0x000000ffff167224 */ /* 0x000fe400078e0012 */
[----:B------:R-:W-:Y:S01]  /*1df0*/  IMAD.X R20, RZ, RZ, R23, P0 ;  /* 0x000000ffff147224 */ /* 0x000fe200000e0617 */
[----:B------:R-:W-:Y:S02]  /*1e00*/  MOV R23, R21 ;  /* 0x0000001500177202 */ /* 0x000fe40000000f00 */
[----:B------:R-:W-:Y:S01]  /*1e10*/  ISETP.GE.AND P0, PT, R138, UR5, PT ;  /* 0x000000058a007c0c */ /* 0x000fe2000bf06270 */
[----:B------:R-:W-:-:S02]  /*1e20*/  IMAD R20, R20, UR10, RZ ;  /* 0x0000000a14147c24 */ /* 0x000fc4000f8e02ff */
        /* <DEDUP_REMOVED lines=20> */
.L_x_400:
[----:B------:R-:W-:Y:S05]  /*1f70*/  BSYNC B0 ;  /* 0x0000000000007941 */ /* 0x000fea0003800000 */
.L_x_399:
[----:B------:R-:W-:Y:S01]  /*1f80*/  IMAD.IADD R137, R31, 0x1, R2 ;  /* 0x000000011f897824 */ /* 0x000fe200078e0202 */
[----:B------:R-:W-:Y:S01]  /*1f90*/  MOV R136, R30 ;  /* 0x0000001e00887202 */ /* 0x000fe20000000f00 */
[----:B------:R-:W-:Y:S01]  /*1fa0*/  USHF.L.U64.HI UR30, UR8, 0x6, UR9 ;  /* 0x00000006081e7899 */ /* 0x000fe20008010209 */
[----:B------:R-:W-:Y:S01]  /*1fb0*/  ISETP.GE.AND P0, PT, R16, UR27, PT ;  /* 0x0000001b10007c0c */ /* 0x000fe2000bf06270 */
[----:B------:R-:W-:Y:S01]  /*1fc0*/  USHF.R.S32.HI UR33, URZ, 0x1f, UR28 ;  /* 0x0000001f3f217899 */ /* 0x000fe2000801141c */
[----:B------:R-:W-:Y:S01]  /*1fd0*/  IMAD.U32 R2, RZ, RZ, UR29 ;  /* 0x0000001dff027e24 */ /* 0x000fe2000f8e00ff */
[----:B------:R1:W-:Y:S01]  /*1fe0*/  STL.64 [R1+0x30], R136 ;  /* 0x0000308801007387 */ /* 0x0003e20000100a00 */
[----:B------:R-:W-:Y:S01]  /*1ff0*/  UIMAD UR5, UR30, UR28, URZ ;  /* 0x0000001c1e0572a4 */ /* 0x000fe2000f8e023f */
[----:B------:R-:W-:Y:S01]  /*2000*/  BSSY B0, `(.L_x_401) ;  /* 0x000001c000007945 */ /* 0x000fe20003800000 */
[----:B------:R-:W-:Y:S01]  /*2010*/  IMAD.WIDE.U32 R22, R2, UR28, R136 ;  /* 0x0000001c02167c25 */ /* 0x000fe2000f8e0088 */
[----:B------:R-:W-:Y:S01]  /*2020*/  ISETP.GE.AND P5, PT, R12, UR27, PT ;  /* 0x0000001b0c007c0c */ /* 0x000fe2000bfa6270 */
[----:B------:R-:W-:Y:S01]  /*2030*/  UIMAD UR5, UR33, UR29, UR5 ;  /* 0x0000001d210572a4 */ /* 0x000fe2000f8e0205 */
[----:B------:R-:W-:-:S02]  /*2040*/  ISETP.GE.AND P4, PT, R11, UR27, PT ;  /* 0x0000001b0b007c0c */ /* 0x000fc4000bf86270 */
[----:B------:R-:W-:-:S03]  /*2050*/  ISETP.GE.AND P3, PT, R9, UR27, PT ;  /* 0x0000001b09007c0c */ /* 0x000fc6000bf66270 */
[----:B------:R-:W-:Y:S01]  /*2060*/  VIADD R25, R23, UR5 ;  /* 0x0000000517197c36 */ /* 0x000fe20008000000 */
[----:B------:R-:W-:Y:S09]  /*2070*/  @P0 BRA `(.L_x_402) ;  /* 0x0000000000500947 */ /* 0x000ff20003800000 */
[----:B------:R-:W-:Y:S02]  /*2080*/  ULDC UR5, c[0x0][0x2d0] ;  /* 0x0000b40000057ab9 */ /* 0x000fe40000000800 */
[----:B------:R-:W-:Y:S02]  /*2090*/  ISETP.GE.AND P1, PT, R48, UR5, PT ;  /* 0x0000000530007c0c */ /* 0x000fe4000bf26270 */
[----:B------:R-:W-:-:S11]  /*20a0*/  ISETP.GE.AND P0, PT, R138, UR5, PT ;  /* 0x000000058a007c0c */ /* 0x000fd6000bf06270 */
        /* <DEDUP_REMOVED lines=17> */
.L_x_402:
[----:B------:R-:W-:Y:S05]  /*21c0*/  BSYNC B0 ;  /* 0x0000000000007941 */ /* 0x000fea0003800000 */
.L_x_401:
[----:B------:R-:W-:Y:S01]  /*21d0*/  USHF.L.U64.HI UR31, UR8, 0x4, UR9 ;  /* 0x00000004081f7899 */ /* 0x000fe20008010209 */
[----:B------:R-:W-:Y:S01]  /*21e0*/  BSSY B0, `(.L_x_403) ;  /* 0x0000019000007945 */ /* 0x000fe20003800000 */
[----:B------:R-:W-:-:S03]  /*21f0*/  USHF.L.U32 UR32, UR8, 0x4, URZ ;  /* 0x0000000408207899 */ /* 0x000fc6000800063f */
        /* <DEDUP_REMOVED lines=23> */
.L_x_404:
[----:B------:R-:W-:Y:S05]  /*2370*/  BSYNC B0 ;  /* 0x0000000000007941 */ /* 0x000fea0003800000 */
.L_x_403:
[----:B------:R-:W-:Y:S04]  /*2380*/  BSSY B0, `(.L_x_405) ;  /* 0x000001b000007945 */ /* 0x000fe80003800000 */
        /* <DEDUP_REMOVED lines=26> */
.L_x_406:
[----:B------:R-:W-:Y:S05]  /*2530*/  BSYNC B0 ;  /* 0x0000000000007941 */ /* 0x000fea0003800000 */
.L_x_405:
[----:B------:R-:W-:Y:S04]  /*2540*/  BSSY B0, `(.L_x_407) ;  /* 0x000001b000007945 */ /* 0x000fe80003800000 */
[----:B------:R-:W-:Y:S05]  /*2550*/  @P3 BRA `(.L_x_408) ;  /* 0x0000000000643947 */ /* 0x000fea0003800000 */
        /* <DEDUP_REMOVED lines=25> */
.L_x_408:
[----:B------:R-:W-:Y:S05]  /*26f0*/  BSYNC B0 ;  /* 0x0000000000007941 */ /* 0x000fea0003800000 */
.L_x_407:
[----:B------:R-:W-:Y:S01]  /*2700*/  ULDC.64 UR12, c[0x0][0x3c8] ;  /* 0x0000f200000c7ab9 */ /* 0x000fe20000000a00 */
[----:B------:R-:W0:Y:S01]  /*2710*/  LDGDEPBAR ;  /* 0x00000000000079af */ /* 0x000e220000000000 */
[----:B------:R-:W-:-:S04]  /*2720*/  UISETP.NE.U32.AND UP1, UPT, UR12, URZ, UPT ;  /* 0x0000003f0c00728c */ /* 0x000fc8000bf25070 */
[----:B------:R-:W-:-:S06]  /*2730*/  UISETP.NE.AND.EX UP1, UPT, UR13, URZ, UPT, UP1 ;  /* 0x0000003f0d00728c */ /* 0x000fcc000bf25310 */
[----:B------:R-:W-:-:S05]  /*2740*/  PLOP3.LUT P1, PT, PT, PT, UP1, 0x80, 0x0 ;  /* 0x000000000000781c */ /* 0x000fca0003f2f018 */
[----:B------:R-:W-:Y:S01]  /*2750*/  @UP1 USHF.R.S32.HI UR5, URZ, 0x1f, UR24 ;  /* 0x0000001f3f051899 */ /* 0x000fe20008011418 */
[----:B------:R-:W-:Y:S01]  /*2760*/  @UP1 ULDC.64 UR10, c[0x0][0x3d0] ;  /* 0x0000f400000a1ab9 */ /* 0x000fe20000000a00 */
[----:B------:R-:W-:Y:S02]  /*2770*/  @UP1 UMOV UR34, UR26 ;  /* 0x0000001a00221c82 */ /* 0x000fe40008000000 */
[----:B------:R-:W-:Y:S01]  /*2780*/  @UP1 UIMAD UR5, UR5, UR10, URZ ;  /* 0x0000000a050512a4 */ /* 0x000fe2000f8e023f */
[----:B------:R-:W-:Y:S02]  /*2790*/  @UP1 UMOV UR35, UR23 ;  /* 0x0000001700231c82 */ /* 0x000fe40008000000 */
[----:B------:R-:W-:Y:S01]  /*27a0*/  @UP1 UIMAD.WIDE.U32 UR34, UR24, UR10, UR34 ;  /* 0x0000000a182212a5 */ /* 0x000fe2000f8e0022 */
[----:B------:R-:W-:Y:S01]  /*27b0*/  LEA.HI R15, R15, R132, RZ, 0x5 ;  /* 0x000000840f0f7211 */ /* 0x000fe200078f28ff */
[----:B------:R-:W-:Y:S01]  /*27c0*/  @UP1 UIMAD UR5, UR24, UR11, UR5 ;  /* 0x0000000b180512a4 */ /* 0x000fe2000f8e0205 */
[----:B------:R-:W-:Y:S01]  /*27d0*/  ISETP.GE.AND P4, PT, R11, UR27, PT ;  /* 0x0000001b0b007c0c */ /* 0x000fe2000bf86270 */
[----:B------:R-:W-:Y:S01]  /*27e0*/  @UP1 ULEA UR12, UP0, UR34, UR12, 0x2 ;  /* 0x0000000c220c1291 */ /* 0x000fe2000f80103f */
[----:B------:R-:W-:-:S04]  /*27f0*/  DEPBAR.LE SB0, 0x0 ;  /* 0x000080000000791a */ /* 0x000fc80000000000 */
[----:B------:R-:W-:Y:S01]  /*2800*/  @UP1 UIADD3 UR5, UR35, UR5, URZ ;  /* 0x0000000523051290 */ /* 0x000fe2000fffe03f */
[----:B------:R-:W-:-:S03]  /*2810*/  IMAD.U32 R18, RZ, RZ, UR12 ;  /* 0x0000000cff127e24 */ /* 0x000fc6000f8e00ff */
[----:B------:R-:W-:Y:S01]  /*2820*/  @UP1 ULEA.HI.X UR13, UR34, UR13, UR5, 0x2, UP0 ;  /* 0x0000000d220d1291 */ /* 0x000fe200080f1405 */
[----:B------:R-:W-:Y:S02]  /*2830*/  LOP3.LUT R11, R15, 0xffffffe0, RZ, 0xc0, !PT ;  /* 0xffffffe00f0b7812 */ /* 0x000fe400078ec0ff */
[----:B------:R-:W-:Y:S01]  /*2840*/  ISETP.GE.AND P0, PT, R9, UR27, PT ;  /* 0x0000001b09007c0c */ /* 0x000fe2000bf06270 */
[----:B------:R-:W-:Y:S02]  /*2850*/  @UP1 ULDC UR5, c[0x0][0x2e8] ;  /* 0x0000ba0000051ab9 */ /* 0x000fe40000000800 */
[----:B------:R-:W-:-:S05]  /*2860*/  IMAD.U32 R19, RZ, RZ, UR13 ;  /* 0x0000000dff137e24 */ /* 0x000fca000f8e00ff */
[----:B-1-34-:R1:W3:Y:S01]  /*2870*/  @P1 LDG.E R6, desc[UR20][R18.64] ;  /* 0x0000001412061981 */ /* 0x01a2e2000c1e1900 */
[----:B------:R-:W-:Y:S01]  /*2880*/  IMAD.IADD R9, R132, 0x1, -R11 ;  /* 0x0000000184097824 */ /* 0x000fe200078e0a0b */
[----:B------:R-:W-:Y:S01]  /*2890*/  ISETP.GE.AND P2, PT, R16, UR27, PT ;  /* 0x0000001b10007c0c */ /* 0x000fe2000bf46270 */
[----:B------:R-:W3:Y:S01]  /*28a0*/  @P1 MUFU.RCP R11, UR5 ;  /* 0x00000005000b1d08 */ /* 0x000ee20008001000 */
[----:B------:R-:W-:Y:S01]  /*28b0*/  BAR.SYNC.DEFER_BLOCKING 0x0 ;  /* 0x0000000000007b1d */ /* 0x000fe20000010000 */
[----:B------:R-:W-:Y:S01]  /*28c0*/  SHF.R.S32.HI R7, RZ, 0x4, R14 ;  /* 0x00000004ff077819 */ /* 0x000fe2000001140e */
[----:B------:R-:W-:Y:S01]  /*28d0*/  IMAD.SHL.U32 R51, R8, 0x40, RZ ;  /* 0x0000004008337824 */ /* 0x000fe200078e00ff */
[----:B------:R-:W-:Y:S01]  /*28e0*/  ISETP.GE.AND P5, PT, R12, UR27, PT ;  /* 0x0000001b0c007c0c */ /* 0x000fe2000bfa6270 */
[----:B------:R-:W-:Y:S01]  /*28f0*/  IMAD.SHL.U32 R13, R13, 0x40, RZ ;  /* 0x000000400d0d7824 */ /* 0x000fe200078e00ff */
[----:B------:R-:W-:Y:S01]  /*2900*/  LEA.HI R17, R14, R7, RZ, 0x1 ;  /* 0x000000070e117211 */ /* 0x000fe200078f08ff */
[----:B------:R-:W-:Y:S01]  /*2910*/  USHF.L.U64.HI UR12, UR6, 0x6, UR7 ;  /* 0x00000006060c7899 */ /* 0x000fe20008010207 */
[----:B------:R-:W-:Y:S01]  /*2920*/  SHF.R.S32.HI R14, RZ, 0x1f, R9 ;  /* 0x0000001fff0e7819 */ /* 0x000fe20000011409 */
[----:B------:R-:W-:Y:S01]  /*2930*/  IMAD.SHL.U32 R16, R16, 0x8, RZ ;  /* 0x0000000810107824 */ /* 0x000fe200078e00ff */
[----:B------:R-:W-:Y:S01]  /*2940*/  SHF.R.S32.HI R12, RZ, 0x5, R15 ;  /* 0x00000005ff0c7819 */ /* 0x000fe2000001140f */
[----:B------:R-:W-:Y:S01]  /*2950*/  IMAD.SHL.U32 R15, R10, 0x40, RZ ;  /* 0x000000400a0f7824 */ /* 0x000fe200078e00ff */
[----:B------:R-:W-:Y:S01]  /*2960*/  LEA.HI R14, R14, R9, RZ, 0x2 ;  /* 0x000000090e0e7211 */ /* 0x000fe200078f10ff */
[----:B------:R-:W-:Y:S01]  /*2970*/  USHF.L.U32 UR13, UR6, 0x6, URZ ;  /* 0x00000006060d7899 */ /* 0x000fe2000800063f */
[----:B------:R-:W-:Y:S01]  /*2980*/  LEA R9, R12, UR25, 0x4 ;  /* 0x000000190c097c11 */ /* 0x000fe2000f8e20ff */
[----:B------:R-:W-:Y:S01]  /*2990*/  UIMAD UR10, UR12, UR28, URZ ;  /* 0x0000001c0c0a72a4 */ /* 0x000fe2000f8e023f */
[----:B------:R-:W-:Y:S01]  /*29a0*/  SHF.R.S32.HI R14, RZ, 0x2, R14 ;  /* 0x00000002ff0e7819 */ /* 0x000fe2000001140e */
[----:B------:R-:W-:Y:S01]  /*29b0*/  IMAD.IADD R211, R209, 0x1, R211 ;  /* 0x00000001d1d37824 */ /* 0x000fe200078e02d3 */
[----:B------:R-:W-:Y:S01]  /*29c0*/  LOP3.LUT R15, R15, 0x1c0, RZ, 0xc0, !PT ;  /* 0x000001c00f0f7812 */ /* 0x000fe200078ec0ff */
[----:B------:R-:W-:Y:S01]  /*29d0*/  IMAD.MOV.U32 R210, RZ, RZ, R208 ;  /* 0x000000ffffd27224 */ /* 0x000fe200078e00d0 */
[----:B------:R-:W-:Y:S01]  /*29e0*/  IADD3 R9, R9, 0x1, R14 ;  /* 0x0000000109097810 */ /* 0x000fe20007ffe00e */
[----:B------:R-:W-:Y:S01]  /*29f0*/  UIMAD UR10, UR33, UR13, UR10 ;  /* 0x0000000d210a72a4 */ /* 0x000fe2000f8e020a */
[----:B-1----:R-:W-:Y:S01]  /*2a00*/  LOP3.LUT R18, R17, 0xfffffffe, RZ, 0xc0, !PT ;  /* 0xfffffffe11127812 */ /* 0x002fe200078ec0ff */
[----:B------:R-:W-:Y:S01]  /*2a10*/  UMOV UR5, URZ ;  /* 0x0000003f00057c82 */ /* 0x000fe20008000000 */
[----:B------:R-:W-:Y:S01]  /*2a20*/  LOP3.LUT R51, R51, 0xfffffe00, RZ, 0xc0, !PT ;  /* 0xfffffe0033337812 */ /* 0x000fe200078ec0ff */
[----:B------:R1:W-:Y:S01]  /*2a30*/  @P2 STS.128 [R252+0xc000], RZ ;  /* 0x00c000fffc002388 */ /* 0x0003e20000000c00 */
[----:B------:R-:W-:Y:S01]  /*2a40*/  LOP3.LUT R14, R13, 0x1c0, RZ, 0xc0, !PT ;  /* 0x000001c00d0e7812 */ /* 0x000fe200078ec0ff */
[----:B------:R-:W-:Y:S01]  /*2a50*/  IMAD.IADD R18, R7, 0x1, -R18 ;  /* 0x0000000107127824 */ /* 0x000fe200078e0a12 */
[----:B------:R-:W-:Y:S01]  /*2a60*/  LOP3.LUT R16, R15, 0x8, R16, 0xf8, !PT ;  /* 0x000000080f107812 */ /* 0x000fe200078ef810 */
[----:B------:R1:W-:Y:S01]  /*2a70*/  @P2 STS.128 [R252+0xe000], RZ ;  /* 0x00e000fffc002388 */ /* 0x0003e20000000c00 */
[----:B------:R-:W-:Y:S01]  /*2a80*/  IMAD.U32 R13, RZ, RZ, UR28 ;  /* 0x0000001cff0d7e24 */ /* 0x000fe2000f8e00ff */
[----:B------:R-:W-:Y:S01]  /*2a90*/  SHF.R.U32.HI R15, RZ, 0x3, R15 ;  /* 0x00000003ff0f7819 */ /* 0x000fe2000001160f */
[----:B------:R-:W-:Y:S01]  /*2aa0*/  IMAD.SHL.U32 R7, R18, 0x8, RZ ;  /* 0x0000000812077824 */ /* 0x000fe200078e00ff */
[----:B------:R-:W-:Y:S01]  /*2ab0*/  BSSY B0, `(.L_x_409) ;  /* 0x0000024000007945 */ /* 0x000fe20003800000 */
[----:B------:R-:W-:Y:S01]  /*2ac0*/  IMAD R251, R12, 0x400, R51 ;  /* 0x000004000cfb7824 */ /* 0x000fe200078e0233 */
[----:B------:R-:W-:Y:S01]  /*2ad0*/  LOP3.LUT R15, R16, R15, RZ, 0x3c, !PT ;  /* 0x0000000f100f7212 */ /* 0x000fe200078e3cff */
[----:B------:R-:W-:Y:S01]  /*2ae0*/  IMAD.WIDE.U32 R12, R13, UR13, R210 ;  /* 0x0000000d0d0c7c25 */ /* 0x000fe2000f8e00d2 */
[----:B------:R-:W-:-:S02]  /*2af0*/  LOP3.LUT R7, R14, 0x8, R7, 0xf8, !PT ;  /* 0x000000080e077812 */ /* 0x000fc400078ef807 */
[----:B------:R-:W-:Y:S01]  /*2b00*/  SHF.R.U32.HI R14, RZ, 0x3, R14 ;  /* 0x00000003ff0e7819 */ /* 0x000fe2000001160e */
[----:B------:R-:W-:Y:S02]  /*2b10*/  IMAD R250, R18, 0x200, R15 ;  /* 0x0000020012fa7824 */ /* 0x000fe400078e020f */
[----:B---3--:R-:W-:Y:S01]  /*2b20*/  @P1 FMUL.FTZ R11, R6, R11 ;  /* 0x0000000b060b1220 */ /* 0x008fe20000410000 */
[----:B------:R-:W-:-:S04]  /*2b30*/  IMAD.U32 R6, RZ, RZ, UR19 ;  /* 0x00000013ff067e24 */ /* 0x000fc8000f8e00ff */
[----:B------:R-:W-:Y:S01]  /*2b40*/  @P1 R2UR UR11, R11 ;  /* 0x000000000b0b12ca */ /* 0x000fe200000e0000 */
[----:B------:R-:W-:Y:S01]  /*2b50*/  VIADD R11, R13, UR10 ;  /* 0x0000000a0d0b7c36 */ /* 0x000fe20008000000 */
[----:B------:R-:W-:Y:S02]  /*2b60*/  IADD3 R9, R6, -UR17, R9 ;  /* 0x8000001106097c10 */ /* 0x000fe4000fffe009 */
[----:B------:R-:W-:-:S03]  /*2b70*/  LOP3.LUT R6, R7, R14, RZ, 0x3c, !PT ;  /* 0x0000000e07067212 */ /* 0x000fc600078e3cff */
[----:B------:R-:W-:-:S06]  /*2b80*/  VIADD R50, R9, UR22 ;  /* 0x0000001609327c36 */ /* 0x000fcc0008000000 */
[----:B------:R-:W-:Y:S01]  /*2b90*/  @UP1 UMOV UR5, UR11 ;  /* 0x0000000b00051c82 */ /* 0x000fe20008000000 */
[----:B-1----:R-:W-:Y:S05]  /*2ba0*/  @P2 BRA `(.L_x_410) ;  /* 0x0000000000502947 */ /* 0x002fea0003800000 */
[----:B------:R-:W-:Y:S02]  /*2bb0*/  ULDC UR10, c[0x0][0x2d0] ;  /* 0x0000b400000a7ab9 */ /* 0x000fe40000000800 */
[----:B------:R-:W-:Y:S02]  /*2bc0*/  ISETP.GE.AND P2, PT, R48, UR10, PT ;  /* 0x0000000a30007c0c */ /* 0x000fe4000bf46270 */
[----:B------:R-:W-:-:S11]  /*2bd0*/  ISETP.GE.AND P1, PT, R138, UR10, PT ;  /* 0x0000000a8a007c0c */ /* 0x000fd6000bf26270 */
        /* <DEDUP_REMOVED lines=17> */
.L_x_410:
[----:B------:R-:W-:Y:S05]  /*2cf0*/  BSYNC B0 ;  /* 0x0000000000007941 */ /* 0x000fea0003800000 */
.L_x_409:
        /* <DEDUP_REMOVED lines=29> */
.L_x_412:
[----:B------:R-:W-:Y:S05]  /*2ed0*/  BSYNC B0 ;  /* 0x0000000000007941 */ /* 0x000fea0003800000 */
.L_x_411:
        /* <DEDUP_REMOVED lines=29> */
.L_x_414:
[----:B------:R-:W-:Y:S05]  /*30b0*/  BSYNC B0 ;  /* 0x0000000000007941 */ /* 0x000fea0003800000 */
.L_x_413:
        /* <DEDUP_REMOVED lines=34> */
.L_x_416:
[----:B------:R-:W-:Y:S05]  /*32e0*/  BSYNC B0 ;  /* 0x0000000000007941 */ /* 0x000fea0003800000 */
.L_x_415:
[----:B------:R-:W-:Y:S01]  /*32f0*/  LDSM.16.M88.4 R32, [R251] ;  /* 0x00000000fb20783b */ /* 0x000fe20000000200 */
[--C-:B------:R-:W-:Y:S01]  /*3300*/  IMAD R133, R7, 0x2, R250.reuse ;  /* 0x0000000207857824 */ /* 0x100fe200078e02fa */
[----:B------:R-:W-:Y:S01]  /*3310*/  VIMNMX R227, R50, UR19, PT ;  /* 0x0000001332e37c48 */ /* 0x000fe2000bfe0100 */
[--C-:B------:R-:W-:Y:S01]  /*3320*/  IMAD R249, R5, 0x2, R251.reuse ;  /* 0x0000000205f97824 */ /* 0x100fe200078e02fb */
[----:B------:R-:W-:Y:S01]  /*3330*/  LDSM.16.M88.4 R116, [R251+0x2000] ;  /* 0x00200000fb74783b */ /* 0x000fe20000000200 */
[----:B------:R-:W-:Y:S01]  /*3340*/  IMAD R247, R4, 0x2, R251 ;  /* 0x0000000204f77824 */ /* 0x000fe200078e02fb */
[----:B------:R-:W-:Y:S01]  /*3350*/  LOP3.LUT R6, R6, R51, RZ, 0xfc, !PT ;  /* 0x0000003306067212 */ /* 0x000fe200078efcff */
[----:B------:R-:W-:Y:S01]  /*3360*/  IMAD R243, R3, 0x2, R250 ;  /* 0x0000000203f37824 */ /* 0x000fe200078e02fa */
[----:B------:R-:W5:Y:S01]  /*3370*/  LDSM.16.M88.4 R60, [R250+0x8800] ;  /* 0x00880000fa3c783b */ /* 0x000f620000000200 */
[----:B------:R-:W-:Y:S01]  /*3380*/  VIADD R0, R250, 0x8000 ;  /* 0x00008000fa007836 */ /* 0x000fe20000000000 */
[----:B------:R-:W-:Y:S01]  /*3390*/  UISETP.GE.AND UP0, UPT, UR18, 0x2, UPT ;  /* 0x000000021200788c */ /* 0x000fe2000bf06270 */
[----:B------:R-:W-:Y:S01]  /*33a0*/  IMAD R246, R4, 0x2, R249 ;  /* 0x0000000204f67824 */ /* 0x000fe200078e02f9 */
[----:B------:R-:W4:Y:S01]  /*33b0*/  LDSM.16.M88.4 R76, [R250+0x8000] ;  /* 0x00800000fa4c783b */ /* 0x000f220000000200 */
[----:B------:R-:W-:-:S02]  /*33c0*/  IMAD R248, R7, 0x2, R0 ;  /* 0x0000000207f87824 */ /* 0x000fc400078e0200 */
[----:B------:R-:W-:Y:S01]  /*33d0*/  IMAD.SHL.U32 R132, R132, 0x2, RZ ;  /* 0x0000000284847824 */ /* 0x000fe200078e00ff */
[----:B------:R-:W4:Y:S01]  /*33e0*/  LDSM.16.M88.4 R40, [R250+0x9000] ;  /* 0x00900000fa28783b */ /* 0x000f220000000200 */
[----:B------:R-:W-:Y:S02]  /*33f0*/  IMAD R245, R3, 0x2, R248 ;  /* 0x0000000203f57824 */ /* 0x000fe400078e02f8 */
[----:B------:R-:W-:Y:S01]  /*3400*/  IMAD.U32 R3, RZ, RZ, UR28 ;  /* 0x0000001cff037e24 */ /* 0x000fe2000f8e00ff */
[----:B-1-3--:R-:W1:Y:S01]  /*3410*/  LDSM.16.M88.4 R8, [R250+0x9800] ;  /* 0x00980000fa08783b */ /* 0x00ae620000000200 */
[----:B------:R-:W-:Y:S01]  /*3420*/  LOP3.LUT R134, R132, 0x6, RZ, 0xc0, !PT ;  /* 0x0000000684867812 */ /* 0x000fe200078ec0ff */
[----:B------:R-:W-:Y:S02]  /*3430*/  IMAD.U32 R7, RZ, RZ, UR19 ;  /* 0x00000013ff077e24 */ /* 0x000fe4000f8e00ff */
[----:B------:R-:W-:Y:S02]  /*3440*/  LDSM.16.M88.4 R108, [R249+0x2000] ;  /* 0x00200000f96c783b */ /* 0x000fe40000000200 */
[----:B------:R-:W-:Y:S01]  /*3450*/  IMAD R3, R3, 0x40, R134 ;  /* 0x0000004003037824 */ /* 0x000fe200078e0286 */
[C-C-:B------:R-:W-:Y:S01]  /*3460*/  VIADDMNMX R226, R50.reuse, 0x8, R7.reuse, PT ;  /* 0x0000000832e27846 */ /* 0x140fe20003800107 */
[----:B------:R-:W3:Y:S01]  /*3470*/  LDSM.16.M88.4 R24, [R133+0x8800] ;  /* 0x008800008518783b */ /* 0x000ee20000000200 */
[C-C-:B------:R-:W-:Y:S01]  /*3480*/  VIADDMNMX R225, R50.reuse, 0x40, R7.reuse, PT ;  /* 0x0000004032e17846 */ /* 0x140fe20003800107 */
[C---:B------:R-:W-:Y:S01]  /*3490*/  VIADD R0, R3.reuse, 0x1 ;  /* 0x0000000103007836 */ /* 0x040fe20000000000 */
[----:B------:R-:W-:Y:S01]  /*34a0*/  VIADDMNMX R224, R50, 0x48, R7, PT ;  /* 0x0000004832e07846 */ /* 0x000fe20003800107 */
[----:B------:R-:W3:Y:S01]  /*34b0*/  LDSM.16.M88.4 R16, [R249] ;  /* 0x00000000f910783b */ /* 0x000ee20000000200 */
[----:B------:R-:W-:-:S02]  /*34c0*/  VIADD R7, R3, 0x8 ;  /* 0x0000000803077836 */ /* 0x000fc40000000000 */
[C---:B------:R-:W-:Y:S01]  /*34d0*/  ISETP.GE.AND P1, PT, R0.reuse, R227, PT ;  /* 0x000000e30000720c */ /* 0x040fe20003f26270 */
[----:B------:R-:W3:Y:S01]  /*34e0*/  LDSM.16.M88.4 R104, [R133+0x8000] ;  /* 0x008000008568783b */ /* 0x000ee20000000200 */
[C---:B------:R-:W-:Y:S02]  /*34f0*/  ISETP.GE.AND P0, PT, R0.reuse, R226, PT ;  /* 0x000000e20000720c */ /* 0x040fe40003f06270 */
[C---:B------:R-:W-:Y:S01]  /*3500*/  ISETP.GE.AND P4, PT, R0.reuse, R225, PT ;  /* 0x000000e10000720c */ /* 0x040fe20003f86270 */
[----:B------:R-:W-:Y:S01]  /*3510*/  LDSM.16.M88.4 R100, [R133+0x9000] ;  /* 0x009000008564783b */ /* 0x000fe20000000200 */
[----:B------:R-:W-:Y:S02]  /*3520*/  ISETP.GE.AND P2, PT, R0, R224, PT ;  /* 0x000000e00000720c */ /* 0x000fe40003f46270 */
[----:B------:R-:W-:Y:S01]  /*3530*/  I2FP.F32.S32 R0, R0 ;  /* 0x0000000000007245 */ /* 0x000fe20000201400 */
[----:B------:R-:W3:Y:S01]  /*3540*/  LDSM.16.M88.4 R20, [R133+0x9800] ;  /* 0x009800008514783b */ /* 0x000ee20000000200 */
[----:B------:R-:W-:-:S02]  /*3550*/  ISETP.GE.AND P6, PT, R7, R227, PT ;  /* 0x000000e30700720c */ /* 0x000fc40003fc6270 */
[C---:B------:R-:W-:Y:S01]  /*3560*/  ISETP.GE.AND P5, PT, R7.reuse, R226, PT ;  /* 0x000000e20700720c */ /* 0x040fe20003fa6270 */
[----:B-----5:R-:W-:Y:S01]  /*3570*/  HMMA.16816.F32 R68, R116, R60, RZ ;  /* 0x0000003c7444723c */ /* 0x020fe200000018ff */
[----:B------:R-:W-:Y:S01]  /*3580*/  LDSM.16.M88.4 R96, [R247+0x2000] ;  /* 0x00200000f760783b */ /* 0x000fe20000000200 */
[----:B------:R-:W-:-:S03]  /*3590*/  ISETP.GE.AND P3, PT, R7, R225, PT ;  /* 0x000000e10700720c */ /* 0x000fc60003f66270 */
[----:B------:R-:W5:Y:S01]  /*35a0*/  LDSM.16.M88.4 R12, [R243+0x8000] ;  /* 0x00800000f30c783b */ /* 0x000f620000000200 */
[----:B------:R-:W-:Y:S03]  /*35b0*/  HMMA.16816.F32 R64, R116, R62, RZ ;  /* 0x0000003e7440723c */ /* 0x000fe600000018ff */
[----:B------:R-:W-:Y:S03]  /*35c0*/  LDSM.16.M88.4 R92, [R243+0x9000] ;  /* 0x00900000f35c783b */ /* 0x000fe60000000200 */
[C---:B------:R-:W-:Y:S01]  /*35d0*/  HMMA.16816.F32 R72, R32.reuse, R60, RZ ;  /* 0x0000003c2048723c */ /* 0x040fe200000018ff */
[----:B--2---:R-:W-:Y:S04]  /*35e0*/  LDSM.16.M88.4 R28, [R243+0x9800] ;  /* 0x00980000f31c783b */ /* 0x004fe80000000200 */
[----:B------:R-:W-:Y:S01]  /*35f0*/  LDSM.16.M88.4 R112, [R245+0x800] ;  /* 0x00080000f570783b */ /* 0x000fe20000000200 */
[C---:B------:R-:W-:Y:S03]  /*3600*/  HMMA.16816.F32 R60, R32.reuse, R62, RZ ;  /* 0x0000003e203c723c */ /* 0x040fe600000018ff */
[----:B------:R-:W-:Y:S03]  /*3610*/  LDSM.16.M88.4 R128, [R249+0x6000] ;  /* 0x00600000f980783b */ /* 0x000fe60000000200 */
[-C--:B----4-:R-:W-:Y:S01]  /*3620*/  HMMA.16816.F32 R88, R32, R76.reuse, RZ ;  /* 0x0000004c2058723c */ /* 0x090fe200000018ff */
[----:B------:R-:W-:Y:S04]  /*3630*/  LDSM.16.M88.4 R124, [R133+0xb800] ;  /* 0x00b80000857c783b */ /* 0x000fe80000000200 */
[----:B------:R-:W0:Y:S01]  /*3640*/  LDGDEPBAR ;  /* 0x00000000000079af */ /* 0x000e220000000000 */
[C---:B------:R-:W-:Y:S06]  /*3650*/  HMMA.16816.F32 R84, R116.reuse, R76, RZ ;  /* 0x0000004c7454723c */ /* 0x040fec00000018ff */
[-C--:B------:R-:W-:Y:S06]  /*3660*/  HMMA.16816.F32 R80, R116, R78.reuse, RZ ;  /* 0x0000004e7450723c */ /* 0x080fec00000018ff */
[----:B------:R-:W-:Y:S06]  /*3670*/  HMMA.16816.F32 R76, R32, R78, RZ ;  /* 0x0000004e204c723c */ /* 0x000fec00000018ff */
[C---:B------:R-:W-:Y:S06]  /*3680*/  HMMA.16816.F32 R52, R116.reuse, R40, RZ ;  /* 0x000000287434723c */ /* 0x040fec00000018ff */
[----:B------:R-:W-:Y:S06]  /*3690*/  HMMA.16816.F32 R44, R116, R42, RZ ;  /* 0x0000002a742c723c */ /* 0x000fec00000018ff */
[----:B------:R-:W-:Y:S06]  /*36a0*/  HMMA.16816.F32 R56, R32, R40, RZ ;  /* 0x000000282038723c */ /* 0x000fec00000018ff */
[----:B-1----:R-:W-:Y:S06]  /*36b0*/  HMMA.16816.F32 R120, R116, R8, RZ ;  /* 0x000000087478723c */ /* 0x002fec00000018ff */
[C---:B------:R-:W-:Y:S06]  /*36c0*/  HMMA.16816.F32 R40, R32.reuse, R42, RZ ;  /* 0x0000002a2028723c */ /* 0x040fec00000018ff */
[----:B------:R-:W-:Y:S06]  /*36d0*/  HMMA.16816.F32 R36, R32, R8, RZ ;  /* 0x000000082024723c */ /* 0x000fec00000018ff */
[-C--:B------:R-:W-:Y:S06]  /*36e0*/  HMMA.16816.F32 R116, R116, R10.reuse, RZ ;  /* 0x0000000a7474723c */ /* 0x080fec00000018ff */
[----:B------:R-:W-:Y:S01]  /*36f0*/  HMMA.16816.F32 R32, R32, R10, RZ ;  /* 0x0000000a2020723c */ /* 0x000fe200000018ff */
[----:B------:R-:W1:Y:S05]  /*3700*/  LDSM.16.M88.4 R8, [R243+0x8800] ;  /* 0x00880000f308783b */ /* 0x000e6a0000000200 */
[C---:B---3--:R-:W-:Y:S06]  /*3710*/  HMMA.16816.F32 R68, R108.reuse, R24, R68 ;  /* 0x000000186c44723c */ /* 0x048fec0000001844 */
[----:B------:R-:W-:Y:S06]  /*3720*/  HMMA.16816.F32 R64, R108, R26, R64 ;  /* 0x0000001a6c40723c */ /* 0x000fec0000001840 */
[C---:B------:R-:W-:Y:S06]  /*3730*/  HMMA.16816.F32 R72, R16.reuse, R24, R72 ;  /* 0x000000181048723c */ /* 0x040fec0000001848 */
[----:B------:R-:W-:Y:S01]  /*3740*/  HMMA.16816.F32 R60, R16, R26, R60 ;  /* 0x0000001a103c723c */ /* 0x000fe2000000183c */
[----:B------:R-:W2:Y:S05]  /*3750*/  LDSM.16.M88.4 R24, [R247] ;  /* 0x00000000f718783b */ /* 0x000eaa0000000200 */
[C---:B------:R-:W-:Y:S06]  /*3760*/  HMMA.16816.F32 R84, R108.reuse, R104, R84 ;  /* 0x000000686c54723c */ /* 0x040fec0000001854 */
[----:B------:R-:W-:Y:S06]  /*3770*/  HMMA.16816.F32 R80, R108, R106, R80 ;  /* 0x0000006a6c50723c */ /* 0x000fec0000001850 */
[C---:B------:R-:W-:Y:S06]  /*3780*/  HMMA.16816.F32 R88, R16.reuse, R104, R88 ;  /* 0x000000681058723c */ /* 0x040fec0000001858 */
[----:B------:R-:W-:Y:S01]  /*3790*/  HMMA.16816.F32 R76, R16, R106, R76 ;  /* 0x0000006a104c723c */ /* 0x000fe2000000184c */
[----:B------:R-:W-:Y:S05]  /*37a0*/  LDSM.16.M88.4 R104, [R251+0x4000] ;  /* 0x00400000fb68783b */ /* 0x000fea0000000200 */
[C---:B------:R-:W-:Y:S06]  /*37b0*/  HMMA.16816.F32 R120, R108.reuse, R20, R120 ;  /* 0x000000146c78723c */ /* 0x040fec0000001878 */
[----:B------:R-:W-:Y:S06]  /*37c0*/  HMMA.16816.F32 R116, R108, R22, R116 ;  /* 0x000000166c74723c */ /* 0x000fec0000001874 */
[C---:B------:R-:W-:Y:S06]  /*37d0*/  HMMA.16816.F32 R56, R16.reuse, R100, R56 ;  /* 0x000000641038723c */ /* 0x040fec0000001838 */
[C---:B------:R-:W-:Y:S06]  /*37e0*/  HMMA.16816.F32 R36, R16.reuse, R20, R36 ;  /* 0x000000141024723c */ /* 0x040fec0000001824 */
[C---:B------:R-:W-:Y:S06]  /*37f0*/  HMMA.16816.F32 R40, R16.reuse, R102, R40 ;  /* 0x000000661028723c */ /* 0x040fec0000001828 */
[----:B------:R-:W-:Y:S01]  /*3800*/  HMMA.16816.F32 R32, R16, R22, R32 ;  /* 0x000000161020723c */ /* 0x000fe20000001820 */
[----:B------:R-:W-:Y:S04]  /*3810*/  LDSM.16.M88.4 R16, [R245] ;  /* 0x00000000f510783b */ /* 0x000fe80000000200 */
[----:B------:R-:W3:Y:S01]  /*3820*/  LDSM.16.M88.4 R20, [R246] ;  /* 0x00000000f614783b */ /* 0x000ee20000000200 */
[C---:B------:R-:W-:Y:S06]  /*3830*/  HMMA.16816.F32 R52, R108.reuse, R100, R52 ;  /* 0x000000646c34723c */ /* 0x040fec0000001834 */
[----:B------:R-:W-:Y:S01]  /*3840*/  HMMA.16816.F32 R44, R108, R102, R44 ;  /* 0x000000666c2c723c */ /* 0x000fe2000000182c */
[----:B------:R-:W4:Y:S04]  /*3850*/  LDSM.16.M88.4 R108, [R245+0x1000] ;  /* 0x00100000f56c783b */ /* 0x000f280000000200 */
[----:B------:R-:W-:Y:S01]  /*3860*/  LDSM.16.M88.4 R100, [R250+0xa000] ;  /* 0x00a00000fa64783b */ /* 0x000fe20000000200 */
[C---:B-----5:R-:W-:Y:S06]  /*3870*/  HMMA.16816.F32 R84, R96.reuse, R12, R84 ;  /* 0x0000000c6054723c */ /* 0x060fec0000001854 */
[C---:B-1----:R-:W-:Y:S06]  /*3880*/  HMMA.16816.F32 R68, R96.reuse, R8, R68 ;  /* 0x000000086044723c */ /* 0x042fec0000001844 */
[C---:B------:R-:W-:Y:S06]  /*3890*/  HMMA.16816.F32 R80, R96.reuse, R14, R80 ;  /* 0x0000000e6050723c */ /* 0x040fec0000001850 */
[----:B------:R-:W-:Y:S06]  /*38a0*/  HMMA.16816.F32 R64, R96, R10, R64 ;  /* 0x0000000a6040723c */ /* 0x000fec0000001840 */
[C---:B--2---:R-:W-:Y:S06]  /*38b0*/  HMMA.16816.F32 R88, R24.reuse, R12, R88 ;  /* 0x0000000c1858723c */ /* 0x044fec0000001858 */
[C---:B------:R-:W-:Y:S01]  /*38c0*/  HMMA.16816.F32 R76, R24.reuse, R14, R76 ;  /* 0x0000000e184c723c */ /* 0x040fe2000000184c */
[----:B------:R-:W1:Y:S05]  /*38d0*/  LDSM.16.M88.4 R12, [R245+0x1800] ;  /* 0x00180000f50c783b */ /* 0x000e6a0000000200 */
[C---:B------:R-:W-:Y:S06]  /*38e0*/  HMMA.16816.F32 R72, R24.reuse, R8, R72 ;  /* 0x000000081848723c */ /* 0x040fec0000001848 */
[C---:B------:R-:W-:Y:S01]  /*38f0*/  HMMA.16816.F32 R60, R24.reuse, R10, R60 ;  /* 0x0000000a183c723c */ /* 0x040fe2000000183c */
[----:B------:R-:W2:Y:S05]  /*3900*/  LDSM.16.M88.4 R8, [R246+0x2000] ;  /* 0x00200000f608783b */ /* 0x000eaa0000000200 */
[C---:B------:R-:W-:Y:S06]  /*3910*/  HMMA.16816.F32 R56, R24.reuse, R92, R56 ;  /* 0x0000005c1838723c */ /* 0x040fec0000001838 */
[C---:B------:R-:W-:Y:S06]  /*3920*/  HMMA.16816.F32 R40, R24.reuse, R94, R40 ;  /* 0x0000005e1828723c */ /* 0x040fec0000001828 */
[C---:B------:R-:W-:Y:S06]  /*3930*/  HMMA.16816.F32 R36, R24.reuse, R28, R36 ;  /* 0x0000001c1824723c */ /* 0x040fec0000001824 */
[----:B------:R-:W-:Y:S01]  /*3940*/  HMMA.16816.F32 R32, R24, R30, R32 ;  /* 0x0000001e1820723c */ /* 0x000fe20000001820 */
[----:B------:R-:W-:Y:S05]  /*3950*/  LDSM.16.M88.4 R24, [R251+0x6000] ;  /* 0x00600000fb18783b */ /* 0x000fea0000000200 */
[C---:B------:R-:W-:Y:S06]  /*3960*/  HMMA.16816.F32 R52, R96.reuse, R92, R52 ;  /* 0x0000005c6034723c */ /* 0x040fec0000001834 */
[C---:B------:R-:W-:Y:S06]  /*3970*/  HMMA.16816.F32 R120, R96.reuse, R28, R120 ;  /* 0x0000001c6078723c */ /* 0x040fec0000001878 */
[C---:B------:R-:W-:Y:S01]  /*3980*/  HMMA.16816.F32 R44, R96.reuse, R94, R44 ;  /* 0x0000005e602c723c */ /* 0x040fe2000000182c */
[----:B------:R-:W-:Y:S05]  /*3990*/  LDSM.16.M88.4 R92, [R250+0xb000] ;  /* 0x00b00000fa5c783b */ /* 0x000fea0000000200 */
[----:B------:R-:W-:Y:S01]  /*39a0*/  HMMA.16816.F32 R116, R96, R30, R116 ;  /* 0x0000001e6074723c */ /* 0x000fe20000001874 */
[----:B------:R-:W5:Y:S04]  /*39b0*/  LDSM.16.M88.4 R96, [R250+0xa800] ;  /* 0x00a80000fa60783b */ /* 0x000f680000000200 */
[----:B------:R-:W5:Y:S01]  /*39c0*/  LDSM.16.M88.4 R28, [R250+0xb800] ;  /* 0x00b80000fa1c783b */ /* 0x000f620000000200 */
[C---:B---3--:R-:W-:Y:S06]  /*39d0*/  HMMA.16816.F32 R88, R20.reuse, R16, R88 ;  /* 0x000000101458723c */ /* 0x048fec0000001858 */
[C---:B------:R-:W-:Y:S06]  /*39e0*/  HMMA.16816.F32 R76, R20.reuse, R18, R76 ;  /* 0x00000012144c723c */ /* 0x040fec000000184c */
[C---:B------:R-:W-:Y:S06]  /*39f0*/  HMMA.16816.F32 R72, R20.reuse, R112, R72 ;  /* 0x000000701448723c */ /* 0x040fec0000001848 */
[C---:B------:R-:W-:Y:S06]  /*3a00*/  HMMA.16816.F32 R60, R20.reuse, R114, R60 ;  /* 0x00000072143c723c */ /* 0x040fec000000183c */
[C---:B----4-:R-:W-:Y:S06]  /*3a10*/  HMMA.16816.F32 R56, R20.reuse, R108, R56 ;  /* 0x0000006c1438723c */ /* 0x050fec0000001838 */
[C---:B------:R-:W-:Y:S06]  /*3a20*/  HMMA.16816.F32 R40, R20.reuse, R110, R40 ;  /* 0x0000006e1428723c */ /* 0x040fec0000001828 */
[C---:B-1----:R-:W-:Y:S06]  /*3a30*/  HMMA.16816.F32 R36, R20.reuse, R12, R36 ;  /* 0x0000000c1424723c */ /* 0x042fec0000001824 */
[----:B------:R-:W-:Y:S01]  /*3a40*/  HMMA.16816.F32 R32, R20, R14, R32 ;  /* 0x0000000e1420723c */ /* 0x000fe20000001820 */
[----:B------:R-:W-:Y:S05]  /*3a50*/  LDSM.16.M88.4 R20, [R249+0x4000] ;  /* 0x00400000f914783b */ /* 0x000fea0000000200 */
[C---:B--2---:R-:W-:Y:S06]  /*3a60*/  HMMA.16816.F32 R84, R8.reuse, R16, R84 ;  /* 0x000000100854723c */ /* 0x044fec0000001854 */
[C---:B------:R-:W-:Y:S01]  /*3a70*/  HMMA.16816.F32 R80, R8.reuse, R18, R80 ;  /* 0x000000120850723c */ /* 0x040fe20000001850 */
[----:B------:R-:W1:Y:S05]  /*3a80*/  LDSM.16.M88.4 R16, [R133+0xa000] ;  /* 0x00a000008510783b */ /* 0x000e6a0000000200 */
[C---:B------:R-:W-:Y:S06]  /*3a90*/  HMMA.16816.F32 R52, R8.reuse, R108, R52 ;  /* 0x0000006c0834723c */ /* 0x040fec0000001834 */
[----:B------:R-:W-:Y:S01]  /*3aa0*/  HMMA.16816.F32 R44, R8, R110, R44 ;  /* 0x0000006e082c723c */ /* 0x000fe2000000182c */
[----:B------:R-:W-:Y:S05]  /*3ab0*/  LDSM.16.M88.4 R108, [R247+0x6000] ;  /* 0x00600000f76c783b */ /* 0x000fea0000000200 */
[----:B------:R-:W-:Y:S06]  /*3ac0*/  HMMA.16816.F32 R88, R104, R100, R88 ;  /* 0x000000646858723c */ /* 0x000fec0000001858 */
[C---:B------:R-:W-:Y:S06]  /*3ad0*/  HMMA.16816.F32 R68, R8.reuse, R112, R68 ;  /* 0x000000700844723c */ /* 0x040fec0000001844 */
[C---:B------:R-:W-:Y:S01]  /*3ae0*/  HMMA.16816.F32 R64, R8.reuse, R114, R64 ;  /* 0x000000720840723c */ /* 0x040fe20000001840 */
[----:B------:R-:W-:Y:S05]  /*3af0*/  LDSM.16.M88.4 R112, [R247+0x4000] ;  /* 0x00400000f770783b */ /* 0x000fea0000000200 */
[C---:B------:R-:W-:Y:S06]  /*3b00*/  HMMA.16816.F32 R120, R8.reuse, R12, R120 ;  /* 0x0000000c0878723c */ /* 0x040fec0000001878 */
[----:B------:R-:W-:Y:S01]  /*3b10*/  HMMA.16816.F32 R116, R8, R14, R116 ;  /* 0x0000000e0874723c */ /* 0x000fe20000001874 */
[----:B------:R-:W2:Y:S04]  /*3b20*/  LDSM.16.M88.4 R8, [R133+0xb000] ;  /* 0x00b000008508783b */ /* 0x000ea80000000200 */
[----:B------:R-:W-:Y:S01]  /*3b30*/  LDSM.16.M88.4 R12, [R133+0xa800] ;  /* 0x00a80000850c783b */ /* 0x000fe20000000200 */
[C---:B------:R-:W-:Y:S06]  /*3b40*/  HMMA.16816.F32 R76, R104.reuse, R102, R76 ;  /* 0x00000066684c723c */ /* 0x040fec000000184c */
[C---:B-----5:R-:W-:Y:S06]  /*3b50*/  HMMA.16816.F32 R72, R104.reuse, R96, R72 ;  /* 0x000000606848723c */ /* 0x060fec0000001848 */
[C---:B------:R-:W-:Y:S06]  /*3b60*/  HMMA.16816.F32 R60, R104.reuse, R98, R60 ;  /* 0x00000062683c723c */ /* 0x040fec000000183c */
[C---:B------:R-:W-:Y:S06]  /*3b70*/  HMMA.16816.F32 R56, R104.reuse, R92, R56 ;  /* 0x0000005c6838723c */ /* 0x040fec0000001838 */
[C---:B------:R-:W-:Y:S06]  /*3b80*/  HMMA.16816.F32 R40, R104.reuse, R94, R40 ;  /* 0x0000005e6828723c */ /* 0x040fec0000001828 */
[C---:B------:R-:W-:Y:S06]  /*3b90*/  HMMA.16816.F32 R36, R104.reuse, R28, R36 ;  /* 0x0000001c6824723c */ /* 0x040fec0000001824 */
[----:B------:R-:W-:Y:S01]  /*3ba0*/  HMMA.16816.F32 R32, R104, R30, R32 ;  /* 0x0000001e6820723c */ /* 0x000fe20000001820 */
[----:B------:R-:W3:Y:S05]  /*3bb0*/  LDSM.16.M88.4 R104, [R243+0xa000] ;  /* 0x00a00000f368783b */ /* 0x000eea0000000200 */
[C---:B------:R-:W-:Y:S06]  /*3bc0*/  HMMA.16816.F32 R84, R24.reuse, R100, R84 ;  /* 0x000000641854723c */ /* 0x040fec0000001854 */
[C---:B------:R-:W-:Y:S06]  /*3bd0*/  HMMA.16816.F32 R52, R24.reuse, R92, R52 ;  /* 0x0000005c1834723c */ /* 0x040fec0000001834 */
[C---:B------:R-:W-:Y:S01]  /*3be0*/  HMMA.16816.F32 R44, R24.reuse, R94, R44 ;  /* 0x0000005e182c723c */ /* 0x040fe2000000182c */
[----:B------:R-:W-:Y:S05]  /*3bf0*/  LDSM.16.M88.4 R92, [R243+0xb800] ;  /* 0x00b80000f35c783b */ /* 0x000fea0000000200 */
[----:B------:R-:W-:Y:S01]  /*3c00*/  HMMA.16816.F32 R80, R24, R102, R80 ;  /* 0x000000661850723c */ /* 0x000fe20000001850 */
[----:B------:R-:W-:Y:S05]  /*3c10*/  LDSM.16.M88.4 R100, [R243+0xa800] ;  /* 0x00a80000f364783b */ /* 0x000fea0000000200 */
[----:B-1----:R-:W-:Y:S06]  /*3c20*/  HMMA.16816.F32 R88, R20, R16, R88 ;  /* 0x000000101458723c */ /* 0x002fec0000001858 */
[C---:B------:R-:W-:Y:S06]  /*3c30*/  HMMA.16816.F32 R68, R24.reuse, R96, R68 ;  /* 0x000000601844723c */ /* 0x040fec0000001844 */
[C---:B------:R-:W-:Y:S01]  /*3c40*/  HMMA.16816.F32 R64, R24.reuse, R98, R64 ;  /* 0x000000621840723c */ /* 0x040fe20000001840 */
[----:B------:R-:W-:Y:S05]  /*3c50*/  LDSM.16.M88.4 R96, [R243+0xb000] ;  /* 0x00b00000f360783b */ /* 0x000fea0000000200 */
[C---:B------:R-:W-:Y:S06]  /*3c60*/  HMMA.16816.F32 R120, R24.reuse, R28, R120 ;  /* 0x0000001c1878723c */ /* 0x040fec0000001878 */
[----:B------:R-:W-:Y:S01]  /*3c70*/  HMMA.16816.F32 R116, R24, R30, R116 ;  /* 0x0000001e1874723c */ /* 0x000fe20000001874 */
[----:B------:R-:W-:Y:S04]  /*3c80*/  LDSM.16.M88.4 R24, [R245+0x2000] ;  /* 0x00200000f518783b */ /* 0x000fe80000000200 */
[----:B------:R-:W1:Y:S01]  /*3c90*/  LDSM.16.M88.4 R28, [R246+0x4000] ;  /* 0x00400000f61c783b */ /* 0x000e620000000200 */
[----:B------:R-:W-:Y:S06]  /*3ca0*/  HMMA.16816.F32 R84, R128, R16, R84 ;  /* 0x000000108054723c */ /* 0x000fec0000001854 */
[C---:B------:R-:W-:Y:S06]  /*3cb0*/  HMMA.16816.F32 R76, R20.reuse, R18, R76 ;  /* 0x00000012144c723c */ /* 0x040fec000000184c */
[C---:B--2---:R-:W-:Y:S06]  /*3cc0*/  HMMA.16816.F32 R56, R20.reuse, R8, R56 ;  /* 0x000000081438723c */ /* 0x044fec0000001838 */
[----:B------:R-:W-:Y:S06]  /*3cd0*/  HMMA.16816.F32 R40, R20, R10, R40 ;  /* 0x0000000a1428723c */ /* 0x000fec0000001828 */
[C---:B------:R-:W-:Y:S06]  /*3ce0*/  HMMA.16816.F32 R52, R128.reuse, R8, R52 ;  /* 0x000000088034723c */ /* 0x040fec0000001834 */
[C---:B------:R-:W-:Y:S01]  /*3cf0*/  HMMA.16816.F32 R44, R128.reuse, R10, R44 ;  /* 0x0000000a802c723c */ /* 0x040fe2000000182c */
[----:B------:R-:W2:Y:S05]  /*3d00*/  LDSM.16.M88.4 R8, [R246+0x6000] ;  /* 0x00600000f608783b */ /* 0x000eaa0000000200 */
[----:B------:R-:W-:Y:S01]  /*3d10*/  HMMA.16816.F32 R80, R128, R18, R80 ;  /* 0x000000128050723c */ /* 0x000fe20000001850 */
[----:B------:R-:W-:Y:S05]  /*3d20*/  LDSM.16.M88.4 R16, [R245+0x3000] ;  /* 0x00300000f510783b */ /* 0x000fea0000000200 */
[----:B---3--:R-:W-:Y:S06]  /*3d30*/  HMMA.16816.F32 R88, R112, R104, R88 ;  /* 0x000000687058723c */ /* 0x008fec0000001858 */
[-C--:B------:R-:W-:Y:S06]  /*3d40*/  HMMA.16816.F32 R60, R20, R14.reuse, R60 ;  /* 0x0000000e143c723c */ /* 0x080fec000000183c */
[----:B------:R-:W-:Y:S06]  /*3d50*/  HMMA.16816.F32 R64, R128, R14, R64 ;  /* 0x0000000e8040723c */ /* 0x000fec0000001840 */
[----:B------:R-:W-:Y:S06]  /*3d60*/  HMMA.16816.F32 R84, R108, R104, R84 ;  /* 0x000000686c54723c */ /* 0x000fec0000001854 */
[C---:B------:R-:W-:Y:S06]  /*3d70*/  HMMA.16816.F32 R72, R20.reuse, R12, R72 ;  /* 0x0000000c1448723c */ /* 0x040fec0000001848 */
[-C--:B------:R-:W-:Y:S06]  /*3d80*/  HMMA.16816.F32 R36, R20, R124.reuse, R36 ;  /* 0x0000007c1424723c */ /* 0x080fec0000001824 */
[----:B------:R-:W-:Y:S06]  /*3d90*/  HMMA.16816.F32 R120, R128, R124, R120 ;  /* 0x0000007c8078723c */ /* 0x000fec0000001878 */
[----:B------:R-:W-:Y:S06]  /*3da0*/  HMMA.16816.F32 R76, R112, R106, R76 ;  /* 0x0000006a704c723c */ /* 0x000fec000000184c */
[----:B------:R-:W-:Y:S01]  /*3db0*/  HMMA.16816.F32 R32, R20, R126, R32 ;  /* 0x0000007e1420723c */ /* 0x000fe20000001820 */
[----:B------:R-:W3:Y:S05]  /*3dc0*/  LDSM.16.M88.4 R20, [R245+0x2800] ;  /* 0x00280000f514783b */ /* 0x000eea0000000200 */
[----:B------:R-:W-:Y:S01]  /*3dd0*/  HMMA.16816.F32 R68, R128, R12, R68 ;  /* 0x0000000c8044723c */ /* 0x000fe20000001844 */
[----:B------:R-:W4:Y:S01]  /*3de0*/  LDSM.16.M88.4 R12, [R245+0x3800] ;  /* 0x00380000f50c783b */ /* 0x000f220000000200 */
[----:B------:R-:W-:-:S04]  /*3df0*/  DEPBAR.LE SB0, 0x0 ;  /* 0x000080000000791a */ /* 0x000fc80000000000 */
[----:B------:R-:W-:Y:S06]  /*3e00*/  HMMA.16816.F32 R80, R108, R106, R80 ;  /* 0x0000006a6c50723c */ /* 0x000fec0000001850 */
[----:B-1----:R-:W-:Y:S06]  /*3e10*/  HMMA.16816.F32 R88, R28, R24, R88 ;  /* 0x000000181c58723c */ /* 0x002fec0000001858 */
[-C--:B------:R-:W-:Y:S06]  /*3e20*/  HMMA.16816.F32 R60, R112, R102.reuse, R60 ;  /* 0x00000066703c723c */ /* 0x080fec000000183c */
[----:B------:R-:W-:Y:S06]  /*3e30*/  HMMA.16816.F32 R64, R108, R102, R64 ;  /* 0x000000666c40723c */ /* 0x000fec0000001840 */
[----:B--2---:R-:W-:Y:S06]  /*3e40*/  HMMA.16816.F32 R84, R8, R24, R84 ;  /* 0x000000180854723c */ /* 0x004fec0000001854 */
[----:B------:R-:W-:Y:S01]  /*3e50*/  HMMA.16816.F32 R72, R112, R100, R72 ;  /* 0x000000647048723c */ /* 0x000fe20000001848 */
[C---:B------:R-:W-:Y:S01]  /*3e60*/  FFMA.FTZ R51, R0.reuse, UR5, R89 ;  /* 0x0000000500337c23 */ /* 0x040fe20008010059 */
[----:B------:R-:W-:-:S04]  /*3e70*/  FFMA.FTZ R24, R0, UR5, R91 ;  /* 0x0000000500187c23 */ /* 0x000fc8000801005b */
[-C--:B------:R-:W-:Y:S01]  /*3e80*/  HMMA.16816.F32 R36, R112, R92.reuse, R36 ;  /* 0x0000005c7024723c */ /* 0x080fe20000001824 */
[----:B------:R-:W-:Y:S02]  /*3e90*/  FSEL R51, R51, -INF , !P1 ;  /* 0xff80000033337808 */ /* 0x000fe40004800000 */
[----:B------:R-:W-:Y:S02]  /*3ea0*/  ISETP.GE.AND P1, PT, R7, R224, PT ;  /* 0x000000e00700720c */ /* 0x000fe40003f26270 */
[----:B------:R-:W-:Y:S01]  /*3eb0*/  I2FP.F32.S32 R7, R7 ;  /* 0x0000000700077245 */ /* 0x000fe20000201400 */
[----:B------:R-:W-:Y:S01]  /*3ec0*/  HMMA.16816.F32 R120, R108, R92, R120 ;  /* 0x0000005c6c78723c */ /* 0x000fe20000001878 */
[----:B------:R-:W-:-:S05]  /*3ed0*/  FSEL R24, R24, -INF , !P0 ;  /* 0xff80000018187808 */ /* 0x000fca0004000000 */
[----:B------:R-:W-:Y:S01]  /*3ee0*/  HMMA.16816.F32 R76, R28, R26, R76 ;  /* 0x0000001a1c4c723c */ /* 0x000fe2000000184c */
[----:B------:R-:W-:-:S05]  /*3ef0*/  FFMA.FTZ R85, R0, UR5, R85 ;  /* 0x0000000500557c23 */ /* 0x000fca0008010055 */
[----:B------:R-:W-:Y:S06]  /*3f00*/  HMMA.16816.F32 R68, R108, R100, R68 ;  /* 0x000000646c44723c */ /* 0x000fec0000001844 */
[-C--:B------:R-:W-:Y:S06]  /*3f10*/  HMMA.16816.F32 R40, R112, R98.reuse, R40 ;  /* 0x000000627028723c */ /* 0x080fec0000001828 */
[----:B------:R-:W-:Y:S06]  /*3f20*/  HMMA.16816.F32 R44, R108, R98, R44 ;  /* 0x000000626c2c723c */ /* 0x000fec000000182c */
[----:B------:R-:W-:Y:S01]  /*3f30*/  HMMA.16816.F32 R80, R8, R26, R80 ;  /* 0x0000001a0850723c */ /* 0x000fe20000001850 */
[C---:B------:R-:W-:Y:S01]  /*3f40*/  FFMA.FTZ R76, R7.reuse, UR5, R76 ;  /* 0x00000005074c7c23 */ /* 0x040fe2000801004c */
[----:B------:R-:W-:-:S04]  /*3f50*/  FFMA.FTZ R50, R7, UR5, R78 ;  /* 0x0000000507327c23 */ /* 0x000fc8000801004e */
[-C--:B---3--:R-:W-:Y:S01]  /*3f60*/  HMMA.16816.F32 R60, R28, R22.reuse, R60 ;  /* 0x000000161c3c723c */ /* 0x088fe2000000183c */
[----:B------:R-:W-:Y:S01]  /*3f70*/  FSEL R50, R50, -INF , !P5 ;  /* 0xff80000032327808 */ /* 0x000fe20006800000 */
[C---:B------:R-:W-:Y:S02]  /*3f80*/  VIADD R27, R3.reuse, 0x20 ;  /* 0x00000020031b7836 */ /* 0x040fe40000000000 */
[----:B------:R-:W-:Y:S02]  /*3f90*/  VIADD R26, R3, 0x21 ;  /* 0x00000021031a7836 */ /* 0x000fe40000000000 */
[----:B------:R-:W-:Y:S06]  /*3fa0*/  HMMA.16816.F32 R64, R8, R22, R64 ;  /* 0x000000160840723c */ /* 0x000fec0000001840 */
[----:B------:R-:W-:Y:S01]  /*3fb0*/  HMMA.16816.F32 R72, R28, R20, R72 ;  /* 0x000000141c48723c */ /* 0x000fe20000001848 */
[----:B------:R-:W-:Y:S01]  /*3fc0*/  FFMA.FTZ R23, R0, UR5, R87 ;  /* 0x0000000500177c23 */ /* 0x000fe20008010057 */
[----:B------:R-:W-:-:S02]  /*3fd0*/  FSEL R0, R85, -INF , !P4 ;  /* 0xff80000055007808 */ /* 0x000fc40006000000 */
[----:B------:R-:W-:Y:S02]  /*3fe0*/  FSEL R85, R76, -INF , !P6 ;  /* 0xff8000004c557808 */ /* 0x000fe40007000000 */
[----:B----4-:R-:W-:Y:S01]  /*3ff0*/  HMMA.16816.F32 R36, R28, R12, R36 ;  /* 0x0000000c1c24723c */ /* 0x010fe20000001824 */
[----:B------:R-:W-:-:S05]  /*4000*/  FSEL R23, R23, -INF , !P2 ;  /* 0xff80000017177808 */ /* 0x000fca0005000000 */
[C---:B------:R-:W-:Y:S06]  /*4010*/  HMMA.16816.F32 R120, R8.reuse, R12, R120 ;  /* 0x0000000c0878723c */ /* 0x040fec0000001878 */
[----:B------:R-:W-:Y:S01]  /*4020*/  HMMA.16816.F32 R68, R8, R20, R68 ;  /* 0x000000140844723c */ /* 0x000fe20000001844 */
[C---:B------:R-:W-:Y:S02]  /*4030*/  VIADD R12, R3.reuse, 0x9 ;  /* 0x00000009030c7836 */ /* 0x040fe40000000000 */
[----:B------:R-:W-:-:S03]  /*4040*/  VIADD R13, R3, 0x18 ;  /* 0x00000018030d7836 */ /* 0x000fc60000000000 */
[C---:B------:R-:W-:Y:S01]  /*4050*/  ISETP.GE.AND P0, PT, R12.reuse, R227, PT ;  /* 0x000000e30c00720c */ /* 0x040fe20003f06270 */
[----:B------:R-:W-:Y:S01]  /*4060*/  HMMA.16816.F32 R56, R112, R96, R56 ;  /* 0x000000607038723c */ /* 0x000fe20000001838 */
[C---:B------:R-:W-:Y:S01]  /*4070*/  ISETP.GE.AND P4, PT, R12.reuse, R226, PT ;  /* 0x000000e20c00720c */ /* 0x040fe20003f86270 */
[----:B------:R-:W-:Y:S01]  /*4080*/  FFMA.FTZ R21, R7, UR5, R82 ;  /* 0x0000000507157c23 */ /* 0x000fe20008010052 */
[C---:B------:R-:W-:Y:S02]  /*4090*/  ISETP.GE.AND P2, PT, R12.reuse, R225, PT ;  /* 0x000000e10c00720c */ /* 0x040fe40003f46270 */
[----:B------:R-:W-:Y:S01]  /*40a0*/  ISETP.GE.AND P6, PT, R12, R224, PT ;  /* 0x000000e00c00720c */ /* 0x000fe20003fc6270 */
[----:B------:R-:W-:Y:S01]  /*40b0*/  HMMA.16816.F32 R40, R28, R18, R40 ;  /* 0x000000121c28723c */ /* 0x000fe20000001828 */
[----:B------:R-:W-:Y:S02]  /*40c0*/  I2FP.F32.S32 R12, R12 ;  /* 0x0000000c000c7245 */ /* 0x000fe40000201400 */
[----:B------:R-:W-:-:S03]  /*40d0*/  FSEL R21, R21, -INF , !P1 ;  /* 0xff80000015157808 */ /* 0x000fc60004800000 */
[----:B------:R-:W-:Y:S01]  /*40e0*/  HMMA.16816.F32 R44, R8, R18, R44 ;  /* 0x00000012082c723c */ /* 0x000fe2000000182c */
[C---:B------:R-:W-:Y:S01]  /*40f0*/  FFMA.FTZ R77, R12.reuse, UR5, R77 ;  /* 0x000000050c4d7c23 */ /* 0x040fe2000801004d */
[C---:B------:R-:W-:Y:S01]  /*4100*/  FFMA.FTZ R76, R12.reuse, UR5, R79 ;  /* 0x000000050c4c7c23 */ /* 0x040fe2000801004f */
[C---:B------:R-:W-:Y:S01]  /*4110*/  FFMA.FTZ R20, R12.reuse, UR5, R81 ;  /* 0x000000050c147c23 */ /* 0x040fe20008010051 */
[----:B------:R-:W-:Y:S02]  /*4120*/  FFMA.FTZ R25, R12, UR5, R83 ;  /* 0x000000050c197c23 */ /* 0x000fe40008010053 */
[----:B------:R-:W-:Y:S01]  /*4130*/  HMMA.16816.F32 R52, R108, R96, R52 ;  /* 0x000000606c34723c */ /* 0x000fe20000001834 */
[----:B------:R-:W-:Y:S01]  /*4140*/  FFMA.FTZ R18, R7, UR5, R80 ;  /* 0x0000000507127c23 */ /* 0x000fe20008010050 */
[----:B------:R-:W-:Y:S01]  /*4150*/  VIADD R19, R3, 0x10 ;  /* 0x0000001003137836 */ /* 0x000fe20000000000 */
[----:B------:R-:W-:Y:S01]  /*4160*/  FSEL R77, R77, -INF , !P0 ;  /* 0xff8000004d4d7808 */ /* 0x000fe20004000000 */
[----:B------:R-:W-:Y:S01]  /*4170*/  VIADD R7, R3, 0x11 ;  /* 0x0000001103077836 */ /* 0x000fe20000000000 */
[----:B------:R-:W-:Y:S01]  /*4180*/  FSEL R76, R76, -INF , !P4 ;  /* 0xff8000004c4c7808 */ /* 0x000fe20006000000 */
[----:B------:R-:W-:Y:S01]  /*4190*/  HMMA.16816.F32 R56, R28, R16, R56 ;  /* 0x000000101c38723c */ /* 0x000fe20000001838 */
[----:B------:R-:W-:-:S02]  /*41a0*/  FSEL R18, R18, -INF , !P3 ;  /* 0xff80000012127808 */ /* 0x000fc40005800000 */
[C---:B------:R-:W-:Y:S02]  /*41b0*/  ISETP.GE.AND P5, PT, R19.reuse, R227, PT ;  /* 0x000000e31300720c */ /* 0x040fe40003fa6270 */
[C---:B------:R-:W-:Y:S01]  /*41c0*/  ISETP.GE.AND P3, PT, R19.reuse, R226, PT ;  /* 0x000000e21300720c */ /* 0x040fe20003f66270 */
[----:B------:R-:W-:Y:S01]  /*41d0*/  HMMA.16816.F32 R116, R128, R126, R116 ;  /* 0x0000007e8074723c */ /* 0x000fe20000001874 */
[C---:B------:R-:W-:Y:S02]  /*41e0*/  ISETP.GE.AND P1, PT, R19.reuse, R225, PT ;  /* 0x000000e11300720c */ /* 0x040fe40003f26270 */
[----:B------:R-:W-:Y:S02]  /*41f0*/  ISETP.GE.AND P0, PT, R19, R224, PT ;  /* 0x000000e01300720c */ /* 0x000fe40003f06270 */
[----:B------:R-:W-:Y:S01]  /*4200*/  I2FP.F32.S32 R19, R19 ;  /* 0x0000001300137245 */ /* 0x000fe20000201400 */
[----:B------:R-:W-:Y:S01]  /*4210*/  HMMA.16816.F32 R32, R112, R94, R32 ;  /* 0x0000005e7020723c */ /* 0x000fe20000001820 */
[----:B------:R-:W-:-:S02]  /*4220*/  I2FP.F32.S32 R12, R7 ;  /* 0x00000007000c7245 */ /* 0x000fc40000201400 */
[----:B------:R-:W-:Y:S01]  /*4230*/  ISETP.GE.AND P4, PT, R7, R227, PT ;  /* 0x000000e30700720c */ /* 0x000fe20003f86270 */
[C---:B------:R-:W-:Y:S01]  /*4240*/  FFMA.FTZ R72, R19.reuse, UR5, R72 ;  /* 0x0000000513487c23 */ /* 0x040fe20008010048 */
[C---:B------:R-:W-:Y:S01]  /*4250*/  FFMA.FTZ R22, R19.reuse, UR5, R68 ;  /* 0x0000000513167c23 */ /* 0x040fe20008010044 */
[----:B------:R-:W-:Y:S01]  /*4260*/  FFMA.FTZ R73, R12, UR5, R73 ;  /* 0x000000050c497c23 */ /* 0x000fe20008010049 */
[----:B------:R-:W-:Y:S01]  /*4270*/  FSEL R20, R20, -INF , !P2 ;  /* 0xff80000014147808 */ /* 0x000fe20005000000 */
[----:B------:R-:W-:Y:S01]  /*4280*/  HMMA.16816.F32 R52, R8, R16, R52 ;  /* 0x000000100834723c */ /* 0x000fe20000001834 */
[----:B------:R-:W-:Y:S01]  /*4290*/  FSEL R79, R72, -INF , !P5 ;  /* 0xff800000484f7808 */ /* 0x000fe20006800000 */
[C---:B------:R-:W-:Y:S01]  /*42a0*/  FFMA.FTZ R72, R19.reuse, UR5, R74 ;  /* 0x0000000513487c23 */ /* 0x040fe2000801004a */
[----:B------:R-:W-:Y:S01]  /*42b0*/  FFMA.FTZ R19, R19, UR5, R70 ;  /* 0x0000000513137c23 */ /* 0x000fe20008010046 */
[----:B------:R-:W-:Y:S01]  /*42c0*/  FSEL R25, R25, -INF , !P6 ;  /* 0xff80000019197808 */ /* 0x000fe20007000000 */
[C---:B------:R-:W-:Y:S01]  /*42d0*/  FFMA.FTZ R70, R12.reuse, UR5, R75 ;  /* 0x000000050c467c23 */ /* 0x040fe2000801004b */
[C---:B------:R-:W-:Y:S01]  /*42e0*/  ISETP.GE.AND P2, PT, R7.reuse, R226, PT ;  /* 0x000000e20700720c */ /* 0x040fe20003f46270 */
[C---:B------:R-:W-:Y:S01]  /*42f0*/  FFMA.FTZ R68, R12.reuse, UR5, R69 ;  /* 0x000000050c447c23 */ /* 0x040fe20008010045 */
[C---:B------:R-:W-:Y:S01]  /*4300*/  ISETP.GE.AND P6, PT, R7.reuse, R225, PT ;  /* 0x000000e10700720c */ /* 0x040fe20003fc6270 */
[----:B------:R-:W-:Y:S01]  /*4310*/  FFMA.FTZ R17, R12, UR5, R71 ;  /* 0x000000050c117c23 */ /* 0x000fe20008010047 */
        /* <DEDUP_REMOVED lines=11> */
[----:B------:R-:W-:Y:S01]  /*43d0*/  BAR.SYNC.DEFER_BLOCKING 0x0 ;  /* 0x0000000000007b1d */ /* 0x000fe20000010000 */
[----:B------:R-:W-:Y:S01]  /*43e0*/  ISETP.GE.AND P4, PT, R13, R224, PT ;  /* 0x000000e00d00720c */ /* 0x000fe20003f86270 */
[----:B------:R-:W-:Y:S01]  /*43f0*/  VIADD R28, R3, 0x29 ;  /* 0x00000029031c7836 */ /* 0x000fe20000000000 */
[----:B------:R-:W-:-:S02]  /*4400*/  I2FP.F32.S32 R13, R13 ;  /* 0x0000000d000d7245 */ /* 0x000fc40000201400 */
[----:B------:R-:W-:Y:S02]  /*4410*/  I2FP.F32.S32 R12, R7 ;  /* 0x00000007000c7245 */ /* 0x000fe40000201400 */
[----:B------:R-:W-:Y:S01]  /*4420*/  FSEL R70, R70, -INF , !P2 ;  /* 0xff80000046467808 */ /* 0x000fe20005000000 */
[C---:B------:R-:W-:Y:S01]  /*4430*/  FFMA.FTZ R16, R13.reuse, UR5, R64 ;  /* 0x000000050d107c23 */ /* 0x040fe20008010040 */
[C---:B------:R-:W-:Y:S01]  /*4440*/  FFMA.FTZ R60, R13.reuse, UR5, R60 ;  /* 0x000000050d3c7c23 */ /* 0x040fe2000801003c */
[C---:B------:R-:W-:Y:S01]  /*4450*/  FFMA.FTZ R64, R13.reuse, UR5, R62 ;  /* 0x000000050d407c23 */ /* 0x040fe2000801003e */
[----:B------:R-:W-:Y:S01]  /*4460*/  FFMA.FTZ R13, R13, UR5, R66 ;  /* 0x000000050d0d7c23 */ /* 0x000fe20008010042 */
[C---:B------:R-:W-:Y:S01]  /*4470*/  FFMA.FTZ R61, R12.reuse, UR5, R61 ;  /* 0x000000050c3d7c23 */ /* 0x040fe2000801003d */
[----:B------:R-:W-:Y:S01]  /*4480*/  ISETP.GE.AND P2, PT, R7, R227, PT ;  /* 0x000000e30700720c */ /* 0x000fe20003f46270 */
[----:B------:R-:W-:Y:S01]  /*4490*/  FFMA.FTZ R62, R12, UR5, R63 ;  /* 0x000000050c3e7c23 */ /* 0x000fe2000801003f */
[----:B------:R-:W-:Y:S01]  /*44a0*/  FSEL R64, R64, -INF , !P1 ;  /* 0xff80000040407808 */ /* 0x000fe20004800000 */
[----:B------:R-:W-:Y:S01]  /*44b0*/  FFMA.FTZ R65, R12, UR5, R65 ;  /* 0x000000050c417c23 */ /* 0x000fe20008010041 */
[----:B------:R-:W-:Y:S01]  /*44c0*/  FSEL R16, R16, -INF , !P0 ;  /* 0xff80000010107808 */ /* 0x000fe20004000000 */
[----:B------:R-:W-:Y:S01]  /*44d0*/  HMMA.16816.F32 R116, R8, R14, R116 ;  /* 0x0000000e0874723c */ /* 0x000fe20000001874 */
[----:B------:R-:W-:-:S02]  /*44e0*/  FSEL R13, R13, -INF , !P4 ;  /* 0xff8000000d0d7808 */ /* 0x000fc40006000000 */
[----:B------:R-:W-:Y:S02]  /*44f0*/  FSEL R61, R61, -INF , !P2 ;  /* 0xff8000003d3d7808 */ /* 0x000fe40005000000 */
[C---:B------:R-:W-:Y:S02]  /*4500*/  ISETP.GE.AND P1, PT, R27.reuse, R227, PT ;  /* 0x000000e31b00720c */ /* 0x040fe40003f26270 */
[----:B------:R-:W-:Y:S01]  /*4510*/  ISETP.GE.AND P0, PT, R27, R226, PT ;  /* 0x000000e21b00720c */ /* 0x000fe20003f06270 */
[----:B------:R-:W-:Y:S01]  /*4520*/  VIADD R8, R3, 0x38 ;  /* 0x0000003803087836 */ /* 0x000fe20000000000 */
[C---:B------:R-:W-:Y:S02]  /*4530*/  ISETP.GE.AND P4, PT, R27.reuse, R225, PT ;  /* 0x000000e11b00720c */ /* 0x040fe40003f86270 */
[----:B------:R-:W-:Y:S02]  /*4540*/  ISETP.GE.AND P2, PT, R27, R224, PT ;  /* 0x000000e01b00720c */ /* 0x000fe40003f46270 */
[----:B------:R-:W-:-:S02]  /*4550*/  I2FP.F32.S32 R27, R27 ;  /* 0x0000001b001b7245 */ /* 0x000fc40000201400 */
[----:B------:R-:W-:Y:S02]  /*4560*/  FSEL R68, R68, -INF , !P6 ;  /* 0xff80000044447808 */ /* 0x000fe40007000000 */
[----:B------:R-:W-:Y:S01]  /*4570*/  FSEL R17, R17, -INF , !P5 ;  /* 0xff80000011117808 */ /* 0x000fe20006800000 */
[C---:B------:R-:W-:Y:S01]  /*4580*/  FFMA.FTZ R56, R27.reuse, UR5, R56 ;  /* 0x000000051b387c23 */ /* 0x040fe20008010038 */
[----:B------:R-:W-:Y:S01]  /*4590*/  FSEL R69, R60, -INF , !P3 ;  /* 0xff8000003c457808 */ /* 0x000fe20005800000 */
[----:B------:R-:W-:Y:S01]  /*45a0*/  FFMA.FTZ R58, R27, UR5, R58 ;  /* 0x000000051b3a7c23 */ /* 0x000fe2000801003a */
[----:B------:R-:W-:Y:S01]  /*45b0*/  ISETP.GE.AND P6, PT, R7, R226, PT ;  /* 0x000000e20700720c */ /* 0x000fe20003fc6270 */
[----:B------:R-:W-:Y:S01]  /*45c0*/  FFMA.FTZ R52, R27, UR5, R52 ;  /* 0x000000051b347c23 */ /* 0x000fe20008010034 */
[----:B------:R-:W-:Y:S01]  /*45d0*/  ISETP.GE.AND P5, PT, R7, R225, PT ;  /* 0x000000e10700720c */ /* 0x000fe20003fa6270 */
[----:B------:R-:W-:Y:S01]  /*45e0*/  FFMA.FTZ R54, R27, UR5, R54 ;  /* 0x000000051b367c23 */ /* 0x000fe20008010036 */
[----:B------:R-:W-:Y:S01]  /*45f0*/  ISETP.GE.AND P3, PT, R7, R224, PT ;  /* 0x000000e00700720c */ /* 0x000fe20003f66270 */
[----:B------:R-:W-:Y:S01]  /*4600*/  FFMA.FTZ R7, R12, UR5, R67 ;  /* 0x000000050c077c23 */ /* 0x000fe20008010043 */
[----:B------:R-:W-:Y:S01]  /*4610*/  FSEL R62, R62, -INF , !P6 ;  /* 0xff8000003e3e7808 */ /* 0x000fe20007000000 */
[----:B------:R-:W-:Y:S01]  /*4620*/  VIADD R27, R3, 0x28 ;  /* 0x00000028031b7836 */ /* 0x000fe20000000000 */
[----:B------:R-:W-:-:S02]  /*4630*/  FSEL R12, R65, -INF , !P5 ;  /* 0xff800000410c7808 */ /* 0x000fc40006800000 */
[----:B------:R-:W-:Y:S02]  /*4640*/  FSEL R7, R7, -INF , !P3 ;  /* 0xff80000007077808 */ /* 0x000fe40005800000 */
[----:B------:R-:W-:Y:S02]  /*4650*/  FSEL R92, R56, -INF , !P1 ;  /* 0xff800000385c7808 */ /* 0x000fe40004800000 */
[C---:B------:R-:W-:Y:S02]  /*4660*/  ISETP.GE.AND P6, PT, R26.reuse, R227, PT ;  /* 0x000000e31a00720c */ /* 0x040fe40003fc6270 */
[C---:B------:R-:W-:Y:S02]  /*4670*/  ISETP.GE.AND P5, PT, R26.reuse, R226, PT ;  /* 0x000000e21a00720c */ /* 0x040fe40003fa6270 */
[C---:B------:R-:W-:Y:S02]  /*4680*/  ISETP.GE.AND P3, PT, R26.reuse, R225, PT ;  /* 0x000000e11a00720c */ /* 0x040fe40003f66270 */
[----:B------:R-:W-:-:S02]  /*4690*/  ISETP.GE.AND P1, PT, R26, R224, PT ;  /* 0x000000e01a00720c */ /* 0x000fc40003f26270 */
[----:B------:R-:W-:Y:S02]  /*46a0*/  I2FP.F32.S32 R26, R26 ;  /* 0x0000001a001a7245 */ /* 0x000fe40000201400 */
[----:B------:R-:W-:Y:S02]  /*46b0*/  FSEL R95, R58, -INF , !P0 ;  /* 0xff8000003a5f7808 */ /* 0x000fe40004000000 */
[----:B------:R-:W-:Y:S01]  /*46c0*/  FSEL R134, R52, -INF , !P4 ;  /* 0xff80000034867808 */ /* 0x000fe20006000000 */
[----:B------:R-:W-:Y:S01]  /*46d0*/  FFMA.FTZ R57, R26, UR5, R57 ;  /* 0x000000051a397c23 */ /* 0x000fe20008010039 */
[----:B------:R-:W-:Y:S01]  /*46e0*/  FSEL R109, R54, -INF , !P2 ;  /* 0xff800000366d7808 */ /* 0x000fe20005000000 */
[C---:B------:R-:W-:Y:S01]  /*46f0*/  FFMA.FTZ R59, R26.reuse, UR5, R59 ;  /* 0x000000051a3b7c23 */ /* 0x040fe2000801003b */
[----:B------:R-:W-:Y:S01]  /*4700*/  ISETP.GE.AND P0, PT, R27, R227, PT ;  /* 0x000000e31b00720c */ /* 0x000fe20003f06270 */
[C---:B------:R-:W-:Y:S01]  /*4710*/  FFMA.FTZ R53, R26.reuse, UR5, R53 ;  /* 0x000000051a357c23 */ /* 0x040fe20008010035 */
[----:B------:R-:W-:Y:S01]  /*4720*/  FSEL R93, R57, -INF , !P6 ;  /* 0xff800000395d7808 */ /* 0x000fe20007000000 */
[----:B------:R-:W-:Y:S01]  /*4730*/  FFMA.FTZ R55, R26, UR5, R55 ;  /* 0x000000051a377c23 */ /* 0x000fe20008010037 */
[----:B------:R-:W-:-:S02]  /*4740*/  ISETP.GE.AND P4, PT, R27, R226, PT ;  /* 0x000000e21b00720c */ /* 0x000fc40003f86270 */
[C---:B------:R-:W-:Y:S02]  /*4750*/  ISETP.GE.AND P2, PT, R27.reuse, R225, PT ;  /* 0x000000e11b00720c */ /* 0x040fe40003f46270 */
[----:B------:R-:W-:Y:S02]  /*4760*/  ISETP.GE.AND P6, PT, R27, R224, PT ;  /* 0x000000e01b00720c */ /* 0x000fe40003fc6270 */
[----:B------:R-:W-:Y:S02]  /*4770*/  I2FP.F32.S32 R27, R27 ;  /* 0x0000001b001b7245 */ /* 0x000fe40000201400 */
[----:B------:R-:W-:Y:S02]  /*4780*/  I2FP.F32.S32 R26, R28 ;  /* 0x0000001c001a7245 */ /* 0x000fe40000201400 */
[----:B------:R-:W-:Y:S01]  /*4790*/  FSEL R103, R59, -INF , !P5 ;  /* 0xff8000003b677808 */ /* 0x000fe20006800000 */
[C---:B------:R-:W-:Y:S01]  /*47a0*/  FFMA.FTZ R40, R27.reuse, UR5, R40 ;  /* 0x000000051b287c23 */ /* 0x040fe20008010028 */
[C---:B------:R-:W-:Y:S01]  /*47b0*/  FFMA.FTZ R44, R27.reuse, UR5, R44 ;  /* 0x000000051b2c7c23 */ /* 0x040fe2000801002c */
[C---:B------:R-:W-:Y:S01]  /*47c0*/  FFMA.FTZ R42, R27.reuse, UR5, R42 ;  /* 0x000000051b2a7c23 */ /* 0x040fe2000801002a */
[----:B------:R-:W-:Y:S01]  /*47d0*/  FFMA.FTZ R46, R27, UR5, R46 ;  /* 0x000000051b2e7c23 */ /* 0x000fe2000801002e */
[----:B------:R-:W-:Y:S01]  /*47e0*/  FFMA.FTZ R41, R26, UR5, R41 ;  /* 0x000000051a297c23 */ /* 0x000fe20008010029 */
[----:B------:R-:W-:Y:S01]  /*47f0*/  ISETP.GE.AND P5, PT, R28, R227, PT ;  /* 0x000000e31c00720c */ /* 0x000fe20003fa6270 */
[----:B------:R-:W-:Y:S01]  /*4800*/  VIADD R27, R3, 0x30 ;  /* 0x00000030031b7836 */ /* 0x000fe20000000000 */
[----:B------:R-:W-:Y:S01]  /*4810*/  FSEL R102, R42, -INF , !P4 ;  /* 0xff8000002a667808 */ /* 0x000fe20006000000 */
[----:B------:R-:W-:Y:S01]  /*4820*/  FFMA.FTZ R43, R26, UR5, R43 ;  /* 0x000000051a2b7c23 */ /* 0x000fe2000801002b */
[----:B------:R-:W-:Y:S01]  /*4830*/  FSEL R148, R44, -INF , !P2 ;  /* 0xff8000002c947808 */ /* 0x000fe20005000000 */
[----:B------:R-:W-:Y:S01]  /*4840*/  FFMA.FTZ R45, R26, UR5, R45 ;  /* 0x000000051a2d7c23 */ /* 0x000fe2000801002d */
[----:B------:R-:W-:Y:S01]  /*4850*/  FSEL R133, R46, -INF , !P6 ;  /* 0xff8000002e857808 */ /* 0x000fe20007000000 */
[----:B------:R-:W-:Y:S01]  /*4860*/  FFMA.FTZ R47, R26, UR5, R47 ;  /* 0x000000051a2f7c23 */ /* 0x000fe2000801002f */
[----:B------:R-:W-:-:S02]  /*4870*/  FSEL R94, R41, -INF , !P5 ;  /* 0xff800000295e7808 */ /* 0x000fc40006800000 */
[C---:B------:R-:W-:Y:S02]  /*4880*/  ISETP.GE.AND P4, PT, R27.reuse, R227, PT ;  /* 0x000000e31b00720c */ /* 0x040fe40003f86270 */
[C---:B------:R-:W-:Y:S02]  /*4890*/  ISETP.GE.AND P2, PT, R27.reuse, R226, PT ;  /* 0x000000e21b00720c */ /* 0x040fe40003f46270 */
[C---:B------:R-:W-:Y:S02]  /*48a0*/  ISETP.GE.AND P6, PT, R27.reuse, R225, PT ;  /* 0x000000e11b00720c */ /* 0x040fe40003fc6270 */
[----:B------:R-:W-:Y:S02]  /*48b0*/  ISETP.GE.AND P5, PT, R27, R224, PT ;  /* 0x000000e01b00720c */ /* 0x000fe40003fa6270 */
[----:B------:R-:W-:Y:S02]  /*48c0*/  I2FP.F32.S32 R27, R27 ;  /* 0x0000001b001b7245 */ /* 0x000fe40000201400 */
[----:B------:R-:W-:-:S02]  /*48d0*/  FSEL R135, R53, -INF , !P3 ;  /* 0xff80000035877808 */ /* 0x000fc40005800000 */
[----:B------:R-:W-:Y:S01]  /*48e0*/  FSEL R239, R55, -INF , !P1 ;  /* 0xff80000037ef7808 */ /* 0x000fe20004800000 */
[C---:B------:R-:W-:Y:S01]  /*48f0*/  FFMA.FTZ R36, R27.reuse, UR5, R36 ;  /* 0x000000051b247c23 */ /* 0x040fe20008010024 */
        /* <DEDUP_REMOVED lines=15> */
[----:B------:R-:W-:Y:S02]  /*49f0*/  ISETP.GE.AND P4, PT, R28, R224, PT ;  /* 0x000000e01c00720c */ /* 0x000fe40003f86270 */
[----:B------:R-:W-:Y:S02]  /*4a00*/  I2FP.F32.S32 R11, R8 ;  /* 0x00000008000b7245 */ /* 0x000fe40000201400 */
[----:B------:R-:W-:Y:S02]  /*4a10*/  I2FP.F32.S32 R28, R28 ;  /* 0x0000001c001c7245 */ /* 0x000fe40000201400 */
[----:B------:R-:W-:Y:S01]  /*4a20*/  FSEL R228, R120, -INF , !P6 ;  /* 0xff80000078e47808 */ /* 0x000fe20007000000 */
[C---:B------:R-:W-:Y:S01]  /*4a30*/  FFMA.FTZ R34, R11.reuse, UR5, R34 ;  /* 0x000000050b227c23 */ /* 0x040fe20008010022 */
[-C--:B------:R-:W-:Y:S01]  /*4a40*/  ISETP.GE.AND P6, PT, R8, R226.reuse, PT ;  /* 0x000000e20800720c */ /* 0x080fe20003fc6270 */
[C---:B------:R-:W-:Y:S01]  /*4a50*/  FFMA.FTZ R121, R28.reuse, UR5, R121 ;  /* 0x000000051c797c23 */ /* 0x040fe20008010079 */
[----:B------:R-:W-:Y:S01]  /*4a60*/  I2FP.F32.S32 R9, R3 ;  /* 0x0000000300097245 */ /* 0x000fe20000201400 */
[C---:B------:R-:W-:Y:S01]  /*4a70*/  FFMA.FTZ R39, R28.reuse, UR5, R39 ;  /* 0x000000051c277c23 */ /* 0x040fe20008010027 */
[----:B------:R-:W-:Y:S01]  /*4a80*/  FFMA.FTZ R123, R28, UR5, R123 ;  /* 0x000000051c7b7c23 */ /* 0x000fe2000801007b */
[----:B------:R-:W-:Y:S01]  /*4a90*/  FSEL R232, R38, -INF , !P2 ;  /* 0xff80000026e87808 */ /* 0x000fe20005000000 */
[----:B------:R-:W-:Y:S01]  /*4aa0*/  FFMA.FTZ R32, R11, UR5, R32 ;  /* 0x000000050b207c23 */ /* 0x000fe20008010020 */
[----:B------:R-:W-:Y:S01]  /*4ab0*/  FSEL R230, R34, -INF , !P6 ;  /* 0xff80000022e67808 */ /* 0x000fe20007000000 */
[----:B------:R-:W-:Y:S01]  /*4ac0*/  FFMA.FTZ R34, R9, UR5, R90 ;  /* 0x0000000509227c23 */ /* 0x000fe2000801005a */
[----:B------:R-:W-:Y:S01]  /*4ad0*/  ISETP.GE.AND P2, PT, R8, R227, PT ;  /* 0x000000e30800720c */ /* 0x000fe20003f46270 */
[----:B------:R-:W-:Y:S01]  /*4ae0*/  FFMA.FTZ R37, R28, UR5, R37 ;  /* 0x000000051c257c23 */ /* 0x000fe20008010025 */
[----:B------:R-:W-:Y:S01]  /*4af0*/  FSEL R222, R121, -INF , !P0 ;  /* 0xff80000079de7808 */ /* 0x000fe20004000000 */
[----:B------:R-:W-:Y:S01]  /*4b00*/  FFMA.FTZ R116, R11, UR5, R116 ;  /* 0x000000050b747c23 */ /* 0x000fe20008010074 */
[----:B------:R-:W-:Y:S01]  /*4b10*/  ISETP.GE.AND P0, PT, R3, R226, PT ;  /* 0x000000e20300720c */ /* 0x000fe20003f06270 */
[----:B------:R-:W-:Y:S01]  /*4b20*/  FFMA.FTZ R118, R11, UR5, R118 ;  /* 0x000000050b767c23 */ /* 0x000fe20008010076 */
[----:B------:R-:W-:Y:S01]  /*4b30*/  FSEL R231, R39, -INF , !P1 ;  /* 0xff80000027e77808 */ /* 0x000fe20004800000 */
[----:B------:R-:W-:Y:S01]  /*4b40*/  FFMA.FTZ R86, R9, UR5, R86 ;  /* 0x0000000509567c23 */ /* 0x000fe20008010056 */
[----:B------:R-:W-:-:S02]  /*4b50*/  FSEL R219, R123, -INF , !P4 ;  /* 0xff8000007bdb7808 */ /* 0x000fc40006000000 */
[----:B------:R-:W-:Y:S01]  /*4b60*/  FSEL R235, R32, -INF , !P2 ;  /* 0xff80000020eb7808 */ /* 0x000fe20005000000 */
[----:B------:R-:W-:Y:S01]  /*4b70*/  FFMA.FTZ R32, R9, UR5, R84 ;  /* 0x0000000509207c23 */ /* 0x000fe20008010054 */
[C---:B------:R-:W-:Y:S02]  /*4b80*/  ISETP.GE.AND P1, PT, R3.reuse, R227, PT ;  /* 0x000000e30300720c */ /* 0x040fe40003f26270 */
[C---:B------:R-:W-:Y:S02]  /*4b90*/  ISETP.GE.AND P4, PT, R3.reuse, R225, PT ;  /* 0x000000e10300720c */ /* 0x040fe40003f86270 */
[C---:B------:R-:W-:Y:S01]  /*4ba0*/  ISETP.GE.AND P2, PT, R3.reuse, R224, PT ;  /* 0x000000e00300720c */ /* 0x040fe20003f46270 */
[----:B------:R-:W-:Y:S01]  /*4bb0*/  VIADD R3, R3, 0x39 ;  /* 0x0000003903037836 */ /* 0x000fe20000000000 */
[----:B------:R-:W-:Y:S02]  /*4bc0*/  FSEL R34, R34, -INF , !P0 ;  /* 0xff80000022227808 */ /* 0x000fe40004000000 */
[----:B------:R-:W-:-:S02]  /*4bd0*/  PLOP3.LUT P0, PT, PT, PT, UP0, 0x80, 0x0 ;  /* 0x000000000000781c */ /* 0x000fc40003f0f008 */
[----:B------:R-:W-:Y:S02]  /*4be0*/  FSEL R221, R122, -INF , !P5 ;  /* 0xff8000007add7808 */ /* 0x000fe40006800000 */
[----:B------:R-:W-:Y:S01]  /*4bf0*/  FSEL R236, R37, -INF , !P3 ;  /* 0xff80000025ec7808 */ /* 0x000fe20005800000 */
[----:B------:R-:W-:Y:S01]  /*4c00*/  FFMA.FTZ R37, R9, UR5, R88 ;  /* 0x0000000509257c23 */ /* 0x000fe20008010058 */
        /* <DEDUP_REMOVED lines=8> */
[C---:B------:R-:W-:Y:S01]  /*4c90*/  FFMA.FTZ R117, R8.reuse, UR5, R117 ;  /* 0x0000000508757c23 */ /* 0x040fe20008010075 */
[----:B------:R-:W-:Y:S01]  /*4ca0*/  FFMA.FTZ R119, R8, UR5, R119 ;  /* 0x0000000508777c23 */ /* 0x000fe20008010077 */
[C---:B------:R-:W-:Y:S02]  /*4cb0*/  ISETP.GE.AND P6, PT, R3.reuse, R227, PT ;  /* 0x000000e30300720c */ /* 0x040fe40003fc6270 */
[C---:B------:R-:W-:Y:S02]  /*4cc0*/  ISETP.GE.AND P5, PT, R3.reuse, R226, PT ;  /* 0x000000e20300720c */ /* 0x040fe40003fa6270 */
[----:B------:R-:W-:-:S02]  /*4cd0*/  ISETP.GE.AND P3, PT, R3, R225, PT ;  /* 0x000000e10300720c */ /* 0x000fc40003f66270 */
[----:B------:R-:W-:Y:S02]  /*4ce0*/  ISETP.GE.AND P1, PT, R3, R224, PT ;  /* 0x000000e00300720c */ /* 0x000fe40003f26270 */
[----:B------:R-:W-:Y:S02]  /*4cf0*/  FSEL R32, R32, -INF , !P4 ;  /* 0xff80000020207808 */ /* 0x000fe40006000000 */
[----:B------:R-:W-:Y:S02]  /*4d00*/  FSEL R33, R86, -INF , !P2 ;  /* 0xff80000056217808 */ /* 0x000fe40005000000 */
[----:B------:R-:W-:Y:S02]  /*4d10*/  FSEL R234, R234, -INF , !P6 ;  /* 0xff800000eaea7808 */ /* 0x000fe40007000000 */
[----:B------:R-:W-:Y:S02]  /*4d20*/  FSEL R229, R35, -INF , !P5 ;  /* 0xff80000023e57808 */ /* 0x000fe40006800000 */
[----:B------:R-:W-:-:S02]  /*4d30*/  FSEL R218, R117, -INF , !P3 ;  /* 0xff80000075da7808 */ /* 0x000fc40005800000 */
        /* <DEDUP_REMOVED lines=10> */
[----:B------:R-:W-:-:S04]  /*4de0*/  UIMAD UR10, UR10, UR29, UR30 ;  /* 0x0000001d0a0a72a4 */ /* 0x000fc8000f8e021e */
        /* <DEDUP_REMOVED lines=13> */
[----:B------:R2:W-:Y:S01]  /*4ec0*/  @!P3 LDGSTS.E.BYPASS.LTC128B.128 [R252+0x8000], desc[UR20][R40.64] ;  /* 0x0800000028fcbfae */ /* 0x0005e2000b901d54 */
[C---:B------:R-:W-:Y:S02]  /*4ed0*/  IADD3 R14, P6, R38.reuse, UR32, RZ ;  /* 0x00000020260e7c10 */ /* 0x040fe4000ffde0ff */
        /* <DEDUP_REMOVED lines=17> */
[----:B------:R2:W-:Y:S01]  /*4ff0*/  @!P3 LDGSTS.E.BYPASS.LTC128B.128 [R252+0x8800], desc[UR20][R10.64] ;  /* 0x088000000afcbfae */ /* 0x0005e2000b901d54 */
[----:B------:R-:W-:Y:S02]  /*5000*/  IADD3 R8, P5, R15, UR32, RZ ;  /* 0x000000200f087c10 */ /* 0x000fe4000ffbe0ff */
[----:B------:R-:W-:Y:S01]  /*5010*/  @!P2 LEA.HI.X R39, R14, R9, R36, 0x1, P4 ;  /* 0x000000090e27a211 */ /* 0x000fe200020f0c24 */
[----:B------:R2:W-:Y:S01]  /*5020*/  @P2 STS.128 [R252+0xa800], RZ ;  /* 0x00a800fffc002388 */ /* 0x0005e20000000c00 */
[----:B------:R-:W-:-:S02]  /*5030*/  IADD3.X R36, R36, UR31, RZ, P1, !PT ;  /* 0x0000001f24247c10 */ /* 0x000fc40008ffe4ff */
[C---:B-1----:R-:W-:Y:S01]  /*5040*/  @!P3 LEA R28, P6, R15.reuse, R28, 0x1 ;  /* 0x0000001c0f1cb211 */ /* 0x042fe200078c08ff */
[----:B------:R-:W-:Y:S01]  /*5050*/  @!PT LDS RZ, [RZ] ;  /* 0x00000000fffff984 */ /* 0x000fe20000000800 */
[----:B------:R-:W-:Y:S01]  /*5060*/  @!PT LDS RZ, [RZ] ;  /* 0x00000000fffff984 */ /* 0x000fe20000000800 */
[----:B------:R-:W-:Y:S01]  /*5070*/  @!PT LDS RZ, [RZ] ;  /* 0x00000000fffff984 */ /* 0x000fe20000000800 */
[----:B------:R2:W-:Y:S01]  /*5080*/  @!P2 LDGSTS.E.BYPASS.LTC128B.128 [R252+0xa800], desc[UR20][R38.64+0x80] ;  /* 0x0a80008026fcafae */ /* 0x0005e2000b901d54 */
[----:B------:R-:W-:Y:S02]  /*5090*/  IADD3.X R9, R36, UR31, RZ, P5, !PT ;  /* 0x0000001f24097c10 */ /* 0x000fe4000affe4ff */
[C---:B------:R-:W-:Y:S01]  /*50a0*/  @!P3 LEA.HI.X R29, R15.reuse, R29, R36, 0x1, P6 ;  /* 0x0000001d0f1db211 */ /* 0x040fe200030f0c24 */
[----:B------:R2:W-:Y:S01]  /*50b0*/  @P3 STS.128 [R252+0x9000], RZ ;  /* 0x009000fffc003388 */ /* 0x0005e20000000c00 */
[----:B---3--:R-:W-:-:S03]  /*50c0*/  @!P2 LEA R2, P1, R15, R2, 0x1 ;  /* 0x000000020f02a211 */ /* 0x008fc600078208ff */
[----:B------:R-:W-:Y:S01]  /*50d0*/  @!PT LDS RZ, [RZ] ;  /* 0x00000000fffff984 */ /* 0x000fe20000000800 */
[----:B------:R-:W-:Y:S01]  /*50e0*/  @!PT LDS RZ, [RZ] ;  /* 0x00000000fffff984 */ /* 0x000fe20000000800 */
[----:B------:R-:W-:Y:S01]  /*50f0*/  @!PT LDS RZ, [RZ] ;  /* 0x00000000fffff984 */ /* 0x000fe20000000800 */
[----:B------:R2:W-:Y:S01]  /*5100*/  @!P3 LDGSTS.E.BYPASS.LTC128B.128 [R252+0x9000], desc[UR20][R28.64] ;  /* 0x090000001cfcbfae */ /* 0x0005e2000b901d54 */
[----:B------:R-:W-:-:S03]  /*5110*/  @!P2 LEA.HI.X R3, R15, R3, R36, 0x1, P1 ;  /* 0x000000030f03a211 */ /* 0x000fc600008f0c24 */
        /* <DEDUP_REMOVED lines=21> */
.L_x_419:
[----:B------:R-:W-:Y:S05]  /*5270*/  BSYNC B0 ;  /* 0x0000000000007941 */ /* 0x000fea0003800000 */
.L_x_418:
[----:B------:R-:W0:Y:S02]  /*5280*/  LDGDEPBAR ;  /* 0x00000000000079af */ /* 0x000e240000000000 */
.L_x_417:
[----:B-12---:R-:W-:Y:S01]  /*5290*/  FMNMX.FTZ R2, R37, R51, !PT ;  /* 0x0000003325027209 */ /* 0x006fe20007810000 */
        /* <DEDUP_REMOVED lines=23> */
[----:B------:R-:W-:-:S02]  /*5410*/  LEA R244, R6, UR4, 0x1 ;  /* 0x0000000406f47c11 */ /* 0x000fc4000f8e08ff */
[----:B------:R-:W-:Y:S02]  /*5420*/  FMNMX.FTZ R2, R236, R3, !PT ;  /* 0x00000003ec027209 */ /* 0x000fe40007810000 */
[----:B------:R-:W-:Y:S01]  /*5430*/  LEA R242, R5, R244, 0x1 ;  /* 0x000000f405f27211 */ /* 0x000fe200078e08ff */
[----:B------:R-:W-:Y:S01]  /*5440*/  LDSM.16.MT88.4 R180, [R244+0xc000] ;  /* 0x00c00000f4b4783b */ /* 0x000fe20000004200 */
[----:B------:R-:W-:Y:S02]  /*5450*/  FMNMX.FTZ R3, R235, R2, !PT ;  /* 0x00000002eb037209 */ /* 0x000fe40007810000 */
[----:B------:R-:W-:Y:S01]  /*5460*/  LEA R241, R4, R244, 0x1 ;  /* 0x000000f404f17211 */ /* 0x000fe200078e08ff */
[----:B------:R-:W-:Y:S01]  /*5470*/  LDSM.16.MT88.4 R80, [R242+0xc000] ;  /* 0x00c00000f250783b */ /* 0x000fe20000004200 */
[----:B------:R-:W-:Y:S02]  /*5480*/  FMNMX.FTZ R2, R234, R3, !PT ;  /* 0x00000003ea027209 */ /* 0x000fe40007810000 */
[----:B------:R-:W-:Y:S01]  /*5490*/  LEA R240, R4, R242, 0x1 ;  /* 0x000000f204f07211 */ /* 0x000fe200078e08ff */
[----:B------:R-:W-:Y:S04]  /*54a0*/  LDSM.16.MT88.4 R44, [R244+0xc800] ;  /* 0x00c80000f42c783b */ /* 0x000fe80000004200 */
[----:B------:R-:W1:Y:S04]  /*54b0*/  SHFL.BFLY PT, R3, R2, 0x2, 0x1f ;  /* 0x0c401f0002037f89 */ /* 0x000e6800000e0000 */
[----:B------:R-:W-:Y:S04]  /*54c0*/  LDSM.16.MT88.4 R40, [R242+0xc800] ;  /* 0x00c80000f228783b */ /* 0x000fe80000004200 */
[----:B------:R-:W-:Y:S04]  /*54d0*/  LDSM.16.MT88.4 R96, [R241+0xc000] ;  /* 0x00c00000f160783b */ /* 0x000fe80000004200 */
[----:B------:R-:W-:Y:S04]  /*54e0*/  LDSM.16.MT88.4 R128, [R244+0xe000] ;  /* 0x00e00000f480783b */ /* 0x000fe80000004200 */
[----:B------:R-:W-:Y:S04]  /*54f0*/  LDSM.16.MT88.4 R112, [R240+0xc000] ;  /* 0x00c00000f070783b */ /* 0x000fe80000004200 */
[----:B------:R-:W-:Y:S01]  /*5500*/  LDSM.16.MT88.4 R144, [R242+0xe000] ;  /* 0x00e00000f290783b */ /* 0x000fe20000004200 */
[----:B-1----:R-:W-:-:S03]  /*5510*/  FMNMX.FTZ R3, R2, R3, !PT ;  /* 0x0000000302037209 */ /* 0x002fc60007810000 */
[----:B------:R-:W-:Y:S01]  /*5520*/  LDSM.16.MT88.4 R160, [R241+0xe000] ;  /* 0x00e00000f1a0783b */ /* 0x000fe20000004200 */
[----:B------:R-:W-:Y:S02]  /*5530*/  FMNMX.FTZ R2, R232, R9, !PT ;  /* 0x00000009e8027209 */ /* 0x000fe40007810000 */
[----:B------:R-:W-:Y:S01]  /*5540*/  FMNMX.FTZ R9, R32, R0, !PT ;  /* 0x0000000020097209 */ /* 0x000fe20007810000 */
[----:B------:R-:W1:Y:S01]  /*5550*/  SHFL.BFLY PT, R196, R3, 0x1, 0x1f ;  /* 0x0c201f0003c47f89 */ /* 0x000e6200000e0000 */
[----:B------:R-:W-:Y:S02]  /*5560*/  FMNMX.FTZ R11, R231, R2, !PT ;  /* 0x00000002e70b7209 */ /* 0x000fe40007810000 */
[----:B------:R-:W-:Y:S01]  /*5570*/  FMNMX.FTZ R9, R18, R9, !PT ;  /* 0x0000000912097209 */ /* 0x000fe20007810000 */
[----:B------:R-:W-:Y:S01]  /*5580*/  LDSM.16.MT88.4 R28, [R241+0xc800] ;  /* 0x00c80000f11c783b */ /* 0x000fe20000004200 */
[----:B------:R-:W-:Y:S02]  /*5590*/  FMNMX.FTZ R10, R230, R11, !PT ;  /* 0x0000000be60a7209 */ /* 0x000fe40007810000 */
[----:B------:R-:W-:-:S02]  /*55a0*/  FMNMX.FTZ R9, R20, R9, !PT ;  /* 0x0000000914097209 */ /* 0x000fc40007810000 */
[----:B------:R-:W-:Y:S02]  /*55b0*/  FMNMX.FTZ R10, R229, R10, !PT ;  /* 0x0000000ae50a7209 */ /* 0x000fe40007810000 */
[----:B------:R-:W-:Y:S02]  /*55c0*/  FMNMX.FTZ R9, R22, R9, !PT ;  /* 0x0000000916097209 */ /* 0x000fe40007810000 */
[----:B------:R-:W-:Y:S02]  /*55d0*/  FMNMX.FTZ R2, R33, R23, !PT ;  /* 0x0000001721027209 */ /* 0x000fe40007810000 */
[----:B------:R-:W-:Y:S02]  /*55e0*/  FMNMX.FTZ R9, R68, R9, !PT ;  /* 0x0000000944097209 */ /* 0x000fe40007810000 */
[----:B------:R-:W-:Y:S02]  /*55f0*/  FMNMX.FTZ R2, R21, R2, !PT ;  /* 0x0000000215027209 */ /* 0x000fe40007810000 */
[----:B------:R-:W-:-:S04]  /*5600*/  FMNMX.FTZ R9, R16, R9, !PT ;  /* 0x0000000910097209 */ /* 0x000fc80007810000 */
[----:B------:R-:W-:Y:S02]  /*5610*/  FMNMX.FTZ R8, R12, R9, !PT ;  /* 0x000000090c087209 */ /* 0x000fe40007810000 */
[----:B-1----:R-:W-:Y:S02]  /*5620*/  FMNMX.FTZ R196, R3, R196, !PT ;  /* 0x000000c403c47209 */ /* 0x002fe40007810000 */
[----:B------:R-:W1:Y:S01]  /*5630*/  SHFL.BFLY PT, R3, R10, 0x2, 0x1f ;  /* 0x0c401f000a037f89 */ /* 0x000e6200000e0000 */
[----:B------:R-:W-:Y:S02]  /*5640*/  FMNMX.FTZ R8, R134, R8, !PT ;  /* 0x0000000886087209 */ /* 0x000fe40007810000 */
[C---:B------:R-:W-:Y:S01]  /*5650*/  FMUL.FTZ R238, R196.reuse, UR19 ;  /* 0x00000013c4ee7c20 */ /* 0x040fe20008410000 */
[----:B------:R-:W-:Y:S02]  /*5660*/  FSETP.NEU.FTZ.AND P1, PT, R196, -INF , PT ;  /* 0xff800000c400780b */ /* 0x000fe40003f3d000 */
[----:B------:R-:W-:-:S02]  /*5670*/  FMNMX.FTZ R8, R135, R8, !PT ;  /* 0x0000000887087209 */ /* 0x000fc40007810000 */
[----:B------:R-:W-:Y:S02]  /*5680*/  FSEL R238, R238, RZ, P1 ;  /* 0x000000ffeeee7208 */ /* 0x000fe40000800000 */
[----:B------:R-:W-:-:S03]  /*5690*/  FMNMX.FTZ R8, R148, R8, !PT ;  /* 0x0000000894087209 */ /* 0x000fc60007810000 */
[--C-:B------:R-:W-:Y:S01]  /*56a0*/  FFMA.FTZ R213, R51, UR19, -R238.reuse ;  /* 0x0000001333d57c23 */ /* 0x100fe200080108ee */
[----:B------:R-:W-:Y:S01]  /*56b0*/  FMNMX.FTZ R9, R108, R8, !PT ;  /* 0x000000086c097209 */ /* 0x000fe20007810000 */
[--C-:B------:R-:W-:Y:S01]  /*56c0*/  FFMA.FTZ R214, R37, UR19, -R238.reuse ;  /* 0x0000001325d67c23 */ /* 0x100fe200080108ee */
[--C-:B------:R-:W-:Y:S01]  /*56d0*/  FFMA.FTZ R202, R85, UR19, -R238.reuse ;  /* 0x0000001355ca7c23 */ /* 0x100fe200080108ee */
[--C-:B------:R-:W-:Y:S01]  /*56e0*/  FFMA.FTZ R199, R77, UR19, -R238.reuse ;  /* 0x000000134dc77c23 */ /* 0x100fe200080108ee */
[----:B------:R-:W-:Y:S01]  /*56f0*/  FMNMX.FTZ R9, R228, R9, !PT ;  /* 0x00000009e4097209 */ /* 0x000fe20007810000 */
[----:B------:R-:W-:Y:S01]  /*5700*/  MUFU.EX2 R213, R213 ;  /* 0x000000d500d57308 */ /* 0x000fe20000000800 */
[--C-:B------:R-:W-:Y:S01]  /*5710*/  FFMA.FTZ R53, R61, UR19, -R238.reuse ;  /* 0x000000133d357c23 */ /* 0x100fe200080108ee */
[--C-:B------:R-:W-:Y:S01]  /*5720*/  FFMA.FTZ R60, R79, UR19, -R238.reuse ;  /* 0x000000134f3c7c23 */ /* 0x100fe200080108ee */
[----:B------:R-:W-:Y:S01]  /*5730*/  FMNMX.FTZ R9, R222, R9, !PT ;  /* 0x00000009de097209 */ /* 0x000fe20007810000 */
[--C-:B------:R-:W-:Y:S01]  /*5740*/  FFMA.FTZ R55, R73, UR19, -R238.reuse ;  /* 0x0000001349377c23 */ /* 0x100fe200080108ee */
[----:B-1----:R-:W-:Y:S01]  /*5750*/  FMNMX.FTZ R3, R10, R3, !PT ;  /* 0x000000030a037209 */ /* 0x002fe20007810000 */
[--C-:B------:R-:W-:Y:S01]  /*5760*/  FFMA.FTZ R54, R69, UR19, -R238.reuse ;  /* 0x0000001345367c23 */ /* 0x100fe200080108ee */
[----:B------:R-:W-:Y:S01]  /*5770*/  FMNMX.FTZ R10, R25, R2, !PT ;  /* 0x00000002190a7209 */ /* 0x000fe20007810000 */
[----:B------:R-:W1:Y:S01]  /*5780*/  MUFU.EX2 R214, R214 ;  /* 0x000000d600d67308 */ /* 0x000e620000000800 */
[----:B------:R-:W-:Y:S01]  /*5790*/  FMNMX.FTZ R9, R220, R9, !PT ;  /* 0x00000009dc097209 */ /* 0x000fe20007810000 */
[----:B------:R-:W2:Y:S01]  /*57a0*/  SHFL.BFLY PT, R8, R3, 0x1, 0x1f ;  /* 0x0c201f0003087f89 */ /* 0x000ea200000e0000 */
[----:B------:R-:W-:Y:S01]  /*57b0*/  FMNMX.FTZ R10, R19, R10, !PT ;  /* 0x0000000a130a7209 */ /* 0x000fe20007810000 */
[--C-:B------:R-:W-:Y:S01]  /*57c0*/  FFMA.FTZ R237, R237, UR19, -R238.reuse ;  /* 0x00000013eded7c23 */ /* 0x100fe200080108ee */
[----:B------:R-:W-:Y:S01]  /*57d0*/  FMNMX.FTZ R2, R218, R9, !PT ;  /* 0x00000009da027209 */ /* 0x000fe20007810000 */
[--C-:B------:R-:W-:Y:S01]  /*57e0*/  FFMA.FTZ R236, R236, UR19, -R238.reuse ;  /* 0x00000013ecec7c23 */ /* 0x100fe200080108ee */
[----:B------:R-:W-:Y:S01]  /*57f0*/  FMNMX.FTZ R10, R17, R10, !PT ;  /* 0x0000000a110a7209 */ /* 0x000fe20007810000 */
[----:B------:R-:W-:Y:S01]  /*5800*/  MUFU.EX2 R202, R202 ;  /* 0x000000ca00ca7308 */ /* 0x000fe20000000800 */
[--C-:B------:R-:W-:Y:S01]  /*5810*/  FFMA.FTZ R235, R235, UR19, -R238.reuse ;  /* 0x00000013ebeb7c23 */ /* 0x100fe200080108ee */
[----:B------:R-:W3:Y:S01]  /*5820*/  SHFL.BFLY PT, R9, R2, 0x2, 0x1f ;  /* 0x0c401f0002097f89 */ /* 0x000ee200000e0000 */
[----:B------:R-:W-:Y:S01]  /*5830*/  FMNMX.FTZ R10, R13, R10, !PT ;  /* 0x0000000a0d0a7209 */ /* 0x000fe20007810000 */
[----:B------:R-:W-:-:S03]  /*5840*/  FFMA.FTZ R234, R234, UR19, -R238 ;  /* 0x00000013eaea7c23 */ /* 0x000fc600080108ee */
[----:B------:R-:W-:Y:S01]  /*5850*/  FMNMX.FTZ R10, R7, R10, !PT ;  /* 0x0000000a070a7209 */ /* 0x000fe20007810000 */
[----:B------:R-:W4:Y:S01]  /*5860*/  MUFU.EX2 R199, R199 ;  /* 0x000000c700c77308 */ /* 0x000f220000000800 */
[----:B-1----:R-:W-:Y:S02]  /*5870*/  F2FP.F16.F32.PACK_AB R168, R213, R214 ;  /* 0x000000d6d5a8723e */ /* 0x002fe400000000ff */
[----:B------:R-:W-:-:S04]  /*5880*/  FMNMX.FTZ R10, R109, R10, !PT ;  /* 0x0000000a6d0a7209 */ /* 0x000fc80007810000 */
[----:B------:R-:W-:Y:S01]  /*5890*/  FMNMX.FTZ R10, R239, R10, !PT ;  /* 0x0000000aef0a7209 */ /* 0x000fe20007810000 */
[----:B------:R-:W-:Y:S01]  /*58a0*/  MUFU.EX2 R60, R60 ;  /* 0x0000003c003c7308 */ /* 0x000fe20000000800 */
[----:B--2---:R-:W-:Y:S02]  /*58b0*/  FMNMX.FTZ R3, R3, R8, !PT ;  /* 0x0000000803037209 */ /* 0x004fe40007810000 */
[----:B------:R-:W-:Y:S02]  /*58c0*/  FMNMX.FTZ R8, R133, R10, !PT ;  /* 0x0000000a85087209 */ /* 0x000fe40007810000 */
[C---:B------:R-:W-:Y:S01]  /*58d0*/  FSETP.NEU.FTZ.AND P1, PT, R3.reuse, -INF , PT ;  /* 0xff8000000300780b */ /* 0x040fe20003f3d000 */
[----:B------:R-:W-:Y:S01]  /*58e0*/  FMUL.FTZ R233, R3, UR19 ;  /* 0x0000001303e97c20 */ /* 0x000fe20008410000 */
[----:B------:R-:W-:Y:S01]  /*58f0*/  FMNMX.FTZ R8, R132, R8, !PT ;  /* 0x0000000884087209 */ /* 0x000fe20007810000 */
[----:B------:R-:W1:Y:S01]  /*5900*/  MUFU.EX2 R55, R55 ;  /* 0x0000003700377308 */ /* 0x000e620000000800 */
[----:B---3--:R-:W-:-:S02]  /*5910*/  FMNMX.FTZ R2, R2, R9, !PT ;  /* 0x0000000902027209 */ /* 0x008fc40007810000 */
[----:B------:R-:W-:Y:S02]  /*5920*/  FMNMX.FTZ R8, R221, R8, !PT ;  /* 0x00000008dd087209 */ /* 0x000fe40007810000 */
[----:B------:R-:W-:Y:S01]  /*5930*/  FSEL R233, R233, RZ, P1 ;  /* 0x000000ffe9e97208 */ /* 0x000fe20000800000 */
[----:B------:R-:W2:Y:S01]  /*5940*/  SHFL.BFLY PT, R11, R2, 0x1, 0x1f ;  /* 0x0c201f00020b7f89 */ /* 0x000ea200000e0000 */
[----:B------:R-:W-:Y:S01]  /*5950*/  FMNMX.FTZ R8, R219, R8, !PT ;  /* 0x00000008db087209 */ /* 0x000fe20007810000 */
[----:B------:R-:W-:Y:S01]  /*5960*/  MUFU.EX2 R54, R54 ;  /* 0x0000003600367308 */ /* 0x000fe20000000800 */
[----:B----4-:R-:W-:Y:S01]  /*5970*/  F2FP.F16.F32.PACK_AB R170, R199, R202 ;  /* 0x000000cac7aa723e */ /* 0x010fe200000000ff */
[--C-:B------:R-:W-:Y:S01]  /*5980*/  FFMA.FTZ R51, R64, UR19, -R233.reuse ;  /* 0x0000001340337c23 */ /* 0x100fe200080108e9 */
[----:B------:R-:W-:Y:S01]  /*5990*/  FMNMX.FTZ R8, R217, R8, !PT ;  /* 0x00000008d9087209 */ /* 0x000fe20007810000 */
[--C-:B------:R-:W-:Y:S01]  /*59a0*/  FFMA.FTZ R212, R34, UR19, -R233.reuse ;  /* 0x0000001322d47c23 */ /* 0x100fe200080108e9 */
[--C-:B------:R-:W-:Y:S01]  /*59b0*/  FFMA.FTZ R207, R24, UR19, -R233.reuse ;  /* 0x0000001318cf7c23 */ /* 0x100fe200080108e9 */
[--C-:B------:R-:W-:Y:S01]  /*59c0*/  FFMA.FTZ R200, R50, UR19, -R233.reuse ;  /* 0x0000001332c87c23 */ /* 0x100fe200080108e9 */
[----:B------:R-:W-:Y:S01]  /*59d0*/  FMNMX.FTZ R8, R215, R8, !PT ;  /* 0x00000008d7087209 */ /* 0x000fe20007810000 */
[--C-:B------:R-:W-:Y:S01]  /*59e0*/  FFMA.FTZ R197, R76, UR19, -R233.reuse ;  /* 0x000000134cc57c23 */ /* 0x100fe200080108e9 */
[--C-:B------:R-:W-:Y:S01]  /*59f0*/  FFMA.FTZ R50, R62, UR19, -R233.reuse ;  /* 0x000000133e327c23 */ /* 0x100fe200080108e9 */
[----:B------:R-:W-:Y:S01]  /*5a00*/  MUFU.EX2 R212, R212 ;  /* 0x000000d400d47308 */ /* 0x000fe20000000800 */
[--C-:B------:R-:W-:Y:S01]  /*5a10*/  FFMA.FTZ R61, R72, UR19, -R233.reuse ;  /* 0x00000013483d7c23 */ /* 0x100fe200080108e9 */
[----:B------:R-:W3:Y:S01]  /*5a20*/  SHFL.BFLY PT, R9, R8, 0x2, 0x1f ;  /* 0x0c401f0008097f89 */ /* 0x000ee200000e0000 */
[--C-:B------:R-:W-:Y:S01]  /*5a30*/  FFMA.FTZ R52, R70, UR19, -R233.reuse ;  /* 0x0000001346347c23 */ /* 0x100fe200080108e9 */
[----:B-1----:R-:W-:Y:S01]  /*5a40*/  F2FP.F16.F32.PACK_AB R4, R55, R60 ;  /* 0x0000003c3704723e */ /* 0x002fe200000000ff */
[--C-:B------:R-:W-:Y:S01]  /*5a50*/  FFMA.FTZ R232, R232, UR19, -R233.reuse ;  /* 0x00000013e8e87c23 */ /* 0x100fe200080108e9 */
[--C-:B------:R-:W-:Y:S01]  /*5a60*/  FFMA.FTZ R231, R231, UR19, -R233.reuse ;  /* 0x00000013e7e77c23 */ /* 0x100fe200080108e9 */
[--C-:B------:R-:W-:Y:S01]  /*5a70*/  FFMA.FTZ R230, R230, UR19, -R233.reuse ;  /* 0x00000013e6e67c23 */ /* 0x100fe200080108e9 */
[----:B------:R-:W1:Y:S01]  /*5a80*/  MUFU.EX2 R207, R207 ;  /* 0x000000cf00cf7308 */ /* 0x000e620000000800 */
[----:B------:R-:W-:Y:S01]  /*5a90*/  FFMA.FTZ R229, R229, UR19, -R233 ;  /* 0x00000013e5e57c23 */ /* 0x000fe200080108e9 */
[----:B--2---:R-:W-:-:S04]  /*5aa0*/  FMNMX.FTZ R2, R2, R11, !PT ;  /* 0x0000000b02027209 */ /* 0x004fc80007810000 */
[C---:B------:R-:W-:Y:S01]  /*5ab0*/  FSETP.NEU.FTZ.AND P1, PT, R2.reuse, -INF , PT ;  /* 0xff8000000200780b */ /* 0x040fe20003f3d000 */
[----:B------:R-:W-:Y:S01]  /*5ac0*/  FMUL.FTZ R223, R2, UR19 ;  /* 0x0000001302df7c20 */ /* 0x000fe20008410000 */
[----:B------:R-:W-:Y:S04]  /*5ad0*/  MUFU.EX2 R200, R200 ;  /* 0x000000c800c87308 */ /* 0x000fe80000000800 */
[----:B------:R-:W-:Y:S02]  /*5ae0*/  FSEL R223, R223, RZ, P1 ;  /* 0x000000ffdfdf7208 */ /* 0x000fe40000800000 */
[----:B-1----:R-:W-:Y:S02]  /*5af0*/  F2FP.F16.F32.PACK_AB R169, R207, R212 ;  /* 0x000000d4cfa9723e */ /* 0x002fe400000000ff */
[----:B------:R-:W1:Y:S01]  /*5b00*/  MUFU.EX2 R197, R197 ;  /* 0x000000c500c57308 */ /* 0x000e620000000800 */
[----:B---3--:R-:W-:Y:S01]  /*5b10*/  FMNMX.FTZ R8, R8, R9, !PT ;  /* 0x0000000908087209 */ /* 0x008fe20007810000 */
[--C-:B------:R-:W-:Y:S01]  /*5b20*/  FFMA.FTZ R205, R0, UR19, -R223.reuse ;  /* 0x0000001300cd7c23 */ /* 0x100fe200080108df */
[--C-:B------:R-:W-:Y:S01]  /*5b30*/  FFMA.FTZ R206, R32, UR19, -R223.reuse ;  /* 0x0000001320ce7c23 */ /* 0x100fe200080108df */
[--C-:B------:R-:W-:Y:S01]  /*5b40*/  FFMA.FTZ R198, R18, UR19, -R223.reuse ;  /* 0x0000001312c67c23 */ /* 0x100fe200080108df */
[--C-:B------:R-:W-:Y:S01]  /*5b50*/  FFMA.FTZ R67, R20, UR19, -R223.reuse ;  /* 0x0000001314437c23 */ /* 0x100fe200080108df */
[----:B------:R-:W2:Y:S01]  /*5b60*/  SHFL.BFLY PT, R9, R8, 0x1, 0x1f ;  /* 0x0c201f0008097f89 */ /* 0x000ea200000e0000 */
[--C-:B------:R-:W-:Y:S01]  /*5b70*/  FFMA.FTZ R59, R22, UR19, -R223.reuse ;  /* 0x00000013163b7c23 */ /* 0x100fe200080108df */
[----:B------:R-:W-:Y:S01]  /*5b80*/  MUFU.EX2 R205, R205 ;  /* 0x000000cd00cd7308 */ /* 0x000fe20000000800 */
[--C-:B------:R-:W-:Y:S01]  /*5b90*/  FFMA.FTZ R56, R68, UR19, -R223.reuse ;  /* 0x0000001344387c23 */ /* 0x100fe200080108df */
[--C-:B------:R-:W-:Y:S01]  /*5ba0*/  FFMA.FTZ R58, R16, UR19, -R223.reuse ;  /* 0x00000013103a7c23 */ /* 0x100fe200080108df */
[--C-:B------:R-:W-:Y:S01]  /*5bb0*/  FFMA.FTZ R57, R12, UR19, -R223.reuse ;  /* 0x000000130c397c23 */ /* 0x100fe200080108df */
[--C-:B------:R-:W-:Y:S01]  /*5bc0*/  FFMA.FTZ R228, R228, UR19, -R223.reuse ;  /* 0x00000013e4e47c23 */ /* 0x100fe200080108df */
[----:B------:R-:W-:Y:S01]  /*5bd0*/  FFMA.FTZ R220, R220, UR19, -R223 ;  /* 0x00000013dcdc7c23 */ /* 0x000fe200080108df */
[----:B------:R-:W-:-:S02]  /*5be0*/  FADD.FTZ R207, R212, R207 ;  /* 0x000000cfd4cf7221 */ /* 0x000fc40000010000 */
[----:B------:R-:W3:Y:S01]  /*5bf0*/  MUFU.EX2 R206, R206 ;  /* 0x000000ce00ce7308 */ /* 0x000ee20000000800 */
[----:B-1----:R-:W-:Y:S01]  /*5c00*/  F2FP.F16.F32.PACK_AB R171, R197, R200 ;  /* 0x000000c8c5ab723e */ /* 0x002fe200000000ff */
[----:B------:R-:W-:-:S04]  /*5c10*/  FADD.FTZ R200, R200, R207 ;  /* 0x000000cfc8c87221 */ /* 0x000fc80000010000 */
[----:B------:R-:W-:Y:S02]  /*5c20*/  FADD.FTZ R200, R197, R200 ;  /* 0x000000c8c5c87221 */ /* 0x000fe40000010000 */
[----:B------:R-:W-:Y:S01]  /*5c30*/  MUFU.EX2 R198, R198 ;  /* 0x000000c600c67308 */ /* 0x000fe20000000800 */
[----:B------:R-:W-:Y:S01]  /*5c40*/  HMMA.16816.F32 R192, R168, R180, RZ ;  /* 0x000000b4a8c0723c */ /* 0x000fe200000018ff */
[----:B--2---:R-:W-:-:S05]  /*5c50*/  FMNMX.FTZ R0, R8, R9, !PT ;  /* 0x0000000908007209 */ /* 0x004fca0007810000 */
[C---:B------:R-:W-:Y:S01]  /*5c60*/  HMMA.16816.F32 R68, R168.reuse, R80, RZ ;  /* 0x00000050a844723c */ /* 0x040fe200000018ff */
[----:B------:R-:W1:Y:S01]  /*5c70*/  MUFU.EX2 R67, R67 ;  /* 0x0000004300437308 */ /* 0x000e620000000800 */
[----:B---3--:R-:W-:Y:S01]  /*5c80*/  F2FP.F16.F32.PACK_AB R164, R205, R206 ;  /* 0x000000cecda4723e */ /* 0x008fe200000000ff */
[----:B------:R-:W-:Y:S01]  /*5c90*/  LDSM.16.MT88.4 R8, [R240+0xe800] ;  /* 0x00e80000f008783b */ /* 0x000fe20000004200 */
[C---:B------:R-:W-:Y:S01]  /*5ca0*/  FMUL.FTZ R216, R0.reuse, UR19 ;  /* 0x0000001300d87c20 */ /* 0x040fe20008410000 */
[----:B------:R-:W-:Y:S01]  /*5cb0*/  FSETP.NEU.FTZ.AND P1, PT, R0, -INF , PT ;  /* 0xff8000000000780b */ /* 0x000fe20003f3d000 */
[C---:B------:R-:W-:Y:S01]  /*5cc0*/  HMMA.16816.F32 R84, R168.reuse, R96, RZ ;  /* 0x00000060a854723c */ /* 0x040fe200000018ff */
[----:B------:R-:W-:Y:S02]  /*5cd0*/  FADD.FTZ R205, R206, R205 ;  /* 0x000000cdcecd7221 */ /* 0x000fe40000010000 */
[----:B------:R-:W-:Y:S01]  /*5ce0*/  FSEL R216, R216, RZ, P1 ;  /* 0x000000ffd8d87208 */ /* 0x000fe20000800000 */
[----:B------:R-:W2:Y:S02]  /*5cf0*/  MUFU.EX2 R53, R53 ;  /* 0x0000003500357308 */ /* 0x000ea40000000800 */
[----:B------:R-:W-:Y:S02]  /*5d00*/  HMMA.16816.F32 R116, R168, R128, RZ ;  /* 0x00000080a874723c */ /* 0x000fe400000018ff */
[--C-:B------:R-:W-:Y:S01]  /*5d10*/  FFMA.FTZ R203, R33, UR19, -R216.reuse ;  /* 0x0000001321cb7c23 */ /* 0x100fe200080108d8 */
[--C-:B------:R-:W-:Y:S01]  /*5d20*/  FFMA.FTZ R204, R23, UR19, -R216.reuse ;  /* 0x0000001317cc7c23 */ /* 0x100fe200080108d8 */
[--C-:B------:R-:W-:Y:S01]  /*5d30*/  FFMA.FTZ R201, R21, UR19, -R216.reuse ;  /* 0x0000001315c97c23 */ /* 0x100fe200080108d8 */
[--C-:B------:R-:W-:Y:S01]  /*5d40*/  FFMA.FTZ R64, R25, UR19, -R216.reuse ;  /* 0x0000001319407c23 */ /* 0x100fe200080108d8 */
[----:B------:R-:W3:Y:S01]  /*5d50*/  LDSM.16.MT88.4 R32, [R240+0xe000] ;  /* 0x00e00000f020783b */ /* 0x000ee20000004200 */
[----:B-1----:R-:W-:Y:S01]  /*5d60*/  F2FP.F16.F32.PACK_AB R166, R67, R198 ;  /* 0x000000c643a6723e */ /* 0x002fe200000000ff */
[----:B------:R-:W-:Y:S01]  /*5d70*/  MUFU.EX2 R203, R203 ;  /* 0x000000cb00cb7308 */ /* 0x000fe20000000800 */
[--C-:B------:R-:W-:Y:S01]  /*5d80*/  FFMA.FTZ R66, R19, UR19, -R216.reuse ;  /* 0x0000001313427c23 */ /* 0x100fe200080108d8 */
[--C-:B------:R-:W-:Y:S01]  /*5d90*/  FFMA.FTZ R63, R17, UR19, -R216.reuse ;  /* 0x00000013113f7c23 */ /* 0x100fe200080108d8 */
[--C-:B------:R-:W-:Y:S01]  /*5da0*/  FFMA.FTZ R62, R13, UR19, -R216.reuse ;  /* 0x000000130d3e7c23 */ /* 0x100fe200080108d8 */
[--C-:B------:R-:W-:Y:S01]  /*5db0*/  FFMA.FTZ R65, R7, UR19, -R216.reuse ;  /* 0x0000001307417c23 */ /* 0x100fe200080108d8 */
[----:B------:R-:W-:Y:S01]  /*5dc0*/  LDSM.16.MT88.4 R20, [R244+0xe800] ;  /* 0x00e80000f414783b */ /* 0x000fe20000004200 */
[--C-:B------:R-:W-:Y:S01]  /*5dd0*/  FFMA.FTZ R219, R219, UR19, -R216.reuse ;  /* 0x00000013dbdb7c23 */ /* 0x100fe200080108d8 */
[----:B--2---:R-:W-:Y:S01]  /*5de0*/  F2FP.F16.F32.PACK_AB R6, R53, R54 ;  /* 0x000000363506723e */ /* 0x004fe200000000ff */
[----:B------:R-:W1:Y:S01]  /*5df0*/  MUFU.EX2 R204, R204 ;  /* 0x000000cc00cc7308 */ /* 0x000e620000000800 */
[----:B------:R-:W-:Y:S01]  /*5e00*/  LDSM.16.MT88.4 R16, [R242+0xe800] ;  /* 0x00e80000f210783b */ /* 0x000fe20000004200 */
[----:B------:R-:W-:Y:S01]  /*5e10*/  FFMA.FTZ R217, R217, UR19, -R216 ;  /* 0x00000013d9d97c23 */ /* 0x000fe200080108d8 */
[----:B------:R-:W-:-:S02]  /*5e20*/  FADD.FTZ R198, R198, R205 ;  /* 0x000000cdc6c67221 */ /* 0x000fc40000010000 */
[----:B------:R-:W2:Y:S02]  /*5e30*/  LDSM.16.MT88.4 R24, [R240+0xc800] ;  /* 0x00c80000f018783b */ /* 0x000ea40000004200 */
[----:B------:R-:W-:Y:S01]  /*5e40*/  FADD.FTZ R198, R67, R198 ;  /* 0x000000c643c67221 */ /* 0x000fe20000010000 */
[----:B------:R-:W-:Y:S01]  /*5e50*/  MUFU.EX2 R201, R201 ;  /* 0x000000c900c97308 */ /* 0x000fe20000000800 */
[----:B------:R-:W4:Y:S07]  /*5e60*/  LDSM.16.MT88.4 R12, [R241+0xe800] ;  /* 0x00e80000f10c783b */ /* 0x000f2e0000004200 */
[----:B------:R-:W5:Y:S01]  /*5e70*/  MUFU.EX2 R64, R64 ;  /* 0x0000004000407308 */ /* 0x000f620000000800 */
[----:B-1----:R-:W-:Y:S01]  /*5e80*/  F2FP.F16.F32.PACK_AB R165, R204, R203 ;  /* 0x000000cbcca5723e */ /* 0x002fe200000000ff */
[----:B------:R-:W-:-:S06]  /*5e90*/  FADD.FTZ R204, R203, R204 ;  /* 0x000000cccbcc7221 */ /* 0x000fcc0000010000 */
[----:B------:R-:W-:Y:S01]  /*5ea0*/  MUFU.EX2 R61, R61 ;  /* 0x0000003d003d7308 */ /* 0x000fe20000000800 */
[----:B---3--:R-:W-:Y:S07]  /*5eb0*/  HMMA.16816.F32 R176, R168, R32, RZ ;  /* 0x00000020a8b0723c */ /* 0x008fee00000018ff */
[----:B------:R-:W1:Y:S01]  /*5ec0*/  MUFU.EX2 R52, R52 ;  /* 0x0000003400347308 */ /* 0x000e620000000800 */
[----:B-----5:R-:W-:Y:S01]  /*5ed0*/  F2FP.F16.F32.PACK_AB R167, R64, R201 ;  /* 0x000000c940a7723e */ /* 0x020fe200000000ff */
[----:B------:R-:W-:-:S04]  /*5ee0*/  FADD.FTZ R201, R201, R204 ;  /* 0x000000ccc9c97221 */ /* 0x000fc80000010000 */
[----:B------:R-:W-:Y:S02]  /*5ef0*/  FADD.FTZ R201, R64, R201 ;  /* 0x000000c940c97221 */ /* 0x000fe40000010000 */
[----:B------:R-:W-:Y:S01]  /*5f00*/  MUFU.EX2 R51, R51 ;  /* 0x0000003300337308 */ /* 0x000fe20000000800 */
[C---:B------:R-:W-:Y:S06]  /*5f10*/  HMMA.16816.F32 R188, R164.reuse, R180, RZ ;  /* 0x000000b4a4bc723c */ /* 0x040fec00000018ff */
[----:B------:R-:W-:Y:S01]  /*5f20*/  HMMA.16816.F32 R72, R164, R80, RZ ;  /* 0x00000050a448723c */ /* 0x000fe200000018ff */
[----:B------:R-:W3:Y:S01]  /*5f30*/  MUFU.EX2 R50, R50 ;  /* 0x0000003200327308 */ /* 0x000ee20000000800 */
[----:B-1----:R-:W-:Y:S01]  /*5f40*/  F2FP.F16.F32.PACK_AB R5, R52, R61 ;  /* 0x0000003d3405723e */ /* 0x002fe200000000ff */
[----:B------:R-:W-:Y:S01]  /*5f50*/  FADD.FTZ R61, R61, R200 ;  /* 0x000000c83d3d7221 */ /* 0x000fe20000010000 */
[----:B------:R-:W-:-:S02]  /*5f60*/  MOV R181, R103 ;  /* 0x0000006700b57202 */ /* 0x000fc40000000f00 */
[C---:B------:R-:W-:Y:S01]  /*5f70*/  HMMA.16816.F32 R88, R164.reuse, R96, RZ ;  /* 0x00000060a458723c */ /* 0x040fe200000018ff */
[----:B------:R-:W-:Y:S01]  /*5f80*/  MOV R81, R95 ;  /* 0x0000005f00517202 */ /* 0x000fe20000000f00 */
[----:B------:R-:W-:Y:S01]  /*5f90*/  FADD.FTZ R52, R52, R61 ;  /* 0x0000003d34347221 */ /* 0x000fe20000010000 */
[----:B------:R-:W-:Y:S01]  /*5fa0*/  MUFU.EX2 R59, R59 ;  /* 0x0000003b003b7308 */ /* 0x000fe20000000800 */
[----:B------:R-:W-:Y:S02]  /*5fb0*/  MOV R80, R94 ;  /* 0x0000005e00507202 */ /* 0x000fe40000000f00 */
[C---:B------:R-:W-:Y:S01]  /*5fc0*/  HMMA.16816.F32 R104, R164.reuse, R112, RZ ;  /* 0x00000070a468723c */ /* 0x040fe200000018ff */
[----:B------:R-:W-:Y:S02]  /*5fd0*/  MOV R180, R102 ;  /* 0x0000006600b47202 */ /* 0x000fe40000000f00 */
[----:B------:R-:W-:Y:S02]  /*5fe0*/  MOV R96, R101 ;  /* 0x0000006500607202 */ /* 0x000fe40000000f00 */
[----:B------:R-:W1:Y:S01]  /*5ff0*/  MUFU.EX2 R56, R56 ;  /* 0x0000003800387308 */ /* 0x000e620000000800 */
[----:B---3--:R-:W-:Y:S01]  /*6000*/  F2FP.F16.F32.PACK_AB R7, R50, R51 ;  /* 0x000000333207723e */ /* 0x008fe200000000ff */
[----:B------:R-:W-:Y:S01]  /*6010*/  HMMA.16816.F32 R120, R164, R128, RZ ;  /* 0x00000080a478723c */ /* 0x000fe200000018ff */
[----:B------:R-:W-:Y:S01]  /*6020*/  MOV R97, R100 ;  /* 0x0000006400617202 */ /* 0x000fe20000000f00 */
[----:B------:R-:W-:-:S04]  /*6030*/  FADD.FTZ R51, R51, R52 ;  /* 0x0000003433337221 */ /* 0x000fc80000010000 */
[----:B------:R-:W-:Y:S01]  /*6040*/  MUFU.EX2 R58, R58 ;  /* 0x0000003a003a7308 */ /* 0x000fe20000000800 */
[----:B------:R-:W-:Y:S01]  /*6050*/  HMMA.16816.F32 R192, R4, R44, R192 ;  /* 0x0000002c04c0723c */ /* 0x000fe200000018c0 */
[----:B------:R-:W-:Y:S01]  /*6060*/  MOV R128, R133 ;  /* 0x0000008500807202 */ /* 0x000fe20000000f00 */
[----:B------:R-:W-:Y:S01]  /*6070*/  FADD.FTZ R50, R50, R51 ;  /* 0x0000003332327221 */ /* 0x000fe20000010000 */
[----:B------:R-:W-:-:S03]  /*6080*/  MOV R129, R132 ;  /* 0x0000008400817202 */ /* 0x000fc60000000f00 */
[----:B------:R-:W-:Y:S01]  /*6090*/  HMMA.16816.F32 R68, R4, R40, R68 ;  /* 0x000000280444723c */ /* 0x000fe20000001844 */
[----:B------:R-:W3:Y:S01]  /*60a0*/  MUFU.EX2 R57, R57 ;  /* 0x0000003900397308 */ /* 0x000ee20000000800 */
[----:B-1----:R-:W-:Y:S01]  /*60b0*/  F2FP.F16.F32.PACK_AB R36, R56, R59 ;  /* 0x0000003b3824723e */ /* 0x002fe200000000ff */
[----:B------:R-:W-:-:S03]  /*60c0*/  FADD.FTZ R59, R59, R198 ;  /* 0x000000c63b3b7221 */ /* 0x000fc60000010000 */
[C---:B------:R-:W-:Y:S01]  /*60d0*/  HMMA.16816.F32 R136, R164.reuse, R144, RZ ;  /* 0x00000090a488723c */ /* 0x040fe200000018ff */
[----:B------:R-:W-:Y:S02]  /*60e0*/  FADD.FTZ R59, R56, R59 ;  /* 0x0000003b383b7221 */ /* 0x000fe40000010000 */
[----:B------:R-:W-:Y:S03]  /*60f0*/  MUFU.EX2 R66, R66 ;  /* 0x0000004200427308 */ /* 0x000fe60000000800 */
[C---:B------:R-:W-:Y:S05]  /*6100*/  HMMA.16816.F32 R152, R164.reuse, R160, RZ ;  /* 0x000000a0a498723c */ /* 0x040fea00000018ff */
[----:B------:R-:W1:Y:S01]  /*6110*/  MUFU.EX2 R63, R63 ;  /* 0x0000003f003f7308 */ /* 0x000e620000000800 */
[----:B---3--:R-:W-:Y:S01]  /*6120*/  F2FP.F16.F32.PACK_AB R38, R57, R58 ;  /* 0x0000003a3926723e */ /* 0x008fe200000000ff */
[----:B------:R-:W-:Y:S01]  /*6130*/  HMMA.16816.F32 R172, R164, R32, RZ ;  /* 0x00000020a4ac723c */ /* 0x000fe200000018ff */
[----:B------:R-:W-:-:S04]  /*6140*/  FADD.FTZ R58, R58, R59 ;  /* 0x0000003b3a3a7221 */ /* 0x000fc80000010000 */
[----:B------:R-:W-:Y:S01]  /*6150*/  FADD.FTZ R58, R57, R58 ;  /* 0x0000003a393a7221 */ /* 0x000fe20000010000 */
[----:B------:R-:W-:Y:S01]  /*6160*/  MUFU.EX2 R62, R62 ;  /* 0x0000003e003e7308 */ /* 0x000fe20000000800 */
[C---:B------:R-:W-:Y:S06]  /*6170*/  HMMA.16816.F32 R184, R164.reuse, R182, RZ ;  /* 0x000000b6a4b8723c */ /* 0x040fec00000018ff */
[----:B------:R-:W-:Y:S01]  /*6180*/  HMMA.16816.F32 R76, R164, R82, RZ ;  /* 0x00000052a44c723c */ /* 0x000fe200000018ff */
[----:B------:R-:W3:Y:S01]  /*6190*/  MUFU.EX2 R65, R65 ;  /* 0x0000004100417308 */ /* 0x000ee20000000800 */
[----:B-1----:R-:W-:Y:S01]  /*61a0*/  F2FP.F16.F32.PACK_AB R37, R63, R66 ;  /* 0x000000423f25723e */ /* 0x002fe200000000ff */
[----:B------:R-:W-:-:S03]  /*61b0*/  FADD.FTZ R66, R66, R201 ;  /* 0x000000c942427221 */ /* 0x000fc60000010000 */
[C---:B------:R-:W-:Y:S01]  /*61c0*/  HMMA.16816.F32 R124, R164.reuse, R130, RZ ;  /* 0x00000082a47c723c */ /* 0x040fe200000018ff */
[----:B------:R-:W-:Y:S02]  /*61d0*/  FADD.FTZ R63, R63, R66 ;  /* 0x000000423f3f7221 */ /* 0x000fe40000010000 */
[----:B------:R-:W-:Y:S03]  /*61e0*/  MUFU.EX2 R237, R237 ;  /* 0x000000ed00ed7308 */ /* 0x000fe60000000800 */
[C---:B------:R-:W-:Y:S05]  /*61f0*/  HMMA.16816.F32 R140, R164.reuse, R146, RZ ;  /* 0x00000092a48c723c */ /* 0x040fea00000018ff */
[----:B------:R-:W-:Y:S01]  /*6200*/  MUFU.EX2 R236, R236 ;  /* 0x000000ec00ec7308 */ /* 0x000fe20000000800 */
[----:B---3--:R-:W-:Y:S01]  /*6210*/  F2FP.F16.F32.PACK_AB R39, R65, R62 ;  /* 0x0000003e4127723e */ /* 0x008fe200000000ff */
[----:B------:R-:W-:Y:S01]  /*6220*/  HMMA.16816.F32 R156, R164, R162, RZ ;  /* 0x000000a2a49c723c */ /* 0x000fe200000018ff */
[----:B------:R-:W-:-:S04]  /*6230*/  FADD.FTZ R62, R62, R63 ;  /* 0x0000003f3e3e7221 */ /* 0x000fc80000010000 */
[----:B------:R-:W-:Y:S01]  /*6240*/  FADD.FTZ R62, R65, R62 ;  /* 0x0000003e413e7221 */ /* 0x000fe20000010000 */
[C---:B------:R-:W-:Y:S01]  /*6250*/  HMMA.16816.F32 R188, R36.reuse, R44, R188 ;  /* 0x0000002c24bc723c */ /* 0x040fe200000018bc */
[----:B------:R-:W-:Y:S05]  /*6260*/  MUFU.EX2 R235, R235 ;  /* 0x000000eb00eb7308 */ /* 0x000fea0000000800 */
[----:B------:R-:W-:Y:S01]  /*6270*/  HMMA.16816.F32 R72, R36, R40, R72 ;  /* 0x000000282448723c */ /* 0x000fe20000001848 */
[----:B------:R-:W-:Y:S01]  /*6280*/  MOV R45, R109 ;  /* 0x0000006d002d7202 */ /* 0x000fe20000000f00 */
[----:B------:R-:W-:Y:S01]  /*6290*/  IMAD.MOV.U32 R44, RZ, RZ, R108 ;  /* 0x000000ffff2c7224 */ /* 0x000fe200078e006c */
[----:B------:R-:W-:Y:S03]  /*62a0*/  MUFU.EX2 R234, R234 ;  /* 0x000000ea00ea7308 */ /* 0x000fe60000000800 */
[----:B------:R-:W-:Y:S01]  /*62b0*/  HMMA.16816.F32 R108, R164, R114, RZ ;  /* 0x00000072a46c723c */ /* 0x000fe200000018ff */
[----:B------:R-:W-:Y:S01]  /*62c0*/  IMAD.MOV.U32 R40, RZ, RZ, R93 ;  /* 0x000000ffff287224 */ /* 0x000fe200078e005d */
[----:B------:R-:W-:Y:S01]  /*62d0*/  MOV R41, R92 ;  /* 0x0000005c00297202 */ /* 0x000fe20000000f00 */
[----:B------:R-:W-:-:S02]  /*62e0*/  FFMA.FTZ R45, R45, UR19, -R216 ;  /* 0x000000132d2d7c23 */ /* 0x000fc400080108d8 */
[--C-:B------:R-:W-:Y:S01]  /*62f0*/  FFMA.FTZ R40, R40, UR19, -R238.reuse ;  /* 0x0000001328287c23 */ /* 0x100fe200080108ee */
[C---:B------:R-:W-:Y:S01]  /*6300*/  HMMA.16816.F32 R92, R164.reuse, R98, RZ ;  /* 0x00000062a45c723c */ /* 0x040fe200000018ff */
[----:B------:R-:W-:Y:S01]  /*6310*/  FFMA.FTZ R41, R41, UR19, -R238 ;  /* 0x0000001329297c23 */ /* 0x000fe200080108ee */
[----:B------:R-:W-:Y:S04]  /*6320*/  MUFU.EX2 R232, R232 ;  /* 0x000000e800e87308 */ /* 0x000fe80000000800 */
[----:B------:R-:W-:Y:S04]  /*6330*/  HMMA.16816.F32 R164, R164, R34, RZ ;  /* 0x00000022a4a4723c */ /* 0x000fe800000018ff */
[----:B------:R-:W-:Y:S02]  /*6340*/  MUFU.EX2 R41, R41 ;  /* 0x0000002900297308 */ /* 0x000fe40000000800 */
[----:B------:R-:W-:Y:S06]  /*6350*/  HMMA.16816.F32 R100, R168, R112, RZ ;  /* 0x00000070a864723c */ /* 0x000fec00000018ff */
[----:B------:R-:W-:Y:S01]  /*6360*/  HMMA.16816.F32 R88, R36, R28, R88 ;  /* 0x0000001c2458723c */ /* 0x000fe20000001858 */
[----:B------:R-:W-:Y:S01]  /*6370*/  MOV R112, R135 ;  /* 0x0000008700707202 */ /* 0x000fe20000000f00 */
[----:B------:R-:W-:Y:S01]  /*6380*/  IMAD.MOV.U32 R113, RZ, RZ, R134 ;  /* 0x000000ffff717224 */ /* 0x000fe200078e0086 */
[----:B------:R-:W-:Y:S02]  /*6390*/  MUFU.EX2 R40, R40 ;  /* 0x0000002800287308 */ /* 0x000fe40000000800 */
[----:B------:R-:W-:Y:S01]  /*63a0*/  MOV R32, R112 ;  /* 0x0000007000207202 */ /* 0x000fe20000000f00 */
[----:B------:R-:W-:Y:S01]  /*63b0*/  HMMA.16816.F32 R132, R168, R144, RZ ;  /* 0x00000090a884723c */ /* 0x000fe200000018ff */
[----:B------:R-:W-:-:S03]  /*63c0*/  MOV R33, R113 ;  /* 0x0000007100217202 */ /* 0x000fc60000000f00 */
[--C-:B------:R-:W-:Y:S01]  /*63d0*/  FFMA.FTZ R32, R32, UR19, -R223.reuse ;  /* 0x0000001320207c23 */ /* 0x100fe200080108df */
[----:B------:R-:W-:Y:S01]  /*63e0*/  MUFU.EX2 R45, R45 ;  /* 0x0000002d002d7308 */ /* 0x000fe20000000800 */
[----:B--2---:R-:W-:Y:S01]  /*63f0*/  HMMA.16816.F32 R104, R36, R24, R104 ;  /* 0x000000182468723c */ /* 0x004fe20000001868 */
[----:B------:R-:W-:Y:S01]  /*6400*/  MOV R145, R148 ;  /* 0x0000009400917202 */ /* 0x000fe20000000f00 */
[----:B------:R-:W-:-:S04]  /*6410*/  FFMA.FTZ R33, R33, UR19, -R223 ;  /* 0x0000001321217c23 */ /* 0x000fc800080108df */
[C---:B------:R-:W-:Y:S01]  /*6420*/  HMMA.16816.F32 R120, R36.reuse, R20, R120 ;  /* 0x000000142478723c */ /* 0x040fe20000001878 */
[----:B------:R-:W-:Y:S05]  /*6430*/  MUFU.EX2 R32, R32 ;  /* 0x0000002000207308 */ /* 0x000fea0000000800 */
[C---:B------:R-:W-:Y:S03]  /*6440*/  HMMA.16816.F32 R136, R36.reuse, R16, R136 ;  /* 0x000000102488723c */ /* 0x040fe60000001888 */
[----:B------:R-:W1:Y:S03]  /*6450*/  MUFU.EX2 R33, R33 ;  /* 0x0000002100217308 */ /* 0x000e660000000800 */
[C---:B----4-:R-:W-:Y:S05]  /*6460*/  HMMA.16816.F32 R152, R36.reuse, R12, R152 ;  /* 0x0000000c2498723c */ /* 0x050fea0000001898 */
        /* <DEDUP_REMOVED lines=13> */
[C---:B------:R-:W-:Y:S06]  /*6540*/  HMMA.16816.F32 R156, R36.reuse, R14, R156 ;  /* 0x0000000e249c723c */ /* 0x040fec000000189c */
[----:B------:R-:W-:Y:S06]  /*6550*/  HMMA.16816.F32 R164, R36, R10, R164 ;  /* 0x0000000a24a4723c */ /* 0x000fec00000018a4 */
[----:B------:R-:W-:Y:S01]  /*6560*/  HMMA.16816.F32 R84, R4, R28, R84 ;  /* 0x0000001c0454723c */ /* 0x000fe20000001854 */
[----:B------:R-:W-:-:S02]  /*6570*/  MOV R39, R96 ;  /* 0x0000006000277202 */ /* 0x000fc40000000f00 */
[----:B------:R-:W-:Y:S02]  /*6580*/  MOV R38, R80 ;  /* 0x0000005000267202 */ /* 0x000fe40000000f00 */
[----:B------:R-:W-:Y:S01]  /*6590*/  MOV R37, R81 ;  /* 0x0000005100257202 */ /* 0x000fe20000000f00 */
[C---:B------:R-:W-:Y:S01]  /*65a0*/  HMMA.16816.F32 R100, R4.reuse, R24, R100 ;  /* 0x000000180464723c */ /* 0x040fe20000001864 */
[----:B------:R-:W-:Y:S01]  /*65b0*/  IMAD.MOV.U32 R28, RZ, RZ, R128 ;  /* 0x000000ffff1c7224 */ /* 0x000fe200078e0080 */
[----:B------:R-:W-:Y:S01]  /*65c0*/  MOV R29, R129 ;  /* 0x00000081001d7202 */ /* 0x000fe20000000f00 */
[--C-:B------:R-:W-:Y:S01]  /*65d0*/  FFMA.FTZ R39, R39, UR19, -R238.reuse ;  /* 0x0000001327277c23 */ /* 0x100fe200080108ee */
[----:B------:R-:W-:Y:S01]  /*65e0*/  MOV R36, R181 ;  /* 0x000000b500247202 */ /* 0x000fe20000000f00 */
[----:B------:R-:W-:Y:S01]  /*65f0*/  FFMA.FTZ R38, R38, UR19, -R238 ;  /* 0x0000001326267c23 */ /* 0x000fe200080108ee */
[----:B------:R-:W-:Y:S01]  /*6600*/  HMMA.16816.F32 R116, R4, R20, R116 ;  /* 0x000000140474723c */ /* 0x000fe20000001874 */
[----:B------:R-:W-:Y:S01]  /*6610*/  MOV R25, R145 ;  /* 0x0000009100197202 */ /* 0x000fe20000000f00 */
[----:B------:R-:W-:-:S02]  /*6620*/  IMAD.MOV.U32 R24, RZ, RZ, R97 ;  /* 0x000000ffff187224 */ /* 0x000fc400078e0061 */
[--C-:B------:R-:W-:Y:S01]  /*6630*/  FFMA.FTZ R37, R37, UR19, -R233.reuse ;  /* 0x0000001325257c23 */ /* 0x100fe200080108e9 */
[----:B------:R-:W-:Y:S01]  /*6640*/  FFMA.FTZ R36, R36, UR19, -R233 ;  /* 0x0000001324247c23 */ /* 0x000fe200080108e9 */
[----:B------:R-:W-:Y:S01]  /*6650*/  MUFU.EX2 R39, R39 ;  /* 0x0000002700277308 */ /* 0x000fe20000000800 */
[----:B------:R-:W-:Y:S01]  /*6660*/  HMMA.16816.F32 R148, R168, R160, RZ ;  /* 0x000000a0a894723c */ /* 0x000fe200000018ff */
[----:B------:R-:W-:-:S05]  /*6670*/  MOV R21, R180 ;  /* 0x000000b400157202 */ /* 0x000fca0000000f00 */
[C---:B------:R-:W-:Y:S01]  /*6680*/  HMMA.16816.F32 R180, R168.reuse, R182, RZ ;  /* 0x000000b6a8b4723c */ /* 0x040fe200000018ff */
[----:B------:R-:W-:Y:S05]  /*6690*/  MUFU.EX2 R38, R38 ;  /* 0x0000002600267308 */ /* 0x000fea0000000800 */
[C---:B------:R-:W-:Y:S03]  /*66a0*/  HMMA.16816.F32 R80, R168.reuse, R82, RZ ;  /* 0x00000052a850723c */ /* 0x040fe600000018ff */
[----:B------:R-:W-:Y:S03]  /*66b0*/  MUFU.EX2 R37, R37 ;  /* 0x0000002500257308 */ /* 0x000fe60000000800 */
[C---:B------:R-:W-:Y:S05]  /*66c0*/  HMMA.16816.F32 R96, R168.reuse, R98, RZ ;  /* 0x00000062a860723c */ /* 0x040fea00000018ff */
[----:B------:R-:W-:Y:S01]  /*66d0*/  MUFU.EX2 R36, R36 ;  /* 0x0000002400247308 */ /* 0x000fe20000000800 */
[C---:B------:R-:W-:Y:S06]  /*66e0*/  HMMA.16816.F32 R112, R168.reuse, R114, RZ ;  /* 0x00000072a870723c */ /* 0x040fec00000018ff */
[C---:B------:R-:W-:Y:S06]  /*66f0*/  HMMA.16816.F32 R128, R168.reuse, R130, RZ ;  /* 0x00000082a880723c */ /* 0x040fec00000018ff */
[C---:B------:R-:W-:Y:S06]  /*6700*/  HMMA.16816.F32 R144, R168.reuse, R146, RZ ;  /* 0x00000092a890723c */ /* 0x040fec00000018ff */
[C---:B------:R-:W-:Y:S06]  /*6710*/  HMMA.16816.F32 R160, R168.reuse, R162, RZ ;  /* 0x000000a2a8a0723c */ /* 0x040fec00000018ff */
[----:B------:R-:W-:Y:S06]  /*6720*/  HMMA.16816.F32 R168, R168, R34, RZ ;  /* 0x00000022a8a8723c */ /* 0x000fec00000018ff */
[C---:B------:R-:W-:Y:S01]  /*6730*/  HMMA.16816.F32 R176, R4.reuse, R8, R176 ;  /* 0x0000000804b0723c */ /* 0x040fe200000018b0 */
[--C-:B------:R-:W-:Y:S01]  /*6740*/  FFMA.FTZ R35, R21, UR19, -R233.reuse ;  /* 0x0000001315237c23 */ /* 0x100fe200080108e9 */
[----:B------:R-:W-:Y:S01]  /*6750*/  FFMA.FTZ R34, R24, UR19, -R233 ;  /* 0x0000001318227c23 */ /* 0x000fe200080108e9 */
[----:B-1----:R-:W-:Y:S01]  /*6760*/  F2FP.F16.F32.PACK_AB R24, R32, R33 ;  /* 0x000000212018723e */ /* 0x002fe200000000ff */
[----:B------:R-:W-:Y:S01]  /*6770*/  FFMA.FTZ R233, R222, UR19, -R223 ;  /* 0x00000013dee97c23 */ /* 0x000fe200080108df */
[----:B------:R-:W-:Y:S01]  /*6780*/  FADD.FTZ R33, R33, R58 ;  /* 0x0000003a21217221 */ /* 0x000fe20000010000 */
[----:B------:R-:W-:Y:S01]  /*6790*/  HMMA.16816.F32 R180, R4, R46, R180 ;  /* 0x0000002e04b4723c */ /* 0x000fe200000018b4 */
[----:B------:R-:W-:Y:S02]  /*67a0*/  MUFU.EX2 R35, R35 ;  /* 0x0000002300237308 */ /* 0x000fe40000000800 */
[----:B------:R-:W-:-:S03]  /*67b0*/  FADD.FTZ R32, R32, R33 ;  /* 0x0000002120207221 */ /* 0x000fc60000010000 */
[C---:B------:R-:W-:Y:S01]  /*67c0*/  HMMA.16816.F32 R80, R4.reuse, R42, R80 ;  /* 0x0000002a0450723c */ /* 0x040fe20000001850 */
[--C-:B------:R-:W-:Y:S01]  /*67d0*/  FFMA.FTZ R46, R44, UR19, -R223.reuse ;  /* 0x000000132c2e7c23 */ /* 0x100fe200080108df */
[--C-:B------:R-:W-:Y:S01]  /*67e0*/  FFMA.FTZ R47, R25, UR19, -R223.reuse ;  /* 0x00000013192f7c23 */ /* 0x100fe200080108df */
[--C-:B------:R-:W-:Y:S01]  /*67f0*/  FFMA.FTZ R44, R239, UR19, -R216.reuse ;  /* 0x00000013ef2c7c23 */ /* 0x100fe200080108d8 */
[----:B------:R-:W-:Y:S01]  /*6800*/  MUFU.EX2 R34, R34 ;  /* 0x0000002200227308 */ /* 0x000fe20000000800 */
[----:B------:R-:W-:Y:S01]  /*6810*/  FFMA.FTZ R223, R218, UR19, -R223 ;  /* 0x00000013dadf7c23 */ /* 0x000fe200080108df */
[----:B------:R-:W-:Y:S01]  /*6820*/  HMMA.16816.F32 R168, R4, R10, R168 ;  /* 0x0000000a04a8723c */ /* 0x000fe200000018a8 */
[----:B------:R-:W1:Y:S01]  /*6830*/  LDSM.16.MT88.4 R8, [R244+0xd000] ;  /* 0x00d00000f408783b */ /* 0x000e620000004200 */
[--C-:B------:R-:W-:Y:S01]  /*6840*/  FFMA.FTZ R43, R28, UR19, -R216.reuse ;  /* 0x000000131c2b7c23 */ /* 0x100fe200080108d8 */
[--C-:B------:R-:W-:Y:S01]  /*6850*/  FFMA.FTZ R42, R29, UR19, -R216.reuse ;  /* 0x000000131d2a7c23 */ /* 0x100fe200080108d8 */
[----:B------:R-:W-:-:S02]  /*6860*/  FFMA.FTZ R218, R221, UR19, -R216 ;  /* 0x00000013ddda7c23 */ /* 0x000fc400080108d8 */
[----:B------:R-:W-:Y:S01]  /*6870*/  MUFU.EX2 R47, R47 ;  /* 0x0000002f002f7308 */ /* 0x000fe20000000800 */
[C---:B------:R-:W-:Y:S06]  /*6880*/  HMMA.16816.F32 R132, R4.reuse, R16, R132 ;  /* 0x000000100484723c */ /* 0x040fec0000001884 */
[C---:B------:R-:W-:Y:S01]  /*6890*/  HMMA.16816.F32 R148, R4.reuse, R12, R148 ;  /* 0x0000000c0494723c */ /* 0x040fe20000001894 */
[----:B------:R-:W2:Y:S05]  /*68a0*/  MUFU.EX2 R46, R46 ;  /* 0x0000002e002e7308 */ /* 0x000eaa0000000800 */
[C---:B------:R-:W-:Y:S03]  /*68b0*/  HMMA.16816.F32 R96, R4.reuse, R30, R96 ;  /* 0x0000001e0460723c */ /* 0x040fe60000001860 */
[----:B------:R-:W3:Y:S03]  /*68c0*/  MUFU.EX2 R44, R44 ;  /* 0x0000002c002c7308 */ /* 0x000ee60000000800 */
[C---:B------:R-:W-:Y:S05]  /*68d0*/  HMMA.16816.F32 R112, R4.reuse, R26, R112 ;  /* 0x0000001a0470723c */ /* 0x040fea0000001870 */
[----:B------:R-:W-:Y:S01]  /*68e0*/  MUFU.EX2 R43, R43 ;  /* 0x0000002b002b7308 */ /* 0x000fe20000000800 */
[----:B------:R-:W-:Y:S01]  /*68f0*/  HMMA.16816.F32 R128, R4, R22, R128 ;  /* 0x000000160480723c */ /* 0x000fe20000001880 */
[----:B--2---:R-:W-:Y:S01]  /*6900*/  F2FP.F16.F32.PACK_AB R26, R46, R47 ;  /* 0x0000002f2e1a723e */ /* 0x004fe200000000ff */
[----:B------:R-:W-:Y:S01]  /*6910*/  LDSM.16.MT88.4 R20, [R244+0xf000] ;  /* 0x00f00000f414783b */ /* 0x000fe20000004200 */
[----:B------:R-:W-:-:S03]  /*6920*/  FADD.FTZ R47, R47, R32 ;  /* 0x000000202f2f7221 */ /* 0x000fc60000010000 */
[C---:B------:R-:W-:Y:S01]  /*6930*/  HMMA.16816.F32 R144, R4.reuse, R18, R144 ;  /* 0x000000120490723c */ /* 0x040fe20000001890 */
[----:B------:R-:W2:Y:S01]  /*6940*/  MUFU.EX2 R42, R42 ;  /* 0x0000002a002a7308 */ /* 0x000ea20000000800 */
[----:B---3--:R-:W-:Y:S01]  /*6950*/  F2FP.F16.F32.PACK_AB R25, R44, R45 ;  /* 0x0000002d2c19723e */ /* 0x008fe200000000ff */
[----:B------:R-:W3:Y:S01]  /*6960*/  LDSM.16.MT88.4 R16, [R242+0xd000] ;  /* 0x00d00000f210783b */ /* 0x000ee20000004200 */
[----:B------:R-:W-:Y:S01]  /*6970*/  FADD.FTZ R45, R45, R62 ;  /* 0x0000003e2d2d7221 */ /* 0x000fe20000010000 */
[----:B------:R-:W-:Y:S01]  /*6980*/  FADD.FTZ R47, R46, R47 ;  /* 0x0000002f2e2f7221 */ /* 0x000fe20000010000 */
[----:B------:R-:W-:Y:S01]  /*6990*/  HMMA.16816.F32 R160, R4, R14, R160 ;  /* 0x0000000e04a0723c */ /* 0x000fe200000018a0 */
[----:B------:R-:W4:Y:S01]  /*69a0*/  LDSM.16.MT88.4 R12, [R241+0xd000] ;  /* 0x00d00000f10c783b */ /* 0x000f220000004200 */
[----:B------:R-:W-:Y:S01]  /*69b0*/  FADD.FTZ R44, R44, R45 ;  /* 0x0000002d2c2c7221 */ /* 0x000fe20000010000 */
[----:B------:R-:W5:Y:S04]  /*69c0*/  MUFU.EX2 R233, R233 ;  /* 0x000000e900e97308 */ /* 0x000f680000000800 */
[----:B------:R-:W-:-:S02]  /*69d0*/  F2FP.F16.F32.PACK_AB R4, R40, R41 ;  /* 0x000000292804723e */ /* 0x000fc400000000ff */
[----:B------:R-:W-:Y:S01]  /*69e0*/  F2FP.F16.F32.PACK_AB R5, R36, R37 ;  /* 0x000000252405723e */ /* 0x000fe200000000ff */
[----:B------:R-:W-:Y:S01]  /*69f0*/  FADD.FTZ R37, R37, R50 ;  /* 0x0000003225257221 */ /* 0x000fe20000010000 */
[----:B------:R-:W-:Y:S01]  /*6a00*/  F2FP.F16.F32.PACK_AB R6, R38, R39 ;  /* 0x000000272606723e */ /* 0x000fe200000000ff */
[----:B------:R-:W5:Y:S01]  /*6a10*/  MUFU.EX2 R223, R223 ;  /* 0x000000df00df7308 */ /* 0x000f620000000800 */
[----:B------:R-:W-:Y:S01]  /*6a20*/  F2FP.F16.F32.PACK_AB R7, R34, R35 ;  /* 0x000000232207723e */ /* 0x000fe200000000ff */
[----:B------:R-:W-:Y:S01]  /*6a30*/  FADD.FTZ R36, R36, R37 ;  /* 0x0000002524247221 */ /* 0x000fe20000010000 */
[----:B--2---:R-:W-:Y:S01]  /*6a40*/  F2FP.F16.F32.PACK_AB R27, R42, R43 ;  /* 0x0000002b2a1b723e */ /* 0x004fe200000000ff */
[----:B------:R-:W-:Y:S02]  /*6a50*/  FADD.FTZ R43, R43, R44 ;  /* 0x0000002c2b2b7221 */ /* 0x000fe40000010000 */
[----:B------:R-:W-:Y:S02]  /*6a60*/  FADD.FTZ R35, R35, R36 ;  /* 0x0000002423237221 */ /* 0x000fe40000010000 */
[-C--:B-1----:R-:W-:Y:S01]  /*6a70*/  HMMA.16816.F32 R192, R4, R8.reuse, R192 ;  /* 0x0000000804c0723c */ /* 0x082fe200000018c0 */
[----:B------:R-:W1:Y:S01]  /*6a80*/  MUFU.EX2 R218, R218 ;  /* 0x000000da00da7308 */ /* 0x000e620000000800 */
[----:B-----5:R-:W-:Y:S01]  /*6a90*/  F2FP.F16.F32.PACK_AB R28, R233, R228 ;  /* 0x000000e4e91c723e */ /* 0x020fe200000000ff */
[----:B------:R-:W-:Y:S01]  /*6aa0*/  FADD.FTZ R35, R34, R35 ;  /* 0x0000002322237221 */ /* 0x000fe20000010000 */
[----:B------:R-:W-:Y:S01]  /*6ab0*/  FADD.FTZ R43, R42, R43 ;  /* 0x0000002b2a2b7221 */ /* 0x000fe20000010000 */
[----:B------:R-:W-:Y:S01]  /*6ac0*/  FADD.FTZ R228, R228, R47 ;  /* 0x0000002fe4e47221 */ /* 0x000fe20000010000 */
[----:B------:R-:W-:Y:S01]  /*6ad0*/  HMMA.16816.F32 R188, R24, R8, R188 ;  /* 0x0000000818bc723c */ /* 0x000fe200000018bc */
[----:B------:R-:W-:-:S02]  /*6ae0*/  F2FP.F16.F32.PACK_AB R30, R223, R220 ;  /* 0x000000dcdf1e723e */ /* 0x000fc400000000ff */
[----:B------:R-:W-:-:S03]  /*6af0*/  FADD.FTZ R233, R233, R228 ;  /* 0x000000e4e9e97221 */ /* 0x000fc60000010000 */
[----:B------:R-:W-:Y:S01]  /*6b00*/  HMMA.16816.F32 R184, R24, R10, R184 ;  /* 0x0000000a18b8723c */ /* 0x000fe200000018b8 */
[----:B------:R-:W-:-:S05]  /*6b10*/  FADD.FTZ R220, R220, R233 ;  /* 0x000000e9dcdc7221 */ /* 0x000fca0000010000 */
[----:B------:R-:W-:Y:S01]  /*6b20*/  HMMA.16816.F32 R180, R4, R10, R180 ;  /* 0x0000000a04b4723c */ /* 0x000fe200000018b4 */
[----:B------:R-:W2:Y:S01]  /*6b30*/  LDSM.16.MT88.4 R8, [R240+0xd000] ;  /* 0x00d00000f008783b */ /* 0x000ea20000004200 */
[----:B-1----:R-:W-:Y:S01]  /*6b40*/  F2FP.F16.F32.PACK_AB R29, R219, R218 ;  /* 0x000000dadb1d723e */ /* 0x002fe200000000ff */
[----:B------:R-:W-:-:S03]  /*6b50*/  FADD.FTZ R218, R218, R43 ;  /* 0x0000002bdada7221 */ /* 0x000fc60000010000 */
[----:B---3--:R-:W-:Y:S01]  /*6b60*/  HMMA.16816.F32 R68, R4, R16, R68 ;  /* 0x000000100444723c */ /* 0x008fe20000001844 */
[----:B------:R-:W-:-:S05]  /*6b70*/  FADD.FTZ R219, R219, R218 ;  /* 0x000000dadbdb7221 */ /* 0x000fca0000010000 */
        /* <DEDUP_REMOVED lines=8> */
[----:B------:R-:W3:Y:S05]  /*6c00*/  LDSM.16.MT88.4 R12, [R241+0xf000] ;  /* 0x00f00000f10c783b */ /* 0x000eea0000004200 */
[-C--:B--2---:R-:W-:Y:S06]  /*6c10*/  HMMA.16816.F32 R100, R4, R8.reuse, R100 ;  /* 0x000000080464723c */ /* 0x084fec0000001864 */
[C---:B------:R-:W-:Y:S06]  /*6c20*/  HMMA.16816.F32 R104, R24.reuse, R8, R104 ;  /* 0x000000081868723c */ /* 0x040fec0000001868 */
[-C--:B------:R-:W-:Y:S06]  /*6c30*/  HMMA.16816.F32 R108, R24, R10.reuse, R108 ;  /* 0x0000000a186c723c */ /* 0x080fec000000186c */
[----:B------:R-:W-:Y:S01]  /*6c40*/  HMMA.16816.F32 R112, R4, R10, R112 ;  /* 0x0000000a0470723c */ /* 0x000fe20000001870 */
[----:B------:R-:W2:Y:S05]  /*6c50*/  LDSM.16.MT88.4 R8, [R240+0xf000] ;  /* 0x00f00000f008783b */ /* 0x000eaa0000004200 */
[C---:B-1----:R-:W-:Y:S06]  /*6c60*/  HMMA.16816.F32 R136, R24.reuse, R16, R136 ;  /* 0x000000101888723c */ /* 0x042fec0000001888 */
[C---:B------:R-:W-:Y:S06]  /*6c70*/  HMMA.16816.F32 R140, R24.reuse, R18, R140 ;  /* 0x00000012188c723c */ /* 0x040fec000000188c */
[C---:B---3--:R-:W-:Y:S06]  /*6c80*/  HMMA.16816.F32 R152, R24.reuse, R12, R152 ;  /* 0x0000000c1898723c */ /* 0x048fec0000001898 */
[----:B------:R-:W-:Y:S06]  /*6c90*/  HMMA.16816.F32 R156, R24, R14, R156 ;  /* 0x0000000e189c723c */ /* 0x000fec000000189c */
[C---:B------:R-:W-:Y:S06]  /*6ca0*/  HMMA.16816.F32 R132, R4.reuse, R16, R132 ;  /* 0x000000100484723c */ /* 0x040fec0000001884 */
[----:B------:R-:W-:Y:S01]  /*6cb0*/  HMMA.16816.F32 R144, R4, R18, R144 ;  /* 0x000000120490723c */ /* 0x000fe20000001890 */
[----:B------:R-:W1:Y:S05]  /*6cc0*/  LDSM.16.MT88.4 R16, [R244+0xd800] ;  /* 0x00d80000f410783b */ /* 0x000e6a0000004200 */
[C---:B--2---:R-:W-:Y:S06]  /*6cd0*/  HMMA.16816.F32 R172, R24.reuse, R8, R172 ;  /* 0x0000000818ac723c */ /* 0x044fec00000018ac */
[----:B------:R-:W-:Y:S06]  /*6ce0*/  HMMA.16816.F32 R164, R24, R10, R164 ;  /* 0x0000000a18a4723c */ /* 0x000fec00000018a4 */
        /* <DEDUP_REMOVED lines=8> */
[-C--:B------:R-:W-:Y:S01]  /*6d70*/  HMMA.16816.F32 R128, R4, R22.reuse, R128 ;  /* 0x000000160480723c */ /* 0x080fe20000001880 */
[----:B------:R-:W-:Y:S01]  /*6d80*/  FFMA.FTZ R20, R215, UR19, -R216 ;  /* 0x00000013d7147c23 */ /* 0x000fe200080108d8 */
[----:B------:R-:W-:Y:S01]  /*6d90*/  FADD.FTZ R215, R214, R213 ;  /* 0x000000d5d6d77221 */ /* 0x000fe20000010000 */
[----:B------:R-:W-:Y:S03]  /*6da0*/  MUFU.EX2 R216, R217 ;  /* 0x000000d900d87308 */ /* 0x000fe60000000800 */
[----:B------:R-:W-:Y:S01]  /*6db0*/  FADD.FTZ R202, R202, R215 ;  /* 0x000000d7caca7221 */ /* 0x000fe20000010000 */
[----:B------:R-:W-:Y:S01]  /*6dc0*/  F2FP.F16.F32.PACK_AB R4, R236, R237 ;  /* 0x000000edec04723e */ /* 0x000fe200000000ff */
[----:B------:R-:W-:Y:S01]  /*6dd0*/  HMMA.16816.F32 R124, R24, R22, R124 ;  /* 0x00000016187c723c */ /* 0x000fe2000000187c */
[----:B------:R-:W-:Y:S01]  /*6de0*/  F2FP.F16.F32.PACK_AB R5, R231, R232 ;  /* 0x000000e8e705723e */ /* 0x000fe200000000ff */
[----:B------:R-:W-:Y:S01]  /*6df0*/  FADD.FTZ R199, R199, R202 ;  /* 0x000000cac7c77221 */ /* 0x000fe20000010000 */
[----:B------:R-:W4:Y:S01]  /*6e00*/  MUFU.EX2 R213, R20 ;  /* 0x0000001400d57308 */ /* 0x000f220000000800 */
[----:B------:R-:W-:Y:S01]  /*6e10*/  F2FP.F16.F32.PACK_AB R6, R234, R235 ;  /* 0x000000ebea06723e */ /* 0x000fe200000000ff */
[----:B------:R-:W5:Y:S01]  /*6e20*/  LDSM.16.MT88.4 R24, [R240+0xd800] ;  /* 0x00d80000f018783b */ /* 0x000f620000004200 */
[----:B------:R-:W-:Y:S01]  /*6e30*/  F2FP.F16.F32.PACK_AB R7, R229, R230 ;  /* 0x000000e6e507723e */ /* 0x000fe200000000ff */
[----:B------:R-:W-:Y:S01]  /*6e40*/  FADD.FTZ R60, R60, R199 ;  /* 0x000000c73c3c7221 */ /* 0x000fe20000010000 */
[----:B------:R-:W-:-:S03]  /*6e50*/  FADD.FTZ R232, R232, R35 ;  /* 0x00000023e8e87221 */ /* 0x000fc60000010000 */
[----:B------:R-:W-:Y:S01]  /*6e60*/  FADD.FTZ R55, R55, R60 ;  /* 0x0000003c37377221 */ /* 0x000fe20000010000 */
[----:B------:R-:W-:Y:S01]  /*6e70*/  FADD.FTZ R231, R231, R232 ;  /* 0x000000e8e7e77221 */ /* 0x000fe20000010000 */
[----:B-1----:R-:W-:Y:S02]  /*6e80*/  HMMA.16816.F32 R192, R4, R16, R192 ;  /* 0x0000001004c0723c */ /* 0x002fe400000018c0 */
[----:B------:R-:W-:Y:S01]  /*6e90*/  FADD.FTZ R54, R54, R55 ;  /* 0x0000003736367221 */ /* 0x000fe20000010000 */
[----:B------:R-:W-:-:S03]  /*6ea0*/  FADD.FTZ R230, R230, R231 ;  /* 0x000000e7e6e67221 */ /* 0x000fc60000010000 */
[C---:B------:R-:W-:Y:S01]  /*6eb0*/  HMMA.16816.F32 R180, R4.reuse, R18, R180 ;  /* 0x0000001204b4723c */ /* 0x040fe200000018b4 */
[----:B----4-:R-:W-:Y:S01]  /*6ec0*/  F2FP.F16.F32.PACK_AB R31, R213, R216 ;  /* 0x000000d8d51f723e */ /* 0x010fe200000000ff */
[----:B------:R-:W1:Y:S01]  /*6ed0*/  LDSM.16.MT88.4 R20, [R244+0xf800] ;  /* 0x00f80000f414783b */ /* 0x000e620000004200 */
[----:B------:R-:W-:Y:S01]  /*6ee0*/  FADD.FTZ R54, R53, R54 ;  /* 0x0000003635367221 */ /* 0x000fe20000010000 */
[----:B------:R-:W-:Y:S02]  /*6ef0*/  FADD.FTZ R216, R216, R219 ;  /* 0x000000dbd8d87221 */ /* 0x000fe40000010000 */
[----:B--2---:R-:W-:Y:S01]  /*6f00*/  HMMA.16816.F32 R68, R4, R12, R68 ;  /* 0x0000000c0444723c */ /* 0x004fe20000001844 */
[----:B------:R-:W-:-:S04]  /*6f10*/  FADD.FTZ R41, R41, R54 ;  /* 0x0000003629297221 */ /* 0x000fc80000010000 */
[----:B------:R-:W-:Y:S01]  /*6f20*/  FADD.FTZ R40, R40, R41 ;  /* 0x0000002928287221 */ /* 0x000fe20000010000 */
[----:B------:R-:W-:Y:S03]  /*6f30*/  HMMA.16816.F32 R188, R28, R16, R188 ;  /* 0x000000101cbc723c */ /* 0x000fe600000018bc */
[----:B------:R-:W-:-:S03]  /*6f40*/  FADD.FTZ R39, R39, R40 ;  /* 0x0000002827277221 */ /* 0x000fc60000010000 */
[----:B------:R-:W-:Y:S01]  /*6f50*/  HMMA.16816.F32 R184, R28, R18, R184 ;  /* 0x000000121cb8723c */ /* 0x000fe200000018b8 */
[----:B------:R-:W2:Y:S01]  /*6f60*/  LDSM.16.MT88.4 R16, [R242+0xf800] ;  /* 0x00f80000f210783b */ /* 0x000ea20000004200 */
[----:B------:R-:W-:-:S04]  /*6f70*/  FADD.FTZ R38, R38, R39 ;  /* 0x0000002726267221 */ /* 0x000fc80000010000 */
[----:B------:R-:W-:Y:S01]  /*6f80*/  HMMA.16816.F32 R72, R28, R12, R72 ;  /* 0x0000000c1c48723c */ /* 0x000fe20000001848 */
[----:B------:R-:W-:-:S04]  /*6f90*/  FADD.FTZ R237, R237, R38 ;  /* 0x00000026eded7221 */ /* 0x000fc80000010000 */
[----:B------:R-:W-:Y:S01]  /*6fa0*/  FADD.FTZ R236, R236, R237 ;  /* 0x000000edecec7221 */ /* 0x000fe20000010000 */
[----:B------:R-:W-:Y:S03]  /*6fb0*/  HMMA.16816.F32 R76, R28, R14, R76 ;  /* 0x0000000e1c4c723c */ /* 0x000fe6000000184c */
[----:B------:R-:W-:-:S03]  /*6fc0*/  FADD.FTZ R235, R235, R236 ;  /* 0x000000ecebeb7221 */ /* 0x000fc60000010000 */
[C---:B------:R-:W-:Y:S01]  /*6fd0*/  HMMA.16816.F32 R80, R4.reuse, R14, R80 ;  /* 0x0000000e0450723c */ /* 0x040fe20000001850 */
[----:B------:R-:W4:Y:S05]  /*6fe0*/  LDSM.16.MT88.4 R12, [R241+0xf800] ;  /* 0x00f80000f10c783b */ /* 0x000f2a0000004200 */
[-C--:B---3--:R-:W-:Y:S06]  /*6ff0*/  HMMA.16816.F32 R84, R4, R8.reuse, R84 ;  /* 0x000000080454723c */ /* 0x088fec0000001854 */
[C---:B------:R-:W-:Y:S06]  /*7000*/  HMMA.16816.F32 R88, R28.reuse, R8, R88 ;  /* 0x000000081c58723c */ /* 0x040fec0000001858 */
[-C--:B------:R-:W-:Y:S06]  /*7010*/  HMMA.16816.F32 R92, R28, R10.reuse, R92 ;  /* 0x0000000a1c5c723c */ /* 0x080fec000000185c */
[C---:B------:R-:W-:Y:S01]  /*7020*/  HMMA.16816.F32 R96, R4.reuse, R10, R96 ;  /* 0x0000000a0460723c */ /* 0x040fe20000001860 */
[----:B------:R-:W3:Y:S05]  /*7030*/  LDSM.16.MT88.4 R8, [R240+0xf800] ;  /* 0x00f80000f008783b */ /* 0x000eea0000004200 */
[C---:B-----5:R-:W-:Y:S06]  /*7040*/  HMMA.16816.F32 R100, R4.reuse, R24, R100 ;  /* 0x000000180464723c */ /* 0x060fec0000001864 */
[C---:B------:R-:W-:Y:S06]  /*7050*/  HMMA.16816.F32 R112, R4.reuse, R26, R112 ;  /* 0x0000001a0470723c */ /* 0x040fec0000001870 */
[C---:B-1----:R-:W-:Y:S06]  /*7060*/  HMMA.16816.F32 R116, R4.reuse, R20, R116 ;  /* 0x000000140474723c */ /* 0x042fec0000001874 */
[C---:B------:R-:W-:Y:S06]  /*7070*/  HMMA.16816.F32 R128, R4.reuse, R22, R128 ;  /* 0x000000160480723c */ /* 0x040fec0000001880 */
[C---:B--2---:R-:W-:Y:S06]  /*7080*/  HMMA.16816.F32 R132, R4.reuse, R16, R132 ;  /* 0x000000100484723c */ /* 0x044fec0000001884 */
[C---:B------:R-:W-:Y:S06]  /*7090*/  HMMA.16816.F32 R144, R4.reuse, R18, R144 ;  /* 0x000000120490723c */ /* 0x040fec0000001890 */
[C---:B----4-:R-:W-:Y:S06]  /*70a0*/  HMMA.16816.F32 R148, R4.reuse, R12, R148 ;  /* 0x0000000c0494723c */ /* 0x050fec0000001894 */
        /* <DEDUP_REMOVED lines=31> */
[----:B------:R-:W-:Y:S01]  /*72a0*/  IMAD.U32 R198, RZ, RZ, UR28 ;  /* 0x0000001cffc67e24 */ /* 0x000fe2000f8e00ff */
[----:B------:R-:W-:Y:S01]  /*72b0*/  UISETP.GE.AND UP0, UPT, UR18, 0x3, UPT ;  /* 0x000000031200788c */ /* 0x000fe2000bf06270 */
[----:B------:R-:W-:-:S05]  /*72c0*/  IMAD.WIDE.U32 R20, R21, UR13, R210 ;  /* 0x0000000d15147c25 */ /* 0x000fca000f8e00d2 */
[----:B--2---:R-:W1:Y:S08]  /*72d0*/  @!P3 LDC.64 R4, c[0x0][0x220] ;  /* 0x00008800ff04bb82 */ /* 0x004e700000000a00 */
[----:B------:R-:W2:Y:S08]  /*72e0*/  @!P3 LDC.64 R14, c[0x0][0x220] ;  /* 0x00008800ff0ebb82 */ /* 0x000eb00000000a00 */
[----:B------:R-:W4:Y:S01]  /*72f0*/  @!P3 LDC.64 R10, c[0x0][0x220] ;  /* 0x00008800ff0abb82 */ /* 0x000f220000000a00 */
[----:B------:R-:W-:Y:S01]  /*7300*/  @P3 STS.128 [R252+0xc000], RZ ;  /* 0x00c000fffc003388 */ /* 0x000fe20000000c00 */
[----:B-1----:R-:W-:-:S06]  /*7310*/  @!P3 LEA R24, P0, R20, R4, 0x1 ;  /* 0x000000041418b211 */ /* 0x002fcc00078008ff */
[----:B------:R-:W1:Y:S01]  /*7320*/  @!P3 LDC.64 R6, c[0x0][0x220] ;  /* 0x00008800ff06bb82 */ /* 0x000e620000000a00 */
[----:B---3--:R-:W-:Y:S01]  /*7330*/  ISETP.GE.AND P2, PT, R239, UR4, PT ;  /* 0x00000004ef007c0c */ /* 0x008fe2000bf46270 */
[----:B------:R-:W-:Y:S01]  /*7340*/  UIMAD UR4, UR12, UR28, URZ ;  /* 0x0000001c0c0472a4 */ /* 0x000fe2000f8e023f */
[----:B------:R-:W3:Y:S03]  /*7350*/  S2R R239, SR_TID.X ;  /* 0x0000000000ef7919 */ /* 0x000ee60000002100 */
[----:B------:R-:W-:-:S06]  /*7360*/  UIMAD UR4, UR10, UR13, UR4 ;  /* 0x0000000d0a0472a4 */ /* 0x000fcc000f8e0204 */
[----:B------:R-:W-:Y:S02]  /*7370*/  VIADD R18, R21, UR4 ;  /* 0x0000000415127c36 */ /* 0x000fe40008000000 */
[----:B------:R-:W5:Y:S03]  /*7380*/  @!P2 LDC.64 R16, c[0x0][0x220] ;  /* 0x00008800ff10ab82 */ /* 0x000f660000000a00 */
[----:B------:R-:W-:-:S05]  /*7390*/  @!P3 LEA.HI.X R25, R20, R5, R18, 0x1, P0 ;  /* 0x000000051419b211 */ /* 0x000fca00000f0c12 */
[----:B------:R-:W4:Y:S01]  /*73a0*/  @!P2 LDC.64 R12, c[0x0][0x220] ;  /* 0x00008800ff0cab82 */ /* 0x000f220000000a00 */
[----:B------:R-:W-:Y:S01]  /*73b0*/  @!PT LDS RZ, [RZ] ;  /* 0x00000000fffff984 */ /* 0x000fe20000000800 */
[----:B------:R-:W-:Y:S01]  /*73c0*/  @!PT LDS RZ, [RZ] ;  /* 0x00000000fffff984 */ /* 0x000fe20000000800 */
[----:B------:R-:W-:Y:S01]  /*73d0*/  @!PT LDS RZ, [RZ] ;  /* 0x00000000fffff984 */ /* 0x000fe20000000800 */
[----:B------:R-:W-:Y:S04]  /*73e0*/  @!P3 LDGSTS.E.BYPASS.LTC128B.128 [R252+0xc000], desc[UR20][R24.64] ;  /* 0x0c00000018fcbfae */ /* 0x000fe8000b901d54 */
[----:B------:R-:W-:Y:S03]  /*73f0*/  @P2 STS.128 [R252+0xe000], RZ ;  /* 0x00e000fffc002388 */ /* 0x000fe60000000c00 */
[----:B------:R-:W1:Y:S01]  /*7400*/  @!P2 LDC.64 R8, c[0x0][0x220] ;  /* 0x00008800ff08ab82 */ /* 0x000e620000000a00 */
[----:B---3--:R-:W-:-:S07]  /*7410*/  IMAD.SHL.U32 R239, R239, 0x2, RZ ;  /* 0x00000002efef7824 */ /* 0x008fce00078e00ff */
[----:B------:R-:W3:Y:S01]  /*7420*/  @!P2 LDC.64 R4, c[0x0][0x220] ;  /* 0x00008800ff04ab82 */ /* 0x000ee20000000a00 */
[C---:B-----5:R-:W-:Y:S02]  /*7430*/  @!P2 LEA R22, P0, R20.reuse, R16, 0x1 ;  /* 0x000000101416a211 */ /* 0x060fe400078008ff */
[C---:B------:R-:W-:Y:S02]  /*7440*/  IADD3 R16, P1, R20.reuse, UR23, RZ ;  /* 0x0000001714107c10 */ /* 0x040fe4000ff3e0ff */
[----:B------:R-:W-:Y:S02]  /*7450*/  @!P2 LEA.HI.X R23, R20, R17, R18, 0x1, P0 ;  /* 0x000000111417a211 */ /* 0x000fe400000f0c12 */
[----:B------:R-:W-:Y:S02]  /*7460*/  IADD3.X R18, R18, UR22, RZ, P1, !PT ;  /* 0x0000001612127c10 */ /* 0x000fe40008ffe4ff */
[C---:B--2---:R-:W-:Y:S01]  /*7470*/  @!P3 LEA R14, P4, R16.reuse, R14, 0x1 ;  /* 0x0000000e100eb211 */ /* 0x044fe200078808ff */
[----:B------:R-:W-:Y:S01]  /*7480*/  @!PT LDS RZ, [RZ] ;  /* 0x00000000fffff984 */ /* 0x000fe20000000800 */
[----:B------:R-:W-:Y:S01]  /*7490*/  @!PT LDS RZ, [RZ] ;  /* 0x00000000fffff984 */ /* 0x000fe20000000800 */
[----:B------:R-:W-:Y:S01]  /*74a0*/  @!PT LDS RZ, [RZ] ;  /* 0x00000000fffff984 */ /* 0x000fe20000000800 */
[----:B------:R-:W-:Y:S01]  /*74b0*/  @!P2 LDGSTS.E.BYPASS.LTC128B.128 [R252+0xe000], desc[UR20][R22.64+0x80] ;  /* 0x0e00008016fcafae */ /* 0x000fe2000b901d54 */
[----:B----4-:R-:W-:-:S02]  /*74c0*/  @!P2 LEA R20, P0, R16, R12, 0x1 ;  /* 0x0000000c1014a211 */ /* 0x010fc400078008ff */
[C---:B------:R-:W-:Y:S01]  /*74d0*/  IADD3 R17, P1, R16.reuse, UR23, RZ ;  /* 0x0000001710117c10 */ /* 0x040fe2000ff3e0ff */
[----:B------:R-:W-:Y:S01]  /*74e0*/  @P3 STS.128 [R252+0xc800], RZ ;  /* 0x00c800fffc003388 */ /* 0x000fe20000000c00 */
[C-C-:B------:R-:W-:Y:S02]  /*74f0*/  @!P3 LEA.HI.X R15, R16.reuse, R15, R18.reuse, 0x1, P4 ;  /* 0x0000000f100fb211 */ /* 0x140fe400020f0c12 */
[----:B------:R-:W-:Y:S02]  /*7500*/  @!P2 LEA.HI.X R21, R16, R13, R18, 0x1, P0 ;  /* 0x0000000d1015a211 */ /* 0x000fe400000f0c12 */
[----:B------:R-:W-:Y:S01]  /*7510*/  IADD3.X R18, R18, UR22, RZ, P1, !PT ;  /* 0x0000001612127c10 */ /* 0x000fe20008ffe4ff */
[----:B------:R-:W-:Y:S01]  /*7520*/  @!PT LDS RZ, [RZ] ;  /* 0x00000000fffff984 */ /* 0x000fe20000000800 */
[----:B------:R-:W-:Y:S01]  /*7530*/  @!PT LDS RZ, [RZ] ;  /* 0x00000000fffff984 */ /* 0x000fe20000000800 */
[----:B------:R-:W-:Y:S01]  /*7540*/  @!PT LDS RZ, [RZ] ;  /* 0x00000000fffff984 */ /* 0x000fe20000000800 */
[----:B------:R-:W-:Y:S01]  /*7550*/  @!P3 LDGSTS.E.BYPASS.LTC128B.128 [R252+0xc800], desc[UR20][R14.64] ;  /* 0x0c8000000efcbfae */ /* 0x000fe2000b901d54 */
[C---:B------:R-:W-:Y:S02]  /*7560*/  @!P3 LEA R10, P1, R17.reuse, R10, 0x1 ;  /* 0x0000000a110ab211 */ /* 0x040fe400078208ff */
[C---:B------:R-:W-:Y:S01]  /*7570*/  IADD3 R12, P0, R17.reuse, UR23, RZ ;  /* 0x00000017110c7c10 */ /* 0x040fe2000ff1e0ff */
[----:B------:R-:W-:Y:S01]  /*7580*/  @P2 STS.128 [R252+0xe800], RZ ;  /* 0x00e800fffc002388 */ /* 0x000fe20000000c00 */
[----:B------:R-:W-:-:S02]  /*7590*/  @!P3 LEA.HI.X R11, R17, R11, R18, 0x1, P1 ;  /* 0x0000000b110bb211 */ /* 0x000fc400008f0c12 */
[C---:B-1----:R-:W-:Y:S01]  /*75a0*/  @!P2 LEA R16, P1, R17.reuse, R8, 0x1 ;  /* 0x000000081110a211 */ /* 0x042fe200078208ff */
[----:B------:R-:W-:Y:S01]  /*75b0*/  @!PT LDS RZ, [RZ] ;  /* 0x00000000fffff984 */ /* 0x000fe20000000800 */
[----:B------:R-:W-:Y:S01]  /*75c0*/  @!PT LDS RZ, [RZ] ;  /* 0x00000000fffff984 */ /* 0x000fe20000000800 */
[----:B------:R-:W-:Y:S01]  /*75d0*/  @!PT LDS RZ, [RZ] ;  /* 0x00000000fffff984 */ /* 0x000fe20000000800 */
[----:B------:R1:W-:Y:S01]  /*75e0*/  @!P2 LDGSTS.E.BYPASS.LTC128B.128 [R252+0xe800], desc[UR20][R20.64+0x80] ;  /* 0x0e80008014fcafae */ /* 0x0003e2000b901d54 */
[----:B------:R-:W-:Y:S02]  /*75f0*/  IADD3.X R8, R18, UR22, RZ, P0, !PT ;  /* 0x0000001612087c10 */ /* 0x000fe400087fe4ff */
[C---:B------:R-:W-:Y:S01]  /*7600*/  @!P3 LEA R6, P4, R12.reuse, R6, 0x1 ;  /* 0x000000060c06b211 */ /* 0x040fe200078808ff */
[----:B------:R-:W-:Y:S01]  /*7610*/  @P3 STS.128 [R252+0xd000], RZ ;  /* 0x00d000fffc003388 */ /* 0x000fe20000000c00 */
[C---:B---3--:R-:W-:Y:S02]  /*7620*/  @!P2 LEA R4, P0, R12.reuse, R4, 0x1 ;  /* 0x000000040c04a211 */ /* 0x048fe400078008ff */
[----:B------:R-:W-:Y:S01]  /*7630*/  @!P2 LEA.HI.X R17, R17, R9, R18, 0x1, P1 ;  /* 0x000000091111a211 */ /* 0x000fe200008f0c12 */
[----:B------:R-:W-:Y:S01]  /*7640*/  @!PT LDS RZ, [RZ] ;  /* 0x00000000fffff984 */ /* 0x000fe20000000800 */
[----:B------:R-:W-:Y:S01]  /*7650*/  @!PT LDS RZ, [RZ] ;  /* 0x00000000fffff984 */ /* 0x000fe20000000800 */
[----:B------:R-:W-:Y:S01]  /*7660*/  @!PT LDS RZ, [RZ] ;  /* 0x00000000fffff984 */ /* 0x000fe20000000800 */
[----:B------:R-:W-:Y:S01]  /*7670*/  @!P3 LDGSTS.E.BYPASS.LTC128B.128 [R252+0xd000], desc[UR20][R10.64] ;  /* 0x0d0000000afcbfae */ /* 0x000fe2000b901d54 */
[----:B------:R-:W-:-:S02]  /*7680*/  @!P3 LEA.HI.X R7, R12, R7, R8, 0x1, P4 ;  /* 0x000000070c07b211 */ /* 0x000fc400020f0c08 */
[----:B------:R-:W-:Y:S01]  /*7690*/  @!P2 LEA.HI.X R5, R12, R5, R8, 0x1, P0 ;  /* 0x000000050c05a211 */ /* 0x000fe200000f0c08 */
[----:B------:R-:W-:Y:S01]  /*76a0*/  @P2 STS.128 [R252+0xf000], RZ ;  /* 0x00f000fffc002388 */ /* 0x000fe20000000c00 */
[----:B------:R-:W-:-:S03]  /*76b0*/  LOP3.LUT R239, R239, 0x6, RZ, 0xc0, !PT ;  /* 0x00000006efef7812 */ /* 0x000fc600078ec0ff */
[----:B------:R-:W-:Y:S01]  /*76c0*/  @!PT LDS RZ, [RZ] ;  /* 0x00000000fffff984 */ /* 0x000fe20000000800 */
[----:B------:R-:W-:Y:S01]  /*76d0*/  @!PT LDS RZ, [RZ] ;  /* 0x00000000fffff984 */ /* 0x000fe20000000800 */
[----:B------:R-:W-:Y:S01]  /*76e0*/  @!PT LDS RZ, [RZ] ;  /* 0x00000000fffff984 */ /* 0x000fe20000000800 */
[----:B------:R-:W-:Y:S02]  /*76f0*/  @!P2 LDGSTS.E.BYPASS.LTC128B.128 [R252+0xf000], desc[UR20][R16.64+0x80] ;  /* 0x0f00008010fcafae */ /* 0x000fe4000b901d54 */
[----:B------:R-:W-:Y:S02]  /*7700*/  IMAD R198, R198, 0x40, R239 ;  /* 0x00000040c6c67824 */ /* 0x000fe400078e02ef */
[----:B------:R-:W-:Y:S02]  /*7710*/  @P3 STS.128 [R252+0xd800], RZ ;  /* 0x00d800fffc003388 */ /* 0x000fe40000000c00 */
[----:B------:R-:W-:Y:S02]  /*7720*/  VIADD R197, R198, 0x1 ;  /* 0x00000001c6c57836 */ /* 0x000fe40000000000 */
[----:B------:R-:W-:Y:S01]  /*7730*/  @!PT LDS RZ, [RZ] ;  /* 0x00000000fffff984 */ /* 0x000fe20000000800 */
[----:B------:R-:W-:Y:S01]  /*7740*/  @!PT LDS RZ, [RZ] ;  /* 0x00000000fffff984 */ /* 0x000fe20000000800 */
[----:B------:R-:W-:Y:S01]  /*7750*/  @!PT LDS RZ, [RZ] ;  /* 0x00000000fffff984 */ /* 0x000fe20000000800 */
[----:B------:R-:W-:Y:S03]  /*7760*/  @!P3 LDGSTS.E.BYPASS.LTC128B.128 [R252+0xd800], desc[UR20][R6.64] ;  /* 0x0d80000006fcbfae */ /* 0x000fe6000b901d54 */
[C---:B------:R-:W-:Y:S01]  /*7770*/  ISETP.GE.AND P6, PT, R197.reuse, R227, PT ;  /* 0x000000e3c500720c */ /* 0x040fe20003fc6270 */
[----:B------:R-:W-:Y:S01]  /*7780*/  @P2 STS.128 [R252+0xf800], RZ ;  /* 0x00f800fffc002388 */ /* 0x000fe20000000c00 */
[----:B------:R-:W-:-:S02]  /*7790*/  ISETP.GE.AND P5, PT, R197, R226, PT ;  /* 0x000000e2c500720c */ /* 0x000fc40003fa6270 */
[C---:B------:R-:W-:Y:S01]  /*77a0*/  ISETP.GE.AND P4, PT, R197.reuse, R225, PT ;  /* 0x000000e1c500720c */ /* 0x040fe20003f86270 */
[----:B------:R-:W-:Y:S01]  /*77b0*/  @!PT LDS RZ, [RZ] ;  /* 0x00000000fffff984 */ /* 0x000fe20000000800 */
[----:B------:R-:W-:Y:S01]  /*77c0*/  @!PT LDS RZ, [RZ] ;  /* 0x00000000fffff984 */ /* 0x000fe20000000800 */
[----:B------:R-:W-:Y:S01]  /*77d0*/  @!PT LDS RZ, [RZ] ;  /* 0x00000000fffff984 */ /* 0x000fe20000000800 */
[----:B------:R2:W-:Y:S01]  /*77e0*/  @!P2 LDGSTS.E.BYPASS.LTC128B.128 [R252+0xf800], desc[UR20][R4.64+0x80] ;  /* 0x0f80008004fcafae */ /* 0x0005e2000b901d54 */
[----:B------:R-:W-:-:S03]  /*77f0*/  ISETP.GE.AND P1, PT, R197, R224, PT ;  /* 0x000000e0c500720c */ /* 0x000fc60003f26270 */
        /* <DEDUP_REMOVED lines=161> */
[----:B-1----:R-:W-:Y:S01]  /*8210*/  HMMA.16816.F32 R64, R228, R216, R64 ;  /* 0x000000d8e440723c */ /* 0x002fe20000001840 */
[----:B------:R-:W-:-:S05]  /*8220*/  DEPBAR.LE SB0, 0x0 ;  /* 0x000080000000791a */ /* 0x000fca0000000000 */
[----:B------:R-:W-:Y:S06]  /*8230*/  HMMA.16816.F32 R60, R228, R218, R60 ;  /* 0x000000dae43c723c */ /* 0x000fec000000183c */
[C---:B--2---:R-:W-:Y:S06]  /*8240*/  HMMA.16816.F32 R28, R220.reuse, R216, R28 ;  /* 0x000000d8dc1c723c */ /* 0x044fec000000181c */
[----:B------:R-:W-:Y:S06]  /*8250*/  HMMA.16816.F32 R24, R220, R218, R24 ;  /* 0x000000dadc18723c */ /* 0x000fec0000001818 */
[-C--:B---3--:R-:W-:Y:S06]  /*8260*/  HMMA.16816.F32 R56, R228, R212.reuse, R56 ;  /* 0x000000d4e438723c */ /* 0x088fec0000001838 */
[C---:B------:R-:W-:Y:S06]  /*8270*/  HMMA.16816.F32 R20, R220.reuse, R212, R20 ;  /* 0x000000d4dc14723c */ /* 0x040fec0000001814 */
[-C--:B----4-:R-:W-:Y:S06]  /*8280*/  HMMA.16816.F32 R4, R220, R200.reuse, R4 ;  /* 0x000000c8dc04723c */ /* 0x090fec0000001804 */
[C---:B------:R-:W-:Y:S06]  /*8290*/  HMMA.16816.F32 R40, R228.reuse, R200, R40 ;  /* 0x000000c8e428723c */ /* 0x040fec0000001828 */
[----:B------:R-:W-:Y:S01]  /*82a0*/  HMMA.16816.F32 R52, R228, R214, R52 ;  /* 0x000000d6e434723c */ /* 0x000fe20000001834 */
[----:B------:R-:W-:Y:S01]  /*82b0*/  I2FP.F32.S32 R200, R197 ;  /* 0x000000c500c87245 */ /* 0x000fe20000201400 */
[----:B------:R-:W-:-:S04]  /*82c0*/  VIADD R197, R198, 0x8 ;  /* 0x00000008c6c57836 */ /* 0x000fc80000000000 */
[C---:B------:R-:W-:Y:S01]  /*82d0*/  FFMA.FTZ R199, R200.reuse, UR5, R65 ;  /* 0x00000005c8c77c23 */ /* 0x040fe20008010041 */
[C---:B------:R-:W-:Y:S01]  /*82e0*/  FFMA.FTZ R65, R200.reuse, UR5, R67 ;  /* 0x00000005c8417c23 */ /* 0x040fe20008010043 */
[C---:B------:R-:W-:Y:S01]  /*82f0*/  FFMA.FTZ R29, R200.reuse, UR5, R29 ;  /* 0x00000005c81d7c23 */ /* 0x040fe2000801001d */
[----:B------:R-:W-:Y:S01]  /*8300*/  FFMA.FTZ R31, R200, UR5, R31 ;  /* 0x00000005c81f7c23 */ /* 0x000fe2000801001f */
[----:B------:R-:W-:Y:S01]  /*8310*/  VIADD R200, R198, 0x9 ;  /* 0x00000009c6c87836 */ /* 0x000fe20000000000 */
[----:B------:R-:W-:Y:S01]  /*8320*/  FSEL R67, R199, -INF , !P6 ;  /* 0xff800000c7437808 */ /* 0x000fe20007000000 */
[C---:B------:R-:W-:Y:S01]  /*8330*/  HMMA.16816.F32 R16, R220.reuse, R214, R16 ;  /* 0x000000d6dc10723c */ /* 0x040fe20000001810 */
[----:B------:R-:W-:Y:S02]  /*8340*/  I2FP.F32.S32 R199, R197 ;  /* 0x000000c500c77245 */ /* 0x000fe40000201400 */
[----:B------:R-:W-:Y:S02]  /*8350*/  FSEL R65, R65, -INF , !P5 ;  /* 0xff80000041417808 */ /* 0x000fe40006800000 */
[----:B------:R-:W-:Y:S01]  /*8360*/  FSEL R29, R29, -INF , !P4 ;  /* 0xff8000001d1d7808 */ /* 0x000fe20006000000 */
[----:B------:R-:W-:Y:S01]  /*8370*/  FFMA.FTZ R62, R199, UR5, R62 ;  /* 0x00000005c73e7c23 */ /* 0x000fe2000801003e */
[----:B------:R-:W-:Y:S01]  /*8380*/  ISETP.GE.AND P0, PT, R197, R227, PT ;  /* 0x000000e3c500720c */ /* 0x000fe20003f06270 */
[----:B------:R-:W-:Y:S01]  /*8390*/  FFMA.FTZ R26, R199, UR5, R26 ;  /* 0x00000005c71a7c23 */ /* 0x000fe2000801001a */
[C---:B------:R-:W-:Y:S01]  /*83a0*/  ISETP.GE.AND P6, PT, R197.reuse, R226, PT ;  /* 0x000000e2c500720c */ /* 0x040fe20003fc6270 */
[-C--:B-----5:R-:W-:Y:S01]  /*83b0*/  HMMA.16816.F32 R12, R220, R204.reuse, R12 ;  /* 0x000000ccdc0c723c */ /* 0x0a0fe2000000180c */
[C---:B------:R-:W-:Y:S01]  /*83c0*/  ISETP.GE.AND P5, PT, R197.reuse, R225, PT ;  /* 0x000000e1c500720c */ /* 0x040fe20003fa6270 */
[----:B------:R-:W-:Y:S01]  /*83d0*/  BAR.SYNC.DEFER_BLOCKING 0x0 ;  /* 0x0000000000007b1d */ /* 0x000fe20000010000 */
[----:B------:R-:W-:Y:S01]  /*83e0*/  ISETP.GE.AND P4, PT, R197, R224, PT ;  /* 0x000000e0c500720c */ /* 0x000fe20003f86270 */
[----:B------:R-:W-:Y:S01]  /*83f0*/  FFMA.FTZ R197, R199, UR5, R60 ;  /* 0x00000005c7c57c23 */ /* 0x000fe2000801003c */
[----:B------:R-:W-:Y:S01]  /*8400*/  FSEL R60, R31, -INF , !P1 ;  /* 0xff8000001f3c7808 */ /* 0x000fe20004800000 */
[----:B------:R-:W-:Y:S01]  /*8410*/  FFMA.FTZ R31, R199, UR5, R24 ;  /* 0x00000005c71f7c23 */ /* 0x000fe20008010018 */
[----:B------:R-:W-:Y:S01]  /*8420*/  I2FP.F32.S32 R24, R200 ;  /* 0x000000c800187245 */ /* 0x000fe20000201400 */
[----:B------:R-:W-:Y:S01]  /*8430*/  HMMA.16816.F32 R48, R228, R204, R48 ;  /* 0x000000cce430723c */ /* 0x000fe20000001830 */
[----:B------:R-:W-:-:S02]  /*8440*/  FSEL R197, R197, -INF , !P0 ;  /* 0xff800000c5c57808 */ /* 0x000fc40004000000 */
        /* <DEDUP_REMOVED lines=9> */
[----:B------:R-:W-:Y:S01]  /*84e0*/  VIADD R27, R198, 0x11 ;  /* 0x00000011c61b7836 */ /* 0x000fe20000000000 */
[----:B------:R-:W-:Y:S01]  /*84f0*/  ISETP.GE.AND P5, PT, R200, R224, PT ;  /* 0x000000e0c800720c */ /* 0x000fe20003fa6270 */
[----:B------:R-:W-:Y:S01]  /*8500*/  VIADD R200, R198, 0x10 ;  /* 0x00000010c6c87836 */ /* 0x000fe20000000000 */
[----:B------:R-:W-:Y:S01]  /*8510*/  FSEL R63, R199, -INF , !P1 ;  /* 0xff800000c73f7808 */ /* 0x000fe20004800000 */
[----:B------:R-:W-:Y:S01]  /*8520*/  HMMA.16816.F32 R8, R220, R206, R8 ;  /* 0x000000cedc08723c */ /* 0x000fe20000001808 */
[----:B------:R-:W-:-:S02]  /*8530*/  FSEL R26, R26, -INF , !P4 ;  /* 0xff8000001a1a7808 */ /* 0x000fc40006000000 */
[----:B------:R-:W-:Y:S02]  /*8540*/  I2FP.F32.S32 R199, R200 ;  /* 0x000000c800c77245 */ /* 0x000fe40000201400 */
[C---:B------:R-:W-:Y:S01]  /*8550*/  ISETP.GE.AND P4, PT, R200.reuse, R227, PT ;  /* 0x000000e3c800720c */ /* 0x040fe20003f86270 */
[----:B------:R-:W-:Y:S01]  /*8560*/  HMMA.16816.F32 R44, R228, R206, R44 ;  /* 0x000000cee42c723c */ /* 0x000fe2000000182c */
[----:B------:R-:W-:Y:S01]  /*8570*/  FSEL R61, R61, -INF , !P0 ;  /* 0xff8000003d3d7808 */ /* 0x000fe20004000000 */
[----:B------:R-:W-:Y:S01]  /*8580*/  FFMA.FTZ R56, R199, UR5, R56 ;  /* 0x00000005c7387c23 */ /* 0x000fe20008010038 */
[----:B------:R-:W-:Y:S01]  /*8590*/  FSEL R25, R25, -INF , !P6 ;  /* 0xff80000019197808 */ /* 0x000fe20007000000 */
[C---:B------:R-:W-:Y:S01]  /*85a0*/  FFMA.FTZ R58, R199.reuse, UR5, R58 ;  /* 0x00000005c73a7c23 */ /* 0x040fe2000801003a */
[C---:B------:R-:W-:Y:S01]  /*85b0*/  ISETP.GE.AND P1, PT, R200.reuse, R226, PT ;  /* 0x000000e2c800720c */ /* 0x040fe20003f26270 */
[C---:B------:R-:W-:Y:S01]  /*85c0*/  FFMA.FTZ R239, R199.reuse, UR5, R22 ;  /* 0x00000005c7ef7c23 */ /* 0x040fe20008010016 */
[----:B------:R-:W-:Y:S01]  /*85d0*/  ISETP.GE.AND P0, PT, R200, R225, PT ;  /* 0x000000e1c800720c */ /* 0x000fe20003f06270 */
[----:B------:R-:W-:Y:S01]  /*85e0*/  VIADD R22, R198, 0x18 ;  /* 0x00000018c6167836 */ /* 0x000fe20000000000 */
[----:B------:R-:W-:Y:S01]  /*85f0*/  ISETP.GE.AND P6, PT, R200, R224, PT ;  /* 0x000000e0c800720c */ /* 0x000fe20003fc6270 */
[----:B------:R-:W-:Y:S01]  /*8600*/  HMMA.16816.F32 R36, R220, R202, R36 ;  /* 0x000000cadc24723c */ /* 0x000fe20000001824 */
[----:B------:R-:W-:Y:S01]  /*8610*/  FSEL R200, R56, -INF , !P4 ;  /* 0xff80000038c87808 */ /* 0x000fe20006000000 */
[----:B------:R-:W-:Y:S01]  /*8620*/  FFMA.FTZ R56, R199, UR5, R20 ;  /* 0x00000005c7387c23 */ /* 0x000fe20008010014 */
[----:B------:R-:W-:-:S02]  /*8630*/  I2FP.F32.S32 R20, R27 ;  /* 0x0000001b00147245 */ /* 0x000fc40000201400 */
[----:B------:R-:W-:Y:S01]  /*8640*/  FSEL R24, R24, -INF , !P5 ;  /* 0xff80000018187808 */ /* 0x000fe20006800000 */
[----:B------:R-:W-:Y:S01]  /*8650*/  STL [R1+0x14], R200 ;  /* 0x000014c801007387 */ /* 0x000fe20000100800 */
[C---:B------:R-:W-:Y:S01]  /*8660*/  ISETP.GE.AND P5, PT, R27.reuse, R227, PT ;  /* 0x000000e31b00720c */ /* 0x040fe20003fa6270 */
[----:B------:R-:W-:Y:S01]  /*8670*/  FFMA.FTZ R57, R20, UR5, R57 ;  /* 0x0000000514397c23 */ /* 0x000fe20008010039 */
[----:B------:R-:W-:Y:S01]  /*8680*/  FSEL R58, R58, -INF , !P1 ;  /* 0xff8000003a3a7808 */ /* 0x000fe20004800000 */
[----:B------:R-:W-:Y:S01]  /*8690*/  FFMA.FTZ R59, R20, UR5, R59 ;  /* 0x00000005143b7c23 */ /* 0x000fe2000801003b */
[----:B------:R-:W-:Y:S01]  /*86a0*/  FSEL R213, R56, -INF , !P0 ;  /* 0xff80000038d57808 */ /* 0x000fe20004000000 */
[C---:B------:R-:W-:Y:S01]  /*86b0*/  FFMA.FTZ R23, R20.reuse, UR5, R23 ;  /* 0x0000000514177c23 */ /* 0x040fe20008010017 */
[C---:B------:R-:W-:Y:S01]  /*86c0*/  ISETP.GE.AND P4, PT, R27.reuse, R226, PT ;  /* 0x000000e21b00720c */ /* 0x040fe20003f86270 */
[----:B------:R1:W-:Y:S01]  /*86d0*/  STL [R1+0xc], R58 ;  /* 0x00000c3a01007387 */ /* 0x0003e20000100800 */
[C---:B------:R-:W-:Y:S01]  /*86e0*/  ISETP.GE.AND P1, PT, R27.reuse, R225, PT ;  /* 0x000000e11b00720c */ /* 0x040fe20003f26270 */
[----:B------:R-:W-:Y:S01]  /*86f0*/  HMMA.16816.F32 R32, R228, R202, R32 ;  /* 0x000000cae420723c */ /* 0x000fe20000001820 */
[----:B------:R-:W-:Y:S01]  /*8700*/  ISETP.GE.AND P0, PT, R27, R224, PT ;  /* 0x000000e01b00720c */ /* 0x000fe20003f06270 */
[----:B------:R-:W-:Y:S01]  /*8710*/  FFMA.FTZ R27, R20, UR5, R21 ;  /* 0x00000005141b7c23 */ /* 0x000fe20008010015 */
[----:B------:R-:W-:Y:S01]  /*8720*/  FSEL R56, R57, -INF , !P5 ;  /* 0xff80000039387808 */ /* 0x000fe20006800000 */
[----:B------:R-:W-:Y:S01]  /*8730*/  VIADD R20, R198, 0x19 ;  /* 0x00000019c6147836 */ /* 0x000fe20000000000 */
[----:B------:R-:W-:-:S02]  /*8740*/  I2FP.F32.S32 R21, R22 ;  /* 0x0000001600157245 */ /* 0x000fc40000201400 */
[----:B------:R-:W-:Y:S01]  /*8750*/  FSEL R239, R239, -INF , !P6 ;  /* 0xff800000efef7808 */ /* 0x000fe20007000000 */
[----:B------:R2:W-:Y:S01]  /*8760*/  STL [R1+0x1c], R56 ;  /* 0x00001c3801007387 */ /* 0x0005e20000100800 */
[----:B------:R-:W-:Y:S01]  /*8770*/  FSEL R214, R27, -INF , !P1 ;  /* 0xff8000001bd67808 */ /* 0x000fe20004800000 */
[C---:B------:R-:W-:Y:S01]  /*8780*/  FFMA.FTZ R52, R21.reuse, UR5, R52 ;  /* 0x0000000515347c23 */ /* 0x040fe20008010034 */
[C---:B------:R-:W-:Y:S01]  /*8790*/  ISETP.GE.AND P6, PT, R22.reuse, R227, PT ;  /* 0x000000e31600720c */ /* 0x040fe20003fc6270 */
[----:B------:R-:W-:Y:S01]  /*87a0*/  FFMA.FTZ R54, R21, UR5, R54 ;  /* 0x0000000515367c23 */ /* 0x000fe20008010036 */
[C---:B------:R-:W-:Y:S02]  /*87b0*/  ISETP.GE.AND P5, PT, R22.reuse, R226, PT ;  /* 0x000000e21600720c */ /* 0x040fe40003fa6270 */
[----:B------:R-:W-:Y:S02]  /*87c0*/  ISETP.GE.AND P1, PT, R22, R224, PT ;  /* 0x000000e01600720c */ /* 0x000fe40003f26270 */
[----:B------:R-:W-:-:S02]  /*87d0*/  FSEL R199, R52, -INF , !P6 ;  /* 0xff80000034c77808 */ /* 0x000fc40007000000 */
[----:B------:R-:W-:Y:S02]  /*87e0*/  FSEL R215, R23, -INF , !P0 ;  /* 0xff80000017d77808 */ /* 0x000fe40004000000 */
[----:B------:R-:W-:Y:S02]  /*87f0*/  ISETP.GE.AND P0, PT, R20, R227, PT ;  /* 0x000000e31400720c */ /* 0x000fe40003f06270 */
[----:B-1----:R-:W-:Y:S02]  /*8800*/  FSEL R58, R54, -INF , !P5 ;  /* 0xff800000363a7808 */ /* 0x002fe40006800000 */
[C---:B------:R-:W-:Y:S02]  /*8810*/  ISETP.GE.AND P6, PT, R20.reuse, R226, PT ;  /* 0x000000e21400720c */ /* 0x040fe40003fc6270 */
[----:B------:R-:W-:Y:S02]  /*8820*/  ISETP.GE.AND P5, PT, R20, R225, PT ;  /* 0x000000e11400720c */ /* 0x000fe40003fa6270 */
[----:B--2---:R-:W-:-:S02]  /*8830*/  FSEL R56, R59, -INF , !P4 ;  /* 0xff8000003b387808 */ /* 0x004fc40006000000 */
[----:B------:R-:W-:Y:S01]  /*8840*/  ISETP.GE.AND P4, PT, R22, R225, PT ;  /* 0x000000e11600720c */ /* 0x000fe20003f86270 */
[C---:B------:R-:W-:Y:S01]  /*8850*/  FFMA.FTZ R22, R21.reuse, UR5, R16 ;  /* 0x0000000515167c23 */ /* 0x040fe20008010010 */
[----:B------:R-:W-:Y:S01]  /*8860*/  I2FP.F32.S32 R16, R20 ;  /* 0x0000001400107245 */ /* 0x000fe20000201400 */
[----:B------:R-:W-:Y:S01]  /*8870*/  FFMA.FTZ R21, R21, UR5, R18 ;  /* 0x0000000515157c23 */ /* 0x000fe20008010012 */
[----:B------:R-:W-:Y:S02]  /*8880*/  VIADD R18, R198, 0x20 ;  /* 0x00000020c6127836 */ /* 0x000fe40000000000 */
[----:B------:R-:W-:Y:S01]  /*8890*/  FSEL R52, R22, -INF , !P4 ;  /* 0xff80000016347808 */ /* 0x000fe20006000000 */
[----:B------:R-:W-:Y:S01]  /*88a0*/  FFMA.FTZ R53, R16, UR5, R53 ;  /* 0x0000000510357c23 */ /* 0x000fe20008010035 */
[----:B------:R-:W-:Y:S01]  /*88b0*/  ISETP.GE.AND P4, PT, R20, R224, PT ;  /* 0x000000e01400720c */ /* 0x000fe20003f86270 */
[C---:B------:R-:W-:Y:S01]  /*88c0*/  FFMA.FTZ R55, R16.reuse, UR5, R55 ;  /* 0x0000000510377c23 */ /* 0x040fe20008010037 */
[C---:B------:R-:W-:Y:S01]  /*88d0*/  FFMA.FTZ R20, R16.reuse, UR5, R17 ;  /* 0x0000000510147c23 */ /* 0x040fe20008010011 */
[----:B------:R-:W-:Y:S01]  /*88e0*/  I2FP.F32.S32 R17, R18 ;  /* 0x0000001200117245 */ /* 0x000fe20000201400 */
[----:B------:R-:W-:Y:S01]  /*88f0*/  FFMA.FTZ R19, R16, UR5, R19 ;  /* 0x0000000510137c23 */ /* 0x000fe20008010013 */
[----:B------:R-:W-:-:S02]  /*8900*/  FSEL R205, R21, -INF , !P1 ;  /* 0xff80000015cd7808 */ /* 0x000fc40004800000 */
[----:B------:R-:W-:Y:S01]  /*8910*/  FSEL R54, R53, -INF , !P0 ;  /* 0xff80000035367808 */ /* 0x000fe20004000000 */
[----:B------:R-:W-:Y:S01]  /*8920*/  FFMA.FTZ R12, R17, UR5, R12 ;  /* 0x00000005110c7c23 */ /* 0x000fe2000801000c */
[----:B------:R-:W-:Y:S01]  /*8930*/  FSEL R200, R55, -INF , !P6 ;  /* 0xff80000037c87808 */ /* 0x000fe20007000000 */
[C---:B------:R-:W-:Y:S01]  /*8940*/  FFMA.FTZ R48, R17.reuse, UR5, R48 ;  /* 0x0000000511307c23 */ /* 0x040fe20008010030 */
[----:B------:R-:W-:Y:S01]  /*8950*/  FSEL R216, R20, -INF , !P5 ;  /* 0xff80000014d87808 */ /* 0x000fe20006800000 */
[C---:B------:R-:W-:Y:S01]  /*8960*/  FFMA.FTZ R50, R17.reuse, UR5, R50 ;  /* 0x0000000511327c23 */ /* 0x040fe20008010032 */
[C---:B------:R-:W-:Y:S01]  /*8970*/  ISETP.GE.AND P1, PT, R18.reuse, R227, PT ;  /* 0x000000e31200720c */ /* 0x040fe20003f26270 */
[----:B------:R-:W-:Y:S01]  /*8980*/  FFMA.FTZ R14, R17, UR5, R14 ;  /* 0x00000005110e7c23 */ /* 0x000fe2000801000e */
[C---:B------:R-:W-:Y:S02]  /*8990*/  ISETP.GE.AND P0, PT, R18.reuse, R226, PT ;  /* 0x000000e21200720c */ /* 0x040fe40003f06270 */
[----:B------:R-:W-:-:S02]  /*89a0*/  ISETP.GE.AND P6, PT, R18, R225, PT ;  /* 0x000000e11200720c */ /* 0x000fc40003fc6270 */
[----:B------:R-:W-:Y:S01]  /*89b0*/  ISETP.GE.AND P5, PT, R18, R224, PT ;  /* 0x000000e01200720c */ /* 0x000fe20003fa6270 */
[----:B------:R-:W-:Y:S01]  /*89c0*/  VIADD R18, R198, 0x21 ;  /* 0x00000021c6127836 */ /* 0x000fe20000000000 */
[----:B------:R-:W-:Y:S01]  /*89d0*/  FSEL R233, R12, -INF , !P6 ;  /* 0xff8000000ce97808 */ /* 0x000fe20007000000 */
[----:B------:R-:W-:Y:S01]  /*89e0*/  VIADD R12, R198, 0x28 ;  /* 0x00000028c60c7836 */ /* 0x000fe20000000000 */
[----:B------:R-:W-:Y:S02]  /*89f0*/  FSEL R55, R19, -INF , !P4 ;  /* 0xff80000013377808 */ /* 0x000fe40006000000 */
[----:B------:R-:W-:Y:S02]  /*8a00*/  I2FP.F32.S32 R16, R18 ;  /* 0x0000001200107245 */ /* 0x000fe40000201400 */
[----:B------:R-:W-:Y:S02]  /*8a10*/  FSEL R223, R48, -INF , !P1 ;  /* 0xff80000030df7808 */ /* 0x000fe40004800000 */
[----:B------:R-:W-:Y:S01]  /*8a20*/  FSEL R232, R50, -INF , !P0 ;  /* 0xff80000032e87808 */ /* 0x000fe20004000000 */
[C---:B------:R-:W-:Y:S01]  /*8a30*/  FFMA.FTZ R49, R16.reuse, UR5, R49 ;  /* 0x0000000510317c23 */ /* 0x040fe20008010031 */
[C---:B------:R-:W-:Y:S01]  /*8a40*/  FFMA.FTZ R51, R16.reuse, UR5, R51 ;  /* 0x0000000510337c23 */ /* 0x040fe20008010033 */
[----:B------:R-:W-:Y:S01]  /*8a50*/  FFMA.FTZ R235, R16, UR5, R13 ;  /* 0x0000000510eb7c23 */ /* 0x000fe2000801000d */
[----:B------:R-:W-:Y:S01]  /*8a60*/  ISETP.GE.AND P4, PT, R18, R227, PT ;  /* 0x000000e31200720c */ /* 0x000fe20003f86270 */
[----:B------:R-:W-:Y:S01]  /*8a70*/  FFMA.FTZ R15, R16, UR5, R15 ;  /* 0x00000005100f7c23 */ /* 0x000fe2000801000f */
[----:B------:R-:W-:-:S02]  /*8a80*/  ISETP.GE.AND P1, PT, R18, R226, PT ;  /* 0x000000e21200720c */ /* 0x000fc40003f26270 */
[----:B------:R-:W-:Y:S02]  /*8a90*/  ISETP.GE.AND P0, PT, R18, R225, PT ;  /* 0x000000e11200720c */ /* 0x000fe40003f06270 */
[----:B------:R-:W-:Y:S02]  /*8aa0*/  I2FP.F32.S32 R13, R12 ;  /* 0x0000000c000d7245 */ /* 0x000fe40000201400 */
[----:B------:R-:W-:Y:S02]  /*8ab0*/  FSEL R234, R14, -INF , !P5 ;  /* 0xff8000000eea7808 */ /* 0x000fe40006800000 */
[----:B------:R-:W-:Y:S01]  /*8ac0*/  FSEL R238, R49, -INF , !P4 ;  /* 0xff80000031ee7808 */ /* 0x000fe20006000000 */
[----:B------:R-:W-:Y:S01]  /*8ad0*/  FFMA.FTZ R44, R13, UR5, R44 ;  /* 0x000000050d2c7c23 */ /* 0x000fe2000801002c */
[----:B------:R-:W-:Y:S01]  /*8ae0*/  FSEL R237, R51, -INF , !P1 ;  /* 0xff80000033ed7808 */ /* 0x000fe20004800000 */
[----:B------:R-:W-:Y:S01]  /*8af0*/  FFMA.FTZ R46, R13, UR5, R46 ;  /* 0x000000050d2e7c23 */ /* 0x000fe2000801002e */
[----:B------:R-:W-:Y:S01]  /*8b00*/  FSEL R235, R235, -INF , !P0 ;  /* 0xff800000ebeb7808 */ /* 0x000fe20004000000 */
[C---:B------:R-:W-:Y:S01]  /*8b10*/  FFMA.FTZ R8, R13.reuse, UR5, R8 ;  /* 0x000000050d087c23 */ /* 0x040fe20008010008 */
[C---:B------:R-:W-:Y:S01]  /*8b20*/  ISETP.GE.AND P5, PT, R12.reuse, R227, PT ;  /* 0x000000e30c00720c */ /* 0x040fe20003fa6270 */
[----:B------:R-:W-:Y:S01]  /*8b30*/  FFMA.FTZ R10, R13, UR5, R10 ;  /* 0x000000050d0a7c23 */ /* 0x000fe2000801000a */
[----:B------:R-:W-:-:S02]  /*8b40*/  ISETP.GE.AND P4, PT, R12, R226, PT ;  /* 0x000000e20c00720c */ /* 0x000fc40003f86270 */
[C---:B------:R-:W-:Y:S02]  /*8b50*/  ISETP.GE.AND P1, PT, R12.reuse, R225, PT ;  /* 0x000000e10c00720c */ /* 0x040fe40003f26270 */
[-C--:B------:R-:W-:Y:S01]  /*8b60*/  ISETP.GE.AND P0, PT, R12, R224.reuse, PT ;  /* 0x000000e00c00720c */ /* 0x080fe20003f06270 */
[----:B------:R-:W-:Y:S01]  /*8b70*/  VIADD R12, R198, 0x29 ;  /* 0x00000029c60c7836 */ /* 0x000fe20000000000 */
[----:B------:R-:W-:Y:S02]  /*8b80*/  ISETP.GE.AND P6, PT, R18, R224, PT ;  /* 0x000000e01200720c */ /* 0x000fe40003fc6270 */
[----:B------:R-:W-:Y:S02]  /*8b90*/  FSEL R53, R44, -INF , !P5 ;  /* 0xff8000002c357808 */ /* 0x000fe40006800000 */
[----:B------:R-:W-:Y:S02]  /*8ba0*/  FSEL R236, R15, -INF , !P6 ;  /* 0xff8000000fec7808 */ /* 0x000fe40007000000 */
[----:B------:R-:W-:-:S02]  /*8bb0*/  FSEL R50, R46, -INF , !P4 ;  /* 0xff8000002e327808 */ /* 0x000fc40006000000 */
[----:B------:R-:W-:Y:S02]  /*8bc0*/  FSEL R48, R8, -INF , !P1 ;  /* 0xff80000008307808 */ /* 0x000fe40004800000 */
[C---:B------:R-:W-:Y:S02]  /*8bd0*/  ISETP.GE.AND P6, PT, R12.reuse, R227, PT ;  /* 0x000000e30c00720c */ /* 0x040fe40003fc6270 */
[C---:B------:R-:W-:Y:S02]  /*8be0*/  ISETP.GE.AND P5, PT, R12.reuse, R226, PT ;  /* 0x000000e20c00720c */ /* 0x040fe40003fa6270 */
[C---:B------:R-:W-:Y:S02]  /*8bf0*/  ISETP.GE.AND P4, PT, R12.reuse, R225, PT ;  /* 0x000000e10c00720c */ /* 0x040fe40003f86270 */
[----:B------:R-:W-:Y:S02]  /*8c00*/  ISETP.GE.AND P1, PT, R12, R224, PT ;  /* 0x000000e00c00720c */ /* 0x000fe40003f26270 */
[----:B------:R-:W-:Y:S01]  /*8c10*/  I2FP.F32.S32 R8, R12 ;  /* 0x0000000c00087245 */ /* 0x000fe20000201400 */
[----:B------:R-:W-:Y:S01]  /*8c20*/  VIADD R12, R198, 0x30 ;  /* 0x00000030c60c7836 */ /* 0x000fe20000000000 */
[----:B------:R-:W-:-:S03]  /*8c30*/  FSEL R51, R10, -INF , !P0 ;  /* 0xff8000000a337808 */ /* 0x000fc60004000000 */
[C---:B------:R-:W-:Y:S01]  /*8c40*/  FFMA.FTZ R10, R8.reuse, UR5, R9 ;  /* 0x00000005080a7c23 */ /* 0x040fe20008010009 */
[C---:B------:R-:W-:Y:S01]  /*8c50*/  FFMA.FTZ R45, R8.reuse, UR5, R45 ;  /* 0x00000005082d7c23 */ /* 0x040fe2000801002d */
[C---:B------:R-:W-:Y:S01]  /*8c60*/  FFMA.FTZ R47, R8.reuse, UR5, R47 ;  /* 0x00000005082f7c23 */ /* 0x040fe2000801002f */
[----:B------:R-:W-:Y:S01]  /*8c70*/  I2FP.F32.S32 R9, R12 ;  /* 0x0000000c00097245 */ /* 0x000fe20000201400 */
[----:B------:R-:W-:Y:S01]  /*8c80*/  FFMA.FTZ R11, R8, UR5, R11 ;  /* 0x00000005080b7c23 */ /* 0x000fe2000801000b */
[----:B------:R-:W-:Y:S01]  /*8c90*/  VIADD R8, R198, 0x31 ;  /* 0x00000031c6087836 */ /* 0x000fe20000000000 */
[----:B------:R-:W-:Y:S02]  /*8ca0*/  FSEL R49, R45, -INF , !P6 ;  /* 0xff8000002d317808 */ /* 0x000fe40007000000 */
[----:B------:R-:W-:Y:S01]  /*8cb0*/  FSEL R217, R47, -INF , !P5 ;  /* 0xff8000002fd97808 */ /* 0x000fe20006800000 */
[C---:B------:R-:W-:Y:S01]  /*8cc0*/  FFMA.FTZ R42, R9.reuse, UR5, R42 ;  /* 0x00000005092a7c23 */ /* 0x040fe2000801002a */
[C---:B------:R-:W-:Y:S01]  /*8cd0*/  FFMA.FTZ R4, R9.reuse, UR5, R4 ;  /* 0x0000000509047c23 */ /* 0x040fe20008010004 */
[C---:B------:R-:W-:Y:S01]  /*8ce0*/  ISETP.GE.AND P6, PT, R12.reuse, R226, PT ;  /* 0x000000e20c00720c */ /* 0x040fe20003fc6270 */
[C---:B------:R-:W-:Y:S01]  /*8cf0*/  FFMA.FTZ R40, R9.reuse, UR5, R40 ;  /* 0x0000000509287c23 */ /* 0x040fe20008010028 */
[----:B------:R-:W-:Y:S01]  /*8d00*/  ISETP.GE.AND P5, PT, R12, R225, PT ;  /* 0x000000e10c00720c */ /* 0x000fe20003fa6270 */
[----:B------:R-:W-:Y:S01]  /*8d10*/  FFMA.FTZ R206, R9, UR5, R6 ;  /* 0x0000000509ce7c23 */ /* 0x000fe20008010006 */
[----:B------:R-:W-:-:S02]  /*8d20*/  FSEL R9, R42, -INF , !P6 ;  /* 0xff8000002a097808 */ /* 0x000fc40007000000 */
[----:B------:R-:W-:Y:S01]  /*8d30*/  FSEL R212, R4, -INF , !P5 ;  /* 0xff80000004d47808 */ /* 0x000fe20006800000 */
[----:B------:R-:W-:Y:S01]  /*8d40*/  VIADD R4, R198, 0x38 ;  /* 0x00000038c6047836 */ /* 0x000fe20000000000 */
[----:B------:R-:W-:Y:S01]  /*8d50*/  I2FP.F32.S32 R6, R8 ;  /* 0x0000000800067245 */ /* 0x000fe20000201400 */
[----:B------:R1:W-:Y:S01]  /*8d60*/  STL [R1+0x54], R9 ;  /* 0x0000540901007387 */ /* 0x0003e20000100800 */
[-C--:B------:R-:W-:Y:S02]  /*8d70*/  ISETP.GE.AND P0, PT, R12, R227.reuse, PT ;  /* 0x000000e30c00720c */ /* 0x080fe40003f06270 */
[----:B------:R-:W-:Y:S01]  /*8d80*/  FSEL R222, R10, -INF , !P4 ;  /* 0xff8000000ade7808 */ /* 0x000fe20006000000 */
[C---:B------:R-:W-:Y:S01]  /*8d90*/  FFMA.FTZ R41, R6.reuse, UR5, R41 ;  /* 0x0000000506297c23 */ /* 0x040fe20008010029 */
[----:B------:R-:W-:Y:S01]  /*8da0*/  FSEL R201, R11, -INF , !P1 ;  /* 0xff8000000bc97808 */ /* 0x000fe20004800000 */
[----:B------:R-:W-:Y:S01]  /*8db0*/  FFMA.FTZ R43, R6, UR5, R43 ;  /* 0x00000005062b7c23 */ /* 0x000fe2000801002b */
[----:B------:R-:W-:Y:S01]  /*8dc0*/  FSEL R57, R40, -INF , !P0 ;  /* 0xff80000028397808 */ /* 0x000fe20004000000 */
[----:B------:R-:W-:Y:S01]  /*8dd0*/  FFMA.FTZ R5, R6, UR5, R5 ;  /* 0x0000000506057c23 */ /* 0x000fe20008010005 */
[----:B------:R-:W-:Y:S01]  /*8de0*/  ISETP.GE.AND P4, PT, R12, R224, PT ;  /* 0x000000e00c00720c */ /* 0x000fe20003f86270 */
[----:B------:R-:W-:Y:S01]  /*8df0*/  FFMA.FTZ R7, R6, UR5, R7 ;  /* 0x0000000506077c23 */ /* 0x000fe20008010007 */
[----:B------:R-:W-:-:S02]  /*8e00*/  ISETP.GE.AND P1, PT, R8, R227, PT ;  /* 0x000000e30800720c */ /* 0x000fc40003f26270 */
[C---:B------:R-:W-:Y:S02]  /*8e10*/  ISETP.GE.AND P0, PT, R8.reuse, R226, PT ;  /* 0x000000e20800720c */ /* 0x040fe40003f06270 */
[C---:B------:R-:W-:Y:S02]  /*8e20*/  ISETP.GE.AND P6, PT, R8.reuse, R225, PT ;  /* 0x000000e10800720c */ /* 0x040fe40003fc6270 */
[----:B------:R-:W-:Y:S02]  /*8e30*/  ISETP.GE.AND P5, PT, R8, R224, PT ;  /* 0x000000e00800720c */ /* 0x000fe40003fa6270 */
[----:B------:R-:W-:Y:S02]  /*8e40*/  FSEL R206, R206, -INF , !P4 ;  /* 0xff800000cece7808 */ /* 0x000fe40006000000 */
[----:B------:R-:W-:Y:S02]  /*8e50*/  FSEL R59, R41, -INF , !P1 ;  /* 0xff800000293b7808 */ /* 0x000fe40004800000 */
[----:B------:R-:W-:-:S02]  /*8e60*/  FSEL R8, R43, -INF , !P0 ;  /* 0xff8000002b087808 */ /* 0x000fc40004000000 */
[----:B-1----:R-:W-:Y:S02]  /*8e70*/  I2FP.F32.S32 R9, R4 ;  /* 0x0000000400097245 */ /* 0x002fe40000201400 */
[C---:B------:R-:W-:Y:S01]  /*8e80*/  ISETP.GE.AND P4, PT, R4.reuse, R227, PT ;  /* 0x000000e30400720c */ /* 0x040fe20003f86270 */
[----:B------:R-:W-:Y:S01]  /*8e90*/  STL [R1+0x58], R8 ;  /* 0x0000580801007387 */ /* 0x000fe20000100800 */
[C---:B------:R-:W-:Y:S01]  /*8ea0*/  ISETP.GE.AND P1, PT, R4.reuse, R226, PT ;  /* 0x000000e20400720c */ /* 0x040fe20003f26270 */
[C---:B------:R-:W-:Y:S01]  /*8eb0*/  FFMA.FTZ R36, R9.reuse, UR5, R36 ;  /* 0x0000000509247c23 */ /* 0x040fe20008010024 */
[C---:B------:R-:W-:Y:S01]  /*8ec0*/  FFMA.FTZ R32, R9.reuse, UR5, R32 ;  /* 0x0000000509207c23 */ /* 0x040fe20008010020 */
[C---:B------:R-:W-:Y:S01]  /*8ed0*/  FFMA.FTZ R34, R9.reuse, UR5, R34 ;  /* 0x0000000509227c23 */ /* 0x040fe20008010022 */
[----:B------:R-:W-:Y:S01]  /*8ee0*/  ISETP.GE.AND P0, PT, R4, R225, PT ;  /* 0x000000e10400720c */ /* 0x000fe20003f06270 */
[----:B------:R-:W-:Y:S01]  /*8ef0*/  FFMA.FTZ R38, R9, UR5, R38 ;  /* 0x0000000509267c23 */ /* 0x000fe20008010026 */
[----:B------:R-:W-:-:S02]  /*8f00*/  FSEL R218, R5, -INF , !P6 ;  /* 0xff80000005da7808 */ /* 0x000fc40007000000 */
[----:B------:R-:W-:Y:S02]  /*8f10*/  ISETP.GE.AND P6, PT, R4, R224, PT ;  /* 0x000000e00400720c */ /* 0x000fe40003fc6270 */
[----:B------:R-:W-:Y:S02]  /*8f20*/  FSEL R220, R7, -INF , !P5 ;  /* 0xff80000007dc7808 */ /* 0x000fe40006800000 */
[----:B------:R-:W-:Y:S02]  /*8f30*/  FSEL R41, R32, -INF , !P4 ;  /* 0xff80000020297808 */ /* 0x000fe40006000000 */
[----:B------:R-:W-:Y:S02]  /*8f40*/  FSEL R4, R34, -INF , !P1 ;  /* 0xff80000022047808 */ /* 0x000fe40004800000 */
[----:B------:R-:W-:Y:S02]  /*8f50*/  FSEL R219, R36, -INF , !P0 ;  /* 0xff80000024db7808 */ /* 0x000fe40004000000 */
[----:B------:R-:W-:Y:S01]  /*8f60*/  I2FP.F32.S32 R5, R198 ;  /* 0x000000c600057245 */ /* 0x000fe20000201400 */
[----:B------:R1:W-:Y:S01]  /*8f70*/  STL [R1+0x5c], R4 ;  /* 0x00005c0401007387 */ /* 0x0003e20000100800 */
[----:B------:R-:W-:-:S02]  /*8f80*/  ISETP.GE.AND P5, PT, R198, R227, PT ;  /* 0x000000e3c600720c */ /* 0x000fc40003fa6270 */
[C---:B------:R-:W-:Y:S01]  /*8f90*/  ISETP.GE.AND P4, PT, R198.reuse, R226, PT ;  /* 0x000000e2c600720c */ /* 0x040fe20003f86270 */
[C---:B------:R-:W-:Y:S01]  /*8fa0*/  FFMA.FTZ R15, R5.reuse, UR5, R64 ;  /* 0x00000005050f7c23 */ /* 0x040fe20008010040 */
[C---:B------:R-:W-:Y:S01]  /*8fb0*/  ISETP.GE.AND P1, PT, R198.reuse, R225, PT ;  /* 0x000000e1c600720c */ /* 0x040fe20003f26270 */
[----:B------:R-:W-:Y:S01]  /*8fc0*/  FFMA.FTZ R12, R5, UR5, R30 ;  /* 0x00000005050c7c23 */ /* 0x000fe2000801001e */
[C---:B------:R-:W-:Y:S01]  /*8fd0*/  ISETP.GE.AND P0, PT, R198.reuse, R224, PT ;  /* 0x000000e0c600720c */ /* 0x040fe20003f06270 */
[----:B------:R-:W-:Y:S01]  /*8fe0*/  VIADD R198, R198, 0x39 ;  /* 0x00000039c6c67836 */ /* 0x000fe20000000000 */
[----:B------:R-:W-:Y:S01]  /*8ff0*/  FSEL R15, R15, -INF , !P5 ;  /* 0xff8000000f0f7808 */ /* 0x000fe20006800000 */
[C---:B------:R-:W-:Y:S01]  /*9000*/  FFMA.FTZ R14, R5.reuse, UR5, R66 ;  /* 0x00000005050e7c23 */ /* 0x040fe20008010042 */
[----:B------:R-:W-:Y:S01]  /*9010*/  FSEL R12, R12, -INF , !P0 ;  /* 0xff8000000c0c7808 */ /* 0x000fe20004000000 */
[----:B------:R-:W-:Y:S01]  /*9020*/  FFMA.FTZ R13, R5, UR5, R28 ;  /* 0x00000005050d7c23 */ /* 0x000fe2000801001c */
[----:B------:R-:W-:-:S02]  /*9030*/  ISETP.GE.AND P5, PT, R198, R226, PT ;  /* 0x000000e2c600720c */ /* 0x000fc40003fa6270 */
[----:B------:R-:W-:Y:S02]  /*9040*/  PLOP3.LUT P0, PT, PT, PT, UP0, 0x80, 0x0 ;  /* 0x000000000000781c */ /* 0x000fe40003f0f008 */
[----:B------:R-:W-:Y:S02]  /*9050*/  FSEL R204, R38, -INF , !P6 ;  /* 0xff80000026cc7808 */ /* 0x000fe40007000000 */
[----:B------:R-:W-:Y:S02]  /*9060*/  FSEL R14, R14, -INF , !P4 ;  /* 0xff8000000e0e7808 */ /* 0x000fe40006000000 */
[----:B------:R-:W-:Y:S02]  /*9070*/  FSEL R13, R13, -INF , !P1 ;  /* 0xff8000000d0d7808 */ /* 0x000fe40004800000 */
[----:B------:R-:W-:Y:S02]  /*9080*/  ISETP.GE.AND P6, PT, R198, R227, PT ;  /* 0x000000e3c600720c */ /* 0x000fe40003fc6270 */
[----:B-1----:R-:W-:-:S02]  /*9090*/  I2FP.F32.S32 R4, R198 ;  /* 0x000000c600047245 */ /* 0x002fc40000201400 */
[C---:B------:R-:W-:Y:S02]  /*90a0*/  ISETP.GE.AND P4, PT, R198.reuse, R225, PT ;  /* 0x000000e1c600720c */ /* 0x040fe40003f86270 */
[----:B------:R-:W-:Y:S01]  /*90b0*/  ISETP.GE.AND P1, PT, R198, R224, PT ;  /* 0x000000e0c600720c */ /* 0x000fe20003f26270 */
[C---:B------:R-:W-:Y:S01]  /*90c0*/  FFMA.FTZ R35, R4.reuse, UR5, R35 ;  /* 0x0000000504237c23 */ /* 0x040fe20008010023 */
[C---:B------:R-:W-:Y:S01]  /*90d0*/  FFMA.FTZ R33, R4.reuse, UR5, R33 ;  /* 0x0000000504217c23 */ /* 0x040fe20008010021 */
[C---:B------:R-:W-:Y:S01]  /*90e0*/  FFMA.FTZ R37, R4.reuse, UR5, R37 ;  /* 0x0000000504257c23 */ /* 0x040fe20008010025 */
[----:B------:R-:W-:Y:S02]  /*90f0*/  FFMA.FTZ R39, R4, UR5, R39 ;  /* 0x0000000504277c23 */ /* 0x000fe40008010027 */
[----:B------:R-:W-:Y:S02]  /*9100*/  FSEL R4, R35, -INF , !P5 ;  /* 0xff80000023047808 */ /* 0x000fe40006800000 */
[----:B------:R-:W-:-:S02]  /*9110*/  FSEL R40, R33, -INF , !P6 ;  /* 0xff80000021287808 */ /* 0x000fc40007000000 */
[----:B------:R-:W-:Y:S01]  /*9120*/  FSEL R221, R37, -INF , !P4 ;  /* 0xff80000025dd7808 */ /* 0x000fe20006000000 */
[----:B------:R1:W-:Y:S01]  /*9130*/  STL [R1+0x60], R4 ;  /* 0x0000600401007387 */ /* 0x0003e20000100800 */
[----:B------:R-:W-:Y:S01]  /*9140*/  FSEL R207, R39, -INF , !P1 ;  /* 0xff80000027cf7808 */ /* 0x000fe20004800000 */
[----:B------:R-:W-:Y:S06]  /*9150*/  @!P0 BRA `(.L_x_421) ;  /* 0x00000004005c8947 */ /* 0x000fec0003800000 */
        /* <DEDUP_REMOVED lines=14> */
[----:B-1----:R-:W1:Y:S05]  /*9240*/  @!P3 LDC.64 R4, c[0x0][0x218] ;  /* 0x00008600ff04bb82 */ /* 0x002e6a0000000a00 */
[----:B------:R-:W-:Y:S01]  /*9250*/  IMAD.U32 R18, RZ, RZ, UR4 ;  /* 0x00000004ff127e24 */ /* 0x000fe2000f8e00ff */
[----:B--2---:R-:W-:-:S04]  /*9260*/  LEA R17, P1, R17, R20, 0x6 ;  /* 0x0000001411117211 */ /* 0x004fc800078230ff */
[----:B---3--:R-:W-:Y:S02]  /*9270*/  LEA.HI.X R18, R11, R23, R18, 0x6, P1 ;  /* 0x000000170b127211 */ /* 0x008fe400008f3412 */
[C---:B----4-:R-:W-:Y:S01]  /*9280*/  @!P3 LEA R32, P1, R17.reuse, R8, 0x1 ;  /* 0x000000081120b211 */ /* 0x050fe200078208ff */
[----:B------:R-:W2:Y:S01]  /*9290*/  @!P2 LDC.64 R10, c[0x0][0x218] ;  /* 0x00008600ff0aab82 */ /* 0x000ea20000000a00 */
[C---:B------:R-:W-:Y:S02]  /*92a0*/  IADD3 R16, P4, R17.reuse, UR32, RZ ;  /* 0x0000002011107c10 */ /* 0x040fe4000ff9e0ff */
[C---:B------:R-:W-:Y:S02]  /*92b0*/  @!P3 LEA.HI.X R33, R17.reuse, R9, R18, 0x1, P1 ;  /* 0x000000091121b211 */ /* 0x040fe400008f0c12 */
[----:B-----5:R-:W-:-:S03]  /*92c0*/  @!P2 LEA R20, P1, R17, R6, 0x1 ;  /* 0x000000061114a211 */ /* 0x020fc600078208ff */
[----:B------:R-:W3:Y:S01]  /*92d0*/  @!P3 LDC.64 R8, c[0x0][0x218] ;  /* 0x00008600ff08bb82 */ /* 0x000ee20000000a00 */
[----:B------:R-:W-:Y:S01]  /*92e0*/  @!P2 LEA.HI.X R21, R17, R7, R18, 0x1, P1 ;  /* 0x000000071115a211 */ /* 0x000fe200008f0c12 */
[----:B------:R-:W-:Y:S01]  /*92f0*/  @!PT LDS RZ, [RZ] ;  /* 0x00000000fffff984 */ /* 0x000fe20000000800 */
[----:B------:R-:W-:Y:S01]  /*9300*/  @!PT LDS RZ, [RZ] ;  /* 0x00000000fffff984 */ /* 0x000fe20000000800 */
[----:B------:R-:W-:Y:S01]  /*9310*/  @!PT LDS RZ, [RZ] ;  /* 0x00000000fffff984 */ /* 0x000fe20000000800 */
[----:B------:R4:W-:Y:S01]  /*9320*/  @!P3 LDGSTS.E.BYPASS.LTC128B.128 [R252+0x8000], desc[UR20][R32.64] ;  /* 0x0800000020fcbfae */ /* 0x0009e2000b901d54 */
[----:B-1----:R-:W-:Y:S02]  /*9330*/  @!P3 LEA R22, P1, R16, R4, 0x1 ;  /* 0x000000041016b211 */ /* 0x002fe400078208ff */
[----:B------:R-:W-:Y:S01]  /*9340*/  IADD3.X R17, R18, UR31, RZ, P4, !PT ;  /* 0x0000001f12117c10 */ /* 0x000fe2000a7fe4ff */
[----:B------:R4:W-:Y:S02]  /*9350*/  @P2 STS.128 [R252+0xa000], RZ ;  /* 0x00a000fffc002388 */ /* 0x0009e40000000c00 */
[----:B------:R-:W1:Y:S01]  /*9360*/  @!P2 LDC.64 R6, c[0x0][0x218] ;  /* 0x00008600ff06ab82 */ /* 0x000e620000000a00 */
[C-C-:B------:R-:W-:Y:S01]  /*9370*/  @!P3 LEA.HI.X R23, R16.reuse, R5, R17.reuse, 0x1, P1 ;  /* 0x000000051017b211 */ /* 0x140fe200008f0c11 */
[----:B------:R-:W-:Y:S01]  /*9380*/  @!PT LDS RZ, [RZ] ;  /* 0x00000000fffff984 */ /* 0x000fe20000000800 */
[----:B------:R-:W-:Y:S01]  /*9390*/  @!PT LDS RZ, [RZ] ;  /* 0x00000000fffff984 */ /* 0x000fe20000000800 */
[----:B------:R-:W-:Y:S01]  /*93a0*/  @!PT LDS RZ, [RZ] ;  /* 0x00000000fffff984 */ /* 0x000fe20000000800 */
[----:B------:R4:W-:Y:S04]  /*93b0*/  @!P2 LDGSTS.E.BYPASS.LTC128B.128 [R252+0xa000], desc[UR20][R20.64+0x80] ;  /* 0x0a00008014fcafae */ /* 0x0009e8000b901d54 */
[----:B------:R4:W-:Y:S02]  /*93c0*/  @P3 STS.128 [R252+0x8800], RZ ;  /* 0x008800fffc003388 */ /* 0x0009e40000000c00 */
[----:B------:R-:W5:Y:S01]  /*93d0*/  @!P3 LDC.64 R4, c[0x0][0x218] ;  /* 0x00008600ff04bb82 */ /* 0x000f620000000a00 */
[C---:B--2---:R-:W-:Y:S01]  /*93e0*/  @!P2 LEA R18, P1, R16.reuse, R10, 0x1 ;  /* 0x0000000a1012a211 */ /* 0x044fe200078208ff */
[----:B------:R-:W-:Y:S01]  /*93f0*/  @!PT LDS RZ, [RZ] ;  /* 0x00000000fffff984 */ /* 0x000fe20000000800 */
[----:B------:R-:W-:Y:S01]  /*9400*/  @!PT LDS RZ, [RZ] ;  /* 0x00000000fffff984 */ /* 0x000fe20000000800 */
[----:B------:R-:W-:Y:S01]  /*9410*/  @!PT LDS RZ, [RZ] ;  /* 0x00000000fffff984 */ /* 0x000fe20000000800 */
[----:B------:R4:W-:Y:S03]  /*9420*/  @!P3 LDGSTS.E.BYPASS.LTC128B.128 [R252+0x8800], desc[UR20][R22.64] ;  /* 0x0880000016fcbfae */ /* 0x0009e6000b901d54 */
[C---:B------:R-:W-:Y:S01]  /*9430*/  @!P2 LEA.HI.X R19, R16.reuse, R11, R17, 0x1, P1 ;  /* 0x0000000b1013a211 */ /* 0x040fe200008f0c11 */
[----:B------:R4:W-:Y:S01]  /*9440*/  @P2 STS.128 [R252+0xa800], RZ ;  /* 0x00a800fffc002388 */ /* 0x0009e20000000c00 */
[----:B------:R-:W-:-:S03]  /*9450*/  IADD3 R16, P1, R16, UR32, RZ ;  /* 0x0000002010107c10 */ /* 0x000fc6000ff3e0ff */
[----:B------:R-:W-:Y:S01]  /*9460*/  @!PT LDS RZ, [RZ] ;  /* 0x00000000fffff984 */ /* 0x000fe20000000800 */
[----:B------:R-:W-:Y:S01]  /*9470*/  @!PT LDS RZ, [RZ] ;  /* 0x00000000fffff984 */ /* 0x000fe20000000800 */
[----:B------:R-:W-:Y:S01]  /*9480*/  @!PT LDS RZ, [RZ] ;  /* 0x00000000fffff984 */ /* 0x000fe20000000800 */
[----:B------:R4:W-:Y:S01]  /*9490*/  @!P2 LDGSTS.E.BYPASS.LTC128B.128 [R252+0xa800], desc[UR20][R18.64+0x80] ;  /* 0x0a80008012fcafae */ /* 0x0009e2000b901d54 */
[----:B------:R-:W-:Y:S02]  /*94a0*/  IADD3.X R17, R17, UR31, RZ, P1, !PT ;  /* 0x0000001f11117c10 */ /* 0x000fe40008ffe4ff */
[C---:B---3--:R-:W-:Y:S01]  /*94b0*/  @!P3 LEA R8, P5, R16.reuse, R8, 0x1 ;  /* 0x000000081008b211 */ /* 0x048fe200078a08ff */
[----:B------:R4:W-:Y:S01]  /*94c0*/  @P3 STS.128 [R252+0x9000], RZ ;  /* 0x009000fffc003388 */ /* 0x0009e20000000c00 */
[C---:B-1----:R-:W-:Y:S02]  /*94d0*/  @!P2 LEA R10, P1, R16.reuse, R6, 0x1 ;  /* 0x00000006100aa211 */ /* 0x042fe400078208ff */
[C---:B------:R-:W-:Y:S02]  /*94e0*/  IADD3 R6, P4, R16.reuse, UR32, RZ ;  /* 0x0000002010067c10 */ /* 0x040fe4000ff9e0ff */
[C-C-:B------:R-:W-:Y:S02]  /*94f0*/  @!P3 LEA.HI.X R9, R16.reuse, R9, R17.reuse, 0x1, P5 ;  /* 0x000000091009b211 */ /* 0x140fe400028f0c11 */
[----:B------:R-:W-:-:S02]  /*9500*/  @!P2 LEA.HI.X R11, R16, R7, R17, 0x1, P1 ;  /* 0x00000007100ba211 */ /* 0x000fc400008f0c11 */
[----:B-----5:R-:W-:Y:S01]  /*9510*/  @!P3 LEA R4, P1, R6, R4, 0x1 ;  /* 0x000000040604b211 */ /* 0x020fe200078208ff */
[----:B------:R-:W-:Y:S01]  /*9520*/  @!PT LDS RZ, [RZ] ;  /* 0x00000000fffff984 */ /* 0x000fe20000000800 */
[----:B------:R-:W-:Y:S01]  /*9530*/  @!PT LDS RZ, [RZ] ;  /* 0x00000000fffff984 */ /* 0x000fe20000000800 */
[----:B------:R-:W-:Y:S01]  /*9540*/  @!PT LDS RZ, [RZ] ;  /* 0x00000000fffff984 */ /* 0x000fe20000000800 */
[----:B------:R4:W-:Y:S01]  /*9550*/  @!P3 LDGSTS.E.BYPASS.LTC128B.128 [R252+0x9000], desc[UR20][R8.64] ;  /* 0x0900000008fcbfae */ /* 0x0009e2000b901d54 */
[----:B------:R-:W-:-:S03]  /*9560*/  IADD3.X R17, R17, UR31, RZ, P4, !PT ;  /* 0x0000001f11117c10 */ /* 0x000fc6000a7fe4ff */
[----:B------:R4:W-:Y:S01]  /*9570*/  @P2 STS.128 [R252+0xb000], RZ ;  /* 0x00b000fffc002388 */ /* 0x0009e20000000c00 */
[----:B------:R-:W-:-:S03]  /*9580*/  @!P3 LEA.HI.X R5, R6, R5, R17, 0x1, P1 ;  /* 0x000000050605b211 */ /* 0x000fc600008f0c11 */
        /* <DEDUP_REMOVED lines=18> */
.L_x_423:
[----:B------:R-:W-:Y:S05]  /*96b0*/  BSYNC B0 ;  /* 0x0000000000007941 */ /* 0x000fea0003800000 */
.L_x_422:
[----:B------:R-:W0:Y:S02]  /*96c0*/  LDGDEPBAR ;  /* 0x00000000000079af */ /* 0x000e240000000000 */
.L_x_421:
[----:B------:R-:W2:Y:S04]  /*96d0*/  LDL.LU R27, [R1+0x14] ;  /* 0x00001400011b7983 */ /* 0x000ea80000300800 */
[----:B------:R-:W3:Y:S01]  /*96e0*/  LDL.LU R30, [R1+0x1c] ;  /* 0x00001c00011e7983 */ /* 0x000ee20000300800 */
[----:B------:R-:W-:-:S03]  /*96f0*/  MOV R36, R199 ;  /* 0x000000c700247202 */ /* 0x000fc60000000f00 */
[----:B------:R-:W3:Y:S04]  /*9700*/  LDL.LU R37, [R1+0xc] ;  /* 0x00000c0001257983 */ /* 0x000ee80000300800 */
[----:B------:R-:W-:Y:S04]  /*9710*/  STL [R1+0xa8], R251 ;  /* 0x0000a8fb01007387 */ /* 0x000fe80000100800 */
[----:B------:R-:W-:Y:S04]  /*9720*/  STL [R1+0xa4], R250 ;  /* 0x0000a4fa01007387 */ /* 0x000fe80000100800 */
[----:B------:R-:W-:Y:S04]  /*9730*/  STL [R1+0xa0], R249 ;  /* 0x0000a0f901007387 */ /* 0x000fe80000100800 */
[----:B------:R-:W-:Y:S04]  /*9740*/  STL [R1+0x9c], R248 ;  /* 0x00009cf801007387 */ /* 0x000fe80000100800 */
[----:B------:R-:W-:Y:S04]  /*9750*/  STL [R1+0x98], R247 ;  /* 0x000098f701007387 */ /* 0x000fe80000100800 */
[----:B------:R1:W-:Y:S02]  /*9760*/  STL [R1+0x94], R246 ;  /* 0x000094f601007387 */ /* 0x0003e40000100800 */
[----:B-1--4-:R-:W-:-:S02]  /*9770*/  FMNMX.FTZ R4, R196, R15, !PT ;  /* 0x0000000fc4047209 */ /* 0x012fc40007810000 */
[----:B------:R-:W-:Y:S01]  /*9780*/  FMNMX.FTZ R6, R3, R14, !PT ;  /* 0x0000000e03067209 */ /* 0x000fe20007810000 */
[----:B------:R-:W-:Y:S01]  /*9790*/  LDSM.16.MT88.4 R16, [R244+0xc000] ;  /* 0x00c00000f410783b */ /* 0x000fe20000004200 */
[----:B------:R-:W-:Y:S02]  /*97a0*/  MOV R39, R213 ;  /* 0x000000d500277202 */ /* 0x000fe40000000f00 */
[----:B------:R-:W-:Y:S01]  /*97b0*/  MOV R28, R214 ;  /* 0x000000d6001c7202 */ /* 0x000fe20000000f00 */
[----:B------:R-:W-:Y:S04]  /*97c0*/  LDSM.16.MT88.4 R32, [R242+0xc000] ;  /* 0x00c00000f220783b */ /* 0x000fe80000004200 */
[----:B------:R-:W4:Y:S04]  /*97d0*/  LDL.LU R246, [R1+0x54] ;  /* 0x0000540001f67983 */ /* 0x000f280000300800 */
[----:B------:R1:W-:Y:S04]  /*97e0*/  STL [R1+0x90], R245 ;  /* 0x000090f501007387 */ /* 0x0003e80000100800 */
[----:B-1----:R-:W4:Y:S04]  /*97f0*/  LDL.LU R245, [R1+0x58] ;  /* 0x0000580001f57983 */ /* 0x002f280000300800 */
[----:B------:R1:W-:Y:S04]  /*9800*/  STL [R1+0x8c], R243 ;  /* 0x00008cf301007387 */ /* 0x0003e80000100800 */
[----:B-1----:R-:W4:Y:S04]  /*9810*/  LDL.LU R243, [R1+0x5c] ;  /* 0x00005c0001f37983 */ /* 0x002f280000300800 */
[----:B------:R-:W-:Y:S04]  /*9820*/  STL [R1+0x88], R227 ;  /* 0x000088e301007387 */ /* 0x000fe80000100800 */
[----:B------:R1:W-:Y:S04]  /*9830*/  STL [R1+0x84], R226 ;  /* 0x000084e201007387 */ /* 0x0003e80000100800 */
[----:B-1----:R-:W4:Y:S01]  /*9840*/  LDL.LU R226, [R1+0x60] ;  /* 0x0000600001e27983 */ /* 0x002f220000300800 */
[----:B------:R-:W-:-:S02]  /*9850*/  FMNMX.FTZ R4, R67, R4, !PT ;  /* 0x0000000443047209 */ /* 0x000fc40007810000 */
[----:B------:R-:W-:Y:S01]  /*9860*/  FMNMX.FTZ R5, R65, R6, !PT ;  /* 0x0000000641057209 */ /* 0x000fe20007810000 */
[----:B------:R1:W-:Y:S01]  /*9870*/  STL [R1+0x80], R225 ;  /* 0x000080e101007387 */ /* 0x0003e20000100800 */
[----:B------:R-:W-:Y:S02]  /*9880*/  FMNMX.FTZ R4, R197, R4, !PT ;  /* 0x00000004c5047209 */ /* 0x000fe40007810000 */
[----:B------:R-:W-:Y:S01]  /*9890*/  MOV R38, R205 ;  /* 0x000000cd00267202 */ /* 0x000fe20000000f00 */
[----:B------:R1:W-:Y:S01]  /*98a0*/  STL [R1+0x7c], R224 ;  /* 0x00007ce001007387 */ /* 0x0003e20000100800 */
[----:B------:R-:W-:-:S03]  /*98b0*/  FMNMX.FTZ R4, R63, R4, !PT ;  /* 0x000000043f047209 */ /* 0x000fc60007810000 */
[----:B------:R1:W-:Y:S04]  /*98c0*/  STL [R1+0x78], R211 ;  /* 0x000078d301007387 */ /* 0x0003e80000100800 */
[----:B------:R1:W-:Y:S04]  /*98d0*/  STL [R1+0x74], R210 ;  /* 0x000074d201007387 */ /* 0x0003e80000100800 */
[----:B------:R1:W-:Y:S04]  /*98e0*/  STL [R1+0x70], R209 ;  /* 0x000070d101007387 */ /* 0x0003e80000100800 */
[----:B------:R1:W-:Y:S02]  /*98f0*/  STL [R1+0x6c], R208 ;  /* 0x00006cd001007387 */ /* 0x0003e40000100800 */
[----:B-1----:R-:W-:-:S02]  /*9900*/  MOV R225, R215 ;  /* 0x000000d700e17202 */ /* 0x002fc40000000f00 */
[----:B------:R-:W-:Y:S02]  /*9910*/  MOV R224, R200 ;  /* 0x000000c800e07202 */ /* 0x000fe40000000f00 */
[----:B------:R-:W-:Y:S02]  /*9920*/  MOV R211, R216 ;  /* 0x000000d800d37202 */ /* 0x000fe40000000f00 */
[----:B------:R-:W-:Y:S02]  /*9930*/  MOV R210, R217 ;  /* 0x000000d900d27202 */ /* 0x000fe40000000f00 */
[----:B------:R-:W-:Y:S02]  /*9940*/  MOV R209, R222 ;  /* 0x000000de00d17202 */ /* 0x000fe40000000f00 */
[----:B------:R-:W-:Y:S02]  /*9950*/  MOV R208, R201 ;  /* 0x000000c900d07202 */ /* 0x000fe40000000f00 */
[----:B--2---:R-:W-:-:S04]  /*9960*/  FMNMX.FTZ R4, R27, R4, !PT ;  /* 0x000000041b047209 */ /* 0x004fc80007810000 */
        /* <DEDUP_REMOVED lines=44> */
[----:B----4-:R-:W-:Y:S02]  /*9c30*/  FMNMX.FTZ R8, R246, R8, !PT ;  /* 0x00000008f6087209 */ /* 0x010fe40007810000 */
        /* <DEDUP_REMOVED lines=12> */
[----:B-1----:R-:W-:Y:S02]  /*9d00*/  FMNMX.FTZ R231, R6, R231, !PT ;  /* 0x000000e706e77209 */ /* 0x002fe40007810000 */
[----:B------:R-:W-:Y:S01]  /*9d10*/  FMNMX.FTZ R228, R204, R9, !PT ;  /* 0x00000009cce47209 */ /* 0x000fe20007810000 */
[----:B------:R-:W1:Y:S01]  /*9d20*/  SHFL.BFLY PT, R229, R4, 0x2, 0x1f ;  /* 0x0c401f0004e57f89 */ /* 0x000e6200000e0000 */
[C---:B------:R-:W-:Y:S01]  /*9d30*/  FSETP.NEU.FTZ.AND P6, PT, R231.reuse, -INF , PT ;  /* 0xff800000e700780b */ /* 0x040fe20003fdd000 */
[----:B------:R-:W-:Y:S01]  /*9d40*/  FMUL.FTZ R5, R231, UR19 ;  /* 0x00000013e7057c20 */ /* 0x000fe20008410000 */
[----:B------:R-:W-:-:S04]  /*9d50*/  FMNMX.FTZ R228, R207, R228, !PT ;  /* 0x000000e4cfe47209 */ /* 0x000fc80007810000 */
[----:B------:R-:W-:Y:S02]  /*9d60*/  FSEL R42, R5, RZ, P6 ;  /* 0x000000ff052a7208 */ /* 0x000fe40003000000 */
[----:B------:R-:W2:Y:S03]  /*9d70*/  SHFL.BFLY PT, R5, R228, 0x2, 0x1f ;  /* 0x0c401f00e4057f89 */ /* 0x000ea600000e0000 */
[--C-:B------:R-:W-:Y:S01]  /*9d80*/  FFMA.FTZ R203, R197, UR19, -R42.reuse ;  /* 0x00000013c5cb7c23 */ /* 0x100fe2000801082a */
[--C-:B------:R-:W-:Y:S01]  /*9d90*/  FFMA.FTZ R217, R67, UR19, -R42.reuse ;  /* 0x0000001343d97c23 */ /* 0x100fe2000801082a */
[--C-:B------:R-:W-:Y:S01]  /*9da0*/  FFMA.FTZ R202, R63, UR19, -R42.reuse ;  /* 0x000000133fca7c23 */ /* 0x100fe2000801082a */
[----:B------:R-:W-:Y:S01]  /*9db0*/  FFMA.FTZ R15, R15, UR19, -R42 ;  /* 0x000000130f0f7c23 */ /* 0x000fe2000801082a */
[----:B------:R-:W-:Y:S02]  /*9dc0*/  MOV R63, R53 ;  /* 0x00000035003f7202 */ /* 0x000fe40000000f00 */
[----:B------:R-:W-:Y:S01]  /*9dd0*/  MUFU.EX2 R203, R203 ;  /* 0x000000cb00cb7308 */ /* 0x000fe20000000800 */
[----:B-1----:R-:W-:-:S02]  /*9de0*/  FMNMX.FTZ R229, R4, R229, !PT ;  /* 0x000000e504e57209 */ /* 0x002fc40007810000 */
[----:B------:R-:W-:-:S05]  /*9df0*/  FMNMX.FTZ R8, R226, R8, !PT ;  /* 0x00000008e2087209 */ /* 0x000fca0007810000 */
[----:B------:R-:W-:Y:S01]  /*9e00*/  MUFU.EX2 R251, R15 ;  /* 0x0000000f00fb7308 */ /* 0x000fe20000000800 */
[----:B------:R-:W1:Y:S04]  /*9e10*/  SHFL.BFLY PT, R4, R229, 0x1, 0x1f ;  /* 0x0c201f00e5047f89 */ /* 0x000e6800000e0000 */
[----:B------:R-:W3:Y:S01]  /*9e20*/  SHFL.BFLY PT, R7, R8, 0x2, 0x1f ;  /* 0x0c401f0008077f89 */ /* 0x000ee200000e0000 */
[----:B--2---:R-:W-:Y:S02]  /*9e30*/  FMNMX.FTZ R228, R228, R5, !PT ;  /* 0x00000005e4e47209 */ /* 0x004fe40007810000 */
[----:B------:R-:W-:Y:S03]  /*9e40*/  MUFU.EX2 R217, R217 ;  /* 0x000000d900d97308 */ /* 0x000fe60000000800 */
[----:B------:R-:W2:Y:S05]  /*9e50*/  SHFL.BFLY PT, R5, R228, 0x1, 0x1f ;  /* 0x0c201f00e4057f89 */ /* 0x000eaa00000e0000 */
[----:B------:R-:W4:Y:S01]  /*9e60*/  MUFU.EX2 R202, R202 ;  /* 0x000000ca00ca7308 */ /* 0x000f220000000800 */
[----:B-1----:R-:W-:-:S02]  /*9e70*/  FMNMX.FTZ R229, R229, R4, !PT ;  /* 0x00000004e5e57209 */ /* 0x002fc40007810000 */
[----:B---3--:R-:W-:-:S03]  /*9e80*/  FMNMX.FTZ R7, R8, R7, !PT ;  /* 0x0000000708077209 */ /* 0x008fc60007810000 */
[C---:B------:R-:W-:Y:S01]  /*9e90*/  FMUL.FTZ R222, R229.reuse, UR19 ;  /* 0x00000013e5de7c20 */ /* 0x040fe20008410000 */
[----:B------:R-:W-:Y:S01]  /*9ea0*/  FSETP.NEU.FTZ.AND P4, PT, R229, -INF , PT ;  /* 0xff800000e500780b */ /* 0x000fe20003f9d000 */
[----:B------:R-:W1:Y:S01]  /*9eb0*/  SHFL.BFLY PT, R230, R7, 0x1, 0x1f ;  /* 0x0c201f0007e67f89 */ /* 0x000e6200000e0000 */
[----:B--2---:R-:W-:Y:S02]  /*9ec0*/  FMNMX.FTZ R228, R228, R5, !PT ;  /* 0x00000005e4e47209 */ /* 0x004fe40007810000 */
[----:B------:R-:W-:Y:S02]  /*9ed0*/  FSEL R5, R231, RZ, P6 ;  /* 0x000000ffe7057208 */ /* 0x000fe40003000000 */
[C---:B------:R-:W-:Y:S01]  /*9ee0*/  FSETP.NEU.FTZ.AND P1, PT, R228.reuse, -INF , PT ;  /* 0xff800000e400780b */ /* 0x040fe20003f3d000 */
[----:B------:R-:W-:Y:S01]  /*9ef0*/  FMUL.FTZ R213, R228, UR19 ;  /* 0x00000013e4d57c20 */ /* 0x000fe20008410000 */
[----:B------:R-:W-:Y:S01]  /*9f00*/  FSEL R222, R222, RZ, P4 ;  /* 0x000000ffdede7208 */ /* 0x000fe20002000000 */
[----:B------:R-:W-:-:S03]  /*9f10*/  FADD.FTZ R5, R196, -R5 ;  /* 0x80000005c4057221 */ /* 0x000fc60000010000 */
[----:B------:R-:W-:Y:S01]  /*9f20*/  FSEL R213, R213, RZ, P1 ;  /* 0x000000ffd5d57208 */ /* 0x000fe20000800000 */
[--C-:B------:R-:W-:Y:S01]  /*9f30*/  FFMA.FTZ R215, R29, UR19, -R222.reuse ;  /* 0x000000131dd77c23 */ /* 0x100fe200080108de */
[--C-:B------:R-:W-:Y:S01]  /*9f40*/  FFMA.FTZ R199, R31, UR19, -R222.reuse ;  /* 0x000000131fc77c23 */ /* 0x100fe200080108de */
[--C-:B------:R-:W-:Y:S01]  /*9f50*/  FFMA.FTZ R200, R25, UR19, -R222.reuse ;  /* 0x0000001319c87c23 */ /* 0x100fe200080108de */
[----:B------:R-:W-:Y:S01]  /*9f60*/  FFMA.FTZ R13, R13, UR19, -R222 ;  /* 0x000000130d0d7c23 */ /* 0x000fe200080108de */
[--C-:B------:R-:W-:Y:S01]  /*9f70*/  FFMA.FTZ R214, R12, UR19, -R213.reuse ;  /* 0x000000130cd67c23 */ /* 0x100fe200080108d5 */
[--C-:B------:R-:W-:Y:S01]  /*9f80*/  FFMA.FTZ R197, R60, UR19, -R213.reuse ;  /* 0x000000133cc57c23 */ /* 0x100fe200080108d5 */
[----:B------:R-:W-:Y:S01]  /*9f90*/  FFMA.FTZ R205, R26, UR19, -R213 ;  /* 0x000000131acd7c23 */ /* 0x000fe200080108d5 */
[----:B------:R-:W-:Y:S01]  /*9fa0*/  FMUL.FTZ R5, R5, UR19 ;  /* 0x0000001305057c20 */ /* 0x000fe20008410000 */
[----:B------:R-:W-:Y:S01]  /*9fb0*/  MUFU.EX2 R247, R13 ;  /* 0x0000000d00f77308 */ /* 0x000fe20000000800 */
[----:B------:R-:W-:-:S02]  /*9fc0*/  MOV R60, R54 ;  /* 0x00000036003c7202 */ /* 0x000fc40000000f00 */
[----:B-1----:R-:W-:-:S04]  /*9fd0*/  FMNMX.FTZ R230, R7, R230, !PT ;  /* 0x000000e607e67209 */ /* 0x002fc80007810000 */
[C---:B------:R-:W-:Y:S01]  /*9fe0*/  FSETP.NEU.FTZ.AND P5, PT, R230.reuse, -INF , PT ;  /* 0xff800000e600780b */ /* 0x040fe20003fbd000 */
[C---:B------:R-:W-:Y:S01]  /*9ff0*/  FMUL.FTZ R6, R230.reuse, UR19 ;  /* 0x00000013e6067c20 */ /* 0x040fe20008410000 */
[----:B------:R-:W-:Y:S02]  /*a000*/  MUFU.EX2 R215, R215 ;  /* 0x000000d700d77308 */ /* 0x000fe40000000800 */
[----:B------:R-:W-:Y:S02]  /*a010*/  FSEL R4, R230, RZ, P5 ;  /* 0x000000ffe6047208 */ /* 0x000fe40002800000 */
[----:B------:R-:W-:Y:S02]  /*a020*/  FSEL R227, R6, RZ, P5 ;  /* 0x000000ff06e37208 */ /* 0x000fe40002800000 */
[----:B----4-:R-:W-:Y:S01]  /*a030*/  F2FP.F16.F32.PACK_AB R6, R202, R203 ;  /* 0x000000cbca06723e */ /* 0x010fe200000000ff */
[----:B------:R-:W-:Y:S01]  /*a040*/  FADD.FTZ R4, R3, -R4 ;  /* 0x8000000403047221 */ /* 0x000fe20000010000 */
[----:B------:R-:W-:Y:S01]  /*a050*/  FSEL R3, R229, RZ, P4 ;  /* 0x000000ffe5037208 */ /* 0x000fe20002000000 */
[--C-:B------:R-:W-:Y:S01]  /*a060*/  FFMA.FTZ R216, R65, UR19, -R227.reuse ;  /* 0x0000001341d87c23 */ /* 0x100fe200080108e3 */
[--C-:B------:R-:W-:Y:S01]  /*a070*/  FFMA.FTZ R198, R62, UR19, -R227.reuse ;  /* 0x000000133ec67c23 */ /* 0x100fe200080108e3 */
[--C-:B------:R-:W-:Y:S01]  /*a080*/  FFMA.FTZ R201, R61, UR19, -R227.reuse ;  /* 0x000000133dc97c23 */ /* 0x100fe200080108e3 */
[----:B------:R-:W-:Y:S01]  /*a090*/  FFMA.FTZ R14, R14, UR19, -R227 ;  /* 0x000000130e0e7c23 */ /* 0x000fe200080108e3 */
[----:B------:R-:W-:Y:S01]  /*a0a0*/  FADD.FTZ R2, R2, -R3 ;  /* 0x8000000302027221 */ /* 0x000fe20000010000 */
[----:B------:R-:W-:Y:S01]  /*a0b0*/  FSEL R3, R228, RZ, P1 ;  /* 0x000000ffe4037208 */ /* 0x000fe20000800000 */
[----:B------:R-:W-:Y:S01]  /*a0c0*/  FMUL.FTZ R4, R4, UR19 ;  /* 0x0000001304047c20 */ /* 0x000fe20008410000 */
[----:B------:R-:W-:Y:S01]  /*a0d0*/  MUFU.EX2 R249, R14 ;  /* 0x0000000e00f97308 */ /* 0x000fe20000000800 */
[----:B------:R-:W-:Y:S01]  /*a0e0*/  FMUL.FTZ R2, R2, UR19 ;  /* 0x0000001302027c20 */ /* 0x000fe20008410000 */
[----:B------:R-:W-:Y:S01]  /*a0f0*/  MOV R62, R38 ;  /* 0x00000026003e7202 */ /* 0x000fe20000000f00 */
[----:B------:R-:W-:Y:S01]  /*a100*/  FADD.FTZ R0, R0, -R3 ;  /* 0x8000000300007221 */ /* 0x000fe20000010000 */
[----:B------:R-:W-:Y:S01]  /*a110*/  MOV R61, R37 ;  /* 0x00000025003d7202 */ /* 0x000fe20000000f00 */
[----:B------:R-:W-:Y:S02]  /*a120*/  LDSM.16.MT88.4 R64, [R240+0xc000] ;  /* 0x00c00000f040783b */ /* 0x000fe40000004200 */
[----:B------:R-:W-:Y:S01]  /*a130*/  FMUL.FTZ R3, R0, UR19 ;  /* 0x0000001300037c20 */ /* 0x000fe20008410000 */
[----:B------:R-:W-:Y:S01]  /*a140*/  FFMA.FTZ R0, R24, UR19, -R213 ;  /* 0x0000001318007c23 */ /* 0x000fe200080108d5 */
[----:B------:R-:W1:Y:S08]  /*a150*/  MUFU.EX2 R196, R2 ;  /* 0x0000000200c47308 */ /* 0x000e700000000800 */
[----:B------:R-:W2:Y:S08]  /*a160*/  MUFU.EX2 R3, R3 ;  /* 0x0000000300037308 */ /* 0x000eb00000000800 */
[----:B------:R-:W-:Y:S01]  /*a170*/  MUFU.EX2 R216, R216 ;  /* 0x000000d800d87308 */ /* 0x000fe20000000800 */
[-C--:B-1----:R-:W-:Y:S01]  /*a180*/  FMUL.FTZ R8, R188, R196.reuse ;  /* 0x000000c4bc087220 */ /* 0x082fe20000410000 */
[-C--:B------:R-:W-:Y:S01]  /*a190*/  FMUL.FTZ R9, R189, R196.reuse ;  /* 0x000000c4bd097220 */ /* 0x080fe20000410000 */
[----:B------:R-:W-:Y:S01]  /*a1a0*/  F2FP.F16.F32.PACK_AB R188, R215, R247 ;  /* 0x000000f7d7bc723e */ /* 0x000fe200000000ff */
[-C--:B------:R-:W-:Y:S01]  /*a1b0*/  FMUL.FTZ R20, R184, R196.reuse ;  /* 0x000000c4b8147220 */ /* 0x080fe20000410000 */
[----:B------:R-:W-:Y:S01]  /*a1c0*/  FMUL.FTZ R21, R185, R196 ;  /* 0x000000c4b9157220 */ /* 0x000fe20000410000 */
[----:B------:R-:W-:Y:S01]  /*a1d0*/  MOV R2, R36 ;  /* 0x0000002400027202 */ /* 0x000fe20000000f00 */
[-C--:B------:R-:W-:Y:S01]  /*a1e0*/  FMUL.FTZ R24, R72, R196.reuse ;  /* 0x000000c448187220 */ /* 0x080fe20000410000 */
[----:B------:R-:W-:Y:S01]  /*a1f0*/  MUFU.EX2 R198, R198 ;  /* 0x000000c600c67308 */ /* 0x000fe20000000800 */
[-C--:B--2---:R-:W-:Y:S01]  /*a200*/  FMUL.FTZ R10, R190, R3.reuse ;  /* 0x00000003be0a7220 */ /* 0x084fe20000410000 */
[-C--:B------:R-:W-:Y:S01]  /*a210*/  FMUL.FTZ R11, R191, R3.reuse ;  /* 0x00000003bf0b7220 */ /* 0x080fe20000410000 */
[-C--:B------:R-:W-:Y:S01]  /*a220*/  FMUL.FTZ R22, R186, R3.reuse ;  /* 0x00000003ba167220 */ /* 0x080fe20000410000 */
[----:B------:R-:W-:Y:S01]  /*a230*/  FMUL.FTZ R23, R187, R3 ;  /* 0x00000003bb177220 */ /* 0x000fe20000410000 */
[----:B------:R-:W-:Y:S01]  /*a240*/  MOV R186, R49 ;  /* 0x0000003100ba7202 */ /* 0x000fe20000000f00 */
[-C--:B------:R-:W-:Y:S01]  /*a250*/  FMUL.FTZ R25, R73, R196.reuse ;  /* 0x000000c449197220 */ /* 0x080fe20000410000 */
[----:B------:R-:W-:Y:S01]  /*a260*/  MOV R187, R39 ;  /* 0x0000002700bb7202 */ /* 0x000fe20000000f00 */
[----:B------:R-:W1:Y:S01]  /*a270*/  MUFU.EX2 R201, R201 ;  /* 0x000000c900c97308 */ /* 0x000e620000000800 */
[-C--:B------:R-:W-:Y:S01]  /*a280*/  FMUL.FTZ R26, R74, R3.reuse ;  /* 0x000000034a1a7220 */ /* 0x080fe20000410000 */
[-C--:B------:R-:W-:Y:S01]  /*a290*/  FMUL.FTZ R36, R76, R196.reuse ;  /* 0x000000c44c247220 */ /* 0x080fe20000410000 */
[-C--:B------:R-:W-:Y:S01]  /*a2a0*/  FMUL.FTZ R37, R77, R196.reuse ;  /* 0x000000c44d257220 */ /* 0x080fe20000410000 */
[-C--:B------:R-:W-:Y:S01]  /*a2b0*/  FMUL.FTZ R38, R78, R3.reuse ;  /* 0x000000034e267220 */ /* 0x080fe20000410000 */
[----:B------:R-:W-:Y:S01]  /*a2c0*/  FMUL.FTZ R39, R79, R3 ;  /* 0x000000034f277220 */ /* 0x000fe20000410000 */
[----:B------:R-:W-:Y:S01]  /*a2d0*/  MOV R184, R41 ;  /* 0x0000002900b87202 */ /* 0x000fe20000000f00 */
[----:B------:R-:W-:Y:S01]  /*a2e0*/  FMUL.FTZ R41, R89, R196 ;  /* 0x000000c459297220 */ /* 0x000fe20000410000 */
[----:B------:R-:W-:Y:S01]  /*a2f0*/  MUFU.EX2 R199, R199 ;  /* 0x000000c700c77308 */ /* 0x000fe20000000800 */
[----:B------:R-:W-:Y:S01]  /*a300*/  MOV R185, R40 ;  /* 0x0000002800b97202 */ /* 0x000fe20000000f00 */
[-C--:B------:R-:W-:Y:S01]  /*a310*/  FMUL.FTZ R40, R88, R196.reuse ;  /* 0x000000c458287220 */ /* 0x080fe20000410000 */
[-C--:B------:R-:W-:Y:S01]  /*a320*/  FMUL.FTZ R43, R91, R3.reuse ;  /* 0x000000035b2b7220 */ /* 0x080fe20000410000 */
[-C--:B------:R-:W-:Y:S01]  /*a330*/  FMUL.FTZ R88, R136, R196.reuse ;  /* 0x000000c488587220 */ /* 0x080fe20000410000 */
[-C--:B------:R-:W-:Y:S01]  /*a340*/  FMUL.FTZ R89, R137, R196.reuse ;  /* 0x000000c489597220 */ /* 0x080fe20000410000 */
[-C--:B------:R-:W-:Y:S01]  /*a350*/  FMUL.FTZ R91, R139, R3.reuse ;  /* 0x000000038b5b7220 */ /* 0x080fe20000410000 */
[----:B------:R-:W-:Y:S01]  /*a360*/  FMUL.FTZ R53, R93, R196 ;  /* 0x000000c45d357220 */ /* 0x000fe20000410000 */
[----:B------:R-:W2:Y:S01]  /*a370*/  MUFU.EX2 R200, R200 ;  /* 0x000000c800c87308 */ /* 0x000ea20000000800 */
[----:B-1----:R-:W-:Y:S01]  /*a380*/  F2FP.F16.F32.PACK_AB R7, R201, R198 ;  /* 0x000000c6c907723e */ /* 0x002fe200000000ff */
[-C--:B------:R-:W-:Y:S01]  /*a390*/  FMUL.FTZ R54, R94, R3.reuse ;  /* 0x000000035e367220 */ /* 0x080fe20000410000 */
[----:B------:R-:W-:Y:S01]  /*a3a0*/  MOV R94, R58 ;  /* 0x0000003a005e7202 */ /* 0x000fe20000000f00 */
[-C--:B------:R-:W-:Y:S01]  /*a3b0*/  FMUL.FTZ R58, R106, R3.reuse ;  /* 0x000000036a3a7220 */ /* 0x080fe20000410000 */
[-C--:B------:R-:W-:Y:S01]  /*a3c0*/  FMUL.FTZ R72, R120, R196.reuse ;  /* 0x000000c478487220 */ /* 0x080fe20000410000 */
[-C--:B------:R-:W-:Y:S01]  /*a3d0*/  FMUL.FTZ R73, R121, R196.reuse ;  /* 0x000000c479497220 */ /* 0x080fe20000410000 */
[-C--:B------:R-:W-:Y:S01]  /*a3e0*/  FMUL.FTZ R74, R122, R3.reuse ;  /* 0x000000037a4a7220 */ /* 0x080fe20000410000 */
[----:B------:R-:W-:Y:S01]  /*a3f0*/  MUFU.EX2 R214, R214 ;  /* 0x000000d600d67308 */ /* 0x000fe20000000800 */
[----:B------:R-:W-:Y:S01]  /*a400*/  FMUL.FTZ R93, R141, R196 ;  /* 0x000000c48d5d7220 */ /* 0x000fe20000410000 */
[----:B------:R-:W-:Y:S01]  /*a410*/  MOV R141, R94 ;  /* 0x0000005e008d7202 */ /* 0x000fe20000000f00 */
[-C--:B------:R-:W-:Y:S01]  /*a420*/  FMUL.FTZ R94, R142, R3.reuse ;  /* 0x000000038e5e7220 */ /* 0x080fe20000410000 */
[----:B------:R-:W-:-:S04]  /*a430*/  FMUL.FTZ R106, R174, R3 ;  /* 0x00000003ae6a7220 */ /* 0x000fc80000410000 */
[----:B------:R-:W1:Y:S01]  /*a440*/  MUFU.EX2 R197, R197 ;  /* 0x000000c500c57308 */ /* 0x000e620000000800 */
[----:B--2---:R-:W-:-:S07]  /*a450*/  F2FP.F16.F32.PACK_AB R190, R200, R199 ;  /* 0x000000c7c8be723e */ /* 0x004fce00000000ff */
[----:B------:R-:W-:Y:S08]  /*a460*/  MUFU.EX2 R205, R205 ;  /* 0x000000cd00cd7308 */ /* 0x000ff00000000800 */
[----:B------:R-:W2:Y:S01]  /*a470*/  MUFU.EX2 R250, R5 ;  /* 0x0000000500fa7308 */ /* 0x000ea20000000800 */
[----:B-1----:R-:W-:-:S07]  /*a480*/  F2FP.F16.F32.PACK_AB R189, R197, R214 ;  /* 0x000000d6c5bd723e */ /* 0x002fce00000000ff */
[----:B------:R-:W1:Y:S08]  /*a490*/  MUFU.EX2 R248, R4 ;  /* 0x0000000400f87308 */ /* 0x000e700000000800 */
[----:B------:R-:W3:Y:S01]  /*a4a0*/  MUFU.EX2 R0, R0 ;  /* 0x0000000000007308 */ /* 0x000ee20000000800 */
[-C--:B--2---:R-:W-:Y:S01]  /*a4b0*/  FMUL.FTZ R12, R192, R250.reuse ;  /* 0x000000fac00c7220 */ /* 0x084fe20000410000 */
[-C--:B------:R-:W-:Y:S01]  /*a4c0*/  FMUL.FTZ R13, R193, R250.reuse ;  /* 0x000000fac10d7220 */ /* 0x080fe20000410000 */
[----:B------:R-:W-:Y:S01]  /*a4d0*/  F2FP.F16.F32.PACK_AB R5, R216, R249 ;  /* 0x000000f9d805723e */ /* 0x000fe200000000ff */
[-C--:B------:R-:W-:Y:S01]  /*a4e0*/  FMUL.FTZ R180, R180, R250.reuse ;  /* 0x000000fab4b47220 */ /* 0x080fe20000410000 */
[----:B------:R-:W-:Y:S01]  /*a4f0*/  FMUL.FTZ R181, R181, R250 ;  /* 0x000000fab5b57220 */ /* 0x000fe20000410000 */
[----:B------:R-:W-:Y:S01]  /*a500*/  MOV R192, R30 ;  /* 0x0000001e00c07202 */ /* 0x000fe20000000f00 */
[-C--:B------:R-:W-:Y:S01]  /*a510*/  FMUL.FTZ R29, R69, R250.reuse ;  /* 0x000000fa451d7220 */ /* 0x080fe20000410000 */
[----:B------:R-:W-:Y:S01]  /*a520*/  FMUL.FTZ R80, R80, R250 ;  /* 0x000000fa50507220 */ /* 0x000fe20000410000 */
[-C--:B-1----:R-:W-:Y:S01]  /*a530*/  FMUL.FTZ R14, R194, R248.reuse ;  /* 0x000000f8c20e7220 */ /* 0x082fe20000410000 */
[-C--:B------:R-:W-:Y:S01]  /*a540*/  FMUL.FTZ R15, R195, R248.reuse ;  /* 0x000000f8c30f7220 */ /* 0x080fe20000410000 */
[----:B------:R-:W-:Y:S01]  /*a550*/  F2FP.F16.F32.PACK_AB R4, R217, R251 ;  /* 0x000000fbd904723e */ /* 0x000fe200000000ff */
[-C--:B------:R-:W-:Y:S01]  /*a560*/  FMUL.FTZ R182, R182, R248.reuse ;  /* 0x000000f8b6b67220 */ /* 0x080fe20000410000 */
[-C--:B------:R-:W-:Y:S01]  /*a570*/  FMUL.FTZ R183, R183, R248.reuse ;  /* 0x000000f8b7b77220 */ /* 0x080fe20000410000 */
[----:B------:R-:W-:Y:S01]  /*a580*/  MOV R195, R51 ;  /* 0x0000003300c37202 */ /* 0x000fe20000000f00 */
[----:B------:R-:W-:Y:S01]  /*a590*/  FMUL.FTZ R30, R70, R248 ;  /* 0x000000f8461e7220 */ /* 0x000fe20000410000 */
[----:B------:R-:W-:Y:S01]  /*a5a0*/  MOV R194, R28 ;  /* 0x0000001c00c27202 */ /* 0x000fe20000000f00 */
[----:B------:R-:W-:Y:S01]  /*a5b0*/  FMUL.FTZ R28, R68, R250 ;  /* 0x000000fa441c7220 */ /* 0x000fe20000410000 */
[----:B---3--:R-:W-:Y:S01]  /*a5c0*/  F2FP.F16.F32.PACK_AB R191, R0, R205 ;  /* 0x000000cd00bf723e */ /* 0x008fe200000000ff */
[-C--:B------:R-:W-:Y:S01]  /*a5d0*/  HMMA.16816.F32 R12, R4, R16.reuse, R12 ;  /* 0x00000010040c723c */ /* 0x080fe2000000180c */
[----:B------:R-:W-:Y:S01]  /*a5e0*/  MOV R68, R27 ;  /* 0x0000001b00447202 */ /* 0x000fe20000000f00 */
[----:B------:R-:W-:Y:S01]  /*a5f0*/  FMUL.FTZ R31, R71, R248 ;  /* 0x000000f8471f7220 */ /* 0x000fe20000410000 */
[-C--:B------:R-:W-:Y:S01]  /*a600*/  FMUL.FTZ R27, R75, R3.reuse ;  /* 0x000000034b1b7220 */ /* 0x080fe20000410000 */
[----:B------:R-:W-:Y:S01]  /*a610*/  FMUL.FTZ R81, R81, R250 ;  /* 0x000000fa51517220 */ /* 0x000fe20000410000 */
[-C--:B------:R-:W-:Y:S01]  /*a620*/  FMUL.FTZ R82, R82, R248.reuse ;  /* 0x000000f852527220 */ /* 0x080fe20000410000 */
[C---:B------:R-:W-:Y:S01]  /*a630*/  HMMA.16816.F32 R8, R188.reuse, R16, R8 ;  /* 0x00000010bc08723c */ /* 0x040fe20000001808 */
[----:B------:R-:W-:Y:S01]  /*a640*/  FMUL.FTZ R83, R83, R248 ;  /* 0x000000f853537220 */ /* 0x000fe20000410000 */
[-C--:B------:R-:W-:Y:S01]  /*a650*/  FMUL.FTZ R76, R116, R250.reuse ;  /* 0x000000fa744c7220 */ /* 0x080fe20000410000 */
[----:B------:R-:W-:Y:S01]  /*a660*/  FMUL.FTZ R77, R117, R250 ;  /* 0x000000fa754d7220 */ /* 0x000fe20000410000 */
[-C--:B------:R-:W-:Y:S01]  /*a670*/  FMUL.FTZ R78, R118, R248.reuse ;  /* 0x000000f8764e7220 */ /* 0x080fe20000410000 */
[----:B------:R-:W-:Y:S01]  /*a680*/  FMUL.FTZ R79, R119, R248 ;  /* 0x000000f8774f7220 */ /* 0x000fe20000410000 */
[-C--:B------:R-:W-:Y:S01]  /*a690*/  HMMA.16816.F32 R20, R188, R18.reuse, R20 ;  /* 0x00000012bc14723c */ /* 0x080fe20000001814 */
[----:B------:R-:W-:Y:S01]  /*a6a0*/  MOV R193, R52 ;  /* 0x0000003400c17202 */ /* 0x000fe20000000f00 */
[----:B------:R-:W-:Y:S01]  /*a6b0*/  LDSM.16.MT88.4 R116, [R242+0xe000] ;  /* 0x00e00000f274783b */ /* 0x000fe20000004200 */
        /* <DEDUP_REMOVED lines=8> */
[----:B------:R-:W-:Y:S01]  /*a740*/  FMUL.FTZ R98, R98, R248 ;  /* 0x000000f862627220 */ /* 0x000fe20000410000 */
[-C--:B------:R-:W-:Y:S01]  /*a750*/  HMMA.16816.F32 R28, R4, R32.reuse, R28 ;  /* 0x00000020041c723c */ /* 0x080fe2000000181c */
[----:B------:R-:W-:Y:S01]  /*a760*/  MOV R183, R50 ;  /* 0x0000003200b77202 */ /* 0x000fe20000000f00 */
[----:B------:R-:W-:Y:S01]  /*a770*/  FMUL.FTZ R99, R99, R248 ;  /* 0x000000f863637220 */ /* 0x000fe20000410000 */
[----:B------:R-:W-:Y:S01]  /*a780*/  MOV R182, R48 ;  /* 0x0000003000b67202 */ /* 0x000fe20000000f00 */
[----:B------:R-:W-:Y:S01]  /*a790*/  FMUL.FTZ R84, R124, R196 ;  /* 0x000000c47c547220 */ /* 0x000fe20000410000 */
[----:B------:R-:W1:Y:S01]  /*a7a0*/  LDSM.16.MT88.4 R48, [R241+0xc000] ;  /* 0x00c00000f130783b */ /* 0x000e620000004200 */
[C---:B------:R-:W-:Y:S01]  /*a7b0*/  HMMA.16816.F32 R24, R188.reuse, R32, R24 ;  /* 0x00000020bc18723c */ /* 0x040fe20000001818 */
[----:B------:R-:W-:Y:S01]  /*a7c0*/  MOV R181, R42 ;  /* 0x0000002a00b57202 */ /* 0x000fe20000000f00 */
[-C--:B------:R-:W-:Y:S01]  /*a7d0*/  FMUL.FTZ R42, R90, R3.reuse ;  /* 0x000000035a2a7220 */ /* 0x080fe20000410000 */
[----:B------:R-:W-:Y:S01]  /*a7e0*/  FMUL.FTZ R90, R138, R3 ;  /* 0x000000038a5a7220 */ /* 0x000fe20000410000 */
[----:B------:R-:W-:Y:S01]  /*a7f0*/  MOV R180, R55 ;  /* 0x0000003700b47202 */ /* 0x000fe20000000f00 */
[----:B------:R-:W-:Y:S01]  /*a800*/  LDSM.16.MT88.4 R136, [R240+0xe000] ;  /* 0x00e00000f088783b */ /* 0x000fe20000004200 */
[-C--:B------:R-:W-:Y:S01]  /*a810*/  HMMA.16816.F32 R36, R188, R34.reuse, R36 ;  /* 0x00000022bc24723c */ /* 0x080fe20000001824 */
[-C--:B------:R-:W-:Y:S01]  /*a820*/  FMUL.FTZ R55, R95, R3.reuse ;  /* 0x000000035f377220 */ /* 0x080fe20000410000 */
[-C--:B------:R-:W-:Y:S01]  /*a830*/  FMUL.FTZ R85, R125, R196.reuse ;  /* 0x000000c47d557220 */ /* 0x080fe20000410000 */
[-C--:B------:R-:W-:Y:S01]  /*a840*/  FMUL.FTZ R86, R126, R3.reuse ;  /* 0x000000037e567220 */ /* 0x080fe20000410000 */
[----:B------:R-:W-:Y:S01]  /*a850*/  FMUL.FTZ R87, R127, R3 ;  /* 0x000000037f577220 */ /* 0x000fe20000410000 */
[----:B------:R-:W-:Y:S01]  /*a860*/  MOV R95, R183 ;  /* 0x000000b7005f7202 */ /* 0x000fe20000000f00 */
[C---:B------:R-:W-:Y:S01]  /*a870*/  HMMA.16816.F32 R32, R4.reuse, R34, R80 ;  /* 0x000000220420723c */ /* 0x040fe20000001850 */
[----:B------:R-:W2:Y:S01]  /*a880*/  LDSM.16.MT88.4 R80, [R244+0xe000] ;  /* 0x00e00000f450783b */ /* 0x000ea20000004200 */
[----:B------:R-:W-:Y:S01]  /*a890*/  MOV R183, R185 ;  /* 0x000000b900b77202 */ /* 0x000fe20000000f00 */
[-C--:B------:R-:W-:Y:S01]  /*a8a0*/  FMUL.FTZ R69, R109, R196.reuse ;  /* 0x000000c46d457220 */ /* 0x080fe20000410000 */
[----:B------:R-:W-:Y:S01]  /*a8b0*/  MOV R185, R57 ;  /* 0x0000003900b97202 */ /* 0x000fe20000000f00 */
[----:B------:R-:W3:Y:S01]  /*a8c0*/  LDSM.16.MT88.4 R124, [R241+0xe000] ;  /* 0x00e00000f17c783b */ /* 0x000ee20000004200 */
        /* <DEDUP_REMOVED lines=12> */
[----:B------:R-:W-:Y:S01]  /*a990*/  MOV R142, R95 ;  /* 0x0000005f008e7202 */ /* 0x000fe20000000f00 */
        /* <DEDUP_REMOVED lines=21> */
[-C--:B------:R-:W-:Y:S01]  /*aaf0*/  FMUL.FTZ R168, R168, R250.reuse ;  /* 0x000000faa8a87220 */ /* 0x080fe20000410000 */
[----:B------:R-:W-:Y:S01]  /*ab00*/  FMUL.FTZ R169, R169, R250 ;  /* 0x000000faa9a97220 */ /* 0x000fe20000410000 */
[-C--:B------:R-:W-:Y:S01]  /*ab10*/  FMUL.FTZ R170, R170, R248.reuse ;  /* 0x000000f8aaaa7220 */ /* 0x080fe20000410000 */
[----:B------:R-:W-:Y:S01]  /*ab20*/  FMUL.FTZ R171, R171, R248 ;  /* 0x000000f8abab7220 */ /* 0x000fe20000410000 */
[----:B------:R-:W-:Y:S01]  /*ab30*/  LDSM.16.MT88.4 R148, [R240+0xe800] ;  /* 0x00e80000f094783b */ /* 0x000fe20000004200 */
[C---:B------:R-:W-:Y:S06]  /*ab40*/  HMMA.16816.F32 R48, R4.reuse, R50, R96 ;  /* 0x000000320430723c */ /* 0x040fec0000001860 */
[----:B--2---:R-:W-:Y:S01]  /*ab50*/  HMMA.16816.F32 R76, R4, R80, R76 ;  /* 0x00000050044c723c */ /* 0x004fe2000000184c */
[----:B------:R-:W-:Y:S01]  /*ab60*/  MOV R98, R193 ;  /* 0x000000c100627202 */ /* 0x000fe20000000f00 */
[----:B------:R-:W-:Y:S01]  /*ab70*/  FMUL.FTZ R96, R152, R196 ;  /* 0x000000c498607220 */ /* 0x000fe20000410000 */
[----:B------:R-:W-:-:S02]  /*ab80*/  MOV R193, R192 ;  /* 0x000000c000c17202 */ /* 0x000fc40000000f00 */
[----:B------:R-:W-:Y:S01]  /*ab90*/  MOV R192, R2 ;  /* 0x0000000200c07202 */ /* 0x000fe20000000f00 */
[C---:B------:R-:W-:Y:S01]  /*aba0*/  HMMA.16816.F32 R72, R188.reuse, R80, R72 ;  /* 0x00000050bc48723c */ /* 0x040fe20000001848 */
[----:B------:R-:W-:Y:S01]  /*abb0*/  MOV R2, R60 ;  /* 0x0000003c00027202 */ /* 0x000fe20000000f00 */
[-C--:B------:R-:W-:Y:S01]  /*abc0*/  FMUL.FTZ R60, R100, R250.reuse ;  /* 0x000000fa643c7220 */ /* 0x080fe20000410000 */
[----:B------:R-:W-:Y:S01]  /*abd0*/  MOV R100, R61 ;  /* 0x0000003d00647202 */ /* 0x000fe20000000f00 */
[----:B------:R-:W-:Y:S01]  /*abe0*/  FMUL.FTZ R61, R101, R250 ;  /* 0x000000fa653d7220 */ /* 0x000fe20000410000 */
[----:B------:R-:W-:Y:S01]  /*abf0*/  MOV R101, R62 ;  /* 0x0000003e00657202 */ /* 0x000fe20000000f00 */
[-C--:B------:R-:W-:Y:S01]  /*ac00*/  FMUL.FTZ R62, R102, R248.reuse ;  /* 0x000000f8663e7220 */ /* 0x080fe20000410000 */
[----:B------:R-:W-:Y:S01]  /*ac10*/  MOV R102, R63 ;  /* 0x0000003f00667202 */ /* 0x000fe20000000f00 */
[----:B------:R-:W-:Y:S01]  /*ac20*/  FMUL.FTZ R63, R103, R248 ;  /* 0x000000f8673f7220 */ /* 0x000fe20000410000 */
        /* <DEDUP_REMOVED lines=8> */
[----:B------:R-:W-:Y:S01]  /*acb0*/  MOV R99, R68 ;  /* 0x0000004400637202 */ /* 0x000fe20000000f00 */
[----:B------:R-:W-:Y:S01]  /*acc0*/  FMUL.FTZ R68, R108, R196 ;  /* 0x000000c46c447220 */ /* 0x000fe20000410000 */
[----:B------:R-:W-:Y:S01]  /*acd0*/  MOV R186, R59 ;  /* 0x0000003b00ba7202 */ /* 0x000fe20000000f00 */
[-C--:B------:R-:W-:Y:S01]  /*ace0*/  FMUL.FTZ R59, R107, R3.reuse ;  /* 0x000000036b3b7220 */ /* 0x080fe20000410000 */
[----:B------:R-:W-:Y:S01]  /*acf0*/  MOV R195, R56 ;  /* 0x0000003800c37202 */ /* 0x000fe20000000f00 */
[-C--:B------:R-:W-:Y:S01]  /*ad00*/  FMUL.FTZ R56, R104, R196.reuse ;  /* 0x000000c468387220 */ /* 0x080fe20000410000 */
[----:B------:R-:W-:Y:S01]  /*ad10*/  HMMA.16816.F32 R80, R4, R82, R128 ;  /* 0x000000520450723c */ /* 0x000fe20000001880 */
[-C--:B------:R-:W-:Y:S01]  /*ad20*/  FMUL.FTZ R104, R172, R196.reuse ;  /* 0x000000c4ac687220 */ /* 0x080fe20000410000 */
[----:B------:R-:W-:Y:S01]  /*ad30*/  FMUL.FTZ R107, R175, R3 ;  /* 0x00000003af6b7220 */ /* 0x000fe20000410000 */
[----:B------:R-:W-:Y:S01]  /*ad40*/  MOV R143, R97 ;  /* 0x00000061008f7202 */ /* 0x000fe20000000f00 */
[----:B------:R-:W-:Y:S01]  /*ad50*/  FMUL.FTZ R97, R153, R196 ;  /* 0x000000c499617220 */ /* 0x000fe20000410000 */
[----:B------:R-:W-:Y:S01]  /*ad60*/  MOV R140, R98 ;  /* 0x00000062008c7202 */ /* 0x000fe20000000f00 */
[C---:B------:R-:W-:Y:S01]  /*ad70*/  HMMA.16816.F32 R56, R188.reuse, R64, R56 ;  /* 0x00000040bc38723c */ /* 0x040fe20000001838 */
[-C--:B------:R-:W-:Y:S01]  /*ad80*/  FMUL.FTZ R128, R176, R250.reuse ;  /* 0x000000fab0807220 */ /* 0x080fe20000410000 */
[----:B------:R-:W-:Y:S01]  /*ad90*/  FMUL.FTZ R129, R177, R250 ;  /* 0x000000fab1817220 */ /* 0x000fe20000410000 */
[-C--:B------:R-:W-:Y:S01]  /*ada0*/  FMUL.FTZ R130, R178, R248.reuse ;  /* 0x000000f8b2827220 */ /* 0x080fe20000410000 */
[----:B------:R-:W-:Y:S01]  /*adb0*/  FMUL.FTZ R131, R179, R248 ;  /* 0x000000f8b3837220 */ /* 0x000fe20000410000 */
[----:B------:R-:W-:Y:S01]  /*adc0*/  FMUL.FTZ R108, R156, R196 ;  /* 0x000000c49c6c7220 */ /* 0x000fe20000410000 */
[-C--:B------:R-:W-:Y:S01]  /*add0*/  HMMA.16816.F32 R68, R188, R66.reuse, R68 ;  /* 0x00000042bc44723c */ /* 0x080fe20000001844 */
[----:B------:R-:W-:Y:S01]  /*ade0*/  FMUL.FTZ R98, R154, R3 ;  /* 0x000000039a627220 */ /* 0x000fe20000410000 */
[----:B------:R-:W-:Y:S01]  /*adf0*/  MOV R153, R103 ;  /* 0x0000006700997202 */ /* 0x000fe20000000f00 */
[-C--:B------:R-:W-:Y:S01]  /*ae00*/  FMUL.FTZ R103, R167, R3.reuse ;  /* 0x00000003a7677220 */ /* 0x080fe20000410000 */
[----:B------:R-:W-:Y:S01]  /*ae10*/  MOV R152, R102 ;  /* 0x0000006600987202 */ /* 0x000fe20000000f00 */
[----:B------:R-:W-:Y:S01]  /*ae20*/  FMUL.FTZ R102, R166, R3 ;  /* 0x00000003a6667220 */ /* 0x000fe20000410000 */
[----:B------:R-:W-:Y:S01]  /*ae30*/  HMMA.16816.F32 R64, R4, R66, R112 ;  /* 0x000000420440723c */ /* 0x000fe20000001870 */
[----:B------:R-:W-:Y:S01]  /*ae40*/  MOV R156, R101 ;  /* 0x00000065009c7202 */ /* 0x000fe20000000f00 */
        /* <DEDUP_REMOVED lines=9> */
[C---:B------:R-:W-:Y:S01]  /*aee0*/  HMMA.16816.F32 R88, R188.reuse, R116, R88 ;  /* 0x00000074bc58723c */ /* 0x040fe20000001858 */
[--C-:B------:R-:W-:Y:S01]  /*aef0*/  FFMA.FTZ R135, R193, UR19, -R181.reuse ;  /* 0x00000013c1877c23 */ /* 0x100fe200080108b5 */
[----:B------:R-:W-:Y:S01]  /*af00*/  MOV R193, R225 ;  /* 0x000000e100c17202 */ /* 0x000fe20000000f00 */
[----:B------:R-:W-:Y:S01]  /*af10*/  FFMA.FTZ R134, R192, UR19, -R181 ;  /* 0x00000013c0867c23 */ /* 0x000fe200080108b5 */
[----:B------:R1:W-:Y:S01]  /*af20*/  MUFU.EX2 R225, R2 ;  /* 0x0000000200e17308 */ /* 0x0003e20000000800 */
[----:B------:R-:W-:Y:S01]  /*af30*/  MOV R155, R156 ;  /* 0x0000009c009b7202 */ /* 0x000fe20000000f00 */
[----:B------:R-:W-:Y:S01]  /*af40*/  HMMA.16816.F32 R92, R188, R118, R92 ;  /* 0x00000076bc5c723c */ /* 0x000fe2000000185c */
[--C-:B------:R-:W-:Y:S01]  /*af50*/  FFMA.FTZ R132, R157, UR19, -R227.reuse ;  /* 0x000000139d847c23 */ /* 0x100fe200080108e3 */
[----:B------:R-:W-:Y:S01]  /*af60*/  FFMA.FTZ R133, R195, UR19, -R227 ;  /* 0x00000013c3857c23 */ /* 0x000fe200080108e3 */
[----:B------:R-:W-:-:S02]  /*af70*/  MOV R157, R143 ;  /* 0x0000008f009d7202 */ /* 0x000fc40000000f00 */
[----:B------:R-:W-:Y:S01]  /*af80*/  MOV R156, R142 ;  /* 0x0000008e009c7202 */ /* 0x000fe20000000f00 */
[----:B------:R-:W-:Y:S01]  /*af90*/  HMMA.16816.F32 R104, R188, R136, R104 ;  /* 0x00000088bc68723c */ /* 0x000fe20000001868 */
[----:B------:R2:W-:Y:S05]  /*afa0*/  MUFU.EX2 R159, R135 ;  /* 0x00000087009f7308 */ /* 0x0005ea0000000800 */
[C---:B------:R-:W-:Y:S01]  /*afb0*/  HMMA.16816.F32 R112, R4.reuse, R116, R112 ;  /* 0x000000740470723c */ /* 0x040fe20000001870 */
[--C-:B-1----:R-:W-:Y:S02]  /*afc0*/  FFMA.FTZ R2, R194, UR19, -R222.reuse ;  /* 0x00000013c2027c23 */ /* 0x102fe400080108de */
[----:B------:R1:W-:Y:S03]  /*afd0*/  MUFU.EX2 R192, R134 ;  /* 0x0000008600c07308 */ /* 0x0003e60000000800 */
[C---:B------:R-:W-:Y:S06]  /*afe0*/  HMMA.16816.F32 R128, R4.reuse, R136, R128 ;  /* 0x000000880480723c */ /* 0x040fec0000001880 */
[----:B------:R-:W-:Y:S01]  /*aff0*/  HMMA.16816.F32 R116, R4, R118, R144 ;  /* 0x000000760474723c */ /* 0x000fe20000001890 */
[----:B------:R-:W-:Y:S01]  /*b000*/  FFMA.FTZ R136, R154, UR19, -R181 ;  /* 0x000000139a887c23 */ /* 0x000fe200080108b5 */
[----:B------:R-:W4:Y:S01]  /*b010*/  LDSM.16.MT88.4 R144, [R242+0xc800] ;  /* 0x00c80000f290783b */ /* 0x000f220000004200 */
[----:B------:R-:W-:Y:S01]  /*b020*/  MOV R154, R153 ;  /* 0x00000099009a7202 */ /* 0x000fe20000000f00 */
[----:B------:R1:W-:Y:S01]  /*b030*/  MUFU.EX2 R194, R2 ;  /* 0x0000000200c27308 */ /* 0x0003e20000000800 */
[----:B------:R-:W-:Y:S01]  /*b040*/  MOV R153, R180 ;  /* 0x000000b400997202 */ /* 0x000fe20000000f00 */
[----:B---3--:R-:W-:Y:S01]  /*b050*/  HMMA.16816.F32 R96, R188, R124, R96 ;  /* 0x0000007cbc60723c */ /* 0x008fe20000001860 */
[----:B------:R-:W-:Y:S01]  /*b060*/  MOV R180, R186 ;  /* 0x000000ba00b47202 */ /* 0x000fe20000000f00 */
[----:B--2---:R-:W-:Y:S01]  /*b070*/  FFMA.FTZ R135, R224, UR19, -R227 ;  /* 0x00000013e0877c23 */ /* 0x004fe200080108e3 */
[----:B-1----:R-:W-:Y:S01]  /*b080*/  FFMA.FTZ R134, R187, UR19, -R222 ;  /* 0x00000013bb867c23 */ /* 0x002fe200080108de */
[----:B------:R-:W-:-:S02]  /*b090*/  FFMA.FTZ R137, R193, UR19, -R213 ;  /* 0x00000013c1897c23 */ /* 0x000fc400080108d5 */
[C---:B------:R-:W-:Y:S01]  /*b0a0*/  HMMA.16816.F32 R108, R188.reuse, R126, R108 ;  /* 0x0000007ebc6c723c */ /* 0x040fe2000000186c */
[----:B------:R1:W-:Y:S05]  /*b0b0*/  MUFU.EX2 R186, R132 ;  /* 0x0000008400ba7308 */ /* 0x0003ea0000000800 */
[----:B------:R-:W-:Y:S03]  /*b0c0*/  HMMA.16816.F32 R100, R188, R138, R100 ;  /* 0x0000008abc64723c */ /* 0x000fe60000001864 */
[----:B------:R2:W3:Y:S01]  /*b0d0*/  MUFU.EX2 R188, R136 ;  /* 0x0000008800bc7308 */ /* 0x0004e20000000800 */
[----:B------:R-:W-:Y:S01]  /*b0e0*/  FFMA.FTZ R2, R154, UR19, -R213 ;  /* 0x000000139a027c23 */ /* 0x000fe200080108d5 */
[----:B------:R-:W-:Y:S01]  /*b0f0*/  MOV R154, R157 ;  /* 0x0000009d009a7202 */ /* 0x000fe20000000f00 */
[C---:B------:R-:W-:Y:S01]  /*b100*/  HMMA.16816.F32 R120, R4.reuse, R124, R120 ;  /* 0x0000007c0478723c */ /* 0x040fe20000001878 */
[----:B------:R-:W4:Y:S04]  /*b110*/  LDL.LU R157, [R1+0x4c] ;  /* 0x00004c00019d7983 */ /* 0x000f280000300800 */
[----:B------:R3:W-:Y:S01]  /*b120*/  MUFU.EX2 R195, R133 ;  /* 0x0000008500c37308 */ /* 0x0007e20000000800 */
[--C-:B-1----:R-:W-:Y:S01]  /*b130*/  FFMA.FTZ R132, R140, UR19, -R222.reuse ;  /* 0x000000138c847c23 */ /* 0x102fe200080108de */
[C---:B------:R-:W-:Y:S01]  /*b140*/  HMMA.16816.F32 R124, R4.reuse, R126, R160 ;  /* 0x0000007e047c723c */ /* 0x040fe200000018a0 */
[--C-:B------:R-:W-:Y:S01]  /*b150*/  FFMA.FTZ R223, R223, UR19, -R181.reuse ;  /* 0x00000013dfdf7c23 */ /* 0x100fe200080108b5 */
[----:B------:R-:W-:Y:S01]  /*b160*/  FFMA.FTZ R238, R238, UR19, -R181 ;  /* 0x00000013eeee7c23 */ /* 0x000fe200080108b5 */
[--C-:B------:R-:W-:Y:S01]  /*b170*/  FFMA.FTZ R232, R232, UR19, -R227.reuse ;  /* 0x00000013e8e87c23 */ /* 0x100fe200080108e3 */
[--C-:B------:R-:W-:Y:S01]  /*b180*/  FFMA.FTZ R237, R237, UR19, -R227.reuse ;  /* 0x00000013eded7c23 */ /* 0x100fe200080108e3 */
[--C-:B------:R-:W-:Y:S01]  /*b190*/  FFMA.FTZ R233, R233, UR19, -R222.reuse ;  /* 0x00000013e9e97c23 */ /* 0x100fe200080108de */
[----:B------:R-:W-:Y:S01]  /*b1a0*/  MUFU.EX2 R224, R135 ;  /* 0x0000008700e07308 */ /* 0x000fe20000000800 */
[----:B--2---:R-:W-:Y:S01]  /*b1b0*/  FFMA.FTZ R136, R141, UR19, -R227 ;  /* 0x000000138d887c23 */ /* 0x004fe200080108e3 */
[----:B------:R-:W-:Y:S01]  /*b1c0*/  HMMA.16816.F32 R4, R4, R138, R168 ;  /* 0x0000008a0404723c */ /* 0x000fe200000018a8 */
[----:B------:R-:W-:Y:S01]  /*b1d0*/  LDSM.16.MT88.4 R140, [R244+0xc800] ;  /* 0x00c80000f48c783b */ /* 0x000fe20000004200 */
[--C-:B------:R-:W-:Y:S01]  /*b1e0*/  FFMA.FTZ R235, R235, UR19, -R222.reuse ;  /* 0x00000013ebeb7c23 */ /* 0x100fe200080108de */
[--C-:B------:R-:W-:Y:S01]  /*b1f0*/  FFMA.FTZ R234, R234, UR19, -R213.reuse ;  /* 0x00000013eaea7c23 */ /* 0x100fe200080108d5 */
[----:B------:R-:W-:Y:S01]  /*b200*/  FFMA.FTZ R236, R236, UR19, -R213 ;  /* 0x00000013ecec7c23 */ /* 0x000fe200080108d5 */
[--C-:B------:R-:W-:Y:S01]  /*b210*/  FFMA.FTZ R185, R185, UR19, -R181.reuse ;  /* 0x00000013b9b97c23 */ /* 0x100fe200080108b5 */
[----:B------:R1:W2:Y:S01]  /*b220*/  MUFU.EX2 R191, R136 ;  /* 0x0000008800bf7308 */ /* 0x0002a20000000800 */
[----:B---3--:R-:W-:Y:S01]  /*b230*/  FFMA.FTZ R133, R211, UR19, -R222 ;  /* 0x00000013d3857c23 */ /* 0x008fe200080108de */
[----:B------:R-:W-:Y:S01]  /*b240*/  FFMA.FTZ R180, R180, UR19, -R181 ;  /* 0x00000013b4b47c23 */ /* 0x000fe200080108b5 */
[----:B------:R-:W-:Y:S01]  /*b250*/  FFMA.FTZ R166, R226, UR19, -R227 ;  /* 0x00000013e2a67c23 */ /* 0x000fe200080108e3 */
[----:B------:R-:W-:Y:S04]  /*b260*/  LDSM.16.MT88.4 R160, [R241+0xf000] ;  /* 0x00f00000f1a0783b */ /* 0x000fe80000004200 */
[----:B------:R-:W-:Y:S08]  /*b270*/  MUFU.EX2 R187, R134 ;  /* 0x0000008600bb7308 */ /* 0x000ff00000000800 */
[----:B------:R3:W-:Y:S01]  /*b280*/  MUFU.EX2 R190, R132 ;  /* 0x0000008400be7308 */ /* 0x0007e20000000800 */
[--C-:B-1----:R-:W-:Y:S01]  /*b290*/  FFMA.FTZ R136, R239, UR19, -R213.reuse ;  /* 0x00000013ef887c23 */ /* 0x102fe200080108d5 */
[----:B------:R-:W-:-:S06]  /*b2a0*/  FFMA.FTZ R239, R155, UR19, -R213 ;  /* 0x000000139bef7c23 */ /* 0x000fcc00080108d5 */
[----:B------:R-:W-:Y:S08]  /*b2b0*/  MUFU.EX2 R193, R137 ;  /* 0x0000008900c17308 */ /* 0x000ff00000000800 */
[----:B------:R1:W1:Y:S08]  /*b2c0*/  MUFU.EX2 R211, R133 ;  /* 0x0000008500d37308 */ /* 0x0002700000000800 */
[----:B------:R-:W-:Y:S01]  /*b2d0*/  MUFU.EX2 R2, R2 ;  /* 0x0000000200027308 */ /* 0x000fe20000000800 */
[----:B---3--:R-:W-:-:S02]  /*b2e0*/  F2FP.F16.F32.PACK_AB R132, R159, R188 ;  /* 0x000000bc9f84723e */ /* 0x008fc400000000ff */
[----:B------:R-:W-:Y:S02]  /*b2f0*/  F2FP.F16.F32.PACK_AB R134, R225, R192 ;  /* 0x000000c0e186723e */ /* 0x000fe400000000ff */
[----:B--2---:R-:W-:Y:S02]  /*b300*/  F2FP.F16.F32.PACK_AB R135, R224, R191 ;  /* 0x000000bfe087723e */ /* 0x004fe400000000ff */
[----:B------:R-:W-:Y:S01]  /*b310*/  MOV R155, R156 ;  /* 0x0000009c009b7202 */ /* 0x000fe20000000f00 */
[----:B------:R2:W3:Y:S08]  /*b320*/  MUFU.EX2 R158, R136 ;  /* 0x00000088009e7308 */ /* 0x0004f00000000800 */
[----:B------:R-:W4:Y:S01]  /*b330*/  MUFU.EX2 R239, R239 ;  /* 0x000000ef00ef7308 */ /* 0x000f220000000800 */
[----:B-1----:R-:W-:-:S02]  /*b340*/  F2FP.F16.F32.PACK_AB R133, R195, R186 ;  /* 0x000000bac385723e */ /* 0x002fc400000000ff */
[----:B------:R-:W-:Y:S02]  /*b350*/  F2FP.F16.F32.PACK_AB R138, R211, R190 ;  /* 0x000000bed38a723e */ /* 0x000fe400000000ff */
[----:B------:R-:W-:Y:S02]  /*b360*/  MOV R156, R153 ;  /* 0x00000099009c7202 */ /* 0x000fe40000000f00 */
[----:B------:R-:W4:Y:S01]  /*b370*/  LDL.LU R153, [R1+0x44] ;  /* 0x0000440001997983 */ /* 0x000f220000300800 */
[----:B--2---:R-:W-:Y:S02]  /*b380*/  F2FP.F16.F32.PACK_AB R136, R194, R187 ;  /* 0x000000bbc288723e */ /* 0x004fe400000000ff */
[----:B---3--:R-:W-:Y:S02]  /*b390*/  F2FP.F16.F32.PACK_AB R137, R193, R158 ;  /* 0x0000009ec189723e */ /* 0x008fe400000000ff */
[----:B----4-:R-:W-:Y:S01]  /*b3a0*/  F2FP.F16.F32.PACK_AB R139, R2, R239 ;  /* 0x000000ef028b723e */ /* 0x010fe200000000ff */
[-C--:B------:R-:W-:Y:S06]  /*b3b0*/  HMMA.16816.F32 R28, R132, R144.reuse, R28 ;  /* 0x00000090841c723c */ /* 0x080fec000000181c */
[C---:B------:R-:W-:Y:S06]  /*b3c0*/  HMMA.16816.F32 R24, R136.reuse, R144, R24 ;  /* 0x000000908818723c */ /* 0x040fec0000001818 */
[-C--:B------:R-:W-:Y:S06]  /*b3d0*/  HMMA.16816.F32 R36, R136, R146.reuse, R36 ;  /* 0x000000928824723c */ /* 0x080fec0000001824 */
[C---:B------:R-:W-:Y:S01]  /*b3e0*/  HMMA.16816.F32 R32, R132.reuse, R146, R32 ;  /* 0x000000928420723c */ /* 0x040fe20000001820 */
[----:B------:R-:W1:Y:S05]  /*b3f0*/  LDSM.16.MT88.4 R144, [R240+0xc800] ;  /* 0x00c80000f090783b */ /* 0x000e6a0000004200 */
[-C--:B-1----:R-:W-:Y:S06]  /*b400*/  HMMA.16816.F32 R60, R132, R144.reuse, R60 ;  /* 0x00000090843c723c */ /* 0x082fec000000183c */
[C---:B------:R-:W-:Y:S06]  /*b410*/  HMMA.16816.F32 R56, R136.reuse, R144, R56 ;  /* 0x000000908838723c */ /* 0x040fec0000001838 */
[-C--:B------:R-:W-:Y:S06]  /*b420*/  HMMA.16816.F32 R68, R136, R146.reuse, R68 ;  /* 0x000000928844723c */ /* 0x080fec0000001844 */
[----:B------:R-:W-:Y:S01]  /*b430*/  HMMA.16816.F32 R64, R132, R146, R64 ;  /* 0x000000928440723c */ /* 0x000fe20000001840 */
[----:B------:R-:W1:Y:S05]  /*b440*/  LDSM.16.MT88.4 R144, [R242+0xe800] ;  /* 0x00e80000f290783b */ /* 0x000e6a0000004200 */
[C---:B-1----:R-:W-:Y:S06]  /*b450*/  HMMA.16816.F32 R88, R136.reuse, R144, R88 ;  /* 0x000000908858723c */ /* 0x042fec0000001858 */
[----:B------:R-:W-:Y:S06]  /*b460*/  HMMA.16816.F32 R92, R136, R146, R92 ;  /* 0x00000092885c723c */ /* 0x000fec000000185c */
[C---:B------:R-:W-:Y:S06]  /*b470*/  HMMA.16816.F32 R112, R132.reuse, R144, R112 ;  /* 0x000000908470723c */ /* 0x040fec0000001870 */
[----:B------:R-:W-:Y:S07]  /*b480*/  HMMA.16816.F32 R144, R132, R146, R116 ;  /* 0x000000928490723c */ /* 0x000fee0000001874 */
[----:B------:R-:W-:Y:S01]  /*b490*/  FFMA.FTZ R117, R152, UR19, -R181 ;  /* 0x0000001398757c23 */ /* 0x000fe200080108b5 */
[----:B------:R-:W-:-:S02]  /*b4a0*/  MOV R152, R182 ;  /* 0x000000b600987202 */ /* 0x000fc40000000f00 */
[----:B------:R-:W-:Y:S02]  /*b4b0*/  MOV R182, R183 ;  /* 0x000000b700b67202 */ /* 0x000fe40000000f00 */
[----:B------:R-:W2:Y:S01]  /*b4c0*/  LDL.LU R183, [R1+0x40] ;  /* 0x0000400001b77983 */ /* 0x000ea20000300800 */
        /* <DEDUP_REMOVED lines=15> */
[----:B------:R-:W-:-:S04]  /*b5c0*/  FFMA.FTZ R116, R156, UR19, -R181 ;  /* 0x000000139c747c23 */ /* 0x000fc800080108b5 */
[C---:B------:R-:W-:Y:S01]  /*b5d0*/  HMMA.16816.F32 R176, R132.reuse, R148, R128 ;  /* 0x0000009484b0723c */ /* 0x040fe20000001880 */
[----:B------:R-:W-:Y:S05]  /*b5e0*/  LDSM.16.MT88.4 R128, [R241+0xd000] ;  /* 0x00d00000f180783b */ /* 0x000fea0000004200 */
[----:B------:R-:W-:Y:S01]  /*b5f0*/  HMMA.16816.F32 R4, R132, R150, R4 ;  /* 0x000000968404723c */ /* 0x000fe20000001804 */
[----:B------:R3:W-:Y:S01]  /*b600*/  MUFU.EX2 R189, R117 ;  /* 0x0000007500bd7308 */ /* 0x0007e20000000800 */
[--C-:B------:R-:W-:Y:S01]  /*b610*/  FFMA.FTZ R119, R155, UR19, -R227.reuse ;  /* 0x000000139b777c23 */ /* 0x100fe200080108e3 */
[----:B------:R-:W-:-:S06]  /*b620*/  FFMA.FTZ R118, R210, UR19, -R227 ;  /* 0x00000013d2767c23 */ /* 0x000fcc00080108e3 */
[----:B------:R4:W4:Y:S01]  /*b630*/  MUFU.EX2 R156, R116 ;  /* 0x00000074009c7308 */ /* 0x0009220000000800 */
[----:B------:R-:W-:-:S07]  /*b640*/  FFMA.FTZ R164, R157, R250, R251 ;  /* 0x000000fa9da47223 */ /* 0x000fce00000100fb */
[----:B------:R-:W-:Y:S01]  /*b650*/  MUFU.EX2 R223, R223 ;  /* 0x000000df00df7308 */ /* 0x000fe20000000800 */
[----:B---3--:R-:W-:-:S07]  /*b660*/  FFMA.FTZ R117, R154, UR19, -R222 ;  /* 0x000000139a757c23 */ /* 0x008fce00080108de */
[----:B------:R-:W3:Y:S01]  /*b670*/  MUFU.EX2 R238, R238 ;  /* 0x000000ee00ee7308 */ /* 0x000ee20000000800 */
[C---:B-1----:R-:W-:Y:S06]  /*b680*/  HMMA.16816.F32 R120, R132.reuse, R140, R120 ;  /* 0x0000008c8478723c */ /* 0x042fec0000001878 */
[----:B------:R-:W-:Y:S01]  /*b690*/  HMMA.16816.F32 R124, R132, R142, R124 ;  /* 0x0000008e847c723c */ /* 0x000fe2000000187c */
[----:B------:R-:W1:Y:S01]  /*b6a0*/  LDSM.16.MT88.4 R132, [R242+0xd000] ;  /* 0x00d00000f284783b */ /* 0x000e620000004200 */
[----:B----4-:R-:W-:-:S04]  /*b6b0*/  FFMA.FTZ R116, R209, UR19, -R222 ;  /* 0x00000013d1747c23 */ /* 0x010fc800080108de */
[----:B------:R-:W-:Y:S01]  /*b6c0*/  HMMA.16816.F32 R96, R136, R140, R96 ;  /* 0x0000008c8860723c */ /* 0x000fe20000001860 */
[----:B------:R4:W-:Y:S08]  /*b6d0*/  MUFU.EX2 R140, R117 ;  /* 0x00000075008c7308 */ /* 0x0009f00000000800 */
[----:B------:R-:W-:Y:S08]  /*b6e0*/  MUFU.EX2 R232, R232 ;  /* 0x000000e800e87308 */ /* 0x000ff00000000800 */
[----:B------:R-:W1:Y:S01]  /*b6f0*/  MUFU.EX2 R237, R237 ;  /* 0x000000ed00ed7308 */ /* 0x000e620000000800 */
[----:B----4-:R-:W-:-:S07]  /*b700*/  FFMA.FTZ R117, R208, UR19, -R213 ;  /* 0x00000013d0757c23 */ /* 0x010fce00080108d5 */
[----:B------:R-:W-:Y:S08]  /*b710*/  MUFU.EX2 R210, R118 ;  /* 0x0000007600d27308 */ /* 0x000ff00000000800 */
[----:B------:R-:W-:Y:S08]  /*b720*/  MUFU.EX2 R233, R233 ;  /* 0x000000e900e97308 */ /* 0x000ff00000000800 */
[----:B------:R-:W-:Y:S08]  /*b730*/  MUFU.EX2 R235, R235 ;  /* 0x000000eb00eb7308 */ /* 0x000ff00000000800 */
[----:B------:R-:W-:Y:S08]  /*b740*/  MUFU.EX2 R234, R234 ;  /* 0x000000ea00ea7308 */ /* 0x000ff00000000800 */
[----:B------:R-:W-:Y:S01]  /*b750*/  MUFU.EX2 R236, R236 ;  /* 0x000000ec00ec7308 */ /* 0x000fe20000000800 */
[----:B------:R-:W-:Y:S01]  /*b760*/  F2FP.F16.F32.PACK_AB R170, R156, R189 ;  /* 0x000000bd9caa723e */ /* 0x000fe200000000ff */
[----:B------:R-:W-:Y:S01]  /*b770*/  FFMA.FTZ R165, R153, R248, R249 ;  /* 0x000000f899a57223 */ /* 0x000fe200000100f9 */
[----:B------:R-:W-:Y:S01]  /*b780*/  FFMA.FTZ R167, R152, UR19, -R181 ;  /* 0x0000001398a77c23 */ /* 0x000fe200080108b5 */
[----:B------:R-:W-:Y:S01]  /*b790*/  HMMA.16816.F32 R104, R136, R148, R104 ;  /* 0x000000948868723c */ /* 0x000fe20000001868 */
[----:B------:R4:W5:Y:S03]  /*b7a0*/  LDL.LU R251, [R1+0xa8] ;  /* 0x0000a80001fb7983 */ /* 0x0009660000300800 */
[----:B------:R1:W1:Y:S08]  /*b7b0*/  MUFU.EX2 R209, R116 ;  /* 0x0000007400d17308 */ /* 0x0002700000000800 */
[----:B------:R-:W4:Y:S01]  /*b7c0*/  MUFU.EX2 R141, R119 ;  /* 0x00000077008d7308 */ /* 0x000f220000000800 */
[----:B---3--:R-:W-:Y:S01]  /*b7d0*/  F2FP.F16.F32.PACK_AB R168, R238, R223 ;  /* 0x000000dfeea8723e */ /* 0x008fe200000000ff */
[----:B------:R3:W5:Y:S06]  /*b7e0*/  LDL.LU R250, [R1+0xa4] ;  /* 0x0000a40001fa7983 */ /* 0x00076c0000300800 */
[----:B------:R3:W-:Y:S01]  /*b7f0*/  MUFU.EX2 R208, R117 ;  /* 0x0000007500d07308 */ /* 0x0007e20000000800 */
[----:B-1----:R-:W-:Y:S01]  /*b800*/  FFMA.FTZ R116, R184, UR19, -R213 ;  /* 0x00000013b8747c23 */ /* 0x002fe200080108d5 */
[----:B------:R-:W-:Y:S01]  /*b810*/  F2FP.F16.F32.PACK_AB R169, R237, R232 ;  /* 0x000000e8eda9723e */ /* 0x000fe200000000ff */
[----:B------:R1:W5:Y:S01]  /*b820*/  LDL.LU R249, [R1+0xa0] ;  /* 0x0000a00001f97983 */ /* 0x0003620000300800 */
[----:B------:R-:W-:-:S02]  /*b830*/  F2FP.F16.F32.PACK_AB R118, R209, R140 ;  /* 0x0000008cd176723e */ /* 0x000fc400000000ff */
[----:B----4-:R-:W-:Y:S02]  /*b840*/  F2FP.F16.F32.PACK_AB R171, R210, R141 ;  /* 0x0000008dd2ab723e */ /* 0x010fe400000000ff */
[----:B------:R4:W1:Y:S01]  /*b850*/  MUFU.EX2 R157, R116 ;  /* 0x00000074009d7308 */ /* 0x0008620000000800 */
[----:B------:R2:W5:Y:S01]  /*b860*/  LDL.LU R248, [R1+0x9c] ;  /* 0x00009c0001f87983 */ /* 0x0005620000300800 */
[----:B---3--:R-:W-:-:S03]  /*b870*/  F2FP.F16.F32.PACK_AB R117, R236, R234 ;  /* 0x000000eaec75723e */ /* 0x008fc600000000ff */
[----:B------:R-:W-:Y:S01]  /*b880*/  HMMA.16816.F32 R28, R168, R132, R28 ;  /* 0x00000084a81c723c */ /* 0x000fe2000000181c */
[----:B----4-:R-:W-:Y:S02]  /*b890*/  F2FP.F16.F32.PACK_AB R116, R235, R233 ;  /* 0x000000e9eb74723e */ /* 0x010fe400000000ff */
[----:B-1----:R-:W-:-:S03]  /*b8a0*/  F2FP.F16.F32.PACK_AB R119, R208, R157 ;  /* 0x0000009dd077723e */ /* 0x002fc600000000ff */
[----:B------:R-:W-:Y:S06]  /*b8b0*/  HMMA.16816.F32 R32, R168, R134, R32 ;  /* 0x00000086a820723c */ /* 0x000fec0000001820 */
[C---:B------:R-:W-:Y:S06]  /*b8c0*/  HMMA.16816.F32 R24, R116.reuse, R132, R24 ;  /* 0x000000847418723c */ /* 0x040fec0000001818 */
[----:B------:R-:W-:Y:S01]  /*b8d0*/  HMMA.16816.F32 R36, R116, R134, R36 ;  /* 0x000000867424723c */ /* 0x000fe20000001824 */
[----:B------:R-:W1:Y:S05]  /*b8e0*/  LDSM.16.MT88.4 R132, [R240+0xd000] ;  /* 0x00d00000f084783b */ /* 0x000e6a0000004200 */
[-C--:B------:R-:W-:Y:S06]  /*b8f0*/  HMMA.16816.F32 R44, R168, R128.reuse, R44 ;  /* 0x00000080a82c723c */ /* 0x080fec000000182c */
[C---:B------:R-:W-:Y:S06]  /*b900*/  HMMA.16816.F32 R40, R116.reuse, R128, R40 ;  /* 0x000000807428723c */ /* 0x040fec0000001828 */
[-C--:B------:R-:W-:Y:S06]  /*b910*/  HMMA.16816.F32 R52, R116, R130.reuse, R52 ;  /* 0x000000827434723c */ /* 0x080fec0000001834 */
[----:B------:R-:W-:Y:S01]  /*b920*/  HMMA.16816.F32 R48, R168, R130, R48 ;  /* 0x00000082a830723c */ /* 0x000fe20000001830 */
[----:B------:R-:W3:Y:S05]  /*b930*/  LDSM.16.MT88.4 R128, [R244+0xf000] ;  /* 0x00f00000f480783b */ /* 0x000eea0000004200 */
[C---:B-1----:R-:W-:Y:S06]  /*b940*/  HMMA.16816.F32 R152, R116.reuse, R132, R56 ;  /* 0x000000847498723c */ /* 0x042fec0000001838 */
[----:B---3--:R-:W-:Y:S01]  /*b950*/  HMMA.16816.F32 R56, R116, R128, R72 ;  /* 0x000000807438723c */ /* 0x008fe20000001848 */
[----:B------:R-:W1:Y:S01]  /*b960*/  LDSM.16.MT88.4 R72, [R240+0xf000] ;  /* 0x00f00000f048783b */ /* 0x000e620000004200 */
[----:B--2---:R-:W-:Y:S01]  /*b970*/  FFMA.FTZ R196, R183, R196, R247 ;  /* 0x000000c4b7c47223 */ /* 0x004fe200000100f7 */
[----:B------:R-:W-:Y:S01]  /*b980*/  FFMA.FTZ R184, R246, UR19, -R227 ;  /* 0x00000013f6b87c23 */ /* 0x000fe200080108e3 */
[----:B------:R-:W-:Y:S01]  /*b990*/  FFMA.FTZ R181, R182, UR19, -R181 ;  /* 0x00000013b6b57c23 */ /* 0x000fe200080108b5 */
[----:B------:R3:W5:Y:S01]  /*b9a0*/  LDL.LU R247, [R1+0x98] ;  /* 0x0000980001f77983 */ /* 0x0007620000300800 */
[--C-:B------:R-:W-:Y:S01]  /*b9b0*/  FFMA.FTZ R183, R245, UR19, -R227.reuse ;  /* 0x00000013f5b77c23 */ /* 0x100fe200080108e3 */
[----:B------:R-:W-:-:S02]  /*b9c0*/  FFMA.FTZ R182, R243, UR19, -R227 ;  /* 0x00000013f3b67c23 */ /* 0x000fc400080108e3 */
[----:B------:R3:W5:Y:S04]  /*b9d0*/  LDL.LU R246, [R1+0x94] ;  /* 0x0000940001f67983 */ /* 0x0007680000300800 */
[----:B------:R3:W5:Y:S04]  /*b9e0*/  LDL.LU R245, [R1+0x90] ;  /* 0x0000900001f57983 */ /* 0x0007680000300800 */
[----:B------:R3:W5:Y:S04]  /*b9f0*/  LDL.LU R243, [R1+0x8c] ;  /* 0x00008c0001f37983 */ /* 0x0007680000300800 */
[----:B------:R3:W5:Y:S04]  /*ba00*/  LDL.LU R227, [R1+0x88] ;  /* 0x0000880001e37983 */ /* 0x0007680000300800 */
[----:B------:R3:W5:Y:S01]  /*ba10*/  LDL.LU R226, [R1+0x84] ;  /* 0x0000840001e27983 */ /* 0x0007620000300800 */
[----:B-1----:R-:W-:Y:S03]  /*ba20*/  HMMA.16816.F32 R172, R116, R72, R104 ;  /* 0x0000004874ac723c */ /* 0x002fe60000001868 */
[----:B------:R-:W2:Y:S03]  /*ba30*/  LDL.LU R107, [R1+0x48] ;  /* 0x00004800016b7983 */ /* 0x000ea60000300800 */
[C---:B------:R-:W-:Y:S06]  /*ba40*/  HMMA.16816.F32 R108, R136.reuse, R142, R108 ;  /* 0x0000008e886c723c */ /* 0x040fec000000186c */
[----:B------:R-:W-:Y:S01]  /*ba50*/  HMMA.16816.F32 R100, R136, R150, R100 ;  /* 0x000000968864723c */ /* 0x000fe20000001864 */
[----:B------:R-:W1:Y:S04]  /*ba60*/  LDSM.16.MT88.4 R136, [R244+0xd000] ;  /* 0x00d00000f488783b */ /* 0x000e680000004200 */
[----:B------:R-:W4:Y:S01]  /*ba70*/  LDSM.16.MT88.4 R148, [R242+0xf000] ;  /* 0x00f00000f294783b */ /* 0x000f220000004200 */
[----:B------:R-:W-:Y:S01]  /*ba80*/  MUFU.EX2 R106, R180 ;  /* 0x000000b4006a7308 */ /* 0x000fe20000000800 */
        /* <DEDUP_REMOVED lines=8> */
[----:B------:R-:W3:Y:S01]  /*bb10*/  MUFU.EX2 R166, R166 ;  /* 0x000000a600a67308 */ /* 0x000ee20000000800 */
[-C--:B-1----:R-:W-:Y:S06]  /*bb20*/  HMMA.16816.F32 R12, R168, R136.reuse, R12 ;  /* 0x00000088a80c723c */ /* 0x082fec000000180c */
[C---:B------:R-:W-:Y:S06]  /*bb30*/  HMMA.16816.F32 R8, R116.reuse, R136, R8 ;  /* 0x000000887408723c */ /* 0x040fec0000001808 */
[-C--:B------:R-:W-:Y:S06]  /*bb40*/  HMMA.16816.F32 R20, R116, R138.reuse, R20 ;  /* 0x0000008a7414723c */ /* 0x080fec0000001814 */
[----:B------:R-:W-:Y:S06]  /*bb50*/  HMMA.16816.F32 R16, R168, R138, R16 ;  /* 0x0000008aa810723c */ /* 0x000fec0000001810 */
[----:B----4-:R-:W-:Y:S07]  /*bb60*/  HMMA.16816.F32 R136, R116, R148, R88 ;  /* 0x000000947488723c */ /* 0x010fee0000001858 */
[----:B------:R-:W-:-:S02]  /*bb70*/  MOV R89, R141 ;  /* 0x0000008d00597202 */ /* 0x000fc40000000f00 */
[----:B------:R-:W-:Y:S02]  /*bb80*/  MOV R88, R140 ;  /* 0x0000008c00587202 */ /* 0x000fe40000000f00 */
[----:B------:R-:W-:Y:S01]  /*bb90*/  HMMA.16816.F32 R140, R116, R150, R92 ;  /* 0x00000096748c723c */ /* 0x000fe2000000185c */
[----:B------:R-:W-:Y:S02]  /*bba0*/  MOV R91, R159 ;  /* 0x0000009f005b7202 */ /* 0x000fe40000000f00 */
[----:B------:R-:W-:Y:S01]  /*bbb0*/  MOV R90, R158 ;  /* 0x0000009e005a7202 */ /* 0x000fe20000000f00 */
[----:B------:R-:W-:Y:S03]  /*bbc0*/  MUFU.EX2 R92, R183 ;  /* 0x000000b7005c7308 */ /* 0x000fe60000000800 */
[----:B------:R-:W-:Y:S02]  /*bbd0*/  MOV R95, R157 ;  /* 0x0000009d005f7202 */ /* 0x000fe40000000f00 */
[----:B------:R-:W-:-:S02]  /*bbe0*/  MOV R94, R156 ;  /* 0x0000009c005e7202 */ /* 0x000fc40000000f00 */
[----:B------:R-:W-:Y:S01]  /*bbf0*/  HMMA.16816.F32 R156, R116, R162, R108 ;  /* 0x000000a2749c723c */ /* 0x000fe2000000186c */
[----:B------:R-:W-:Y:S08]  /*bc00*/  MUFU.EX2 R108, R181 ;  /* 0x000000b5006c7308 */ /* 0x000ff00000000800 */
[----:B------:R1:W-:Y:S02]  /*bc10*/  MUFU.EX2 R111, R182 ;  /* 0x000000b6006f7308 */ /* 0x0003e40000000800 */
[----:B-1----:R-:W1:Y:S06]  /*bc20*/  LDSM.16.MT88.4 R180, [R244+0xd800] ;  /* 0x00d80000f4b4783b */ /* 0x002e6c0000004200 */
[----:B------:R-:W-:Y:S08]  /*bc30*/  MUFU.EX2 R212, R212 ;  /* 0x000000d400d47308 */ /* 0x000ff00000000800 */
[----:B------:R-:W4:Y:S08]  /*bc40*/  MUFU.EX2 R218, R218 ;  /* 0x000000da00da7308 */ /* 0x000f300000000800 */
[----:B------:R-:W-:Y:S08]  /*bc50*/  MUFU.EX2 R219, R219 ;  /* 0x000000db00db7308 */ /* 0x000ff00000000800 */
[----:B------:R-:W1:Y:S08]  /*bc60*/  MUFU.EX2 R222, R222 ;  /* 0x000000de00de7308 */ /* 0x000e700000000800 */
[----:B------:R-:W-:Y:S08]  /*bc70*/  MUFU.EX2 R206, R206 ;  /* 0x000000ce00ce7308 */ /* 0x000ff00000000800 */
[----:B------:R-:W-:Y:S08]  /*bc80*/  MUFU.EX2 R221, R221 ;  /* 0x000000dd00dd7308 */ /* 0x000ff00000000800 */
[----:B------:R-:W-:Y:S01]  /*bc90*/  MUFU.EX2 R204, R204 ;  /* 0x000000cc00cc7308 */ /* 0x000fe20000000800 */
[----:B------:R-:W-:Y:S01]  /*bca0*/  FADD.FTZ R164, R217, R164 ;  /* 0x000000a4d9a47221 */ /* 0x000fe20000010000 */
[----:B------:R-:W-:Y:S01]  /*bcb0*/  FADD.FTZ R165, R216, R165 ;  /* 0x000000a5d8a57221 */ /* 0x000fe20000010000 */
[----:B------:R-:W-:Y:S01]  /*bcc0*/  HMMA.16816.F32 R176, R168, R72, R176 ;  /* 0x00000048a8b0723c */ /* 0x000fe200000018b0 */
[----:B---3--:R-:W-:Y:S01]  /*bcd0*/  MOV R220, R166 ;  /* 0x000000a600dc7202 */ /* 0x008fe20000000f00 */
[----:B------:R-:W-:-:S03]  /*bce0*/  FADD.FTZ R203, R203, R164 ;  /* 0x000000a4cbcb7221 */ /* 0x000fc60000010000 */
[----:B------:R-:W3:Y:S01]  /*bcf0*/  MUFU.EX2 R93, R167 ;  /* 0x000000a7005d7308 */ /* 0x000ee20000000800 */
[----:B----4-:R-:W-:Y:S01]  /*bd00*/  F2FP.F16.F32.PACK_AB R164, R218, R212 ;  /* 0x000000d4daa4723e */ /* 0x010fe200000000ff */
[----:B------:R-:W-:Y:S01]  /*bd10*/  HMMA.16816.F32 R68, R116, R134, R68 ;  /* 0x000000867444723c */ /* 0x000fe20000001844 */
[----:B-1----:R-:W-:Y:S01]  /*bd20*/  F2FP.F16.F32.PACK_AB R166, R222, R219 ;  /* 0x000000dbdea6723e */ /* 0x002fe200000000ff */
[----:B------:R-:W-:-:S04]  /*bd30*/  FADD.FTZ R196, R215, R196 ;  /* 0x000000c4d7c47221 */ /* 0x000fc80000010000 */
[----:B------:R-:W-:Y:S01]  /*bd40*/  MUFU.EX2 R110, R185 ;  /* 0x000000b9006e7308 */ /* 0x000fe20000000800 */
[C---:B------:R-:W-:Y:S06]  /*bd50*/  HMMA.16816.F32 R84, R116.reuse, R130, R84 ;  /* 0x000000827454723c */ /* 0x040fec0000001854 */
[C---:B------:R-:W-:Y:S01]  /*bd60*/  HMMA.16816.F32 R96, R116.reuse, R160, R96 ;  /* 0x000000a07460723c */ /* 0x040fe20000001860 */
[----:B------:R-:W-:Y:S05]  /*bd70*/  MUFU.EX2 R109, R184 ;  /* 0x000000b8006d7308 */ /* 0x000fea0000000800 */
[----:B------:R-:W-:Y:S06]  /*bd80*/  HMMA.16816.F32 R100, R116, R74, R100 ;  /* 0x0000004a7464723c */ /* 0x000fec0000001864 */
[C---:B------:R-:W-:Y:S06]  /*bd90*/  HMMA.16816.F32 R60, R168.reuse, R132, R60 ;  /* 0x00000084a83c723c */ /* 0x040fec000000183c */
[C---:B------:R-:W-:Y:S06]  /*bda0*/  HMMA.16816.F32 R64, R168.reuse, R134, R64 ;  /* 0x00000086a840723c */ /* 0x040fec0000001840 */
[C---:B------:R-:W-:Y:S06]  /*bdb0*/  HMMA.16816.F32 R116, R168.reuse, R128, R76 ;  /* 0x00000080a874723c */ /* 0x040fec000000184c */
[C---:B------:R-:W-:Y:S06]  /*bdc0*/  HMMA.16816.F32 R132, R168.reuse, R148, R112 ;  /* 0x00000094a884723c */ /* 0x040fec0000001870 */
[C---:B------:R-:W-:Y:S01]  /*bdd0*/  HMMA.16816.F32 R144, R168.reuse, R150, R144 ;  /* 0x00000096a890723c */ /* 0x040fe20000001890 */
[----:B------:R-:W-:Y:S01]  /*bde0*/  FADD.FTZ R207, R199, R196 ;  /* 0x000000c4c7cf7221 */ /* 0x000fe20000010000 */
[----:B------:R-:W-:Y:S01]  /*bdf0*/  MOV R217, R108 ;  /* 0x0000006c00d97202 */ /* 0x000fe20000000f00 */
[----:B------:R-:W-:Y:S03]  /*be00*/  LDSM.16.MT88.4 R112, [R240+0xd800] ;  /* 0x00d80000f070783b */ /* 0x000fe60000004200 */
[C---:B------:R-:W-:Y:S01]  /*be10*/  HMMA.16816.F32 R128, R168.reuse, R130, R80 ;  /* 0x00000082a880723c */ /* 0x040fe20000001850 */
[----:B------:R-:W1:Y:S05]  /*be20*/  LDSM.16.MT88.4 R80, [R242+0xd800] ;  /* 0x00d80000f250783b */ /* 0x000e6a0000004200 */
[C---:B------:R-:W-:Y:S06]  /*be30*/  HMMA.16816.F32 R148, R168.reuse, R160, R120 ;  /* 0x000000a0a894723c */ /* 0x040fec0000001878 */
[----:B------:R-:W-:Y:S07]  /*be40*/  HMMA.16816.F32 R160, R168, R162, R124 ;  /* 0x000000a2a8a0723c */ /* 0x000fee000000187c */
[----:B------:R-:W-:-:S02]  /*be50*/  MOV R124, R89 ;  /* 0x00000059007c7202 */ /* 0x000fc40000000f00 */
[----:B------:R-:W-:Y:S02]  /*be60*/  MOV R89, R187 ;  /* 0x000000bb00597202 */ /* 0x000fe40000000f00 */
[----:B---3--:R-:W-:Y:S02]  /*be70*/  MOV R216, R93 ;  /* 0x0000005d00d87202 */ /* 0x008fe40000000f00 */
[----:B------:R-:W-:Y:S01]  /*be80*/  MOV R215, R92 ;  /* 0x0000005c00d77202 */ /* 0x000fe20000000f00 */
[----:B------:R-:W-:Y:S01]  /*be90*/  HMMA.16816.F32 R168, R168, R74, R4 ;  /* 0x0000004aa8a8723c */ /* 0x000fe20000001804 */
[----:B--2---:R-:W-:Y:S02]  /*bea0*/  FFMA.FTZ R214, R107, R3, R214 ;  /* 0x000000036bd67223 */ /* 0x004fe400000100d6 */
[----:B------:R-:W2:Y:S02]  /*beb0*/  MUFU.EX2 R3, R213 ;  /* 0x000000d500037308 */ /* 0x000ea40000000800 */
[----:B------:R-:W-:Y:S01]  /*bec0*/  FADD.FTZ R72, R197, R214 ;  /* 0x000000d6c5487221 */ /* 0x000fe20000010000 */
[----:B------:R-:W-:Y:S01]  /*bed0*/  FADD.FTZ R214, R198, R165 ;  /* 0x000000a5c6d67221 */ /* 0x000fe20000010000 */
[----:B------:R-:W-:Y:S01]  /*bee0*/  F2FP.F16.F32.PACK_AB R165, R221, R206 ;  /* 0x000000cedda5723e */ /* 0x000fe200000000ff */
[----:B------:R-:W-:Y:S01]  /*bef0*/  LDSM.16.MT88.4 R196, [R241+0xd800] ;  /* 0x00d80000f1c4783b */ /* 0x000fe20000004200 */
[----:B--2---:R-:W-:-:S02]  /*bf00*/  F2FP.F16.F32.PACK_AB R167, R3, R204 ;  /* 0x000000cc03a7723e */ /* 0x004fc400000000ff */
[----:B------:R-:W-:Y:S02]  /*bf10*/  MOV R213, R111 ;  /* 0x0000006f00d57202 */ /* 0x000fe40000000f00 */
[----:B------:R-:W-:Y:S02]  /*bf20*/  MOV R111, R90 ;  /* 0x0000005a006f7202 */ /* 0x000fe40000000f00 */
[----:B------:R-:W-:Y:S02]  /*bf30*/  MOV R90, R186 ;  /* 0x000000ba005a7202 */ /* 0x000fe40000000f00 */
[----:B------:R-:W-:Y:S01]  /*bf40*/  HMMA.16816.F32 R184, R164, R182, R20 ;  /* 0x000000b6a4b8723c */ /* 0x000fe20000001814 */
[----:B------:R-:W2:Y:S01]  /*bf50*/  LDSM.16.MT88.4 R20, [R244+0xf800] ;  /* 0x00f80000f414783b */ /* 0x000ea20000004200 */
[----:B------:R-:W-:Y:S02]  /*bf60*/  F2FP.F16.F32.PACK_AB R4, R106, R110 ;  /* 0x0000006e6a04723e */ /* 0x000fe400000000ff */
[----:B------:R-:W-:-:S02]  /*bf70*/  F2FP.F16.F32.PACK_AB R5, R215, R109 ;  /* 0x0000006dd705723e */ /* 0x000fc400000000ff */
[----:B------:R-:W-:Y:S02]  /*bf80*/  F2FP.F16.F32.PACK_AB R6, R217, R216 ;  /* 0x000000d8d906723e */ /* 0x000fe400000000ff */
[----:B------:R-:W-:Y:S02]  /*bf90*/  F2FP.F16.F32.PACK_AB R7, R220, R213 ;  /* 0x000000d5dc07723e */ /* 0x000fe400000000ff */
        /* <DEDUP_REMOVED lines=9> */
[----:B------:R-:W-:Y:S01]  /*c030*/  HMMA.16816.F32 R192, R4, R180, R12 ;  /* 0x000000b404c0723c */ /* 0x000fe2000000180c */
[----:B------:R-:W-:Y:S01]  /*c040*/  MOV R92, R190 ;  /* 0x000000be005c7202 */ /* 0x000fe20000000f00 */
[----:B------:R-:W-:Y:S01]  /*c050*/  LDSM.16.MT88.4 R12, [R241+0xf800] ;  /* 0x00f80000f10c783b */ /* 0x000fe20000004200 */
[----:B------:R-:W-:-:S02]  /*c060*/  MOV R88, R189 ;  /* 0x000000bd00587202 */ /* 0x000fc40000000f00 */
[----:B------:R-:W-:Y:S02]  /*c070*/  MOV R91, R188 ;  /* 0x000000bc005b7202 */ /* 0x000fe40000000f00 */
[----:B------:R-:W-:Y:S01]  /*c080*/  HMMA.16816.F32 R188, R164, R180, R8 ;  /* 0x000000b4a4bc723c */ /* 0x000fe20000001808 */
[----:B------:R-:W-:Y:S05]  /*c090*/  LDSM.16.MT88.4 R8, [R240+0xf800] ;  /* 0x00f80000f008783b */ /* 0x000fea0000004200 */
[----:B------:R-:W-:Y:S01]  /*c0a0*/  HMMA.16816.F32 R180, R4, R182, R16 ;  /* 0x000000b604b4723c */ /* 0x000fe20000001810 */
[----:B------:R-:W3:Y:S01]  /*c0b0*/  LDSM.16.MT88.4 R16, [R242+0xf800] ;  /* 0x00f80000f210783b */ /* 0x000ee20000004200 */
[----:B------:R-:W-:-:S04]  /*c0c0*/  FADD.FTZ R205, R205, R72 ;  /* 0x00000048cdcd7221 */ /* 0x000fc80000010000 */
[----:B-1----:R-:W-:Y:S01]  /*c0d0*/  HMMA.16816.F32 R76, R164, R82, R36 ;  /* 0x00000052a44c723c */ /* 0x002fe20000001824 */
[----:B------:R-:W-:-:S06]  /*c0e0*/  FADD.FTZ R203, R202, R203 ;  /* 0x000000cbcacb7221 */ /* 0x000fcc0000010000 */
[----:B------:R-:W-:Y:S01]  /*c0f0*/  MOV R39, R91 ;  /* 0x0000005b00277202 */ /* 0x000fe20000000f00 */
[----:B------:R-:W-:Y:S01]  /*c100*/  HMMA.16816.F32 R72, R164, R80, R24 ;  /* 0x00000050a448723c */ /* 0x000fe20000001818 */
[----:B------:R-:W-:Y:S02]  /*c110*/  MOV R37, R89 ;  /* 0x0000005900257202 */ /* 0x000fe40000000f00 */
[----:B------:R-:W-:-:S03]  /*c120*/  MOV R38, R90 ;  /* 0x0000005a00267202 */ /* 0x000fc60000000f00 */
[----:B--2---:R-:W-:Y:S01]  /*c130*/  HMMA.16816.F32 R120, R164, R20, R56 ;  /* 0x00000014a478723c */ /* 0x004fe20000001838 */
[----:B------:R-:W-:Y:S01]  /*c140*/  MOV R24, R88 ;  /* 0x0000005800187202 */ /* 0x000fe20000000f00 */
[----:B------:R-:W-:-:S04]  /*c150*/  FADD.FTZ R205, R0, R205 ;  /* 0x000000cd00cd7221 */ /* 0x000fc80000010000 */
[----:B------:R-:W-:Y:S01]  /*c160*/  HMMA.16816.F32 R88, R164, R196, R40 ;  /* 0x000000c4a458723c */ /* 0x000fe20000001828 */
[----:B------:R-:W-:Y:S01]  /*c170*/  MOV R57, R39 ;  /* 0x0000002700397202 */ /* 0x000fe20000000f00 */
[----:B------:R-:W-:Y:S01]  /*c180*/  FADD.FTZ R214, R201, R214 ;  /* 0x000000d6c9d67221 */ /* 0x000fe20000010000 */
[----:B------:R-:W-:-:S04]  /*c190*/  MOV R58, R38 ;  /* 0x00000026003a7202 */ /* 0x000fc80000000f00 */
[----:B------:R-:W-:Y:S02]  /*c1a0*/  MOV R43, R92 ;  /* 0x0000005c002b7202 */ /* 0x000fe40000000f00 */
[----:B------:R-:W-:Y:S02]  /*c1b0*/  MOV R42, R93 ;  /* 0x0000005d002a7202 */ /* 0x000fe40000000f00 */
[----:B------:R-:W-:Y:S02]  /*c1c0*/  MOV R41, R94 ;  /* 0x0000005e00297202 */ /* 0x000fe40000000f00 */
[----:B------:R-:W-:Y:S02]  /*c1d0*/  MOV R40, R95 ;  /* 0x0000005f00287202 */ /* 0x000fe40000000f00 */
[----:B------:R-:W-:Y:S01]  /*c1e0*/  HMMA.16816.F32 R92, R164, R198, R52 ;  /* 0x000000c6a45c723c */ /* 0x000fe20000001834 */
[----:B------:R-:W-:Y:S01]  /*c1f0*/  MOV R59, R37 ;  /* 0x00000025003b7202 */ /* 0x000fe20000000f00 */
[----:B------:R-:W-:Y:S01]  /*c200*/  FADD.FTZ R203, R57, R203 ;  /* 0x000000cb39cb7221 */ /* 0x000fe20000010000 */
[----:B------:R-:W-:-:S04]  /*c210*/  FADD.FTZ R207, R200, R207 ;  /* 0x000000cfc8cf7221 */ /* 0x000fc80000010000 */
[----:B------:R-:W-:Y:S02]  /*c220*/  MOV R52, R111 ;  /* 0x0000006f00347202 */ /* 0x000fe40000000f00 */
        /* <DEDUP_REMOVED lines=11> */
[----:B------:R-:W-:Y:S01]  /*c2e0*/  MOV R27, R106 ;  /* 0x0000006a001b7202 */ /* 0x000fe20000000f00 */
[----:B------:R-:W-:Y:S01]  /*c2f0*/  FADD.FTZ R239, R239, R0 ;  /* 0x00000000efef7221 */ /* 0x000fe20000010000 */
[----:B------:R-:W-:Y:S01]  /*c300*/  MOV R36, R24 ;  /* 0x0000001800247202 */ /* 0x000fe20000000f00 */
[C---:B------:R-:W-:Y:S01]  /*c310*/  HMMA.16816.F32 R104, R164.reuse, R112, R152 ;  /* 0x00000070a468723c */ /* 0x040fe20000001898 */
[----:B------:R-:W-:Y:S01]  /*c320*/  MOV R26, R109 ;  /* 0x0000006d001a7202 */ /* 0x000fe20000000f00 */
[----:B------:R-:W-:Y:S01]  /*c330*/  FADD.FTZ R214, R42, R214 ;  /* 0x000000d62ad67221 */ /* 0x000fe20000010000 */
[----:B------:R-:W-:Y:S01]  /*c340*/  MOV R25, R110 ;  /* 0x0000006e00197202 */ /* 0x000fe20000000f00 */
[----:B------:R-:W-:Y:S01]  /*c350*/  FADD.FTZ R0, R225, R203 ;  /* 0x000000cbe1007221 */ /* 0x000fe20000010000 */
[----:B------:R-:W-:Y:S01]  /*c360*/  MOV R37, R124 ;  /* 0x0000007c00257202 */ /* 0x000fe20000000f00 */
[----:B------:R-:W-:Y:S01]  /*c370*/  HMMA.16816.F32 R108, R164, R114, R68 ;  /* 0x00000072a46c723c */ /* 0x000fe20000001844 */
[----:B------:R-:W-:-:S02]  /*c380*/  MOV R38, R125 ;  /* 0x0000007d00267202 */ /* 0x000fc40000000f00 */
[----:B------:R-:W-:Y:S02]  /*c390*/  MOV R39, R126 ;  /* 0x0000007e00277202 */ /* 0x000fe40000000f00 */
[----:B------:R-:W-:Y:S01]  /*c3a0*/  MOV R24, R127 ;  /* 0x0000007f00187202 */ /* 0x000fe20000000f00 */
[----:B---3--:R-:W-:Y:S01]  /*c3b0*/  HMMA.16816.F32 R136, R164, R16, R136 ;  /* 0x00000010a488723c */ /* 0x008fe20000001888 */
[----:B------:R-:W-:Y:S01]  /*c3c0*/  FADD.FTZ R207, R43, R207 ;  /* 0x000000cf2bcf7221 */ /* 0x000fe20000010000 */
[----:B------:R-:W-:-:S04]  /*c3d0*/  FADD.FTZ R223, R223, R0 ;  /* 0x00000000dfdf7221 */ /* 0x000fc80000010000 */
[C---:B------:R-:W-:Y:S06]  /*c3e0*/  HMMA.16816.F32 R140, R164.reuse, R18, R140 ;  /* 0x00000012a48c723c */ /* 0x040fec000000188c */
[C---:B------:R-:W-:Y:S06]  /*c3f0*/  HMMA.16816.F32 R156, R164.reuse, R14, R156 ;  /* 0x0000000ea49c723c */ /* 0x040fec000000189c */
[C---:B------:R-:W-:Y:S01]  /*c400*/  HMMA.16816.F32 R172, R164.reuse, R8, R172 ;  /* 0x00000008a4ac723c */ /* 0x040fe200000018ac */
[----:B------:R-:W-:Y:S01]  /*c410*/  FADD.FTZ R239, R2, R239 ;  /* 0x000000ef02ef7221 */ /* 0x000fe20000010000 */
[----:B------:R1:W5:Y:S04]  /*c420*/  LDL.LU R225, [R1+0x80] ;  /* 0x0000800001e17983 */ /* 0x0003680000300800 */
[C---:B------:R-:W-:Y:S06]  /*c430*/  HMMA.16816.F32 R124, R164.reuse, R22, R84 ;  /* 0x00000016a47c723c */ /* 0x040fec0000001854 */
[C---:B------:R-:W-:Y:S06]  /*c440*/  HMMA.16816.F32 R152, R164.reuse, R12, R96 ;  /* 0x0000000ca498723c */ /* 0x040fec0000001860 */
[----:B------:R-:W-:Y:S06]  /*c450*/  HMMA.16816.F32 R164, R164, R10, R100 ;  /* 0x0000000aa4a4723c */ /* 0x000fec0000001864 */
[C---:B------:R-:W-:Y:S06]  /*c460*/  HMMA.16816.F32 R68, R4.reuse, R80, R28 ;  /* 0x000000500444723c */ /* 0x040fec000000181c */
        /* <DEDUP_REMOVED lines=14> */
[----:B------:R-:W-:-:S06]  /*c550*/  FADD.FTZ R239, R234, R239 ;  /* 0x000000efeaef7221 */ /* 0x000fcc0000010000 */
[----:B------:R-:W-:Y:S01]  /*c560*/  FADD.FTZ R5, R224, R214 ;  /* 0x000000d6e0057221 */ /* 0x000fe20000010000 */
[----:B------:R-:W-:Y:S01]  /*c570*/  FADD.FTZ R4, R211, R207 ;  /* 0x000000cfd3047221 */ /* 0x000fe20000010000 */
[----:B------:R-:W-:Y:S01]  /*c580*/  FADD.FTZ R223, R36, R223 ;  /* 0x000000df24df7221 */ /* 0x000fe20000010000 */
[----:B------:R-:W-:Y:S01]  /*c590*/  FADD.FTZ R239, R236, R239 ;  /* 0x000000efecef7221 */ /* 0x000fe20000010000 */
[----:B------:R-:W-:Y:S01]  /*c5a0*/  FADD.FTZ R232, R232, R5 ;  /* 0x00000005e8e87221 */ /* 0x000fe20000010000 */
[----:B------:R-:W-:Y:S01]  /*c5b0*/  FADD.FTZ R4, R233, R4 ;  /* 0x00000004e9047221 */ /* 0x000fe20000010000 */
[----:B------:R1:W5:Y:S02]  /*c5c0*/  LDL.LU R224, [R1+0x7c] ;  /* 0x00007c0001e07983 */ /* 0x0003640000300800 */
        /* <DEDUP_REMOVED lines=49> */
[----:B------:R-:W3:Y:S01]  /*c8e0*/  S2R R233, SR_TID.X ;  /* 0x0000000000e97919 */ /* 0x000ee20000002100 */
[----:B------:R-:W-:Y:S01]  /*c8f0*/  IMAD.U32 R7, RZ, RZ, UR11 ;  /* 0x0000000bff077e24 */ /* 0x000fe2000f8e00ff */
[----:B------:R-:W-:Y:S02]  /*c900*/  UIADD3 UR4, UR11, UR4, URZ ;  /* 0x000000040b047290 */ /* 0x000fe4000fffe03f */
[----:B-----5:R-:W-:Y:S01]  /*c910*/  LEA R15, P0, R6, R208, 0x6 ;  /* 0x000000d0060f7211 */ /* 0x020fe200078030ff */
[----:B------:R-:W4:Y:S03]  /*c920*/  @!P3 LDC.64 R12, c[0x0][0x220] ;  /* 0x00008800ff0cbb82 */ /* 0x000f260000000a00 */
[----:B------:R-:W-:Y:S01]  /*c930*/  IMAD.U32 R7, RZ, RZ, UR4 ;  /* 0x00000004ff077e24 */ /* 0x000fe2000f8e00ff */
[----:B-1----:R-:W-:-:S04]  /*c940*/  @!P3 LEA R16, P1, R15, R4, 0x1 ;  /* 0x000000040f10b211 */ /* 0x002fc800078208ff */
[----:B------:R-:W1:Y:S01]  /*c950*/  @!P3 LDC.64 R8, c[0x0][0x220] ;  /* 0x00008800ff08bb82 */ /* 0x000e620000000a00 */
[----:B------:R-:W-:Y:S01]  /*c960*/  LEA.HI.X R0, R6, R211, R7, 0x6, P0 ;  /* 0x000000d306007211 */ /* 0x000fe200000f3407 */
[----:B------:R-:W-:Y:S03]  /*c970*/  @P3 STS.128 [R252+0xc000], RZ ;  /* 0x00c000fffc003388 */ /* 0x000fe60000000c00 */
[----:B------:R-:W-:-:S03]  /*c980*/  @!P3 LEA.HI.X R17, R15, R5, R0, 0x1, P1 ;  /* 0x000000050f11b211 */ /* 0x000fc600008f0c00 */
[----:B------:R-:W1:Y:S01]  /*c990*/  @!P2 LDC.64 R10, c[0x0][0x220] ;  /* 0x00008800ff0aab82 */ /* 0x000e620000000a00 */
        /* <DEDUP_REMOVED lines=13> */
[----:B----4-:R-:W-:Y:S01]  /*ca70*/  @!P3 LEA R20, P0, R15, R12, 0x1 ;  /* 0x0000000c0f14b211 */ /* 0x010fe200078008ff */
[----:B---3--:R-:W-:Y:S01]  /*ca80*/  IMAD.SHL.U32 R233, R233, 0x2, RZ ;  /* 0x00000002e9e97824 */ /* 0x008fe200078e00ff */
[----:B------:R-:W-:Y:S01]  /*ca90*/  IADD3 R12, P4, R15, UR23, RZ ;  /* 0x000000170f0c7c10 */ /* 0x000fe2000ff9e0ff */
[----:B------:R-:W-:Y:S01]  /*caa0*/  @P3 STS.128 [R252+0xc800], RZ ;  /* 0x00c800fffc003388 */ /* 0x000fe20000000c00 */
[----:B------:R-:W-:Y:S01]  /*cab0*/  IADD3.X R0, R0, UR22, RZ, P1, !PT ;  /* 0x0000001600007c10 */ /* 0x000fe20008ffe4ff */
[----:B------:R-:W3:Y:S01]  /*cac0*/  @!P3 LDC.64 R4, c[0x0][0x220] ;  /* 0x00008800ff04bb82 */ /* 0x000ee20000000a00 */
[----:B-1----:R-:W-:-:S02]  /*cad0*/  @!P3 LEA R22, P1, R12, R8, 0x1 ;  /* 0x000000080c16b211 */ /* 0x002fc400078208ff */
[----:B------:R-:W-:Y:S02]  /*cae0*/  @!P3 LEA.HI.X R21, R15, R13, R0, 0x1, P0 ;  /* 0x0000000d0f15b211 */ /* 0x000fe400000f0c00 */
[----:B------:R-:W-:Y:S02]  /*caf0*/  IADD3.X R8, R0, UR22, RZ, P4, !PT ;  /* 0x0000001600087c10 */ /* 0x000fe4000a7fe4ff */
[----:B------:R-:W-:Y:S01]  /*cb00*/  LOP3.LUT R233, R233, 0x6, RZ, 0xc0, !PT ;  /* 0x00000006e9e97812 */ /* 0x000fe200078ec0ff */
[----:B------:R-:W1:Y:S01]  /*cb10*/  @!P2 LDC.64 R2, c[0x0][0x220] ;  /* 0x00008800ff02ab82 */ /* 0x000e620000000a00 */
[C---:B------:R-:W-:Y:S01]  /*cb20*/  @!P2 LEA R14, P0, R15.reuse, R10, 0x1 ;  /* 0x0000000a0f0ea211 */ /* 0x040fe200078008ff */
[----:B------:R-:W-:Y:S01]  /*cb30*/  @!PT LDS RZ, [RZ] ;  /* 0x00000000fffff984 */ /* 0x000fe20000000800 */
[----:B------:R-:W-:Y:S01]  /*cb40*/  @!PT LDS RZ, [RZ] ;  /* 0x00000000fffff984 */ /* 0x000fe20000000800 */
[----:B------:R-:W-:Y:S01]  /*cb50*/  @!PT LDS RZ, [RZ] ;  /* 0x00000000fffff984 */ /* 0x000fe20000000800 */
[----:B------:R-:W-:Y:S01]  /*cb60*/  @!P3 LDGSTS.E.BYPASS.LTC128B.128 [R252+0xc800], desc[UR20][R20.64] ;  /* 0x0c80000014fcbfae */ /* 0x000fe2000b901d54 */
[C---:B------:R-:W-:Y:S02]  /*cb70*/  IADD3 R10, P5, R12.reuse, UR23, RZ ;  /* 0x000000170c0a7c10 */ /* 0x040fe4000ffbe0ff */
[----:B------:R-:W-:Y:S01]  /*cb80*/  @!P3 LEA.HI.X R23, R12, R9, R8, 0x1, P1 ;  /* 0x000000090c17b211 */ /* 0x000fe200008f0c08 */
[----:B------:R-:W-:Y:S01]  /*cb90*/  @P2 STS.128 [R252+0xe800], RZ ;  /* 0x00e800fffc002388 */ /* 0x000fe20000000c00 */
[----:B------:R-:W-:-:S02]  /*cba0*/  @!P2 LEA.HI.X R15, R15, R11, R0, 0x1, P0 ;  /* 0x0000000b0f0fa211 */ /* 0x000fc400000f0c00 */
[----:B--2---:R-:W-:Y:S02]  /*cbb0*/  @!P2 LEA R6, P1, R12, R6, 0x1 ;  /* 0x000000060c06a211 */ /* 0x004fe400078208ff */
[----:B------:R-:W-:Y:S01]  /*cbc0*/  IADD3.X R0, R8, UR22, RZ, P5, !PT ;  /* 0x0000001608007c10 */ /* 0x000fe2000affe4ff */
[----:B------:R-:W-:Y:S01]  /*cbd0*/  @!PT LDS RZ, [RZ] ;  /* 0x00000000fffff984 */ /* 0x000fe20000000800 */
[----:B------:R-:W-:Y:S01]  /*cbe0*/  @!PT LDS RZ, [RZ] ;  /* 0x00000000fffff984 */ /* 0x000fe20000000800 */
[----:B------:R-:W-:Y:S01]  /*cbf0*/  @!PT LDS RZ, [RZ] ;  /* 0x00000000fffff984 */ /* 0x000fe20000000800 */
[----:B------:R-:W-:Y:S01]  /*cc00*/  @!P2 LDGSTS.E.BYPASS.LTC128B.128 [R252+0xe800], desc[UR20][R14.64+0x80] ;  /* 0x0e8000800efcafae */ /* 0x000fe2000b901d54 */
[----:B------:R-:W-:Y:S02]  /*cc10*/  @!P2 LEA.HI.X R7, R12, R7, R8, 0x1, P1 ;  /* 0x000000070c07a211 */ /* 0x000fe400008f0c08 */
        /* <DEDUP_REMOVED lines=31> */
[----:B------:R-:W1:Y:S01]  /*ce10*/  LDSM.16.M88.4 R40, [R249+0x2000] ;  /* 0x00200000f928783b */ /* 0x000e620000000200 */
[----:B------:R-:W-:-:S03]  /*ce20*/  IMAD R3, R3, 0x40, R233 ;  /* 0x0000004003037824 */ /* 0x000fc600078e02e9 */
[----:B------:R-:W1:Y:S01]  /*ce30*/  LDSM.16.M88.4 R212, [R248+0x800] ;  /* 0x00080000f8d4783b */ /* 0x000e620000000200 */
[----:B------:R-:W-:-:S03]  /*ce40*/  VIADD R2, R3, 0x1 ;  /* 0x0000000103027836 */ /* 0x000fc60000000000 */
[----:B------:R-:W1:Y:S01]  /*ce50*/  LDSM.16.M88.4 R204, [R248+0x1000] ;  /* 0x00100000f8cc783b */ /* 0x000e620000000200 */
[CC--:B------:R-:W-:Y:S02]  /*ce60*/  ISETP.GE.AND P5, PT, R3.reuse, R227.reuse, PT ;  /* 0x000000e30300720c */ /* 0x0c0fe40003fa6270 */
[C---:B------:R-:W-:Y:S01]  /*ce70*/  ISETP.GE.AND P0, PT, R3.reuse, R226, PT ;  /* 0x000000e20300720c */ /* 0x040fe20003f06270 */
[----:B------:R-:W1:Y:S01]  /*ce80*/  LDSM.16.M88.4 R200, [R248+0x1800] ;  /* 0x00180000f8c8783b */ /* 0x000e620000000200 */
[----:B------:R-:W-:Y:S02]  /*ce90*/  I2FP.F32.S32 R0, R2 ;  /* 0x0000000200007245 */ /* 0x000fe40000201400 */
[----:B------:R-:W-:Y:S01]  /*cea0*/  ISETP.GE.AND P6, PT, R2, R227, PT ;  /* 0x000000e30200720c */ /* 0x000fe20003fc6270 */
[----:B------:R-:W1:Y:S01]  /*ceb0*/  LDSM.16.M88.4 R32, [R251] ;  /* 0x00000000fb20783b */ /* 0x000e620000000200 */
[C---:B------:R-:W-:Y:S02]  /*cec0*/  ISETP.GE.AND P4, PT, R3.reuse, R225, PT ;  /* 0x000000e10300720c */ /* 0x040fe40003f86270 */
[----:B------:R-:W-:Y:S01]  /*ced0*/  ISETP.GE.AND P1, PT, R3, R224, PT ;  /* 0x000000e00300720c */ /* 0x000fe20003f26270 */
[C---:B--2---:R-:W-:Y:S01]  /*cee0*/  HMMA.16816.F32 R28, R36.reuse, R60, RZ ;  /* 0x0000003c241c723c */ /* 0x044fe200000018ff */
[----:B------:R-:W2:Y:S04]  /*cef0*/  LDSM.16.M88.4 R196, [R249] ;  /* 0x00000000f9c4783b */ /* 0x000ea80000000200 */
[----:B------:R-:W0:Y:S01]  /*cf00*/  LDGDEPBAR ;  /* 0x00000000000079af */ /* 0x000e220000000000 */
[C---:B---3--:R-:W-:Y:S06]  /*cf10*/  HMMA.16816.F32 R20, R36.reuse, R52, RZ ;  /* 0x000000342414723c */ /* 0x048fec00000018ff */
[C---:B----4-:R-:W-:Y:S06]  /*cf20*/  HMMA.16816.F32 R12, R36.reuse, R44, RZ ;  /* 0x0000002c240c723c */ /* 0x050fec00000018ff */
[C---:B------:R-:W-:Y:S06]  /*cf30*/  HMMA.16816.F32 R4, R36.reuse, R220, RZ ;  /* 0x000000dc2404723c */ /* 0x040fec00000018ff */
        /* <DEDUP_REMOVED lines=146> */
[----:B------:R-:W-:Y:S06]  /*d860*/  HMMA.16816.F32 R60, R220, R214, R60 ;  /* 0x000000d6dc3c723c */ /* 0x000fec000000183c */
[C---:B--2---:R-:W-:Y:S06]  /*d870*/  HMMA.16816.F32 R28, R216.reuse, R212, R28 ;  /* 0x000000d4d81c723c */ /* 0x044fec000000181c */
[----:B------:R-:W-:Y:S01]  /*d880*/  HMMA.16816.F32 R24, R216, R214, R24 ;  /* 0x000000d6d818723c */ /* 0x000fe20000001818 */
[----:B------:R-:W-:-:S05]  /*d890*/  VIADD R213, R3, 0x19 ;  /* 0x0000001903d57836 */ /* 0x000fca0000000000 */
[----:B---3--:R-:W-:Y:S01]  /*d8a0*/  HMMA.16816.F32 R20, R216, R204, R20 ;  /* 0x000000ccd814723c */ /* 0x008fe20000001814 */
[----:B------:R-:W-:-:S05]  /*d8b0*/  I2FP.F32.S32 R212, R213 ;  /* 0x000000d500d47245 */ /* 0x000fca0000201400 */
[----:B------:R-:W-:Y:S06]  /*d8c0*/  HMMA.16816.F32 R56, R220, R204, R56 ;  /* 0x000000ccdc38723c */ /* 0x000fec0000001838 */
[----:B----4-:R-:W-:Y:S01]  /*d8d0*/  HMMA.16816.F32 R4, R216, R196, R4 ;  /* 0x000000c4d804723c */ /* 0x010fe20000001804 */
[----:B------:R-:W-:Y:S01]  /*d8e0*/  FFMA.FTZ R205, R0, UR5, R65 ;  /* 0x0000000500cd7c23 */ /* 0x000fe20008010041 */
[----:B------:R-:W-:-:S04]  /*d8f0*/  VIADD R65, R3, 0x9 ;  /* 0x0000000903417836 */ /* 0x000fc80000000000 */
[----:B------:R-:W-:Y:S06]  /*d900*/  HMMA.16816.F32 R40, R220, R196, R40 ;  /* 0x000000c4dc28723c */ /* 0x000fec0000001828 */
[----:B------:R-:W-:Y:S01]  /*d910*/  HMMA.16816.F32 R36, R216, R198, R36 ;  /* 0x000000c6d824723c */ /* 0x000fe20000001824 */
[----:B------:R-:W-:-:S05]  /*d920*/  I2FP.F32.S32 R197, R3 ;  /* 0x0000000300c57245 */ /* 0x000fca0000201400 */
[----:B------:R-:W-:Y:S01]  /*d930*/  FFMA.FTZ R214, R197, UR5, R66 ;  /* 0x00000005c5d67c23 */ /* 0x000fe20008010042 */
[----:B------:R-:W-:Y:S01]  /*d940*/  VIADD R66, R3, 0x8 ;  /* 0x0000000803427836 */ /* 0x000fe20000000000 */
[----:B------:R-:W-:Y:S01]  /*d950*/  HMMA.16816.F32 R32, R220, R198, R32 ;  /* 0x000000c6dc20723c */ /* 0x000fe20000001820 */
[----:B------:R-:W-:Y:S01]  /*d960*/  FFMA.FTZ R204, R197, UR5, R64 ;  /* 0x00000005c5cc7c23 */ /* 0x000fe20008010040 */
[----:B------:R-:W-:Y:S02]  /*d970*/  VIADD R64, R3, 0x10 ;  /* 0x0000001003407836 */ /* 0x000fe40000000000 */
[C---:B------:R-:W-:Y:S01]  /*d980*/  FFMA.FTZ R28, R197.reuse, UR5, R28 ;  /* 0x00000005c51c7c23 */ /* 0x040fe2000801001c */
[----:B------:R-:W-:Y:S01]  /*d990*/  FFMA.FTZ R30, R197, UR5, R30 ;  /* 0x00000005c51e7c23 */ /* 0x000fe2000801001e */
[----:B------:R-:W-:Y:S01]  /*d9a0*/  FFMA.FTZ R197, R0, UR5, R29 ;  /* 0x0000000500c57c23 */ /* 0x000fe2000801001d */
[----:B------:R-:W-:Y:S01]  /*d9b0*/  HMMA.16816.F32 R16, R216, R206, R16 ;  /* 0x000000ced810723c */ /* 0x000fe20000001810 */
[----:B------:R-:W-:-:S05]  /*d9c0*/  I2FP.F32.S32 R199, R66 ;  /* 0x0000004200c77245 */ /* 0x000fca0000201400 */
[----:B------:R-:W-:Y:S01]  /*d9d0*/  HMMA.16816.F32 R12, R216, R200, R12 ;  /* 0x000000c8d80c723c */ /* 0x000fe2000000180c */
[C---:B------:R-:W-:Y:S01]  /*d9e0*/  FFMA.FTZ R196, R199.reuse, UR5, R24 ;  /* 0x00000005c7c47c23 */ /* 0x040fe20008010018 */
[C---:B------:R-:W-:Y:S01]  /*d9f0*/  FFMA.FTZ R29, R199.reuse, UR5, R60 ;  /* 0x00000005c71d7c23 */ /* 0x040fe2000801003c */
[----:B------:R-:W-:-:S03]  /*da00*/  FFMA.FTZ R60, R199, UR5, R26 ;  /* 0x00000005c73c7c23 */ /* 0x000fc6000801001a */
[----:B------:R-:W-:Y:S06]  /*da10*/  HMMA.16816.F32 R8, R216, R202, R8 ;  /* 0x000000cad808723c */ /* 0x000fec0000001808 */
[C---:B------:R-:W-:Y:S01]  /*da20*/  HMMA.16816.F32 R52, R220.reuse, R206, R52 ;  /* 0x000000cedc34723c */ /* 0x040fe20000001834 */
[C---:B------:R-:W-:Y:S01]  /*da30*/  FFMA.FTZ R216, R0.reuse, UR5, R67 ;  /* 0x0000000500d87c23 */ /* 0x040fe20008010043 */
[----:B------:R-:W-:Y:S01]  /*da40*/  FFMA.FTZ R67, R0, UR5, R31 ;  /* 0x0000000500437c23 */ /* 0x000fe2000801001f */
[----:B------:R-:W-:Y:S01]  /*da50*/  FFMA.FTZ R31, R199, UR5, R62 ;  /* 0x00000005c71f7c23 */ /* 0x000fe2000801003e */
[C---:B------:R-:W-:Y:S01]  /*da60*/  VIADD R62, R3.reuse, 0x11 ;  /* 0x00000011033e7836 */ /* 0x040fe20000000000 */
[----:B------:R-:W-:Y:S01]  /*da70*/  I2FP.F32.S32 R199, R64 ;  /* 0x0000004000c77245 */ /* 0x000fe20000201400 */
[----:B------:R-:W-:Y:S01]  /*da80*/  HMMA.16816.F32 R48, R220, R200, R48 ;  /* 0x000000c8dc30723c */ /* 0x000fe20000001830 */
[----:B------:R-:W-:-:S02]  /*da90*/  VIADD R207, R3, 0x20 ;  /* 0x0000002003cf7836 */ /* 0x000fc40000000000 */
[----:B------:R-:W-:Y:S01]  /*daa0*/  FFMA.FTZ R17, R212, UR5, R17 ;  /* 0x00000005d4117c23 */ /* 0x000fe20008010011 */
[----:B------:R-:W-:Y:S01]  /*dab0*/  I2FP.F32.S32 R24, R62 ;  /* 0x0000003e00187245 */ /* 0x000fe20000201400 */
[----:B------:R-:W-:Y:S01]  /*dac0*/  FFMA.FTZ R237, R199, UR5, R56 ;  /* 0x00000005c7ed7c23 */ /* 0x000fe20008010038 */
[C---:B------:R-:W-:Y:S01]  /*dad0*/  VIADD R56, R3.reuse, 0x30 ;  /* 0x0000003003387836 */ /* 0x040fe20000000000 */
[----:B------:R-:W-:Y:S01]  /*dae0*/  HMMA.16816.F32 R44, R220, R202, R44 ;  /* 0x000000cadc2c723c */ /* 0x000fe2000000182c */
[----:B------:R-:W-:Y:S01]  /*daf0*/  I2FP.F32.S32 R200, R65 ;  /* 0x0000004100c87245 */ /* 0x000fe20000201400 */
[C---:B------:R-:W-:Y:S01]  /*db00*/  FFMA.FTZ R235, R24.reuse, UR5, R57 ;  /* 0x0000000518eb7c23 */ /* 0x040fe20008010039 */
[----:B------:R-:W-:Y:S01]  /*db10*/  FFMA.FTZ R201, R24, UR5, R23 ;  /* 0x0000000518c97c23 */ /* 0x000fe20008010017 */
[C---:B------:R-:W-:Y:S02]  /*db20*/  VIADD R57, R3.reuse, 0x29 ;  /* 0x0000002903397836 */ /* 0x040fe40000000000 */
[----:B------:R-:W-:Y:S01]  /*db30*/  FFMA.FTZ R19, R212, UR5, R19 ;  /* 0x00000005d4137c23 */ /* 0x000fe20008010013 */
[----:B------:R-:W-:Y:S01]  /*db40*/  FFMA.FTZ R0, R200, UR5, R61 ;  /* 0x00000005c8007c23 */ /* 0x000fe2000801003d */
[----:B------:R-:W-:-:S02]  /*db50*/  VIADD R61, R3, 0x18 ;  /* 0x00000018033d7836 */ /* 0x000fc40000000000 */
[----:B------:R-:W-:Y:S01]  /*db60*/  FFMA.FTZ R217, R200, UR5, R63 ;  /* 0x00000005c8d97c23 */ /* 0x000fe2000801003f */
[----:B------:R-:W-:Y:S01]  /*db70*/  FFMA.FTZ R203, R24, UR5, R21 ;  /* 0x0000000518cb7c23 */ /* 0x000fe20008010015 */
[C---:B------:R-:W-:Y:S01]  /*db80*/  FFMA.FTZ R198, R200.reuse, UR5, R25 ;  /* 0x00000005c8c67c23 */ /* 0x040fe20008010019 */
[----:B------:R-:W-:Y:S01]  /*db90*/  FFMA.FTZ R63, R200, UR5, R27 ;  /* 0x00000005c83f7c23 */ /* 0x000fe2000801001b */
[----:B------:R-:W-:Y:S01]  /*dba0*/  FSEL R21, R205, -INF , !P6 ;  /* 0xff800000cd157808 */ /* 0x000fe20007000000 */
[----:B------:R-:W-:Y:S01]  /*dbb0*/  FFMA.FTZ R200, R199, UR5, R20 ;  /* 0x00000005c7c87c23 */ /* 0x000fe20008010014 */
[----:B------:R-:W-:Y:S01]  /*dbc0*/  BAR.SYNC.DEFER_BLOCKING 0x0 ;  /* 0x0000000000007b1d */ /* 0x000fe20000010000 */
[----:B------:R-:W-:Y:S01]  /*dbd0*/  ISETP.GE.AND P6, PT, R65, R227, PT ;  /* 0x000000e34100720c */ /* 0x000fe20003fc6270 */
[----:B------:R-:W-:Y:S01]  /*dbe0*/  FFMA.FTZ R20, R24, UR5, R59 ;  /* 0x0000000518147c23 */ /* 0x000fe2000801003b */
[----:B------:R-:W-:Y:S01]  /*dbf0*/  I2FP.F32.S32 R27, R61 ;  /* 0x0000003d001b7245 */ /* 0x000fe20000201400 */
[----:B------:R-:W-:Y:S01]  /*dc00*/  FFMA.FTZ R53, R212, UR5, R53 ;  /* 0x00000005d4357c23 */ /* 0x000fe20008010035 */
[----:B------:R-:W-:Y:S01]  /*dc10*/  FSEL R24, R204, -INF , !P5 ;  /* 0xff800000cc187808 */ /* 0x000fe20006800000 */
[----:B------:R-:W-:Y:S01]  /*dc20*/  VIADD R204, R3, 0x21 ;  /* 0x0000002103cc7836 */ /* 0x000fe20000000000 */
[-C--:B------:R-:W-:Y:S01]  /*dc30*/  ISETP.GE.AND P5, PT, R66, R227.reuse, PT ;  /* 0x000000e34200720c */ /* 0x080fe20003fa6270 */
[----:B------:R-:W-:Y:S01]  /*dc40*/  FFMA.FTZ R202, R27, UR5, R16 ;  /* 0x000000051bca7c23 */ /* 0x000fe20008010010 */
[----:B------:R-:W-:Y:S01]  /*dc50*/  FSEL R0, R0, -INF , !P6 ;  /* 0xff80000000007808 */ /* 0x000fe20007000000 */
[----:B------:R-:W-:Y:S01]  /*dc60*/  FFMA.FTZ R25, R199, UR5, R58 ;  /* 0x00000005c7197c23 */ /* 0x000fe2000801003a */
[-C--:B------:R-:W-:Y:S01]  /*dc70*/  ISETP.GE.AND P6, PT, R62, R227.reuse, PT ;  /* 0x000000e33e00720c */ /* 0x080fe20003fc6270 */
[----:B------:R-:W-:Y:S01]  /*dc80*/  VIADD R59, R3, 0x28 ;  /* 0x00000028033b7836 */ /* 0x000fe20000000000 */
[----:B------:R-:W-:Y:S01]  /*dc90*/  FSEL R16, R29, -INF , !P5 ;  /* 0xff8000001d107808 */ /* 0x000fe20006800000 */
[----:B------:R-:W-:Y:S01]  /*dca0*/  FFMA.FTZ R234, R27, UR5, R52 ;  /* 0x000000051bea7c23 */ /* 0x000fe20008010034 */
[-C--:B------:R-:W-:Y:S01]  /*dcb0*/  ISETP.GE.AND P5, PT, R64, R227.reuse, PT ;  /* 0x000000e34000720c */ /* 0x080fe20003fa6270 */
[----:B------:R-:W-:Y:S01]  /*dcc0*/  VIADD R52, R3, 0x38 ;  /* 0x0000003803347836 */ /* 0x000fe20000000000 */
[----:B------:R-:W-:Y:S01]  /*dcd0*/  FSEL R235, R235, -INF , !P6 ;  /* 0xff800000ebeb7808 */ /* 0x000fe20007000000 */
[----:B------:R-:W-:Y:S01]  /*dce0*/  FFMA.FTZ R206, R27, UR5, R18 ;  /* 0x000000051bce7c23 */ /* 0x000fe20008010012 */
[----:B------:R-:W-:Y:S01]  /*dcf0*/  ISETP.GE.AND P6, PT, R213, R227, PT ;  /* 0x000000e3d500720c */ /* 0x000fe20003fc6270 */
[----:B------:R-:W-:Y:S01]  /*dd00*/  FFMA.FTZ R199, R199, UR5, R22 ;  /* 0x00000005c7c77c23 */ /* 0x000fe20008010016 */
[----:B------:R-:W-:Y:S01]  /*dd10*/  I2FP.F32.S32 R58, R204 ;  /* 0x000000cc003a7245 */ /* 0x000fe20000201400 */
[----:B------:R-:W-:Y:S01]  /*dd20*/  FFMA.FTZ R22, R27, UR5, R54 ;  /* 0x000000051b167c23 */ /* 0x000fe20008010036 */
[----:B------:R-:W-:Y:S01]  /*dd30*/  FSEL R237, R237, -INF , !P5 ;  /* 0xff800000eded7808 */ /* 0x000fe20006800000 */
[----:B------:R-:W-:Y:S01]  /*dd40*/  VIADD R54, R3, 0x31 ;  /* 0x0000003103367836 */ /* 0x000fe20000000000 */
[----:B------:R-:W-:Y:S01]  /*dd50*/  I2FP.F32.S32 R205, R207 ;  /* 0x000000cf00cd7245 */ /* 0x000fe20000201400 */
[----:B------:R-:W-:Y:S01]  /*dd60*/  FFMA.FTZ R49, R58, UR5, R49 ;  /* 0x000000053a317c23 */ /* 0x000fe20008010031 */
[----:B------:R-:W-:Y:S01]  /*dd70*/  ISETP.GE.AND P5, PT, R61, R227, PT ;  /* 0x000000e33d00720c */ /* 0x000fe20003fa6270 */
[----:B------:R-:W-:Y:S01]  /*dd80*/  FFMA.FTZ R55, R212, UR5, R55 ;  /* 0x00000005d4377c23 */ /* 0x000fe20008010037 */
[----:B------:R-:W-:Y:S01]  /*dd90*/  FSEL R236, R53, -INF , !P6 ;  /* 0xff80000035ec7808 */ /* 0x000fe20007000000 */
[C---:B------:R-:W-:Y:S01]  /*dda0*/  FFMA.FTZ R48, R205.reuse, UR5, R48 ;  /* 0x00000005cd307c23 */ /* 0x040fe20008010030 */
[----:B------:R-:W-:Y:S01]  /*ddb0*/  I2FP.F32.S32 R53, R59 ;  /* 0x0000003b00357245 */ /* 0x000fe20000201400 */
[----:B------:R-:W-:Y:S01]  /*ddc0*/  FFMA.FTZ R50, R205, UR5, R50 ;  /* 0x00000005cd327c23 */ /* 0x000fe20008010032 */
[----:B------:R-:W-:Y:S01]  /*ddd0*/  FSEL R234, R234, -INF , !P5 ;  /* 0xff800000eaea7808 */ /* 0x000fe20006800000 */
[----:B------:R-:W-:Y:S01]  /*dde0*/  FFMA.FTZ R51, R58, UR5, R51 ;  /* 0x000000053a337c23 */ /* 0x000fe20008010033 */
[-C--:B------:R-:W-:Y:S01]  /*ddf0*/  ISETP.GE.AND P6, PT, R204, R227.reuse, PT ;  /* 0x000000e3cc00720c */ /* 0x080fe20003fc6270 */
[----:B------:R-:W-:Y:S01]  /*de00*/  FFMA.FTZ R232, R53, UR5, R44 ;  /* 0x0000000535e87c23 */ /* 0x000fe2000801002c */
[----:B------:R-:W-:Y:S01]  /*de10*/  ISETP.GE.AND P5, PT, R207, R227, PT ;  /* 0x000000e3cf00720c */ /* 0x000fe20003fa6270 */
[----:B------:R-:W-:Y:S01]  /*de20*/  FFMA.FTZ R46, R53, UR5, R46 ;  /* 0x00000005352e7c23 */ /* 0x000fe2000801002e */
[----:B------:R-:W-:Y:S01]  /*de30*/  FSEL R233, R49, -INF , !P6 ;  /* 0xff80000031e97808 */ /* 0x000fe20007000000 */
[----:B------:R-:W-:Y:S01]  /*de40*/  VIADD R3, R3, 0x39 ;  /* 0x0000003903037836 */ /* 0x000fe20000000000 */
[----:B------:R-:W-:Y:S01]  /*de50*/  I2FP.F32.S32 R44, R57 ;  /* 0x00000039002c7245 */ /* 0x000fe20000201400 */
[C---:B------:R-:W-:Y:S01]  /*de60*/  FFMA.FTZ R14, R205.reuse, UR5, R14 ;  /* 0x00000005cd0e7c23 */ /* 0x040fe2000801000e */
[----:B------:R-:W-:Y:S01]  /*de70*/  FSEL R215, R48, -INF , !P5 ;  /* 0xff80000030d77808 */ /* 0x000fe20006800000 */
[----:B------:R-:W-:Y:S01]  /*de80*/  FFMA.FTZ R12, R205, UR5, R12 ;  /* 0x00000005cd0c7c23 */ /* 0x000fe2000801000c */
[----:B------:R-:W-:Y:S01]  /*de90*/  I2FP.F32.S32 R49, R56 ;  /* 0x0000003800317245 */ /* 0x000fe20000201400 */
[C---:B------:R-:W-:Y:S01]  /*dea0*/  FFMA.FTZ R18, R44.reuse, UR5, R45 ;  /* 0x000000052c127c23 */ /* 0x040fe2000801002d */
[-C--:B------:R-:W-:Y:S01]  /*deb0*/  ISETP.GE.AND P5, PT, R59, R227.reuse, PT ;  /* 0x000000e33b00720c */ /* 0x080fe20003fa6270 */
[----:B------:R-:W-:Y:S01]  /*dec0*/  FFMA.FTZ R47, R44, UR5, R47 ;  /* 0x000000052c2f7c23 */ /* 0x000fe2000801002f */
[-C--:B------:R-:W-:Y:S01]  /*ded0*/  ISETP.GE.AND P6, PT, R57, R227.reuse, PT ;  /* 0x000000e33900720c */ /* 0x080fe20003fc6270 */
[C---:B------:R-:W-:Y:S01]  /*dee0*/  FFMA.FTZ R223, R49.reuse, UR5, R40 ;  /* 0x0000000531df7c23 */ /* 0x040fe20008010028 */
[----:B------:R-:W-:Y:S01]  /*def0*/  FSEL R232, R232, -INF , !P5 ;  /* 0xff800000e8e87808 */ /* 0x000fe20006800000 */
[----:B------:R-:W-:Y:S01]  /*df00*/  FFMA.FTZ R42, R49, UR5, R42 ;  /* 0x00000005312a7c23 */ /* 0x000fe2000801002a */
[----:B------:R-:W-:Y:S01]  /*df10*/  I2FP.F32.S32 R45, R52 ;  /* 0x00000034002d7245 */ /* 0x000fe20000201400 */
[----:B------:R-:W-:Y:S01]  /*df20*/  FFMA.FTZ R15, R58, UR5, R15 ;  /* 0x000000053a0f7c23 */ /* 0x000fe2000801000f */
[-C--:B------:R-:W-:Y:S01]  /*df30*/  ISETP.GE.AND P5, PT, R56, R227.reuse, PT ;  /* 0x000000e33800720c */ /* 0x080fe20003fa6270 */
[----:B------:R-:W-:Y:S01]  /*df40*/  FFMA.FTZ R9, R44, UR5, R9 ;  /* 0x000000052c097c23 */ /* 0x000fe20008010009 */
[----:B------:R-:W-:Y:S01]  /*df50*/  FSEL R18, R18, -INF , !P6 ;  /* 0xff80000012127808 */ /* 0x000fe20007000000 */
[----:B------:R-:W-:Y:S01]  /*df60*/  FFMA.FTZ R32, R45, UR5, R32 ;  /* 0x000000052d207c23 */ /* 0x000fe20008010020 */
[----:B------:R-:W-:Y:S01]  /*df70*/  FSEL R223, R223, -INF , !P5 ;  /* 0xff800000dfdf7808 */ /* 0x000fe20006800000 */
[----:B------:R-:W-:Y:S01]  /*df80*/  FFMA.FTZ R34, R45, UR5, R34 ;  /* 0x000000052d227c23 */ /* 0x000fe20008010022 */
[-C--:B------:R-:W-:Y:S01]  /*df90*/  ISETP.GE.AND P5, PT, R52, R227.reuse, PT ;  /* 0x000000e33400720c */ /* 0x080fe20003fa6270 */
[----:B------:R1:W-:Y:S01]  /*dfa0*/  STL [R1+0xc], R18 ;  /* 0x00000c1201007387 */ /* 0x0003e20000100800 */
[----:B------:R-:W-:Y:S01]  /*dfb0*/  FSEL R29, R214, -INF , !P0 ;  /* 0xff800000d61d7808 */ /* 0x000fe20004000000 */
[----:B------:R-:W-:Y:S01]  /*dfc0*/  FFMA.FTZ R10, R53, UR5, R10 ;  /* 0x00000005350a7c23 */ /* 0x000fe2000801000a */
[----:B------:R-:W-:Y:S01]  /*dfd0*/  ISETP.GE.AND P0, PT, R66, R226, PT ;  /* 0x000000e24200720c */ /* 0x000fe20003f06270 */
[----:B------:R-:W-:Y:S01]  /*dfe0*/  FFMA.FTZ R4, R49, UR5, R4 ;  /* 0x0000000531047c23 */ /* 0x000fe20008010004 */
[----:B------:R-:W-:Y:S01]  /*dff0*/  I2FP.F32.S32 R40, R54 ;  /* 0x0000003600287245 */ /* 0x000fe20000201400 */
[----:B------:R-:W-:Y:S01]  /*e000*/  FFMA.FTZ R13, R58, UR5, R13 ;  /* 0x000000053a0d7c23 */ /* 0x000fe2000801000d */
[----:B------:R-:W-:Y:S01]  /*e010*/  FSEL R23, R31, -INF , !P0 ;  /* 0xff8000001f177808 */ /* 0x000fe20004000000 */
[----:B------:R-:W-:Y:S01]  /*e020*/  FFMA.FTZ R8, R53, UR5, R8 ;  /* 0x0000000535087c23 */ /* 0x000fe20008010008 */
[-C--:B------:R-:W-:Y:S01]  /*e030*/  ISETP.GE.AND P0, PT, R64, R226.reuse, PT ;  /* 0x000000e24000720c */ /* 0x080fe20003f06270 */
[----:B------:R-:W-:Y:S01]  /*e040*/  FFMA.FTZ R41, R40, UR5, R41 ;  /* 0x0000000528297c23 */ /* 0x000fe20008010029 */
[----:B------:R-:W-:Y:S01]  /*e050*/  ISETP.GE.AND P6, PT, R54, R227, PT ;  /* 0x000000e33600720c */ /* 0x000fe20003fc6270 */
[C---:B------:R-:W-:Y:S01]  /*e060*/  FFMA.FTZ R43, R40.reuse, UR5, R43 ;  /* 0x00000005282b7c23 */ /* 0x040fe2000801002b */
[----:B------:R-:W-:Y:S01]  /*e070*/  FSEL R238, R25, -INF , !P0 ;  /* 0xff80000019ee7808 */ /* 0x000fe20004000000 */
[C---:B------:R-:W-:Y:S01]  /*e080*/  FFMA.FTZ R7, R40.reuse, UR5, R7 ;  /* 0x0000000528077c23 */ /* 0x040fe20008010007 */
[-C--:B------:R-:W-:Y:S01]  /*e090*/  ISETP.GE.AND P0, PT, R61, R226.reuse, PT ;  /* 0x000000e23d00720c */ /* 0x080fe20003f06270 */
[----:B------:R-:W-:Y:S01]  /*e0a0*/  FFMA.FTZ R5, R40, UR5, R5 ;  /* 0x0000000528057c23 */ /* 0x000fe20008010005 */
[----:B------:R-:W-:Y:S01]  /*e0b0*/  FSEL R221, R41, -INF , !P6 ;  /* 0xff80000029dd7808 */ /* 0x000fe20007000000 */
[----:B------:R-:W-:Y:S01]  /*e0c0*/  FFMA.FTZ R11, R44, UR5, R11 ;  /* 0x000000052c0b7c23 */ /* 0x000fe2000801000b */
[----:B------:R-:W-:Y:S01]  /*e0d0*/  FSEL R41, R22, -INF , !P0 ;  /* 0xff80000016297808 */ /* 0x000fe20004000000 */
[----:B------:R-:W-:Y:S01]  /*e0e0*/  FFMA.FTZ R6, R49, UR5, R6 ;  /* 0x0000000531067c23 */ /* 0x000fe20008010006 */
[----:B------:R-:W-:Y:S01]  /*e0f0*/  ISETP.GE.AND P0, PT, R207, R226, PT ;  /* 0x000000e2cf00720c */ /* 0x000fe20003f06270 */
[C---:B------:R-:W-:Y:S01]  /*e100*/  FFMA.FTZ R36, R45.reuse, UR5, R36 ;  /* 0x000000052d247c23 */ /* 0x040fe20008010024 */
[----:B------:R-:W-:Y:S01]  /*e110*/  FSEL R27, R30, -INF , !P1 ;  /* 0xff8000001e1b7808 */ /* 0x000fe20004800000 */
[----:B------:R-:W-:Y:S01]  /*e120*/  FFMA.FTZ R38, R45, UR5, R38 ;  /* 0x000000052d267c23 */ /* 0x000fe20008010026 */
[----:B-1----:R-:W-:-:S02]  /*e130*/  FSEL R18, R32, -INF , !P5 ;  /* 0xff80000020127808 */ /* 0x002fc40006800000 */
[-C--:B------:R-:W-:Y:S02]  /*e140*/  ISETP.GE.AND P5, PT, R2, R226.reuse, PT ;  /* 0x000000e20200720c */ /* 0x080fe40003fa6270 */
[----:B------:R-:W-:Y:S01]  /*e150*/  FSEL R214, R50, -INF , !P0 ;  /* 0xff80000032d67808 */ /* 0x000fe20004000000 */
[----:B------:R1:W-:Y:S01]  /*e160*/  STL [R1+0x8], R18 ;  /* 0x0000081201007387 */ /* 0x0003e20000100800 */
[----:B------:R-:W-:Y:S02]  /*e170*/  FSEL R26, R216, -INF , !P5 ;  /* 0xff800000d81a7808 */ /* 0x000fe40006800000 */
[-C--:B------:R-:W-:Y:S02]  /*e180*/  ISETP.GE.AND P5, PT, R65, R226.reuse, PT ;  /* 0x000000e24100720c */ /* 0x080fe40003fa6270 */
[----:B------:R-:W-:Y:S02]  /*e190*/  ISETP.GE.AND P0, PT, R59, R226, PT ;  /* 0x000000e23b00720c */ /* 0x000fe40003f06270 */
[----:B------:R-:W-:-:S02]  /*e1a0*/  ISETP.GE.AND P1, PT, R65, R225, PT ;  /* 0x000000e14100720c */ /* 0x000fc40003f26270 */
[----:B------:R-:W-:Y:S02]  /*e1b0*/  FSEL R219, R46, -INF , !P0 ;  /* 0xff8000002edb7808 */ /* 0x000fe40004000000 */
[-C--:B------:R-:W-:Y:S02]  /*e1c0*/  ISETP.GE.AND P0, PT, R56, R226.reuse, PT ;  /* 0x000000e23800720c */ /* 0x080fe40003f06270 */
[----:B------:R-:W-:Y:S02]  /*e1d0*/  ISETP.GE.AND P6, PT, R3, R227, PT ;  /* 0x000000e30300720c */ /* 0x000fe40003fc6270 */
[----:B------:R-:W-:Y:S02]  /*e1e0*/  FSEL R46, R42, -INF , !P0 ;  /* 0xff8000002a2e7808 */ /* 0x000fe40004000000 */
[----:B------:R-:W-:Y:S02]  /*e1f0*/  I2FP.F32.S32 R42, R3 ;  /* 0x00000003002a7245 */ /* 0x000fe40000201400 */
[----:B------:R-:W-:-:S02]  /*e200*/  ISETP.GE.AND P0, PT, R52, R226, PT ;  /* 0x000000e23400720c */ /* 0x000fc40003f06270 */
[----:B------:R-:W-:Y:S01]  /*e210*/  FSEL R32, R28, -INF , !P4 ;  /* 0xff8000001c207808 */ /* 0x000fe20006000000 */
[----:B------:R-:W-:Y:S01]  /*e220*/  FFMA.FTZ R35, R42, UR5, R35 ;  /* 0x000000052a237c23 */ /* 0x000fe20008010023 */
[----:B------:R-:W-:Y:S01]  /*e230*/  FSEL R222, R34, -INF , !P0 ;  /* 0xff80000022de7808 */ /* 0x000fe20004000000 */
[C---:B------:R-:W-:Y:S01]  /*e240*/  FFMA.FTZ R33, R42.reuse, UR5, R33 ;  /* 0x000000052a217c23 */ /* 0x040fe20008010021 */
[----:B-1----:R-:W-:Y:S01]  /*e250*/  FSEL R18, R217, -INF , !P5 ;  /* 0xff800000d9127808 */ /* 0x002fe20006800000 */
[----:B------:R-:W-:Y:S01]  /*e260*/  FFMA.FTZ R37, R42, UR5, R37 ;  /* 0x000000052a257c23 */ /* 0x000fe20008010025 */
[----:B------:R-:W-:Y:S01]  /*e270*/  ISETP.GE.AND P5, PT, R62, R226, PT ;  /* 0x000000e23e00720c */ /* 0x000fe20003fa6270 */
[----:B------:R-:W-:Y:S01]  /*e280*/  FFMA.FTZ R39, R42, UR5, R39 ;  /* 0x000000052a277c23 */ /* 0x000fe20008010027 */
[----:B------:R-:W-:Y:S02]  /*e290*/  ISETP.GE.AND P0, PT, R2, R225, PT ;  /* 0x000000e10200720c */ /* 0x000fe40003f06270 */
[----:B------:R-:W-:-:S02]  /*e2a0*/  FSEL R20, R20, -INF , !P5 ;  /* 0xff80000014147808 */ /* 0x000fc40006800000 */
[-C--:B------:R-:W-:Y:S02]  /*e2b0*/  ISETP.GE.AND P5, PT, R213, R226.reuse, PT ;  /* 0x000000e2d500720c */ /* 0x080fe40003fa6270 */
[----:B------:R-:W-:Y:S01]  /*e2c0*/  FSEL R31, R197, -INF , !P0 ;  /* 0xff800000c51f7808 */ /* 0x000fe20004000000 */
[----:B------:R1:W-:Y:S01]  /*e2d0*/  STL [R1+0x68], R20 ;  /* 0x0000681401007387 */ /* 0x0003e20000100800 */
[----:B------:R-:W-:Y:S02]  /*e2e0*/  FSEL R216, R55, -INF , !P5 ;  /* 0xff80000037d87808 */ /* 0x000fe40006800000 */
[----:B------:R-:W-:Y:S02]  /*e2f0*/  ISETP.GE.AND P5, PT, R204, R226, PT ;  /* 0x000000e2cc00720c */ /* 0x000fe40003fa6270 */
[----:B------:R-:W-:Y:S02]  /*e300*/  ISETP.GE.AND P0, PT, R65, R224, PT ;  /* 0x000000e04100720c */ /* 0x000fe40003f06270 */
[----:B------:R-:W-:-:S02]  /*e310*/  FSEL R218, R51, -INF , !P5 ;  /* 0xff80000033da7808 */ /* 0x000fc40006800000 */
[-C--:B------:R-:W-:Y:S02]  /*e320*/  ISETP.GE.AND P5, PT, R57, R226.reuse, PT ;  /* 0x000000e23900720c */ /* 0x080fe40003fa6270 */
[----:B------:R-:W-:Y:S02]  /*e330*/  FSEL R28, R198, -INF , !P1 ;  /* 0xff800000c61c7808 */ /* 0x000fe40004800000 */
[----:B------:R-:W-:Y:S02]  /*e340*/  FSEL R48, R47, -INF , !P5 ;  /* 0xff8000002f307808 */ /* 0x000fe40006800000 */
[----:B------:R-:W-:Y:S02]  /*e350*/  ISETP.GE.AND P5, PT, R54, R226, PT ;  /* 0x000000e23600720c */ /* 0x000fe40003fa6270 */
[----:B------:R-:W-:Y:S02]  /*e360*/  ISETP.GE.AND P1, PT, R62, R224, PT ;  /* 0x000000e03e00720c */ /* 0x000fe40003f26270 */
[----:B------:R-:W-:-:S02]  /*e370*/  FSEL R43, R43, -INF , !P5 ;  /* 0xff8000002b2b7808 */ /* 0x000fc40006800000 */
[----:B------:R-:W-:Y:S02]  /*e380*/  ISETP.GE.AND P5, PT, R3, R226, PT ;  /* 0x000000e20300720c */ /* 0x000fe40003fa6270 */
[----:B------:R-:W-:Y:S02]  /*e390*/  FSEL R51, R33, -INF , !P6 ;  /* 0xff80000021337808 */ /* 0x000fe40007000000 */
[----:B------:R-:W-:Y:S02]  /*e3a0*/  FSEL R220, R35, -INF , !P5 ;  /* 0xff80000023dc7808 */ /* 0x000fe40006800000 */
[----:B------:R-:W-:Y:S02]  /*e3b0*/  ISETP.GE.AND P5, PT, R66, R225, PT ;  /* 0x000000e14200720c */ /* 0x000fe40003fa6270 */
[----:B-1----:R-:W-:Y:S02]  /*e3c0*/  FSEL R20, R63, -INF , !P0 ;  /* 0xff8000003f147808 */ /* 0x002fe40004000000 */
[----:B------:R-:W-:-:S02]  /*e3d0*/  FSEL R30, R196, -INF , !P5 ;  /* 0xff800000c41e7808 */ /* 0x000fc40006800000 */
[-C--:B------:R-:W-:Y:S02]  /*e3e0*/  ISETP.GE.AND P5, PT, R64, R224.reuse, PT ;  /* 0x000000e04000720c */ /* 0x080fe40003fa6270 */
[-C--:B------:R-:W-:Y:S02]  /*e3f0*/  ISETP.GE.AND P0, PT, R61, R225.reuse, PT ;  /* 0x000000e13d00720c */ /* 0x080fe40003f06270 */
[----:B------:R-:W-:Y:S02]  /*e400*/  ISETP.GE.AND P6, PT, R2, R224, PT ;  /* 0x000000e00200720c */ /* 0x000fe40003fc6270 */
[----:B------:R-:W-:Y:S02]  /*e410*/  FSEL R227, R199, -INF , !P5 ;  /* 0xff800000c7e37808 */ /* 0x000fe40006800000 */
[----:B------:R-:W-:Y:S02]  /*e420*/  FSEL R63, R202, -INF , !P0 ;  /* 0xff800000ca3f7808 */ /* 0x000fe40004000000 */
[----:B------:R-:W-:-:S02]  /*e430*/  ISETP.GE.AND P5, PT, R213, R225, PT ;  /* 0x000000e1d500720c */ /* 0x000fc40003fa6270 */
[----:B------:R-:W-:Y:S02]  /*e440*/  FSEL R226, R201, -INF , !P1 ;  /* 0xff800000c9e27808 */ /* 0x000fe40004800000 */
[CC--:B------:R-:W-:Y:S02]  /*e450*/  ISETP.GE.AND P0, PT, R207.reuse, R224.reuse, PT ;  /* 0x000000e0cf00720c */ /* 0x0c0fe40003f06270 */
[----:B------:R-:W-:Y:S02]  /*e460*/  ISETP.GE.AND P1, PT, R207, R225, PT ;  /* 0x000000e1cf00720c */ /* 0x000fe40003f26270 */
[----:B------:R-:W-:Y:S02]  /*e470*/  FSEL R25, R67, -INF , !P6 ;  /* 0xff80000043197808 */ /* 0x000fe40007000000 */
[----:B------:R-:W-:Y:S02]  /*e480*/  ISETP.GE.AND P4, PT, R66, R224, PT ;  /* 0x000000e04200720c */ /* 0x000fe40003f86270 */
[----:B------:R-:W-:-:S02]  /*e490*/  FSEL R47, R17, -INF , !P5 ;  /* 0xff800000112f7808 */ /* 0x000fc40006800000 */
[----:B------:R-:W-:Y:S02]  /*e4a0*/  FSEL R67, R14, -INF , !P0 ;  /* 0xff8000000e437808 */ /* 0x000fe40004000000 */
[-C--:B------:R-:W-:Y:S02]  /*e4b0*/  ISETP.GE.AND P5, PT, R204, R224.reuse, PT ;  /* 0x000000e0cc00720c */ /* 0x080fe40003fa6270 */
[----:B------:R-:W-:Y:S02]  /*e4c0*/  FSEL R33, R12, -INF , !P1 ;  /* 0xff8000000c217808 */ /* 0x000fe40004800000 */
[----:B------:R-:W-:Y:S02]  /*e4d0*/  ISETP.GE.AND P0, PT, R57, R225, PT ;  /* 0x000000e13900720c */ /* 0x000fe40003f06270 */
[----:B------:R-:W-:Y:S02]  /*e4e0*/  ISETP.GE.AND P1, PT, R59, R224, PT ;  /* 0x000000e03b00720c */ /* 0x000fe40003f26270 */
[----:B------:R-:W-:-:S02]  /*e4f0*/  FSEL R22, R60, -INF , !P4 ;  /* 0xff8000003c167808 */ /* 0x000fc40006000000 */
[----:B------:R-:W-:Y:S02]  /*e500*/  FSEL R65, R15, -INF , !P5 ;  /* 0xff8000000f417808 */ /* 0x000fe40006800000 */
[----:B------:R-:W-:Y:S02]  /*e510*/  FSEL R60, R9, -INF , !P0 ;  /* 0xff800000093c7808 */ /* 0x000fe40004000000 */
[-C--:B------:R-:W-:Y:S02]  /*e520*/  ISETP.GE.AND P5, PT, R56, R225.reuse, PT ;  /* 0x000000e13800720c */ /* 0x080fe40003fa6270 */
[----:B------:R-:W-:Y:S02]  /*e530*/  FSEL R197, R10, -INF , !P1 ;  /* 0xff8000000ac57808 */ /* 0x000fe40004800000 */
[C---:B------:R-:W-:Y:S02]  /*e540*/  ISETP.GE.AND P0, PT, R54.reuse, R224, PT ;  /* 0x000000e03600720c */ /* 0x040fe40003f06270 */
[----:B------:R-:W-:-:S02]  /*e550*/  ISETP.GE.AND P1, PT, R54, R225, PT ;  /* 0x000000e13600720c */ /* 0x000fc40003f26270 */
[----:B------:R-:W-:Y:S02]  /*e560*/  FSEL R50, R4, -INF , !P5 ;  /* 0xff80000004327808 */ /* 0x000fe40006800000 */
[----:B------:R-:W-:Y:S02]  /*e570*/  FSEL R2, R7, -INF , !P0 ;  /* 0xff80000007027808 */ /* 0x000fe40004000000 */
[----:B------:R-:W-:Y:S02]  /*e580*/  ISETP.GE.AND P5, PT, R3, R225, PT ;  /* 0x000000e10300720c */ /* 0x000fe40003fa6270 */
[----:B------:R-:W-:Y:S01]  /*e590*/  FSEL R55, R5, -INF , !P1 ;  /* 0xff80000005377808 */ /* 0x000fe20004800000 */
[----:B------:R1:W-:Y:S01]  /*e5a0*/  STL [R1+0x50], R2 ;  /* 0x0000500201007387 */ /* 0x0003e20000100800 */
[----:B------:R-:W-:Y:S02]  /*e5b0*/  ISETP.GE.AND P1, PT, R3, R224, PT ;  /* 0x000000e00300720c */ /* 0x000fe40003f26270 */
[----:B------:R-:W-:-:S02]  /*e5c0*/  FSEL R3, R37, -INF , !P5 ;  /* 0xff80000025037808 */ /* 0x000fc40006800000 */
[-C--:B------:R-:W-:Y:S02]  /*e5d0*/  ISETP.GE.AND P6, PT, R64, R225.reuse, PT ;  /* 0x000000e14000720c */ /* 0x080fe40003fc6270 */
[----:B------:R-:W-:Y:S01]  /*e5e0*/  ISETP.GE.AND P4, PT, R62, R225, PT ;  /* 0x000000e13e00720c */ /* 0x000fe20003f86270 */
[----:B------:R2:W-:Y:S01]  /*e5f0*/  STL [R1+0x64], R3 ;  /* 0x0000640301007387 */ /* 0x0005e20000100800 */
[----:B------:R-:W-:Y:S02]  /*e600*/  FSEL R200, R200, -INF , !P6 ;  /* 0xff800000c8c87808 */ /* 0x000fe40007000000 */
[----:B------:R-:W-:Y:S02]  /*e610*/  FSEL R203, R203, -INF , !P4 ;  /* 0xff800000cbcb7808 */ /* 0x000fe40006000000 */
[-C--:B------:R-:W-:Y:S02]  /*e620*/  ISETP.GE.AND P6, PT, R61, R224.reuse, PT ;  /* 0x000000e03d00720c */ /* 0x080fe40003fc6270 */
[----:B------:R-:W-:-:S02]  /*e630*/  ISETP.GE.AND P4, PT, R213, R224, PT ;  /* 0x000000e0d500720c */ /* 0x000fc40003f86270 */
[----:B------:R-:W-:Y:S02]  /*e640*/  FSEL R206, R206, -INF , !P6 ;  /* 0xff800000cece7808 */ /* 0x000fe40007000000 */
[----:B------:R-:W-:Y:S02]  /*e650*/  FSEL R217, R19, -INF , !P4 ;  /* 0xff80000013d97808 */ /* 0x000fe40006000000 */
[----:B------:R-:W-:Y:S02]  /*e660*/  PLOP3.LUT P0, PT, PT, PT, UP0, 0x80, 0x0 ;  /* 0x000000000000781c */ /* 0x000fe40003f0f008 */
[-C--:B------:R-:W-:Y:S02]  /*e670*/  ISETP.GE.AND P6, PT, R204, R225.reuse, PT ;  /* 0x000000e1cc00720c */ /* 0x080fe40003fc6270 */
[----:B-1----:R-:W-:Y:S02]  /*e680*/  FSEL R2, R39, -INF , !P1 ;  /* 0xff80000027027808 */ /* 0x002fe40004800000 */
[----:B------:R-:W-:-:S02]  /*e690*/  ISETP.GE.AND P4, PT, R59, R225, PT ;  /* 0x000000e13b00720c */ /* 0x000fc40003f86270 */
[----:B------:R-:W-:Y:S01]  /*e6a0*/  FSEL R64, R13, -INF , !P6 ;  /* 0xff8000000d407808 */ /* 0x000fe20007000000 */
[----:B------:R2:W-:Y:S01]  /*e6b0*/  STL [R1+0x54], R2 ;  /* 0x0000540201007387 */ /* 0x0005e20000100800 */
[----:B------:R-:W-:Y:S02]  /*e6c0*/  FSEL R66, R8, -INF , !P4 ;  /* 0xff80000008427808 */ /* 0x000fe40006000000 */
[-C--:B------:R-:W-:Y:S02]  /*e6d0*/  ISETP.GE.AND P6, PT, R57, R224.reuse, PT ;  /* 0x000000e03900720c */ /* 0x080fe40003fc6270 */
[----:B------:R-:W-:Y:S02]  /*e6e0*/  ISETP.GE.AND P4, PT, R56, R224, PT ;  /* 0x000000e03800720c */ /* 0x000fe40003f86270 */
[----:B------:R-:W-:Y:S02]  /*e6f0*/  FSEL R196, R11, -INF , !P6 ;  /* 0xff8000000bc47808 */ /* 0x000fe40007000000 */
[----:B------:R-:W-:-:S02]  /*e700*/  FSEL R239, R6, -INF , !P4 ;  /* 0xff80000006ef7808 */ /* 0x000fc40006000000 */
[C---:B------:R-:W-:Y:S02]  /*e710*/  ISETP.GE.AND P6, PT, R52.reuse, R225, PT ;  /* 0x000000e13400720c */ /* 0x040fe40003fc6270 */
[----:B------:R-:W-:Y:S02]  /*e720*/  ISETP.GE.AND P4, PT, R52, R224, PT ;  /* 0x000000e03400720c */ /* 0x000fe40003f86270 */
[----:B------:R-:W-:Y:S02]  /*e730*/  FSEL R54, R36, -INF , !P6 ;  /* 0xff80000024367808 */ /* 0x000fe40007000000 */
[----:B------:R-:W-:Y:S01]  /*e740*/  FSEL R44, R38, -INF , !P4 ;  /* 0xff800000262c7808 */ /* 0x000fe20006000000 */
[----:B------:R-:W-:Y:S08]  /*e750*/  @!P0 BRA `(.L_x_424) ;  /* 0x00000004005c8947 */ /* 0x000ff00003800000 */
[----:B------:R-:W3:Y:S04]  /*e760*/  LDL.64 R198, [R1+0x28] ;  /* 0x0000280001c67983 */ /* 0x000ee80000100a00 */
[----:B------:R-:W4:Y:S01]  /*e770*/  LDL.64 R34, [R1+0x30] ;  /* 0x0000300001227983 */ /* 0x000f220000100a00 */
[----:B------:R-:W-:Y:S01]  /*e780*/  UIADD3 UR6, UR18, -0x4, URZ ;  /* 0xfffffffc12067890 */ /* 0x000fe2000fffe03f */
[----:B------:R-:W1:Y:S01]  /*e790*/  @!P3 LDC.64 R4, c[0x0][0x218] ;  /* 0x00008600ff04bb82 */ /* 0x000e620000000a00 */
[----:B------:R-:W-:Y:S01]  /*e7a0*/  BSSY B0, `(.L_x_425) ;  /* 0x0000051000007945 */ /* 0x000fe20003800000 */
[----:B------:R1:W-:Y:S01]  /*e7b0*/  @P3 STS.128 [R252+0x8000], RZ ;  /* 0x008000fffc003388 */ /* 0x0003e20000000c00 */
[----:B------:R-:W-:Y:S02]  /*e7c0*/  USHF.R.S32.HI UR4, URZ, 0x1f, UR6 ;  /* 0x0000001f3f047899 */ /* 0x000fe40008011406 */
[----:B------:R-:W-:-:S02]  /*e7d0*/  UIMAD.WIDE.U32 UR10, UR6, UR8, URZ ;  /* 0x00000008060a72a5 */ /* 0x000fc4000f8e003f */
[----:B------:R-:W-:Y:S01]  /*e7e0*/  UIMAD UR4, UR4, UR8, URZ ;  /* 0x00000008040472a4 */ /* 0x000fe2000f8e023f */
[----:B--2---:R-:W2:Y:S03]  /*e7f0*/  @!P2 LDC.64 R2, c[0x0][0x218] ;  /* 0x00008600ff02ab82 */ /* 0x004ea60000000a00 */
[----:B------:R-:W-:Y:S01]  /*e800*/  UIMAD UR4, UR6, UR9, UR4 ;  /* 0x00000009060472a4 */ /* 0x000fe2000f8e0204 */
[----:B------:R-:W-:Y:S02]  /*e810*/  IMAD.U32 R13, RZ, RZ, UR10 ;  /* 0x0000000aff0d7e24 */ /* 0x000fe4000f8e00ff */
[----:B------:R-:W-:Y:S01]  /*e820*/  IMAD.U32 R7, RZ, RZ, UR10 ;  /* 0x0000000aff077e24 */ /* 0x000fe2000f8e00ff */
[----:B------:R-:W-:Y:S01]  /*e830*/  UIADD3 UR4, UR11, UR4, URZ ;  /* 0x000000040b047290 */ /* 0x000fe2000fffe03f */
[----:B------:R-:W5:Y:S05]  /*e840*/  @!P3 LDC.64 R10, c[0x0][0x218] ;  /* 0x00008600ff0abb82 */ /* 0x000f6a0000000a00 */
[----:B------:R-:W-:-:S03]  /*e850*/  IMAD.U32 R12, RZ, RZ, UR4 ;  /* 0x00000004ff0c7e24 */ /* 0x000fc6000f8e00ff */
[----:B------:R-:W5:Y:S01]  /*e860*/  @!P2 LDC.64 R8, c[0x0][0x218] ;  /* 0x00008600ff08ab82 */ /* 0x000f620000000a00 */
[----:B---3--:R-:W-:-:S04]  /*e870*/  LEA R13, P1, R13, R198, 0x6 ;  /* 0x000000c60d0d7211 */ /* 0x008fc800078230ff */
[----:B----4-:R-:W-:Y:S02]  /*e880*/  LEA.HI.X R12, R7, R35, R12, 0x6, P1 ;  /* 0x00000023070c7211 */ /* 0x010fe400008f340c */
[C---:B-1----:R-:W-:Y:S01]  /*e890*/  @!P3 LEA R34, P4, R13.reuse, R4, 0x1 ;  /* 0x000000040d22b211 */ /* 0x042fe200078808ff */
[----:B------:R-:W1:Y:S01]  /*e8a0*/  @!P3 LDC.64 R6, c[0x0][0x218] ;  /* 0x00008600ff06bb82 */ /* 0x000e620000000a00 */
[C---:B--2---:R-:W-:Y:S02]  /*e8b0*/  @!P2 LEA R36, P1, R13.reuse, R2, 0x1 ;  /* 0x000000020d24a211 */ /* 0x044fe400078208ff */
[C-C-:B------:R-:W-:Y:S02]  /*e8c0*/  @!P3 LEA.HI.X R35, R13.reuse, R5, R12.reuse, 0x1, P4 ;  /* 0x000000050d23b211 */ /* 0x140fe400020f0c0c */
[C---:B------:R-:W-:Y:S02]  /*e8d0*/  @!P2 LEA.HI.X R37, R13.reuse, R3, R12, 0x1, P1 ;  /* 0x000000030d25a211 */ /* 0x040fe400008f0c0c */
[----:B------:R-:W-:Y:S01]  /*e8e0*/  IADD3 R13, P4, R13, UR32, RZ ;  /* 0x000000200d0d7c10 */ /* 0x000fe2000ff9e0ff */
[----:B------:R-:W2:Y:S01]  /*e8f0*/  @!P2 LDC.64 R4, c[0x0][0x218] ;  /* 0x00008600ff04ab82 */ /* 0x000ea20000000a00 */
        /* <DEDUP_REMOVED lines=8> */
[----:B------:R-:W3:Y:S01]  /*e980*/  @!P3 LDC.64 R2, c[0x0][0x218] ;  /* 0x00008600ff02bb82 */ /* 0x000ee20000000a00 */
        /* <DEDUP_REMOVED lines=14> */
[----:B-1----:R-:W-:-:S03]  /*ea70*/  @!P3 LEA R6, P6, R8, R6, 0x1 ;  /* 0x000000060806b211 */ /* 0x002fc600078c08ff */
[----:B------:R4:W-:Y:S01]  /*ea80*/  @P2 STS.128 [R252+0xa800], RZ ;  /* 0x00a800fffc002388 */ /* 0x0009e20000000c00 */
[C-C-:B------:R-:W-:Y:S02]  /*ea90*/  @!P3 LEA.HI.X R7, R8.reuse, R7, R12.reuse, 0x1, P6 ;  /* 0x000000070807b211 */ /* 0x140fe400030f0c0c */
[C---:B--2---:R-:W-:Y:S01]  /*eaa0*/  @!P2 LEA R4, P1, R8.reuse, R4, 0x1 ;  /* 0x000000040804a211 */ /* 0x044fe200078208ff */
[----:B------:R-:W-:Y:S01]  /*eab0*/  @!PT LDS RZ, [RZ] ;  /* 0x00000000fffff984 */ /* 0x000fe20000000800 */
[----:B------:R-:W-:Y:S01]  /*eac0*/  @!PT LDS RZ, [RZ] ;  /* 0x00000000fffff984 */ /* 0x000fe20000000800 */
[----:B------:R-:W-:Y:S01]  /*ead0*/  @!PT LDS RZ, [RZ] ;  /* 0x00000000fffff984 */ /* 0x000fe20000000800 */
[----:B------:R4:W-:Y:S03]  /*eae0*/  @!P2 LDGSTS.E.BYPASS.LTC128B.128 [R252+0xa800], desc[UR20][R14.64+0x80] ;  /* 0x0a8000800efcafae */ /* 0x0009e6000b901d54 */
[----:B------:R-:W-:Y:S01]  /*eaf0*/  @!P2 LEA.HI.X R5, R8, R5, R12, 0x1, P1 ;  /* 0x000000050805a211 */ /* 0x000fe200008f0c0c */
[----:B------:R4:W-:Y:S01]  /*eb00*/  @P3 STS.128 [R252+0x9000], RZ ;  /* 0x009000fffc003388 */ /* 0x0009e20000000c00 */
[C---:B---3--:R-:W-:Y:S02]  /*eb10*/  @!P3 LEA R34, P4, R9.reuse, R2, 0x1 ;  /* 0x000000020922b211 */ /* 0x048fe400078808ff */
[----:B------:R-:W-:Y:S01]  /*eb20*/  IADD3.X R2, R12, UR31, RZ, P5, !PT ;  /* 0x0000001f0c027c10 */ /* 0x000fe2000affe4ff */
        /* <DEDUP_REMOVED lines=24> */
.L_x_426:
[----:B------:R-:W-:Y:S05]  /*ecb0*/  BSYNC B0 ;  /* 0x0000000000007941 */ /* 0x000fea0003800000 */
.L_x_425:
[----:B------:R-:W0:Y:S02]  /*ecc0*/  LDGDEPBAR ;  /* 0x00000000000079af */ /* 0x000e240000000000 */
.L_x_424:
[----:B------:R-:W3:Y:S04]  /*ecd0*/  LDL.LU R38, [R1+0xc] ;  /* 0x00000c0001267983 */ /* 0x000ee80000300800 */
[----:B------:R2:W-:Y:S04]  /*ece0*/  STL [R1+0x7c], R243 ;  /* 0x00007cf301007387 */ /* 0x0005e80000100800 */
[----:B------:R4:W-:Y:S04]  /*ecf0*/  STL [R1+0x78], R211 ;  /* 0x000078d301007387 */ /* 0x0009e80000100800 */
[----:B------:R1:W-:Y:S04]  /*ed00*/  STL [R1+0x74], R210 ;  /* 0x000074d201007387 */ /* 0x0003e80000100800 */
[----:B------:R1:W-:Y:S04]  /*ed10*/  STL [R1+0x70], R209 ;  /* 0x000070d101007387 */ /* 0x0003e80000100800 */
[----:B------:R-:W3:Y:S04]  /*ed20*/  LDL.LU R62, [R1+0x68] ;  /* 0x00006800013e7983 */ /* 0x000ee80000300800 */
[----:B------:R1:W-:Y:S04]  /*ed30*/  STL [R1+0x6c], R208 ;  /* 0x00006cd001007387 */ /* 0x0003e80000100800 */
[----:B------:R-:W3:Y:S04]  /*ed40*/  LDL.LU R40, [R1+0x8] ;  /* 0x0000080001287983 */ /* 0x000ee80000300800 */
[----:B--2---:R-:W2:Y:S04]  /*ed50*/  LDL.LU R243, [R1+0x64] ;  /* 0x0000640001f37983 */ /* 0x004ea80000300800 */
[----:B----4-:R-:W4:Y:S04]  /*ed60*/  LDL.LU R211, [R1+0x50] ;  /* 0x0000500001d37983 */ /* 0x010f280000300800 */
[----:B-1----:R-:W4:Y:S01]  /*ed70*/  LDL.LU R210, [R1+0x54] ;  /* 0x0000540001d27983 */ /* 0x002f220000300800 */
[----:B------:R-:W-:-:S02]  /*ed80*/  FMNMX.FTZ R2, R231, R24, !PT ;  /* 0x00000018e7027209 */ /* 0x000fc40007810000 */
[----:B------:R-:W-:Y:S02]  /*ed90*/  MOV R56, R200 ;  /* 0x000000c800387202 */ /* 0x000fe40000000f00 */
[----:B------:R-:W-:Y:S01]  /*eda0*/  FMNMX.FTZ R3, R21, R2, !PT ;  /* 0x0000000215037209 */ /* 0x000fe20007810000 */
[----:B------:R-:W-:Y:S02]  /*edb0*/  IMAD.MOV.U32 R59, RZ, RZ, R203 ;  /* 0x000000ffff3b7224 */ /* 0x000fe400078e00cb */
[----:B------:R-:W-:Y:S01]  /*edc0*/  IMAD.MOV.U32 R58, RZ, RZ, R216 ;  /* 0x000000ffff3a7224 */ /* 0x000fe200078e00d8 */
[----:B------:R-:W-:Y:S02]  /*edd0*/  FMNMX.FTZ R3, R16, R3, !PT ;  /* 0x0000000310037209 */ /* 0x000fe40007810000 */
[----:B------:R-:W-:Y:S02]  /*ede0*/  MOV R57, R214 ;  /* 0x000000d600397202 */ /* 0x000fe40000000f00 */
[----:B------:R-:W-:Y:S01]  /*edf0*/  FMNMX.FTZ R2, R0, R3, !PT ;  /* 0x0000000300027209 */ /* 0x000fe20007810000 */
[----:B------:R-:W-:Y:S01]  /*ee00*/  IMAD.MOV.U32 R8, RZ, RZ, R218 ;  /* 0x000000ffff087224 */ /* 0x000fe200078e00da */
        /* <DEDUP_REMOVED lines=9> */
[----:B------:R-:W-:Y:S02]  /*eea0*/  FMNMX.FTZ R2, R215, R2, !PT ;  /* 0x00000002d7027209 */ /* 0x000fe40007810000 */
[----:B------:R-:W-:Y:S02]  /*eeb0*/  FMNMX.FTZ R4, R26, R3, !PT ;  /* 0x000000031a047209 */ /* 0x000fe40007810000 */
[----:B------:R-:W-:-:S04]  /*eec0*/  FMNMX.FTZ R3, R233, R2, !PT ;  /* 0x00000002e9037209 */ /* 0x000fc80007810000 */
[----:B------:R-:W-:Y:S02]  /*eed0*/  FMNMX.FTZ R2, R232, R3, !PT ;  /* 0x00000003e8027209 */ /* 0x000fe40007810000 */
        /* <DEDUP_REMOVED lines=24> */
[----:B------:R-:W-:Y:S02]  /*f060*/  MOV R208, R197 ;  /* 0x000000c500d07202 */ /* 0x000fe40000000f00 */
        /* <DEDUP_REMOVED lines=8> */
[----:B------:R-:W-:Y:S02]  /*f0f0*/  FMNMX.FTZ R4, R239, R3, !PT ;  /* 0x00000003ef047209 */ /* 0x000fe40007810000 */
[----:B---3--:R-:W-:-:S04]  /*f100*/  FMNMX.FTZ R2, R38, R2, !PT ;  /* 0x0000000226027209 */ /* 0x008fc80007810000 */
[----:B------:R-:W-:-:S04]  /*f110*/  FMNMX.FTZ R2, R223, R2, !PT ;  /* 0x00000002df027209 */ /* 0x000fc80007810000 */
[----:B------:R-:W-:-:S04]  /*f120*/  FMNMX.FTZ R2, R221, R2, !PT ;  /* 0x00000002dd027209 */ /* 0x000fc80007810000 */
[----:B------:R-:W-:-:S04]  /*f130*/  FMNMX.FTZ R2, R40, R2, !PT ;  /* 0x0000000228027209 */ /* 0x000fc80007810000 */
[----:B------:R-:W-:-:S05]  /*f140*/  FMNMX.FTZ R2, R51, R2, !PT ;  /* 0x0000000233027209 */ /* 0x000fca0007810000 */
[----:B------:R-:W1:Y:S01]  /*f150*/  SHFL.BFLY PT, R5, R2, 0x2, 0x1f ;  /* 0x0c401f0002057f89 */ /* 0x000e6200000e0000 */
[----:B------:R-:W-:-:S04]  /*f160*/  FMNMX.FTZ R9, R62, R9, !PT ;  /* 0x000000093e097209 */ /* 0x000fc80007810000 */
[----:B------:R-:W-:-:S04]  /*f170*/  FMNMX.FTZ R9, R41, R9, !PT ;  /* 0x0000000929097209 */ /* 0x000fc80007810000 */
[----:B------:R-:W-:-:S04]  /*f180*/  FMNMX.FTZ R9, R58, R9, !PT ;  /* 0x000000093a097209 */ /* 0x000fc80007810000 */
        /* <DEDUP_REMOVED lines=8> */
[----:B------:R-:W-:Y:S02]  /*f210*/  FMNMX.FTZ R9, R39, R9, !PT ;  /* 0x0000000927097209 */ /* 0x000fe40007810000 */
[----:B--2---:R-:W-:Y:S02]  /*f220*/  FMNMX.FTZ R7, R243, R7, !PT ;  /* 0x00000007f3077209 */ /* 0x004fe40007810000 */
[----:B------:R-:W-:Y:S02]  /*f230*/  FMNMX.FTZ R9, R61, R9, !PT ;  /* 0x000000093d097209 */ /* 0x000fe40007810000 */
[----:B----4-:R-:W-:Y:S01]  /*f240*/  FMNMX.FTZ R4, R211, R4, !PT ;  /* 0x00000004d3047209 */ /* 0x010fe20007810000 */
[----:B------:R-:W2:Y:S01]  /*f250*/  SHFL.BFLY PT, R2, R7, 0x2, 0x1f ;  /* 0x0c401f0007027f89 */ /* 0x000ea200000e0000 */
[----:B-1----:R-:W-:-:S03]  /*f260*/  FMNMX.FTZ R196, R5, R196, !PT ;  /* 0x000000c405c47209 */ /* 0x002fc60007810000 */
[----:B------:R-:W1:Y:S01]  /*f270*/  SHFL.BFLY PT, R6, R9, 0x2, 0x1f ;  /* 0x0c401f0009067f89 */ /* 0x000e6200000e0000 */
[----:B------:R-:W-:Y:S02]  /*f280*/  FMNMX.FTZ R4, R44, R4, !PT ;  /* 0x000000042c047209 */ /* 0x000fe40007810000 */
[C---:B------:R-:W-:Y:S01]  /*f290*/  FSETP.NEU.FTZ.AND P4, PT, R196.reuse, -INF , PT ;  /* 0xff800000c400780b */ /* 0x040fe20003f9d000 */
[----:B------:R-:W-:Y:S01]  /*f2a0*/  FMUL.FTZ R5, R196, UR19 ;  /* 0x00000013c4057c20 */ /* 0x000fe20008410000 */
[----:B------:R-:W-:-:S04]  /*f2b0*/  FMNMX.FTZ R4, R210, R4, !PT ;  /* 0x00000004d2047209 */ /* 0x000fc80007810000 */
[----:B------:R-:W-:Y:S02]  /*f2c0*/  FSEL R10, R5, RZ, P4 ;  /* 0x000000ff050a7208 */ /* 0x000fe40002000000 */
[----:B------:R-:W3:Y:S01]  /*f2d0*/  SHFL.BFLY PT, R5, R4, 0x2, 0x1f ;  /* 0x0c401f0004057f89 */ /* 0x000ee200000e0000 */
[----:B--2---:R-:W-:Y:S02]  /*f2e0*/  FMNMX.FTZ R2, R7, R2, !PT ;  /* 0x0000000207027209 */ /* 0x004fe40007810000 */
[----:B-1----:R-:W-:-:S03]  /*f2f0*/  FMNMX.FTZ R6, R9, R6, !PT ;  /* 0x0000000609067209 */ /* 0x002fc60007810000 */
[----:B------:R-:W1:Y:S04]  /*f300*/  SHFL.BFLY PT, R7, R2, 0x1, 0x1f ;  /* 0x0c201f0002077f89 */ /* 0x000e6800000e0000 */
[----:B------:R-:W2:Y:S01]  /*f310*/  SHFL.BFLY PT, R3, R6, 0x1, 0x1f ;  /* 0x0c201f0006037f89 */ /* 0x000ea200000e0000 */
[----:B------:R-:W-:Y:S01]  /*f320*/  FFMA.FTZ R217, R0, UR19, -R10 ;  /* 0x0000001300d97c23 */ /* 0x000fe2000801080a */
[----:B---3--:R-:W-:-:S05]  /*f330*/  FMNMX.FTZ R0, R4, R5, !PT ;  /* 0x0000000504007209 */ /* 0x008fca0007810000 */
[----:B------:R-:W3:Y:S01]  /*f340*/  SHFL.BFLY PT, R5, R0, 0x1, 0x1f ;  /* 0x0c201f0000057f89 */ /* 0x000ee200000e0000 */
[----:B-1----:R-:W-:Y:S02]  /*f350*/  FMNMX.FTZ R2, R2, R7, !PT ;  /* 0x0000000702027209 */ /* 0x002fe40007810000 */
[----:B--2---:R-:W-:Y:S02]  /*f360*/  FMNMX.FTZ R3, R6, R3, !PT ;  /* 0x0000000306037209 */ /* 0x004fe40007810000 */
[C---:B------:R-:W-:Y:S02]  /*f370*/  FSETP.NEU.FTZ.AND P2, PT, R2.reuse, -INF , PT ;  /* 0xff8000000200780b */ /* 0x040fe40003f5d000 */
[C---:B------:R-:W-:Y:S02]  /*f380*/  FSETP.NEU.FTZ.AND P3, PT, R3.reuse, -INF , PT ;  /* 0xff8000000300780b */ /* 0x040fe40003f7d000 */
[C---:B------:R-:W-:Y:S02]  /*f390*/  FSEL R222, R2.reuse, RZ, P2 ;  /* 0x000000ff02de7208 */ /* 0x040fe40001000000 */
[----:B------:R-:W-:Y:S01]  /*f3a0*/  FSEL R213, R3, RZ, P3 ;  /* 0x000000ff03d57208 */ /* 0x000fe20001800000 */
[----:B------:R-:W-:Y:S01]  /*f3b0*/  FMUL.FTZ R4, R2, UR19 ;  /* 0x0000001302047c20 */ /* 0x000fe20008410000 */
[----:B---3--:R-:W-:Y:S01]  /*f3c0*/  FMNMX.FTZ R0, R0, R5, !PT ;  /* 0x0000000500007209 */ /* 0x008fe20007810000 */
[----:B------:R-:W-:-:S02]  /*f3d0*/  FADD.FTZ R222, R229, -R222 ;  /* 0x800000dee5de7221 */ /* 0x000fc40000010000 */
[----:B------:R-:W-:Y:S01]  /*f3e0*/  FADD.FTZ R213, R230, -R213 ;  /* 0x800000d5e6d57221 */ /* 0x000fe20000010000 */
[----:B------:R-:W-:Y:S01]  /*f3f0*/  FSETP.NEU.FTZ.AND P1, PT, R0, -INF , PT ;  /* 0xff8000000000780b */ /* 0x000fe20003f3d000 */
[----:B------:R-:W-:Y:S01]  /*f400*/  FMUL.FTZ R6, R3, UR19 ;  /* 0x0000001303067c20 */ /* 0x000fe20008410000 */
[----:B------:R-:W-:Y:S01]  /*f410*/  FSEL R36, R4, RZ, P2 ;  /* 0x000000ff04247208 */ /* 0x000fe20001000000 */
[----:B------:R-:W-:Y:S01]  /*f420*/  FMUL.FTZ R4, R0, UR19 ;  /* 0x0000001300047c20 */ /* 0x000fe20008410000 */
[----:B------:R-:W-:Y:S01]  /*f430*/  FMUL.FTZ R213, R213, UR19 ;  /* 0x00000013d5d57c20 */ /* 0x000fe20008410000 */
[----:B------:R-:W-:Y:S01]  /*f440*/  FMUL.FTZ R222, R222, UR19 ;  /* 0x00000013dede7c20 */ /* 0x000fe20008410000 */
[----:B------:R-:W-:Y:S02]  /*f450*/  FSEL R5, R0, RZ, P1 ;  /* 0x000000ff00057208 */ /* 0x000fe40000800000 */
[----:B------:R-:W-:Y:S02]  /*f460*/  FSEL R37, R6, RZ, P3 ;  /* 0x000000ff06257208 */ /* 0x000fe40001800000 */
[----:B------:R-:W-:Y:S01]  /*f470*/  FSEL R11, R4, RZ, P1 ;  /* 0x000000ff040b7208 */ /* 0x000fe20000800000 */
[----:B------:R-:W1:Y:S01]  /*f480*/  MUFU.EX2 R213, R213 ;  /* 0x000000d500d57308 */ /* 0x000e620000000800 */
[----:B------:R-:W-:Y:S01]  /*f490*/  FADD.FTZ R4, R228, -R5 ;  /* 0x80000005e4047221 */ /* 0x000fe20000010000 */
[----:B------:R-:W-:Y:S01]  /*f4a0*/  FSEL R214, R196, RZ, P4 ;  /* 0x000000ffc4d67208 */ /* 0x000fe20002000000 */
[----:B------:R-:W-:Y:S01]  /*f4b0*/  FFMA.FTZ R218, R16, UR19, -R10 ;  /* 0x0000001310da7c23 */ /* 0x000fe2000801080a */
[----:B------:R-:W-:-:S04]  /*f4c0*/  FFMA.FTZ R199, R18, UR19, -R37 ;  /* 0x0000001312c77c23 */ /* 0x000fc80008010825 */
[----:B------:R-:W2:Y:S01]  /*f4d0*/  MUFU.EX2 R222, R222 ;  /* 0x000000de00de7308 */ /* 0x000ea20000000800 */
[----:B------:R-:W3:Y:S01]  /*f4e0*/  LDSM.16.MT88.4 R16, [R244+0xc000] ;  /* 0x00c00000f410783b */ /* 0x000ee20000004200 */
[----:B------:R-:W-:Y:S01]  /*f4f0*/  FMUL.FTZ R212, R4, UR19 ;  /* 0x0000001304d47c20 */ /* 0x000fe20008410000 */
[----:B------:R-:W-:Y:S01]  /*f500*/  FADD.FTZ R214, R231, -R214 ;  /* 0x800000d6e7d67221 */ /* 0x000fe20000010000 */
[----:B------:R-:W-:-:S03]  /*f510*/  FFMA.FTZ R207, R24, UR19, -R10 ;  /* 0x0000001318cf7c23 */ /* 0x000fc6000801080a */
[----:B------:R-:W-:Y:S01]  /*f520*/  FMUL.FTZ R214, R214, UR19 ;  /* 0x00000013d6d67c20 */ /* 0x000fe20008410000 */
[----:B------:R-:W4:Y:S01]  /*f530*/  MUFU.EX2 R212, R212 ;  /* 0x000000d400d47308 */ /* 0x000f220000000800 */
[----:B------:R-:W-:Y:S01]  /*f540*/  FFMA.FTZ R204, R21, UR19, -R10 ;  /* 0x0000001315cc7c23 */ /* 0x000fe2000801080a */
        /* <DEDUP_REMOVED lines=12> */
[-C--:B-1----:R-:W-:Y:S01]  /*f610*/  FMUL.FTZ R15, R195, R213.reuse ;  /* 0x000000d5c30f7220 */ /* 0x082fe20000410000 */
[-C--:B------:R-:W-:Y:S01]  /*f620*/  FMUL.FTZ R30, R70, R213.reuse ;  /* 0x000000d5461e7220 */ /* 0x080fe20000410000 */
[----:B------:R-:W-:Y:S01]  /*f630*/  FMUL.FTZ R31, R71, R213 ;  /* 0x000000d5471f7220 */ /* 0x000fe20000410000 */
[----:B--2---:R-:W-:Y:S01]  /*f640*/  FMUL.FTZ R25, R73, R222 ;  /* 0x000000de49197220 */ /* 0x004fe20000410000 */
[----:B------:R-:W-:Y:S01]  /*f650*/  MOV R195, R33 ;  /* 0x0000002100c37202 */ /* 0x000fe20000000f00 */
[----:B------:R-:W-:Y:S01]  /*f660*/  IMAD.MOV.U32 R71, RZ, RZ, R50 ;  /* 0x000000ffff477224 */ /* 0x000fe200078e0032 */
[----:B------:R-:W-:Y:S01]  /*f670*/  MOV R70, R51 ;  /* 0x0000003300467202 */ /* 0x000fe20000000f00 */
[----:B------:R-:W1:Y:S01]  /*f680*/  LDSM.16.MT88.4 R32, [R242+0xc000] ;  /* 0x00c00000f220783b */ /* 0x000e620000004200 */
[----:B------:R-:W-:Y:S01]  /*f690*/  MOV R73, R48 ;  /* 0x0000003000497202 */ /* 0x000fe20000000f00 */
[----:B------:R-:W-:Y:S02]  /*f6a0*/  MUFU.EX2 R207, R207 ;  /* 0x000000cf00cf7308 */ /* 0x000fe40000000800 */
[----:B------:R-:W2:Y:S06]  /*f6b0*/  LDSM.16.MT88.4 R48, [R241+0xc000] ;  /* 0x00c00000f130783b */ /* 0x000eac0000004200 */
[----:B------:R-:W3:Y:S01]  /*f6c0*/  MUFU.EX2 R204, R204 ;  /* 0x000000cc00cc7308 */ /* 0x000ee20000000800 */
[----:B------:R-:W-:-:S07]  /*f6d0*/  FMUL.FTZ R14, R194, R213 ;  /* 0x000000d5c20e7220 */ /* 0x000fce0000410000 */
[----:B------:R-:W-:Y:S01]  /*f6e0*/  MUFU.EX2 R218, R218 ;  /* 0x000000da00da7308 */ /* 0x000fe20000000800 */
[----:B------:R-:W-:-:S07]  /*f6f0*/  FMUL.FTZ R21, R185, R222 ;  /* 0x000000deb9157220 */ /* 0x000fce0000410000 */
[----:B------:R-:W-:Y:S01]  /*f700*/  MUFU.EX2 R217, R217 ;  /* 0x000000d900d97308 */ /* 0x000fe20000000800 */
[----:B----4-:R-:W-:-:S07]  /*f710*/  FMUL.FTZ R23, R187, R212 ;  /* 0x000000d4bb177220 */ /* 0x010fce0000410000 */
[----:B------:R-:W-:Y:S08]  /*f720*/  MUFU.EX2 R206, R206 ;  /* 0x000000ce00ce7308 */ /* 0x000ff00000000800 */
[----:B------:R-:W4:Y:S08]  /*f730*/  MUFU.EX2 R203, R203 ;  /* 0x000000cb00cb7308 */ /* 0x000f300000000800 */
[----:B------:R-:W-:Y:S08]  /*f740*/  MUFU.EX2 R216, R216 ;  /* 0x000000d800d87308 */ /* 0x000ff00000000800 */
[----:B------:R-:W1:Y:S08]  /*f750*/  MUFU.EX2 R199, R199 ;  /* 0x000000c700c77308 */ /* 0x000e700000000800 */
[----:B------:R-:W-:Y:S08]  /*f760*/  MUFU.EX2 R205, R205 ;  /* 0x000000cd00cd7308 */ /* 0x000ff00000000800 */
[----:B------:R-:W2:Y:S08]  /*f770*/  MUFU.EX2 R202, R202 ;  /* 0x000000ca00ca7308 */ /* 0x000eb00000000800 */
[----:B------:R-:W-:Y:S08]  /*f780*/  MUFU.EX2 R198, R198 ;  /* 0x000000c600c67308 */ /* 0x000ff00000000800 */
[----:B------:R-:W-:Y:S08]  /*f790*/  MUFU.EX2 R197, R197 ;  /* 0x000000c500c57308 */ /* 0x000ff00000000800 */
[----:B------:R-:W-:Y:S08]  /*f7a0*/  MUFU.EX2 R201, R201 ;  /* 0x000000c900c97308 */ /* 0x000ff00000000800 */
[----:B------:R-:W2:Y:S08]  /*f7b0*/  MUFU.EX2 R200, R200 ;  /* 0x000000c800c87308 */ /* 0x000eb00000000800 */
[----:B------:R-:W-:Y:S08]  /*f7c0*/  MUFU.EX2 R219, R219 ;  /* 0x000000db00db7308 */ /* 0x000ff00000000800 */
[----:B------:R-:W2:Y:S01]  /*f7d0*/  MUFU.EX2 R220, R220 ;  /* 0x000000dc00dc7308 */ /* 0x000ea20000000800 */
[----:B------:R-:W-:Y:S01]  /*f7e0*/  MOV R230, R64 ;  /* 0x0000004000e67202 */ /* 0x000fe20000000f00 */
[----:B------:R-:W-:Y:S01]  /*f7f0*/  IMAD.MOV.U32 R185, RZ, RZ, R66 ;  /* 0x000000ffffb97224 */ /* 0x000fe200078e0042 */
[----:B------:R-:W-:-:S02]  /*f800*/  MOV R194, R67 ;  /* 0x0000004300c27202 */ /* 0x000fc40000000f00 */
[----:B------:R-:W-:Y:S02]  /*f810*/  MOV R187, R65 ;  /* 0x0000004100bb7202 */ /* 0x000fe40000000f00 */
[----:B------:R-:W2:Y:S01]  /*f820*/  LDSM.16.MT88.4 R64, [R240+0xc000] ;  /* 0x00c00000f040783b */ /* 0x000ea20000004200 */
[-C--:B---3--:R-:W-:Y:S01]  /*f830*/  FMUL.FTZ R12, R192, R214.reuse ;  /* 0x000000d6c00c7220 */ /* 0x088fe20000410000 */
[----:B------:R-:W-:Y:S01]  /*f840*/  FMUL.FTZ R13, R193, R214 ;  /* 0x000000d6c10d7220 */ /* 0x000fe20000410000 */
[----:B------:R-:W-:Y:S01]  /*f850*/  MOV R193, R11 ;  /* 0x0000000b00c17202 */ /* 0x000fe20000000f00 */
[----:B------:R-:W-:Y:S01]  /*f860*/  FMUL.FTZ R9, R189, R222 ;  /* 0x000000debd097220 */ /* 0x000fe20000410000 */
[----:B------:R-:W-:Y:S01]  /*f870*/  MOV R231, R10 ;  /* 0x0000000a00e77202 */ /* 0x000fe20000000f00 */
[----:B------:R-:W-:Y:S01]  /*f880*/  FMUL.FTZ R10, R190, R212 ;  /* 0x000000d4be0a7220 */ /* 0x000fe20000410000 */
[----:B------:R-:W-:Y:S01]  /*f890*/  MOV R192, R8 ;  /* 0x0000000800c07202 */ /* 0x000fe20000000f00 */
[----:B------:R-:W-:Y:S01]  /*f8a0*/  FMUL.FTZ R8, R188, R222 ;  /* 0x000000debc087220 */ /* 0x000fe20000410000 */
[----:B------:R-:W-:Y:S01]  /*f8b0*/  FMUL.FTZ R11, R191, R212 ;  /* 0x000000d4bf0b7220 */ /* 0x000fe20000410000 */
[----:B------:R-:W-:Y:S01]  /*f8c0*/  F2FP.F16.F32.PACK_AB R4, R204, R207 ;  /* 0x000000cfcc04723e */ /* 0x000fe200000000ff */
[----:B------:R-:W-:Y:S01]  /*f8d0*/  FMUL.FTZ R20, R184, R222 ;  /* 0x000000deb8147220 */ /* 0x000fe20000410000 */
[----:B----4-:R-:W-:Y:S01]  /*f8e0*/  F2FP.F16.F32.PACK_AB R5, R203, R206 ;  /* 0x000000cecb05723e */ /* 0x010fe200000000ff */
[----:B------:R-:W-:Y:S01]  /*f8f0*/  FMUL.FTZ R22, R186, R212 ;  /* 0x000000d4ba167220 */ /* 0x000fe20000410000 */
[----:B------:R-:W-:Y:S01]  /*f900*/  F2FP.F16.F32.PACK_AB R6, R217, R218 ;  /* 0x000000dad906723e */ /* 0x000fe200000000ff */
[----:B------:R-:W-:Y:S01]  /*f910*/  FMUL.FTZ R180, R180, R214 ;  /* 0x000000d6b4b47220 */ /* 0x000fe20000410000 */
[----:B-1----:R-:W-:Y:S01]  /*f920*/  F2FP.F16.F32.PACK_AB R7, R199, R216 ;  /* 0x000000d8c707723e */ /* 0x002fe200000000ff */
[----:B------:R-:W-:Y:S01]  /*f930*/  FMUL.FTZ R181, R181, R214 ;  /* 0x000000d6b5b57220 */ /* 0x000fe20000410000 */
[----:B--2---:R-:W-:Y:S01]  /*f940*/  F2FP.F16.F32.PACK_AB R188, R202, R205 ;  /* 0x000000cdcabc723e */ /* 0x004fe200000000ff */
[----:B------:R-:W-:Y:S01]  /*f950*/  FMUL.FTZ R182, R182, R213 ;  /* 0x000000d5b6b67220 */ /* 0x000fe20000410000 */
[----:B------:R-:W-:Y:S01]  /*f960*/  F2FP.F16.F32.PACK_AB R189, R200, R201 ;  /* 0x000000c9c8bd723e */ /* 0x000fe200000000ff */
[----:B------:R-:W-:Y:S01]  /*f970*/  FMUL.FTZ R183, R183, R213 ;  /* 0x000000d5b7b77220 */ /* 0x000fe20000410000 */
[----:B------:R-:W-:-:S02]  /*f980*/  F2FP.F16.F32.PACK_AB R190, R197, R198 ;  /* 0x000000c6c5be723e */ /* 0x000fc400000000ff */
[----:B------:R-:W-:Y:S01]  /*f990*/  F2FP.F16.F32.PACK_AB R191, R220, R219 ;  /* 0x000000dbdcbf723e */ /* 0x000fe200000000ff */
[----:B------:R-:W-:Y:S01]  /*f9a0*/  FMUL.FTZ R53, R93, R222 ;  /* 0x000000de5d357220 */ /* 0x000fe20000410000 */
[----:B------:R-:W-:Y:S01]  /*f9b0*/  MOV R93, R54 ;  /* 0x00000036005d7202 */ /* 0x000fe20000000f00 */
[-C--:B------:R-:W-:Y:S01]  /*f9c0*/  HMMA.16816.F32 R12, R4, R16.reuse, R12 ;  /* 0x00000010040c723c */ /* 0x080fe2000000180c */
[----:B------:R-:W-:Y:S01]  /*f9d0*/  FMUL.FTZ R29, R69, R214 ;  /* 0x000000d6451d7220 */ /* 0x000fe20000410000 */
[----:B------:R-:W-:Y:S01]  /*f9e0*/  FMUL.FTZ R24, R72, R222 ;  /* 0x000000de48187220 */ /* 0x000fe20000410000 */
[----:B------:R-:W-:Y:S01]  /*f9f0*/  FMUL.FTZ R54, R94, R212 ;  /* 0x000000d45e367220 */ /* 0x000fe20000410000 */
[----:B------:R-:W-:Y:S01]  /*fa00*/  MOV R69, R46 ;  /* 0x0000002e00457202 */ /* 0x000fe20000000f00 */
[----:B------:R-:W-:Y:S01]  /*fa10*/  IMAD.MOV.U32 R94, RZ, RZ, R55 ;  /* 0x000000ffff5e7224 */ /* 0x000fe200078e0037 */
[----:B------:R-:W-:Y:S01]  /*fa20*/  HMMA.16816.F32 R8, R188, R16, R8 ;  /* 0x00000010bc08723c */ /* 0x000fe20000001808 */
[----:B------:R-:W-:Y:S01]  /*fa30*/  MOV R72, R41 ;  /* 0x0000002900487202 */ /* 0x000fe20000000f00 */
[----:B------:R-:W-:-:S02]  /*fa40*/  IMAD.MOV.U32 R186, RZ, RZ, R42 ;  /* 0x000000ffffba7224 */ /* 0x000fc400078e002a */
[----:B------:R-:W-:Y:S01]  /*fa50*/  FMUL.FTZ R28, R68, R214 ;  /* 0x000000d6441c7220 */ /* 0x000fe20000410000 */
[----:B------:R-:W-:Y:S01]  /*fa60*/  FMUL.FTZ R55, R95, R212 ;  /* 0x000000d45f377220 */ /* 0x000fe20000410000 */
[----:B------:R-:W-:Y:S01]  /*fa70*/  HMMA.16816.F32 R20, R188, R18, R20 ;  /* 0x00000012bc14723c */ /* 0x000fe20000001814 */
[----:B------:R-:W-:Y:S01]  /*fa80*/  MOV R68, R39 ;  /* 0x0000002700447202 */ /* 0x000fe20000000f00 */
[----:B------:R-:W-:Y:S01]  /*fa90*/  IMAD.MOV.U32 R229, RZ, RZ, R44 ;  /* 0x000000ffffe57224 */ /* 0x000fe200078e002c */
[----:B------:R-:W-:-:S03]  /*faa0*/  MOV R95, R73 ;  /* 0x00000049005f7202 */ /* 0x000fc60000000f00 */
[----:B------:R-:W-:Y:S01]  /*fab0*/  HMMA.16816.F32 R16, R4, R18, R180 ;  /* 0x000000120410723c */ /* 0x000fe200000018b4 */
[----:B------:R-:W-:Y:S01]  /*fac0*/  FMUL.FTZ R26, R74, R212 ;  /* 0x000000d44a1a7220 */ /* 0x000fe20000410000 */
[----:B------:R-:W-:Y:S02]  /*fad0*/  MOV R73, R71 ;  /* 0x0000004700497202 */ /* 0x000fe40000000f00 */
[----:B------:R-:W-:-:S03]  /*fae0*/  MOV R74, R72 ;  /* 0x00000048004a7202 */ /* 0x000fc60000000f00 */
        /* <DEDUP_REMOVED lines=18> */
[-C--:B------:R-:W-:Y:S01]  /*fc10*/  FMUL.FTZ R46, R86, R213.reuse ;  /* 0x000000d5562e7220 */ /* 0x080fe20000410000 */
[-C--:B------:R-:W-:Y:S01]  /*fc20*/  FMUL.FTZ R47, R87, R213.reuse ;  /* 0x000000d5572f7220 */ /* 0x080fe20000410000 */
[-C--:B------:R-:W-:Y:S01]  /*fc30*/  FMUL.FTZ R40, R88, R222.reuse ;  /* 0x000000de58287220 */ /* 0x080fe20000410000 */
[----:B------:R-:W-:Y:S01]  /*fc40*/  FMUL.FTZ R41, R89, R222 ;  /* 0x000000de59297220 */ /* 0x000fe20000410000 */
[-C--:B------:R-:W-:Y:S01]  /*fc50*/  FMUL.FTZ R42, R90, R212.reuse ;  /* 0x000000d45a2a7220 */ /* 0x080fe20000410000 */
[----:B------:R-:W-:Y:S01]  /*fc60*/  FMUL.FTZ R43, R91, R212 ;  /* 0x000000d45b2b7220 */ /* 0x000fe20000410000 */
[----:B------:R-:W-:Y:S01]  /*fc70*/  FMUL.FTZ R52, R92, R222 ;  /* 0x000000de5c347220 */ /* 0x000fe20000410000 */
[----:B------:R-:W-:Y:S01]  /*fc80*/  IMAD.MOV.U32 R68, RZ, RZ, R187 ;  /* 0x000000ffff447224 */ /* 0x000fe200078e00bb */
[----:B------:R-:W-:Y:S01]  /*fc90*/  MOV R186, R194 ;  /* 0x000000c200ba7202 */ /* 0x000fe20000000f00 */
[-C--:B------:R-:W-:Y:S01]  /*fca0*/  FMUL.FTZ R80, R80, R214.reuse ;  /* 0x000000d650507220 */ /* 0x080fe20000410000 */
[-C--:B------:R-:W-:Y:S01]  /*fcb0*/  FMUL.FTZ R81, R81, R214.reuse ;  /* 0x000000d651517220 */ /* 0x080fe20000410000 */
[-C--:B------:R-:W-:Y:S01]  /*fcc0*/  FMUL.FTZ R82, R82, R213.reuse ;  /* 0x000000d552527220 */ /* 0x080fe20000410000 */
[-C--:B------:R-:W-:Y:S01]  /*fcd0*/  FMUL.FTZ R83, R83, R213.reuse ;  /* 0x000000d553537220 */ /* 0x080fe20000410000 */
[-C--:B------:R-:W-:Y:S01]  /*fce0*/  FMUL.FTZ R96, R96, R214.reuse ;  /* 0x000000d660607220 */ /* 0x080fe20000410000 */
[----:B------:R-:W-:Y:S01]  /*fcf0*/  FMUL.FTZ R97, R97, R214 ;  /* 0x000000d661617220 */ /* 0x000fe20000410000 */
[----:B------:R-:W-:Y:S01]  /*fd00*/  FMUL.FTZ R98, R98, R213 ;  /* 0x000000d562627220 */ /* 0x000fe20000410000 */
[----:B------:R-:W-:Y:S01]  /*fd10*/  MOV R187, R195 ;  /* 0x000000c300bb7202 */ /* 0x000fe20000000f00 */
[----:B------:R-:W-:Y:S01]  /*fd20*/  FMUL.FTZ R99, R99, R213 ;  /* 0x000000d563637220 */ /* 0x000fe20000410000 */
[----:B------:R-:W-:-:S02]  /*fd30*/  MOV R194, R229 ;  /* 0x000000e500c27202 */ /* 0x000fc40000000f00 */
[----:B------:R-:W-:Y:S02]  /*fd40*/  MOV R229, R230 ;  /* 0x000000e600e57202 */ /* 0x000fe40000000f00 */
[----:B------:R-:W-:Y:S01]  /*fd50*/  MOV R230, R231 ;  /* 0x000000e700e67202 */ /* 0x000fe20000000f00 */
[----:B------:R-:W-:Y:S01]  /*fd60*/  IMAD.MOV.U32 R231, RZ, RZ, R63 ;  /* 0x000000ffffe77224 */ /* 0x000fe200078e003f */
[----:B------:R-:W-:Y:S01]  /*fd70*/  MOV R76, R73 ;  /* 0x00000049004c7202 */ /* 0x000fe20000000f00 */
[----:B------:R-:W-:Y:S01]  /*fd80*/  IMAD.MOV.U32 R79, RZ, RZ, R187 ;  /* 0x000000ffff4f7224 */ /* 0x000fe200078e00bb */
[----:B------:R-:W-:Y:S01]  /*fd90*/  MOV R75, R72 ;  /* 0x00000048004b7202 */ /* 0x000fe20000000f00 */
[-C--:B------:R-:W-:Y:S01]  /*fda0*/  HMMA.16816.F32 R28, R4, R32.reuse, R28 ;  /* 0x00000020041c723c */ /* 0x080fe2000000181c */
[----:B------:R-:W-:Y:S01]  /*fdb0*/  FMUL.FTZ R63, R103, R213 ;  /* 0x000000d5673f7220 */ /* 0x000fe20000410000 */
[----:B------:R-:W-:Y:S01]  /*fdc0*/  MOV R78, R180 ;  /* 0x000000b4004e7202 */ /* 0x000fe20000000f00 */
        /* <DEDUP_REMOVED lines=8> */
[----:B------:R-:W-:Y:S01]  /*fe50*/  HMMA.16816.F32 R36, R188, R34, R36 ;  /* 0x00000022bc24723c */ /* 0x000fe20000001824 */
[----:B------:R-:W-:Y:S01]  /*fe60*/  MOV R192, R62 ;  /* 0x0000003e00c07202 */ /* 0x000fe20000000f00 */
[----:B------:R-:W-:Y:S01]  /*fe70*/  FMUL.FTZ R62, R102, R213 ;  /* 0x000000d5663e7220 */ /* 0x000fe20000410000 */
[----:B------:R-:W-:-:S03]  /*fe80*/  MOV R74, R71 ;  /* 0x00000047004a7202 */ /* 0x000fc60000000f00 */
        /* <DEDUP_REMOVED lines=9> */
[----:B------:R-:W-:Y:S01]  /*ff20*/  FMUL.FTZ R57, R105, R222 ;  /* 0x000000de69397220 */ /* 0x000fe20000410000 */
[----:B------:R-:W-:Y:S01]  /*ff30*/  FMUL.FTZ R59, R107, R212 ;  /* 0x000000d46b3b7220 */ /* 0x000fe20000410000 */
[----:B------:R-:W-:Y:S01]  /*ff40*/  FMUL.FTZ R69, R109, R222 ;  /* 0x000000de6d457220 */ /* 0x000fe20000410000 */
[----:B------:R-:W-:Y:S02]  /*ff50*/  FMUL.FTZ R71, R111, R212 ;  /* 0x000000d46f477220 */ /* 0x000fe40000410000 */
[----:B------:R-:W-:Y:S01]  /*ff60*/  HMMA.16816.F32 R32, R4, R34, R80 ;  /* 0x000000220420723c */ /* 0x000fe20000001850 */
[-C--:B------:R-:W-:Y:S01]  /*ff70*/  FMUL.FTZ R112, R112, R214.reuse ;  /* 0x000000d670707220 */ /* 0x080fe20000410000 */
[----:B------:R-:W-:Y:S01]  /*ff80*/  FMUL.FTZ R113, R113, R214 ;  /* 0x000000d671717220 */ /* 0x000fe20000410000 */
[----:B------:R-:W-:-:S03]  /*ff90*/  FMUL.FTZ R114, R114, R213 ;  /* 0x000000d572727220 */ /* 0x000fc60000410000 */
[----:B------:R-:W-:Y:S01]  /*ffa0*/  HMMA.16816.F32 R48, R4, R50, R96 ;  /* 0x000000320430723c */ /* 0x000fe20000001860 */
[----:B------:R-:W-:Y:S01]  /*ffb0*/  IMAD.MOV.U32 R82, RZ, RZ, R70 ;  /* 0x000000ffff527224 */ /* 0x000fe200078e0046 */
[----:B------:R-:W-:Y:S01]  /*ffc0*/  MOV R83, R68 ;  /* 0x0000004400537202 */ /* 0x000fe20000000f00 */
[----:B------:R-:W-:Y:S01]  /*ffd0*/  FMUL.FTZ R68, R108, R222 ;  /* 0x000000de6c447220 */ /* 0x000fe20000410000 */
[----:B------:R-:W-:Y:S01]  /*ffe0*/  FMUL.FTZ R70, R110, R212 ;  /* 0x000000d46e467220 */ /* 0x000fe20000410000 */
[----:B------:R-:W-:Y:S01]  /*fff0*/  FMUL.FTZ R115, R115, R213 ;  /* 0x000000d573737220 */ /* 0x000fe20000410000 */
[----:B------:R-:W-:Y:S02]  /*10000*/  MOV R81, R79 ;  /* 0x0000004f00517202 */ /* 0x000fe40000000f00 */
[----:B------:R-:W-:Y:S01]  /*10010*/  MOV R99, R61 ;  /* 0x0000003d00637202 */ /* 0x000fe20000000f00 */
[----:B------:R-:W-:Y:S01]  /*10020*/  FMUL.FTZ R61, R101, R214 ;  /* 0x000000d6653d7220 */ /* 0x000fe20000410000 */
[----:B------:R-:W-:Y:S01]  /*10030*/  MOV R98, R60 ;  /* 0x0000003c00627202 */ /* 0x000fe20000000f00 */
[----:B------:R-:W-:Y:S01]  /*10040*/  FMUL.FTZ R60, R100, R214 ;  /* 0x000000d6643c7220 */ /* 0x000fe20000410000 */
[----:B------:R-:W-:-:S02]  /*10050*/  IMAD.MOV.U32 R79, RZ, RZ, R73 ;  /* 0x000000ffff4f7224 */ /* 0x000fc400078e0049 */
[----:B------:R-:W-:Y:S01]  /*10060*/  FMUL.FTZ R73, R121, R222 ;  /* 0x000000de79497220 */ /* 0x000fe20000410000 */
[----:B------:R-:W-:Y:S01]  /*10070*/  MOV R121, R74 ;  /* 0x0000004a00797202 */ /* 0x000fe20000000f00 */
[-C--:B------:R-:W-:Y:S01]  /*10080*/  FMUL.FTZ R74, R122, R212.reuse ;  /* 0x000000d47a4a7220 */ /* 0x080fe20000410000 */
[----:B------:R-:W-:Y:S01]  /*10090*/  MOV R122, R75 ;  /* 0x0000004b007a7202 */ /* 0x000fe20000000f00 */
[-C--:B------:R-:W-:Y:S01]  /*100a0*/  HMMA.16816.F32 R56, R188, R64.reuse, R56 ;  /* 0x00000040bc38723c */ /* 0x080fe20000001838 */
[----:B------:R-:W-:Y:S01]  /*100b0*/  FMUL.FTZ R75, R123, R212 ;  /* 0x000000d47b4b7220 */ /* 0x000fe20000410000 */
[----:B------:R-:W-:Y:S01]  /*100c0*/  IMAD.MOV.U32 R123, RZ, RZ, R76 ;  /* 0x000000ffff7b7224 */ /* 0x000fe200078e004c */
[----:B------:R-:W-:Y:S01]  /*100d0*/  MOV R80, R72 ;  /* 0x0000004800507202 */ /* 0x000fe20000000f00 */
[----:B------:R-:W-:Y:S01]  /*100e0*/  FMUL.FTZ R76, R124, R222 ;  /* 0x000000de7c4c7220 */ /* 0x000fe20000410000 */
[----:B------:R-:W-:Y:S01]  /*100f0*/  MOV R88, R180 ;  /* 0x000000b400587202 */ /* 0x000fe20000000f00 */
[----:B------:R-:W-:Y:S01]  /*10100*/  HMMA.16816.F32 R60, R4, R64, R60 ;  /* 0x00000040043c723c */ /* 0x000fe2000000183c */
[----:B------:R-:W-:Y:S01]  /*10110*/  MOV R124, R77 ;  /* 0x0000004d007c7202 */ /* 0x000fe20000000f00 */
[----:B------:R-:W-:Y:S01]  /*10120*/  FMUL.FTZ R77, R125, R222 ;  /* 0x000000de7d4d7220 */ /* 0x000fe20000410000 */
[----:B------:R-:W-:Y:S01]  /*10130*/  IMAD.MOV.U32 R86, RZ, RZ, R186 ;  /* 0x000000ffff567224 */ /* 0x000fe200078e00ba */
[----:B------:R-:W-:-:S02]  /*10140*/  MOV R85, R185 ;  /* 0x000000b900557202 */ /* 0x000fc40000000f00 */
[----:B------:R-:W-:Y:S01]  /*10150*/  MOV R84, R184 ;  /* 0x000000b800547202 */ /* 0x000fe20000000f00 */
[-C--:B------:R-:W-:Y:S01]  /*10160*/  HMMA.16816.F32 R68, R188, R66.reuse, R68 ;  /* 0x00000042bc44723c */ /* 0x080fe20000001844 */
[----:B------:R-:W-:Y:S01]  /*10170*/  MOV R125, R78 ;  /* 0x0000004e007d7202 */ /* 0x000fe20000000f00 */
[----:B------:R-:W-:Y:S01]  /*10180*/  FMUL.FTZ R102, R158, R212 ;  /* 0x000000d49e667220 */ /* 0x000fe20000410000 */
[----:B------:R-:W-:Y:S01]  /*10190*/  MOV R87, R187 ;  /* 0x000000bb00577202 */ /* 0x000fe20000000f00 */
[----:B------:R-:W-:Y:S01]  /*101a0*/  FMUL.FTZ R89, R153, R222 ;  /* 0x000000de99597220 */ /* 0x000fe20000410000 */
[----:B------:R-:W1:Y:S01]  /*101b0*/  LDSM.16.MT88.4 R108, [R244+0xe000] ;  /* 0x00e00000f46c783b */ /* 0x000e620000004200 */
[----:B------:R-:W-:Y:S01]  /*101c0*/  HMMA.16816.F32 R64, R4, R66, R112 ;  /* 0x000000420440723c */ /* 0x000fe20000001870 */
        /* <DEDUP_REMOVED lines=8> */
[----:B------:R-:W-:Y:S01]  /*10250*/  MOV R112, R83 ;  /* 0x0000005300707202 */ /* 0x000fe20000000f00 */
[----:B------:R-:W-:Y:S01]  /*10260*/  FMUL.FTZ R72, R120, R222 ;  /* 0x000000de78487220 */ /* 0x000fe20000410000 */
[----:B------:R-:W-:Y:S01]  /*10270*/  MOV R83, R183 ;  /* 0x000000b700537202 */ /* 0x000fe20000000f00 */
[----:B------:R-:W2:Y:S01]  /*10280*/  LDSM.16.MT88.4 R184, [R242+0xe000] ;  /* 0x00e00000f2b8783b */ /* 0x000ea20000004200 */
[----:B------:R-:W-:Y:S01]  /*10290*/  MOV R114, R80 ;  /* 0x0000005000727202 */ /* 0x000fe20000000f00 */
[-C--:B------:R-:W-:Y:S01]  /*102a0*/  FMUL.FTZ R80, R136, R222.reuse ;  /* 0x000000de88507220 */ /* 0x080fe20000410000 */
[----:B------:R-:W-:Y:S01]  /*102b0*/  MOV R113, R81 ;  /* 0x0000005100717202 */ /* 0x000fe20000000f00 */
[----:B------:R-:W-:Y:S01]  /*102c0*/  FMUL.FTZ R81, R137, R222 ;  /* 0x000000de89517220 */ /* 0x000fe20000410000 */
[----:B------:R-:W-:Y:S01]  /*102d0*/  FMUL.FTZ R79, R127, R212 ;  /* 0x000000d47f4f7220 */ /* 0x000fe20000410000 */
[----:B------:R-:W-:Y:S01]  /*102e0*/  MOV R136, R82 ;  /* 0x0000005200887202 */ /* 0x000fe20000000f00 */
[----:B------:R-:W-:-:S02]  /*102f0*/  IMAD.MOV.U32 R137, RZ, RZ, R83 ;  /* 0x000000ffff897224 */ /* 0x000fc400078e0053 */
[----:B------:R-:W-:Y:S02]  /*10300*/  IMAD.MOV.U32 R127, RZ, RZ, R88 ;  /* 0x000000ffff7f7224 */ /* 0x000fe400078e0058 */
[----:B------:R-:W-:Y:S01]  /*10310*/  FMUL.FTZ R86, R142, R212 ;  /* 0x000000d48e567220 */ /* 0x000fe20000410000 */
[----:B------:R-:W-:Y:S01]  /*10320*/  FMUL.FTZ R85, R141, R222 ;  /* 0x000000de8d557220 */ /* 0x000fe20000410000 */
[----:B------:R-:W-:Y:S01]  /*10330*/  MOV R142, R136 ;  /* 0x00000088008e7202 */ /* 0x000fe20000000f00 */
[-C--:B------:R-:W-:Y:S01]  /*10340*/  FMUL.FTZ R82, R138, R212.reuse ;  /* 0x000000d48a527220 */ /* 0x080fe20000410000 */
[----:B------:R-:W-:Y:S01]  /*10350*/  FMUL.FTZ R83, R139, R212 ;  /* 0x000000d48b537220 */ /* 0x000fe20000410000 */
[-C--:B------:R-:W-:Y:S01]  /*10360*/  FMUL.FTZ R84, R140, R222.reuse ;  /* 0x000000de8c547220 */ /* 0x080fe20000410000 */
[----:B------:R-:W-:Y:S01]  /*10370*/  FMUL.FTZ R88, R152, R222 ;  /* 0x000000de98587220 */ /* 0x000fe20000410000 */
[----:B------:R-:W-:Y:S01]  /*10380*/  MOV R158, R137 ;  /* 0x00000089009e7202 */ /* 0x000fe20000000f00 */
[----:B------:R-:W-:Y:S01]  /*10390*/  IMAD.MOV.U32 R141, RZ, RZ, R126 ;  /* 0x000000ffff8d7224 */ /* 0x000fe200078e007e */
[----:B------:R-:W-:Y:S01]  /*103a0*/  MOV R152, R127 ;  /* 0x0000007f00987202 */ /* 0x000fe20000000f00 */
[----:B------:R-:W-:Y:S01]  /*103b0*/  IMAD.MOV.U32 R137, RZ, RZ, R122 ;  /* 0x000000ffff897224 */ /* 0x000fe200078e007a */
[----:B------:R-:W-:-:S02]  /*103c0*/  MOV R140, R125 ;  /* 0x0000007d008c7202 */ /* 0x000fc40000000f00 */
[----:B------:R-:W-:Y:S02]  /*103d0*/  MOV R139, R124 ;  /* 0x0000007c008b7202 */ /* 0x000fe40000000f00 */
[----:B------:R-:W-:Y:S01]  /*103e0*/  MOV R138, R123 ;  /* 0x0000007b008a7202 */ /* 0x000fe20000000f00 */
[----:B------:R-:W-:Y:S01]  /*103f0*/  IMAD.MOV.U32 R123, RZ, RZ, R95 ;  /* 0x000000ffff7b7224 */ /* 0x000fe200078e005f */
[----:B------:R-:W-:Y:S01]  /*10400*/  MOV R136, R121 ;  /* 0x0000007900887202 */ /* 0x000fe20000000f00 */
[-C--:B------:R-:W-:Y:S01]  /*10410*/  FMUL.FTZ R95, R167, R212.reuse ;  /* 0x000000d4a75f7220 */ /* 0x080fe20000410000 */
[----:B------:R-:W-:Y:S01]  /*10420*/  MOV R104, R87 ;  /* 0x0000005700687202 */ /* 0x000fe20000000f00 */
[----:B------:R-:W-:Y:S01]  /*10430*/  FMUL.FTZ R87, R143, R212 ;  /* 0x000000d48f577220 */ /* 0x000fe20000410000 */
[----:B------:R-:W-:Y:S01]  /*10440*/  IMAD.MOV.U32 R167, RZ, RZ, R142 ;  /* 0x000000ffffa77224 */ /* 0x000fe200078e008e */
[----:B------:R-:W-:Y:S01]  /*10450*/  MOV R156, R152 ;  /* 0x00000098009c7202 */ /* 0x000fe20000000f00 */
[----:B------:R-:W-:Y:S01]  /*10460*/  IMAD.MOV.U32 R153, RZ, RZ, R139 ;  /* 0x000000ffff997224 */ /* 0x000fe200078e008b */
[----:B------:R-:W-:-:S02]  /*10470*/  MOV R142, R141 ;  /* 0x0000008d008e7202 */ /* 0x000fc40000000f00 */
[----:B------:R-:W-:Y:S02]  /*10480*/  MOV R143, R140 ;  /* 0x0000008c008f7202 */ /* 0x000fe40000000f00 */
[----:B------:R-:W-:Y:S02]  /*10490*/  MOV R120, R181 ;  /* 0x000000b500787202 */ /* 0x000fe40000000f00 */
[----:B------:R-:W-:Y:S01]  /*104a0*/  MOV R152, R138 ;  /* 0x0000008a00987202 */ /* 0x000fe20000000f00 */
[----:B------:R-:W3:Y:S01]  /*104b0*/  LDSM.16.MT88.4 R180, [R241+0xe000] ;  /* 0x00e00000f1b4783b */ /* 0x000ee20000004200 */
[----:B------:R-:W-:Y:S02]  /*104c0*/  MOV R141, R137 ;  /* 0x00000089008d7202 */ /* 0x000fe40000000f00 */
[----:B------:R-:W-:Y:S02]  /*104d0*/  MOV R140, R136 ;  /* 0x00000088008c7202 */ /* 0x000fe40000000f00 */
[----:B------:R-:W4:Y:S01]  /*104e0*/  LDSM.16.MT88.4 R136, [R240+0xe000] ;  /* 0x00e00000f088783b */ /* 0x000f220000004200 */
        /* <DEDUP_REMOVED lines=10> */
[----:B------:R-:W-:Y:S01]  /*10590*/  MOV R121, R93 ;  /* 0x0000005d00797202 */ /* 0x000fe20000000f00 */
[-C--:B------:R-:W-:Y:S01]  /*105a0*/  FMUL.FTZ R97, R173, R222.reuse ;  /* 0x000000dead617220 */ /* 0x080fe20000410000 */
[----:B------:R-:W-:Y:S01]  /*105b0*/  FMUL.FTZ R92, R164, R222 ;  /* 0x000000dea45c7220 */ /* 0x000fe20000410000 */
[----:B------:R-:W-:Y:S01]  /*105c0*/  FMUL.FTZ R103, R159, R212 ;  /* 0x000000d49f677220 */ /* 0x000fe20000410000 */
[----:B------:R-:W-:Y:S01]  /*105d0*/  FMUL.FTZ R93, R165, R222 ;  /* 0x000000dea55d7220 */ /* 0x000fe20000410000 */
[-C--:B------:R-:W-:Y:S01]  /*105e0*/  FMUL.FTZ R98, R174, R212.reuse ;  /* 0x000000d4ae627220 */ /* 0x080fe20000410000 */
[-C--:B------:R-:W-:Y:S01]  /*105f0*/  FMUL.FTZ R99, R175, R212.reuse ;  /* 0x000000d4af637220 */ /* 0x080fe20000410000 */
[----:B------:R-:W-:Y:S01]  /*10600*/  FMUL.FTZ R94, R166, R212 ;  /* 0x000000d4a65e7220 */ /* 0x000fe20000410000 */
[----:B------:R-:W-:-:S02]  /*10610*/  MOV R126, R112 ;  /* 0x00000070007e7202 */ /* 0x000fc40000000f00 */
[----:B------:R-:W-:Y:S01]  /*10620*/  MOV R112, R243 ;  /* 0x000000f300707202 */ /* 0x000fe20000000f00 */
[----:B-1----:R-:W-:Y:S01]  /*10630*/  HMMA.16816.F32 R72, R188, R108, R72 ;  /* 0x0000006cbc48723c */ /* 0x002fe20000001848 */
[----:B------:R-:W-:Y:S01]  /*10640*/  MOV R175, R141 ;  /* 0x0000008d00af7202 */ /* 0x000fe20000000f00 */
[----:B------:R-:W-:-:S04]  /*10650*/  IMAD.MOV.U32 R141, RZ, RZ, R115 ;  /* 0x000000ffff8d7224 */ /* 0x000fc800078e0073 */
[----:B------:R-:W-:Y:S01]  /*10660*/  HMMA.16816.F32 R76, R188, R110, R76 ;  /* 0x0000006ebc4c723c */ /* 0x000fe2000000184c */
[----:B------:R-:W-:Y:S02]  /*10670*/  IMAD.MOV.U32 R157, RZ, RZ, R112 ;  /* 0x000000ffff9d7224 */ /* 0x000fe400078e0070 */
[----:B------:R-:W-:-:S03]  /*10680*/  FMUL.FTZ R112, R132, R214 ;  /* 0x000000d684707220 */ /* 0x000fc60000410000 */
[----:B--2---:R-:W-:Y:S01]  /*10690*/  HMMA.16816.F32 R80, R188, R184, R80 ;  /* 0x000000b8bc50723c */ /* 0x004fe20000001850 */
[----:B------:R-:W-:-:S05]  /*106a0*/  FMUL.FTZ R115, R135, R213 ;  /* 0x000000d587737220 */ /* 0x000fca0000410000 */
[C---:B------:R-:W-:Y:S06]  /*106b0*/  HMMA.16816.F32 R84, R188.reuse, R186, R84 ;  /* 0x000000babc54723c */ /* 0x040fec0000001854 */
[C---:B---3--:R-:W-:Y:S06]  /*106c0*/  HMMA.16816.F32 R88, R188.reuse, R180, R88 ;  /* 0x000000b4bc58723c */ /* 0x048fec0000001858 */
[C---:B------:R-:W-:Y:S06]  /*106d0*/  HMMA.16816.F32 R100, R188.reuse, R182, R100 ;  /* 0x000000b6bc64723c */ /* 0x040fec0000001864 */
[C---:B----4-:R-:W-:Y:S06]  /*106e0*/  HMMA.16816.F32 R96, R188.reuse, R136, R96 ;  /* 0x00000088bc60723c */ /* 0x050fec0000001860 */
[----:B------:R-:W-:Y:S01]  /*106f0*/  HMMA.16816.F32 R92, R188, R138, R92 ;  /* 0x0000008abc5c723c */ /* 0x000fe2000000185c */
[----:B------:R-:W-:Y:S01]  /*10700*/  IMAD.MOV.U32 R166, RZ, RZ, R140 ;  /* 0x000000ffffa67224 */ /* 0x000fe200078e008c */
[----:B------:R-:W-:Y:S01]  /*10710*/  MOV R155, R152 ;  /* 0x00000098009b7202 */ /* 0x000fe20000000f00 */
[----:B------:R-:W-:-:S02]  /*10720*/  IMAD.MOV.U32 R154, RZ, RZ, R106 ;  /* 0x000000ffff9a7224 */ /* 0x000fc400078e006a */
[-C--:B------:R-:W-:Y:S01]  /*10730*/  FMUL.FTZ R128, R128, R214.reuse ;  /* 0x000000d680807220 */ /* 0x080fe20000410000 */
[-C--:B------:R-:W-:Y:S01]  /*10740*/  FMUL.FTZ R129, R129, R214.reuse ;  /* 0x000000d681817220 */ /* 0x080fe20000410000 */
[----:B------:R-:W-:Y:S01]  /*10750*/  FMUL.FTZ R130, R130, R213 ;  /* 0x000000d582827220 */ /* 0x000fe20000410000 */
[----:B------:R-:W-:Y:S01]  /*10760*/  IMAD.MOV.U32 R188, RZ, RZ, R156 ;  /* 0x000000ffffbc7224 */ /* 0x000fe200078e009c */
[----:B------:R-:W-:Y:S01]  /*10770*/  MOV R156, R153 ;  /* 0x00000099009c7202 */ /* 0x000fe20000000f00 */
[----:B------:R-:W-:Y:S01]  /*10780*/  FMUL.FTZ R131, R131, R213 ;  /* 0x000000d583837220 */ /* 0x000fe20000410000 */
[----:B------:R-:W-:Y:S01]  /*10790*/  MOV R190, R113 ;  /* 0x0000007100be7202 */ /* 0x000fe20000000f00 */
[----:B------:R-:W-:Y:S01]  /*107a0*/  FMUL.FTZ R113, R133, R214 ;  /* 0x000000d685717220 */ /* 0x000fe20000410000 */
[----:B------:R-:W-:Y:S01]  /*107b0*/  MOV R153, R114 ;  /* 0x0000007200997202 */ /* 0x000fe20000000f00 */
[----:B------:R-:W-:Y:S01]  /*107c0*/  FMUL.FTZ R114, R134, R213 ;  /* 0x000000d586727220 */ /* 0x000fe20000410000 */
[----:B------:R-:W-:Y:S01]  /*107d0*/  MOV R135, R192 ;  /* 0x000000c000877202 */ /* 0x000fe20000000f00 */
[----:B------:R-:W-:Y:S01]  /*107e0*/  FFMA.FTZ R133, R237, UR19, -R188 ;  /* 0x00000013ed857c23 */ /* 0x000fe200080108bc */
[----:B------:R-:W-:Y:S01]  /*107f0*/  MOV R134, R120 ;  /* 0x0000007800867202 */ /* 0x000fe20000000f00 */
[--C-:B------:R-:W-:Y:S01]  /*10800*/  FFMA.FTZ R231, R231, UR19, -R158.reuse ;  /* 0x00000013e7e77c23 */ /* 0x100fe2000801089e */
[--C-:B------:R-:W-:Y:S01]  /*10810*/  FFMA.FTZ R230, R230, UR19, -R158.reuse ;  /* 0x00000013e6e67c23 */ /* 0x100fe2000801089e */
[--C-:B------:R-:W-:Y:S01]  /*10820*/  FFMA.FTZ R229, R229, UR19, -R158.reuse ;  /* 0x00000013e5e57c23 */ /* 0x100fe2000801089e */
[----:B------:R-:W-:Y:S01]  /*10830*/  HMMA.16816.F32 R112, R4, R184, R112 ;  /* 0x000000b80470723c */ /* 0x000fe20000001870 */
[----:B------:R-:W-:Y:S01]  /*10840*/  MOV R189, R104 ;  /* 0x0000006800bd7202 */ /* 0x000fe20000000f00 */
[----:B------:R-:W-:Y:S01]  /*10850*/  FFMA.FTZ R228, R228, UR19, -R158 ;  /* 0x00000013e4e47c23 */ /* 0x000fe2000801089e */
[--C-:B------:R-:W-:Y:S01]  /*10860*/  FFMA.FTZ R227, R227, UR19, -R193.reuse ;  /* 0x00000013e3e37c23 */ /* 0x100fe200080108c1 */
[--C-:B------:R-:W-:Y:S01]  /*10870*/  FFMA.FTZ R226, R226, UR19, -R193.reuse ;  /* 0x00000013e2e27c23 */ /* 0x100fe200080108c1 */
[--C-:B------:R-:W-:Y:S01]  /*10880*/  FFMA.FTZ R225, R225, UR19, -R193.reuse ;  /* 0x00000013e1e17c23 */ /* 0x100fe200080108c1 */
[----:B------:R-:W-:Y:S01]  /*10890*/  FFMA.FTZ R224, R224, UR19, -R193 ;  /* 0x00000013e0e07c23 */ /* 0x000fe200080108c1 */
[----:B------:R-:W-:Y:S01]  /*108a0*/  MOV R185, R238 ;  /* 0x000000ee00b97202 */ /* 0x000fe20000000f00 */
[----:B------:R-:W-:Y:S01]  /*108b0*/  IMAD.MOV.U32 R172, RZ, RZ, R124 ;  /* 0x000000ffffac7224 */ /* 0x000fe200078e007c */
[----:B------:R-:W-:Y:S01]  /*108c0*/  MOV R173, R127 ;  /* 0x0000007f00ad7202 */ /* 0x000fe20000000f00 */
[----:B------:R-:W-:Y:S01]  /*108d0*/  FMUL.FTZ R168, R168, R214 ;  /* 0x000000d6a8a87220 */ /* 0x000fe20000410000 */
[----:B------:R-:W-:Y:S01]  /*108e0*/  MOV R174, R125 ;  /* 0x0000007d00ae7202 */ /* 0x000fe20000000f00 */
[----:B------:R-:W-:Y:S01]  /*108f0*/  FFMA.FTZ R237, R185, UR19, -R167 ;  /* 0x00000013b9ed7c23 */ /* 0x000fe200080108a7 */
[----:B------:R-:W-:Y:S01]  /*10900*/  IMAD.MOV.U32 R185, RZ, RZ, R135 ;  /* 0x000000ffffb97224 */ /* 0x000fe200078e0087 */
[----:B------:R-:W-:Y:S01]  /*10910*/  MOV R135, R134 ;  /* 0x0000008600877202 */ /* 0x000fe20000000f00 */
[----:B------:R-:W-:Y:S01]  /*10920*/  FMUL.FTZ R169, R169, R214 ;  /* 0x000000d6a9a97220 */ /* 0x000fe20000410000 */
[----:B------:R-:W-:Y:S01]  /*10930*/  MOV R134, R189 ;  /* 0x000000bd00867202 */ /* 0x000fe20000000f00 */
[----:B------:R-:W-:Y:S01]  /*10940*/  FMUL.FTZ R170, R170, R213 ;  /* 0x000000d5aaaa7220 */ /* 0x000fe20000410000 */
[----:B------:R-:W-:Y:S01]  /*10950*/  MOV R189, R190 ;  /* 0x000000be00bd7202 */ /* 0x000fe20000000f00 */
[----:B------:R-:W-:-:S02]  /*10960*/  IMAD.MOV.U32 R190, RZ, RZ, R166 ;  /* 0x000000ffffbe7224 */ /* 0x000fc400078e00a6 */
[----:B------:R-:W-:Y:S01]  /*10970*/  FFMA.FTZ R238, R236, UR19, -R188 ;  /* 0x00000013ecee7c23 */ /* 0x000fe200080108bc */
[----:B------:R-:W-:Y:S01]  /*10980*/  MOV R166, R175 ;  /* 0x000000af00a67202 */ /* 0x000fe20000000f00 */
[----:B------:R-:W-:Y:S01]  /*10990*/  FFMA.FTZ R236, R185, UR19, -R167 ;  /* 0x00000013b9ec7c23 */ /* 0x000fe200080108a7 */
[----:B------:R-:W-:Y:S01]  /*109a0*/  MOV R175, R155 ;  /* 0x0000009b00af7202 */ /* 0x000fe20000000f00 */
[----:B------:R-:W-:Y:S01]  /*109b0*/  IMAD.MOV.U32 R185, RZ, RZ, R135 ;  /* 0x000000ffffb97224 */ /* 0x000fe200078e0087 */
[----:B------:R-:W-:Y:S01]  /*109c0*/  MOV R155, R156 ;  /* 0x0000009c009b7202 */ /* 0x000fe20000000f00 */
[----:B------:R-:W-:Y:S01]  /*109d0*/  IMAD.MOV.U32 R156, RZ, RZ, R143 ;  /* 0x000000ffff9c7224 */ /* 0x000fe200078e008f */
[----:B------:R-:W-:Y:S01]  /*109e0*/  MOV R135, R134 ;  /* 0x0000008600877202 */ /* 0x000fe20000000f00 */
[----:B------:R-:W-:Y:S01]  /*109f0*/  FMUL.FTZ R171, R171, R213 ;  /* 0x000000d5abab7220 */ /* 0x000fe20000410000 */
[----:B------:R-:W-:Y:S01]  /*10a00*/  MOV R143, R142 ;  /* 0x0000008e008f7202 */ /* 0x000fe20000000f00 */
[----:B------:R1:W5:Y:S01]  /*10a10*/  LDL.LU R243, [R1+0x7c] ;  /* 0x00007c0001f37983 */ /* 0x0003620000300800 */
[----:B------:R-:W-:-:S02]  /*10a20*/  MOV R134, R189 ;  /* 0x000000bd00867202 */ /* 0x000fc40000000f00 */
[----:B------:R-:W-:Y:S02]  /*10a30*/  MOV R142, R195 ;  /* 0x000000c3008e7202 */ /* 0x000fe40000000f00 */
        /* <DEDUP_REMOVED lines=8> */
[----:B------:R-:W-:Y:S01]  /*10ac0*/  MOV R142, R192 ;  /* 0x000000c0008e7202 */ /* 0x000fe20000000f00 */
[-C--:B------:R-:W-:Y:S01]  /*10ad0*/  FMUL.FTZ R104, R116, R214.reuse ;  /* 0x000000d674687220 */ /* 0x080fe20000410000 */
[--C-:B------:R-:W-:Y:S01]  /*10ae0*/  FFMA.FTZ R132, R235, UR19, -R188.reuse ;  /* 0x00000013eb847c23 */ /* 0x100fe200080108bc */
[----:B------:R-:W-:Y:S01]  /*10af0*/  FMUL.FTZ R116, R144, R214 ;  /* 0x000000d690747220 */ /* 0x000fe20000410000 */
[----:B------:R-:W-:Y:S01]  /*10b00*/  FFMA.FTZ R239, R234, UR19, -R188 ;  /* 0x00000013eaef7c23 */ /* 0x000fe200080108bc */
[----:B------:R-:W-:Y:S01]  /*10b10*/  FFMA.FTZ R235, R185, UR19, -R167 ;  /* 0x00000013b9eb7c23 */ /* 0x000fe200080108a7 */
[----:B------:R-:W-:Y:S02]  /*10b20*/  IMAD.MOV.U32 R184, RZ, RZ, R175 ;  /* 0x000000ffffb87224 */ /* 0x000fe400078e00af */
[----:B------:R-:W-:Y:S01]  /*10b30*/  FFMA.FTZ R234, R135, UR19, -R167 ;  /* 0x0000001387ea7c23 */ /* 0x000fe200080108a7 */
[----:B------:R-:W-:Y:S02]  /*10b40*/  MOV R144, R134 ;  /* 0x0000008600907202 */ /* 0x000fe40000000f00 */
[----:B------:R-:W-:-:S02]  /*10b50*/  MOV R185, R155 ;  /* 0x0000009b00b97202 */ /* 0x000fc40000000f00 */
[----:B------:R-:W-:Y:S01]  /*10b60*/  MOV R175, R156 ;  /* 0x0000009c00af7202 */ /* 0x000fe20000000f00 */
[----:B------:R-:W-:Y:S01]  /*10b70*/  IMAD.MOV.U32 R156, RZ, RZ, R142 ;  /* 0x000000ffff9c7224 */ /* 0x000fe200078e008e */
[----:B------:R-:W-:Y:S02]  /*10b80*/  MOV R135, R143 ;  /* 0x0000008f00877202 */ /* 0x000fe40000000f00 */
[----:B------:R-:W-:Y:S02]  /*10b90*/  MOV R134, R141 ;  /* 0x0000008d00867202 */ /* 0x000fe40000000f00 */
[----:B------:R-:W-:Y:S02]  /*10ba0*/  MOV R155, R140 ;  /* 0x0000008c009b7202 */ /* 0x000fe40000000f00 */
[----:B------:R-:W2:Y:S01]  /*10bb0*/  LDSM.16.MT88.4 R140, [R244+0xc800] ;  /* 0x00c80000f48c783b */ /* 0x000ea20000004200 */
[----:B------:R-:W-:Y:S01]  /*10bc0*/  MOV R152, R107 ;  /* 0x0000006b00987202 */ /* 0x000fe20000000f00 */
[-C--:B------:R-:W-:Y:S01]  /*10bd0*/  FMUL.FTZ R105, R117, R214.reuse ;  /* 0x000000d675697220 */ /* 0x080fe20000410000 */
[-C--:B------:R-:W-:Y:S01]  /*10be0*/  FMUL.FTZ R106, R118, R213.reuse ;  /* 0x000000d5766a7220 */ /* 0x080fe20000410000 */
[----:B------:R-:W-:Y:S01]  /*10bf0*/  FMUL.FTZ R107, R119, R213 ;  /* 0x000000d5776b7220 */ /* 0x000fe20000410000 */
[-C--:B------:R-:W-:Y:S01]  /*10c00*/  FMUL.FTZ R124, R160, R214.reuse ;  /* 0x000000d6a07c7220 */ /* 0x080fe20000410000 */
[----:B------:R-:W-:Y:S05]  /*10c10*/  MUFU.EX2 R239, R239 ;  /* 0x000000ef00ef7308 */ /* 0x000fea0000000800 */
[C---:B------:R-:W-:Y:S03]  /*10c20*/  HMMA.16816.F32 R104, R4.reuse, R108, R104 ;  /* 0x0000006c0468723c */ /* 0x040fe60000001868 */
[----:B------:R-:W-:Y:S03]  /*10c30*/  MUFU.EX2 R160, R132 ;  /* 0x0000008400a07308 */ /* 0x000fe60000000800 */
[----:B------:R-:W-:Y:S05]  /*10c40*/  HMMA.16816.F32 R108, R4, R110, R128 ;  /* 0x0000006e046c723c */ /* 0x000fea0000001880 */
[----:B------:R-:W-:Y:S02]  /*10c50*/  MUFU.EX2 R238, R238 ;  /* 0x000000ee00ee7308 */ /* 0x000fe40000000800 */
[----:B------:R-:W-:-:S06]  /*10c60*/  FMUL.FTZ R129, R177, R214 ;  /* 0x000000d6b1817220 */ /* 0x000fcc0000410000 */
[----:B------:R-:W3:Y:S01]  /*10c70*/  MUFU.EX2 R177, R133 ;  /* 0x0000008500b17308 */ /* 0x000ee20000000800 */
[----:B------:R-:W-:-:S07]  /*10c80*/  MOV R191, R126 ;  /* 0x0000007e00bf7202 */ /* 0x000fce0000000f00 */
[----:B------:R-:W-:Y:S01]  /*10c90*/  MUFU.EX2 R237, R237 ;  /* 0x000000ed00ed7308 */ /* 0x000fe20000000800 */
[----:B------:R-:W-:-:S07]  /*10ca0*/  MOV R165, R123 ;  /* 0x0000007b00a57202 */ /* 0x000fce0000000f00 */
[----:B------:R-:W4:Y:S01]  /*10cb0*/  MUFU.EX2 R236, R236 ;  /* 0x000000ec00ec7308 */ /* 0x000f220000000800 */
[----:B------:R-:W-:-:S07]  /*10cc0*/  MOV R159, R122 ;  /* 0x0000007a009f7202 */ /* 0x000fce0000000f00 */
[----:B------:R-:W-:Y:S01]  /*10cd0*/  MUFU.EX2 R235, R235 ;  /* 0x000000eb00eb7308 */ /* 0x000fe20000000800 */
[----:B------:R-:W-:-:S07]  /*10ce0*/  MOV R164, R121 ;  /* 0x0000007900a47202 */ /* 0x000fce0000000f00 */
        /* <DEDUP_REMOVED lines=22> */
[----:B------:R-:W-:Y:S01]  /*10e50*/  HMMA.16816.F32 R116, R4, R186, R116 ;  /* 0x000000ba0474723c */ /* 0x000fe20000001874 */
[----:B---3--:R-:W-:Y:S01]  /*10e60*/  F2FP.F16.F32.PACK_AB R132, R160, R177 ;  /* 0x000000b1a084723e */ /* 0x008fe200000000ff */
[----:B------:R-:W3:Y:S01]  /*10e70*/  LDSM.16.MT88.4 R148, [R242+0xc800] ;  /* 0x00c80000f294783b */ /* 0x000ee20000004200 */
[----:B----4-:R-:W-:-:S03]  /*10e80*/  F2FP.F16.F32.PACK_AB R133, R236, R237 ;  /* 0x000000edec85723e */ /* 0x010fc600000000ff */
[----:B------:R-:W-:Y:S01]  /*10e90*/  HMMA.16816.F32 R120, R4, R180, R120 ;  /* 0x000000b40478723c */ /* 0x000fe20000001878 */
[----:B------:R-:W-:Y:S02]  /*10ea0*/  MOV R186, R135 ;  /* 0x0000008700ba7202 */ /* 0x000fe40000000f00 */
[----:B-1----:R-:W-:-:S03]  /*10eb0*/  F2FP.F16.F32.PACK_AB R135, R234, R235 ;  /* 0x000000ebea87723e */ /* 0x002fc600000000ff */
[----:B------:R-:W-:Y:S01]  /*10ec0*/  HMMA.16816.F32 R124, R4, R182, R124 ;  /* 0x000000b6047c723c */ /* 0x000fe2000000187c */
[----:B------:R-:W-:Y:S02]  /*10ed0*/  MOV R181, R134 ;  /* 0x0000008600b57202 */ /* 0x000fe40000000f00 */
[----:B------:R-:W-:-:S03]  /*10ee0*/  F2FP.F16.F32.PACK_AB R134, R238, R239 ;  /* 0x000000efee86723e */ /* 0x000fc600000000ff */
[C---:B------:R-:W-:Y:S06]  /*10ef0*/  HMMA.16816.F32 R128, R4.reuse, R136, R128 ;  /* 0x000000880480723c */ /* 0x040fec0000001880 */
[----:B------:R-:W-:Y:S01]  /*10f00*/  HMMA.16816.F32 R4, R4, R138, R168 ;  /* 0x0000008a0404723c */ /* 0x000fe200000018a8 */
[----:B--2---:R-:W-:Y:S02]  /*10f10*/  F2FP.F16.F32.PACK_AB R136, R230, R231 ;  /* 0x000000e7e688723e */ /* 0x004fe400000000ff */
[----:B------:R-:W-:-:S04]  /*10f20*/  F2FP.F16.F32.PACK_AB R137, R226, R227 ;  /* 0x000000e3e289723e */ /* 0x000fc800000000ff */
[----:B------:R-:W-:Y:S02]  /*10f30*/  F2FP.F16.F32.PACK_AB R138, R228, R229 ;  /* 0x000000e5e48a723e */ /* 0x000fe400000000ff */
[----:B------:R-:W-:Y:S01]  /*10f40*/  F2FP.F16.F32.PACK_AB R139, R224, R225 ;  /* 0x000000e1e08b723e */ /* 0x000fe200000000ff */
[-C--:B------:R-:W-:Y:S01]  /*10f50*/  HMMA.16816.F32 R12, R132, R140.reuse, R12 ;  /* 0x0000008c840c723c */ /* 0x080fe2000000180c */
[----:B------:R-:W-:Y:S02]  /*10f60*/  MOV R187, R144 ;  /* 0x0000009000bb7202 */ /* 0x000fe40000000f00 */
[----:B------:R-:W1:Y:S03]  /*10f70*/  LDSM.16.MT88.4 R144, [R241+0xc800] ;  /* 0x00c80000f190783b */ /* 0x000e660000004200 */
[C---:B------:R-:W-:Y:S06]  /*10f80*/  HMMA.16816.F32 R8, R136.reuse, R140, R8 ;  /* 0x0000008c8808723c */ /* 0x040fec0000001808 */
[-C--:B------:R-:W-:Y:S06]  /*10f90*/  HMMA.16816.F32 R20, R136, R142.reuse, R20 ;  /* 0x0000008e8814723c */ /* 0x080fec0000001814 */
[C---:B------:R-:W-:Y:S01]  /*10fa0*/  HMMA.16816.F32 R16, R132.reuse, R142, R16 ;  /* 0x0000008e8410723c */ /* 0x040fe20000001810 */
[----:B------:R-:W2:Y:S01]  /*10fb0*/  LDSM.16.MT88.4 R140, [R240+0xc800] ;  /* 0x00c80000f08c783b */ /* 0x000ea20000004200 */
[----:B------:R-:W-:Y:S01]  /*10fc0*/  IMAD.MOV.U32 R161, RZ, RZ, R184 ;  /* 0x000000ffffa17224 */ /* 0x000fe200078e00b8 */
[----:B------:R-:W-:Y:S01]  /*10fd0*/  MOV R162, R185 ;  /* 0x000000b900a27202 */ /* 0x000fe20000000f00 */
[----:B------:R-:W-:Y:S01]  /*10fe0*/  IMAD.MOV.U32 R163, RZ, RZ, R155 ;  /* 0x000000ffffa37224 */ /* 0x000fe200078e009b */
[----:B------:R-:W-:Y:S01]  /*10ff0*/  MOV R184, R154 ;  /* 0x0000009a00b87202 */ /* 0x000fe20000000f00 */
[----:B---3--:R-:W-:Y:S01]  /*11000*/  HMMA.16816.F32 R28, R132, R148, R28 ;  /* 0x00000094841c723c */ /* 0x008fe2000000181c */
[----:B------:R-:W-:-:S02]  /*11010*/  MOV R185, R153 ;  /* 0x0000009900b97202 */ /* 0x000fc40000000f00 */
[----:B------:R-:W-:Y:S02]  /*11020*/  MOV R180, R152 ;  /* 0x0000009800b47202 */ /* 0x000fe40000000f00 */
[----:B------:R-:W3:Y:S01]  /*11030*/  LDSM.16.MT88.4 R152, [R244+0xe800] ;  /* 0x00e80000f498783b */ /* 0x000ee20000004200 */
[C---:B------:R-:W-:Y:S06]  /*11040*/  HMMA.16816.F32 R24, R136.reuse, R148, R24 ;  /* 0x000000948818723c */ /* 0x040fec0000001818 */
[-C--:B------:R-:W-:Y:S06]  /*11050*/  HMMA.16816.F32 R36, R136, R150.reuse, R36 ;  /* 0x000000968824723c */ /* 0x080fec0000001824 */
[C---:B------:R-:W-:Y:S01]  /*11060*/  HMMA.16816.F32 R32, R132.reuse, R150, R32 ;  /* 0x000000968420723c */ /* 0x040fe20000001820 */
[----:B------:R-:W-:Y:S05]  /*11070*/  LDSM.16.MT88.4 R148, [R240+0xe800] ;  /* 0x00e80000f094783b */ /* 0x000fea0000004200 */
        /* <DEDUP_REMOVED lines=10> */
[C---:B---3--:R-:W-:Y:S06]  /*11120*/  HMMA.16816.F32 R104, R132.reuse, R152, R104 ;  /* 0x000000988468723c */ /* 0x048fec0000001868 */
[C---:B------:R-:W-:Y:S06]  /*11130*/  HMMA.16816.F32 R108, R132.reuse, R154, R108 ;  /* 0x0000009a846c723c */ /* 0x040fec000000186c */
[C---:B-1----:R-:W-:Y:S06]  /*11140*/  HMMA.16816.F32 R112, R132.reuse, R144, R112 ;  /* 0x000000908470723c */ /* 0x042fec0000001870 */
[C---:B------:R-:W-:Y:S06]  /*11150*/  HMMA.16816.F32 R116, R132.reuse, R146, R116 ;  /* 0x000000928474723c */ /* 0x040fec0000001874 */
[C---:B------:R-:W-:Y:S06]  /*11160*/  HMMA.16816.F32 R128, R132.reuse, R148, R128 ;  /* 0x000000948480723c */ /* 0x040fec0000001880 */
[C---:B------:R-:W-:Y:S06]  /*11170*/  HMMA.16816.F32 R4, R132.reuse, R150, R4 ;  /* 0x000000968404723c */ /* 0x040fec0000001804 */
[C---:B--2---:R-:W-:Y:S06]  /*11180*/  HMMA.16816.F32 R120, R132.reuse, R140, R120 ;  /* 0x0000008c8478723c */ /* 0x044fec0000001878 */
[----:B------:R-:W-:Y:S07]  /*11190*/  HMMA.16816.F32 R124, R132, R142, R124 ;  /* 0x0000008e847c723c */ /* 0x000fee000000187c */
[----:B------:R-:W-:Y:S01]  /*111a0*/  FFMA.FTZ R135, R180, UR19, -R188 ;  /* 0x00000013b4877c23 */ /* 0x000fe200080108bc */
[----:B------:R-:W-:-:S02]  /*111b0*/  IMAD.MOV.U32 R180, RZ, RZ, R184 ;  /* 0x000000ffffb47224 */ /* 0x000fc400078e00b8 */
[--C-:B------:R-:W-:Y:S01]  /*111c0*/  FFMA.FTZ R134, R163, UR19, -R167.reuse ;  /* 0x00000013a3867c23 */ /* 0x100fe200080108a7 */
[----:B------:R-:W-:-:S03]  /*111d0*/  FFMA.FTZ R133, R186, UR19, -R167 ;  /* 0x00000013ba857c23 */ /* 0x000fc600080108a7 */
[----:B------:R1:W-:Y:S01]  /*111e0*/  MUFU.EX2 R176, R134 ;  /* 0x0000008600b07308 */ /* 0x0003e20000000800 */
[----:B------:R-:W-:Y:S01]  /*111f0*/  HMMA.16816.F32 R72, R136, R152, R72 ;  /* 0x000000988848723c */ /* 0x000fe20000001848 */
[----:B------:R-:W-:-:S06]  /*11200*/  FFMA.FTZ R132, R162, UR19, -R167 ;  /* 0x00000013a2847c23 */ /* 0x000fcc00080108a7 */
[----:B------:R2:W-:Y:S01]  /*11210*/  MUFU.EX2 R186, R133 ;  /* 0x0000008500ba7308 */ /* 0x0005e20000000800 */
[C---:B------:R-:W-:Y:S06]  /*11220*/  HMMA.16816.F32 R76, R136.reuse, R154, R76 ;  /* 0x0000009a884c723c */ /* 0x040fec000000184c */
[----:B------:R-:W-:Y:S01]  /*11230*/  HMMA.16816.F32 R80, R136, R144, R80 ;  /* 0x000000908850723c */ /* 0x000fe20000001850 */
[----:B-1----:R-:W-:-:S05]  /*11240*/  FFMA.FTZ R134, R180, UR19, -R158 ;  /* 0x00000013b4867c23 */ /* 0x002fca000801089e */
[C---:B------:R-:W-:Y:S01]  /*11250*/  HMMA.16816.F32 R84, R136.reuse, R146, R84 ;  /* 0x000000928854723c */ /* 0x040fe20000001854 */
[----:B--2---:R-:W-:Y:S02]  /*11260*/  FFMA.FTZ R133, R181, UR19, -R158 ;  /* 0x00000013b5857c23 */ /* 0x004fe4000801089e */
[----:B------:R-:W1:Y:S03]  /*11270*/  LDSM.16.MT88.4 R180, [R244+0xd000] ;  /* 0x00d00000f4b4783b */ /* 0x000e660000004200 */
[C---:B------:R-:W-:Y:S06]  /*11280*/  HMMA.16816.F32 R88, R136.reuse, R140, R88 ;  /* 0x0000008c8858723c */ /* 0x040fec0000001858 */
[C---:B------:R-:W-:Y:S06]  /*11290*/  HMMA.16816.F32 R100, R136.reuse, R142, R100 ;  /* 0x0000008e8864723c */ /* 0x040fec0000001864 */
[C---:B------:R-:W-:Y:S06]  /*112a0*/  HMMA.16816.F32 R96, R136.reuse, R148, R96 ;  /* 0x000000948860723c */ /* 0x040fec0000001860 */
[----:B------:R-:W-:Y:S01]  /*112b0*/  HMMA.16816.F32 R92, R136, R150, R92 ;  /* 0x00000096885c723c */ /* 0x000fe2000000185c */
[----:B------:R2:W-:Y:S01]  /*112c0*/  MUFU.EX2 R178, R132 ;  /* 0x0000008400b27308 */ /* 0x0005e20000000800 */
[--C-:B------:R-:W-:Y:S01]  /*112d0*/  FFMA.FTZ R215, R215, UR19, -R188.reuse ;  /* 0x00000013d7d77c23 */ /* 0x100fe200080108bc */
[--C-:B------:R-:W-:Y:S01]  /*112e0*/  FFMA.FTZ R233, R233, UR19, -R188.reuse ;  /* 0x00000013e9e97c23 */ /* 0x100fe200080108bc */
[----:B------:R-:W-:Y:S01]  /*112f0*/  FFMA.FTZ R232, R232, UR19, -R188 ;  /* 0x00000013e8e87c23 */ /* 0x000fe200080108bc */
[----:B------:R-:W-:Y:S01]  /*11300*/  FFMA.FTZ R144, R209, UR19, -R193 ;  /* 0x00000013d1907c23 */ /* 0x000fe200080108c1 */
[--C-:B------:R-:W-:Y:S01]  /*11310*/  FFMA.FTZ R173, R173, UR19, -R167.reuse ;  /* 0x00000013adad7c23 */ /* 0x100fe200080108a7 */
[--C-:B------:R-:W-:Y:S01]  /*11320*/  FFMA.FTZ R137, R165, UR19, -R167.reuse ;  /* 0x00000013a5897c23 */ /* 0x100fe200080108a7 */
[----:B------:R-:W-:Y:S01]  /*11330*/  MOV R165, R159 ;  /* 0x0000009f00a57202 */ /* 0x000fe20000000f00 */
[----:B------:R3:W-:Y:S01]  /*11340*/  MUFU.EX2 R184, R135 ;  /* 0x0000008700b87308 */ /* 0x0007e20000000800 */
[----:B------:R-:W-:Y:S01]  /*11350*/  MOV R159, R164 ;  /* 0x000000a4009f7202 */ /* 0x000fe20000000f00 */
[----:B------:R-:W-:Y:S01]  /*11360*/  FFMA.FTZ R174, R174, UR19, -R167 ;  /* 0x00000013aeae7c23 */ /* 0x000fe200080108a7 */
[----:B------:R-:W-:Y:S01]  /*11370*/  MOV R164, R157 ;  /* 0x0000009d00a47202 */ /* 0x000fe20000000f00 */
[----:B------:R-:W-:-:S02]  /*11380*/  IMAD.MOV.U32 R157, RZ, RZ, R208 ;  /* 0x000000ffff9d7224 */ /* 0x000fc400078e00d0 */
[--C-:B------:R-:W-:Y:S01]  /*11390*/  FFMA.FTZ R136, R187, UR19, -R158.reuse ;  /* 0x00000013bb887c23 */ /* 0x100fe2000801089e */
[----:B------:R-:W-:Y:S01]  /*113a0*/  FFMA.FTZ R172, R172, UR19, -R167 ;  /* 0x00000013acac7c23 */ /* 0x000fe200080108a7 */
[----:B------:R-:W-:Y:S01]  /*113b0*/  FFMA.FTZ R171, R166, UR19, -R158 ;  /* 0x00000013a6ab7c23 */ /* 0x000fe2000801089e */
[----:B------:R-:W-:Y:S01]  /*113c0*/  MUFU.EX2 R146, R134 ;  /* 0x0000008600927308 */ /* 0x000fe20000000800 */
[--C-:B--2---:R-:W-:Y:S01]  /*113d0*/  FFMA.FTZ R132, R175, UR19, -R193.reuse ;  /* 0x00000013af847c23 */ /* 0x104fe200080108c1 */
[--C-:B------:R-:W-:Y:S01]  /*113e0*/  FFMA.FTZ R175, R223, UR19, -R188.reuse ;  /* 0x00000013dfaf7c23 */ /* 0x100fe200080108bc */
[--C-:B------:R-:W-:Y:S01]  /*113f0*/  FFMA.FTZ R223, R191, UR19, -R193.reuse ;  /* 0x00000013bfdf7c23 */ /* 0x100fe200080108c1 */
[--C-:B------:R-:W-:Y:S01]  /*11400*/  FFMA.FTZ R145, R157, UR19, -R193.reuse ;  /* 0x000000139d917c23 */ /* 0x100fe200080108c1 */
[----:B------:R-:W-:Y:S01]  /*11410*/  FFMA.FTZ R150, R221, UR19, -R188 ;  /* 0x00000013dd967c23 */ /* 0x000fe200080108bc */
[----:B------:R-:W-:Y:S02]  /*11420*/  MOV R195, R211 ;  /* 0x000000d300c37202 */ /* 0x000fe40000000f00 */
[----:B------:R-:W-:Y:S01]  /*11430*/  MOV R192, R210 ;  /* 0x000000d200c07202 */ /* 0x000fe20000000f00 */
[--C-:B---3--:R-:W-:Y:S01]  /*11440*/  FFMA.FTZ R135, R185, UR19, -R158.reuse ;  /* 0x00000013b9877c23 */ /* 0x108fe2000801089e */
[----:B------:R-:W-:Y:S01]  /*11450*/  MUFU.EX2 R153, R215 ;  /* 0x000000d700997308 */ /* 0x000fe20000000800 */
[----:B------:R-:W-:Y:S01]  /*11460*/  FFMA.FTZ R169, R156, UR19, -R193 ;  /* 0x000000139ca97c23 */ /* 0x000fe200080108c1 */
[----:B------:R-:W-:Y:S06]  /*11470*/  LDSM.16.MT88.4 R140, [R242+0xd000] ;  /* 0x00d00000f28c783b */ /* 0x000fec0000004200 */
[----:B------:R-:W-:Y:S08]  /*11480*/  MUFU.EX2 R187, R136 ;  /* 0x0000008800bb7308 */ /* 0x000ff00000000800 */
[----:B------:R-:W-:Y:S08]  /*11490*/  MUFU.EX2 R223, R223 ;  /* 0x000000df00df7308 */ /* 0x000ff00000000800 */
[----:B------:R-:W-:Y:S08]  /*114a0*/  MUFU.EX2 R209, R144 ;  /* 0x0000009000d17308 */ /* 0x000ff00000000800 */
[----:B------:R-:W-:Y:S08]  /*114b0*/  MUFU.EX2 R233, R233 ;  /* 0x000000e900e97308 */ /* 0x000ff00000000800 */
[----:B------:R-:W-:Y:S08]  /*114c0*/  MUFU.EX2 R232, R232 ;  /* 0x000000e800e87308 */ /* 0x000ff00000000800 */
[----:B------:R-:W-:Y:S01]  /*114d0*/  MUFU.EX2 R208, R137 ;  /* 0x0000008900d07308 */ /* 0x000fe20000000800 */
[----:B------:R-:W-:Y:S01]  /*114e0*/  FFMA.FTZ R148, R190, UR19, -R167 ;  /* 0x00000013be947c23 */ /* 0x000fe200080108a7 */
[--C-:B------:R-:W-:Y:S01]  /*114f0*/  FFMA.FTZ R170, R165, UR19, -R158.reuse ;  /* 0x00000013a5aa7c23 */ /* 0x100fe2000801089e */
[----:B------:R-:W-:Y:S01]  /*11500*/  FFMA.FTZ R168, R164, UR19, -R158 ;  /* 0x00000013a4a87c23 */ /* 0x000fe2000801089e */
[--C-:B------:R-:W-:Y:S01]  /*11510*/  FFMA.FTZ R149, R161, UR19, -R188.reuse ;  /* 0x00000013a1957c23 */ /* 0x100fe200080108bc */
[----:B------:R-:W-:Y:S01]  /*11520*/  FFMA.FTZ R151, R189, UR19, -R188 ;  /* 0x00000013bd977c23 */ /* 0x000fe200080108bc */
[----:B------:R-:W-:Y:S01]  /*11530*/  FFMA.FTZ R159, R159, UR19, -R158 ;  /* 0x000000139f9f7c23 */ /* 0x000fe2000801089e */
[----:B------:R-:W-:Y:S01]  /*11540*/  FFMA.FTZ R157, R194, UR19, -R193 ;  /* 0x00000013c29d7c23 */ /* 0x000fe200080108c1 */
[----:B------:R-:W2:Y:S01]  /*11550*/  MUFU.EX2 R185, R135 ;  /* 0x0000008700b97308 */ /* 0x000ea20000000800 */
[----:B------:R3:W5:Y:S07]  /*11560*/  LDL.LU R211, [R1+0x78] ;  /* 0x0000780001d37983 */ /* 0x00076e0000300800 */
[----:B------:R-:W4:Y:S08]  /*11570*/  MUFU.EX2 R215, R133 ;  /* 0x0000008500d77308 */ /* 0x000f300000000800 */
[----:B------:R-:W1:Y:S08]  /*11580*/  MUFU.EX2 R221, R132 ;  /* 0x0000008400dd7308 */ /* 0x000e700000000800 */
[----:B------:R-:W3:Y:S01]  /*11590*/  MUFU.EX2 R145, R145 ;  /* 0x0000009100917308 */ /* 0x000ee20000000800 */
[----:B--2---:R-:W-:Y:S01]  /*115a0*/  F2FP.F16.F32.PACK_AB R164, R185, R187 ;  /* 0x000000bbb9a4723e */ /* 0x004fe200000000ff */
[----:B------:R-:W2:Y:S01]  /*115b0*/  LDSM.16.MT88.4 R136, [R241+0xd000] ;  /* 0x00d00000f188783b */ /* 0x000ea20000004200 */
[----:B----4-:R-:W-:-:S02]  /*115c0*/  F2FP.F16.F32.PACK_AB R166, R215, R146 ;  /* 0x00000092d7a6723e */ /* 0x010fc400000000ff */
[----:B------:R-:W-:Y:S02]  /*115d0*/  F2FP.F16.F32.PACK_AB R133, R186, R176 ;  /* 0x000000b0ba85723e */ /* 0x000fe400000000ff */
[----:B------:R-:W-:Y:S01]  /*115e0*/  F2FP.F16.F32.PACK_AB R134, R184, R232 ;  /* 0x000000e8b886723e */ /* 0x000fe200000000ff */
[--C-:B------:R-:W-:Y:S01]  /*115f0*/  FFMA.FTZ R158, R195, UR19, -R193.reuse ;  /* 0x00000013c39e7c23 */ /* 0x100fe200080108c1 */
[----:B-1----:R-:W-:Y:S01]  /*11600*/  F2FP.F16.F32.PACK_AB R165, R223, R221 ;  /* 0x000000dddfa5723e */ /* 0x002fe200000000ff */
[----:B------:R-:W-:Y:S01]  /*11610*/  FFMA.FTZ R156, R192, UR19, -R193 ;  /* 0x00000013c09c7c23 */ /* 0x000fe200080108c1 */
[----:B------:R-:W-:Y:S01]  /*11620*/  F2FP.F16.F32.PACK_AB R132, R233, R153 ;  /* 0x00000099e984723e */ /* 0x000fe200000000ff */
[----:B------:R1:W5:Y:S01]  /*11630*/  LDL.LU R210, [R1+0x74] ;  /* 0x0000740001d27983 */ /* 0x0003620000300800 */
[----:B------:R-:W-:-:S03]  /*11640*/  F2FP.F16.F32.PACK_AB R135, R208, R178 ;  /* 0x000000b2d087723e */ /* 0x000fc600000000ff */
[----:B------:R-:W4:Y:S01]  /*11650*/  LDL.LU R179, [R1+0x4c] ;  /* 0x00004c0001b37983 */ /* 0x000f220000300800 */
[----:B---3--:R-:W-:-:S03]  /*11660*/  F2FP.F16.F32.PACK_AB R167, R209, R145 ;  /* 0x00000091d1a7723e */ /* 0x008fc600000000ff */
[-C--:B------:R-:W-:Y:S01]  /*11670*/  HMMA.16816.F32 R192, R132, R180.reuse, R12 ;  /* 0x000000b484c0723c */ /* 0x080fe2000000180c */
[----:B------:R-:W-:Y:S05]  /*11680*/  LDSM.16.MT88.4 R12, [R244+0xf000] ;  /* 0x00f00000f40c783b */ /* 0x000fea0000004200 */
[C---:B------:R-:W-:Y:S01]  /*11690*/  HMMA.16816.F32 R188, R164.reuse, R180, R8 ;  /* 0x000000b4a4bc723c */ /* 0x040fe20000001808 */
[----:B------:R-:W3:Y:S05]  /*116a0*/  LDSM.16.MT88.4 R8, [R240+0xd000] ;  /* 0x00d00000f008783b */ /* 0x000eea0000004200 */
[-C--:B------:R-:W-:Y:S06]  /*116b0*/  HMMA.16816.F32 R20, R164, R182.reuse, R20 ;  /* 0x000000b6a414723c */ /* 0x080fec0000001814 */
[C---:B------:R-:W-:Y:S06]  /*116c0*/  HMMA.16816.F32 R180, R132.reuse, R182, R16 ;  /* 0x000000b684b4723c */ /* 0x040fec0000001810 */
[----:B--2---:R-:W-:Y:S01]  /*116d0*/  HMMA.16816.F32 R44, R132, R136, R44 ;  /* 0x00000088842c723c */ /* 0x004fe2000000182c */
[----:B------:R-:W-:-:S02]  /*116e0*/  MOV R17, R160 ;  /* 0x000000a000117202 */ /* 0x000fc40000000f00 */
[----:B------:R-:W-:Y:S01]  /*116f0*/  MOV R18, R145 ;  /* 0x0000009100127202 */ /* 0x000fe20000000f00 */
[----:B------:R-:W-:Y:S02]  /*11700*/  LDSM.16.MT88.4 R160, [R241+0xf000] ;  /* 0x00f00000f1a0783b */ /* 0x000fe40000004200 */
[C---:B------:R-:W-:Y:S01]  /*11710*/  HMMA.16816.F32 R40, R164.reuse, R136, R40 ;  /* 0x00000088a428723c */ /* 0x040fe20000001828 */
[----:B------:R-:W-:Y:S02]  /*11720*/  MOV R19, R146 ;  /* 0x0000009200137202 */ /* 0x000fe40000000f00 */
[----:B------:R-:W2:Y:S03]  /*11730*/  LDSM.16.MT88.4 R144, [R242+0xf000] ;  /* 0x00f00000f290783b */ /* 0x000ea60000004200 */
[-C--:B------:R-:W-:Y:S06]  /*11740*/  HMMA.16816.F32 R52, R164, R138.reuse, R52 ;  /* 0x0000008aa434723c */ /* 0x080fec0000001834 */
[----:B------:R-:W-:Y:S06]  /*11750*/  HMMA.16816.F32 R48, R132, R138, R48 ;  /* 0x0000008a8430723c */ /* 0x000fec0000001830 */
[C---:B---3--:R-:W-:Y:S06]  /*11760*/  HMMA.16816.F32 R136, R164.reuse, R10, R68 ;  /* 0x0000000aa488723c */ /* 0x048fec0000001844 */
[----:B------:R-:W-:Y:S01]  /*11770*/  HMMA.16816.F32 R68, R164, R12, R72 ;  /* 0x0000000ca444723c */ /* 0x000fe20000001848 */
[----:B------:R-:W3:Y:S05]  /*11780*/  LDSM.16.MT88.4 R72, [R240+0xf000] ;  /* 0x00f00000f048783b */ /* 0x000eea0000004200 */
[-C--:B------:R-:W-:Y:S06]  /*11790*/  HMMA.16816.F32 R28, R132, R140.reuse, R28 ;  /* 0x0000008c841c723c */ /* 0x080fec000000181c */
[C---:B------:R-:W-:Y:S06]  /*117a0*/  HMMA.16816.F32 R24, R164.reuse, R140, R24 ;  /* 0x0000008ca418723c */ /* 0x040fec0000001818 */
[-C--:B------:R-:W-:Y:S06]  /*117b0*/  HMMA.16816.F32 R36, R164, R142.reuse, R36 ;  /* 0x0000008ea424723c */ /* 0x080fec0000001824 */
[----:B------:R-:W-:Y:S06]  /*117c0*/  HMMA.16816.F32 R32, R132, R142, R32 ;  /* 0x0000008e8420723c */ /* 0x000fec0000001820 */
[C---:B------:R-:W-:Y:S06]  /*117d0*/  HMMA.16816.F32 R140, R164.reuse, R8, R56 ;  /* 0x00000008a48c723c */ /* 0x040fec0000001838 */
[C---:B------:R-:W-:Y:S06]  /*117e0*/  HMMA.16816.F32 R56, R164.reuse, R14, R76 ;  /* 0x0000000ea438723c */ /* 0x040fec000000184c */
[----:B--2---:R-:W-:Y:S01]  /*117f0*/  HMMA.16816.F32 R80, R164, R144, R80 ;  /* 0x00000090a450723c */ /* 0x004fe20000001850 */
[----:B------:R-:W-:-:S05]  /*11800*/  IMAD.MOV.U32 R76, RZ, RZ, R153 ;  /* 0x000000ffff4c7224 */ /* 0x000fca00078e0099 */
[C---:B------:R-:W-:Y:S06]  /*11810*/  HMMA.16816.F32 R84, R164.reuse, R146, R84 ;  /* 0x00000092a454723c */ /* 0x040fec0000001854 */
[C---:B------:R-:W-:Y:S06]  /*11820*/  HMMA.16816.F32 R152, R164.reuse, R160, R88 ;  /* 0x000000a0a498723c */ /* 0x040fec0000001858 */
[----:B------:R-:W-:Y:S01]  /*11830*/  HMMA.16816.F32 R100, R164, R162, R100 ;  /* 0x000000a2a464723c */ /* 0x000fe20000001864 */
[----:B------:R-:W-:-:S02]  /*11840*/  MOV R88, R17 ;  /* 0x0000001100587202 */ /* 0x000fc40000000f00 */
[----:B------:R-:W-:-:S03]  /*11850*/  MOV R89, R18 ;  /* 0x0000001200597202 */ /* 0x000fc60000000f00 */
[----:B---3--:R-:W-:Y:S01]  /*11860*/  HMMA.16816.F32 R96, R164, R72, R96 ;  /* 0x00000048a460723c */ /* 0x008fe20000001860 */
[----:B------:R-:W-:-:S05]  /*11870*/  MOV R90, R19 ;  /* 0x00000013005a7202 */ /* 0x000fca0000000f00 */
[----:B------:R-:W-:Y:S07]  /*11880*/  HMMA.16816.F32 R164, R164, R74, R92 ;  /* 0x0000004aa4a4723c */ /* 0x000fee000000185c */
[----:B------:R-:W-:Y:S01]  /*11890*/  MOV R94, R177 ;  /* 0x000000b1005e7202 */ /* 0x000fe20000000f00 */
[----:B------:R-:W-:Y:S01]  /*118a0*/  HMMA.16816.F32 R16, R132, R12, R104 ;  /* 0x0000000c8410723c */ /* 0x000fe20000001868 */
[----:B------:R-:W2:Y:S01]  /*118b0*/  LDL.LU R177, [R1+0x44] ;  /* 0x0000440001b17983 */ /* 0x000ea20000300800 */
[----:B------:R-:W-:-:S03]  /*118c0*/  MOV R93, R176 ;  /* 0x000000b0005d7202 */ /* 0x000fc60000000f00 */
[----:B------:R-:W3:Y:S04]  /*118d0*/  LDL.LU R176, [R1+0x40] ;  /* 0x0000400001b07983 */ /* 0x000ee80000300800 */
[----:B------:R-:W3:Y:S01]  /*118e0*/  LDL.LU R105, [R1+0x48] ;  /* 0x0000480001697983 */ /* 0x000ee20000300800 */
[----:B------:R-:W1:Y:S08]  /*118f0*/  MUFU.EX2 R79, R150 ;  /* 0x00000096004f7308 */ /* 0x000e700000000800 */
[----:B------:R-:W-:Y:S08]  /*11900*/  MUFU.EX2 R78, R151 ;  /* 0x00000097004e7308 */ /* 0x000ff00000000800 */
[----:B------:R-:W1:Y:S01]  /*11910*/  MUFU.EX2 R77, R148 ;  /* 0x00000094004d7308 */ /* 0x000e620000000800 */
[----:B------:R-:W-:Y:S01]  /*11920*/  IMAD.MOV.U32 R95, RZ, RZ, R178 ;  /* 0x000000ffff5f7224 */ /* 0x000fe200078e00b2 */
[----:B------:R-:W-:Y:S01]  /*11930*/  HMMA.16816.F32 R12, R132, R14, R108 ;  /* 0x0000000e840c723c */ /* 0x000fe2000000186c */
[----:B------:R-:W-:-:S05]  /*11940*/  MOV R106, R76 ;  /* 0x0000004c006a7202 */ /* 0x000fca0000000f00 */
[----:B------:R1:W1:Y:S02]  /*11950*/  MUFU.EX2 R92, R175 ;  /* 0x000000af005c7308 */ /* 0x0002640000000800 */
[----:B-1----:R-:W-:Y:S01]  /*11960*/  MOV R108, R79 ;  /* 0x0000004f006c7202 */ /* 0x002fe20000000f00 */
[C---:B------:R-:W-:Y:S05]  /*11970*/  HMMA.16816.F32 R60, R132.reuse, R8, R60 ;  /* 0x00000008843c723c */ /* 0x040fea000000183c */
[----:B------:R1:W-:Y:S01]  /*11980*/  MUFU.EX2 R91, R149 ;  /* 0x00000095005b7308 */ /* 0x0003e20000000800 */
[C---:B------:R-:W-:Y:S07]  /*11990*/  HMMA.16816.F32 R64, R132.reuse, R10, R64 ;  /* 0x0000000a8440723c */ /* 0x040fee0000001840 */
[----:B------:R1:W-:Y:S01]  /*119a0*/  MUFU.EX2 R109, R159 ;  /* 0x0000009f006d7308 */ /* 0x0003e20000000800 */
[----:B------:R-:W-:Y:S01]  /*119b0*/  MOV R175, R90 ;  /* 0x0000005a00af7202 */ /* 0x000fe20000000f00 */
[C---:B------:R-:W-:Y:S01]  /*119c0*/  HMMA.16816.F32 R8, R132.reuse, R144, R112 ;  /* 0x000000908408723c */ /* 0x040fe20000001870 */
[----:B------:R-:W-:Y:S05]  /*119d0*/  LDSM.16.MT88.4 R112, [R240+0xd800] ;  /* 0x00d80000f070783b */ /* 0x000fea0000004200 */
[----:B------:R1:W-:Y:S02]  /*119e0*/  MUFU.EX2 R90, R158 ;  /* 0x0000009e005a7308 */ /* 0x0003e40000000800 */
[----:B-1----:R-:W-:Y:S07]  /*119f0*/  HMMA.16816.F32 R148, R132, R160, R120 ;  /* 0x000000a08494723c */ /* 0x002fee0000001878 */
[----:B------:R-:W-:-:S02]  /*11a00*/  IMAD.MOV.U32 R120, RZ, RZ, R77 ;  /* 0x000000ffff787224 */ /* 0x000fc400078e004d */
[----:B------:R-:W-:Y:S01]  /*11a10*/  IMAD.MOV.U32 R159, RZ, RZ, R95 ;  /* 0x000000ffff9f7224 */ /* 0x000fe200078e005f */
[----:B------:R-:W-:Y:S01]  /*11a20*/  MOV R95, R215 ;  /* 0x000000d7005f7202 */ /* 0x000fe20000000f00 */
[----:B------:R-:W1:Y:S01]  /*11a30*/  MUFU.EX2 R173, R173 ;  /* 0x000000ad00ad7308 */ /* 0x000e620000000800 */
[----:B------:R-:W-:Y:S01]  /*11a40*/  HMMA.16816.F32 R144, R132, R146, R116 ;  /* 0x000000928490723c */ /* 0x000fe20000001874 */
[----:B------:R-:W-:Y:S01]  /*11a50*/  LDSM.16.MT88.4 R116, [R241+0xd800] ;  /* 0x00d80000f174783b */ /* 0x000fe20000004200 */
[----:B------:R-:W-:-:S03]  /*11a60*/  MOV R158, R78 ;  /* 0x0000004e009e7202 */ /* 0x000fc60000000f00 */
[----:B------:R-:W4:Y:S02]  /*11a70*/  LDSM.16.MT88.4 R76, [R244+0xd800] ;  /* 0x00d80000f44c783b */ /* 0x000f240000004200 */
[----:B------:R1:W1:Y:S08]  /*11a80*/  MUFU.EX2 R178, R174 ;  /* 0x000000ae00b27308 */ /* 0x0002700000000800 */
[----:B------:R-:W4:Y:S01]  /*11a90*/  MUFU.EX2 R104, R170 ;  /* 0x000000aa00687308 */ /* 0x000f220000000800 */
[----:B------:R-:W-:Y:S01]  /*11aa0*/  MOV R107, R89 ;  /* 0x00000059006b7202 */ /* 0x000fe20000000f00 */
[----:B------:R-:W-:Y:S06]  /*11ab0*/  HMMA.16816.F32 R160, R132, R162, R124 ;  /* 0x000000a284a0723c */ /* 0x000fec000000187c */
[----:B------:R-:W4:Y:S01]  /*11ac0*/  MUFU.EX2 R111, R168 ;  /* 0x000000a8006f7308 */ /* 0x000f220000000800 */
[----:B-1----:R-:W-:Y:S01]  /*11ad0*/  MOV R174, R92 ;  /* 0x0000005c00ae7202 */ /* 0x002fe20000000f00 */
[----:B------:R-:W-:-:S06]  /*11ae0*/  IMAD.MOV.U32 R92, RZ, RZ, R88 ;  /* 0x000000ffff5c7224 */ /* 0x000fcc00078e0058 */
[----:B------:R-:W1:Y:S01]  /*11af0*/  MUFU.EX2 R110, R172 ;  /* 0x000000ac006e7308 */ /* 0x000e620000000800 */
[----:B------:R-:W-:Y:S02]  /*11b00*/  MOV R125, R173 ;  /* 0x000000ad007d7202 */ /* 0x000fe40000000f00 */
[----:B------:R-:W-:-:S05]  /*11b10*/  MOV R123, R178 ;  /* 0x000000b2007b7202 */ /* 0x000fca0000000f00 */
[----:B------:R-:W3:Y:S01]  /*11b20*/  MUFU.EX2 R88, R171 ;  /* 0x000000ab00587308 */ /* 0x000ee20000000800 */
[----:B------:R-:W-:Y:S02]  /*11b30*/  MOV R173, R94 ;  /* 0x0000005e00ad7202 */ /* 0x000fe40000000f00 */
[----:B------:R-:W-:-:S05]  /*11b40*/  MOV R94, R209 ;  /* 0x000000d1005e7202 */ /* 0x000fca0000000f00 */
[----:B------:R-:W3:Y:S08]  /*11b50*/  MUFU.EX2 R89, R169 ;  /* 0x000000a900597308 */ /* 0x000ef00000000800 */
[----:B------:R-:W-:Y:S08]  /*11b60*/  MUFU.EX2 R157, R157 ;  /* 0x0000009d009d7308 */ /* 0x000ff00000000800 */
[----:B------:R1:W3:Y:S01]  /*11b70*/  MUFU.EX2 R124, R156 ;  /* 0x0000009c007c7308 */ /* 0x0002e20000000800 */
[----:B----4-:R-:W-:Y:S01]  /*11b80*/  FFMA.FTZ R207, R179, R214, R207 ;  /* 0x000000d6b3cf7223 */ /* 0x010fe200000100cf */
[----:B-1----:R-:W-:Y:S01]  /*11b90*/  IMAD.MOV.U32 R156, RZ, RZ, R104 ;  /* 0x000000ffff9c7224 */ /* 0x002fe200078e0068 */
[----:B------:R-:W-:-:S02]  /*11ba0*/  MOV R104, R93 ;  /* 0x0000005d00687202 */ /* 0x000fc40000000f00 */
[----:B------:R-:W-:Y:S01]  /*11bb0*/  MOV R93, R208 ;  /* 0x000000d0005d7202 */ /* 0x000fe20000000f00 */
[----:B------:R-:W-:Y:S01]  /*11bc0*/  FADD.FTZ R172, R204, R207 ;  /* 0x000000cfccac7221 */ /* 0x000fe20000010000 */
[----:B------:R-:W-:Y:S01]  /*11bd0*/  IMAD.MOV.U32 R126, RZ, RZ, R111 ;  /* 0x000000ffff7e7224 */ /* 0x000fe200078e006f */
[----:B------:R-:W-:Y:S02]  /*11be0*/  MOV R127, R110 ;  /* 0x0000006e007f7202 */ /* 0x000fe40000000f00 */
[----:B------:R-:W-:Y:S01]  /*11bf0*/  MOV R122, R109 ;  /* 0x0000006d007a7202 */ /* 0x000fe20000000f00 */
[----:B------:R-:W-:Y:S01]  /*11c00*/  HMMA.16816.F32 R4, R132, R74, R4 ;  /* 0x0000004a8404723c */ /* 0x000fe20000001804 */
[----:B------:R-:W-:Y:S02]  /*11c10*/  F2FP.F16.F32.PACK_AB R168, R108, R174 ;  /* 0x000000ae6ca8723e */ /* 0x000fe400000000ff */
[----:B------:R-:W-:Y:S02]  /*11c20*/  F2FP.F16.F32.PACK_AB R169, R125, R120 ;  /* 0x000000787da9723e */ /* 0x000fe400000000ff */
[----:B------:R-:W-:-:S02]  /*11c30*/  F2FP.F16.F32.PACK_AB R170, R158, R91 ;  /* 0x0000005b9eaa723e */ /* 0x000fc400000000ff */
[----:B------:R-:W-:Y:S02]  /*11c40*/  F2FP.F16.F32.PACK_AB R171, R127, R123 ;  /* 0x0000007b7fab723e */ /* 0x000fe400000000ff */
[----:B------:R-:W-:Y:S02]  /*11c50*/  MOV R111, R186 ;  /* 0x000000ba006f7202 */ /* 0x000fe40000000f00 */
[----:B------:R-:W-:Y:S02]  /*11c60*/  MOV R110, R185 ;  /* 0x000000b9006e7202 */ /* 0x000fe40000000f00 */
[----:B------:R-:W-:Y:S01]  /*11c70*/  MOV R109, R184 ;  /* 0x000000b8006d7202 */ /* 0x000fe20000000f00 */
[C---:B------:R-:W-:Y:S06]  /*11c80*/  HMMA.16816.F32 R192, R168.reuse, R76, R192 ;  /* 0x0000004ca8c0723c */ /* 0x040fec00000018c0 */
[----:B------:R-:W-:Y:S01]  /*11c90*/  HMMA.16816.F32 R180, R168, R78, R180 ;  /* 0x0000004ea8b4723c */ /* 0x000fe200000018b4 */
[----:B------:R-:W-:-:S02]  /*11ca0*/  IMAD.MOV.U32 R121, RZ, RZ, R94 ;  /* 0x000000ffff797224 */ /* 0x000fc400078e005e */
[----:B--2---:R-:W-:Y:S01]  /*11cb0*/  FFMA.FTZ R206, R177, R213, R206 ;  /* 0x000000d5b1ce7223 */ /* 0x004fe200000100ce */
[----:B---3--:R-:W-:Y:S02]  /*11cc0*/  FFMA.FTZ R201, R105, R212, R201 ;  /* 0x000000d469c97223 */ /* 0x008fe400000100c9 */
[----:B------:R-:W1:Y:S01]  /*11cd0*/  LDSM.16.MT88.4 R212, [R242+0xd800] ;  /* 0x00d80000f2d4783b */ /* 0x000e620000004200 */
[----:B------:R-:W-:Y:S02]  /*11ce0*/  FFMA.FTZ R205, R176, R222, R205 ;  /* 0x000000deb0cd7223 */ /* 0x000fe400000100cd */
[----:B------:R-:W-:Y:S01]  /*11cf0*/  HMMA.16816.F32 R176, R132, R72, R128 ;  /* 0x0000004884b0723c */ /* 0x000fe20000001880 */
[----:B------:R-:W2:Y:S01]  /*11d00*/  LDSM.16.MT88.4 R128, [R244+0xf800] ;  /* 0x00f80000f480783b */ /* 0x000ea20000004200 */
[----:B------:R-:W-:Y:S01]  /*11d10*/  FADD.FTZ R209, R203, R206 ;  /* 0x000000cecbd17221 */ /* 0x000fe20000010000 */
[----:B------:R-:W-:Y:S02]  /*11d20*/  FADD.FTZ R208, R202, R205 ;  /* 0x000000cdcad07221 */ /* 0x000fe40000010000 */
[----:B------:R-:W3:Y:S01]  /*11d30*/  LDSM.16.MT88.4 R204, [R242+0xf800] ;  /* 0x00f80000f2cc783b */ /* 0x000ee20000004200 */
[----:B------:R-:W-:-:S03]  /*11d40*/  FADD.FTZ R222, R200, R201 ;  /* 0x000000c9c8de7221 */ /* 0x000fc60000010000 */
[----:B------:R-:W4:Y:S01]  /*11d50*/  LDSM.16.MT88.4 R200, [R241+0xf800] ;  /* 0x00f80000f1c8783b */ /* 0x000f220000004200 */
[----:B------:R-:W-:Y:S02]  /*11d60*/  F2FP.F16.F32.PACK_AB R132, R156, R88 ;  /* 0x000000589c84723e */ /* 0x000fe400000000ff */
[----:B------:R-:W-:Y:S02]  /*11d70*/  F2FP.F16.F32.PACK_AB R133, R90, R89 ;  /* 0x000000595a85723e */ /* 0x000fe400000000ff */
[----:B------:R-:W-:Y:S02]  /*11d80*/  F2FP.F16.F32.PACK_AB R134, R126, R122 ;  /* 0x0000007a7e86723e */ /* 0x000fe400000000ff */
[----:B------:R-:W-:Y:S02]  /*11d90*/  F2FP.F16.F32.PACK_AB R135, R124, R157 ;  /* 0x0000009d7c87723e */ /* 0x000fe400000000ff */
[----:B------:R-:W-:Y:S01]  /*11da0*/  MOV R105, R92 ;  /* 0x0000005c00697202 */ /* 0x000fe20000000f00 */
[----:B------:R-:W-:-:S04]  /*11db0*/  IMAD.MOV.U32 R92, RZ, RZ, R187 ;  /* 0x000000ffff5c7224 */ /* 0x000fc800078e00bb */
[C---:B------:R-:W-:Y:S06]  /*11dc0*/  HMMA.16816.F32 R188, R132.reuse, R76, R188 ;  /* 0x0000004c84bc723c */ /* 0x040fec00000018bc */
[C---:B------:R-:W-:Y:S01]  /*11dd0*/  HMMA.16816.F32 R184, R132.reuse, R78, R20 ;  /* 0x0000004e84b8723c */ /* 0x040fe20000001814 */
[----:B------:R-:W4:Y:S05]  /*11de0*/  LDSM.16.MT88.4 R20, [R240+0xf800] ;  /* 0x00f80000f014783b */ /* 0x000f2a0000004200 */
[C---:B-1----:R-:W-:Y:S06]  /*11df0*/  HMMA.16816.F32 R72, R132.reuse, R212, R24 ;  /* 0x000000d48448723c */ /* 0x042fec0000001818 */
[----:B------:R-:W-:Y:S01]  /*11e00*/  HMMA.16816.F32 R76, R132, R214, R36 ;  /* 0x000000d6844c723c */ /* 0x000fe20000001824 */
[----:B------:R-:W-:-:S02]  /*11e10*/  MOV R26, R91 ;  /* 0x0000005b001a7202 */ /* 0x000fc40000000f00 */
[----:B------:R-:W-:-:S04]  /*11e20*/  MOV R27, R90 ;  /* 0x0000005a001b7202 */ /* 0x000fc80000000f00 */
[----:B------:R-:W-:Y:S01]  /*11e30*/  IMAD.MOV.U32 R38, RZ, RZ, R89 ;  /* 0x000000ffff267224 */ /* 0x000fe200078e0059 */
[----:B------:R-:W-:Y:S02]  /*11e40*/  MOV R39, R88 ;  /* 0x0000005800277202 */ /* 0x000fe40000000f00 */
[----:B------:R-:W-:Y:S01]  /*11e50*/  HMMA.16816.F32 R88, R132, R116, R40 ;  /* 0x000000748458723c */ /* 0x000fe20000001828 */
[----:B------:R-:W-:Y:S01]  /*11e60*/  IMAD.MOV.U32 R24, RZ, RZ, R122 ;  /* 0x000000ffff187224 */ /* 0x000fe200078e007a */
[----:B------:R-:W-:-:S05]  /*11e70*/  MOV R25, R123 ;  /* 0x0000007b00197202 */ /* 0x000fca0000000f00 */
[----:B------:R-:W-:Y:S02]  /*11e80*/  MOV R40, R108 ;  /* 0x0000006c00287202 */ /* 0x000fe40000000f00 */
[----:B------:R-:W-:Y:S01]  /*11e90*/  MOV R108, R109 ;  /* 0x0000006d006c7202 */ /* 0x000fe20000000f00 */
[----:B------:R-:W-:Y:S01]  /*11ea0*/  IMAD.MOV.U32 R109, RZ, RZ, R110 ;  /* 0x000000ffff6d7224 */ /* 0x000fe200078e006e */
[----:B------:R-:W-:Y:S02]  /*11eb0*/  MOV R110, R111 ;  /* 0x0000006f006e7202 */ /* 0x000fe40000000f00 */
[----:B------:R-:W-:Y:S02]  /*11ec0*/  MOV R111, R92 ;  /* 0x0000005c006f7202 */ /* 0x000fe40000000f00 */
[----:B------:R-:W-:Y:S02]  /*11ed0*/  MOV R123, R93 ;  /* 0x0000005d007b7202 */ /* 0x000fe40000000f00 */
[----:B------:R-:W-:-:S02]  /*11ee0*/  MOV R122, R95 ;  /* 0x0000005f007a7202 */ /* 0x000fc40000000f00 */
[----:B------:R-:W-:Y:S01]  /*11ef0*/  HMMA.16816.F32 R92, R132, R118, R52 ;  /* 0x00000076845c723c */ /* 0x000fe20000001834 */
[----:B------:R-:W-:Y:S02]  /*11f00*/  IMAD.MOV.U32 R42, RZ, RZ, R156 ;  /* 0x000000ffff2a7224 */ /* 0x000fe400078e009c */
[----:B------:R-:W-:-:S04]  /*11f10*/  IMAD.MOV.U32 R156, RZ, RZ, R159 ;  /* 0x000000ffff9c7224 */ /* 0x000fc800078e009f */
[----:B------:R-:W-:Y:S01]  /*11f20*/  MOV R55, R38 ;  /* 0x0000002600377202 */ /* 0x000fe20000000f00 */
[----:B------:R-:W-:Y:S01]  /*11f30*/  IMAD.MOV.U32 R38, RZ, RZ, R24 ;  /* 0x000000ffff267224 */ /* 0x000fe200078e0018 */
[----:B------:R-:W-:Y:S02]  /*11f40*/  MOV R54, R39 ;  /* 0x0000002700367202 */ /* 0x000fe40000000f00 */
[----:B------:R-:W-:Y:S01]  /*11f50*/  MOV R39, R157 ;  /* 0x0000009d00277202 */ /* 0x000fe20000000f00 */
[----:B------:R-:W-:Y:S01]  /*11f60*/  IMAD.MOV.U32 R159, RZ, RZ, R105 ;  /* 0x000000ffff9f7224 */ /* 0x000fe200078e0069 */
[----:B------:R-:W-:Y:S02]  /*11f70*/  MOV R24, R158 ;  /* 0x0000009e00187202 */ /* 0x000fe40000000f00 */
[----:B------:R-:W-:Y:S02]  /*11f80*/  MOV R52, R174 ;  /* 0x000000ae00347202 */ /* 0x000fe40000000f00 */
[----:B------:R-:W-:-:S02]  /*11f90*/  MOV R157, R173 ;  /* 0x000000ad009d7202 */ /* 0x000fc40000000f00 */
[----:B------:R-:W-:Y:S02]  /*11fa0*/  MOV R158, R104 ;  /* 0x00000068009e7202 */ /* 0x000fe40000000f00 */
[----:B------:R-:W-:Y:S02]  /*11fb0*/  MOV R174, R106 ;  /* 0x0000006a00ae7202 */ /* 0x000fe40000000f00 */
[----:B------:R-:W-:Y:S02]  /*11fc0*/  MOV R173, R107 ;  /* 0x0000006b00ad7202 */ /* 0x000fe40000000f00 */
[----:B------:R-:W-:Y:S01]  /*11fd0*/  HMMA.16816.F32 R104, R132, R112, R140 ;  /* 0x000000708468723c */ /* 0x000fe2000000188c */
[----:B------:R-:W-:Y:S01]  /*11fe0*/  MOV R37, R25 ;  /* 0x0000001900257202 */ /* 0x000fe20000000f00 */
[----:B------:R-:W-:Y:S01]  /*11ff0*/  IMAD.MOV.U32 R25, RZ, RZ, R127 ;  /* 0x000000ffff197224 */ /* 0x000fe200078e007f */
[----:B------:R-:W-:-:S04]  /*12000*/  MOV R36, R26 ;  /* 0x0000001a00247202 */ /* 0x000fc80000000f00 */
[----:B------:R-:W-:Y:S01]  /*12010*/  MOV R140, R108 ;  /* 0x0000006c008c7202 */ /* 0x000fe20000000f00 */
[----:B------:R-:W-:Y:S01]  /*12020*/  IMAD.MOV.U32 R141, RZ, RZ, R109 ;  /* 0x000000ffff8d7224 */ /* 0x000fe200078e006d */
[----:B------:R-:W-:Y:S02]  /*12030*/  MOV R142, R110 ;  /* 0x0000006e008e7202 */ /* 0x000fe40000000f00 */
[----:B------:R-:W-:Y:S02]  /*12040*/  MOV R143, R111 ;  /* 0x0000006f008f7202 */ /* 0x000fe40000000f00 */
[----:B------:R-:W-:Y:S01]  /*12050*/  HMMA.16816.F32 R108, R132, R114, R136 ;  /* 0x00000072846c723c */ /* 0x000fe20000001888 */
[----:B------:R-:W-:Y:S02]  /*12060*/  MOV R43, R27 ;  /* 0x0000001b002b7202 */ /* 0x000fe40000000f00 */
[----:B------:R-:W-:-:S04]  /*12070*/  MOV R41, R125 ;  /* 0x0000007d00297202 */ /* 0x000fc80000000f00 */
[----:B------:R-:W-:Y:S01]  /*12080*/  IMAD.MOV.U32 R138, RZ, RZ, R122 ;  /* 0x000000ffff8a7224 */ /* 0x000fe200078e007a */
[----:B------:R-:W-:Y:S02]  /*12090*/  MOV R139, R123 ;  /* 0x0000007b008b7202 */ /* 0x000fe40000000f00 */
[----:B------:R-:W-:Y:S02]  /*120a0*/  MOV R137, R121 ;  /* 0x0000007900897202 */ /* 0x000fe40000000f00 */
[----:B------:R-:W-:Y:S02]  /*120b0*/  MOV R27, R124 ;  /* 0x0000007c001b7202 */ /* 0x000fe40000000f00 */
[----:B------:R-:W-:Y:S02]  /*120c0*/  MOV R26, R126 ;  /* 0x0000007e001a7202 */ /* 0x000fe40000000f00 */
[----:B--2---:R-:W-:Y:S01]  /*120d0*/  HMMA.16816.F32 R124, R132, R130, R56 ;  /* 0x00000082847c723c */ /* 0x004fe20000001838 */
[----:B------:R-:W-:-:S06]  /*120e0*/  MOV R53, R120 ;  /* 0x0000007800357202 */ /* 0x000fcc0000000f00 */
[----:B------:R-:W-:Y:S01]  /*120f0*/  MOV R59, R137 ;  /* 0x00000089003b7202 */ /* 0x000fe20000000f00 */
[----:B------:R-:W-:Y:S01]  /*12100*/  IMAD.MOV.U32 R57, RZ, RZ, R139 ;  /* 0x000000ffff397224 */ /* 0x000fe200078e008b */
[----:B------:R-:W-:Y:S02]  /*12110*/  MOV R58, R138 ;  /* 0x0000008a003a7202 */ /* 0x000fe40000000f00 */
[----:B---3--:R-:W-:Y:S01]  /*12120*/  HMMA.16816.F32 R136, R132, R204, R80 ;  /* 0x000000cc8488723c */ /* 0x008fe20000001850 */
[----:B------:R-:W-:-:S06]  /*12130*/  MOV R56, R140 ;  /* 0x0000008c00387202 */ /* 0x000fcc0000000f00 */
[----:B------:R-:W-:Y:S01]  /*12140*/  MOV R80, R141 ;  /* 0x0000008d00507202 */ /* 0x000fe20000000f00 */
[----:B------:R-:W-:Y:S01]  /*12150*/  IMAD.MOV.U32 R82, RZ, RZ, R143 ;  /* 0x000000ffff527224 */ /* 0x000fe200078e008f */
[----:B------:R-:W-:Y:S02]  /*12160*/  MOV R81, R142 ;  /* 0x0000008e00517202 */ /* 0x000fe40000000f00 */
[----:B------:R-:W-:Y:S01]  /*12170*/  HMMA.16816.F32 R140, R132, R206, R84 ;  /* 0x000000ce848c723c */ /* 0x000fe20000001854 */
[----:B------:R-:W-:-:S06]  /*12180*/  MOV R83, R156 ;  /* 0x0000009c00537202 */ /* 0x000fcc0000000f00 */
[----:B------:R-:W-:Y:S02]  /*12190*/  MOV R84, R157 ;  /* 0x0000009d00547202 */ /* 0x000fe40000000f00 */
[----:B------:R-:W-:Y:S02]  /*121a0*/  MOV R85, R158 ;  /* 0x0000009e00557202 */ /* 0x000fe40000000f00 */
[----:B------:R-:W-:Y:S02]  /*121b0*/  MOV R86, R159 ;  /* 0x0000009f00567202 */ /* 0x000fe40000000f00 */
[C---:B----4-:R-:W-:Y:S06]  /*121c0*/  HMMA.16816.F32 R156, R132.reuse, R202, R100 ;  /* 0x000000ca849c723c */ /* 0x050fec0000001864 */
[----:B------:R-:W-:Y:S01]  /*121d0*/  HMMA.16816.F32 R120, R132, R128, R68 ;  /* 0x000000808478723c */ /* 0x000fe20000001844 */
[----:B------:R-:W-:-:S05]  /*121e0*/  MOV R103, R172 ;  /* 0x000000ac00677202 */ /* 0x000fca0000000f00 */
[----:B------:R-:W-:Y:S07]  /*121f0*/  HMMA.16816.F32 R68, R168, R212, R28 ;  /* 0x000000d4a844723c */ /* 0x000fee000000181c */
[----:B------:R-:W-:Y:S02]  /*12200*/  MOV R28, R80 ;  /* 0x00000050001c7202 */ /* 0x000fe40000000f00 */
[----:B------:R-:W-:Y:S02]  /*12210*/  MOV R213, R81 ;  /* 0x0000005100d57202 */ /* 0x000fe40000000f00 */
[----:B------:R-:W-:-:S02]  /*12220*/  MOV R212, R82 ;  /* 0x0000005200d47202 */ /* 0x000fc40000000f00 */
[----:B------:R-:W-:Y:S02]  /*12230*/  MOV R29, R83 ;  /* 0x00000053001d7202 */ /* 0x000fe40000000f00 */
[----:B------:R-:W-:Y:S07]  /*12240*/  HMMA.16816.F32 R80, R168, R214, R32 ;  /* 0x000000d6a850723c */ /* 0x000fee0000001820 */
[----:B------:R-:W-:Y:S01]  /*12250*/  IMAD.MOV.U32 R215, RZ, RZ, R103 ;  /* 0x000000ffffd77224 */ /* 0x000fe200078e0067 */
[----:B------:R-:W-:-:S03]  /*12260*/  MOV R32, R84 ;  /* 0x0000005400207202 */ /* 0x000fc60000000f00 */
[----:B------:R-:W-:Y:S01]  /*12270*/  FADD.FTZ R218, R218, R215 ;  /* 0x000000d7dada7221 */ /* 0x000fe20000010000 */
[----:B------:R-:W-:Y:S01]  /*12280*/  FADD.FTZ R216, R216, R209 ;  /* 0x000000d1d8d87221 */ /* 0x000fe20000010000 */
[----:B------:R-:W-:Y:S01]  /*12290*/  FADD.FTZ R198, R198, R208 ;  /* 0x000000d0c6c67221 */ /* 0x000fe20000010000 */
        /* <DEDUP_REMOVED lines=16> */
[----:B------:R-:W-:Y:S01]  /*123a0*/  FADD.FTZ R230, R230, R231 ;  /* 0x000000e7e6e67221 */ /* 0x000fe20000010000 */
[----:B------:R-:W-:Y:S01]  /*123b0*/  FADD.FTZ R226, R226, R227 ;  /* 0x000000e3e2e27221 */ /* 0x000fe20000010000 */
[----:B------:R-:W-:Y:S01]  /*123c0*/  HMMA.16816.F32 R172, R132, R20, R96 ;  /* 0x0000001484ac723c */ /* 0x000fe20000001860 */
[----:B------:R-:W-:Y:S01]  /*123d0*/  MOV R35, R85 ;  /* 0x0000005500237202 */ /* 0x000fe20000000f00 */
[----:B------:R-:W-:Y:S01]  /*123e0*/  IMAD.MOV.U32 R30, RZ, RZ, R102 ;  /* 0x000000ffff1e7224 */ /* 0x000fe200078e0066 */
[----:B------:R-:W-:Y:S01]  /*123f0*/  MOV R34, R87 ;  /* 0x0000005700227202 */ /* 0x000fe20000000f00 */
[----:B------:R-:W-:Y:S01]  /*12400*/  FADD.FTZ R235, R235, R236 ;  /* 0x000000ecebeb7221 */ /* 0x000fe20000010000 */
[----:B------:R-:W-:Y:S01]  /*12410*/  MOV R31, R101 ;  /* 0x00000065001f7202 */ /* 0x000fe20000000f00 */
[C---:B------:R-:W-:Y:S01]  /*12420*/  HMMA.16816.F32 R84, R168.reuse, R116, R44 ;  /* 0x00000074a854723c */ /* 0x040fe2000000182c */
[----:B------:R-:W-:Y:S01]  /*12430*/  FADD.FTZ R239, R238, R239 ;  /* 0x000000efeeef7221 */ /* 0x000fe20000010000 */
[----:B------:R-:W-:Y:S01]  /*12440*/  FADD.FTZ R229, R229, R230 ;  /* 0x000000e6e5e57221 */ /* 0x000fe20000010000 */
[----:B------:R-:W-:Y:S01]  /*12450*/  FADD.FTZ R225, R225, R226 ;  /* 0x000000e2e1e17221 */ /* 0x000fe20000010000 */
[----:B------:R1:W5:Y:S02]  /*12460*/  LDL.LU R209, [R1+0x70] ;  /* 0x0000700001d17983 */ /* 0x0003640000300800 */
[----:B------:R-:W-:Y:S01]  /*12470*/  HMMA.16816.F32 R96, R168, R118, R48 ;  /* 0x00000076a860723c */ /* 0x000fe20000001830 */
[----:B------:R-:W-:Y:S01]  /*12480*/  FADD.FTZ R235, R234, R235 ;  /* 0x000000ebeaeb7221 */ /* 0x000fe20000010000 */
[----:B------:R-:W-:-:S04]  /*12490*/  FADD.FTZ R229, R228, R229 ;  /* 0x000000e5e4e57221 */ /* 0x000fc80000010000 */
[C---:B------:R-:W-:Y:S01]  /*124a0*/  HMMA.16816.F32 R152, R132.reuse, R200, R152 ;  /* 0x000000c88498723c */ /* 0x040fe20000001898 */
[----:B------:R-:W-:Y:S01]  /*124b0*/  FADD.FTZ R224, R224, R225 ;  /* 0x000000e1e0e07221 */ /* 0x000fe20000010000 */
[----:B------:R1:W5:Y:S04]  /*124c0*/  LDL.LU R208, [R1+0x6c] ;  /* 0x00006c0001d07983 */ /* 0x0003680000300800 */
        /* <DEDUP_REMOVED lines=10> */
[----:B------:R-:W-:-:S05]  /*12570*/  FADD.FTZ R235, R35, R235 ;  /* 0x000000eb23eb7221 */ /* 0x000fca0000010000 */
[----:B------:R-:W-:Y:S01]  /*12580*/  HMMA.16816.F32 R168, R168, R22, R4 ;  /* 0x00000016a8a8723c */ /* 0x000fe20000001804 */
[----:B------:R-:W-:-:S06]  /*12590*/  FADD.FTZ R229, R212, R229 ;  /* 0x000000e5d4e57221 */ /* 0x000fcc0000010000 */
[----:B------:R-:W-:Y:S01]  /*125a0*/  FADD.FTZ R4, R34, R239 ;  /* 0x000000ef22047221 */ /* 0x000fe20000010000 */
[----:B------:R-:W-:-:S03]  /*125b0*/  FADD.FTZ R224, R221, R224 ;  /* 0x000000e0dde07221 */ /* 0x000fc60000010000 */
        /* <DEDUP_REMOVED lines=29> */
[----:B------:R1:W-:Y:S01]  /*12790*/  STL [R1+0x40], R5 ;  /* 0x0000400501007387 */ /* 0x0003e20000100800 */
[----:B--2---:R-:W-:-:S05]  /*127a0*/  FADD.FTZ R4, R27, R224 ;  /* 0x000000e01b047221 */ /* 0x004fca0000010000 */
[----:B------:R1:W-:Y:S01]  /*127b0*/  STL [R1+0x48], R4 ;  /* 0x0000480401007387 */ /* 0x0003e20000100800 */
[----:B------:R-:W-:Y:S01]  /*127c0*/  @UP0 UIADD3 UR18, UR18, -0x4, URZ ;  /* 0xfffffffc12120890 */ /* 0x000fe2000fffe03f */
[----:B------:R-:W-:Y:S11]  /*127d0*/  @P0 BRA `(.L_x_427) ;  /* 0x0000000000040947 */ /* 0x000ff60003800000 */
.L_x_420:
[----:B------:R-:W-:-:S12]  /*127e0*/  UIADD3 UR18, UR28, -0x1, URZ ;  /* 0xffffffff1c127890 */ /* 0x000fd8000fffe03f */
.L_x_427:
[----:B------:R-:W-:-:S13]  /*127f0*/  ISETP.LE.AND P0, PT, RZ, UR18, PT ;  /* 0x00000012ff007c0c */ /* 0x000fda000bf03270 */
[----:B------:R-:W-:Y:S05]  /*12800*/  @!P0 BRA `(.L_x_428) ;  /* 0x00000044007c8947 */ /* 0x000fea0003800000 */
[----:B-12---:R-:W1:Y:S01]  /*12810*/  S2R R5, SR_TID.X ;  /* 0x0000000000057919 */ /* 0x006e620000002100 */
        /* <DEDUP_REMOVED lines=26> */
.L_x_431:
[----:B------:R-:W2:Y:S01]  /*129c0*/  LDL.64 R228, [R1+0x28] ;  /* 0x0000280001e47983 */ /* 0x000ea20000100a00 */
[----:B------:R-:W1:Y:S01]  /*129d0*/  @!P3 LDC.64 R204, c[0x0][0x218] ;  /* 0x00008600ffccbb82 */ /* 0x000e620000000a00 */
        /* <DEDUP_REMOVED lines=9> */
[----:B------:R-:W-:Y:S01]  /*12a70*/  IMAD.U32 R207, RZ, RZ, UR24 ;  /* 0x00000018ffcf7e24 */ /* 0x000fe2000f8e00ff */
[----:B------:R-:W-:Y:S01]  /*12a80*/  UIADD3 UR9, UR25, UR9, URZ ;  /* 0x0000000919097290 */ /* 0x000fe2000fffe03f */
[----:B------:R-:W4:Y:S05]  /*12a90*/  @!P3 LDC.64 R212, c[0x0][0x218] ;  /* 0x00008600ffd4bb82 */ /* 0x000f2a0000000a00 */
[----:B------:R-:W-:Y:S03]  /*12aa0*/  IMAD.U32 R196, RZ, RZ, UR9 ;  /* 0x00000009ffc47e24 */ /* 0x000fe6000f8e00ff */
[----:B------:R-:W4:Y:S08]  /*12ab0*/  @!P2 LDC.64 R210, c[0x0][0x218] ;  /* 0x00008600ffd2ab82 */ /* 0x000f300000000a00 */
[----:B------:R-:W4:Y:S01]  /*12ac0*/  @!P3 LDC.64 R208, c[0x0][0x218] ;  /* 0x00008600ffd0bb82 */ /* 0x000f220000000a00 */
[----:B--2---:R-:W-:Y:S04]  /*12ad0*/  LEA R215, P0, R215, R228, 0x6 ;  /* 0x000000e4d7d77211 */ /* 0x004fe800078030ff */
[----:B---3--:R-:W-:Y:S02]  /*12ae0*/  LEA.HI.X R196, R207, R225, R196, 0x6, P0 ;  /* 0x000000e1cfc47211 */ /* 0x008fe400000f34c4 */
[C---:B-1----:R-:W-:Y:S01]  /*12af0*/  @!P3 LEA R220, P0, R215.reuse, R204, 0x1 ;  /* 0x000000ccd7dcb211 */ /* 0x042fe200078008ff */
[----:B------:R-:W1:Y:S03]  /*12b00*/  @!P2 LDC.64 R206, c[0x0][0x218] ;  /* 0x00008600ffceab82 */ /* 0x000e660000000a00 */
[C-C-:B------:R-:W-:Y:S02]  /*12b10*/  @!P3 LEA.HI.X R221, R215.reuse, R205, R196.reuse, 0x1, P0 ;  /* 0x000000cdd7ddb211 */ /* 0x140fe400000f0cc4 */
[C---:B-----5:R-:W-:Y:S03]  /*12b20*/  @!P2 LEA R216, P0, R215.reuse, R202, 0x1 ;  /* 0x000000cad7d8a211 */ /* 0x060fe600078008ff */
[----:B------:R-:W-:Y:S01]  /*12b30*/  @!PT LDS RZ, [RZ] ;  /* 0x00000000fffff984 */ /* 0x000fe20000000800 */
[----:B------:R-:W-:Y:S01]  /*12b40*/  @!PT LDS RZ, [RZ] ;  /* 0x00000000fffff984 */ /* 0x000fe20000000800 */
[----:B------:R-:W-:Y:S01]  /*12b50*/  @!PT LDS RZ, [RZ] ;  /* 0x00000000fffff984 */ /* 0x000fe20000000800 */
[----:B------:R2:W-:Y:S01]  /*12b60*/  @!P3 LDGSTS.E.BYPASS.LTC128B.128 [R252+0x8000], desc[UR20][R220.64] ;  /* 0x08000000dcfcbfae */ /* 0x0005e2000b901d54 */
[C---:B------:R-:W-:Y:S01]  /*12b70*/  @!P2 LEA.HI.X R217, R215.reuse, R203, R196, 0x1, P0 ;  /* 0x000000cbd7d9a211 */ /* 0x040fe200000f0cc4 */
[----:B------:R-:W3:Y:S01]  /*12b80*/  @!P3 LDC.64 R204, c[0x0][0x218] ;  /* 0x00008600ffccbb82 */ /* 0x000ee20000000a00 */
[----:B------:R-:W-:Y:S01]  /*12b90*/  IADD3 R215, P1, R215, UR32, RZ ;  /* 0x00000020d7d77c10 */ /* 0x000fe2000ff3e0ff */
[----:B------:R1:W-:Y:S03]  /*12ba0*/  @P2 STS.128 [R252+0xa000], RZ ;  /* 0x00a000fffc002388 */ /* 0x0003e60000000c00 */
[C---:B----4-:R-:W-:Y:S01]  /*12bb0*/  @!P3 LEA R218, P0, R215.reuse, R212, 0x1 ;  /* 0x000000d4d7dab211 */ /* 0x050fe200078008ff */
[----:B------:R-:W-:Y:S01]  /*12bc0*/  @!PT LDS RZ, [RZ] ;  /* 0x00000000fffff984 */ /* 0x000fe20000000800 */
[----:B------:R-:W-:Y:S01]  /*12bd0*/  @!PT LDS RZ, [RZ] ;  /* 0x00000000fffff984 */ /* 0x000fe20000000800 */
[----:B------:R-:W-:Y:S01]  /*12be0*/  @!PT LDS RZ, [RZ] ;  /* 0x00000000fffff984 */ /* 0x000fe20000000800 */
[----:B------:R4:W-:Y:S01]  /*12bf0*/  @!P2 LDGSTS.E.BYPASS.LTC128B.128 [R252+0xa000], desc[UR20][R216.64+0x80] ;  /* 0x0a000080d8fcafae */ /* 0x0009e2000b901d54 */
[----:B------:R-:W-:Y:S01]  /*12c00*/  IADD3.X R196, R196, UR31, RZ, P1, !PT ;  /* 0x0000001fc4c47c10 */ /* 0x000fe20008ffe4ff */
[----:B------:R-:W5:Y:S01]  /*12c10*/  @!P2 LDC.64 R202, c[0x0][0x218] ;  /* 0x00008600ffcaab82 */ /* 0x000f620000000a00 */
[C---:B------:R-:W-:Y:S01]  /*12c20*/  IADD3 R212, P5, R215.reuse, UR32, RZ ;  /* 0x00000020d7d47c10 */ /* 0x040fe2000ffbe0ff */
[----:B------:R4:W-:Y:S01]  /*12c30*/  @P3 STS.128 [R252+0x8800], RZ ;  /* 0x008800fffc003388 */ /* 0x0009e20000000c00 */
[C-C-:B------:R-:W-:Y:S02]  /*12c40*/  @!P3 LEA.HI.X R219, R215.reuse, R213, R196.reuse, 0x1, P0 ;  /* 0x000000d5d7dbb211 */ /* 0x140fe400000f0cc4 */
[C---:B------:R-:W-:Y:S02]  /*12c50*/  @!P2 LEA R214, P0, R215.reuse, R210, 0x1 ;  /* 0x000000d2d7d6a211 */ /* 0x040fe400078008ff */
[C---:B------:R-:W-:Y:S01]  /*12c60*/  IADD3 R210, P6, R212.reuse, UR32, RZ ;  /* 0x00000020d4d27c10 */ /* 0x040fe2000ffde0ff */
[----:B------:R-:W-:Y:S01]  /*12c70*/  @!PT LDS RZ, [RZ] ;  /* 0x00000000fffff984 */ /* 0x000fe20000000800 */
[----:B------:R-:W-:Y:S01]  /*12c80*/  @!PT LDS RZ, [RZ] ;  /* 0x00000000fffff984 */ /* 0x000fe20000000800 */
[----:B------:R-:W-:Y:S01]  /*12c90*/  @!PT LDS RZ, [RZ] ;  /* 0x00000000fffff984 */ /* 0x000fe20000000800 */
[----:B------:R4:W-:Y:S01]  /*12ca0*/  @!P3 LDGSTS.E.BYPASS.LTC128B.128 [R252+0x8800], desc[UR20][R218.64] ;  /* 0x08800000dafcbfae */ /* 0x0009e2000b901d54 */
[----:B------:R-:W-:Y:S03]  /*12cb0*/  @!P2 LEA.HI.X R215, R215, R211, R196, 0x1, P0 ;  /* 0x000000d3d7d7a211 */ /* 0x000fe600000f0cc4 */
[----:B------:R4:W-:Y:S04]  /*12cc0*/  @P2 STS.128 [R252+0xa800], RZ ;  /* 0x00a800fffc002388 */ /* 0x0009e80000000c00 */
[----:B------:R-:W-:Y:S01]  /*12cd0*/  @!PT LDS RZ, [RZ] ;  /* 0x00000000fffff984 */ /* 0x000fe20000000800 */
[----:B------:R-:W-:Y:S01]  /*12ce0*/  @!PT LDS RZ, [RZ] ;  /* 0x00000000fffff984 */ /* 0x000fe20000000800 */
[----:B------:R-:W-:Y:S01]  /*12cf0*/  @!PT LDS RZ, [RZ] ;  /* 0x00000000fffff984 */ /* 0x000fe20000000800 */
[----:B------:R4:W-:Y:S01]  /*12d00*/  @!P2 LDGSTS.E.BYPASS.LTC128B.128 [R252+0xa800], desc[UR20][R214.64+0x80] ;  /* 0x0a800080d6fcafae */ /* 0x0009e2000b901d54 */
[----:B--2---:R-:W-:Y:S02]  /*12d10*/  @!P3 LEA R220, P1, R212, R208, 0x1 ;  /* 0x000000d0d4dcb211 */ /* 0x004fe400078208ff */
[----:B------:R-:W-:Y:S01]  /*12d20*/  IADD3.X R208, R196, UR31, RZ, P5, !PT ;  /* 0x0000001fc4d07c10 */ /* 0x000fe2000affe4ff */
[----:B------:R4:W-:Y:S01]  /*12d30*/  @P3 STS.128 [R252+0x9000], RZ ;  /* 0x009000fffc003388 */ /* 0x0009e20000000c00 */
[----:B---3--:R-:W-:Y:S02]  /*12d40*/  @!P3 LEA R204, P5, R210, R204, 0x1 ;  /* 0x000000ccd2ccb211 */ /* 0x008fe400078a08ff */
[C-C-:B------:R-:W-:Y:S02]  /*12d50*/  @!P3 LEA.HI.X R221, R212.reuse, R209, R208.reuse, 0x1, P1 ;  /* 0x000000d1d4ddb211 */ /* 0x140fe400008f0cd0 */
[----:B-1----:R-:W-:Y:S02]  /*12d60*/  @!P2 LEA R206, P1, R212, R206, 0x1 ;  /* 0x000000ced4cea211 */ /* 0x002fe400078208ff */
[----:B-----5:R-:W-:Y:S01]  /*12d70*/  @!P2 LEA R202, P0, R210, R202, 0x1 ;  /* 0x000000cad2caa211 */ /* 0x020fe200078008ff */
[----:B------:R-:W-:Y:S01]  /*12d80*/  @!PT LDS RZ, [RZ] ;  /* 0x00000000fffff984 */ /* 0x000fe20000000800 */
[----:B------:R-:W-:Y:S01]  /*12d90*/  @!PT LDS RZ, [RZ] ;  /* 0x00000000fffff984 */ /* 0x000fe20000000800 */
[----:B------:R-:W-:Y:S01]  /*12da0*/  @!PT LDS RZ, [RZ] ;  /* 0x00000000fffff984 */ /* 0x000fe20000000800 */
[----:B------:R4:W-:Y:S01]  /*12db0*/  @!P3 LDGSTS.E.BYPASS.LTC128B.128 [R252+0x9000], desc[UR20][R220.64] ;  /* 0x09000000dcfcbfae */ /* 0x0009e2000b901d54 */
[----:B------:R-:W-:Y:S02]  /*12dc0*/  @!P2 LEA.HI.X R207, R212, R207, R208, 0x1, P1 ;  /* 0x000000cfd4cfa211 */ /* 0x000fe400008f0cd0 */
[----:B------:R-:W-:Y:S01]  /*12dd0*/  IADD3.X R196, R208, UR31, RZ, P6, !PT ;  /* 0x0000001fd0c47c10 */ /* 0x000fe2000b7fe4ff */
[----:B------:R4:W-:Y:S03]  /*12de0*/  @P2 STS.128 [R252+0xb000], RZ ;  /* 0x00b000fffc002388 */ /* 0x0009e60000000c00 */
[C-C-:B------:R-:W-:Y:S01]  /*12df0*/  @!P3 LEA.HI.X R205, R210.reuse, R205, R196.reuse, 0x1, P5 ;  /* 0x000000cdd2cdb211 */ /* 0x140fe200028f0cc4 */
        /* <DEDUP_REMOVED lines=17> */
.L_x_429:
[----:B--23--:R-:W2:Y:S01]  /*12f10*/  LDL.64 R4, [R1+0x38] ;  /* 0x0000380001047983 */ /* 0x00cea20000100a00 */
[----:B------:R-:W-:Y:S01]  /*12f20*/  IMAD.U32 R60, RZ, RZ, UR18 ;  /* 0x00000012ff3c7e24 */ /* 0x000fe2000f8e00ff */
[----:B------:R-:W-:Y:S04]  /*12f30*/  DEPBAR.LE SB0, 0x0 ;  /* 0x000080000000791a */ /* 0x000fe80000000000 */
[----:B------:R-:W3:Y:S01]  /*12f40*/  LDL R2, [R1+0x20] ;  /* 0x0000200001027983 */ /* 0x000ee20000100800 */
[----:B------:R-:W-:Y:S02]  /*12f50*/  USHF.R.S32.HI UR10, URZ, 0x1f, UR18 ;  /* 0x0000001f3f0a7899 */ /* 0x000fe40008011412 */
[----:B------:R-:W-:Y:S03]  /*12f60*/  UIMAD UR9, UR12, UR18, URZ ;  /* 0x000000120c0972a4 */ /* 0x000fe6000f8e023f */
[----:B------:R-:W4:Y:S01]  /*12f70*/  LDL R0, [R1+0x18] ;  /* 0x0000180001007983 */ /* 0x000f220000100800 */
[----:B------:R-:W-:Y:S05]  /*12f80*/  UIMAD UR9, UR10, UR13, UR9 ;  /* 0x0000000d0a0972a4 */ /* 0x000fea000f8e0209 */
[----:B------:R-:W5:Y:S06]  /*12f90*/  LDL R7, [R1+0x1c] ;  /* 0x00001c0001077983 */ /* 0x000f6c0000100800 */
[----:B------:R-:W5:Y:S06]  /*12fa0*/  LDL R6, [R1+0x10] ;  /* 0x0000100001067983 */ /* 0x000f6c0000100800 */
[----:B------:R-:W5:Y:S06]  /*12fb0*/  LDL R10, [R1+0x14] ;  /* 0x00001400010a7983 */ /* 0x000f6c0000100800 */
[----:B------:R-:W5:Y:S06]  /*12fc0*/  LDL R9, [R1+0x8] ;  /* 0x0000080001097983 */ /* 0x000f6c0000100800 */
[----:B------:R-:W5:Y:S01]  /*12fd0*/  LDL R8, [R1] ;  /* 0x0000000001087983 */ /* 0x000f620000100800 */
[----:B------:R-:W-:Y:S06]  /*12fe0*/  BAR.SYNC.DEFER_BLOCKING 0x0 ;  /* 0x0000000000007b1d */ /* 0x000fec0000010000 */
[----:B------:R-:W-:Y:S01]  /*12ff0*/  @P3 STS.128 [R252+0xc000], RZ ;  /* 0x00c000fffc003388 */ /* 0x000fe20000000c00 */
[----:B------:R-:W1:Y:S02]  /*13000*/  S2R R196, SR_TID.X ;  /* 0x0000000000c47919 */ /* 0x000e640000002100 */
[----:B-1----:R-:W-:Y:S05]  /*13010*/  IMAD.SHL.U32 R196, R196, 0x2, RZ ;  /* 0x00000002c4c47824 */ /* 0x002fea00078e00ff */
[----:B------:R-:W-:Y:S01]  /*13020*/  LOP3.LUT R196, R196, 0x6, RZ, 0xc0, !PT ;  /* 0x00000006c4c47812 */ /* 0x000fe200078ec0ff */
[----:B--2---:R-:W-:Y:S02]  /*13030*/  IMAD.WIDE.U32 R60, R60, UR13, R4 ;  /* 0x0000000d3c3c7c25 */ /* 0x004fe4000f8e0004 */
[----:B------:R-:W2:Y:S02]  /*13040*/  LDL R5, [R1+0xc] ;  /* 0x00000c0001057983 */ /* 0x000ea40000100800 */
[----:B------:R-:W-:Y:S04]  /*13050*/  VIADD R64, R61, UR9 ;  /* 0x000000093d407c36 */ /* 0x000fe80008000000 */
[----:B------:R-:W2:Y:S01]  /*13060*/  LDL R4, [R1+0x4] ;  /* 0x0000040001047983 */ /* 0x000ea20000100800 */
[----:B---3--:R-:W-:Y:S02]  /*13070*/  ISETP.GE.AND P2, PT, R2, UR8, PT ;  /* 0x0000000802007c0c */ /* 0x008fe4000bf46270 */
[C---:B----4-:R-:W-:Y:S02]  /*13080*/  @!P3 LEA R202, P4, R60.reuse, R0, 0x1 ;  /* 0x000000003ccab211 */ /* 0x050fe400078808ff */
[C---:B------:R-:W-:Y:S02]  /*13090*/  IADD3 R0, P1, R60.reuse, UR23, RZ ;  /* 0x000000173c007c10 */ /* 0x040fe4000ff3e0ff */
[--C-:B-----5:R-:W-:Y:S02]  /*130a0*/  @!P3 LEA.HI.X R203, R60, R7, R64.reuse, 0x1, P4 ;  /* 0x000000073ccbb211 */ /* 0x120fe400020f0c40 */
[----:B------:R-:W-:Y:S03]  /*130b0*/  IADD3.X R65, R64, UR22, RZ, P1, !PT ;  /* 0x0000001640417c10 */ /* 0x000fe60008ffe4ff */
[----:B------:R-:W-:Y:S01]  /*130c0*/  @!PT LDS RZ, [RZ] ;  /* 0x00000000fffff984 */ /* 0x000fe20000000800 */
[----:B------:R-:W-:Y:S01]  /*130d0*/  @!PT LDS RZ, [RZ] ;  /* 0x00000000fffff984 */ /* 0x000fe20000000800 */
[----:B------:R-:W-:Y:S01]  /*130e0*/  @!PT LDS RZ, [RZ] ;  /* 0x00000000fffff984 */ /* 0x000fe20000000800 */
[----:B------:R1:W-:Y:S02]  /*130f0*/  @!P3 LDGSTS.E.BYPASS.LTC128B.128 [R252+0xc000], desc[UR20][R202.64] ;  /* 0x0c000000cafcbfae */ /* 0x0003e4000b901d54 */
[----:B------:R-:W3:Y:S04]  /*13100*/  @!P2 LDC.64 R2, c[0x0][0x220] ;  /* 0x00008800ff02ab82 */ /* 0x000ee80000000a00 */
[----:B------:R-:W-:Y:S04]  /*13110*/  @P2 STS.128 [R252+0xe000], RZ ;  /* 0x00e000fffc002388 */ /* 0x000fe80000000c00 */
[----:B------:R-:W4:Y:S01]  /*13120*/  @!P2 LDC.64 R62, c[0x0][0x220] ;  /* 0x00008800ff3eab82 */ /* 0x000f220000000a00 */
[C---:B---3--:R-:W-:Y:S04]  /*13130*/  @!P2 LEA R66, P0, R60.reuse, R2, 0x1 ;  /* 0x000000023c42a211 */ /* 0x048fe800078008ff */
[----:B------:R-:W-:Y:S03]  /*13140*/  @!P2 LEA.HI.X R67, R60, R3, R64, 0x1, P0 ;  /* 0x000000033c43a211 */ /* 0x000fe600000f0c40 */
[----:B------:R-:W3:Y:S01]  /*13150*/  @!P2 LDC.64 R60, c[0x0][0x220] ;  /* 0x00008800ff3cab82 */ /* 0x000ee20000000a00 */
[C---:B------:R-:W-:Y:S01]  /*13160*/  @!P3 LEA R6, P0, R0.reuse, R6, 0x1 ;  /* 0x000000060006b211 */ /* 0x040fe200078008ff */
[----:B------:R-:W-:Y:S01]  /*13170*/  @!PT LDS RZ, [RZ] ;  /* 0x00000000fffff984 */ /* 0x000fe20000000800 */
[----:B------:R-:W-:Y:S01]  /*13180*/  @!PT LDS RZ, [RZ] ;  /* 0x00000000fffff984 */ /* 0x000fe20000000800 */
[----:B------:R-:W-:Y:S01]  /*13190*/  @!PT LDS RZ, [RZ] ;  /* 0x00000000fffff984 */ /* 0x000fe20000000800 */
[----:B------:R5:W-:Y:S01]  /*131a0*/  @!P2 LDGSTS.E.BYPASS.LTC128B.128 [R252+0xe000], desc[UR20][R66.64+0x80] ;  /* 0x0e00008042fcafae */ /* 0x000be2000b901d54 */
[C---:B------:R-:W-:Y:S02]  /*131b0*/  IADD3 R64, P1, R0.reuse, UR23, RZ ;  /* 0x0000001700407c10 */ /* 0x040fe4000ff3e0ff */
[C-C-:B------:R-:W-:Y:S03]  /*131c0*/  @!P3 LEA.HI.X R7, R0.reuse, R10, R65.reuse, 0x1, P0 ;  /* 0x0000000a0007b211 */ /* 0x140fe600000f0c41 */
[----:B------:R-:W-:Y:S01]  /*131d0*/  @P3 STS.128 [R252+0xc800], RZ ;  /* 0x00c800fffc003388 */ /* 0x000fe20000000c00 */
[----:B----4-:R-:W-:Y:S01]  /*131e0*/  @!P2 LEA R10, P0, R0, R62, 0x1 ;  /* 0x0000003e000aa211 */ /* 0x010fe200078008ff */
[----:B------:R-:W4:Y:S01]  /*131f0*/  @!P2 LDC.64 R2, c[0x0][0x220] ;  /* 0x00008800ff02ab82 */ /* 0x000f220000000a00 */
[----:B------:R-:W-:Y:S03]  /*13200*/  IADD3 R62, P4, R64, UR23, RZ ;  /* 0x00000017403e7c10 */ /* 0x000fe6000ff9e0ff */
[----:B------:R-:W-:Y:S01]  /*13210*/  @!PT LDS RZ, [RZ] ;  /* 0x00000000fffff984 */ /* 0x000fe20000000800 */
[----:B------:R-:W-:Y:S01]  /*13220*/  @!PT LDS RZ, [RZ] ;  /* 0x00000000fffff984 */ /* 0x000fe20000000800 */
[----:B------:R-:W-:Y:S01]  /*13230*/  @!PT LDS RZ, [RZ] ;  /* 0x00000000fffff984 */ /* 0x000fe20000000800 */
[----:B------:R-:W-:Y:S01]  /*13240*/  @!P3 LDGSTS.E.BYPASS.LTC128B.128 [R252+0xc800], desc[UR20][R6.64] ;  /* 0x0c80000006fcbfae */ /* 0x000fe2000b901d54 */
[----:B------:R-:W-:Y:S01]  /*13250*/  @!P2 LEA.HI.X R11, R0, R63, R65, 0x1, P0 ;  /* 0x0000003f000ba211 */ /* 0x000fe200000f0c41 */
[----:B------:R-:W-:Y:S01]  /*13260*/  IMAD.U32 R0, RZ, RZ, UR18 ;  /* 0x00000012ff007e24 */ /* 0x000fe2000f8e00ff */
[----:B-1----:R-:W-:Y:S03]  /*13270*/  @!P3 LEA R202, P0, R64, R9, 0x1 ;  /* 0x0000000940cab211 */ /* 0x002fe600078008ff */
[----:B------:R-:W-:Y:S01]  /*13280*/  @P2 STS.128 [R252+0xe800], RZ ;  /* 0x00e800fffc002388 */ /* 0x000fe20000000c00 */
[----:B------:R-:W-:Y:S05]  /*13290*/  IMAD R0, R0, 0x40, R196 ;  /* 0x0000004000007824 */ /* 0x000fea00078e02c4 */
[----:B------:R-:W-:Y:S01]  /*132a0*/  @!PT LDS RZ, [RZ] ;  /* 0x00000000fffff984 */ /* 0x000fe20000000800 */
[----:B------:R-:W-:Y:S01]  /*132b0*/  @!PT LDS RZ, [RZ] ;  /* 0x00000000fffff984 */ /* 0x000fe20000000800 */
[----:B------:R-:W-:Y:S01]  /*132c0*/  @!PT LDS RZ, [RZ] ;  /* 0x00000000fffff984 */ /* 0x000fe20000000800 */
[----:B------:R-:W-:Y:S01]  /*132d0*/  @!P2 LDGSTS.E.BYPASS.LTC128B.128 [R252+0xe800], desc[UR20][R10.64+0x80] ;  /* 0x0e8000800afcafae */ /* 0x000fe2000b901d54 */
[C---:B------:R-:W-:Y:S05]  /*132e0*/  VIADD R196, R0.reuse, 0x8 ;  /* 0x0000000800c47836 */ /* 0x040fea0000000000 */
[----:B------:R-:W-:Y:S01]  /*132f0*/  @P3 STS.128 [R252+0xd000], RZ ;  /* 0x00d000fffc003388 */ /* 0x000fe20000000c00 */
[----:B------:R-:W-:Y:S01]  /*13300*/  VIADD R200, R0, 0x9 ;  /* 0x0000000900c87836 */ /* 0x000fe20000000000 */
[----:B-----5:R-:W-:Y:S02]  /*13310*/  IADD3.X R67, R65, UR22, RZ, P1, !PT ;  /* 0x0000001641437c10 */ /* 0x020fe40008ffe4ff */
[C---:B---3--:R-:W-:Y:S02]  /*13320*/  @!P2 LEA R60, P1, R64.reuse, R60, 0x1 ;  /* 0x0000003c403ca211 */ /* 0x048fe400078208ff */
[----:B------:R-:W-:Y:S02]  /*13330*/  IADD3.X R63, R67, UR22, RZ, P4, !PT ;  /* 0x00000016433f7c10 */ /* 0x000fe4000a7fe4ff */
[--C-:B------:R-:W-:Y:S02]  /*13340*/  @!P2 LEA.HI.X R61, R64, R61, R67.reuse, 0x1, P1 ;  /* 0x0000003d403da211 */ /* 0x100fe400008f0c43 */
[----:B------:R-:W-:Y:S02]  /*13350*/  @!P3 LEA R66, P4, R62, R8, 0x1 ;  /* 0x000000083e42b211 */ /* 0x000fe400078808ff */
        /* <DEDUP_REMOVED lines=8> */
[----:B------:R-:W-:Y:S03]  /*133e0*/  ISETP.LT.AND P4, PT, RZ, UR18, PT ;  /* 0x00000012ff007c0c */ /* 0x000fe6000bf81270 */
[----:B------:R-:W-:Y:S06]  /*133f0*/  @P2 STS.128 [R252+0xf000], RZ ;  /* 0x00f000fffc002388 */ /* 0x000fec0000000c00 */
[----:B------:R-:W-:Y:S01]  /*13400*/  @!PT LDS RZ, [RZ] ;  /* 0x00000000fffff984 */ /* 0x000fe20000000800 */
[----:B------:R-:W-:Y:S01]  /*13410*/  @!PT LDS RZ, [RZ] ;  /* 0x00000000fffff984 */ /* 0x000fe20000000800 */
[----:B------:R-:W-:Y:S01]  /*13420*/  @!PT LDS RZ, [RZ] ;  /* 0x00000000fffff984 */ /* 0x000fe20000000800 */
[----:B------:R-:W-:Y:S06]  /*13430*/  @!P2 LDGSTS.E.BYPASS.LTC128B.128 [R252+0xf000], desc[UR20][R60.64+0x80] ;  /* 0x0f0000803cfcafae */ /* 0x000fec000b901d54 */
        /* <DEDUP_REMOVED lines=9> */
[----:B------:R2:W-:Y:S01]  /*134d0*/  @!P2 LDGSTS.E.BYPASS.LTC128B.128 [R252+0xf800], desc[UR20][R2.64+0x80] ;  /* 0x0f80008002fcafae */ /* 0x0005e2000b901d54 */
[C---:B-1----:R-:W-:Y:S05]  /*134e0*/  VIADD R203, R0.reuse, 0x38 ;  /* 0x0000003800cb7836 */ /* 0x042fea0000000000 */
[----:B------:R-:W-:Y:S01]  /*134f0*/  LDSM.16.M88.4 R204, [R251] ;  /* 0x00000000fbcc783b */ /* 0x000fe20000000200 */
[----:B------:R-:W-:Y:S05]  /*13500*/  I2FP.F32.S32 R203, R203 ;  /* 0x000000cb00cb7245 */ /* 0x000fea0000201400 */
[----:B------:R-:W1:Y:S06]  /*13510*/  LDSM.16.M88.4 R208, [R250+0x8000] ;  /* 0x00800000fad0783b */ /* 0x000e6c0000000200 */
[----:B------:R-:W3:Y:S06]  /*13520*/  LDSM.16.M88.4 R212, [R251+0x2000] ;  /* 0x00200000fbd4783b */ /* 0x000eec0000000200 */
[----:B------:R-:W4:Y:S01]  /*13530*/  LDSM.16.M88.4 R216, [R250+0x8800] ;  /* 0x00880000fad8783b */ /* 0x000f220000000200 */
[----:B--2---:R-:W-:Y:S05]  /*13540*/  VIADD R2, R0, 0x1 ;  /* 0x0000000100027836 */ /* 0x004fea0000000000 */
[----:B------:R-:W0:Y:S01]  /*13550*/  LDGDEPBAR ;  /* 0x00000000000079af */ /* 0x000e220000000000 */
[----:B------:R-:W-:Y:S05]  /*13560*/  I2FP.F32.S32 R3, R0 ;  /* 0x0000000000037245 */ /* 0x000fea0000201400 */
[----:B------:R-:W2:Y:S01]  /*13570*/  LDSM.16.M88.4 R220, [R250+0x9000] ;  /* 0x00900000fadc783b */ /* 0x000ea20000000200 */
[----:B------:R-:W-:Y:S05]  /*13580*/  I2FP.F32.S32 R2, R2 ;  /* 0x0000000200027245 */ /* 0x000fea0000201400 */
[----:B------:R-:W5:Y:S06]  /*13590*/  LDSM.16.M88.4 R224, [R250+0x9800] ;  /* 0x00980000fae0783b */ /* 0x000f6c0000000200 */
[----:B------:R-:W-:Y:S01]  /*135a0*/  LDSM.16.M88.4 R228, [R249] ;  /* 0x00000000f9e4783b */ /* 0x000fe20000000200 */
[-C--:B-1----:R-:W-:Y:S05]  /*135b0*/  HMMA.16816.F32 R4, R204, R208.reuse, RZ ;  /* 0x000000d0cc04723c */ /* 0x082fea00000018ff */
[----:B------:R-:W1:Y:S01]  /*135c0*/  LDSM.16.M88.4 R232, [R248] ;  /* 0x00000000f8e8783b */ /* 0x000e620000000200 */
[C---:B---3--:R-:W-:Y:S05]  /*135d0*/  HMMA.16816.F32 R8, R212.reuse, R208, RZ ;  /* 0x000000d0d408723c */ /* 0x048fea00000018ff */
[----:B------:R-:W3:Y:S01]  /*135e0*/  LDSM.16.M88.4 R236, [R249+0x2000] ;  /* 0x00200000f9ec783b */ /* 0x000ee20000000200 */
        /* <DEDUP_REMOVED lines=8> */
[-C--:B--2---:R-:W-:Y:S06]  /*13670*/  HMMA.16816.F32 R36, R204, R220.reuse, RZ ;  /* 0x000000dccc24723c */ /* 0x084fec00000018ff */
[C---:B------:R-:W-:Y:S06]  /*13680*/  HMMA.16816.F32 R40, R212.reuse, R220, RZ ;  /* 0x000000dcd428723c */ /* 0x040fec00000018ff */
[-C--:B------:R-:W-:Y:S06]  /*13690*/  HMMA.16816.F32 R44, R212, R222.reuse, RZ ;  /* 0x000000ded42c723c */ /* 0x080fec00000018ff */
[C---:B------:R-:W-:Y:S01]  /*136a0*/  HMMA.16816.F32 R48, R204.reuse, R222, RZ ;  /* 0x000000decc30723c */ /* 0x040fe200000018ff */
[----:B------:R-:W-:Y:S05]  /*136b0*/  LDSM.16.M88.4 R220, [R243+0x9000] ;  /* 0x00900000f3dc783b */ /* 0x000fea0000000200 */
[-C--:B-----5:R-:W-:Y:S06]  /*136c0*/  HMMA.16816.F32 R52, R204, R224.reuse, RZ ;  /* 0x000000e0cc34723c */ /* 0x0a0fec00000018ff */
[C---:B------:R-:W-:Y:S06]  /*136d0*/  HMMA.16816.F32 R56, R212.reuse, R224, RZ ;  /* 0x000000e0d438723c */ /* 0x040fec00000018ff */
[-C--:B------:R-:W-:Y:S01]  /*136e0*/  HMMA.16816.F32 R60, R212, R226.reuse, RZ ;  /* 0x000000e2d43c723c */ /* 0x080fe200000018ff */
[----:B------:R-:W-:Y:S05]  /*136f0*/  LDSM.16.M88.4 R212, [R248+0x1800] ;  /* 0x00180000f8d4783b */ /* 0x000fea0000000200 */
[----:B------:R-:W-:Y:S01]  /*13700*/  HMMA.16816.F32 R64, R204, R226, RZ ;  /* 0x000000e2cc40723c */ /* 0x000fe200000018ff */
[----:B------:R-:W2:Y:S05]  /*13710*/  LDSM.16.M88.4 R204, [R248+0x800] ;  /* 0x00080000f8cc783b */ /* 0x000eaa0000000200 */
[-C--:B-1----:R-:W-:Y:S06]  /*13720*/  HMMA.16816.F32 R4, R228, R232.reuse, R4 ;  /* 0x000000e8e404723c */ /* 0x082fec0000001804 */
[C---:B---3--:R-:W-:Y:S06]  /*13730*/  HMMA.16816.F32 R8, R236.reuse, R232, R8 ;  /* 0x000000e8ec08723c */ /* 0x048fec0000001808 */
[-C--:B------:R-:W-:Y:S06]  /*13740*/  HMMA.16816.F32 R12, R236, R234.reuse, R12 ;  /* 0x000000eaec0c723c */ /* 0x080fec000000180c */
[C---:B------:R-:W-:Y:S06]  /*13750*/  HMMA.16816.F32 R16, R228.reuse, R234, R16 ;  /* 0x000000eae410723c */ /* 0x040fec0000001810 */
[-C--:B--2---:R-:W-:Y:S06]  /*13760*/  HMMA.16816.F32 R20, R228, R204.reuse, R20 ;  /* 0x000000cce414723c */ /* 0x084fec0000001814 */
        /* <DEDUP_REMOVED lines=18> */
[----:B------:R-:W1:Y:S05]  /*13890*/  LDSM.16.M88.4 R208, [R243+0x9800] ;  /* 0x00980000f3d0783b */ /* 0x000e6a0000000200 */
        /* <DEDUP_REMOVED lines=14> */
[----:B------:R-:W-:Y:S01]  /*13980*/  HMMA.16816.F32 R64, R204, R210, R64 ;  /* 0x000000d2cc40723c */ /* 0x000fe20000001840 */
[----:B------:R-:W3:Y:S06]  /*13990*/  LDSM.16.M88.4 R204, [R245+0x800] ;  /* 0x00080000f5cc783b */ /* 0x000eec0000000200 */
[----:B------:R-:W4:Y:S01]  /*139a0*/  LDSM.16.M88.4 R208, [R245+0x1000] ;  /* 0x00100000f5d0783b */ /* 0x000f220000000200 */
[-C--:B--2---:R-:W-:Y:S06]  /*139b0*/  HMMA.16816.F32 R4, R212, R220.reuse, R4 ;  /* 0x000000dcd404723c */ /* 0x084fec0000001804 */
[C---:B-1----:R-:W-:Y:S06]  /*139c0*/  HMMA.16816.F32 R8, R216.reuse, R220, R8 ;  /* 0x000000dcd808723c */ /* 0x042fec0000001808 */
[-C--:B------:R-:W-:Y:S06]  /*139d0*/  HMMA.16816.F32 R12, R216, R222.reuse, R12 ;  /* 0x000000ded80c723c */ /* 0x080fec000000180c */
[C---:B------:R-:W-:Y:S01]  /*139e0*/  HMMA.16816.F32 R16, R212.reuse, R222, R16 ;  /* 0x000000ded410723c */ /* 0x040fe20000001810 */
[----:B------:R-:W1:Y:S05]  /*139f0*/  LDSM.16.M88.4 R220, [R245+0x1800] ;  /* 0x00180000f5dc783b */ /* 0x000e6a0000000200 */
[-C--:B---3--:R-:W-:Y:S06]  /*13a00*/  HMMA.16816.F32 R20, R212, R204.reuse, R20 ;  /* 0x000000ccd414723c */ /* 0x088fec0000001814 */
[C---:B------:R-:W-:Y:S06]  /*13a10*/  HMMA.16816.F32 R24, R216.reuse, R204, R24 ;  /* 0x000000ccd818723c */ /* 0x040fec0000001818 */
[-C--:B------:R-:W-:Y:S06]  /*13a20*/  HMMA.16816.F32 R28, R216, R206.reuse, R28 ;  /* 0x000000ced81c723c */ /* 0x080fec000000181c */
[C---:B------:R-:W-:Y:S01]  /*13a30*/  HMMA.16816.F32 R32, R212.reuse, R206, R32 ;  /* 0x000000ced420723c */ /* 0x040fe20000001820 */
[----:B------:R-:W-:Y:S05]  /*13a40*/  LDSM.16.M88.4 R204, [R251+0x4000] ;  /* 0x00400000fbcc783b */ /* 0x000fea0000000200 */
[-C--:B----4-:R-:W-:Y:S06]  /*13a50*/  HMMA.16816.F32 R36, R212, R208.reuse, R36 ;  /* 0x000000d0d424723c */ /* 0x090fec0000001824 */
[C---:B------:R-:W-:Y:S06]  /*13a60*/  HMMA.16816.F32 R40, R216.reuse, R208, R40 ;  /* 0x000000d0d828723c */ /* 0x040fec0000001828 */
[-C--:B------:R-:W-:Y:S06]  /*13a70*/  HMMA.16816.F32 R44, R216, R210.reuse, R44 ;  /* 0x000000d2d82c723c */ /* 0x080fec000000182c */
[C---:B------:R-:W-:Y:S01]  /*13a80*/  HMMA.16816.F32 R48, R212.reuse, R210, R48 ;  /* 0x000000d2d430723c */ /* 0x040fe20000001830 */
[----:B------:R-:W2:Y:S05]  /*13a90*/  LDSM.16.M88.4 R208, [R250+0xa000] ;  /* 0x00a00000fad0783b */ /* 0x000eaa0000000200 */
        /* <DEDUP_REMOVED lines=75> */
[-C--:B------:R-:W-:Y:S11]  /*13f50*/  HMMA.16816.F32 R12, R216, R222.reuse, R12 ;  /* 0x000000ded80c723c */ /* 0x080ff6000000180c */
[----:B------:R-:W-:Y:S01]  /*13f60*/  @!UPT UIADD3 URZ, URZ, URZ, URZ ;  /* 0x0000003f3f3ff290 */ /* 0x000fe2000fffe03f */
[C---:B------:R-:W-:Y:S01]  /*13f70*/  FFMA.FTZ R4, R3.reuse, UR5, R4 ;  /* 0x0000000503047c23 */ /* 0x040fe20008010004 */
[C---:B------:R-:W-:Y:S01]  /*13f80*/  HMMA.16816.F32 R16, R212.reuse, R222, R16 ;  /* 0x000000ded410723c */ /* 0x040fe20000001810 */
[----:B------:R-:W1:Y:S01]  /*13f90*/  LDSM.16.M88.4 R220, [R245+0x3800] ;  /* 0x00380000f5dc783b */ /* 0x000e620000000200 */
[----:B------:R-:W-:Y:S04]  /*13fa0*/  DEPBAR.LE SB0, 0x0 ;  /* 0x000080000000791a */ /* 0x000fe80000000000 */
[-C--:B---3--:R-:W-:Y:S01]  /*13fb0*/  HMMA.16816.F32 R20, R212, R204.reuse, R20 ;  /* 0x000000ccd414723c */ /* 0x088fe20000001814 */
[----:B------:R-:W-:Y:S04]  /*13fc0*/  BAR.SYNC.DEFER_BLOCKING 0x0 ;  /* 0x0000000000007b1d */ /* 0x000fe80000010000 */
[C---:B------:R-:W-:Y:S01]  /*13fd0*/  FFMA.FTZ R6, R3.reuse, UR5, R6 ;  /* 0x0000000503067c23 */ /* 0x040fe20008010006 */
[C---:B------:R-:W-:Y:S05]  /*13fe0*/  HMMA.16816.F32 R24, R216.reuse, R204, R24 ;  /* 0x000000ccd818723c */ /* 0x040fea0000001818 */
[C---:B------:R-:W-:Y:S01]  /*13ff0*/  FFMA.FTZ R10, R3.reuse, UR5, R10 ;  /* 0x00000005030a7c23 */ /* 0x040fe2000801000a */
[-C--:B------:R-:W-:Y:S05]  /*14000*/  HMMA.16816.F32 R28, R216, R206.reuse, R28 ;  /* 0x000000ced81c723c */ /* 0x080fea000000181c */
[----:B------:R-:W-:Y:S01]  /*14010*/  FFMA.FTZ R8, R3, UR5, R8 ;  /* 0x0000000503087c23 */ /* 0x000fe20008010008 */
[----:B------:R-:W-:Y:S01]  /*14020*/  I2FP.F32.S32 R3, R196 ;  /* 0x000000c400037245 */ /* 0x000fe20000201400 */
[C---:B------:R-:W-:Y:S04]  /*14030*/  HMMA.16816.F32 R32, R212.reuse, R206, R32 ;  /* 0x000000ced420723c */ /* 0x040fe80000001820 */
[----:B------:R-:W-:Y:S01]  /*14040*/  I2FP.F32.S32 R196, R200 ;  /* 0x000000c800c47245 */ /* 0x000fe20000201400 */
[C---:B------:R-:W-:Y:S01]  /*14050*/  FFMA.FTZ R5, R2.reuse, UR5, R5 ;  /* 0x0000000502057c23 */ /* 0x040fe20008010005 */
[-C--:B----4-:R-:W-:Y:S05]  /*14060*/  HMMA.16816.F32 R36, R212, R208.reuse, R36 ;  /* 0x000000d0d424723c */ /* 0x090fea0000001824 */
[C---:B------:R-:W-:Y:S01]  /*14070*/  FFMA.FTZ R7, R2.reuse, UR5, R7 ;  /* 0x0000000502077c23 */ /* 0x040fe20008010007 */
[C---:B------:R-:W-:Y:S05]  /*14080*/  HMMA.16816.F32 R40, R216.reuse, R208, R40 ;  /* 0x000000d0d828723c */ /* 0x040fea0000001828 */
[C---:B------:R-:W-:Y:S01]  /*14090*/  FFMA.FTZ R11, R2.reuse, UR5, R11 ;  /* 0x00000005020b7c23 */ /* 0x040fe2000801000b */
[-C--:B------:R-:W-:Y:S05]  /*140a0*/  HMMA.16816.F32 R44, R216, R210.reuse, R44 ;  /* 0x000000d2d82c723c */ /* 0x080fea000000182c */
[----:B------:R-:W-:Y:S01]  /*140b0*/  FFMA.FTZ R9, R2, UR5, R9 ;  /* 0x0000000502097c23 */ /* 0x000fe20008010009 */
[C---:B------:R-:W-:Y:S05]  /*140c0*/  HMMA.16816.F32 R48, R212.reuse, R210, R48 ;  /* 0x000000d2d430723c */ /* 0x040fea0000001830 */
[C---:B------:R-:W-:Y:S01]  /*140d0*/  VIADD R200, R0.reuse, 0x10 ;  /* 0x0000001000c87836 */ /* 0x040fe20000000000 */
[-C--:B-1----:R-:W-:Y:S05]  /*140e0*/  HMMA.16816.F32 R52, R212, R220.reuse, R52 ;  /* 0x000000dcd434723c */ /* 0x082fea0000001834 */
[C---:B------:R-:W-:Y:S01]  /*140f0*/  VIADD R2, R0.reuse, 0x11 ;  /* 0x0000001100027836 */ /* 0x040fe20000000000 */
[C---:B------:R-:W-:Y:S05]  /*14100*/  HMMA.16816.F32 R56, R216.reuse, R220, R56 ;  /* 0x000000dcd838723c */ /* 0x040fea0000001838 */
[----:B------:R-:W-:Y:S01]  /*14110*/  I2FP.F32.S32 R2, R2 ;  /* 0x0000000200027245 */ /* 0x000fe20000201400 */
[C---:B------:R-:W-:Y:S01]  /*14120*/  FFMA.FTZ R14, R3.reuse, UR5, R14 ;  /* 0x00000005030e7c23 */ /* 0x040fe2000801000e */
[C---:B------:R-:W-:Y:S01]  /*14130*/  FFMA.FTZ R12, R3.reuse, UR5, R12 ;  /* 0x00000005030c7c23 */ /* 0x040fe2000801000c */
[C---:B------:R-:W-:Y:S01]  /*14140*/  FFMA.FTZ R16, R3.reuse, UR5, R16 ;  /* 0x0000000503107c23 */ /* 0x040fe20008010010 */
[-C--:B------:R-:W-:Y:S03]  /*14150*/  HMMA.16816.F32 R60, R216, R222.reuse, R60 ;  /* 0x000000ded83c723c */ /* 0x080fe6000000183c */
[----:B------:R-:W-:Y:S01]  /*14160*/  FFMA.FTZ R18, R3, UR5, R18 ;  /* 0x0000000503127c23 */ /* 0x000fe20008010012 */
[----:B------:R-:W-:Y:S01]  /*14170*/  I2FP.F32.S32 R3, R200 ;  /* 0x000000c800037245 */ /* 0x000fe20000201400 */
[----:B------:R-:W-:Y:S02]  /*14180*/  VIADD R200, R0, 0x18 ;  /* 0x0000001800c87836 */ /* 0x000fe40000000000 */
[C---:B------:R-:W-:Y:S01]  /*14190*/  FFMA.FTZ R15, R196.reuse, UR5, R15 ;  /* 0x00000005c40f7c23 */ /* 0x040fe2000801000f */
[C---:B------:R-:W-:Y:S03]  /*141a0*/  FFMA.FTZ R13, R196.reuse, UR5, R13 ;  /* 0x00000005c40d7c23 */ /* 0x040fe6000801000d */
[C---:B------:R-:W-:Y:S01]  /*141b0*/  FFMA.FTZ R17, R196.reuse, UR5, R17 ;  /* 0x00000005c4117c23 */ /* 0x040fe20008010011 */
[----:B------:R-:W-:Y:S04]  /*141c0*/  HMMA.16816.F32 R64, R212, R222, R64 ;  /* 0x000000ded440723c */ /* 0x000fe80000001840 */
[----:B------:R-:W-:Y:S01]  /*141d0*/  FFMA.FTZ R19, R196, UR5, R19 ;  /* 0x00000005c4137c23 */ /* 0x000fe20008010013 */
[----:B------:R-:W-:Y:S02]  /*141e0*/  VIADD R196, R0, 0x19 ;  /* 0x0000001900c47836 */ /* 0x000fe40000000000 */
[C---:B------:R-:W-:Y:S01]  /*141f0*/  FFMA.FTZ R20, R3.reuse, UR5, R20 ;  /* 0x0000000503147c23 */ /* 0x040fe20008010014 */
[C---:B------:R-:W-:Y:S03]  /*14200*/  FFMA.FTZ R22, R3.reuse, UR5, R22 ;  /* 0x0000000503167c23 */ /* 0x040fe60008010016 */
[C---:B------:R-:W-:Y:S01]  /*14210*/  FFMA.FTZ R26, R3.reuse, UR5, R26 ;  /* 0x00000005031a7c23 */ /* 0x040fe2000801001a */
[----:B------:R-:W-:Y:S01]  /*14220*/  I2FP.F32.S32 R196, R196 ;  /* 0x000000c400c47245 */ /* 0x000fe20000201400 */
[----:B------:R-:W-:Y:S01]  /*14230*/  FFMA.FTZ R24, R3, UR5, R24 ;  /* 0x0000000503187c23 */ /* 0x000fe20008010018 */
[----:B------:R-:W-:Y:S01]  /*14240*/  I2FP.F32.S32 R3, R200 ;  /* 0x000000c800037245 */ /* 0x000fe20000201400 */
[C---:B------:R-:W-:Y:S01]  /*14250*/  FFMA.FTZ R21, R2.reuse, UR5, R21 ;  /* 0x0000000502157c23 */ /* 0x040fe20008010015 */
[C---:B------:R-:W-:Y:S01]  /*14260*/  FFMA.FTZ R23, R2.reuse, UR5, R23 ;  /* 0x0000000502177c23 */ /* 0x040fe20008010017 */
[C---:B------:R-:W-:Y:S01]  /*14270*/  FFMA.FTZ R27, R2.reuse, UR5, R27 ;  /* 0x00000005021b7c23 */ /* 0x040fe2000801001b */
[----:B------:R-:W-:Y:S01]  /*14280*/  FFMA.FTZ R25, R2, UR5, R25 ;  /* 0x0000000502197c23 */ /* 0x000fe20008010019 */
[C---:B------:R-:W-:Y:S02]  /*14290*/  VIADD R200, R0.reuse, 0x20 ;  /* 0x0000002000c87836 */ /* 0x040fe40000000000 */
[C---:B------:R-:W-:Y:S01]  /*142a0*/  FFMA.FTZ R30, R3.reuse, UR5, R30 ;  /* 0x00000005031e7c23 */ /* 0x040fe2000801001e */
[C---:B------:R-:W-:Y:S02]  /*142b0*/  VIADD R2, R0.reuse, 0x21 ;  /* 0x0000002100027836 */ /* 0x040fe40000000000 */
[C---:B------:R-:W-:Y:S01]  /*142c0*/  FFMA.FTZ R28, R3.reuse, UR5, R28 ;  /* 0x00000005031c7c23 */ /* 0x040fe2000801001c */
[C---:B------:R-:W-:Y:S01]  /*142d0*/  FFMA.FTZ R32, R3.reuse, UR5, R32 ;  /* 0x0000000503207c23 */ /* 0x040fe20008010020 */
[----:B------:R-:W-:Y:S01]  /*142e0*/  FFMA.FTZ R34, R3, UR5, R34 ;  /* 0x0000000503227c23 */ /* 0x000fe20008010022 */
[----:B------:R-:W-:Y:S01]  /*142f0*/  I2FP.F32.S32 R3, R200 ;  /* 0x000000c800037245 */ /* 0x000fe20000201400 */
[----:B------:R-:W-:Y:S01]  /*14300*/  VIADD R200, R0, 0x28 ;  /* 0x0000002800c87836 */ /* 0x000fe20000000000 */
[----:B------:R-:W-:Y:S01]  /*14310*/  I2FP.F32.S32 R2, R2 ;  /* 0x0000000200027245 */ /* 0x000fe20000201400 */
[C---:B------:R-:W-:Y:S01]  /*14320*/  FFMA.FTZ R31, R196.reuse, UR5, R31 ;  /* 0x00000005c41f7c23 */ /* 0x040fe2000801001f */
[C---:B------:R-:W-:Y:S01]  /*14330*/  FFMA.FTZ R29, R196.reuse, UR5, R29 ;  /* 0x00000005c41d7c23 */ /* 0x040fe2000801001d */
[C---:B------:R-:W-:Y:S01]  /*14340*/  FFMA.FTZ R33, R196.reuse, UR5, R33 ;  /* 0x00000005c4217c23 */ /* 0x040fe20008010021 */
[----:B------:R-:W-:Y:S01]  /*14350*/  FFMA.FTZ R35, R196, UR5, R35 ;  /* 0x00000005c4237c23 */ /* 0x000fe20008010023 */
[----:B------:R-:W-:Y:S02]  /*14360*/  VIADD R196, R0, 0x29 ;  /* 0x0000002900c47836 */ /* 0x000fe40000000000 */
[C---:B------:R-:W-:Y:S01]  /*14370*/  FFMA.FTZ R36, R3.reuse, UR5, R36 ;  /* 0x0000000503247c23 */ /* 0x040fe20008010024 */
[C---:B------:R-:W-:Y:S01]  /*14380*/  FFMA.FTZ R38, R3.reuse, UR5, R38 ;  /* 0x0000000503267c23 */ /* 0x040fe20008010026 */
[C---:B------:R-:W-:Y:S01]  /*14390*/  FFMA.FTZ R37, R2.reuse, UR5, R37 ;  /* 0x0000000502257c23 */ /* 0x040fe20008010025 */
[C---:B------:R-:W-:Y:S01]  /*143a0*/  FFMA.FTZ R39, R2.reuse, UR5, R39 ;  /* 0x0000000502277c23 */ /* 0x040fe20008010027 */
[----:B------:R-:W-:Y:S01]  /*143b0*/  I2FP.F32.S32 R196, R196 ;  /* 0x000000c400c47245 */ /* 0x000fe20000201400 */
[C---:B------:R-:W-:Y:S01]  /*143c0*/  FFMA.FTZ R42, R3.reuse, UR5, R42 ;  /* 0x00000005032a7c23 */ /* 0x040fe2000801002a */
[----:B------:R-:W-:Y:S01]  /*143d0*/  FFMA.FTZ R40, R3, UR5, R40 ;  /* 0x0000000503287c23 */ /* 0x000fe20008010028 */
[----:B------:R-:W-:Y:S01]  /*143e0*/  I2FP.F32.S32 R3, R200 ;  /* 0x000000c800037245 */ /* 0x000fe20000201400 */
[C---:B------:R-:W-:Y:S01]  /*143f0*/  FFMA.FTZ R43, R2.reuse, UR5, R43 ;  /* 0x00000005022b7c23 */ /* 0x040fe2000801002b */
[----:B------:R-:W-:Y:S01]  /*14400*/  FFMA.FTZ R41, R2, UR5, R41 ;  /* 0x0000000502297c23 */ /* 0x000fe20008010029 */
[----:B------:R-:W-:Y:S02]  /*14410*/  VIADD R2, R0, 0x31 ;  /* 0x0000003100027836 */ /* 0x000fe40000000000 */
[----:B------:R-:W-:Y:S01]  /*14420*/  FFMA.FTZ R47, R196, UR5, R47 ;  /* 0x00000005c42f7c23 */ /* 0x000fe2000801002f */
[----:B------:R-:W-:Y:S02]  /*14430*/  VIADD R200, R0, 0x30 ;  /* 0x0000003000c87836 */ /* 0x000fe40000000000 */
[C---:B------:R-:W-:Y:S01]  /*14440*/  FFMA.FTZ R46, R3.reuse, UR5, R46 ;  /* 0x00000005032e7c23 */ /* 0x040fe2000801002e */
[C---:B------:R-:W-:Y:S01]  /*14450*/  FFMA.FTZ R44, R3.reuse, UR5, R44 ;  /* 0x00000005032c7c23 */ /* 0x040fe2000801002c */
[----:B------:R-:W-:Y:S01]  /*14460*/  I2FP.F32.S32 R2, R2 ;  /* 0x0000000200027245 */ /* 0x000fe20000201400 */
[C---:B------:R-:W-:Y:S01]  /*14470*/  FFMA.FTZ R48, R3.reuse, UR5, R48 ;  /* 0x0000000503307c23 */ /* 0x040fe20008010030 */
[----:B------:R-:W-:Y:S01]  /*14480*/  FFMA.FTZ R50, R3, UR5, R50 ;  /* 0x0000000503327c23 */ /* 0x000fe20008010032 */
[----:B------:R-:W-:Y:S01]  /*14490*/  I2FP.F32.S32 R3, R200 ;  /* 0x000000c800037245 */ /* 0x000fe20000201400 */
[----:B------:R-:W-:Y:S01]  /*144a0*/  FFMA.FTZ R45, R196, UR5, R45 ;  /* 0x00000005c42d7c23 */ /* 0x000fe2000801002d */
[----:B------:R-:W-:Y:S01]  /*144b0*/  FMNMX.FTZ R200, R8, R197, !PT ;  /* 0x000000c508c87209 */ /* 0x000fe20007810000 */
[C---:B------:R-:W-:Y:S01]  /*144c0*/  FFMA.FTZ R49, R196.reuse, UR5, R49 ;  /* 0x00000005c4317c23 */ /* 0x040fe20008010031 */
[----:B------:R-:W-:Y:S01]  /*144d0*/  FFMA.FTZ R51, R196, UR5, R51 ;  /* 0x00000005c4337c23 */ /* 0x000fe20008010033 */
[----:B------:R-:W-:Y:S01]  /*144e0*/  FMNMX.FTZ R196, R4, R201, !PT ;  /* 0x000000c904c47209 */ /* 0x000fe20007810000 */
[C---:B------:R-:W-:Y:S01]  /*144f0*/  FFMA.FTZ R53, R2.reuse, UR5, R53 ;  /* 0x0000000502357c23 */ /* 0x040fe20008010035 */
[C---:B------:R-:W-:Y:S01]  /*14500*/  FFMA.FTZ R55, R2.reuse, UR5, R55 ;  /* 0x0000000502377c23 */ /* 0x040fe20008010037 */
        /* <DEDUP_REMOVED lines=9> */
[----:B------:R-:W-:Y:S01]  /*145a0*/  FMNMX.FTZ R196, R10, R199, !PT ;  /* 0x000000c70ac47209 */ /* 0x000fe20007810000 */
[C---:B------:R-:W-:Y:S01]  /*145b0*/  FFMA.FTZ R60, R203.reuse, UR5, R60 ;  /* 0x00000005cb3c7c23 */ /* 0x040fe2000801003c */
[C---:B------:R-:W-:Y:S01]  /*145c0*/  FFMA.FTZ R64, R203.reuse, UR5, R64 ;  /* 0x00000005cb407c23 */ /* 0x040fe20008010040 */
[----:B------:R-:W-:Y:S01]  /*145d0*/  FFMA.FTZ R66, R203, UR5, R66 ;  /* 0x00000005cb427c23 */ /* 0x000fe20008010042 */
[----:B------:R-:W-:Y:S01]  /*145e0*/  FMNMX.FTZ R203, R7, R2, !PT ;  /* 0x0000000207cb7209 */ /* 0x000fe20007810000 */
[----:B------:R-:W-:Y:S01]  /*145f0*/  VIADD R0, R0, 0x39 ;  /* 0x0000003900007836 */ /* 0x000fe20000000000 */
        /* <DEDUP_REMOVED lines=40> */
[----:B------:R-:W-:Y:S02]  /*14880*/  I2FP.F32.S32 R0, R0 ;  /* 0x0000000000007245 */ /* 0x000fe40000201400 */
[----:B------:R-:W-:Y:S02]  /*14890*/  FMNMX.FTZ R196, R44, R203, !PT ;  /* 0x000000cb2cc47209 */ /* 0x000fe40007810000 */
[----:B------:R-:W-:Y:S01]  /*148a0*/  FMNMX.FTZ R203, R47, R200, !PT ;  /* 0x000000c82fcb7209 */ /* 0x000fe20007810000 */
[----:B------:R-:W-:Y:S01]  /*148b0*/  FFMA.FTZ R65, R0, UR5, R65 ;  /* 0x0000000500417c23 */ /* 0x000fe20008010041 */
[----:B------:R-:W-:Y:S01]  /*148c0*/  FMNMX.FTZ R200, R54, R3, !PT ;  /* 0x0000000336c87209 */ /* 0x000fe20007810000 */
[----:B------:R-:W-:Y:S01]  /*148d0*/  FFMA.FTZ R67, R0, UR5, R67 ;  /* 0x0000000500437c23 */ /* 0x000fe20008010043 */
        /* <DEDUP_REMOVED lines=10> */
.L_x_430:
[C---:B------:R-:W-:Y:S01]  /*14980*/  FFMA.FTZ R63, R0.reuse, UR5, R63 ;  /* 0x00000005003f7c23 */ /* 0x040fe2000801003f */
[----:B------:R-:W-:Y:S01]  /*14990*/  FFMA.FTZ R61, R0, UR5, R61 ;  /* 0x00000005003d7c23 */ /* 0x000fe2000801003d */
[----:B------:R-:W-:Y:S01]  /*149a0*/  FMNMX.FTZ R0, R62, R3, !PT ;  /* 0x000000033e007209 */ /* 0x000fe20007810000 */
[----:B----4-:R-:W1:Y:S01]  /*149b0*/  SHFL.BFLY PT, R203, R2, 0x2, 0x1f ;  /* 0x0c401f0002cb7f89 */ /* 0x010e6200000e0000 */
[----:B------:R-:W-:Y:S01]  /*149c0*/  FMNMX.FTZ R205, R57, R200, !PT ;  /* 0x000000c839cd7209 */ /* 0x000fe20007810000 */
[----:B------:R-:W-:Y:S01]  /*149d0*/  UIADD3 UR18, UR18, -0x1, URZ ;  /* 0xffffffff12127890 */ /* 0x000fe2000fffe03f */
[----:B------:R-:W-:Y:S02]  /*149e0*/  FMNMX.FTZ R3, R63, R0, !PT ;  /* 0x000000003f037209 */ /* 0x000fe40007810000 */
[----:B------:R-:W-:Y:S02]  /*149f0*/  FMNMX.FTZ R196, R60, R205, !PT ;  /* 0x000000cd3cc47209 */ /* 0x000fe40007810000 */
[----:B------:R-:W-:Y:S01]  /*14a00*/  FMNMX.FTZ R226, R67, R226, !PT ;  /* 0x000000e243e27209 */ /* 0x000fe20007810000 */
[----:B------:R-:W2:Y:S01]  /*14a10*/  SHFL.BFLY PT, R0, R3, 0x2, 0x1f ;  /* 0x0c401f0003007f89 */ /* 0x000ea200000e0000 */
[----:B------:R-:W-:Y:S07]  /*14a20*/  FMNMX.FTZ R211, R61, R196, !PT ;  /* 0x000000c43dd37209 */ /* 0x000fee0007810000 */
[----:B------:R-:W3:Y:S08]  /*14a30*/  SHFL.BFLY PT, R205, R226, 0x2, 0x1f ;  /* 0x0c401f00e2cd7f89 */ /* 0x000ef000000e0000 */
[----:B------:R-:W4:Y:S01]  /*14a40*/  SHFL.BFLY PT, R200, R211, 0x2, 0x1f ;  /* 0x0c401f00d3c87f89 */ /* 0x000f2200000e0000 */
[----:B-1----:R-:W-:Y:S07]  /*14a50*/  FMNMX.FTZ R209, R2, R203, !PT ;  /* 0x000000cb02d17209 */ /* 0x002fee0007810000 */
[----:B------:R-:W1:Y:S01]  /*14a60*/  SHFL.BFLY PT, R196, R209, 0x1, 0x1f ;  /* 0x0c201f00d1c47f89 */ /* 0x000e6200000e0000 */
[----:B--2---:R-:W-:Y:S02]  /*14a70*/  FMNMX.FTZ R203, R3, R0, !PT ;  /* 0x0000000003cb7209 */ /* 0x004fe40007810000 */
[----:B---3--:R-:W-:Y:S05]  /*14a80*/  FMNMX.FTZ R207, R226, R205, !PT ;  /* 0x000000cde2cf7209 */ /* 0x008fea0007810000 */
[----:B------:R-:W2:Y:S01]  /*14a90*/  SHFL.BFLY PT, R0, R203, 0x1, 0x1f ;  /* 0x0c201f00cb007f89 */ /* 0x000ea200000e0000 */
[----:B----4-:R-:W-:Y:S07]  /*14aa0*/  FMNMX.FTZ R205, R211, R200, !PT ;  /* 0x000000c8d3cd7209 */ /* 0x010fee0007810000 */
[----:B------:R-:W3:Y:S08]  /*14ab0*/  SHFL.BFLY PT, R204, R207, 0x1, 0x1f ;  /* 0x0c201f00cfcc7f89 */ /* 0x000ef000000e0000 */
[----:B------:R-:W4:Y:S01]  /*14ac0*/  SHFL.BFLY PT, R202, R205, 0x1, 0x1f ;  /* 0x0c201f00cdca7f89 */ /* 0x000f2200000e0000 */
[----:B-1----:R-:W-:Y:S04]  /*14ad0*/  FMNMX.FTZ R196, R209, R196, !PT ;  /* 0x000000c4d1c47209 */ /* 0x002fe80007810000 */
[C---:B------:R-:W-:Y:S01]  /*14ae0*/  FSETP.NEU.FTZ.AND P0, PT, R196.reuse, -INF , PT ;  /* 0xff800000c400780b */ /* 0x040fe20003f1d000 */
[C---:B------:R-:W-:Y:S01]  /*14af0*/  FADD.FTZ R2, -R196.reuse, R201 ;  /* 0x000000c9c4027221 */ /* 0x040fe20000010100 */
[----:B------:R-:W-:Y:S01]  /*14b00*/  FMUL.FTZ R232, R196, UR4 ;  /* 0x00000004c4e87c20 */ /* 0x000fe20008410000 */
[----:B--2---:R-:W-:Y:S02]  /*14b10*/  FMNMX.FTZ R0, R203, R0, !PT ;  /* 0x00000000cb007209 */ /* 0x004fe40007810000 */
[----:B------:R-:W-:Y:S02]  /*14b20*/  FMUL.FTZ R200, R2, UR4 ;  /* 0x0000000402c87c20 */ /* 0x000fe40008410000 */
[----:B------:R-:W-:Y:S01]  /*14b30*/  FSEL R232, R232, RZ, P0 ;  /* 0x000000ffe8e87208 */ /* 0x000fe20000000000 */
[C---:B------:R-:W-:Y:S01]  /*14b40*/  FADD.FTZ R199, -R0.reuse, R199 ;  /* 0x000000c700c77221 */ /* 0x040fe20000010100 */
[----:B---3--:R-:W-:Y:S01]  /*14b50*/  FMNMX.FTZ R3, R207, R204, !PT ;  /* 0x000000cccf037209 */ /* 0x008fe20007810000 */
[----:B------:R-:W-:Y:S01]  /*14b60*/  FMUL.FTZ R229, R0, UR4 ;  /* 0x0000000400e57c20 */ /* 0x000fe20008410000 */
[----:B----4-:R-:W-:Y:S01]  /*14b70*/  FMNMX.FTZ R2, R205, R202, !PT ;  /* 0x000000cacd027209 */ /* 0x010fe20007810000 */
[----:B------:R-:W-:Y:S01]  /*14b80*/  FMUL.FTZ R202, R199, UR4 ;  /* 0x00000004c7ca7c20 */ /* 0x000fe20008410000 */
[C---:B------:R-:W-:Y:S01]  /*14b90*/  FSETP.NEU.FTZ.AND P0, PT, R3.reuse, -INF , PT ;  /* 0xff8000000300780b */ /* 0x040fe20003f1d000 */
[C---:B------:R-:W-:Y:S01]  /*14ba0*/  FADD.FTZ R198, -R3.reuse, R198 ;  /* 0x000000c603c67221 */ /* 0x040fe20000010100 */
[----:B------:R-:W-:Y:S01]  /*14bb0*/  FMUL.FTZ R230, R3, UR4 ;  /* 0x0000000403e67c20 */ /* 0x000fe20008410000 */
[----:B------:R1:W-:Y:S01]  /*14bc0*/  MUFU.EX2 R199, R202 ;  /* 0x000000ca00c77308 */ /* 0x0003e20000000800 */
[----:B------:R-:W-:Y:S01]  /*14bd0*/  FADD.FTZ R197, -R2, R197 ;  /* 0x000000c502c57221 */ /* 0x000fe20000010100 */
[----:B------:R-:W-:Y:S01]  /*14be0*/  FMUL.FTZ R201, R198, UR4 ;  /* 0x00000004c6c97c20 */ /* 0x000fe20008410000 */
[----:B------:R-:W2:Y:S01]  /*14bf0*/  LDSM.16.MT88.4 R204, [R244+0xc000] ;  /* 0x00c00000f4cc783b */ /* 0x000ea20000004200 */
[----:B------:R-:W-:Y:S01]  /*14c00*/  FSEL R230, R230, RZ, P0 ;  /* 0x000000ffe6e67208 */ /* 0x000fe20000000000 */
[----:B------:R-:W-:Y:S01]  /*14c10*/  FMUL.FTZ R203, R197, UR4 ;  /* 0x00000004c5cb7c20 */ /* 0x000fe20008410000 */
[--C-:B------:R-:W-:Y:S01]  /*14c20*/  FFMA.FTZ R17, R17, UR4, -R232.reuse ;  /* 0x0000000411117c23 */ /* 0x100fe200080108e8 */
[----:B------:R-:W-:Y:S03]  /*14c30*/  FSETP.NEU.FTZ.AND P0, PT, R0, -INF , PT ;  /* 0xff8000000000780b */ /* 0x000fe60003f1d000 */
[----:B------:R3:W4:Y:S01]  /*14c40*/  MUFU.EX2 R198, R201 ;  /* 0x000000c900c67308 */ /* 0x0007220000000800 */
[----:B------:R-:W-:Y:S01]  /*14c50*/  FMUL.FTZ R219, R2, UR4 ;  /* 0x0000000402db7c20 */ /* 0x000fe20008410000 */
[----:B------:R-:W-:Y:S01]  /*14c60*/  FFMA.FTZ R212, R16, UR4, -R232 ;  /* 0x0000000410d47c23 */ /* 0x000fe200080108e8 */
[----:B------:R-:W-:Y:S01]  /*14c70*/  FSEL R229, R229, RZ, P0 ;  /* 0x000000ffe5e57208 */ /* 0x000fe20000000000 */
[----:B------:R-:W-:Y:S01]  /*14c80*/  FFMA.FTZ R213, R18, UR4, -R230 ;  /* 0x0000000412d57c23 */ /* 0x000fe200080108e6 */
[----:B------:R-:W-:Y:S01]  /*14c90*/  FSETP.NEU.FTZ.AND P0, PT, R2, -INF , PT ;  /* 0xff8000000200780b */ /* 0x000fe20003f1d000 */
[--C-:B------:R-:W-:Y:S01]  /*14ca0*/  FFMA.FTZ R231, R4, UR4, -R232.reuse ;  /* 0x0000000404e77c23 */ /* 0x100fe200080108e8 */
[----:B------:R-:W-:Y:S03]  /*14cb0*/  FFMA.FTZ R216, R5, UR4, -R232 ;  /* 0x0000000405d87c23 */ /* 0x000fe600080108e8 */
[----:B------:R-:W5:Y:S01]  /*14cc0*/  MUFU.EX2 R197, R203 ;  /* 0x000000cb00c57308 */ /* 0x000f620000000800 */
[--C-:B-1----:R-:W-:Y:S01]  /*14cd0*/  FFMA.FTZ R202, R19, UR4, -R230.reuse ;  /* 0x0000000413ca7c23 */ /* 0x102fe200080108e6 */
[--C-:B------:R-:W-:Y:S01]  /*14ce0*/  FFMA.FTZ R217, R6, UR4, -R230.reuse ;  /* 0x0000000406d97c23 */ /* 0x100fe200080108e6 */
[--C-:B------:R-:W-:Y:S01]  /*14cf0*/  FFMA.FTZ R214, R7, UR4, -R230.reuse ;  /* 0x0000000407d67c23 */ /* 0x100fe200080108e6 */
[----:B------:R-:W-:Y:S01]  /*14d00*/  FSEL R219, R219, RZ, P0 ;  /* 0x000000ffdbdb7208 */ /* 0x000fe20000000000 */
[--C-:B------:R-:W-:Y:S01]  /*14d10*/  FFMA.FTZ R228, R10, UR4, -R229.reuse ;  /* 0x000000040ae47c23 */ /* 0x100fe200080108e5 */
[--C-:B------:R-:W-:Y:S01]  /*14d20*/  FFMA.FTZ R215, R11, UR4, -R229.reuse ;  /* 0x000000040bd77c23 */ /* 0x100fe200080108e5 */
[--C-:B------:R-:W-:Y:S03]  /*14d30*/  FFMA.FTZ R209, R14, UR4, -R229.reuse ;  /* 0x000000040ed17c23 */ /* 0x100fe600080108e5 */
[----:B------:R-:W1:Y:S01]  /*14d40*/  MUFU.EX2 R200, R200 ;  /* 0x000000c800c87308 */ /* 0x000e620000000800 */
[----:B------:R-:W-:Y:S01]  /*14d50*/  FFMA.FTZ R208, R15, UR4, -R229 ;  /* 0x000000040fd07c23 */ /* 0x000fe200080108e5 */
[--C-:B------:R-:W-:Y:S01]  /*14d60*/  FFMA.FTZ R218, R8, UR4, -R219.reuse ;  /* 0x0000000408da7c23 */ /* 0x100fe200080108db */
[--C-:B------:R-:W-:Y:S01]  /*14d70*/  FFMA.FTZ R211, R9, UR4, -R219.reuse ;  /* 0x0000000409d37c23 */ /* 0x100fe200080108db */
[--C-:B------:R-:W-:Y:S01]  /*14d80*/  FFMA.FTZ R210, R12, UR4, -R219.reuse ;  /* 0x000000040cd27c23 */ /* 0x100fe200080108db */
[----:B---3--:R-:W-:Y:S01]  /*14d90*/  FFMA.FTZ R201, R13, UR4, -R219 ;  /* 0x000000040dc97c23 */ /* 0x008fe200080108db */
[C---:B----4-:R-:W-:Y:S01]  /*14da0*/  FMUL.FTZ R18, R198.reuse, R182 ;  /* 0x000000b6c6127220 */ /* 0x050fe20000410000 */
[C---:B------:R-:W-:Y:S03]  /*14db0*/  FMUL.FTZ R19, R198.reuse, R183 ;  /* 0x000000b7c6137220 */ /* 0x040fe60000410000 */
[----:B------:R3:W-:Y:S01]  /*14dc0*/  MUFU.EX2 R203, R17 ;  /* 0x0000001100cb7308 */ /* 0x0007e20000000800 */
[C---:B------:R-:W-:Y:S01]  /*14dd0*/  FMUL.FTZ R10, R199.reuse, R190 ;  /* 0x000000bec70a7220 */ /* 0x040fe20000410000 */
[----:B------:R-:W-:Y:S01]  /*14de0*/  FMUL.FTZ R11, R199, R191 ;  /* 0x000000bfc70b7220 */ /* 0x000fe20000410000 */
[C---:B-----5:R-:W-:Y:S01]  /*14df0*/  FMUL.FTZ R8, R197.reuse, R188 ;  /* 0x000000bcc5087220 */ /* 0x060fe20000410000 */
[----:B------:R-:W-:Y:S01]  /*14e00*/  FMUL.FTZ R9, R197, R189 ;  /* 0x000000bdc5097220 */ /* 0x000fe20000410000 */
[C---:B------:R-:W-:Y:S01]  /*14e10*/  FMUL.FTZ R6, R198.reuse, R194 ;  /* 0x000000c2c6067220 */ /* 0x040fe20000410000 */
[----:B------:R-:W-:Y:S01]  /*14e20*/  FMUL.FTZ R7, R198, R195 ;  /* 0x000000c3c6077220 */ /* 0x000fe20000410000 */
[C---:B------:R-:W-:Y:S03]  /*14e30*/  FMUL.FTZ R14, R199.reuse, R186 ;  /* 0x000000bac70e7220 */ /* 0x040fe60000410000 */
[----:B------:R-:W-:Y:S01]  /*14e40*/  MUFU.EX2 R231, R231 ;  /* 0x000000e700e77308 */ /* 0x000fe20000000800 */
[C---:B-1----:R-:W-:Y:S01]  /*14e50*/  FMUL.FTZ R16, R200.reuse, R180 ;  /* 0x000000b4c8107220 */ /* 0x042fe20000410000 */
[C---:B------:R-:W-:Y:S01]  /*14e60*/  FMUL.FTZ R4, R200.reuse, R192 ;  /* 0x000000c0c8047220 */ /* 0x040fe20000410000 */
[C---:B------:R-:W-:Y:S01]  /*14e70*/  FMUL.FTZ R5, R200.reuse, R193 ;  /* 0x000000c1c8057220 */ /* 0x040fe20000410000 */
[----:B------:R-:W-:Y:S01]  /*14e80*/  FMUL.FTZ R15, R199, R187 ;  /* 0x000000bbc70f7220 */ /* 0x000fe20000410000 */
[C---:B------:R-:W-:Y:S01]  /*14e90*/  FMUL.FTZ R12, R197.reuse, R184 ;  /* 0x000000b8c50c7220 */ /* 0x040fe20000410000 */
[----:B------:R-:W-:Y:S01]  /*14ea0*/  FMUL.FTZ R13, R197, R185 ;  /* 0x000000b9c50d7220 */ /* 0x000fe20000410000 */
[C---:B------:R-:W-:Y:S03]  /*14eb0*/  FMUL.FTZ R68, R200.reuse, R68 ;  /* 0x00000044c8447220 */ /* 0x040fe60000410000 */
[----:B------:R-:W1:Y:S01]  /*14ec0*/  MUFU.EX2 R216, R216 ;  /* 0x000000d800d87308 */ /* 0x000e620000000800 */
[C---:B---3--:R-:W-:Y:S01]  /*14ed0*/  FMUL.FTZ R17, R200.reuse, R181 ;  /* 0x000000b5c8117220 */ /* 0x048fe20000410000 */
[----:B------:R-:W-:Y:S01]  /*14ee0*/  FMUL.FTZ R69, R200, R69 ;  /* 0x00000045c8457220 */ /* 0x000fe20000410000 */
[----:B------:R-:W3:Y:S01]  /*14ef0*/  LDSM.16.MT88.4 R180, [R242+0xc000] ;  /* 0x00c00000f2b4783b */ /* 0x000ee20000004200 */
[C---:B------:R-:W-:Y:S01]  /*14f00*/  FMUL.FTZ R70, R198.reuse, R70 ;  /* 0x00000046c6467220 */ /* 0x040fe20000410000 */
[----:B------:R-:W-:Y:S01]  /*14f10*/  FMUL.FTZ R71, R198, R71 ;  /* 0x00000047c6477220 */ /* 0x000fe20000410000 */
[C---:B------:R-:W-:Y:S01]  /*14f20*/  FMUL.FTZ R74, R199.reuse, R74 ;  /* 0x0000004ac74a7220 */ /* 0x040fe20000410000 */
[----:B------:R-:W-:Y:S03]  /*14f30*/  FMUL.FTZ R75, R199, R75 ;  /* 0x0000004bc74b7220 */ /* 0x000fe60000410000 */
[----:B------:R-:W4:Y:S01]  /*14f40*/  MUFU.EX2 R212, R212 ;  /* 0x000000d400d47308 */ /* 0x000f220000000800 */
[C---:B------:R-:W-:Y:S01]  /*14f50*/  FMUL.FTZ R72, R197.reuse, R72 ;  /* 0x00000048c5487220 */ /* 0x040fe20000410000 */
[----:B------:R-:W-:Y:S01]  /*14f60*/  FMUL.FTZ R73, R197, R73 ;  /* 0x00000049c5497220 */ /* 0x000fe20000410000 */
[C---:B------:R-:W-:Y:S01]  /*14f70*/  FMUL.FTZ R78, R199.reuse, R78 ;  /* 0x0000004ec74e7220 */ /* 0x040fe20000410000 */
[----:B------:R-:W-:Y:S01]  /*14f80*/  FMUL.FTZ R79, R199, R79 ;  /* 0x0000004fc74f7220 */ /* 0x000fe20000410000 */
[C---:B------:R-:W-:Y:S01]  /*14f90*/  FMUL.FTZ R76, R197.reuse, R76 ;  /* 0x0000004cc54c7220 */ /* 0x040fe20000410000 */
[----:B------:R-:W-:Y:S01]  /*14fa0*/  FMUL.FTZ R77, R197, R77 ;  /* 0x0000004dc54d7220 */ /* 0x000fe20000410000 */
[----:B------:R-:W-:Y:S03]  /*14fb0*/  FMUL.FTZ R80, R200, R80 ;  /* 0x00000050c8507220 */ /* 0x000fe60000410000 */
[----:B------:R-:W-:Y:S01]  /*14fc0*/  MUFU.EX2 R217, R217 ;  /* 0x000000d900d97308 */ /* 0x000fe20000000800 */
[----:B-1----:R-:W-:Y:S01]  /*14fd0*/  F2FP.F16.F32.PACK_AB R188, R216, R231 ;  /* 0x000000e7d8bc723e */ /* 0x002fe200000000ff */
[----:B------:R-:W-:Y:S01]  /*14fe0*/  FMUL.FTZ R81, R200, R81 ;  /* 0x00000051c8517220 */ /* 0x000fe20000410000 */
[C---:B------:R-:W-:Y:S01]  /*14ff0*/  FMUL.FTZ R82, R198.reuse, R82 ;  /* 0x00000052c6527220 */ /* 0x040fe20000410000 */
[----:B------:R-:W-:Y:S01]  /*15000*/  FMUL.FTZ R83, R198, R83 ;  /* 0x00000053c6537220 */ /* 0x000fe20000410000 */
[C---:B------:R-:W-:Y:S01]  /*15010*/  FMUL.FTZ R84, R200.reuse, R84 ;  /* 0x00000054c8547220 */ /* 0x040fe20000410000 */
[----:B------:R-:W-:Y:S01]  /*15020*/  FMUL.FTZ R85, R200, R85 ;  /* 0x00000055c8557220 */ /* 0x000fe20000410000 */
[C---:B------:R-:W-:Y:S03]  /*15030*/  FMUL.FTZ R86, R198.reuse, R86 ;  /* 0x00000056c6567220 */ /* 0x040fe60000410000 */
[----:B------:R-:W1:Y:S01]  /*15040*/  MUFU.EX2 R214, R214 ;  /* 0x000000d600d67308 */ /* 0x000e620000000800 */
[----:B----4-:R-:W-:Y:S01]  /*15050*/  F2FP.F16.F32.PACK_AB R190, R203, R212 ;  /* 0x000000d4cbbe723e */ /* 0x010fe200000000ff */
[----:B------:R-:W-:Y:S01]  /*15060*/  FMUL.FTZ R87, R198, R87 ;  /* 0x00000057c6577220 */ /* 0x000fe20000410000 */
[C---:B------:R-:W-:Y:S01]  /*15070*/  FMUL.FTZ R90, R199.reuse, R90 ;  /* 0x0000005ac75a7220 */ /* 0x040fe20000410000 */
[----:B------:R-:W-:Y:S01]  /*15080*/  FMUL.FTZ R91, R199, R91 ;  /* 0x0000005bc75b7220 */ /* 0x000fe20000410000 */
[C---:B------:R-:W-:Y:S01]  /*15090*/  FMUL.FTZ R88, R197.reuse, R88 ;  /* 0x00000058c5587220 */ /* 0x040fe20000410000 */
[----:B------:R-:W-:Y:S01]  /*150a0*/  FMUL.FTZ R89, R197, R89 ;  /* 0x00000059c5597220 */ /* 0x000fe20000410000 */
[C---:B------:R-:W-:Y:S03]  /*150b0*/  FMUL.FTZ R94, R199.reuse, R94 ;  /* 0x0000005ec75e7220 */ /* 0x040fe60000410000 */
[----:B------:R-:W-:Y:S01]  /*150c0*/  MUFU.EX2 R213, R213 ;  /* 0x000000d500d57308 */ /* 0x000fe20000000800 */
[----:B------:R-:W-:Y:S01]  /*150d0*/  FMUL.FTZ R95, R199, R95 ;  /* 0x0000005fc75f7220 */ /* 0x000fe20000410000 */
[C---:B------:R-:W-:Y:S01]  /*150e0*/  FMUL.FTZ R92, R197.reuse, R92 ;  /* 0x0000005cc55c7220 */ /* 0x040fe20000410000 */
[----:B------:R-:W-:Y:S01]  /*150f0*/  FMUL.FTZ R93, R197, R93 ;  /* 0x0000005dc55d7220 */ /* 0x000fe20000410000 */
[C---:B------:R-:W-:Y:S01]  /*15100*/  FMUL.FTZ R96, R200.reuse, R96 ;  /* 0x00000060c8607220 */ /* 0x040fe20000410000 */
[----:B------:R-:W-:Y:S01]  /*15110*/  FMUL.FTZ R97, R200, R97 ;  /* 0x00000061c8617220 */ /* 0x000fe20000410000 */
[C---:B------:R-:W-:Y:S01]  /*15120*/  FMUL.FTZ R98, R198.reuse, R98 ;  /* 0x00000062c6627220 */ /* 0x040fe20000410000 */
[----:B------:R-:W-:Y:S03]  /*15130*/  FMUL.FTZ R99, R198, R99 ;  /* 0x00000063c6637220 */ /* 0x000fe60000410000 */
[----:B------:R-:W4:Y:S01]  /*15140*/  MUFU.EX2 R202, R202 ;  /* 0x000000ca00ca7308 */ /* 0x000f220000000800 */
[----:B-1----:R-:W-:Y:S01]  /*15150*/  F2FP.F16.F32.PACK_AB R189, R214, R217 ;  /* 0x000000d9d6bd723e */ /* 0x002fe200000000ff */
[C---:B------:R-:W-:Y:S01]  /*15160*/  FMUL.FTZ R100, R200.reuse, R100 ;  /* 0x00000064c8647220 */ /* 0x040fe20000410000 */
[----:B------:R-:W-:Y:S01]  /*15170*/  FMUL.FTZ R101, R200, R101 ;  /* 0x00000065c8657220 */ /* 0x000fe20000410000 */
[C---:B------:R-:W-:Y:S01]  /*15180*/  FMUL.FTZ R102, R198.reuse, R102 ;  /* 0x00000066c6667220 */ /* 0x040fe20000410000 */
[----:B------:R-:W-:Y:S01]  /*15190*/  FMUL.FTZ R103, R198, R103 ;  /* 0x00000067c6677220 */ /* 0x000fe20000410000 */
[C---:B------:R-:W-:Y:S01]  /*151a0*/  FMUL.FTZ R106, R199.reuse, R106 ;  /* 0x0000006ac76a7220 */ /* 0x040fe20000410000 */
[----:B------:R-:W-:Y:S03]  /*151b0*/  FMUL.FTZ R107, R199, R107 ;  /* 0x0000006bc76b7220 */ /* 0x000fe60000410000 */
[----:B------:R-:W-:Y:S01]  /*151c0*/  MUFU.EX2 R209, R209 ;  /* 0x000000d100d17308 */ /* 0x000fe20000000800 */
[C---:B------:R-:W-:Y:S01]  /*151d0*/  FMUL.FTZ R104, R197.reuse, R104 ;  /* 0x00000068c5687220 */ /* 0x040fe20000410000 */
[----:B------:R-:W-:Y:S01]  /*151e0*/  FMUL.FTZ R105, R197, R105 ;  /* 0x00000069c5697220 */ /* 0x000fe20000410000 */
[C---:B------:R-:W-:Y:S01]  /*151f0*/  FMUL.FTZ R110, R199.reuse, R110 ;  /* 0x0000006ec76e7220 */ /* 0x040fe20000410000 */
[----:B------:R-:W-:Y:S01]  /*15200*/  FMUL.FTZ R111, R199, R111 ;  /* 0x0000006fc76f7220 */ /* 0x000fe20000410000 */
[C---:B------:R-:W-:Y:S01]  /*15210*/  FMUL.FTZ R108, R197.reuse, R108 ;  /* 0x0000006cc56c7220 */ /* 0x040fe20000410000 */
[----:B------:R-:W-:Y:S01]  /*15220*/  FMUL.FTZ R109, R197, R109 ;  /* 0x0000006dc56d7220 */ /* 0x000fe20000410000 */
[----:B------:R-:W-:Y:S03]  /*15230*/  FMUL.FTZ R112, R200, R112 ;  /* 0x00000070c8707220 */ /* 0x000fe60000410000 */
[----:B------:R-:W1:Y:S01]  /*15240*/  MUFU.EX2 R208, R208 ;  /* 0x000000d000d07308 */ /* 0x000e620000000800 */
[----:B----4-:R-:W-:Y:S01]  /*15250*/  F2FP.F16.F32.PACK_AB R191, R202, R213 ;  /* 0x000000d5cabf723e */ /* 0x010fe200000000ff */
[--C-:B------:R-:W-:Y:S01]  /*15260*/  FFMA.FTZ R46, R46, UR4, -R229.reuse ;  /* 0x000000042e2e7c23 */ /* 0x100fe200080108e5 */
[----:B------:R-:W-:Y:S01]  /*15270*/  FFMA.FTZ R38, R38, UR4, -R230 ;  /* 0x0000000426267c23 */ /* 0x000fe200080108e6 */
[--C-:B------:R-:W-:Y:S01]  /*15280*/  FFMA.FTZ R233, R36, UR4, -R232.reuse ;  /* 0x0000000424e97c23 */ /* 0x100fe200080108e8 */
[----:B------:R-:W-:Y:S01]  /*15290*/  FFMA.FTZ R234, R37, UR4, -R232 ;  /* 0x0000000425ea7c23 */ /* 0x000fe200080108e8 */
[----:B------:R-:W-:Y:S01]  /*152a0*/  FFMA.FTZ R238, R39, UR4, -R230 ;  /* 0x0000000427ee7c23 */ /* 0x000fe200080108e6 */
[--C-:B------:R-:W-:Y:S01]  /*152b0*/  FFMA.FTZ R47, R47, UR4, -R229.reuse ;  /* 0x000000042f2f7c23 */ /* 0x100fe200080108e5 */
[-C--:B--2---:R-:W-:Y:S02]  /*152c0*/  HMMA.16816.F32 R4, R188, R204.reuse, R4 ;  /* 0x000000ccbc04723c */ /* 0x084fe40000001804 */
[----:B------:R-:W-:Y:S03]  /*152d0*/  MUFU.EX2 R210, R210 ;  /* 0x000000d200d27308 */ /* 0x000fe60000000800 */
[----:B------:R-:W-:Y:S01]  /*152e0*/  FMUL.FTZ R113, R200, R113 ;  /* 0x00000071c8717220 */ /* 0x000fe20000410000 */
[C---:B------:R-:W-:Y:S01]  /*152f0*/  FMUL.FTZ R114, R198.reuse, R114 ;  /* 0x00000072c6727220 */ /* 0x040fe20000410000 */
[----:B------:R-:W-:Y:S01]  /*15300*/  FMUL.FTZ R115, R198, R115 ;  /* 0x00000073c6737220 */ /* 0x000fe20000410000 */
[----:B------:R-:W-:Y:S04]  /*15310*/  FMUL.FTZ R116, R200, R116 ;  /* 0x00000074c8747220 */ /* 0x000fe80000410000 */
[----:B------:R-:W2:Y:S01]  /*15320*/  MUFU.EX2 R201, R201 ;  /* 0x000000c900c97308 */ /* 0x000ea20000000800 */
[----:B-1----:R-:W-:Y:S01]  /*15330*/  F2FP.F16.F32.PACK_AB R195, R208, R209 ;  /* 0x000000d1d0c3723e */ /* 0x002fe200000000ff */
[----:B------:R-:W-:Y:S01]  /*15340*/  FMUL.FTZ R117, R200, R117 ;  /* 0x00000075c8757220 */ /* 0x000fe20000410000 */
[C---:B------:R-:W-:Y:S01]  /*15350*/  FMUL.FTZ R118, R198.reuse, R118 ;  /* 0x00000076c6767220 */ /* 0x040fe20000410000 */
[----:B------:R-:W-:Y:S01]  /*15360*/  FMUL.FTZ R119, R198, R119 ;  /* 0x00000077c6777220 */ /* 0x000fe20000410000 */
[C---:B------:R-:W-:Y:S01]  /*15370*/  FMUL.FTZ R122, R199.reuse, R122 ;  /* 0x0000007ac77a7220 */ /* 0x040fe20000410000 */
[----:B------:R-:W-:Y:S04]  /*15380*/  FMUL.FTZ R123, R199, R123 ;  /* 0x0000007bc77b7220 */ /* 0x000fe80000410000 */
        /* <DEDUP_REMOVED lines=8> */
[----:B------:R-:W1:Y:S01]  /*15410*/  MUFU.EX2 R215, R215 ;  /* 0x000000d700d77308 */ /* 0x000e620000000800 */
[----:B--2---:R-:W-:Y:S01]  /*15420*/  F2FP.F16.F32.PACK_AB R194, R201, R210 ;  /* 0x000000d2c9c2723e */ /* 0x004fe200000000ff */
        /* <DEDUP_REMOVED lines=14> */
[----:B------:R-:W2:Y:S01]  /*15510*/  MUFU.EX2 R211, R211 ;  /* 0x000000d300d37308 */ /* 0x000ea20000000800 */
[----:B-1----:R-:W-:Y:S01]  /*15520*/  F2FP.F16.F32.PACK_AB R193, R215, R228 ;  /* 0x000000e4d7c1723e */ /* 0x002fe200000000ff */
        /* <DEDUP_REMOVED lines=15> */
[----:B--2---:R-:W-:Y:S01]  /*15620*/  F2FP.F16.F32.PACK_AB R192, R211, R218 ;  /* 0x000000dad3c0723e */ /* 0x004fe200000000ff */
[----:B------:R-:W-:Y:S01]  /*15630*/  MUFU.EX2 R185, R46 ;  /* 0x0000002e00b97308 */ /* 0x000fe20000000800 */
[--C-:B------:R-:W-:Y:S01]  /*15640*/  FFMA.FTZ R235, R48, UR4, -R232.reuse ;  /* 0x0000000430eb7c23 */ /* 0x100fe200080108e8 */
[----:B------:R-:W-:Y:S01]  /*15650*/  FFMA.FTZ R236, R49, UR4, -R232 ;  /* 0x0000000431ec7c23 */ /* 0x000fe200080108e8 */
[--C-:B------:R-:W-:Y:S01]  /*15660*/  FFMA.FTZ R239, R50, UR4, -R230.reuse ;  /* 0x0000000432ef7c23 */ /* 0x100fe200080108e6 */
[----:B------:R-:W-:Y:S01]  /*15670*/  FFMA.FTZ R237, R51, UR4, -R230 ;  /* 0x0000000433ed7c23 */ /* 0x000fe200080108e6 */
[----:B------:R-:W-:Y:S01]  /*15680*/  FFMA.FTZ R53, R53, UR4, -R232 ;  /* 0x0000000435357c23 */ /* 0x000fe200080108e8 */
[C---:B------:R-:W-:Y:S01]  /*15690*/  HMMA.16816.F32 R8, R192.reuse, R204, R8 ;  /* 0x000000ccc008723c */ /* 0x040fe20000001808 */
[----:B------:R-:W-:Y:S03]  /*156a0*/  LDSM.16.MT88.4 R48, [R241+0xd000] ;  /* 0x00d00000f130783b */ /* 0x000fe60000004200 */
[----:B------:R1:W-:Y:S01]  /*156b0*/  MUFU.EX2 R187, R38 ;  /* 0x0000002600bb7308 */ /* 0x0003e20000000800 */
[----:B------:R-:W-:Y:S01]  /*156c0*/  FFMA.FTZ R55, R55, UR4, -R230 ;  /* 0x0000000437377c23 */ /* 0x000fe200080108e6 */
[----:B------:R-:W-:Y:S01]  /*156d0*/  FFMA.FTZ R59, R59, UR4, -R229 ;  /* 0x000000043b3b7c23 */ /* 0x000fe200080108e5 */
[-C--:B------:R-:W-:Y:S07]  /*156e0*/  HMMA.16816.F32 R12, R192, R206.reuse, R12 ;  /* 0x000000cec00c723c */ /* 0x080fee000000180c */
[----:B------:R-:W-:Y:S01]  /*156f0*/  MUFU.EX2 R184, R47 ;  /* 0x0000002f00b87308 */ /* 0x000fe20000000800 */
[----:B------:R-:W-:Y:S01]  /*15700*/  FFMA.FTZ R57, R57, UR4, -R219 ;  /* 0x0000000439397c23 */ /* 0x000fe200080108db */
[C---:B------:R-:W-:Y:S04]  /*15710*/  HMMA.16816.F32 R16, R188.reuse, R206, R16 ;  /* 0x000000cebc10723c */ /* 0x040fe80000001810 */
[----:B------:R-:W-:Y:S02]  /*15720*/  FMUL.FTZ R159, R199, R159 ;  /* 0x0000009fc79f7220 */ /* 0x000fe40000410000 */
[-C--:B---3--:R-:W-:Y:S01]  /*15730*/  HMMA.16816.F32 R68, R188, R180.reuse, R68 ;  /* 0x000000b4bc44723c */ /* 0x088fe20000001844 */
[----:B-1----:R-:W-:Y:S01]  /*15740*/  LDSM.16.MT88.4 R36, [R244+0xd000] ;  /* 0x00d00000f424783b */ /* 0x002fe20000004200 */
[----:B------:R-:W-:Y:S03]  /*15750*/  MUFU.EX2 R233, R233 ;  /* 0x000000e900e97308 */ /* 0x000fe60000000800 */
[C---:B------:R-:W-:Y:S01]  /*15760*/  FMUL.FTZ R156, R197.reuse, R156 ;  /* 0x0000009cc59c7220 */ /* 0x040fe20000410000 */
[C---:B------:R-:W-:Y:S06]  /*15770*/  HMMA.16816.F32 R72, R192.reuse, R180, R72 ;  /* 0x000000b4c048723c */ /* 0x040fec0000001848 */
[----:B------:R-:W-:Y:S01]  /*15780*/  MUFU.EX2 R234, R234 ;  /* 0x000000ea00ea7308 */ /* 0x000fe20000000800 */
[C---:B------:R-:W-:Y:S01]  /*15790*/  FMUL.FTZ R157, R197.reuse, R157 ;  /* 0x0000009dc59d7220 */ /* 0x040fe20000410000 */
[-C--:B------:R-:W-:Y:S03]  /*157a0*/  HMMA.16816.F32 R76, R192, R182.reuse, R76 ;  /* 0x000000b6c04c723c */ /* 0x080fe6000000184c */
[C---:B------:R-:W-:Y:S03]  /*157b0*/  FMUL.FTZ R160, R200.reuse, R160 ;  /* 0x000000a0c8a07220 */ /* 0x040fe60000410000 */
[C---:B------:R-:W-:Y:S01]  /*157c0*/  HMMA.16816.F32 R80, R188.reuse, R182, R80 ;  /* 0x000000b6bc50723c */ /* 0x040fe20000001850 */
[----:B------:R-:W1:Y:S01]  /*157d0*/  LDSM.16.MT88.4 R180, [R241+0xc000] ;  /* 0x00c00000f1b4783b */ /* 0x000e620000004200 */
[----:B------:R-:W-:Y:S03]  /*157e0*/  MUFU.EX2 R235, R235 ;  /* 0x000000eb00eb7308 */ /* 0x000fe60000000800 */
[----:B------:R-:W-:Y:S01]  /*157f0*/  FMUL.FTZ R161, R200, R161 ;  /* 0x000000a1c8a17220 */ /* 0x000fe20000410000 */
[C---:B------:R-:W-:Y:S01]  /*15800*/  FMUL.FTZ R162, R198.reuse, R162 ;  /* 0x000000a2c6a27220 */ /* 0x040fe20000410000 */
[----:B------:R-:W-:Y:S01]  /*15810*/  FMUL.FTZ R163, R198, R163 ;  /* 0x000000a3c6a37220 */ /* 0x000fe20000410000 */
[--C-:B------:R-:W-:Y:S04]  /*15820*/  FFMA.FTZ R206, R32, UR4, -R232.reuse ;  /* 0x0000000420ce7c23 */ /* 0x100fe800080108e8 */
[----:B------:R-:W-:Y:S01]  /*15830*/  MUFU.EX2 R236, R236 ;  /* 0x000000ec00ec7308 */ /* 0x000fe20000000800 */
[----:B------:R-:W-:Y:S01]  /*15840*/  FMUL.FTZ R32, R197, R172 ;  /* 0x000000acc5207220 */ /* 0x000fe20000410000 */
[----:B------:R-:W-:Y:S01]  /*15850*/  FFMA.FTZ R207, R33, UR4, -R232 ;  /* 0x0000000421cf7c23 */ /* 0x000fe200080108e8 */
[----:B------:R-:W-:Y:S01]  /*15860*/  FMUL.FTZ R33, R197, R173 ;  /* 0x000000adc5217220 */ /* 0x000fe20000410000 */
[--C-:B------:R-:W-:Y:S01]  /*15870*/  FFMA.FTZ R221, R34, UR4, -R230.reuse ;  /* 0x0000000422dd7c23 */ /* 0x100fe200080108e6 */
[----:B------:R-:W-:Y:S01]  /*15880*/  FMUL.FTZ R34, R199, R174 ;  /* 0x000000aec7227220 */ /* 0x000fe20000410000 */
[----:B------:R-:W-:Y:S01]  /*15890*/  FFMA.FTZ R220, R35, UR4, -R230 ;  /* 0x0000000423dc7c23 */ /* 0x000fe200080108e6 */
[C---:B------:R-:W-:Y:S01]  /*158a0*/  FMUL.FTZ R35, R199.reuse, R175 ;  /* 0x000000afc7237220 */ /* 0x040fe20000410000 */
[C---:B------:R-:W-:Y:S01]  /*158b0*/  FMUL.FTZ R166, R199.reuse, R166 ;  /* 0x000000a6c7a67220 */ /* 0x040fe20000410000 */
[----:B------:R-:W-:Y:S01]  /*158c0*/  LDSM.16.MT88.4 R172, [R244+0xc800] ;  /* 0x00c80000f4ac783b */ /* 0x000fe20000004200 */
[----:B------:R-:W-:Y:S01]  /*158d0*/  FMUL.FTZ R167, R199, R167 ;  /* 0x000000a7c7a77220 */ /* 0x000fe20000410000 */
[C---:B------:R-:W-:Y:S01]  /*158e0*/  FMUL.FTZ R164, R197.reuse, R164 ;  /* 0x000000a4c5a47220 */ /* 0x040fe20000410000 */
[----:B------:R-:W-:Y:S01]  /*158f0*/  FMUL.FTZ R165, R197, R165 ;  /* 0x000000a5c5a57220 */ /* 0x000fe20000410000 */
[--C-:B------:R-:W-:Y:S01]  /*15900*/  FFMA.FTZ R43, R43, UR4, -R229.reuse ;  /* 0x000000042b2b7c23 */ /* 0x100fe200080108e5 */
[----:B------:R-:W-:Y:S01]  /*15910*/  FFMA.FTZ R42, R42, UR4, -R229 ;  /* 0x000000042a2a7c23 */ /* 0x000fe200080108e5 */
[----:B------:R-:W-:Y:S01]  /*15920*/  FFMA.FTZ R40, R40, UR4, -R219 ;  /* 0x0000000428287c23 */ /* 0x000fe200080108db */
[--C-:B------:R-:W-:Y:S01]  /*15930*/  FFMA.FTZ R204, R20, UR4, -R232.reuse ;  /* 0x0000000414cc7c23 */ /* 0x100fe200080108e8 */
[C---:B------:R-:W-:Y:S01]  /*15940*/  FMUL.FTZ R20, R200.reuse, R176 ;  /* 0x000000b0c8147220 */ /* 0x040fe20000410000 */
[----:B------:R-:W-:Y:S01]  /*15950*/  MUFU.EX2 R186, R42 ;  /* 0x0000002a00ba7308 */ /* 0x000fe20000000800 */
[----:B------:R-:W-:Y:S01]  /*15960*/  FFMA.FTZ R205, R21, UR4, -R232 ;  /* 0x0000000415cd7c23 */ /* 0x000fe200080108e8 */
[----:B------:R-:W-:Y:S01]  /*15970*/  FMUL.FTZ R21, R200, R177 ;  /* 0x000000b1c8157220 */ /* 0x000fe20000410000 */
[--C-:B------:R-:W-:Y:S01]  /*15980*/  FFMA.FTZ R224, R22, UR4, -R230.reuse ;  /* 0x0000000416e07c23 */ /* 0x100fe200080108e6 */
[C---:B------:R-:W-:Y:S01]  /*15990*/  FMUL.FTZ R22, R198.reuse, R178 ;  /* 0x000000b2c6167220 */ /* 0x040fe20000410000 */
[----:B------:R-:W-:Y:S01]  /*159a0*/  FFMA.FTZ R223, R23, UR4, -R230 ;  /* 0x0000000417df7c23 */ /* 0x000fe200080108e6 */
[----:B------:R-:W-:Y:S01]  /*159b0*/  FMUL.FTZ R23, R198, R179 ;  /* 0x000000b3c6177220 */ /* 0x000fe20000410000 */
[--C-:B------:R-:W-:Y:S01]  /*159c0*/  FFMA.FTZ R30, R30, UR4, -R229.reuse ;  /* 0x000000041e1e7c23 */ /* 0x100fe200080108e5 */
[--C-:B------:R-:W-:Y:S02]  /*159d0*/  FFMA.FTZ R31, R31, UR4, -R229.reuse ;  /* 0x000000041f1f7c23 */ /* 0x100fe400080108e5 */
[----:B------:R-:W-:Y:S01]  /*159e0*/  MUFU.EX2 R204, R204 ;  /* 0x000000cc00cc7308 */ /* 0x000fe20000000800 */
[--C-:B------:R-:W-:Y:S01]  /*159f0*/  FFMA.FTZ R225, R26, UR4, -R229.reuse ;  /* 0x000000041ae17c23 */ /* 0x100fe200080108e5 */
[C---:B------:R-:W-:Y:S01]  /*15a00*/  FMUL.FTZ R26, R198.reuse, R170 ;  /* 0x000000aac61a7220 */ /* 0x040fe20000410000 */
[----:B------:R-:W-:Y:S01]  /*15a10*/  FFMA.FTZ R222, R27, UR4, -R229 ;  /* 0x000000041bde7c23 */ /* 0x000fe200080108e5 */
[-C--:B-1----:R-:W-:Y:S03]  /*15a20*/  HMMA.16816.F32 R84, R188, R180.reuse, R84 ;  /* 0x000000b4bc54723c */ /* 0x082fe60000001854 */
[----:B------:R-:W-:Y:S03]  /*15a30*/  FMUL.FTZ R27, R198, R171 ;  /* 0x000000abc61b7220 */ /* 0x000fe60000410000 */
[----:B------:R-:W1:Y:S01]  /*15a40*/  MUFU.EX2 R205, R205 ;  /* 0x000000cd00cd7308 */ /* 0x000e620000000800 */
[--C-:B------:R-:W-:Y:S01]  /*15a50*/  FFMA.FTZ R227, R24, UR4, -R219.reuse ;  /* 0x0000000418e37c23 */ /* 0x100fe200080108db */
[C---:B------:R-:W-:Y:S04]  /*15a60*/  HMMA.16816.F32 R88, R192.reuse, R180, R88 ;  /* 0x000000b4c058723c */ /* 0x040fe80000001858 */
[C---:B------:R-:W-:Y:S02]  /*15a70*/  FMUL.FTZ R24, R200.reuse, R168 ;  /* 0x000000a8c8187220 */ /* 0x040fe40000410000 */
[-C--:B------:R-:W-:Y:S02]  /*15a80*/  HMMA.16816.F32 R92, R192, R182.reuse, R92 ;  /* 0x000000b6c05c723c */ /* 0x080fe4000000185c */
[----:B------:R-:W-:Y:S03]  /*15a90*/  MUFU.EX2 R206, R206 ;  /* 0x000000ce00ce7308 */ /* 0x000fe60000000800 */
[--C-:B------:R-:W-:Y:S01]  /*15aa0*/  FFMA.FTZ R226, R25, UR4, -R219.reuse ;  /* 0x0000000419e27c23 */ /* 0x100fe200080108db */
[C---:B------:R-:W-:Y:S01]  /*15ab0*/  HMMA.16816.F32 R96, R188.reuse, R182, R96 ;  /* 0x000000b6bc60723c */ /* 0x040fe20000001860 */
[----:B------:R-:W2:Y:S05]  /*15ac0*/  LDSM.16.MT88.4 R180, [R240+0xc000] ;  /* 0x00c00000f0b4783b */ /* 0x000eaa0000004200 */
[----:B------:R-:W-:Y:S01]  /*15ad0*/  MUFU.EX2 R207, R207 ;  /* 0x000000cf00cf7308 */ /* 0x000fe20000000800 */
[----:B------:R-:W-:Y:S01]  /*15ae0*/  FMUL.FTZ R25, R200, R169 ;  /* 0x000000a9c8197220 */ /* 0x000fe20000410000 */
[--C-:B------:R-:W-:Y:S03]  /*15af0*/  FFMA.FTZ R179, R28, UR4, -R219.reuse ;  /* 0x000000041cb37c23 */ /* 0x100fe600080108db */
[----:B-1----:R-:W-:Y:S01]  /*15b00*/  F2FP.F16.F32.PACK_AB R28, R205, R204 ;  /* 0x000000cccd1c723e */ /* 0x002fe200000000ff */
[--C-:B------:R-:W-:Y:S04]  /*15b10*/  FFMA.FTZ R178, R29, UR4, -R219.reuse ;  /* 0x000000041db27c23 */ /* 0x100fe800080108db */
[----:B------:R-:W-:Y:S10]  /*15b20*/  MUFU.EX2 R224, R224 ;  /* 0x000000e000e07308 */ /* 0x000ff40000000800 */
[----:B------:R-:W1:Y:S10]  /*15b30*/  MUFU.EX2 R223, R223 ;  /* 0x000000df00df7308 */ /* 0x000e740000000800 */
[----:B------:R-:W-:Y:S10]  /*15b40*/  MUFU.EX2 R221, R221 ;  /* 0x000000dd00dd7308 */ /* 0x000ff40000000800 */
[----:B------:R-:W3:Y:S01]  /*15b50*/  MUFU.EX2 R220, R220 ;  /* 0x000000dc00dc7308 */ /* 0x000ee20000000800 */
[----:B-1----:R-:W-:Y:S01]  /*15b60*/  F2FP.F16.F32.PACK_AB R29, R223, R224 ;  /* 0x000000e0df1d723e */ /* 0x002fe200000000ff */
[-C--:B--2---:R-:W-:Y:S08]  /*15b70*/  HMMA.16816.F32 R100, R188, R180.reuse, R100 ;  /* 0x000000b4bc64723c */ /* 0x084ff00000001864 */
[----:B------:R1:W-:Y:S01]  /*15b80*/  MUFU.EX2 R176, R30 ;  /* 0x0000001e00b07308 */ /* 0x0003e20000000800 */
[C---:B------:R-:W-:Y:S09]  /*15b90*/  HMMA.16816.F32 R104, R192.reuse, R180, R104 ;  /* 0x000000b4c068723c */ /* 0x040ff20000001868 */
[----:B------:R3:W2:Y:S01]  /*15ba0*/  MUFU.EX2 R177, R31 ;  /* 0x0000001f00b17308 */ /* 0x0006a20000000800 */
[-C--:B------:R-:W-:Y:S06]  /*15bb0*/  HMMA.16816.F32 R108, R192, R182.reuse, R108 ;  /* 0x000000b6c06c723c */ /* 0x080fec000000186c */
[C---:B------:R-:W-:Y:S01]  /*15bc0*/  HMMA.16816.F32 R112, R188.reuse, R182, R112 ;  /* 0x000000b6bc70723c */ /* 0x040fe20000001870 */
[----:B------:R-:W4:Y:S02]  /*15bd0*/  LDSM.16.MT88.4 R180, [R244+0xe000] ;  /* 0x00e00000f4b4783b */ /* 0x000f240000004200 */
[----:B------:R-:W-:Y:S02]  /*15be0*/  MUFU.EX2 R225, R225 ;  /* 0x000000e100e17308 */ /* 0x000fe40000000800 */
[----:B-1----:R-:W-:Y:S08]  /*15bf0*/  F2FP.F16.F32.PACK_AB R30, R207, R206 ;  /* 0x000000cecf1e723e */ /* 0x002ff000000000ff */
[----:B------:R-:W1:Y:S01]  /*15c00*/  MUFU.EX2 R222, R222 ;  /* 0x000000de00de7308 */ /* 0x000e620000000800 */
[----:B---3--:R-:W-:Y:S02]  /*15c10*/  F2FP.F16.F32.PACK_AB R31, R220, R221 ;  /* 0x000000dddc1f723e */ /* 0x008fe400000000ff */
[----:B--2---:R-:W-:Y:S07]  /*15c20*/  F2FP.F16.F32.PACK_AB R171, R177, R176 ;  /* 0x000000b0b1ab723e */ /* 0x004fee00000000ff */
[----:B------:R-:W-:Y:S10]  /*15c30*/  MUFU.EX2 R227, R227 ;  /* 0x000000e300e37308 */ /* 0x000ff40000000800 */
[----:B------:R-:W2:Y:S01]  /*15c40*/  MUFU.EX2 R226, R226 ;  /* 0x000000e200e27308 */ /* 0x000ea20000000800 */
[----:B-1----:R-:W-:Y:S09]  /*15c50*/  F2FP.F16.F32.PACK_AB R169, R222, R225 ;  /* 0x000000e1dea9723e */ /* 0x002ff200000000ff */
[----:B------:R-:W-:Y:S01]  /*15c60*/  MUFU.EX2 R179, R179 ;  /* 0x000000b300b37308 */ /* 0x000fe20000000800 */
[-C--:B----4-:R-:W-:Y:S09]  /*15c70*/  HMMA.16816.F32 R116, R188, R180.reuse, R116 ;  /* 0x000000b4bc74723c */ /* 0x090ff20000001874 */
[----:B------:R-:W1:Y:S02]  /*15c80*/  MUFU.EX2 R178, R178 ;  /* 0x000000b200b27308 */ /* 0x000e640000000800 */
[----:B--2---:R-:W-:Y:S01]  /*15c90*/  F2FP.F16.F32.PACK_AB R168, R226, R227 ;  /* 0x000000e3e2a8723e */ /* 0x004fe200000000ff */
[C---:B------:R-:W-:Y:S07]  /*15ca0*/  HMMA.16816.F32 R120, R192.reuse, R180, R120 ;  /* 0x000000b4c078723c */ /* 0x040fee0000001878 */
[----:B------:R-:W2:Y:S01]  /*15cb0*/  MUFU.EX2 R238, R238 ;  /* 0x000000ee00ee7308 */ /* 0x000ea20000000800 */
[-C--:B------:R-:W-:Y:S09]  /*15cc0*/  HMMA.16816.F32 R124, R192, R182.reuse, R124 ;  /* 0x000000b6c07c723c */ /* 0x080ff2000000187c */
[----:B------:R-:W-:Y:S01]  /*15cd0*/  MUFU.EX2 R239, R239 ;  /* 0x000000ef00ef7308 */ /* 0x000fe20000000800 */
[C---:B------:R-:W-:Y:S01]  /*15ce0*/  HMMA.16816.F32 R128, R188.reuse, R182, R128 ;  /* 0x000000b6bc80723c */ /* 0x040fe20000001880 */
[----:B------:R-:W3:Y:S03]  /*15cf0*/  LDSM.16.MT88.4 R180, [R242+0xe000] ;  /* 0x00e00000f2b4783b */ /* 0x000ee60000004200 */
[----:B-1----:R-:W-:Y:S05]  /*15d00*/  F2FP.F16.F32.PACK_AB R170, R178, R179 ;  /* 0x000000b3b2aa723e */ /* 0x002fea00000000ff */
[----:B------:R-:W1:Y:S01]  /*15d10*/  MUFU.EX2 R237, R237 ;  /* 0x000000ed00ed7308 */ /* 0x000e620000000800 */
[-C--:B---3--:R-:W-:Y:S06]  /*15d20*/  HMMA.16816.F32 R132, R188, R180.reuse, R132 ;  /* 0x000000b4bc84723c */ /* 0x088fec0000001884 */
[C---:B------:R-:W-:Y:S06]  /*15d30*/  HMMA.16816.F32 R136, R192.reuse, R180, R136 ;  /* 0x000000b4c088723c */ /* 0x040fec0000001888 */
[-C--:B------:R-:W-:Y:S06]  /*15d40*/  HMMA.16816.F32 R140, R192, R182.reuse, R140 ;  /* 0x000000b6c08c723c */ /* 0x080fec000000188c */
[C---:B------:R-:W-:Y:S01]  /*15d50*/  HMMA.16816.F32 R144, R188.reuse, R182, R144 ;  /* 0x000000b6bc90723c */ /* 0x040fe20000001890 */
[----:B------:R-:W3:Y:S05]  /*15d60*/  LDSM.16.MT88.4 R180, [R241+0xe000] ;  /* 0x00e00000f1b4783b */ /* 0x000eea0000004200 */
[-C--:B---3--:R-:W-:Y:S06]  /*15d70*/  HMMA.16816.F32 R148, R188, R180.reuse, R148 ;  /* 0x000000b4bc94723c */ /* 0x088fec0000001894 */
[C---:B------:R-:W-:Y:S06]  /*15d80*/  HMMA.16816.F32 R152, R192.reuse, R180, R152 ;  /* 0x000000b4c098723c */ /* 0x040fec0000001898 */
[-C--:B------:R-:W-:Y:S06]  /*15d90*/  HMMA.16816.F32 R156, R192, R182.reuse, R156 ;  /* 0x000000b6c09c723c */ /* 0x080fec000000189c */
[C---:B------:R-:W-:Y:S01]  /*15da0*/  HMMA.16816.F32 R160, R188.reuse, R182, R160 ;  /* 0x000000b6bca0723c */ /* 0x040fe200000018a0 */
[----:B------:R-:W3:Y:S05]  /*15db0*/  LDSM.16.MT88.4 R180, [R240+0xe000] ;  /* 0x00e00000f0b4783b */ /* 0x000eea0000004200 */
[-C--:B---3--:R-:W-:Y:S06]  /*15dc0*/  HMMA.16816.F32 R20, R188, R180.reuse, R20 ;  /* 0x000000b4bc14723c */ /* 0x088fec0000001814 */
[C---:B------:R-:W-:Y:S01]  /*15dd0*/  HMMA.16816.F32 R32, R192.reuse, R180, R32 ;  /* 0x000000b4c020723c */ /* 0x040fe20000001820 */
[----:B------:R-:W3:Y:S05]  /*15de0*/  MUFU.EX2 R181, R43 ;  /* 0x0000002b00b57308 */ /* 0x000eea0000000800 */
[-C--:B------:R-:W-:Y:S01]  /*15df0*/  HMMA.16816.F32 R164, R192, R182.reuse, R164 ;  /* 0x000000b6c0a4723c */ /* 0x080fe200000018a4 */
[----:B------:R-:W4:Y:S04]  /*15e00*/  LDL.LU R194, [R1+0x48] ;  /* 0x0000480001c27983 */ /* 0x000f280000300800 */
[----:B------:R-:W5:Y:S01]  /*15e10*/  LDL.LU R195, [R1+0x4c] ;  /* 0x00004c0001c37983 */ /* 0x000f620000300800 */
[----:B------:R-:W-:Y:S03]  /*15e20*/  HMMA.16816.F32 R24, R188, R182, R24 ;  /* 0x000000b6bc18723c */ /* 0x000fe60000001818 */
[----:B------:R-:W2:Y:S02]  /*15e30*/  LDL.LU R188, [R1+0x44] ;  /* 0x0000440001bc7983 */ /* 0x000ea40000300800 */
[--C-:B------:R-:W-:Y:S01]  /*15e40*/  FFMA.FTZ R180, R52, UR4, -R232.reuse ;  /* 0x0000000434b47c23 */ /* 0x100fe200080108e8 */
[-C--:B------:R-:W-:Y:S05]  /*15e50*/  HMMA.16816.F32 R4, R28, R172.reuse, R4 ;  /* 0x000000ac1c04723c */ /* 0x080fea0000001804 */
[--C-:B------:R-:W-:Y:S01]  /*15e60*/  FFMA.FTZ R52, R64, UR4, -R232.reuse ;  /* 0x0000000440347c23 */ /* 0x100fe200080108e8 */
[C---:B------:R-:W-:Y:S05]  /*15e70*/  HMMA.16816.F32 R8, R168.reuse, R172, R8 ;  /* 0x000000aca808723c */ /* 0x040fea0000001808 */
[----:B------:R-:W-:Y:S01]  /*15e80*/  FFMA.FTZ R64, R44, UR4, -R219 ;  /* 0x000000042c407c23 */ /* 0x000fe200080108db */
[-C--:B------:R-:W-:Y:S05]  /*15e90*/  HMMA.16816.F32 R12, R168, R174.reuse, R12 ;  /* 0x000000aea80c723c */ /* 0x080fea000000180c */
[----:B------:R-:W-:Y:S01]  /*15ea0*/  MUFU.EX2 R64, R64 ;  /* 0x0000004000407308 */ /* 0x000fe20000000800 */
[C---:B------:R-:W-:Y:S01]  /*15eb0*/  HMMA.16816.F32 R16, R28.reuse, R174, R16 ;  /* 0x000000ae1c10723c */ /* 0x040fe20000001810 */
[----:B------:R-:W1:Y:S04]  /*15ec0*/  LDSM.16.MT88.4 R172, [R242+0xc800] ;  /* 0x00c80000f2ac783b */ /* 0x000e680000004200 */
[----:B------:R-:W-:Y:S04]  /*15ed0*/  FFMA.FTZ R232, R65, UR4, -R232 ;  /* 0x0000000441e87c23 */ /* 0x000fe800080108e8 */
[----:B------:R-:W-:Y:S10]  /*15ee0*/  MUFU.EX2 R65, R40 ;  /* 0x0000002800417308 */ /* 0x000ff40000000800 */
[----:B------:R-:W-:Y:S01]  /*15ef0*/  MUFU.EX2 R232, R232 ;  /* 0x000000e800e87308 */ /* 0x000fe20000000800 */
        /* <DEDUP_REMOVED lines=19> */
[----:B------:R-:W1:Y:S04]  /*16030*/  LDSM.16.MT88.4 R172, [R242+0xe800] ;  /* 0x00e80000f2ac783b */ /* 0x000e680000004200 */
[----:B----4-:R-:W-:Y:S02]  /*16040*/  FFMA.FTZ R228, R199, R194, R228 ;  /* 0x000000c2c7e47223 */ /* 0x010fe400000100e4 */
[----:B------:R-:W-:Y:S01]  /*16050*/  MUFU.EX2 R199, R52 ;  /* 0x0000003400c77308 */ /* 0x000fe20000000800 */
[----:B-----5:R-:W-:Y:S03]  /*16060*/  FFMA.FTZ R231, R200, R195, R231 ;  /* 0x000000c3c8e77223 */ /* 0x020fe600000100e7 */
[----:B------:R-:W-:Y:S01]  /*16070*/  FADD.FTZ R228, R215, R228 ;  /* 0x000000e4d7e47221 */ /* 0x000fe20000010000 */
[-C--:B-1----:R-:W-:Y:S03]  /*16080*/  HMMA.16816.F32 R132, R28, R172.reuse, R132 ;  /* 0x000000ac1c84723c */ /* 0x082fe60000001884 */
[----:B--2---:R-:W-:Y:S02]  /*16090*/  FFMA.FTZ R217, R198, R188, R217 ;  /* 0x000000bcc6d97223 */ /* 0x004fe400000100d9 */
[----:B------:R-:W-:Y:S01]  /*160a0*/  MUFU.EX2 R200, R59 ;  /* 0x0000003b00c87308 */ /* 0x000fe20000000800 */
[----:B------:R-:W-:Y:S01]  /*160b0*/  FADD.FTZ R231, R216, R231 ;  /* 0x000000e7d8e77221 */ /* 0x000fe20000010000 */
[C---:B------:R-:W-:Y:S04]  /*160c0*/  HMMA.16816.F32 R136, R168.reuse, R172, R136 ;  /* 0x000000aca888723c */ /* 0x040fe80000001888 */
[----:B------:R-:W-:Y:S02]  /*160d0*/  FADD.FTZ R214, R214, R217 ;  /* 0x000000d9d6d67221 */ /* 0x000fe40000010000 */
[-C--:B------:R-:W-:Y:S05]  /*160e0*/  HMMA.16816.F32 R140, R168, R174.reuse, R140 ;  /* 0x000000aea88c723c */ /* 0x080fea000000188c */
[----:B------:R-:W-:Y:S01]  /*160f0*/  FADD.FTZ R209, R209, R228 ;  /* 0x000000e4d1d17221 */ /* 0x000fe20000010000 */
[C---:B------:R-:W-:Y:S01]  /*16100*/  HMMA.16816.F32 R144, R28.reuse, R174, R144 ;  /* 0x000000ae1c90723c */ /* 0x040fe20000001890 */
[----:B------:R-:W1:Y:S04]  /*16110*/  LDSM.16.MT88.4 R172, [R241+0xe800] ;  /* 0x00e80000f1ac783b */ /* 0x000e680000004200 */
[----:B------:R-:W-:Y:S01]  /*16120*/  MOV R228, R184 ;  /* 0x000000b800e47202 */ /* 0x000fe20000000f00 */
[----:B------:R-:W-:Y:S01]  /*16130*/  FADD.FTZ R212, R212, R231 ;  /* 0x000000e7d4d47221 */ /* 0x000fe20000010000 */
[----:B------:R-:W-:Y:S01]  /*16140*/  MOV R231, R187 ;  /* 0x000000bb00e77202 */ /* 0x000fe20000000f00 */
[----:B------:R-:W-:Y:S03]  /*16150*/  FADD.FTZ R208, R208, R209 ;  /* 0x000000d1d0d07221 */ /* 0x000fe60000010000 */
[----:B------:R-:W-:Y:S01]  /*16160*/  FADD.FTZ R203, R203, R212 ;  /* 0x000000d4cbcb7221 */ /* 0x000fe20000010000 */
        /* <DEDUP_REMOVED lines=8> */
[-C--:B-1----:R-:W-:Y:S06]  /*161f0*/  HMMA.16816.F32 R148, R28, R172.reuse, R148 ;  /* 0x000000ac1c94723c */ /* 0x082fec0000001894 */
[C---:B------:R-:W-:Y:S06]  /*16200*/  HMMA.16816.F32 R152, R168.reuse, R172, R152 ;  /* 0x000000aca898723c */ /* 0x040fec0000001898 */
[-C--:B------:R-:W-:Y:S06]  /*16210*/  HMMA.16816.F32 R156, R168, R174.reuse, R156 ;  /* 0x000000aea89c723c */ /* 0x080fec000000189c */
[C---:B------:R-:W-:Y:S01]  /*16220*/  HMMA.16816.F32 R160, R28.reuse, R174, R160 ;  /* 0x000000ae1ca0723c */ /* 0x040fe200000018a0 */
[----:B------:R-:W1:Y:S05]  /*16230*/  LDSM.16.MT88.4 R172, [R240+0xe800] ;  /* 0x00e80000f0ac783b */ /* 0x000e6a0000004200 */
[-C--:B-1----:R-:W-:Y:S06]  /*16240*/  HMMA.16816.F32 R20, R28, R172.reuse, R20 ;  /* 0x000000ac1c14723c */ /* 0x082fec0000001814 */
[C---:B------:R-:W-:Y:S06]  /*16250*/  HMMA.16816.F32 R32, R168.reuse, R172, R32 ;  /* 0x000000aca820723c */ /* 0x040fec0000001820 */
[-C--:B------:R-:W-:Y:S01]  /*16260*/  HMMA.16816.F32 R164, R168, R174.reuse, R164 ;  /* 0x000000aea8a4723c */ /* 0x080fe200000018a4 */
[----:B------:R1:W2:Y:S04]  /*16270*/  MUFU.EX2 R169, R180 ;  /* 0x000000b400a97308 */ /* 0x0002a80000000800 */
[--C-:B------:R-:W-:Y:S01]  /*16280*/  FFMA.FTZ R172, R41, UR4, -R219.reuse ;  /* 0x0000000429ac7c23 */ /* 0x100fe200080108db */
[----:B------:R-:W-:Y:S05]  /*16290*/  HMMA.16816.F32 R24, R28, R174, R24 ;  /* 0x000000ae1c18723c */ /* 0x000fea0000001818 */
[----:B------:R-:W-:Y:S01]  /*162a0*/  FFMA.FTZ R41, R45, UR4, -R219 ;  /* 0x000000042d297c23 */ /* 0x000fe200080108db */
[--C-:B------:R-:W-:Y:S01]  /*162b0*/  FFMA.FTZ R173, R54, UR4, -R230.reuse ;  /* 0x0000000436ad7c23 */ /* 0x100fe200080108e6 */
[----:B------:R-:W-:Y:S01]  /*162c0*/  MOV R175, R185 ;  /* 0x000000b900af7202 */ /* 0x000fe20000000f00 */
[--C-:B------:R-:W-:Y:S01]  /*162d0*/  FFMA.FTZ R54, R66, UR4, -R230.reuse ;  /* 0x0000000442367c23 */ /* 0x100fe200080108e6 */
[----:B------:R-:W4:Y:S01]  /*162e0*/  LDL.LU R185, [R1+0x40] ;  /* 0x0000400001b97983 */ /* 0x000f220000300800 */
[----:B------:R-:W5:Y:S01]  /*162f0*/  MUFU.EX2 R172, R172 ;  /* 0x000000ac00ac7308 */ /* 0x000f620000000800 */
[----:B------:R-:W-:Y:S01]  /*16300*/  FFMA.FTZ R230, R67, UR4, -R230 ;  /* 0x0000000443e67c23 */ /* 0x000fe200080108e6 */
[----:B------:R-:W-:Y:S01]  /*16310*/  F2FP.F16.F32.PACK_AB R28, R234, R233 ;  /* 0x000000e9ea1c723e */ /* 0x000fe200000000ff */
[----:B------:R-:W5:Y:S01]  /*16320*/  LDSM.16.MT88.4 R44, [R242+0xd000] ;  /* 0x00d00000f22c783b */ /* 0x000f620000004200 */
[----:B------:R-:W-:Y:S01]  /*16330*/  F2FP.F16.F32.PACK_AB R30, R236, R235 ;  /* 0x000000ebec1e723e */ /* 0x000fe200000000ff */
[--C-:B------:R-:W-:Y:S01]  /*16340*/  FFMA.FTZ R168, R58, UR4, -R229.reuse ;  /* 0x000000043aa87c23 */ /* 0x100fe200080108e5 */
[----:B------:R-:W-:Y:S01]  /*16350*/  F2FP.F16.F32.PACK_AB R29, R238, R187 ;  /* 0x000000bbee1d723e */ /* 0x000fe200000000ff */
[--C-:B------:R-:W-:Y:S03]  /*16360*/  FFMA.FTZ R58, R62, UR4, -R229.reuse ;  /* 0x000000043e3a7c23 */ /* 0x100fe600080108e5 */
[----:B------:R5:W5:Y:S01]  /*16370*/  MUFU.EX2 R67, R41 ;  /* 0x0000002900437308 */ /* 0x000b620000000800 */
[----:B------:R-:W-:Y:S01]  /*16380*/  F2FP.F16.F32.PACK_AB R31, R237, R239 ;  /* 0x000000efed1f723e */ /* 0x000fe200000000ff */
[----:B------:R-:W-:Y:S01]  /*16390*/  FFMA.FTZ R229, R63, UR4, -R229 ;  /* 0x000000043fe57c23 */ /* 0x000fe200080108e5 */
[----:B---3--:R-:W-:Y:S01]  /*163a0*/  MOV R174, R181 ;  /* 0x000000b500ae7202 */ /* 0x008fe20000000f00 */
[----:B------:R-:W-:Y:S01]  /*163b0*/  FADD.FTZ R233, R233, R206 ;  /* 0x000000cee9e97221 */ /* 0x000fe20000010000 */
[----:B------:R-:W-:Y:S01]  /*163c0*/  F2FP.F16.F32.PACK_AB R43, R184, R175 ;  /* 0x000000afb82b723e */ /* 0x000fe200000000ff */
[----:B-1----:R-:W-:Y:S01]  /*163d0*/  LDSM.16.MT88.4 R180, [R244+0xd800] ;  /* 0x00d80000f4b4783b */ /* 0x002fe20000004200 */
[----:B--2---:R-:W-:Y:S01]  /*163e0*/  MOV R217, R169 ;  /* 0x000000a900d97202 */ /* 0x004fe20000000f00 */
[-C--:B------:R-:W-:Y:S02]  /*163f0*/  HMMA.16816.F32 R4, R28, R36.reuse, R4 ;  /* 0x000000241c04723c */ /* 0x080fe40000001804 */
[----:B------:R-:W-:Y:S01]  /*16400*/  MUFU.EX2 R66, R53 ;  /* 0x0000003500427308 */ /* 0x000fe20000000800 */
[----:B-----5:R-:W-:Y:S01]  /*16410*/  F2FP.F16.F32.PACK_AB R40, R172, R65 ;  /* 0x00000041ac28723e */ /* 0x020fe200000000ff */
[----:B------:R-:W-:Y:S04]  /*16420*/  FADD.FTZ R234, R234, R233 ;  /* 0x000000e9eaea7221 */ /* 0x000fe80000010000 */
[----:B------:R-:W-:Y:S04]  /*16430*/  FADD.FTZ R235, R235, R234 ;  /* 0x000000eaebeb7221 */ /* 0x000fe80000010000 */
[----:B------:R-:W-:Y:S01]  /*16440*/  MUFU.EX2 R62, R55 ;  /* 0x00000037003e7308 */ /* 0x000fe20000000800 */
[----:B------:R-:W-:Y:S01]  /*16450*/  F2FP.F16.F32.PACK_AB R41, R174, R186 ;  /* 0x000000baae29723e */ /* 0x000fe200000000ff */
[----:B------:R-:W-:Y:S01]  /*16460*/  FADD.FTZ R235, R236, R235 ;  /* 0x000000ebeceb7221 */ /* 0x000fe20000010000 */
[----:B------:R-:W-:Y:S03]  /*16470*/  F2FP.F16.F32.PACK_AB R42, R67, R64 ;  /* 0x00000040432a723e */ /* 0x000fe600000000ff */
[----:B------:R-:W-:Y:S04]  /*16480*/  FADD.FTZ R235, R217, R235 ;  /* 0x000000ebd9eb7221 */ /* 0x000fe80000010000 */
[----:B------:R1:W-:Y:S01]  /*16490*/  MUFU.EX2 R63, R54 ;  /* 0x00000036003f7308 */ /* 0x0003e20000000800 */
[C---:B------:R-:W-:Y:S09]  /*164a0*/  HMMA.16816.F32 R8, R40.reuse, R36, R8 ;  /* 0x000000242808723c */ /* 0x040ff20000001808 */
[----:B------:R-:W-:Y:S01]  /*164b0*/  MUFU.EX2 R58, R58 ;  /* 0x0000003a003a7308 */ /* 0x000fe20000000800 */
[-C--:B------:R-:W-:Y:S06]  /*164c0*/  HMMA.16816.F32 R12, R40, R38.reuse, R12 ;  /* 0x00000026280c723c */ /* 0x080fec000000180c */
[C---:B------:R-:W-:Y:S01]  /*164d0*/  HMMA.16816.F32 R16, R28.reuse, R38, R16 ;  /* 0x000000261c10723c */ /* 0x040fe20000001810 */
[----:B------:R-:W2:Y:S02]  /*164e0*/  LDSM.16.MT88.4 R36, [R240+0xd000] ;  /* 0x00d00000f024783b */ /* 0x000ea40000004200 */
[----:B------:R-:W-:Y:S03]  /*164f0*/  MUFU.EX2 R230, R230 ;  /* 0x000000e600e67308 */ /* 0x000fe60000000800 */
[-C--:B------:R-:W-:Y:S03]  /*16500*/  HMMA.16816.F32 R68, R28, R44.reuse, R68 ;  /* 0x0000002c1c44723c */ /* 0x080fe60000001844 */
[----:B-1----:R-:W-:Y:S04]  /*16510*/  LDSM.16.MT88.4 R52, [R240+0xd800] ;  /* 0x00d80000f034783b */ /* 0x002fe80000004200 */
[----:B------:R-:W-:Y:S01]  /*16520*/  MUFU.EX2 R229, R229 ;  /* 0x000000e500e57308 */ /* 0x000fe20000000800 */
[C---:B------:R-:W-:Y:S06]  /*16530*/  HMMA.16816.F32 R72, R40.reuse, R44, R72 ;  /* 0x0000002c2848723c */ /* 0x040fec0000001848 */
[-C--:B------:R-:W-:Y:S03]  /*16540*/  HMMA.16816.F32 R76, R40, R46.reuse, R76 ;  /* 0x0000002e284c723c */ /* 0x080fe6000000184c */
[----:B------:R-:W1:Y:S03]  /*16550*/  MUFU.EX2 R170, R173 ;  /* 0x000000ad00aa7308 */ /* 0x000e660000000800 */
[C---:B------:R-:W-:Y:S01]  /*16560*/  HMMA.16816.F32 R80, R28.reuse, R46, R80 ;  /* 0x0000002e1c50723c */ /* 0x040fe20000001850 */
[----:B------:R-:W3:Y:S06]  /*16570*/  LDSM.16.MT88.4 R44, [R244+0xf000] ;  /* 0x00f00000f42c783b */ /* 0x000eec0000004200 */
[----:B------:R-:W-:Y:S01]  /*16580*/  MUFU.EX2 R168, R168 ;  /* 0x000000a800a87308 */ /* 0x000fe20000000800 */
[-C--:B------:R-:W-:Y:S06]  /*16590*/  HMMA.16816.F32 R84, R28, R48.reuse, R84 ;  /* 0x000000301c54723c */ /* 0x080fec0000001854 */
[C---:B------:R-:W-:Y:S05]  /*165a0*/  HMMA.16816.F32 R88, R40.reuse, R48, R88 ;  /* 0x000000302858723c */ /* 0x040fea0000001858 */
[----:B-1----:R-:W-:Y:S01]  /*165b0*/  MOV R216, R170 ;  /* 0x000000aa00d87202 */ /* 0x002fe20000000f00 */
[-C--:B------:R-:W-:Y:S05]  /*165c0*/  HMMA.16816.F32 R92, R40, R50.reuse, R92 ;  /* 0x00000032285c723c */ /* 0x080fea000000185c */
[----:B------:R-:W-:Y:S01]  /*165d0*/  F2FP.F16.F32.PACK_AB R170, R232, R199 ;  /* 0x000000c7e8aa723e */ /* 0x000fe200000000ff */
[C---:B------:R-:W-:Y:S01]  /*165e0*/  HMMA.16816.F32 R96, R28.reuse, R50, R96 ;  /* 0x000000321c60723c */ /* 0x040fe20000001860 */
[----:B------:R-:W1:Y:S04]  /*165f0*/  LDSM.16.MT88.4 R48, [R242+0xf000] ;  /* 0x00f00000f230783b */ /* 0x000e680000004200 */
[----:B------:R-:W-:Y:S01]  /*16600*/  F2FP.F16.F32.PACK_AB R169, R62, R216 ;  /* 0x000000d83ea9723e */ /* 0x000fe200000000ff */
[-C--:B--2---:R-:W-:Y:S05]  /*16610*/  HMMA.16816.F32 R100, R28, R36.reuse, R100 ;  /* 0x000000241c64723c */ /* 0x084fea0000001864 */
[----:B------:R-:W-:Y:S01]  /*16620*/  FADD.FTZ R173, R213, R214 ;  /* 0x000000d6d5ad7221 */ /* 0x000fe20000010000 */
[C---:B------:R-:W-:Y:S05]  /*16630*/  HMMA.16816.F32 R104, R40.reuse, R36, R104 ;  /* 0x000000242868723c */ /* 0x040fea0000001868 */
[----:B------:R-:W-:Y:S01]  /*16640*/  FADD.FTZ R173, R202, R173 ;  /* 0x000000adcaad7221 */ /* 0x000fe20000010000 */
[-C--:B------:R-:W-:Y:S05]  /*16650*/  HMMA.16816.F32 R108, R40, R38.reuse, R108 ;  /* 0x00000026286c723c */ /* 0x080fea000000186c */
[----:B------:R-:W-:Y:S01]  /*16660*/  FADD.FTZ R224, R224, R173 ;  /* 0x000000ade0e07221 */ /* 0x000fe20000010000 */
[C---:B------:R-:W-:Y:S01]  /*16670*/  HMMA.16816.F32 R112, R28.reuse, R38, R112 ;  /* 0x000000261c70723c */ /* 0x040fe20000001870 */
[----:B------:R-:W2:Y:S04]  /*16680*/  LDSM.16.MT88.4 R36, [R241+0xf000] ;  /* 0x00f00000f124783b */ /* 0x000ea80000004200 */
[----:B------:R-:W-:Y:S01]  /*16690*/  MOV R214, R186 ;  /* 0x000000ba00d67202 */ /* 0x000fe20000000f00 */
[-C--:B---3--:R-:W-:Y:S05]  /*166a0*/  HMMA.16816.F32 R116, R28, R44.reuse, R116 ;  /* 0x0000002c1c74723c */ /* 0x088fea0000001874 */
[----:B------:R-:W-:Y:S01]  /*166b0*/  FADD.FTZ R176, R214, R176 ;  /* 0x000000b0d6b07221 */ /* 0x000fe20000010000 */
[C---:B------:R-:W-:Y:S05]  /*166c0*/  HMMA.16816.F32 R120, R40.reuse, R44, R120 ;  /* 0x0000002c2878723c */ /* 0x040fea0000001878 */
[----:B------:R-:W-:Y:S01]  /*166d0*/  FADD.FTZ R224, R223, R224 ;  /* 0x000000e0dfe07221 */ /* 0x000fe20000010000 */
[-C--:B------:R-:W-:Y:S05]  /*166e0*/  HMMA.16816.F32 R124, R40, R46.reuse, R124 ;  /* 0x0000002e287c723c */ /* 0x080fea000000187c */
[----:B------:R-:W-:Y:S01]  /*166f0*/  FADD.FTZ R221, R221, R224 ;  /* 0x000000e0dddd7221 */ /* 0x000fe20000010000 */
[C---:B------:R-:W-:Y:S01]  /*16700*/  HMMA.16816.F32 R128, R28.reuse, R46, R128 ;  /* 0x0000002e1c80723c */ /* 0x040fe20000001880 */
[----:B------:R-:W3:Y:S04]  /*16710*/  LDSM.16.MT88.4 R44, [R240+0xf000] ;  /* 0x00f00000f02c783b */ /* 0x000ee80000004200 */
[----:B------:R-:W-:Y:S01]  /*16720*/  FADD.FTZ R221, R220, R221 ;  /* 0x000000dddcdd7221 */ /* 0x000fe20000010000 */
[-C--:B-1----:R-:W-:Y:S05]  /*16730*/  HMMA.16816.F32 R132, R28, R48.reuse, R132 ;  /* 0x000000301c84723c */ /* 0x082fea0000001884 */
[----:B------:R-:W-:Y:S01]  /*16740*/  FADD.FTZ R221, R231, R221 ;  /* 0x000000dde7dd7221 */ /* 0x000fe20000010000 */
[C---:B------:R-:W-:Y:S05]  /*16750*/  HMMA.16816.F32 R136, R40.reuse, R48, R136 ;  /* 0x000000302888723c */ /* 0x040fea0000001888 */
[----:B------:R-:W-:Y:S01]  /*16760*/  FADD.FTZ R238, R238, R221 ;  /* 0x000000ddeeee7221 */ /* 0x000fe20000010000 */
[-C--:B------:R-:W-:Y:S05]  /*16770*/  HMMA.16816.F32 R140, R40, R50.reuse, R140 ;  /* 0x00000032288c723c */ /* 0x080fea000000188c */
[--C-:B------:R-:W-:Y:S01]  /*16780*/  FFMA.FTZ R48, R56, UR4, -R219.reuse ;  /* 0x0000000438307c23 */ /* 0x100fe200080108db */
[C---:B------:R-:W-:Y:S03]  /*16790*/  HMMA.16816.F32 R144, R28.reuse, R50, R144 ;  /* 0x000000321c90723c */ /* 0x040fe60000001890 */
[----:B------:R1:W5:Y:S02]  /*167a0*/  MUFU.EX2 R171, R48 ;  /* 0x0000003000ab7308 */ /* 0x0003640000000800 */
[--C-:B------:R-:W-:Y:S01]  /*167b0*/  FFMA.FTZ R56, R60, UR4, -R219.reuse ;  /* 0x000000043c387c23 */ /* 0x100fe200080108db */
[-C--:B--2---:R-:W-:Y:S07]  /*167c0*/  HMMA.16816.F32 R148, R28, R36.reuse, R148 ;  /* 0x000000241c94723c */ /* 0x084fee0000001894 */
[----:B------:R-:W2:Y:S01]  /*167d0*/  MUFU.EX2 R60, R57 ;  /* 0x00000039003c7308 */ /* 0x000ea20000000800 */
[C---:B------:R-:W-:Y:S04]  /*167e0*/  HMMA.16816.F32 R152, R40.reuse, R36, R152 ;  /* 0x000000242898723c */ /* 0x040fe80000001898 */
[----:B------:R-:W-:Y:S02]  /*167f0*/  FFMA.FTZ R219, R61, UR4, -R219 ;  /* 0x000000043ddb7c23 */ /* 0x000fe400080108db */
[-C--:B------:R-:W-:Y:S03]  /*16800*/  HMMA.16816.F32 R156, R40, R38.reuse, R156 ;  /* 0x00000026289c723c */ /* 0x080fe6000000189c */
[----:B------:R-:W-:Y:S01]  /*16810*/  MUFU.EX2 R61, R56 ;  /* 0x00000038003d7308 */ /* 0x000fe20000000800 */
[----:B-1----:R-:W-:Y:S01]  /*16820*/  LDSM.16.MT88.4 R48, [R241+0xd800] ;  /* 0x00d80000f130783b */ /* 0x002fe20000004200 */
[----:B-----5:R-:W-:Y:S01]  /*16830*/  MOV R215, R171 ;  /* 0x000000ab00d77202 */ /* 0x020fe20000000f00 */
[C---:B------:R-:W-:Y:S07]  /*16840*/  HMMA.16816.F32 R160, R28.reuse, R38, R160 ;  /* 0x000000261ca0723c */ /* 0x040fee00000018a0 */
[----:B------:R-:W1:Y:S01]  /*16850*/  MUFU.EX2 R198, R219 ;  /* 0x000000db00c67308 */ /* 0x000e620000000800 */
[----:B------:R-:W5:Y:S03]  /*16860*/  LDSM.16.MT88.4 R36, [R242+0xd800] ;  /* 0x00d80000f224783b */ /* 0x000f660000004200 */
[----:B------:R-:W-:Y:S01]  /*16870*/  F2FP.F16.F32.PACK_AB R171, R230, R63 ;  /* 0x0000003fe6ab723e */ /* 0x000fe200000000ff */
[-C--:B---3--:R-:W-:Y:S03]  /*16880*/  HMMA.16816.F32 R20, R28, R44.reuse, R20 ;  /* 0x0000002c1c14723c */ /* 0x088fe60000001814 */
[----:B------:R-:W-:Y:S03]  /*16890*/  FADD.FTZ R238, R239, R238 ;  /* 0x000000eeefee7221 */ /* 0x000fe60000010000 */
[C---:B------:R-:W-:Y:S05]  /*168a0*/  HMMA.16816.F32 R32, R40.reuse, R44, R32 ;  /* 0x0000002c2820723c */ /* 0x040fea0000001820 */
[----:B------:R-:W-:Y:S01]  /*168b0*/  FADD.FTZ R238, R237, R238 ;  /* 0x000000eeedee7221 */ /* 0x000fe20000010000 */
[-C--:B------:R-:W-:Y:S01]  /*168c0*/  HMMA.16816.F32 R164, R40, R46.reuse, R164 ;  /* 0x0000002e28a4723c */ /* 0x080fe200000018a4 */
[----:B------:R-:W3:Y:S05]  /*168d0*/  LDSM.16.MT88.4 R40, [R244+0xf800] ;  /* 0x00f80000f428783b */ /* 0x000eea0000004200 */
[----:B------:R-:W-:Y:S03]  /*168e0*/  HMMA.16816.F32 R24, R28, R46, R24 ;  /* 0x0000002e1c18723c */ /* 0x000fe60000001818 */
[----:B------:R-:W3:Y:S04]  /*168f0*/  LDSM.16.MT88.4 R44, [R242+0xf800] ;  /* 0x00f80000f22c783b */ /* 0x000ee80000004200 */
[----:B--2---:R-:W-:Y:S04]  /*16900*/  F2FP.F16.F32.PACK_AB R28, R60, R215 ;  /* 0x000000d73c1c723e */ /* 0x004fe800000000ff */
[----:B-1----:R-:W-:Y:S01]  /*16910*/  F2FP.F16.F32.PACK_AB R30, R198, R61 ;  /* 0x0000003dc61e723e */ /* 0x002fe200000000ff */
[----:B----4-:R-:W-:Y:S01]  /*16920*/  FFMA.FTZ R218, R197, R185, R218 ;  /* 0x000000b9c5da7223 */ /* 0x010fe200000100da */
[----:B------:R-:W-:Y:S02]  /*16930*/  MOV R197, R58 ;  /* 0x0000003a00c57202 */ /* 0x000fe40000000f00 */
[----:B------:R-:W1:Y:S01]  /*16940*/  LDSM.16.MT88.4 R56, [R241+0xf800] ;  /* 0x00f80000f138783b */ /* 0x000e620000004200 */
[----:B------:R-:W-:Y:S01]  /*16950*/  FADD.FTZ R211, R211, R218 ;  /* 0x000000dad3d37221 */ /* 0x000fe20000010000 */
[----:B------:R-:W-:Y:S02]  /*16960*/  MOV R218, R168 ;  /* 0x000000a800da7202 */ /* 0x000fe40000000f00 */
[C---:B------:R-:W-:Y:S01]  /*16970*/  F2FP.F16.F32.PACK_AB R168, R66.reuse, R217 ;  /* 0x000000d942a8723e */ /* 0x040fe200000000ff */
[----:B------:R-:W-:Y:S01]  /*16980*/  FADD.FTZ R66, R66, R235 ;  /* 0x000000eb42427221 */ /* 0x000fe20000010000 */
[----:B------:R-:W-:Y:S01]  /*16990*/  F2FP.F16.F32.PACK_AB R29, R200, R218 ;  /* 0x000000dac81d723e */ /* 0x000fe200000000ff */
[----:B------:R-:W-:Y:S01]  /*169a0*/  FADD.FTZ R210, R210, R211 ;  /* 0x000000d3d2d27221 */ /* 0x000fe20000010000 */
[----:B------:R-:W-:Y:S01]  /*169b0*/  F2FP.F16.F32.PACK_AB R31, R229, R197 ;  /* 0x000000c5e51f723e */ /* 0x000fe200000000ff */
[----:B------:R-:W-:Y:S02]  /*169c0*/  FADD.FTZ R199, R199, R66 ;  /* 0x00000042c7c77221 */ /* 0x000fe40000010000 */
[-C--:B------:R-:W-:Y:S01]  /*169d0*/  HMMA.16816.F32 R192, R168, R180.reuse, R4 ;  /* 0x000000b4a8c0723c */ /* 0x080fe20000001804 */
[----:B------:R-:W2:Y:S04]  /*169e0*/  LDSM.16.MT88.4 R4, [R240+0xf800] ;  /* 0x00f80000f004783b */ /* 0x000ea80000004200 */
[----:B------:R-:W-:Y:S01]  /*169f0*/  FADD.FTZ R210, R201, R210 ;  /* 0x000000d2c9d27221 */ /* 0x000fe20000010000 */
[C---:B------:R-:W-:Y:S05]  /*16a00*/  HMMA.16816.F32 R188, R28.reuse, R180, R8 ;  /* 0x000000b41cbc723c */ /* 0x040fea0000001808 */
[----:B------:R-:W-:Y:S01]  /*16a10*/  FADD.FTZ R227, R227, R210 ;  /* 0x000000d2e3e37221 */ /* 0x000fe20000010000 */
[-C--:B------:R-:W-:Y:S05]  /*16a20*/  HMMA.16816.F32 R184, R28, R182.reuse, R12 ;  /* 0x000000b61cb8723c */ /* 0x080fea000000180c */
[----:B------:R-:W-:Y:S01]  /*16a30*/  FADD.FTZ R8, R174, R176 ;  /* 0x000000b0ae087221 */ /* 0x000fe20000010000 */
[C---:B------:R-:W-:Y:S05]  /*16a40*/  HMMA.16816.F32 R180, R168.reuse, R182, R16 ;  /* 0x000000b6a8b4723c */ /* 0x040fea0000001810 */
[----:B------:R-:W-:Y:S01]  /*16a50*/  FADD.FTZ R8, R175, R8 ;  /* 0x00000008af087221 */ /* 0x000fe20000010000 */
[-C--:B-----5:R-:W-:Y:S05]  /*16a60*/  HMMA.16816.F32 R68, R168, R36.reuse, R68 ;  /* 0x00000024a844723c */ /* 0x0a0fea0000001844 */
        /* <DEDUP_REMOVED lines=28> */
[----:B------:R-:W-:Y:S01]  /*16c30*/  MOV R201, R196 ;  /* 0x000000c400c97202 */ /* 0x000fe20000000f00 */
[C---:B------:R-:W-:Y:S06]  /*16c40*/  HMMA.16816.F32 R128, R168.reuse, R42, R128 ;  /* 0x0000002aa880723c */ /* 0x040fec0000001880 */
[-C--:B------:R-:W-:Y:S06]  /*16c50*/  HMMA.16816.F32 R132, R168, R44.reuse, R132 ;  /* 0x0000002ca884723c */ /* 0x080fec0000001884 */
[C---:B------:R-:W-:Y:S06]  /*16c60*/  HMMA.16816.F32 R136, R28.reuse, R44, R136 ;  /* 0x0000002c1c88723c */ /* 0x040fec0000001888 */
[-C--:B------:R-:W-:Y:S06]  /*16c70*/  HMMA.16816.F32 R140, R28, R46.reuse, R140 ;  /* 0x0000002e1c8c723c */ /* 0x080fec000000188c */
[C---:B------:R-:W-:Y:S06]  /*16c80*/  HMMA.16816.F32 R144, R168.reuse, R46, R144 ;  /* 0x0000002ea890723c */ /* 0x040fec0000001890 */
[-C--:B-1----:R-:W-:Y:S06]  /*16c90*/  HMMA.16816.F32 R148, R168, R56.reuse, R148 ;  /* 0x00000038a894723c */ /* 0x082fec0000001894 */
[C---:B------:R-:W-:Y:S06]  /*16ca0*/  HMMA.16816.F32 R152, R28.reuse, R56, R152 ;  /* 0x000000381c98723c */ /* 0x040fec0000001898 */
[-C--:B------:R-:W-:Y:S06]  /*16cb0*/  HMMA.16816.F32 R156, R28, R58.reuse, R156 ;  /* 0x0000003a1c9c723c */ /* 0x080fec000000189c */
[C---:B------:R-:W-:Y:S06]  /*16cc0*/  HMMA.16816.F32 R160, R168.reuse, R58, R160 ;  /* 0x0000003aa8a0723c */ /* 0x040fec00000018a0 */
[-C--:B--2---:R-:W-:Y:S06]  /*16cd0*/  HMMA.16816.F32 R176, R168, R4.reuse, R20 ;  /* 0x00000004a8b0723c */ /* 0x084fec0000001814 */
[C---:B------:R-:W-:Y:S06]  /*16ce0*/  HMMA.16816.F32 R172, R28.reuse, R4, R32 ;  /* 0x000000041cac723c */ /* 0x040fec0000001820 */
[-C--:B------:R-:W-:Y:S05]  /*16cf0*/  HMMA.16816.F32 R164, R28, R6.reuse, R164 ;  /* 0x000000061ca4723c */ /* 0x080fea00000018a4 */
[----:B------:R-:W-:Y:S01]  /*16d00*/  FADD.FTZ R5, R218, R8 ;  /* 0x00000008da057221 */ /* 0x000fe20000010000 */
[----:B------:R-:W-:Y:S05]  /*16d10*/  HMMA.16816.F32 R168, R168, R6, R24 ;  /* 0x00000006a8a8723c */ /* 0x000fea0000001818 */
[----:B------:R-:W-:Y:S02]  /*16d20*/  FADD.FTZ R5, R200, R5 ;  /* 0x00000005c8057221 */ /* 0x000fe40000010000 */
[----:B------:R-:W-:Y:S01]  /*16d30*/  FADD.FTZ R6, R232, R199 ;  /* 0x000000c7e8067221 */ /* 0x000fe20000010000 */
[----:B------:R-:W-:Y:S03]  /*16d40*/  MOV R199, R0 ;  /* 0x0000000000c77202 */ /* 0x000fe60000000f00 */
[----:B------:R-:W-:Y:S01]  /*16d50*/  FADD.FTZ R4, R197, R5 ;  /* 0x00000005c5047221 */ /* 0x000fe20000010000 */
[----:B------:R-:W-:Y:S01]  /*16d60*/  FADD.FTZ R5, R230, R63 ;  /* 0x0000003fe6057221 */ /* 0x000fe20000010000 */
[----:B------:R-:W-:Y:S02]  /*16d70*/  MOV R197, R2 ;  /* 0x0000000200c57202 */ /* 0x000fe40000000f00 */
        /* <DEDUP_REMOVED lines=8> */
.L_x_428:
[----:B------:R-:W4:Y:S04]  /*16e00*/  LDL.LU R7, [R1+0x4c] ;  /* 0x00004c0001077983 */ /* 0x000f280000300800 */
[----:B------:R-:W4:Y:S04]  /*16e10*/  LDL.LU R10, [R1+0x44] ;  /* 0x00004400010a7983 */ /* 0x000f280000300800 */
[----:B------:R-:W4:Y:S04]  /*16e20*/  LDL.LU R9, [R1+0x40] ;  /* 0x0000400001097983 */ /* 0x000f280000300800 */
[----:B-123--:R-:W2:Y:S01]  /*16e30*/  LDL.LU R6, [R1+0x48] ;  /* 0x0000480001067983 */ /* 0x00eea20000300800 */
[----:B------:R-:W1:Y:S01]  /*16e40*/  S2UR UR7, SR_CTAID.X ;  /* 0x00000000000779c3 */ /* 0x000e620000002500 */
[----:B------:R-:W-:Y:S01]  /*16e50*/  MOV R16, 0x3f800000 ;  /* 0x3f80000000107802 */ /* 0x000fe20000000f00 */
[----:B------:R-:W-:Y:S01]  /*16e60*/  UISETP.NE.AND UP0, UPT, UR15, -0x1, UPT ;  /* 0xffffffff0f00788c */ /* 0x000fe2000bf05270 */
[----:B------:R-:W3:Y:S01]  /*16e70*/  S2R R19, SR_TID.X ;  /* 0x0000000000137919 */ /* 0x000ee20000002100 */
[----:B------:R-:W-:-:S04]  /*16e80*/  MOV R17, 0x3f800000 ;  /* 0x3f80000000117802 */ /* 0x000fc80000000f00 */
[----:B------:R-:W3:Y:S05]  /*16e90*/  S2UR UR8, SR_CgaCtaId ;  /* 0x00000000000879c3 */ /* 0x000eea0000008800 */
[----:B------:R-:W-:Y:S02]  /*16ea0*/  @UP0 ULDC.64 UR4, c[0x0][0x298] ;  /* 0x0000a60000040ab9 */ /* 0x000fe40000000a00 */
[----:B------:R-:W-:-:S03]  /*16eb0*/  @UP0 UIMAD.WIDE.U32 UR10, UR15, UR4, URZ ;  /* 0x000000040f0a02a5 */ /* 0x000fc6000f8e003f */
[----:B------:R-:W-:Y:S01]  /*16ec0*/  UMOV UR4, 0x400 ;  /* 0x0000040000047882 */ /* 0x000fe20000000000 */
[----:B-1----:R-:W-:Y:S02]  /*16ed0*/  UIMAD UR6, UR7, -0x80, UR17 ;  /* 0xffffff80070678a4 */ /* 0x002fe4000f8e0211 */
[----:B---3--:R-:W-:Y:S02]  /*16ee0*/  ULEA UR4, UR8, UR4, 0x18 ;  /* 0x0000000408047291 */ /* 0x008fe4000f8ec03f */
[----:B------:R-:W-:Y:S01]  /*16ef0*/  @UP0 UIMAD UR8, UR15, UR5, UR11 ;  /* 0x000000050f0802a4 */ /* 0x000fe2000f8e020b */
[----:B----4-:R-:W1:Y:S04]  /*16f00*/  SHFL.BFLY PT, R11, R7, 0x2, 0x1f ;  /* 0x0c401f00070b7f89 */ /* 0x010e6800000e0000 */
[----:B------:R-:W3:Y:S04]  /*16f10*/  SHFL.BFLY PT, R8, R10, 0x2, 0x1f ;  /* 0x0c401f000a087f89 */ /* 0x000ee800000e0000 */
[----:B------:R-:W4:Y:S04]  /*16f20*/  SHFL.BFLY PT, R5, R9, 0x2, 0x1f ;  /* 0x0c401f0009057f89 */ /* 0x000f2800000e0000 */
[----:B--2---:R-:W2:Y:S01]  /*16f30*/  SHFL.BFLY PT, R4, R6, 0x2, 0x1f ;  /* 0x0c401f0006047f89 */ /* 0x004ea200000e0000 */
[----:B-1----:R-:W-:-:S02]  /*16f40*/  FADD.FTZ R11, R11, R7 ;  /* 0x000000070b0b7221 */ /* 0x002fc40000010000 */
[----:B------:R-:W1:Y:S01]  /*16f50*/  S2R R7, SR_TID.X ;  /* 0x0000000000077919 */ /* 0x000e620000002100 */
[----:B---3--:R-:W-:Y:S02]  /*16f60*/  FADD.FTZ R8, R8, R10 ;  /* 0x0000000a08087221 */ /* 0x008fe40000010000 */
[----:B------:R-:W3:Y:S01]  /*16f70*/  SHFL.BFLY PT, R12, R11, 0x1, 0x1f ;  /* 0x0c201f000b0c7f89 */ /* 0x000ee200000e0000 */
[----:B----4-:R-:W-:-:S03]  /*16f80*/  FADD.FTZ R5, R5, R9 ;  /* 0x0000000905057221 */ /* 0x010fc60000010000 */
[----:B------:R-:W4:Y:S01]  /*16f90*/  SHFL.BFLY PT, R13, R8, 0x1, 0x1f ;  /* 0x0c201f00080d7f89 */ /* 0x000f2200000e0000 */
[----:B--2---:R-:W-:-:S03]  /*16fa0*/  FADD.FTZ R4, R4, R6 ;  /* 0x0000000604047221 */ /* 0x004fc60000010000 */
[----:B------:R-:W2:Y:S04]  /*16fb0*/  SHFL.BFLY PT, R10, R5, 0x1, 0x1f ;  /* 0x0c201f00050a7f89 */ /* 0x000ea800000e0000 */
[----:B------:R-:W2:Y:S01]  /*16fc0*/  SHFL.BFLY PT, R9, R4, 0x1, 0x1f ;  /* 0x0c201f0004097f89 */ /* 0x000ea200000e0000 */
[----:B---3--:R-:W-:Y:S01]  /*16fd0*/  FADD.FTZ R12, R11, R12 ;  /* 0x0000000c0b0c7221 */ /* 0x008fe20000010000 */
[----:B-1----:R-:W-:Y:S01]  /*16fe0*/  SHF.R.S32.HI R6, RZ, 0x1f, R7 ;  /* 0x0000001fff067819 */ /* 0x002fe20000011407 */
[----:B----4-:R-:W-:-:S03]  /*16ff0*/  FADD.FTZ R11, R8, R13 ;  /* 0x0000000d080b7221 */ /* 0x010fc60000010000 */
[----:B------:R-:W-:Y:S02]  /*17000*/  FSETP.NE.FTZ.AND P6, PT, R12, RZ, PT ;  /* 0x000000ff0c00720b */ /* 0x000fe40003fd5000 */
[CC--:B------:R-:W-:Y:S01]  /*17010*/  LEA.HI R18, R6.reuse, R7.reuse, RZ, 0x2 ;  /* 0x0000000706127211 */ /* 0x0c0fe200078f10ff */
[----:B--2---:R-:W-:Y:S01]  /*17020*/  FADD.FTZ R10, R5, R10 ;  /* 0x0000000a050a7221 */ /* 0x004fe20000010000 */
[-C--:B------:R-:W-:Y:S02]  /*17030*/  LEA.HI R8, R6, R7.reuse, RZ, 0x5 ;  /* 0x0000000706087211 */ /* 0x080fe400078f28ff */
[----:B------:R-:W-:Y:S01]  /*17040*/  LOP3.LUT R20, R18, 0x3ffffffc, RZ, 0xc0, !PT ;  /* 0x3ffffffc12147812 */ /* 0x000fe200078ec0ff */
[----:B------:R-:W-:Y:S01]  /*17050*/  FADD.FTZ R9, R4, R9 ;  /* 0x0000000904097221 */ /* 0x000fe20000010000 */
[----:B------:R-:W-:Y:S02]  /*17060*/  LOP3.LUT R14, R8, 0xffffffe0, RZ, 0xc0, !PT ;  /* 0xffffffe0080e7812 */ /* 0x000fe400078ec0ff */
[----:B------:R-:W-:-:S02]  /*17070*/  LEA.HI R6, R6, R7, RZ, 0x3 ;  /* 0x0000000706067211 */ /* 0x000fc400078f18ff */
[--C-:B------:R-:W-:Y:S01]  /*17080*/  SHF.R.S32.HI R15, RZ, 0x2, R18.reuse ;  /* 0x00000002ff0f7819 */ /* 0x100fe20000011412 */
[----:B------:R-:W1:Y:S01]  /*17090*/  @P6 MUFU.RCP R16, R12 ;  /* 0x0000000c00106308 */ /* 0x000e620000001000 */
[----:B------:R-:W-:Y:S02]  /*170a0*/  SHF.R.S32.HI R18, RZ, 0x1f, R18 ;  /* 0x0000001fff127819 */ /* 0x000fe40000011412 */
[-C--:B------:R-:W-:Y:S02]  /*170b0*/  IADD3 R13, -R20, R7.reuse, RZ ;  /* 0x00000007140d7210 */ /* 0x080fe40007ffe1ff */
[----:B------:R-:W-:Y:S02]  /*170c0*/  IADD3 R7, -R14, R7, RZ ;  /* 0x000000070e077210 */ /* 0x000fe40007ffe1ff */
[----:B------:R-:W-:Y:S02]  /*170d0*/  SHF.R.S32.HI R14, RZ, 0x3, R6 ;  /* 0x00000003ff0e7819 */ /* 0x000fe40000011406 */
[----:B------:R-:W-:-:S02]  /*170e0*/  LEA.HI R18, R18, R15, RZ, 0x3 ;  /* 0x0000000f12127211 */ /* 0x000fc400078f18ff */
[----:B------:R-:W-:Y:S02]  /*170f0*/  FSETP.NE.FTZ.AND P3, PT, R11, RZ, PT ;  /* 0x000000ff0b00720b */ /* 0x000fe40003f75000 */
[----:B------:R-:W-:Y:S02]  /*17100*/  ISETP.GE.AND P0, PT, R14, UR6, PT ;  /* 0x000000060e007c0c */ /* 0x000fe4000bf06270 */
[----:B------:R-:W-:Y:S02]  /*17110*/  LOP3.LUT R14, R18, 0xfffffff8, RZ, 0xc0, !PT ;  /* 0xfffffff8120e7812 */ /* 0x000fe400078ec0ff */
[----:B------:R-:W-:Y:S01]  /*17120*/  SHF.R.S32.HI R8, RZ, 0x5, R8 ;  /* 0x00000005ff087819 */ /* 0x000fe20000011408 */
[C---:B-1----:R-:W-:Y:S01]  /*17130*/  FMUL.FTZ R192, R16.reuse, R192 ;  /* 0x000000c010c07220 */ /* 0x042fe20000410000 */
[----:B------:R-:W-:Y:S01]  /*17140*/  IADD3 R14, R15, -R14, RZ ;  /* 0x8000000e0f0e7210 */ /* 0x000fe20007ffe0ff */
[----:B------:R-:W-:Y:S01]  /*17150*/  FMUL.FTZ R193, R16, R193 ;  /* 0x000000c110c17220 */ /* 0x000fe20000410000 */
[----:B------:R-:W-:Y:S01]  /*17160*/  LEA R15, R8, R13, 0x9 ;  /* 0x0000000d080f7211 */ /* 0x000fe200078e48ff */
        /* <DEDUP_REMOVED lines=30> */
[----:B------:R-:W1:Y:S01]  /*17350*/  @P6 LDC R13, c[0x0][0x2e8] ;  /* 0x0000ba00ff0d6b82 */ /* 0x000e620000000800 */
[----:B------:R-:W-:Y:S01]  /*17360*/  SHF.L.U32 R16, R14, 0x6, RZ ;  /* 0x000000060e107819 */ /* 0x000fe200000006ff */
[----:B------:R-:W2:Y:S01]  /*17370*/  @P3 MUFU.RCP R17, R11 ;  /* 0x0000000b00113308 */ /* 0x000ea20000001000 */
[----:B------:R-:W-:-:S02]  /*17380*/  SHF.R.S32.HI R4, RZ, 0x1f, R19 ;  /* 0x0000001fff047819 */ /* 0x000fc40000011413 */
[----:B------:R-:W-:Y:S02]  /*17390*/  R2P PR, R14, 0x6 ;  /* 0x000000060e007804 */ /* 0x000fe40000000000 */
[----:B------:R-:W-:Y:S02]  /*173a0*/  LOP3.LUT R16, R16, 0x1c0, RZ, 0xc0, !PT ;  /* 0x000001c010107812 */ /* 0x000fe400078ec0ff */
[----:B------:R-:W-:Y:S02]  /*173b0*/  PLOP3.LUT P5, PT, PT, PT, UP0, 0x80, 0x0 ;  /* 0x000000000000781c */ /* 0x000fe40003faf008 */
[----:B------:R-:W-:Y:S02]  /*173c0*/  LEA.HI R5, R4, R19, RZ, 0x3 ;  /* 0x0000001304057211 */ /* 0x000fe400078f18ff */
[----:B------:R-:W-:Y:S02]  /*173d0*/  LEA.HI R16, R16, R16, RZ, 0x1d ;  /* 0x0000001010107211 */ /* 0x000fe400078fe8ff */
[----:B------:R-:W-:-:S02]  /*173e0*/  LOP3.LUT R4, R5, 0xfffffff8, RZ, 0xc0, !PT ;  /* 0xfffffff805047812 */ /* 0x000fc400078ec0ff */
[----:B------:R-:W-:Y:S02]  /*173f0*/  LEA R16, R15, R16, 0x1 ;  /* 0x000000100f107211 */ /* 0x000fe400078e08ff */
[----:B------:R-:W-:Y:S01]  /*17400*/  IADD3 R4, -R4, R19, RZ ;  /* 0x0000001304047210 */ /* 0x000fe20007ffe1ff */
[C---:B--2---:R-:W-:Y:S01]  /*17410*/  FMUL.FTZ R194, R17.reuse, R194 ;  /* 0x000000c211c27220 */ /* 0x044fe20000410000 */
[----:B------:R-:W-:Y:S01]  /*17420*/  LOP3.LUT R18, R14, 0x1, RZ, 0xc0, !PT ;  /* 0x000000010e127812 */ /* 0x000fe200078ec0ff */
[----:B------:R2:W3:Y:S01]  /*17430*/  @P6 MUFU.LG2 R19, R12 ;  /* 0x0000000c00136308 */ /* 0x0004e20000000c00 */
        /* <DEDUP_REMOVED lines=8> */
[----:B------:R-:W-:Y:S01]  /*174c0*/  FMUL.FTZ R83, R17, R83 ;  /* 0x0000005311537220 */ /* 0x000fe20000410000 */
[----:B------:R-:W-:-:S02]  /*174d0*/  ISETP.NE.U32.AND P4, PT, R18, 0x1, PT ;  /* 0x000000011200780c */ /* 0x000fc40003f85070 */
[----:B------:R-:W-:Y:S02]  /*174e0*/  SEL R15, R15, 0xffffffe0, !P1 ;  /* 0xffffffe00f0f7807 */ /* 0x000fe40004800000 */
[----:B------:R-:W-:Y:S02]  /*174f0*/  SEL R14, R14, 0xffffffc0, !P2 ;  /* 0xffffffc00e0e7807 */ /* 0x000fe40005000000 */
[----:B--2---:R-:W-:Y:S01]  /*17500*/  LEA R12, R16, UR4, 0x1 ;  /* 0x00000004100c7c11 */ /* 0x004fe2000f8e08ff */
[----:B---3--:R-:W-:Y:S06]  /*17510*/  @P5 BRA `(.L_x_432) ;  /* 0x00000000001c5947 */ /* 0x008fec0003800000 */
[----:B------:R-:W2:Y:S01]  /*17520*/  S2UR UR9, SR_CTAID.Y ;  /* 0x00000000000979c3 */ /* 0x000ea20000002600 */
[----:B------:R-:W-:Y:S01]  /*17530*/  ULDC.64 UR4, c[0x0][0x290] ;  /* 0x0000a40000047ab9 */ /* 0x000fe20000000a00 */
[----:B--2---:R-:W-:Y:S02]  /*17540*/  USHF.R.S32.HI UR8, URZ, 0x1f, UR9 ;  /* 0x0000001f3f087899 */ /* 0x004fe40008011409 */
[----:B------:R-:W-:Y:S02]  /*17550*/  UIMAD.WIDE.U32 UR10, UR9, UR4, URZ ;  /* 0x00000004090a72a5 */ /* 0x000fe4000f8e003f */
[----:B------:R-:W-:-:S04]  /*17560*/  UIMAD UR8, UR8, UR4, URZ ;  /* 0x00000004080872a4 */ /* 0x000fc8000f8e023f */
[----:B------:R-:W-:-:S04]  /*17570*/  UIMAD UR8, UR9, UR5, UR8 ;  /* 0x00000005090872a4 */ /* 0x000fc8000f8e0208 */
[----:B------:R-:W-:-:S12]  /*17580*/  UIADD3 UR8, UR11, UR8, URZ ;  /* 0x000000080b087290 */ /* 0x000fd8000fffe03f */
.L_x_432:
        /* <DEDUP_REMOVED lines=24> */
.L_x_433:
        /* <DEDUP_REMOVED lines=11> */
[----:B------:R-:W-:Y:S01]  /*177c0*/  FMUL.FTZ R130, R17, R130 ;  /* 0x0000008211827220 */ /* 0x000fe20000410000 */
[----:B------:R-:W-:Y:S01]  /*177d0*/  F2FP.F16.F32.PACK_AB R193, R193, R192 ;  /* 0x000000c0c1c1723e */ /* 0x000fe200000000ff */
[----:B------:R-:W-:Y:S01]  /*177e0*/  FMUL.FTZ R131, R17, R131 ;  /* 0x0000008311837220 */ /* 0x000fe20000410000 */
[----:B------:R-:W-:Y:S01]  /*177f0*/  @!P1 PLOP3.LUT P4, PT, P2, PT, PT, 0x80, 0x0 ;  /* 0x000000000000981c */ /* 0x000fe2000178f070 */
[----:B------:R-:W1:Y:S01]  /*17800*/  @P5 MUFU.RCP R20, R10 ;  /* 0x0000000a00145308 */ /* 0x000e620000001000 */
[----:B------:R-:W-:Y:S01]  /*17810*/  FSETP.NE.FTZ.AND P2, PT, R9, RZ, PT ;  /* 0x000000ff0900720b */ /* 0x000fe20003f55000 */
[----:B------:R-:W-:Y:S01]  /*17820*/  STS [R12], R193 ;  /* 0x000000c10c007388 */ /* 0x000fe20000000800 */
[----:B------:R-:W-:Y:S01]  /*17830*/  F2FP.F16.F32.PACK_AB R195, R195, R194 ;  /* 0x000000c2c3c3723e */ /* 0x000fe200000000ff */
[----:B------:R-:W-:Y:S01]  /*17840*/  FMUL.FTZ R134, R17, R134 ;  /* 0x0000008611867220 */ /* 0x000fe20000410000 */
[----:B------:R-:W-:Y:S01]  /*17850*/  F2FP.F16.F32.PACK_AB R180, R181, R180 ;  /* 0x000000b4b5b4723e */ /* 0x000fe200000000ff */
[----:B------:R-:W-:Y:S01]  /*17860*/  FMUL.FTZ R135, R17, R135 ;  /* 0x0000008711877220 */ /* 0x000fe20000410000 */
        /* <DEDUP_REMOVED lines=23> */
[----:B------:R-:W-:Y:S01]  /*179e0*/  FMUL.FTZ R93, R20, R93 ;  /* 0x0000005d145d7220 */ /* 0x000fe20000410000 */
        /* <DEDUP_REMOVED lines=74> */
[----:B------:R-:W-:Y:S01]  /*17e90*/  STS [R15+0x2000], R76 ;  /* 0x0020004c0f007388 */ /* 0x000fe20000000800 */
[----:B------:R-:W-:Y:S01]  /*17ea0*/  IADD3 R29, R15, R14, RZ ;  /* 0x0000000e0f1d7210 */ /* 0x000fe20007ffe0ff */
        /* <DEDUP_REMOVED lines=25> */
[----:B------:R-:W-:Y:S01]  /*18040*/  FMUL.FTZ R163, R17, R163 ;  /* 0x000000a311a37220 */ /* 0x000fe20000410000 */
[----:B------:R-:W-:Y:S01]  /*18050*/  STS [R23+0x2400], R90 ;  /* 0x0024005a17007388 */ /* 0x000fe20000000800 */
[----:B------:R-:W-:Y:S01]  /*18060*/  F2FP.F16.F32.PACK_AB R132, R133, R132 ;  /* 0x000000848584723e */ /* 0x000fe200000000ff */
[----:B------:R-:W1:Y:S01]  /*18070*/  @!P1 LDC R14, c[0x0][0x2c4] ;  /* 0x0000b100ff0e9b82 */ /* 0x000e620000000800 */
[----:B------:R-:W-:Y:S01]  /*18080*/  F2FP.F16.F32.PACK_AB R134, R135, R134 ;  /* 0x000000868786723e */ /* 0x000fe200000000ff */
[----:B------:R-:W-:Y:S01]  /*18090*/  STS [R25+0x2000], R92 ;  /* 0x0020005c19007388 */ /* 0x000fe20000000800 */
[C---:B------:R-:W-:Y:S01]  /*180a0*/  FMUL.FTZ R152, R20.reuse, R152 ;  /* 0x0000009814987220 */ /* 0x040fe20000410000 */
[C---:B------:R-:W-:Y:S01]  /*180b0*/  FMUL.FTZ R153, R20.reuse, R153 ;  /* 0x0000009914997220 */ /* 0x040fe20000410000 */
[----:B------:R-:W-:Y:S01]  /*180c0*/  F2FP.F16.F32.PACK_AB R144, R145, R144 ;  /* 0x000000909190723e */ /* 0x000fe200000000ff */
[----:B------:R-:W-:Y:S01]  /*180d0*/  STS [R25+0x2400], R94 ;  /* 0x0024005e19007388 */ /* 0x000fe20000000800 */
[----:B------:R-:W-:Y:S01]  /*180e0*/  F2FP.F16.F32.PACK_AB R146, R147, R146 ;  /* 0x000000929392723e */ /* 0x000fe200000000ff */
[C---:B------:R-:W-:Y:S01]  /*180f0*/  FMUL.FTZ R156, R20.reuse, R156 ;  /* 0x0000009c149c7220 */ /* 0x040fe20000410000 */
[C---:B------:R-:W-:Y:S01]  /*18100*/  FMUL.FTZ R157, R20.reuse, R157 ;  /* 0x0000009d149d7220 */ /* 0x040fe20000410000 */
[----:B------:R-:W-:Y:S01]  /*18110*/  STS [R27], R100 ;  /* 0x000000641b007388 */ /* 0x000fe20000000800 */
[----:B------:R-:W-:Y:S01]  /*18120*/  F2FP.F16.F32.PACK_AB R136, R137, R136 ;  /* 0x000000888988723e */ /* 0x000fe200000000ff */
[----:B------:R-:W-:Y:S01]  /*18130*/  FMUL.FTZ R178, R17, R178 ;  /* 0x000000b211b27220 */ /* 0x000fe20000410000 */
[----:B------:R-:W-:Y:S01]  /*18140*/  F2FP.F16.F32.PACK_AB R138, R139, R138 ;  /* 0x0000008a8b8a723e */ /* 0x000fe200000000ff */
[----:B------:R-:W-:Y:S01]  /*18150*/  STS [R27+0x400], R102 ;  /* 0x000400661b007388 */ /* 0x000fe20000000800 */
[C---:B------:R-:W-:Y:S01]  /*18160*/  FMUL.FTZ R179, R17.reuse, R179 ;  /* 0x000000b311b37220 */ /* 0x040fe20000410000 */
[----:B------:R-:W-:Y:S01]  /*18170*/  FMUL.FTZ R170, R17, R170 ;  /* 0x000000aa11aa7220 */ /* 0x000fe20000410000 */
        /* <DEDUP_REMOVED lines=16> */
[----:B------:R-:W2:Y:S01]  /*18280*/  @!P1 LDC R31, c[0x0][0x270] ;  /* 0x00009c00ff1f9b82 */ /* 0x000ea20000000800 */
[----:B------:R-:W-:Y:S01]  /*18290*/  STS [R29+0x2000], R108 ;  /* 0x0020006c1d007388 */ /* 0x000fe20000000800 */
[----:B------:R-:W-:Y:S01]  /*182a0*/  F2FP.F16.F32.PACK_AB R154, R155, R154 ;  /* 0x0000009a9b9a723e */ /* 0x000fe200000000ff */
[----:B------:R-:W3:Y:S01]  /*182b0*/  @P3 MUFU.LG2 R11, R11 ;  /* 0x0000000b000b3308 */ /* 0x000ee20000000c00 */
[----:B------:R-:W-:Y:S01]  /*182c0*/  F2FP.F16.F32.PACK_AB R156, R157, R156 ;  /* 0x0000009c9d9c723e */ /* 0x000fe200000000ff */
[----:B------:R-:W-:Y:S01]  /*182d0*/  STS [R29+0x2400], R110 ;  /* 0x0024006e1d007388 */ /* 0x000fe20000000800 */
[----:B------:R-:W-:Y:S01]  /*182e0*/  F2FP.F16.F32.PACK_AB R158, R159, R158 ;  /* 0x0000009e9f9e723e */ /* 0x000fe200000000ff */
[----:B------:R-:W-:Y:S01]  /*182f0*/  BSSY B0, `(.L_x_434) ;  /* 0x000008b000007945 */ /* 0x000fe20003800000 */
[----:B------:R-:W-:Y:S01]  /*18300*/  F2FP.F16.F32.PACK_AB R176, R177, R176 ;  /* 0x000000b0b1b0723e */ /* 0x000fe200000000ff */
[----:B------:R-:W-:Y:S01]  /*18310*/  STS [R12+0x4000], R117 ;  /* 0x004000750c007388 */ /* 0x000fe20000000800 */
[----:B------:R-:W-:Y:S01]  /*18320*/  F2FP.F16.F32.PACK_AB R178, R179, R178 ;  /* 0x000000b2b3b2723e */ /* 0x000fe200000000ff */
[----:B-1----:R-:W2:Y:S01]  /*18330*/  @P4 LDC R14, c[0x0][0x2e4] ;  /* 0x0000b900ff0e4b82 */ /* 0x002ea20000000800 */
[----:B------:R-:W-:Y:S01]  /*18340*/  F2FP.F16.F32.PACK_AB R168, R169, R168 ;  /* 0x000000a8a9a8723e */ /* 0x000fe200000000ff */
[----:B------:R-:W-:Y:S01]  /*18350*/  STS [R12+0x4400], R119 ;  /* 0x004400770c007388 */ /* 0x000fe20000000800 */
[----:B------:R-:W-:Y:S01]  /*18360*/  F2FP.F16.F32.PACK_AB R17, R17, R170 ;  /* 0x000000aa1111723e */ /* 0x000fe200000000ff */
[----:B------:R-:W-:Y:S01]  /*18370*/  @P5 MUFU.LG2 R10, R10 ;  /* 0x0000000a000a5308 */ /* 0x000fe20000000c00 */
[----:B------:R-:W-:Y:S01]  /*18380*/  F2FP.F16.F32.PACK_AB R172, R173, R172 ;  /* 0x000000acadac723e */ /* 0x000fe200000000ff */
[----:B------:R-:W-:Y:S01]  /*18390*/  STS [R13+0x4000], R128 ;  /* 0x004000800d007388 */ /* 0x000fe20000000800 */
[----:B------:R-:W-:Y:S01]  /*183a0*/  F2FP.F16.F32.PACK_AB R174, R175, R174 ;  /* 0x000000aeafae723e */ /* 0x000fe200000000ff */
[----:B------:R-:W1:Y:S01]  /*183b0*/  @P3 LDC R22, c[0x0][0x2e8] ;  /* 0x0000ba00ff163b82 */ /* 0x000e620000000800 */
[----:B------:R-:W-:Y:S01]  /*183c0*/  F2FP.F16.F32.PACK_AB R164, R165, R164 ;  /* 0x000000a4a5a4723e */ /* 0x000fe200000000ff */
[----:B------:R-:W-:Y:S01]  /*183d0*/  STS [R13+0x4400], R130 ;  /* 0x004400820d007388 */ /* 0x000fe20000000800 */
[----:B------:R-:W-:Y:S01]  /*183e0*/  F2FP.F16.F32.PACK_AB R166, R167, R166 ;  /* 0x000000a6a7a6723e */ /* 0x000fe200000000ff */
[----:B------:R-:W4:Y:S01]  /*183f0*/  @P2 MUFU.LG2 R9, R9 ;  /* 0x0000000900092308 */ /* 0x000f220000000c00 */
[C---:B------:R-:W-:Y:S01]  /*18400*/  LEA.HI.SX32 R24, R6.reuse, 0x10, 0x1d ;  /* 0x0000001006187811 */ /* 0x040fe200078feaff */
[----:B------:R-:W-:Y:S01]  /*18410*/  STS [R12+0x6000], R121 ;  /* 0x006000790c007388 */ /* 0x000fe20000000800 */
[----:B---3--:R-:W-:Y:S01]  /*18420*/  @P3 FMUL.FTZ R26, R11, 0.69314718246459960938 ;  /* 0x3f3172180b1a3820 */ /* 0x008fe20000410000 */
[----:B------:R-:W-:-:S02]  /*18430*/  LEA.HI.SX32 R6, R6, 0x20, 0x1d ;  /* 0x0000002006067811 */ /* 0x000fc400078feaff */
[----:B------:R-:W-:Y:S01]  /*18440*/  STS [R12+0x6400], R123 ;  /* 0x0064007b0c007388 */ /* 0x000fe20000000800 */
[----:B------:R-:W-:-:S03]  /*18450*/  ISETP.GE.AND P4, PT, R24, UR6, PT ;  /* 0x0000000618007c0c */ /* 0x000fc6000bf86270 */
[----:B------:R-:W-:Y:S04]  /*18460*/  STS [R13+0x6000], R124 ;  /* 0x0060007c0d007388 */ /* 0x000fe80000000800 */
[----:B------:R3:W-:Y:S01]  /*18470*/  STS [R13+0x6400], R126 ;  /* 0x0064007e0d007388 */ /* 0x0007e20000000800 */
[----:B----4-:R-:W-:-:S03]  /*18480*/  @P2 FMUL.FTZ R9, R9, 0.69314718246459960938 ;  /* 0x3f31721809092820 */ /* 0x010fc60000410000 */
[----:B------:R-:W-:Y:S04]  /*18490*/  STS [R21+0x4000], R132 ;  /* 0x0040008415007388 */ /* 0x000fe80000000800 */
[----:B------:R-:W-:Y:S04]  /*184a0*/  STS [R21+0x4400], R134 ;  /* 0x0044008615007388 */ /* 0x000fe80000000800 */
[----:B------:R-:W-:Y:S04]  /*184b0*/  STS [R15+0x4000], R144 ;  /* 0x004000900f007388 */ /* 0x000fe80000000800 */
[----:B------:R-:W-:Y:S04]  /*184c0*/  STS [R15+0x4400], R146 ;  /* 0x004400920f007388 */ /* 0x000fe80000000800 */
[----:B------:R-:W-:Y:S04]  /*184d0*/  STS [R21+0x6000], R136 ;  /* 0x0060008815007388 */ /* 0x000fe80000000800 */
[----:B------:R4:W-:Y:S01]  /*184e0*/  STS [R21+0x6400], R138 ;  /* 0x0064008a15007388 */ /* 0x0009e20000000800 */
[----:B---3--:R-:W3:Y:S03]  /*184f0*/  @P1 LDC.64 R12, c[0x0][0x2c0] ;  /* 0x0000b000ff0c1b82 */ /* 0x008ee60000000a00 */
[----:B------:R-:W-:Y:S04]  /*18500*/  STS [R15+0x6000], R140 ;  /* 0x0060008c0f007388 */ /* 0x000fe80000000800 */
[----:B------:R-:W-:Y:S04]  /*18510*/  STS [R15+0x6400], R142 ;  /* 0x0064008e0f007388 */ /* 0x000fe80000000800 */
[----:B------:R-:W-:Y:S04]  /*18520*/  STS [R23+0x4000], R148 ;  /* 0x0040009417007388 */ /* 0x000fe80000000800 */
[----:B------:R-:W-:Y:S04]  /*18530*/  STS [R23+0x4400], R150 ;  /* 0x0044009617007388 */ /* 0x000fe80000000800 */
[----:B------:R-:W-:Y:S04]  /*18540*/  STS [R25+0x4000], R160 ;  /* 0x004000a019007388 */ /* 0x000fe80000000800 */
[----:B------:R-:W-:Y:S01]  /*18550*/  STS [R25+0x4400], R162 ;  /* 0x004400a219007388 */ /* 0x000fe20000000800 */
[----:B----4-:R-:W-:Y:S01]  /*18560*/  @P1 MOV R21, 0x1 ;  /* 0x0000000100151802 */ /* 0x010fe20000000f00 */
[----:B--2---:R-:W-:-:S02]  /*18570*/  @!P1 IMAD R21, R14, R31, RZ ;  /* 0x0000001f0e159224 */ /* 0x004fc400078e02ff */
[----:B------:R-:W-:Y:S01]  /*18580*/  STS [R23+0x6000], R152 ;  /* 0x0060009817007388 */ /* 0x000fe20000000800 */
[----:B---3--:R-:W-:Y:S01]  /*18590*/  @P1 IMAD R24, R13, R12, RZ ;  /* 0x0000000c0d181224 */ /* 0x008fe200078e02ff */
[----:B------:R-:W-:Y:S01]  /*185a0*/  @!P1 MOV R24, R14 ;  /* 0x0000000e00189202 */ /* 0x000fe20000000f00 */
[----:B------:R-:W-:Y:S01]  /*185b0*/  @P5 FMUL.FTZ R13, R10, 0.69314718246459960938 ;  /* 0x3f3172180a0d5820 */ /* 0x000fe20000410000 */
[----:B------:R2:W-:Y:S01]  /*185c0*/  STS [R23+0x6400], R154 ;  /* 0x0064009a17007388 */ /* 0x0005e20000000800 */
[----:B------:R-:W-:Y:S01]  /*185d0*/  MOV R12, 0x7f800000 ;  /* 0x7f800000000c7802 */ /* 0x000fe20000000f00 */
[----:B-1----:R-:W-:Y:S01]  /*185e0*/  @P3 FFMA.FTZ R12, R3, R22, R26 ;  /* 0x00000016030c3223 */ /* 0x002fe2000001001a */
[----:B------:R-:W-:Y:S01]  /*185f0*/  ISETP.GE.AND P3, PT, R6, UR6, PT ;  /* 0x0000000606007c0c */ /* 0x000fe2000bf66270 */
[----:B------:R-:W-:Y:S01]  /*18600*/  STS [R25+0x6000], R156 ;  /* 0x0060009c19007388 */ /* 0x000fe20000000800 */
[----:B------:R-:W-:-:S03]  /*18610*/  MOV R6, 0x7f800000 ;  /* 0x7f80000000067802 */ /* 0x000fc60000000f00 */
[----:B------:R1:W-:Y:S04]  /*18620*/  STS [R25+0x6400], R158 ;  /* 0x0064009e19007388 */ /* 0x0003e80000000800 */
[----:B------:R-:W-:Y:S04]  /*18630*/  STS [R27+0x4000], R176 ;  /* 0x004000b01b007388 */ /* 0x000fe80000000800 */
[----:B------:R-:W-:Y:S04]  /*18640*/  STS [R27+0x4400], R178 ;  /* 0x004400b21b007388 */ /* 0x000fe80000000800 */
[----:B------:R-:W-:Y:S04]  /*18650*/  STS [R29+0x4000], R168 ;  /* 0x004000a81d007388 */ /* 0x000fe80000000800 */
[----:B------:R3:W-:Y:S01]  /*18660*/  STS [R29+0x4400], R17 ;  /* 0x004400111d007388 */ /* 0x0007e20000000800 */
[----:B--2---:R-:W2:Y:S03]  /*18670*/  @P1 LDC R23, c[0x0][0x2c0] ;  /* 0x0000b000ff171b82 */ /* 0x004ea60000000800 */
[----:B------:R4:W-:Y:S04]  /*18680*/  STS [R27+0x6000], R172 ;  /* 0x006000ac1b007388 */ /* 0x0009e80000000800 */
[----:B------:R4:W-:Y:S01]  /*18690*/  STS [R27+0x6400], R174 ;  /* 0x006400ae1b007388 */ /* 0x0009e20000000800 */
[----:B-1----:R-:W1:Y:S03]  /*186a0*/  @P5 LDC R25, c[0x0][0x2e8] ;  /* 0x0000ba00ff195b82 */ /* 0x002e660000000800 */
[----:B------:R4:W-:Y:S04]  /*186b0*/  STS [R29+0x6000], R164 ;  /* 0x006000a41d007388 */ /* 0x0009e80000000800 */
[----:B------:R4:W-:Y:S01]  /*186c0*/  STS [R29+0x6400], R166 ;  /* 0x006400a61d007388 */ /* 0x0009e20000000800 */
[----:B------:R-:W-:Y:S01]  /*186d0*/  BAR.SYNC.DEFER_BLOCKING 0x0 ;  /* 0x0000000000007b1d */ /* 0x000fe20000010000 */
[----:B------:R-:W-:-:S07]  /*186e0*/  @!P1 IMAD.MOV.U32 R23, RZ, RZ, 0x1 ;  /* 0x00000001ff179424 */ /* 0x000fce00078e00ff */
[----:B---3--:R-:W3:Y:S01]  /*186f0*/  @P2 LDC R17, c[0x0][0x2e8] ;  /* 0x0000ba00ff112b82 */ /* 0x008ee20000000800 */
[----:B------:R-:W4:Y:S01]  /*18700*/  S2R R20, SR_CTAID.Y ;  /* 0x0000000000147919 */ /* 0x000f220000002600 */
[----:B--2---:R-:W-:Y:S01]  /*18710*/  IMAD R11, R23, UR7, RZ ;  /* 0x00000007170b7c24 */ /* 0x004fe2000f8e02ff */
[----:B------:R-:W2:Y:S04]  /*18720*/  S2R R15, SR_CTAID.Z ;  /* 0x00000000000f7919 */ /* 0x000ea80000002700 */
[----:B------:R-:W-:Y:S01]  /*18730*/  SHF.L.U32 R11, R11, 0x7, RZ ;  /* 0x000000070b0b7819 */ /* 0x000fe200000006ff */
[----:B------:R1:W1:Y:S01]  /*18740*/  LDS.128 R32, [R252+0x3800] ;  /* 0x00380000fc207984 */ /* 0x0002620000000c00 */
[----:B---3--:R-:W-:Y:S02]  /*18750*/  @P2 FFMA.FTZ R6, R0, R17, R9 ;  /* 0x0000001100062223 */ /* 0x008fe40000010009 */
[----:B------:R-:W-:-:S02]  /*18760*/  SHF.R.S32.HI R9, RZ, 0x1f, R11 ;  /* 0x0000001fff097819 */ /* 0x000fc4000001140b */
[----:B------:R-:W-:Y:S01]  /*18770*/  SHF.L.U32 R0, R4, 0x3, RZ ;  /* 0x0000000304007819 */ /* 0x000fe200000006ff */
[----:B----4-:R-:W-:-:S05]  /*18780*/  IMAD R20, R20, R21, RZ ;  /* 0x0000001514147224 */ /* 0x010fca00078e02ff */
[----:B------:R-:W-:Y:S02]  /*18790*/  SEL R20, R20, RZ, !P6 ;  /* 0x000000ff14147207 */ /* 0x000fe40007000000 */
[----:B------:R-:W-:-:S03]  /*187a0*/  LOP3.LUT P6, RZ, R7, 0x3, RZ, 0xc0, !PT ;  /* 0x0000000307ff7812 */ /* 0x000fc600078cc0ff */
[----:B--2---:R-:W-:Y:S01]  /*187b0*/  IMAD R3, R15, R24, R20 ;  /* 0x000000180f037224 */ /* 0x004fe200078e0214 */
[----:B------:R-:W-:Y:S02]  /*187c0*/  SHF.R.S32.HI R20, RZ, 0x3, R5 ;  /* 0x00000003ff147819 */ /* 0x000fe40000011405 */
[----:B------:R-:W-:Y:S01]  /*187d0*/  MOV R5, 0x7f800000 ;  /* 0x7f80000000057802 */ /* 0x000fe20000000f00 */
[----:B-1----:R-:W-:Y:S01]  /*187e0*/  @P5 FFMA.FTZ R5, R2, R25, R13 ;  /* 0x0000001902055223 */ /* 0x002fe2000001000d */
[----:B------:R-:W-:-:S04]  /*187f0*/  IADD3 R7, R20, 0x30, RZ ;  /* 0x0000003014077810 */ /* 0x000fc80007ffe0ff */
[----:B------:R-:W-:Y:S02]  /*18800*/  ISETP.GE.AND P1, PT, R7, UR14, PT ;  /* 0x0000000e07007c0c */ /* 0x000fe4000bf26270 */
[--C-:B------:R-:W-:Y:S02]  /*18810*/  IADD3 R7, P5, P2, R11, R18, R3.reuse ;  /* 0x000000120b077210 */ /* 0x100fe40007abe003 */
[----:B------:R-:W-:-:S04]  /*18820*/  SHF.R.S32.HI R18, RZ, 0x1f, R3 ;  /* 0x0000001fff127819 */ /* 0x000fc80000011403 */
[----:B------:R-:W-:Y:S01]  /*18830*/  IADD3.X R10, R9, R19, R18, P5, P2 ;  /* 0x00000013090a7210 */ /* 0x000fe20002fe4412 */
[----:B------:R-:W-:Y:S06]  /*18840*/  @P6 BRA `(.L_x_435) ;  /* 0x0000000000d46947 */ /* 0x000fec0003800000 */
[----:B------:R-:W1:Y:S01]  /*18850*/  S2R R3, SR_TID.X ;  /* 0x0000000000037919 */ /* 0x000e620000002100 */
[----:B------:R-:W-:Y:S02]  /*18860*/  SHF.R.S32.HI R9, RZ, 0x1f, R8 ;  /* 0x0000001fff097819 */ /* 0x000fe40000011408 */
[----:B------:R-:W-:Y:S02]  /*18870*/  P2R R4, PR, RZ, 0x1 ;  /* 0x00000001ff047803 */ /* 0x000fe40000000000 */
[----:B------:R-:W-:Y:S02]  /*18880*/  LEA.HI R9, R9, R8, RZ, 0x2 ;  /* 0x0000000809097211 */ /* 0x000fe400078f10ff */
[----:B------:R-:W-:Y:S02]  /*18890*/  P2R R11, PR, RZ, 0x2 ;  /* 0x00000002ff0b7803 */ /* 0x000fe40000000000 */
[----:B------:R-:W-:Y:S02]  /*188a0*/  LOP3.LUT R9, R9, 0xffffffc, RZ, 0xc0, !PT ;  /* 0x0ffffffc09097812 */ /* 0x000fe400078ec0ff */
[----:B-1----:R-:W-:-:S04]  /*188b0*/  SHF.R.S32.HI R2, RZ, 0x1f, R3 ;  /* 0x0000001fff027819 */ /* 0x002fc80000011403 */
[----:B------:R-:W-:-:S04]  /*188c0*/  LEA.HI R2, R2, R3, RZ, 0x5 ;  /* 0x0000000302027211 */ /* 0x000fc800078f28ff */
[----:B------:R-:W-:-:S05]  /*188d0*/  LOP3.LUT R2, R2, 0xffffffe0, RZ, 0xc0, !PT ;  /* 0xffffffe002027812 */ /* 0x000fca00078ec0ff */
[----:B------:R-:W-:-:S05]  /*188e0*/  IMAD.IADD R2, R3, 0x1, -R2 ;  /* 0x0000000103027824 */ /* 0x000fca00078e0a02 */
[----:B------:R-:W-:-:S04]  /*188f0*/  SHF.R.S32.HI R3, RZ, 0x1f, R2 ;  /* 0x0000001fff037819 */ /* 0x000fc80000011402 */
[----:B------:R-:W-:Y:S01]  /*18900*/  LEA.HI R3, R3, R2, RZ, 0x2 ;  /* 0x0000000203037211 */ /* 0x000fe200078f10ff */
[----:B------:R-:W-:-:S03]  /*18910*/  IMAD.IADD R2, R8, 0x1, -R9 ;  /* 0x0000000108027824 */ /* 0x000fc600078e0a09 */
        /* <DEDUP_REMOVED lines=40> */
.L_x_435:
[----:B------:R-:W-:Y:S05]  /*18ba0*/  BSYNC B0 ;  /* 0x0000000000007941 */ /* 0x000fea0003800000 */
.L_x_434:
[----:B--2---:R1:W5:Y:S01]  /*18bb0*/  LDL R24, [R1+0x20] ;  /* 0x0000200001187983 */ /* 0x0043620000100800 */
[----:B------:R-:W-:Y:S01]  /*18bc0*/  SHF.R.S32.HI R4, RZ, 0x1f, R0 ;  /* 0x0000001fff047819 */ /* 0x000fe20000011400 */
[----:B------:R-:W-:Y:S01]  /*18bd0*/  VIADD R2, R20, 0x50 ;  /* 0x0000005014027836 */ /* 0x000fe20000000000 */
[----:B------:R-:W-:Y:S01]  /*18be0*/  IADD3 R6, P2, R0, UR10, RZ ;  /* 0x0000000a00067c10 */ /* 0x000fe2000ff5e0ff */
[----:B------:R-:W-:Y:S01]  /*18bf0*/  ULDC.64 UR4, c[0x0][0x2a0] ;  /* 0x0000a80000047ab9 */ /* 0x000fe20000000a00 */
[----:B------:R-:W-:Y:S01]  /*18c00*/  SHF.R.S32.HI R5, RZ, 0x1f, R15 ;  /* 0x0000001fff057819 */ /* 0x000fe2000001140f */
[----:B------:R1:W2:Y:S01]  /*18c10*/  LDS.128 R8, [R252] ;  /* 0x00000000fc087984 */ /* 0x0002a20000000c00 */
[----:B------:R-:W-:Y:S01]  /*18c20*/  IADD3.X R7, R4, UR8, RZ, P2, !PT ;  /* 0x0000000804077c10 */ /* 0x000fe200097fe4ff */
[----:B------:R-:W-:Y:S01]  /*18c30*/  VIADD R3, R20, 0x40 ;  /* 0x0000004014037836 */ /* 0x000fe20000000000 */
[----:B------:R-:W-:Y:S01]  /*18c40*/  ISETP.GE.AND P2, PT, R2, UR14, PT ;  /* 0x0000000e02007c0c */ /* 0x000fe2000bf46270 */
[----:B------:R-:W-:Y:S01]  /*18c50*/  IMAD R2, R5, UR4, RZ ;  /* 0x0000000405027c24 */ /* 0x000fe2000f8e02ff */
[----:B------:R-:W-:Y:S01]  /*18c60*/  SHF.R.S32.HI R21, RZ, 0x1f, R20 ;  /* 0x0000001fff157819 */ /* 0x000fe20000011414 */
[----:B------:R-:W-:Y:S01]  /*18c70*/  BSSY B0, `(.L_x_436) ;  /* 0x0000018000007945 */ /* 0x000fe20003800000 */
[----:B------:R-:W-:Y:S01]  /*18c80*/  MOV R13, UR16 ;  /* 0x00000010000d7c02 */ /* 0x000fe20008000f00 */
[----:B------:R-:W-:Y:S01]  /*18c90*/  IMAD R17, R15, UR5, R2 ;  /* 0x000000050f117c24 */ /* 0x000fe2000f8e0202 */
[----:B------:R-:W-:Y:S01]  /*18ca0*/  ISETP.GE.AND P5, PT, R3, UR14, PT ;  /* 0x0000000e03007c0c */ /* 0x000fe2000bfa6270 */
[----:B------:R-:W-:-:S02]  /*18cb0*/  IMAD.WIDE.U32 R14, R15, UR4, R6 ;  /* 0x000000040f0e7c25 */ /* 0x000fc4000f8e0006 */
[----:B------:R1:W3:Y:S02]  /*18cc0*/  LDS.128 R4, [R252+0x4000] ;  /* 0x00400000fc047984 */ /* 0x0002e40000000c00 */
[----:B------:R-:W-:Y:S01]  /*18cd0*/  IMAD.WIDE R12, R13, 0x80, R20 ;  /* 0x000000800d0c7825 */ /* 0x000fe200078e0214 */
[----:B------:R-:W-:-:S03]  /*18ce0*/  IADD3 R17, R15, R17, RZ ;  /* 0x000000110f117210 */ /* 0x000fc60007ffe0ff */
        /* <DEDUP_REMOVED lines=14> */
[----:B--2---:R4:W-:Y:S04]  /*18dd0*/  @!P6 STG.E.128 desc[UR20][R22.64], R8 ;  /* 0x000000081600e986 */ /* 0x0049e8000c101d14 */
[----:B---3--:R4:W-:Y:S02]  /*18de0*/  @!P0 STG.E.128 desc[UR20][R22.64+0x80], R4 ;  /* 0x0000800416008986 */ /* 0x0089e4000c101d14 */
.L_x_437:
[----:B------:R-:W-:Y:S05]  /*18df0*/  BSYNC B0 ;  /* 0x0000000000007941 */ /* 0x000fea0003800000 */
.L_x_436:
[----:B--2-4-:R2:W4:Y:S01]  /*18e00*/  LDS.128 R8, [R252+0x800] ;  /* 0x00080000fc087984 */ /* 0x0145220000000c00 */
[----:B------:R-:W-:Y:S01]  /*18e10*/  BSSY B0, `(.L_x_438) ;  /* 0x0000016000007945 */ /* 0x000fe20003800000 */
[----:B------:R-:W-:Y:S02]  /*18e20*/  ISETP.GE.AND P0, PT, R2, UR14, PT ;  /* 0x0000000e02007c0c */ /* 0x000fe4000bf06270 */
[----:B---3--:R2:W3:Y:S01]  /*18e30*/  LDS.128 R4, [R252+0x4800] ;  /* 0x00480000fc047984 */ /* 0x0084e20000000c00 */
[----:B------:R-:W-:Y:S01]  /*18e40*/  IADD3 R20, R20, 0x70, RZ ;  /* 0x0000007014147810 */ /* 0x000fe20007ffe0ff */
[----:B------:R-:W-:Y:S09]  /*18e50*/  @P4 BRA `(.L_x_439) ;  /* 0x0000000000444947 */ /* 0x000ff20003800000 */
[----:B------:R-:W-:Y:S01]  /*18e60*/  IADD3 R3, P4, R12, 0x10, RZ ;  /* 0x000000100c037810 */ /* 0x000fe20007f9e0ff */
        /* <DEDUP_REMOVED lines=14> */
[----:B----4-:R4:W-:Y:S04]  /*18f50*/  @!P6 STG.E.128 desc[UR20][R22.64], R8 ;  /* 0x000000081600e986 */ /* 0x0109e8000c101d14 */
[----:B---3--:R4:W-:Y:S02]  /*18f60*/  @!P4 STG.E.128 desc[UR20][R22.64+0x80], R4 ;  /* 0x000080041600c986 */ /* 0x0089e4000c101d14 */
.L_x_439:
[----:B------:R-:W-:Y:S05]  /*18f70*/  BSYNC B0 ;  /* 0x0000000000007941 */ /* 0x000fea0003800000 */
.L_x_438:
[----:B----4-:R4:W1:Y:S01]  /*18f80*/  LDS.128 R8, [R252+0x1000] ;  /* 0x00100000fc087984 */ /* 0x0108620000000c00 */
[----:B------:R-:W-:Y:S01]  /*18f90*/  BSSY B0, `(.L_x_440) ;  /* 0x0000015000007945 */ /* 0x000fe20003800000 */
[----:B------:R-:W-:Y:S02]  /*18fa0*/  ISETP.GE.AND P4, PT, R20, UR14, PT ;  /* 0x0000000e14007c0c */ /* 0x000fe4000bf86270 */
[----:B---3--:R4:W3:Y:S01]  /*18fb0*/  LDS.128 R4, [R252+0x5000] ;  /* 0x00500000fc047984 */ /* 0x0088e20000000c00 */
[----:B------:R-:W-:Y:S10]  /*18fc0*/  @P3 BRA `(.L_x_441) ;  /* 0x0000000000443947 */ /* 0x000ff40003800000 */
        /* <DEDUP_REMOVED lines=16> */
[----:B---3--:R1:W-:Y:S02]  /*190d0*/  @!P3 STG.E.128 desc[UR20][R20.64+0x80], R4 ;  /* 0x000080041400b986 */ /* 0x0083e4000c101d14 */
.L_x_441:
[----:B------:R-:W-:Y:S05]  /*190e0*/  BSYNC B0 ;  /* 0x0000000000007941 */ /* 0x000fea0003800000 */
.L_x_440:
[----:B-1----:R1:W1:Y:S01]  /*190f0*/  LDS.128 R8, [R252+0x1800] ;  /* 0x00180000fc087984 */ /* 0x0022620000000c00 */
[----:B------:R-:W-:Y:S03]  /*19100*/  BSSY B0, `(.L_x_442) ;  /* 0x0000014000007945 */ /* 0x000fe60003800000 */
[----:B---3--:R3:W1:Y:S01]  /*19110*/  LDS.128 R4, [R252+0x5800] ;  /* 0x00580000fc047984 */ /* 0x0086620000000c00 */
        /* <DEDUP_REMOVED lines=18> */
.L_x_443:
[----:B------:R-:W-:Y:S05]  /*19240*/  BSYNC B0 ;  /* 0x0000000000007941 */ /* 0x000fea0003800000 */
.L_x_442:
[----:B-1----:R1:W1:Y:S01]  /*19250*/  LDS.128 R8, [R252+0x2000] ;  /* 0x00200000fc087984 */ /* 0x0022620000000c00 */
[----:B------:R-:W-:Y:S03]  /*19260*/  BSSY B0, `(.L_x_444) ;  /* 0x0000014000007945 */ /* 0x000fe60003800000 */
[----:B------:R1:W1:Y:S01]  /*19270*/  LDS.128 R4, [R252+0x6000] ;  /* 0x00600000fc047984 */ /* 0x0002620000000c00 */
        /* <DEDUP_REMOVED lines=18> */
.L_x_445:
[----:B------:R-:W-:Y:S05]  /*193a0*/  BSYNC B0 ;  /* 0x0000000000007941 */ /* 0x000fea0003800000 */
.L_x_444:
        /* <DEDUP_REMOVED lines=21> */
.L_x_447:
[----:B------:R-:W-:Y:S05]  /*19500*/  BSYNC B0 ;  /* 0x0000000000007941 */ /* 0x000fea0003800000 */
.L_x_446:
        /* <DEDUP_REMOVED lines=21> */
.L_x_449:
[----:B------:R-:W-:Y:S05]  /*19660*/  BSYNC B0 ;  /* 0x0000000000007941 */ /* 0x000fea0003800000 */
.L_x_448:
        /* <DEDUP_REMOVED lines=21> */
.L_x_382:
[----:B------:R-:W-:Y:S01]  /*197c0*/  UISETP.NE.AND UP0, UPT, UR15, -0x1, UPT ;  /* 0xffffffff0f00788c */ /* 0x000fe2000bf05270 */
[----:B------:R-:W-:Y:S01]  /*197d0*/  SHF.R.S32.HI R3, RZ, 0x1f, R132 ;  /* 0x0000001fff037819 */ /* 0x000fe20000011484 */
[----:B------:R-:W-:Y:S01]  /*197e0*/  ULDC.U8 UR8, c[0x0][0x3d9] ;  /* 0x0000f64000087ab9 */ /* 0x000fe20000000000 */
[----:B------:R-:W-:Y:S01]  /*197f0*/  UIADD3 UR17, -UR25, UR17, URZ ;  /* 0x0000001119117290 */ /* 0x000fe2000fffe13f */
[----:B------:R-:W-:Y:S01]  /*19800*/  IMAD.U32 R17, RZ, RZ, UR16 ;  /* 0x00000010ff117e24 */ /* 0x000fe2000f8e00ff */
[----:B------:R-:W-:Y:S01]  /*19810*/  UISETP.NE.AND UP2, UPT, UR8, URZ, UPT ;  /* 0x0000003f0800728c */ /* 0x000fe2000bf45270 */
[----:B------:R-:W-:Y:S01]  /*19820*/  LEA.HI R18, R3, R132, RZ, 0x3 ;  /* 0x0000008403127211 */ /* 0x000fe200078f18ff */
[----:B------:R-:W-:Y:S01]  /*19830*/  UMOV UR18, URZ ;  /* 0x0000003f00127c82 */ /* 0x000fe20008000000 */
[----:B------:R-:W-:Y:S01]  /*19840*/  UMOV UR19, URZ ;  /* 0x0000003f00137c82 */ /* 0x000fe20008000000 */
[----:B------:R-:W-:Y:S01]  /*19850*/  BSSY B0, `(.L_x_450) ;  /* 0x000004e000007945 */ /* 0x000fe20003800000 */
        /* <DEDUP_REMOVED lines=17> */
[----:B------:R-:W-:Y:S01]  /*19970*/  ULDC.U8 UR11, c[0x0][0x3d8] ;  /* 0x0000f600000b7ab9 */ /* 0x000fe20000000000 */
[----:B------:R-:W-:Y:S01]  /*19980*/  @!UP0 UMOV UR10, UR12 ;  /* 0x0000000c000a8c82 */ /* 0x000fe20008000000 */
[----:B------:R-:W-:Y:S01]  /*19990*/  UISETP.NE.AND UP0, UPT, UR11, URZ, !UP2 ;  /* 0x0000003f0b00728c */ /* 0x000fe2000d705270 */
[C---:B------:R-:W-:Y:S01]  /*199a0*/  IADD3 R2, P0, R9.reuse, UR10, RZ ;  /* 0x0000000a09027c10 */ /* 0x040fe2000ff1e0ff */
[----:B------:R-:W-:Y:S01]  /*199b0*/  UISETP.NE.AND UP3, UPT, UR11, URZ, UPT ;  /* 0x0000003f0b00728c */ /* 0x000fe2000bf65270 */
[----:B------:R-:W-:Y:S01]  /*199c0*/  VIADD R5, R18, 0x30 ;  /* 0x0000003012057836 */ /* 0x000fe20000000000 */
[----:B------:R-:W-:Y:S01]  /*199d0*/  @UP2 ULDC.64 UR4, c[0x0][0x2c0] ;  /* 0x0000b00000042ab9 */ /* 0x000fe20000000a00 */
[----:B------:R-:W-:Y:S01]  /*199e0*/  USHF.R.S32.HI UR9, URZ, 0x1f, UR26 ;  /* 0x0000001f3f097899 */ /* 0x000fe2000801141a */
[----:B------:R-:W-:Y:S01]  /*199f0*/  LEA.HI.X.SX32 R3, R9, UR7, 0x1, P0 ;  /* 0x0000000709037c11 */ /* 0x000fe200080f0eff */
[----:B------:R-:W-:Y:S01]  /*19a00*/  UISETP.NE.OR UP3, UPT, UR8, URZ, !UP3 ;  /* 0x0000003f0800728c */ /* 0x000fe2000df65670 */
[----:B------:R-:W-:Y:S01]  /*19a10*/  ISETP.NE.AND P1, PT, R132, RZ, PT ;  /* 0x000000ff8400720c */ /* 0x000fe20003f25270 */
[----:B------:R-:W-:Y:S01]  /*19a20*/  @UP2 UIMAD UR14, UR5, UR4, URZ ;  /* 0x00000004050e22a4 */ /* 0x000fe2000f8e023f */
[----:B------:R-:W-:Y:S01]  /*19a30*/  ISETP.GE.AND P0, PT, R7, UR17, PT ;  /* 0x0000001107007c0c */ /* 0x000fe2000bf06270 */
[----:B------:R-:W-:Y:S01]  /*19a40*/  UISETP.NE.OR UP1, UPT, UR15, -0x1, UP3 ;  /* 0xffffffff0f00788c */ /* 0x000fe20009f25670 */
[----:B------:R-:W-:Y:S01]  /*19a50*/  ISETP.GE.AND P3, PT, R6, UR17, PT ;  /* 0x0000001106007c0c */ /* 0x000fe2000bf66270 */
        /* <DEDUP_REMOVED lines=13> */
[----:B------:R-:W-:Y:S01]  /*19b30*/  IMAD.WIDE R16, R17, 0x80, R18 ;  /* 0x0000008011107825 */ /* 0x000fe200078e0212 */
[----:B------:R-:W-:Y:S01]  /*19b40*/  @!UP1 UIMAD UR15, UR24, UR7, URZ ;  /* 0x00000007180f92a4 */ /* 0x000fe2000f8e023f */
[----:B------:R-:W-:Y:S01]  /*19b50*/  @UP2 ULDC UR9, c[0x0][0x2c0] ;  /* 0x0000b00000092ab9 */ /* 0x000fe20000000800 */
[----:B------:R-:W-:Y:S01]  /*19b60*/  USEL UR8, UR8, URZ, UP3 ;  /* 0x0000003f08087287 */ /* 0x000fe20009800000 */
[----:B------:R-:W-:Y:S01]  /*19b70*/  VIADD R15, R13, UR5 ;  /* 0x000000050d0f7c36 */ /* 0x000fe20008000000 */
[----:B------:R-:W-:Y:S01]  /*19b80*/  @!UP2 UMOV UR9, 0x1 ;  /* 0x000000010009a882 */ /* 0x000fe20000000000 */
[----:B------:R-:W-:Y:S01]  /*19b90*/  @!UP2 UMOV UR14, UR4 ;  /* 0x00000004000eac82 */ /* 0x000fe20008000000 */
[----:B------:R-:W-:Y:S01]  /*19ba0*/  UIMAD UR6, UR25, UR9, URZ ;  /* 0x00000009190672a4 */ /* 0x000fe2000f8e023f */
[----:B------:R-:W-:Y:S01]  /*19bb0*/  VIADD R4, R18, 0x40 ;  /* 0x0000004012047836 */ /* 0x000fe20000000000 */
[----:B------:R-:W-:Y:S01]  /*19bc0*/  UIMAD UR14, UR26, UR14, UR8 ;  /* 0x0000000e1a0e72a4 */ /* 0x000fe2000f8e0208 */
[----:B------:R-:W-:Y:S01]  /*19bd0*/  VIADD R8, R9, 0x40 ;  /* 0x0000004009087836 */ /* 0x000fe20000000000 */
[----:B------:R-:W-:Y:S01]  /*19be0*/  @!UP3 UMOV UR18, UR15 ;  /* 0x0000000f0012bc82 */ /* 0x000fe20008000000 */
[----:B------:R-:W-:-:S02]  /*19bf0*/  USHF.R.S32.HI UR4, URZ, 0x1f, UR6 ;  /* 0x0000001f3f047899 */ /* 0x000fc40008011406 */
[----:B------:R-:W-:Y:S02]  /*19c00*/  @!UP3 USHF.R.S32.HI UR19, URZ, 0x1f, UR15 ;  /* 0x0000001f3f13b899 */ /* 0x000fe4000801140f */
[----:B------:R-:W-:Y:S02]  /*19c10*/  USHF.R.S32.HI UR7, URZ, 0x1f, UR14 ;  /* 0x0000001f3f077899 */ /* 0x000fe4000801140e */
        /* <DEDUP_REMOVED lines=17> */
.L_x_451:
[----:B------:R-:W-:Y:S05]  /*19d30*/  BSYNC B0 ;  /* 0x0000000000007941 */ /* 0x000fea0003800000 */
.L_x_450:
        /* <DEDUP_REMOVED lines=21> */
.L_x_453:
[----:B------:R-:W-:Y:S05]  /*19e90*/  BSYNC B0 ;  /* 0x0000000000007941 */ /* 0x000fea0003800000 */
.L_x_452:
        /* <DEDUP_REMOVED lines=21> */
.L_x_455:
[----:B------:R-:W-:Y:S05]  /*19ff0*/  BSYNC B0 ;  /* 0x0000000000007941 */ /* 0x000fea0003800000 */
.L_x_454:
        /* <DEDUP_REMOVED lines=21> */
.L_x_457:
[----:B------:R-:W-:Y:S05]  /*1a150*/  BSYNC B0 ;  /* 0x0000000000007941 */ /* 0x000fea0003800000 */
.L_x_456:
        /* <DEDUP_REMOVED lines=20> */
.L_x_459:
[----:B------:R-:W-:Y:S05]  /*1a2a0*/  BSYNC B0 ;  /* 0x0000000000007941 */ /* 0x000fea0003800000 */
.L_x_458:
        /* <DEDUP_REMOVED lines=20> */
.L_x_461:
[----:B------:R-:W-:Y:S05]  /*1a3f0*/  BSYNC B0 ;  /* 0x0000000000007941 */ /* 0x000fea0003800000 */
.L_x_460:
        /* <DEDUP_REMOVED lines=20> */
.L_x_463:
[----:B------:R-:W-:Y:S05]  /*1a540*/  BSYNC B0 ;  /* 0x0000000000007941 */ /* 0x000fea0003800000 */
.L_x_462:
        /* <DEDUP_REMOVED lines=19> */
.L_x_465:
[----:B------:R-:W-:Y:S05]  /*1a680*/  BSYNC B0 ;  /* 0x0000000000007941 */ /* 0x000fea0003800000 */
.L_x_464:
        /* <DEDUP_REMOVED lines=10> */
.L_x_467:
[----:B------:R-:W-:Y:S05]  /*1a730*/  BSYNC B0 ;  /* 0x0000000000007941 */ /* 0x000fea0003800000 */
.L_x_466:
        /* <DEDUP_REMOVED lines=15> */
.L_x_469:
[----:B------:R-:W-:Y:S05]  /*1a830*/  BSYNC B0 ;  /* 0x0000000000007941 */ /* 0x000fea0003800000 */
.L_x_468:
        /* <DEDUP_REMOVED lines=10> */
.L_x_471:
[----:B------:R-:W-:Y:S05]  /*1a8e0*/  BSYNC B0 ;  /* 0x0000000000007941 */ /* 0x000fea0003800000 */
.L_x_470:
        /* <DEDUP_REMOVED lines=10> */
.L_x_473:
[----:B------:R-:W-:Y:S05]  /*1a990*/  BSYNC B0 ;  /* 0x0000000000007941 */ /* 0x000fea0003800000 */
.L_x_472:
        /* <DEDUP_REMOVED lines=10> */
.L_x_475:
[----:B------:R-:W-:Y:S05]  /*1aa40*/  BSYNC B0 ;  /* 0x0000000000007941 */ /* 0x000fea0003800000 */
.L_x_474:
        /* <DEDUP_REMOVED lines=10> */
.L_x_477:
[----:B------:R-:W-:Y:S05]  /*1aaf0*/  BSYNC B0 ;  /* 0x0000000000007941 */ /* 0x000fea0003800000 */
.L_x_476:
        /* <DEDUP_REMOVED lines=10> */
.L_x_479:
[----:B------:R-:W-:Y:S05]  /*1aba0*/  BSYNC B0 ;  /* 0x0000000000007941 */ /* 0x000fea0003800000 */
.L_x_478:
        /* <DEDUP_REMOVED lines=10> */
.L_x_480:
        /* <DEDUP_REMOVED lines=11> */
.L_x_1743:


//--------------------- .text._ZN5flash16flash_fwd_kernelI23Flash_fwd_kernel_traitsILi128ELi128ELi64ELi4ELb0ELb0EN7cutlass6half_tE19Flash_kernel_traitsILi128ELi128ELi64ELi4ES3_EELb0ELb1ELb0ELb1ELb0ELb0ELb1ELb0EEEvNS_16Flash_fwd_paramsE --------------------------
	.section	.text._ZN5flash16flash_fwd_kernelI23Flash_fwd_kernel_traitsILi128ELi128ELi64ELi4ELb0ELb0EN7cutlass6half_tE19Flash_kernel_traitsILi128ELi128ELi64ELi4ES3_EELb0ELb1ELb0ELb1ELb0ELb0ELb1ELb0EEEvNS_16Flash_fwd_paramsE,"ax",@progbits
	.align	128
        .global         _ZN5flash16flash_fwd_kernelI23Flash_fwd_kernel_traitsILi128ELi128ELi64ELi4ELb0ELb0EN7cutlass6half_tE19Flash_kernel_traitsILi128ELi128ELi64ELi4ES3_EELb0ELb1ELb0ELb1ELb0ELb0ELb1ELb0EEEvNS_16Flash_fwd_paramsE
        .type           _ZN5flash16flash_fwd_kernelI23Flash_fwd_kernel_traitsILi128ELi128ELi64ELi4ELb0ELb0EN7cutlass6half_tE19Flash_kernel_traitsILi128ELi128ELi64ELi4ES3_EELb0ELb1ELb0ELb1ELb0ELb0ELb1ELb0EEEvNS_16Flash_fwd_paramsE,@function
        .size           _ZN5flash16flash_fwd_kernelI23Flash_fwd_kernel_traitsILi128ELi128ELi64ELi4ELb0ELb0EN7cutlass6half_tE19Flash_kernel_traitsILi128ELi128ELi64ELi4ES3_EELb0ELb1ELb0ELb1ELb0ELb0ELb1ELb0EEEvNS_16Flash_fwd_paramsE,(.L_x_1744 - _ZN5flash16flash_fwd_kernelI23Flash_fwd_kernel_traitsILi128ELi128ELi64ELi4ELb0ELb0EN7cutlass6half_tE19Flash_kernel_traitsILi128ELi128ELi64ELi4ES3_EELb0ELb1ELb0ELb1ELb0ELb0ELb1ELb0EEEvNS_16Flash_fwd_paramsE)
        .other          _ZN5flash16flash_fwd_kernelI23Flash_fwd_kernel_traitsILi128ELi128ELi64ELi4ELb0ELb0EN7cutlass6half_tE19Flash_kernel_traitsILi128ELi128ELi64ELi4ES3_EELb0ELb1ELb0ELb1ELb0ELb0ELb1ELb0EEEvNS_16Flash_fwd_paramsE,@"STO_CUDA_ENTRY STV_DEFAULT"
_ZN5flash16flash_fwd_kernelI23Flash_fwd_kernel_traitsILi128ELi128ELi64ELi4ELb0ELb0EN7cutlass6half_tE19Flash_kernel_traitsILi128ELi128ELi64ELi4ES3_EELb0ELb1ELb0ELb1ELb0ELb0ELb1ELb0EEEvNS_16Flash_fwd_paramsE:
.text._ZN5flash16flash_fwd_kernelI23Flash_fwd_kernel_traitsILi128ELi128ELi64ELi4ELb0ELb0EN7cutlass6half_tE19Flash_kernel_traitsILi128ELi128ELi64ELi4ES3_EELb0ELb1ELb0ELb1ELb0ELb0ELb1ELb0EEEvNS_16Flash_fwd_paramsE:
        /* <DEDUP_REMOVED lines=55> */
.L_x_481:
[----:B------:R-:W-:-:S05]  /*0370*/  ULDC UR7, c[0x0][0x2c8] ;  /* 0x0000b20000077ab9 */ /* 0x000fca0000000800 */
.L_x_482:
        /* <DEDUP_REMOVED lines=45> */
[----:B------:R-:W-:Y:S01]  /*0650*/  LEA.HI R26, R27, R181, RZ, 0x4 ;  /* 0x000000b51b1a7211 */ /* 0x000fe200078f20ff */
[----:B------:R-:W-:Y:S01]  /*0660*/  USHF.R.S32.HI UR23, URZ, 0x1f, UR26 ;  /* 0x0000001f3f177899 */ /* 0x000fe2000801141a */
[----:B------:R-:W-:-:S03]  /*0670*/  SHF.R.S32.HI R6, RZ, 0x3, R5 ;  /* 0x00000003ff067819 */ /* 0x000fc60000011405 */
[----:B------:R-:W-:Y:S01]  /*0680*/  PLOP3.LUT P1, PT, PT, PT, UP0, 0x80, 0x0 ;  /* 0x000000000000781c */ /* 0x000fe20003f2f008 */
        /* <DEDUP_REMOVED lines=9> */
[----:B------:R-:W-:Y:S01]  /*0720*/  @!UP1 UIMAD UR7, UR7, UR4, URZ ;  /* 0x00000004070792a4 */ /* 0x000fe2000f8e023f */
[----:B------:R-:W-:Y:S01]  /*0730*/  IMAD.MOV.U32 R7, RZ, RZ, R0 ;  /* 0x000000ffff077224 */ /* 0x000fe200078e0000 */
[----:B------:R-:W-:Y:S02]  /*0740*/  @!UP1 UIMAD.WIDE.U32 UR28, UR24, UR4, URZ ;  /* 0x00000004181c92a5 */ /* 0x000fe4000f8e003f */
[----:B------:R-:W-:Y:S01]  /*0750*/  @!UP1 UIMAD UR5, UR24, UR5, UR7 ;  /* 0x00000005180592a4 */ /* 0x000fe2000f8e0207 */
[----:B------:R-:W1:Y:S01]  /*0760*/  I2F.RP R2, R7 ;  /* 0x0000000700027306 */ /* 0x000e620000209400 */
[----:B--2---:R-:W-:Y:S01]  /*0770*/  IABS R4, R4 ;  /* 0x0000000400047213 */ /* 0x004fe20000000000 */
        /* <DEDUP_REMOVED lines=10> */
[----:B------:R-:W-:-:S04]  /*0820*/  IMAD.HI.U32 R2, R3, R0, R2 ;  /* 0x0000000003027227 */ /* 0x000fc800078e0002 */
[----:B------:R-:W-:Y:S02]  /*0830*/  IMAD.MOV.U32 R3, RZ, RZ, R4 ;  /* 0x000000ffff037224 */ /* 0x000fe400078e0004 */
[----:B------:R-:W-:Y:S02]  /*0840*/  VIADD R4, R6, 0x50 ;  /* 0x0000005006047836 */ /* 0x000fe40000000000 */
[----:B------:R-:W-:-:S03]  /*0850*/  IMAD.HI.U32 R2, R2, R3, RZ ;  /* 0x0000000302027227 */ /* 0x000fc600078e00ff */
[----:B------:R-:W-:Y:S01]  /*0860*/  ISETP.GE.AND P3, PT, R4, UR14, PT ;  /* 0x0000000e04007c0c */ /* 0x000fe2000bf66270 */
[----:B------:R-:W-:-:S04]  /*0870*/  IMAD.MOV R0, RZ, RZ, -R2 ;  /* 0x000000ffff007224 */ /* 0x000fc800078e0a02 */
[----:B------:R-:W-:Y:S02]  /*0880*/  IMAD R0, R7, R0, R3 ;  /* 0x0000000007007224 */ /* 0x000fe400078e0203 */
[----:B------:R-:W-:-:S03]  /*0890*/  VIADD R3, R6, 0x40 ;  /* 0x0000004006037836 */ /* 0x000fc60000000000 */
[----:B------:R-:W-:Y:S02]  /*08a0*/  ISETP.GT.U32.AND P5, PT, R7, R0, PT ;  /* 0x000000000700720c */ /* 0x000fe40003fa4070 */
[----:B------:R-:W-:Y:S01]  /*08b0*/  ISETP.GE.AND P4, PT, R3, UR14, PT ;  /* 0x0000000e03007c0c */ /* 0x000fe2000bf86270 */
[----:B------:R-:W-:-:S05]  /*08c0*/  VIADD R3, R6, 0x60 ;  /* 0x0000006006037836 */ /* 0x000fca0000000000 */
[----:B------:R-:W-:Y:S02]  /*08d0*/  ISETP.GE.AND P0, PT, R3, UR14, PT ;  /* 0x0000000e03007c0c */ /* 0x000fe4000bf06270 */
[----:B------:R-:W-:-:S03]  /*08e0*/  LOP3.LUT R3, R12, UR26, RZ, 0x3c, !PT ;  /* 0x0000001a0c037c12 */ /* 0x000fc6000f8e3cff */
[----:B------:R-:W-:Y:S01]  /*08f0*/  @!P5 IMAD.IADD R0, R0, 0x1, -R7 ;  /* 0x000000010000d824 */ /* 0x000fe200078e0a07 */
[----:B------:R-:W-:Y:S01]  /*0900*/  ISETP.GE.AND P2, PT, R3, RZ, PT ;  /* 0x000000ff0300720c */ /* 0x000fe20003f46270 */
[----:B------:R-:W-:Y:S01]  /*0910*/  @!P5 VIADD R2, R2, 0x1 ;  /* 0x000000010202d836 */ /* 0x000fe20000000000 */
[----:B------:R-:W-:Y:S02]  /*0920*/  LOP3.LUT R3, R26, 0xfffffff0, RZ, 0xc0, !PT ;  /* 0xfffffff01a037812 */ /* 0x000fe400078ec0ff */
[----:B------:R-:W-:Y:S02]  /*0930*/  ISETP.GE.U32.AND P6, PT, R0, R7, PT ;  /* 0x000000070000720c */ /* 0x000fe40003fc6070 */
[----:B------:R-:W-:Y:S01]  /*0940*/  LOP3.LUT R0, R5, 0xfffffff8, RZ, 0xc0, !PT ;  /* 0xfffffff805007812 */ /* 0x000fe200078ec0ff */
[C---:B------:R-:W-:Y:S01]  /*0950*/  IMAD.IADD R3, R181.reuse, 0x1, -R3 ;  /* 0x00000001b5037824 */ /* 0x040fe200078e0a03 */
[----:B------:R-:W-:Y:S02]  /*0960*/  SHF.R.S32.HI R7, RZ, 0x1f, R6 ;  /* 0x0000001fff077819 */ /* 0x000fe40000011406 */
[----:B------:R-:W-:Y:S01]  /*0970*/  ISETP.NE.AND P5, PT, R12, RZ, PT ;  /* 0x000000ff0c00720c */ /* 0x000fe20003fa5270 */
[----:B------:R-:W-:Y:S01]  /*0980*/  IMAD.IADD R21, R181, 0x1, -R0 ;  /* 0x00000001b5157824 */ /* 0x000fe200078e0a00 */
[----:B------:R-:W-:Y:S01]  /*0990*/  SHF.R.S32.HI R5, RZ, 0x1f, R3 ;  /* 0x0000001fff057819 */ /* 0x000fe20000011403 */
[----:B------:R-:W-:-:S02]  /*09a0*/  IMAD.SHL.U32 R0, R6, 0x40, RZ ;  /* 0x0000004006007824 */ /* 0x000fc400078e00ff */
[----:B------:R-:W-:Y:S02]  /*09b0*/  IMAD.SHL.U32 R132, R21, 0x8, RZ ;  /* 0x0000000815847824 */ /* 0x000fe400078e00ff */
[----:B------:R-:W-:Y:S01]  /*09c0*/  IMAD.WIDE R8, R8, 0x80, R6 ;  /* 0x0000008008087825 */ /* 0x000fe200078e0206 */
[----:B------:R-:W-:-:S04]  /*09d0*/  LOP3.LUT R0, R0, 0x1c0, RZ, 0xc0, !PT ;  /* 0x000001c000007812 */ /* 0x000fc800078ec0ff */
[----:B------:R-:W-:Y:S01]  /*09e0*/  LOP3.LUT R4, R0, 0x38, R132, 0xf8, !PT ;  /* 0x0000003800047812 */ /* 0x000fe200078ef884 */
        /* <DEDUP_REMOVED lines=13> */
.L_x_484:
        /* <DEDUP_REMOVED lines=23> */
.L_x_485:
[----:B------:R-:W-:Y:S01]  /*0c30*/  @P6 VIADD R2, R2, 0x1 ;  /* 0x0000000102026836 */ /* 0x000fe20000000000 */
[----:B------:R-:W-:Y:S01]  /*0c40*/  IADD3 R188, R132, 0x40, RZ ;  /* 0x0000004084bc7810 */ /* 0x000fe20007ffe0ff */
[----:B------:R-:W-:Y:S01]  /*0c50*/  IMAD R10, R7, UR8, RZ ;  /* 0x00000008070a7c24 */ /* 0x000fe2000f8e02ff */
[----:B------:R-:W-:Y:S01]  /*0c60*/  ULDC.64 UR4, c[0x0][0x258] ;  /* 0x0000960000047ab9 */ /* 0x000fe20000000a00 */
[C---:B------:R-:W-:Y:S01]  /*0c70*/  IMAD.WIDE.U32 R4, R6.reuse, UR8, R132 ;  /* 0x0000000806047c25 */ /* 0x040fe2000f8e0084 */
[C---:B------:R-:W-:Y:S01]  /*0c80*/  ISETP.GE.AND P6, PT, R6.reuse, UR14, PT ;  /* 0x0000000e06007c0c */ /* 0x040fe2000bfc6270 */
[----:B------:R-:W-:Y:S01]  /*0c90*/  BSSY B0, `(.L_x_486) ;  /* 0x000004a000007945 */ /* 0x000fe20003800000 */
[----:B------:R-:W-:Y:S01]  /*0ca0*/  IADD3 R20, R6, 0x10, RZ ;  /* 0x0000001006147810 */ /* 0x000fe20007ffe0ff */
[----:B------:R-:W-:Y:S01]  /*0cb0*/  IMAD.SHL.U32 R236, R0, 0x8, RZ ;  /* 0x0000000800ec7824 */ /* 0x000fe200078e00ff */
[----:B------:R-:W-:Y:S01]  /*0cc0*/  MOV R0, R2 ;  /* 0x0000000200007202 */ /* 0x000fe20000000f00 */
[----:B------:R-:W-:Y:S01]  /*0cd0*/  IMAD R10, R6, UR9, R10 ;  /* 0x00000009060a7c24 */ /* 0x000fe2000f8e020a */
[----:B------:R-:W-:Y:S01]  /*0ce0*/  LOP3.LUT R2, R24, 0xfffffff8, RZ, 0xc0, !PT ;  /* 0xfffffff818027812 */ /* 0x000fe200078ec0ff */
[----:B------:R-:W-:Y:S01]  /*0cf0*/  IMAD.MOV.U32 R28, RZ, RZ, 0x10 ;  /* 0x00000010ff1c7424 */ /* 0x000fe200078e00ff */
[----:B------:R-:W-:Y:S01]  /*0d00*/  IADD3 R4, P1, R4, UR30, RZ ;  /* 0x0000001e04047c10 */ /* 0x000fe2000ff3e0ff */
[----:B------:R-:W-:Y:S01]  /*0d10*/  @!P2 IMAD.MOV R0, RZ, RZ, -R0 ;  /* 0x000000ffff00a224 */ /* 0x000fe200078e0a00 */
[----:B------:R-:W-:Y:S01]  /*0d20*/  IADD3 R23, R3, -R2, RZ ;  /* 0x8000000203177210 */ /* 0x000fe20007ffe0ff */
[----:B------:R-:W-:Y:S01]  /*0d30*/  IMAD.WIDE.U32 R2, R6, UR6, R132 ;  /* 0x0000000606027c25 */ /* 0x000fe2000f8e0084 */
[----:B------:R-:W-:Y:S01]  /*0d40*/  IADD3.X R5, R5, UR27, R10, P1, !PT ;  /* 0x0000001b05057c10 */ /* 0x000fe20008ffe40a */
[----:B------:R-:W1:Y:S01]  /*0d50*/  S2UR UR27, SR_CgaCtaId ;  /* 0x00000000001b79c3 */ /* 0x000e620000008800 */
[----:B------:R-:W-:Y:S01]  /*0d60*/  LOP3.LUT R236, R11, 0xfffffe00, R236, 0xf8, !PT ;  /* 0xfffffe000bec7812 */ /* 0x000fe200078ef8ec */
[----:B------:R-:W-:Y:S01]  /*0d70*/  IMAD R10, R7, UR6, RZ ;  /* 0x00000006070a7c24 */ /* 0x000fe2000f8e02ff */
[----:B------:R-:W-:Y:S01]  /*0d80*/  IADD3 R2, P2, R2, UR28, RZ ;  /* 0x0000001c02027c10 */ /* 0x000fe2000ff5e0ff */
[----:B------:R-:W-:Y:S01]  /*0d90*/  VIADD R19, R6, 0x20 ;  /* 0x0000002006137836 */ /* 0x000fe20000000000 */
[----:B------:R-:W-:Y:S01]  /*0da0*/  IADD3 R14, P1, R132, UR12, RZ ;  /* 0x0000000c840e7c10 */ /* 0x000fe2000ff3e0ff */
[----:B------:R-:W-:Y:S01]  /*0db0*/  IMAD R11, R6, UR7, R10 ;  /* 0x00000007060b7c24 */ /* 0x000fe2000f8e020a */
[----:B------:R-:W-:Y:S01]  /*0dc0*/  @!P5 LOP3.LUT R0, RZ, R12, RZ, 0x33, !PT ;  /* 0x0000000cff00d212 */ /* 0x000fe200078e33ff */
[----:B------:R-:W-:Y:S01]  /*0dd0*/  IMAD.U32 R12, RZ, RZ, UR4 ;  /* 0x00000004ff0c7e24 */ /* 0x000fe2000f8e00ff */
[----:B------:R-:W-:Y:S01]  /*0de0*/  IADD3.X R15, R133, UR10, RZ, P1, !PT ;  /* 0x0000000a850f7c10 */ /* 0x000fe20008ffe4ff */
[----:B------:R-:W-:Y:S01]  /*0df0*/  ULDC.64 UR10, c[0x0][0x268] ;  /* 0x00009a00000a7ab9 */ /* 0x000fe20000000a00 */
[----:B------:R-:W-:Y:S01]  /*0e00*/  IADD3.X R3, R3, UR13, R11, P2, !PT ;  /* 0x0000000d03037c10 */ /* 0x000fe200097fe40b */
[----:B------:R-:W-:Y:S01]  /*0e10*/  ULDC.64 UR12, c[0x0][0x260] ;  /* 0x00009800000c7ab9 */ /* 0x000fe20000000a00 */
[----:B------:R-:W-:Y:S01]  /*0e20*/  UIMAD UR4, UR23, UR4, URZ ;  /* 0x00000004170472a4 */ /* 0x000fe2000f8e023f */
[----:B------:R-:W-:Y:S01]  /*0e30*/  IMAD.WIDE.U32 R32, R0, UR12, R4 ;  /* 0x0000000c00207c25 */ /* 0x000fe2000f8e0004 */
[----:B------:R-:W-:-:S02]  /*0e40*/  SHF.R.S32.HI R10, RZ, 0x1f, R0 ;  /* 0x0000001fff0a7819 */ /* 0x000fc40000011400 */
[----:B------:R-:W-:Y:S01]  /*0e50*/  UIMAD UR5, UR26, UR5, UR4 ;  /* 0x000000051a0572a4 */ /* 0x000fe2000f8e0204 */
[----:B------:R-:W-:Y:S01]  /*0e60*/  IMAD.WIDE.U32 R30, R0, UR10, R2 ;  /* 0x0000000a001e7c25 */ /* 0x000fe2000f8e0002 */
[----:B------:R2:W-:Y:S01]  /*0e70*/  STL.64 [R1+0x88], R32 ;  /* 0x0000882001007387 */ /* 0x0005e20000100a00 */
[----:B------:R-:W-:Y:S01]  /*0e80*/  ISETP.GE.AND P5, PT, R20, UR14, PT ;  /* 0x0000000e14007c0c */ /* 0x000fe2000bfa6270 */
[----:B------:R-:W-:Y:S01]  /*0e90*/  UMOV UR4, 0x400 ;  /* 0x0000040000047882 */ /* 0x000fe20000000000 */
[----:B------:R-:W-:Y:S01]  /*0ea0*/  IMAD R11, R10, UR12, RZ ;  /* 0x0000000c0a0b7c24 */ /* 0x000fe2000f8e02ff */
[----:B------:R2:W-:Y:S01]  /*0eb0*/  STL.64 [R1+0x58], R30 ;  /* 0x0000581e01007387 */ /* 0x0005e20000100a00 */
[----:B------:R-:W-:Y:S01]  /*0ec0*/  IMAD.WIDE.U32 R14, R12, UR26, R14 ;  /* 0x0000001a0c0e7c25 */ /* 0x000fe2000f8e000e */
[----:B-1----:R-:W-:Y:S01]  /*0ed0*/  ULEA UR4, UR27, UR4, 0x18 ;  /* 0x000000041b047291 */ /* 0x002fe2000f8ec03f */
[----:B------:R-:W-:Y:S01]  /*0ee0*/  R2P PR, R23, 0x6 ;  /* 0x0000000617007804 */ /* 0x000fe20000000000 */
[----:B------:R2:W-:Y:S01]  /*0ef0*/  STL [R1+0x48], R188 ;  /* 0x000048bc01007387 */ /* 0x0005e20000100800 */
[----:B------:R-:W-:Y:S01]  /*0f00*/  IMAD R4, R10, UR10, RZ ;  /* 0x0000000a0a047c24 */ /* 0x000fe2000f8e02ff */
[----:B------:R-:W-:Y:S01]  /*0f10*/  MOV R29, 0x20 ;  /* 0x00000020001d7802 */ /* 0x000fe20000000f00 */
[----:B------:R-:W-:Y:S01]  /*0f20*/  IMAD R22, R0, UR13, R11 ;  /* 0x0000000d00167c24 */ /* 0x000fe2000f8e020b */
[----:B------:R-:W-:Y:S01]  /*0f30*/  SEL R5, R28, 0xfffffff0, !P1 ;  /* 0xfffffff01c057807 */ /* 0x000fe20004800000 */
[----:B------:R-:W-:Y:S01]  /*0f40*/  IMAD R25, R0, UR11, R4 ;  /* 0x0000000b00197c24 */ /* 0x000fe2000f8e0204 */
[----:B------:R-:W-:Y:S01]  /*0f50*/  SEL R3, R29, 0xffffffe0, !P2 ;  /* 0xffffffe01d037807 */ /* 0x000fe20005000000 */
[----:B------:R-:W-:Y:S01]  /*0f60*/  VIADD R11, R15, UR5 ;  /* 0x000000050f0b7c36 */ /* 0x000fe20008000000 */
        /* <DEDUP_REMOVED lines=28> */
.L_x_487:
[----:B------:R-:W-:Y:S05]  /*1130*/  BSYNC B0 ;  /* 0x0000000000007941 */ /* 0x000fea0003800000 */
.L_x_486:
        /* <DEDUP_REMOVED lines=33> */
.L_x_489:
[----:B------:R-:W-:Y:S05]  /*1350*/  BSYNC B0 ;  /* 0x0000000000007941 */ /* 0x000fea0003800000 */
.L_x_488:
        /* <DEDUP_REMOVED lines=34> */
.L_x_491:
[----:B------:R-:W-:Y:S05]  /*1580*/  BSYNC B0 ;  /* 0x0000000000007941 */ /* 0x000fea0003800000 */
.L_x_490:
        /* <DEDUP_REMOVED lines=33> */
.L_x_493:
[----:B------:R-:W-:Y:S05]  /*17a0*/  BSYNC B0 ;  /* 0x0000000000007941 */ /* 0x000fea0003800000 */
.L_x_492:
        /* <DEDUP_REMOVED lines=31> */
.L_x_495:
[----:B------:R-:W-:Y:S05]  /*19a0*/  BSYNC B0 ;  /* 0x0000000000007941 */ /* 0x000fea0003800000 */
.L_x_494:
        /* <DEDUP_REMOVED lines=31> */
.L_x_497:
[----:B------:R-:W-:Y:S05]  /*1ba0*/  BSYNC B0 ;  /* 0x0000000000007941 */ /* 0x000fea0003800000 */
.L_x_496:
        /* <DEDUP_REMOVED lines=31> */
.L_x_499:
[----:B------:R-:W-:Y:S05]  /*1da0*/  BSYNC B0 ;  /* 0x0000000000007941 */ /* 0x000fea0003800000 */
.L_x_498:
[----:B------:R-:W-:Y:S01]  /*1db0*/  USHF.L.U32 UR29, UR8, 0x6, URZ ;  /* 0x00000006081d7899 */ /* 0x000fe2000800063f */
[----:B------:R-:W-:Y:S04]  /*1dc0*/  BSSY B0, `(.L_x_500) ;  /* 0x000001e000007945 */ /* 0x000fe80003800000 */
[----:B------:R-:W-:Y:S05]  /*1dd0*/  @P5 BRA `(.L_x_501) ;  /* 0x0000000000705947 */ /* 0x000fea0003800000 */
        /* <DEDUP_REMOVED lines=28> */
.L_x_501:
[----:B------:R-:W-:Y:S05]  /*1fa0*/  BSYNC B0 ;  /* 0x0000000000007941 */ /* 0x000fea0003800000 */
.L_x_500:
        /* <DEDUP_REMOVED lines=9> */
[----:B-1----:R-:W-:Y:S01]  /*2040*/  IMAD.WIDE.U32 R8, R184, UR28, R186 ;  /* 0x0000001cb8087c25 */ /* 0x002fe2000f8e00ba */
        /* <DEDUP_REMOVED lines=26> */
.L_x_503:
[----:B------:R-:W-:Y:S05]  /*21f0*/  BSYNC B0 ;  /* 0x0000000000007941 */ /* 0x000fea0003800000 */
.L_x_502:
        /* <DEDUP_REMOVED lines=9> */
[----:B-1----:R-:W1:Y:S01]  /*2290*/  @!P1 LDC.64 R12, c[0x0][0x218] ;  /* 0x00008600ff0c9b82 */ /* 0x002e620000000a00 */
        /* <DEDUP_REMOVED lines=16> */
.L_x_505:
[----:B------:R-:W-:Y:S05]  /*23a0*/  BSYNC B0 ;  /* 0x0000000000007941 */ /* 0x000fea0003800000 */
.L_x_504:
        /* <DEDUP_REMOVED lines=27> */
.L_x_507:
[----:B------:R-:W-:Y:S05]  /*2560*/  BSYNC B0 ;  /* 0x0000000000007941 */ /* 0x000fea0003800000 */
.L_x_506:
        /* <DEDUP_REMOVED lines=27> */
.L_x_509:
[----:B------:R-:W-:Y:S05]  /*2720*/  BSYNC B0 ;  /* 0x0000000000007941 */ /* 0x000fea0003800000 */
.L_x_508:
        /* <DEDUP_REMOVED lines=13> */
[----:B------:R-:W-:-:S04]  /*2800*/  DEPBAR.LE SB0, 0x0 ;  /* 0x000080000000791a */ /* 0x000fc80000000000 */
[----:B------:R-:W-:Y:S02]  /*2810*/  @UP1 ULEA UR12, UP0, UR34, UR12, 0x2 ;  /* 0x0000000c220c1291 */ /* 0x000fe4000f80103f */
[----:B------:R-:W-:-:S04]  /*2820*/  @UP1 UIADD3 UR5, UR35, UR5, URZ ;  /* 0x0000000523051290 */ /* 0x000fc8000fffe03f */
[----:B------:R-:W-:Y:S01]  /*2830*/  @UP1 ULEA.HI.X UR13, UR34, UR13, UR5, 0x2, UP0 ;  /* 0x0000000d220d1291 */ /* 0x000fe200080f1405 */
[----:B-1----:R-:W-:Y:S01]  /*2840*/  IMAD.U32 R8, RZ, RZ, UR12 ;  /* 0x0000000cff087e24 */ /* 0x002fe2000f8e00ff */
[----:B------:R-:W-:Y:S01]  /*2850*/  LOP3.LUT R2, R0, 0xffffffe0, RZ, 0xc0, !PT ;  /* 0xffffffe000027812 */ /* 0x000fe200078ec0ff */
[----:B------:R-:W-:-:S03]  /*2860*/  @UP1 ULDC UR5, c[0x0][0x2e8] ;  /* 0x0000ba0000051ab9 */ /* 0x000fc60000000800 */
[----:B------:R-:W-:-:S05]  /*2870*/  IMAD.U32 R9, RZ, RZ, UR13 ;  /* 0x0000000dff097e24 */ /* 0x000fca000f8e00ff */
[----:B------:R1:W5:Y:S01]  /*2880*/  @P1 LDG.E R7, desc[UR20][R8.64] ;  /* 0x0000001408071981 */ /* 0x000362000c1e1900 */
[----:B------:R-:W5:Y:S01]  /*2890*/  @P1 MUFU.RCP R11, UR5 ;  /* 0x00000005000b1d08 */ /* 0x000f620008001000 */
[----:B------:R-:W-:Y:S01]  /*28a0*/  IMAD.IADD R2, R181, 0x1, -R2 ;  /* 0x00000001b5027824 */ /* 0x000fe200078e0a02 */
[----:B------:R-:W-:Y:S01]  /*28b0*/  SHF.R.S32.HI R12, RZ, 0x5, R0 ;  /* 0x00000005ff0c7819 */ /* 0x000fe20000011400 */
[----:B------:R-:W-:Y:S01]  /*28c0*/  IMAD.SHL.U32 R0, R21, 0x40, RZ ;  /* 0x0000004015007824 */ /* 0x000fe200078e00ff */
[C---:B------:R-:W-:Y:S01]  /*28d0*/  ISETP.GE.AND P2, PT, R6.reuse, UR27, PT ;  /* 0x0000001b06007c0c */ /* 0x040fe2000bf46270 */
[----:B------:R-:W-:Y:S01]  /*28e0*/  BAR.SYNC.DEFER_BLOCKING 0x0 ;  /* 0x0000000000007b1d */ /* 0x000fe20000010000 */
[----:B------:R-:W-:Y:S01]  /*28f0*/  SHF.R.S32.HI R4, RZ, 0x1f, R2 ;  /* 0x0000001fff047819 */ /* 0x000fe20000011402 */
[----:B------:R-:W-:Y:S01]  /*2900*/  IMAD.SHL.U32 R6, R6, 0x8, RZ ;  /* 0x0000000806067824 */ /* 0x000fe200078e00ff */
[----:B------:R-:W-:Y:S01]  /*2910*/  LOP3.LUT R0, R0, 0x1c0, RZ, 0xc0, !PT ;  /* 0x000001c000007812 */ /* 0x000fe200078ec0ff */
[----:B------:R-:W-:Y:S01]  /*2920*/  IMAD.IADD R15, R31, 0x1, R25 ;  /* 0x000000011f0f7824 */ /* 0x000fe200078e0219 */
[----:B------:R-:W-:Y:S01]  /*2930*/  LEA.HI R4, R4, R2, RZ, 0x2 ;  /* 0x0000000204047211 */ /* 0x000fe200078f10ff */
[----:B------:R-:W-:Y:S01]  /*2940*/  IMAD.MOV.U32 R14, RZ, RZ, R30 ;  /* 0x000000ffff0e7224 */ /* 0x000fe200078e001e */
[----:B------:R-:W-:Y:S01]  /*2950*/  LEA R10, R12, UR25, 0x4 ;  /* 0x000000190c0a7c11 */ /* 0x000fe2000f8e20ff */
[----:B------:R-:W-:Y:S01]  /*2960*/  USHF.L.U64.HI UR12, UR6, 0x6, UR7 ;  /* 0x00000006060c7899 */ /* 0x000fe20008010207 */
[----:B------:R-:W-:Y:S01]  /*2970*/  SHF.R.S32.HI R4, RZ, 0x2, R4 ;  /* 0x00000002ff047819 */ /* 0x000fe20000011404 */
[----:B------:R-:W-:Y:S01]  /*2980*/  USHF.L.U32 UR13, UR6, 0x6, URZ ;  /* 0x00000006060d7899 */ /* 0x000fe2000800063f */
[----:B------:R2:W-:Y:S01]  /*2990*/  STL.64 [R1+0x38], R14 ;  /* 0x0000380e01007387 */ /* 0x0005e20000100a00 */
[----:B------:R-:W-:Y:S01]  /*29a0*/  UIMAD UR10, UR12, UR28, URZ ;  /* 0x0000001c0c0a72a4 */ /* 0x000fe2000f8e023f */
[----:B------:R-:W-:Y:S01]  /*29b0*/  BSSY B0, `(.L_x_510) ;  /* 0x0000038000007945 */ /* 0x000fe20003800000 */
[----:B------:R-:W-:Y:S01]  /*29c0*/  UMOV UR5, URZ ;  /* 0x0000003f00057c82 */ /* 0x000fe20008000000 */
[----:B------:R-:W-:Y:S01]  /*29d0*/  ISETP.GE.AND P5, PT, R20, UR27, PT ;  /* 0x0000001b14007c0c */ /* 0x000fe2000bfa6270 */
[----:B------:R-:W-:Y:S01]  /*29e0*/  UIMAD UR10, UR33, UR13, UR10 ;  /* 0x0000000d210a72a4 */ /* 0x000fe2000f8e020a */
[----:B------:R-:W-:-:S02]  /*29f0*/  ISETP.GE.AND P4, PT, R19, UR27, PT ;  /* 0x0000001b13007c0c */ /* 0x000fc4000bf86270 */
[----:B-1----:R-:W-:Y:S02]  /*2a00*/  SHF.R.S32.HI R9, RZ, 0x4, R26 ;  /* 0x00000004ff097819 */ /* 0x002fe4000001141a */
[----:B------:R-:W-:Y:S02]  /*2a10*/  ISETP.GE.AND P0, PT, R18, UR27, PT ;  /* 0x0000001b12007c0c */ /* 0x000fe4000bf06270 */
[----:B------:R-:W-:Y:S01]  /*2a20*/  LEA.HI R8, R26, R9, RZ, 0x1 ;  /* 0x000000091a087211 */ /* 0x000fe200078f08ff */
[----:B------:R2:W-:Y:S03]  /*2a30*/  @P2 STS.128 [R236+0xc000], RZ ;  /* 0x00c000ffec002388 */ /* 0x0005e60000000c00 */
[----:B------:R-:W-:Y:S01]  /*2a40*/  LOP3.LUT R2, R8, 0xfffffffe, RZ, 0xc0, !PT ;  /* 0xfffffffe08027812 */ /* 0x000fe200078ec0ff */
[----:B------:R2:W-:Y:S01]  /*2a50*/  @P2 STS.128 [R236+0xe000], RZ ;  /* 0x00e000ffec002388 */ /* 0x0005e20000000c00 */
[----:B------:R-:W-:Y:S01]  /*2a60*/  LOP3.LUT R8, R0, 0x8, R6, 0xf8, !PT ;  /* 0x0000000800087812 */ /* 0x000fe200078ef806 */
[----:B------:R-:W-:Y:S01]  /*2a70*/  IMAD.SHL.U32 R6, R23, 0x40, RZ ;  /* 0x0000004017067824 */ /* 0x000fe200078e00ff */
[----:B------:R-:W-:Y:S01]  /*2a80*/  SHF.R.U32.HI R0, RZ, 0x3, R0 ;  /* 0x00000003ff007819 */ /* 0x000fe20000011600 */
[----:B------:R-:W-:Y:S01]  /*2a90*/  IMAD.IADD R2, R9, 0x1, -R2 ;  /* 0x0000000109027824 */ /* 0x000fe200078e0a02 */
[----:B------:R-:W-:-:S02]  /*2aa0*/  IADD3 R9, R10, 0x1, R4 ;  /* 0x000000010a097810 */ /* 0x000fc40007ffe004 */
[----:B------:R-:W-:Y:S01]  /*2ab0*/  LOP3.LUT R8, R8, R0, RZ, 0x3c, !PT ;  /* 0x0000000008087212 */ /* 0x000fe200078e3cff */
[----:B------:R-:W-:Y:S01]  /*2ac0*/  IMAD.SHL.U32 R4, R2, 0x8, RZ ;  /* 0x0000000802047824 */ /* 0x000fe200078e00ff */
[----:B------:R-:W-:Y:S01]  /*2ad0*/  LOP3.LUT R0, R6, 0x1c0, RZ, 0xc0, !PT ;  /* 0x000001c006007812 */ /* 0x000fe200078ec0ff */
[----:B------:R-:W-:Y:S02]  /*2ae0*/  IMAD.U32 R6, RZ, RZ, UR19 ;  /* 0x00000013ff067e24 */ /* 0x000fe4000f8e00ff */
[----:B------:R-:W-:Y:S01]  /*2af0*/  IMAD R2, R2, 0x200, R8 ;  /* 0x0000020002027824 */ /* 0x000fe200078e0208 */
[----:B------:R-:W-:Y:S01]  /*2b00*/  LOP3.LUT R10, R0, 0x8, R4, 0xf8, !PT ;  /* 0x00000008000a7812 */ /* 0x000fe200078ef804 */
[----:B------:R-:W-:-:S05]  /*2b10*/  IMAD.SHL.U32 R4, R24, 0x40, RZ ;  /* 0x0000004018047824 */ /* 0x000fca00078e00ff */
[----:B------:R-:W-:-:S05]  /*2b20*/  LOP3.LUT R135, R4, 0xfffffe00, RZ, 0xc0, !PT ;  /* 0xfffffe0004877812 */ /* 0x000fca00078ec0ff */
[----:B------:R-:W-:Y:S02]  /*2b30*/  IMAD R4, R12, 0x400, R135 ;  /* 0x000004000c047824 */ /* 0x000fe400078e0287 */
[----:B-----5:R-:W-:Y:S01]  /*2b40*/  @P1 FMUL.FTZ R11, R7, R11 ;  /* 0x0000000b070b1220 */ /* 0x020fe20000410000 */
[----:B------:R-:W-:Y:S02]  /*2b50*/  SHF.R.U32.HI R7, RZ, 0x3, R0 ;  /* 0x00000003ff077819 */ /* 0x000fe40000011600 */
[----:B------:R-:W-:Y:S01]  /*2b60*/  IADD3 R0, R6, -UR17, R9 ;  /* 0x8000001106007c10 */ /* 0x000fe2000fffe009 */
[----:B------:R-:W-:Y:S01]  /*2b70*/  IMAD.U32 R6, RZ, RZ, UR28 ;  /* 0x0000001cff067e24 */ /* 0x000fe2000f8e00ff */
[----:B------:R-:W-:Y:S02]  /*2b80*/  @P1 R2UR UR11, R11 ;  /* 0x000000000b0b12ca */ /* 0x000fe400000e0000 */
[----:B------:R-:W-:Y:S01]  /*2b90*/  LOP3.LUT R180, R10, R7, RZ, 0x3c, !PT ;  /* 0x000000070ab47212 */ /* 0x000fe200078e3cff */
[----:B------:R-:W-:-:S04]  /*2ba0*/  IMAD.WIDE.U32 R6, R6, UR13, R14 ;  /* 0x0000000d06067c25 */ /* 0x000fc8000f8e000e */
[----:B------:R-:W-:Y:S02]  /*2bb0*/  VIADD R9, R7, UR10 ;  /* 0x0000000a07097c36 */ /* 0x000fe40008000000 */
[----:B------:R-:W-:-:S04]  /*2bc0*/  VIADD R134, R0, UR22 ;  /* 0x0000001600867c36 */ /* 0x000fc80008000000 */
[----:B------:R-:W-:Y:S01]  /*2bd0*/  @UP1 UMOV UR5, UR11 ;  /* 0x0000000b00051c82 */ /* 0x000fe20008000000 */
[----:B--2---:R-:W-:Y:S05]  /*2be0*/  @P2 BRA `(.L_x_511) ;  /* 0x0000000000502947 */ /* 0x004fea0003800000 */
        /* <DEDUP_REMOVED lines=20> */
.L_x_511:
[----:B------:R-:W-:Y:S05]  /*2d30*/  BSYNC B0 ;  /* 0x0000000000007941 */ /* 0x000fea0003800000 */
.L_x_510:
        /* <DEDUP_REMOVED lines=12> */
[----:B-12---:R-:W1:Y:S01]  /*2e00*/  @!P2 LDC.64 R10, c[0x0][0x220] ;  /* 0x00008800ff0aab82 */ /* 0x006e620000000a00 */
        /* <DEDUP_REMOVED lines=16> */
.L_x_513:
[----:B------:R-:W-:Y:S05]  /*2f10*/  BSYNC B0 ;  /* 0x0000000000007941 */ /* 0x000fea0003800000 */
.L_x_512:
[----:B------:R1:W-:Y:S01]  /*2f20*/  @P4 STS.128 [R236+0xd000], RZ ;  /* 0x00d000ffec004388 */ /* 0x0003e20000000c00 */
[----:B------:R-:W-:Y:S03]  /*2f30*/  BSSY B0, `(.L_x_514) ;  /* 0x000001c000007945 */ /* 0x000fe60003800000 */
[----:B------:R1:W-:Y:S01]  /*2f40*/  @P4 STS.128 [R236+0xf000], RZ ;  /* 0x00f000ffec004388 */ /* 0x0003e20000000c00 */
[----:B------:R-:W-:Y:S05]  /*2f50*/  @P4 BRA `(.L_x_515) ;  /* 0x0000000000644947 */ /* 0x000fea0003800000 */
[----:B------:R-:W-:Y:S01]  /*2f60*/  ULDC UR10, c[0x0][0x2d0] ;  /* 0x0000b400000a7ab9 */ /* 0x000fe20000000800 */
[----:B------:R-:W-:Y:S01]  /*2f70*/  IMAD.U32 R4, RZ, RZ, UR6 ;  /* 0x00000006ff047e24 */ /* 0x000fe2000f8e00ff */
[----:B------:R-:W-:Y:S01]  /*2f80*/  ISETP.GE.AND P2, PT, R132, UR10, PT ;  /* 0x0000000a84007c0c */ /* 0x000fe2000bf46270 */
[----:B-12---:R-:W-:Y:S01]  /*2f90*/  IMAD.U32 R10, RZ, RZ, UR6 ;  /* 0x00000006ff0a7e24 */ /* 0x006fe2000f8e00ff */
[----:B------:R-:W-:Y:S01]  /*2fa0*/  ISETP.GE.AND P1, PT, R188, UR10, PT ;  /* 0x0000000abc007c0c */ /* 0x000fe2000bf26270 */
[----:B------:R-:W-:Y:S01]  /*2fb0*/  IMAD.U32 R12, RZ, RZ, UR7 ;  /* 0x00000007ff0c7e24 */ /* 0x000fe2000f8e00ff */
        /* <DEDUP_REMOVED lines=19> */
.L_x_515:
[----:B------:R-:W-:Y:S05]  /*30f0*/  BSYNC B0 ;  /* 0x0000000000007941 */ /* 0x000fea0003800000 */
.L_x_514:
        /* <DEDUP_REMOVED lines=34> */
.L_x_517:
[----:B------:R-:W-:Y:S05]  /*3320*/  BSYNC B0 ;  /* 0x0000000000007941 */ /* 0x000fea0003800000 */
.L_x_516:
[----:B------:R-:W-:Y:S01]  /*3330*/  LDSM.16.M88.4 R12, [R232] ;  /* 0x00000000e80c783b */ /* 0x000fe20000000200 */
[----:B------:R-:W-:Y:S01]  /*3340*/  IMAD R233, R5, 0x2, R232 ;  /* 0x0000000205e97824 */ /* 0x000fe200078e02e8 */
[----:B------:R-:W-:Y:S01]  /*3350*/  ULDC UR24, c[0x0][0x39c] ;  /* 0x0000e70000187ab9 */ /* 0x000fe20000000800 */
[--C-:B------:R-:W-:Y:S01]  /*3360*/  IMAD R6, R2, 0x2, R224.reuse ;  /* 0x0000000202067824 */ /* 0x100fe200078e02e0 */
[----:B---34-:R-:W3:Y:S01]  /*3370*/  LDSM.16.M88.4 R16, [R224+0x8000] ;  /* 0x00800000e010783b */ /* 0x018ee20000000200 */
[----:B------:R-:W-:Y:S01]  /*3380*/  IMAD R230, R0, 0x2, R224 ;  /* 0x0000000200e67824 */ /* 0x000fe200078e02e0 */
[----:B------:R-:W-:Y:S01]  /*3390*/  UISETP.GE.AND UP0, UPT, UR18, 0x2, UPT ;  /* 0x000000021200788c */ /* 0x000fe2000bf06270 */
[C---:B------:R-:W-:Y:S01]  /*33a0*/  IMAD R235, R3.reuse, 0x2, R232 ;  /* 0x0000000203eb7824 */ /* 0x040fe200078e02e8 */
[----:B-12---:R-:W1:Y:S01]  /*33b0*/  LDSM.16.M88.4 R8, [R232+0x2000] ;  /* 0x00200000e808783b */ /* 0x006e620000000200 */
[----:B------:R-:W-:Y:S02]  /*33c0*/  VIADD R4, R224, 0x8000 ;  /* 0x00008000e0047836 */ /* 0x000fe40000000000 */
[----:B------:R-:W-:Y:S01]  /*33d0*/  IMAD R234, R3, 0x2, R233 ;  /* 0x0000000203ea7824 */ /* 0x000fe200078e02e9 */
[----:B------:R-:W2:Y:S01]  /*33e0*/  LDSM.16.M88.4 R24, [R224+0x8800] ;  /* 0x00880000e018783b */ /* 0x000ea20000000200 */
[----:B------:R-:W-:Y:S01]  /*33f0*/  IMAD R231, R2, 0x2, R4 ;  /* 0x0000000202e77824 */ /* 0x000fe200078e0204 */
[----:B------:R-:W-:Y:S01]  /*3400*/  MOV R2, UR28 ;  /* 0x0000001c00027c02 */ /* 0x000fe20008000f00 */
[----:B------:R-:W-:Y:S01]  /*3410*/  IMAD.SHL.U32 R181, R181, 0x2, RZ ;  /* 0x00000002b5b57824 */ /* 0x000fe200078e00ff */
[----:B------:R-:W4:Y:S01]  /*3420*/  LDSM.16.M88.4 R32, [R224+0x9000] ;  /* 0x00900000e020783b */ /* 0x000f220000000200 */
[----:B------:R-:W-:-:S03]  /*3430*/  IMAD R229, R0, 0x2, R231 ;  /* 0x0000000200e57824 */ /* 0x000fc600078e02e7 */
[----:B------:R-:W5:Y:S01]  /*3440*/  LDSM.16.M88.4 R28, [R224+0x9800] ;  /* 0x00980000e01c783b */ /* 0x000f620000000200 */
[----:B------:R-:W-:-:S03]  /*3450*/  LOP3.LUT R182, R181, 0x6, RZ, 0xc0, !PT ;  /* 0x00000006b5b67812 */ /* 0x000fc600078ec0ff */
[----:B------:R-:W-:Y:S02]  /*3460*/  LDSM.16.M88.4 R20, [R233] ;  /* 0x00000000e914783b */ /* 0x000fe40000000200 */
[----:B------:R-:W-:Y:S02]  /*3470*/  IMAD R2, R2, 0x40, R182 ;  /* 0x0000004002027824 */ /* 0x000fe400078e02b6 */
[----:B------:R-:W5:Y:S02]  /*3480*/  LDSM.16.M88.4 R40, [R6+0x8000] ;  /* 0x008000000628783b */ /* 0x000f640000000200 */
[----:B------:R-:W-:Y:S02]  /*3490*/  VIADD R4, R2, 0x1 ;  /* 0x0000000102047836 */ /* 0x000fe40000000000 */
[----:B------:R-:W-:Y:S04]  /*34a0*/  LDSM.16.M88.4 R60, [R6+0x8800] ;  /* 0x00880000063c783b */ /* 0x000fe80000000200 */
[----:B------:R-:W-:Y:S04]  /*34b0*/  LDSM.16.M88.4 R72, [R6+0x9000] ;  /* 0x009000000648783b */ /* 0x000fe80000000200 */
[----:B------:R-:W-:Y:S01]  /*34c0*/  LDSM.16.M88.4 R68, [R6+0x9800] ;  /* 0x009800000644783b */ /* 0x000fe20000000200 */
[-C--:B---3--:R-:W-:Y:S03]  /*34d0*/  HMMA.16816.F32 R36, R12, R16.reuse, RZ ;  /* 0x000000100c24723c */ /* 0x088fe600000018ff */
[----:B------:R-:W-:Y:S04]  /*34e0*/  LDSM.16.M88.4 R64, [R230+0x8000] ;  /* 0x00800000e640783b */ /* 0x000fe80000000200 */
[----:B------:R-:W-:Y:S01]  /*34f0*/  LDSM.16.M88.4 R48, [R229] ;  /* 0x00000000e530783b */ /* 0x000fe20000000200 */
[C---:B-1----:R-:W-:Y:S03]  /*3500*/  HMMA.16816.F32 R44, R8.reuse, R16, RZ ;  /* 0x00000010082c723c */ /* 0x042fe600000018ff */
[----:B------:R-:W-:Y:S03]  /*3510*/  LDSM.16.M88.4 R168, [R230+0xa000] ;  /* 0x00a00000e6a8783b */ /* 0x000fe60000000200 */
[-C--:B------:R-:W-:Y:S01]  /*3520*/  HMMA.16816.F32 R88, R8, R18.reuse, RZ ;  /* 0x000000120858723c */ /* 0x080fe200000018ff */
[----:B------:R-:W0:Y:S05]  /*3530*/  LDGDEPBAR ;  /* 0x00000000000079af */ /* 0x000e2a0000000000 */
[----:B------:R-:W-:Y:S01]  /*3540*/  HMMA.16816.F32 R104, R12, R18, RZ ;  /* 0x000000120c68723c */ /* 0x000fe200000018ff */
[----:B------:R-:W1:Y:S05]  /*3550*/  LDSM.16.M88.4 R16, [R233+0x2000] ;  /* 0x00200000e910783b */ /* 0x000e6a0000000200 */
[C---:B--2---:R-:W-:Y:S06]  /*3560*/  HMMA.16816.F32 R76, R8.reuse, R24, RZ ;  /* 0x00000018084c723c */ /* 0x044fec00000018ff */
[----:B------:R-:W-:Y:S06]  /*3570*/  HMMA.16816.F32 R100, R8, R26, RZ ;  /* 0x0000001a0864723c */ /* 0x000fec00000018ff */
[C---:B------:R-:W-:Y:S06]  /*3580*/  HMMA.16816.F32 R52, R12.reuse, R24, RZ ;  /* 0x000000180c34723c */ /* 0x040fec00000018ff */
[----:B------:R-:W-:Y:S01]  /*3590*/  HMMA.16816.F32 R108, R12, R26, RZ ;  /* 0x0000001a0c6c723c */ /* 0x000fe200000018ff */
[----:B------:R-:W2:Y:S05]  /*35a0*/  LDSM.16.M88.4 R24, [R235] ;  /* 0x00000000eb18783b */ /* 0x000eaa0000000200 */
[C---:B----4-:R-:W-:Y:S06]  /*35b0*/  HMMA.16816.F32 R84, R8.reuse, R32, RZ ;  /* 0x000000200854723c */ /* 0x050fec00000018ff */
[C---:B-----5:R-:W-:Y:S06]  /*35c0*/  HMMA.16816.F32 R80, R8.reuse, R28, RZ ;  /* 0x0000001c0850723c */ /* 0x060fec00000018ff */
[C---:B------:R-:W-:Y:S06]  /*35d0*/  HMMA.16816.F32 R96, R8.reuse, R34, RZ ;  /* 0x000000220860723c */ /* 0x040fec00000018ff */
[----:B------:R-:W-:Y:S01]  /*35e0*/  HMMA.16816.F32 R56, R8, R30, RZ ;  /* 0x0000001e0838723c */ /* 0x000fe200000018ff */
[----:B------:R-:W3:Y:S05]  /*35f0*/  LDSM.16.M88.4 R8, [R235+0x2000] ;  /* 0x00200000eb08783b */ /* 0x000eea0000000200 */
[C---:B------:R-:W-:Y:S06]  /*3600*/  HMMA.16816.F32 R120, R12.reuse, R32, RZ ;  /* 0x000000200c78723c */ /* 0x040fec00000018ff */
[C---:B------:R-:W-:Y:S06]  /*3610*/  HMMA.16816.F32 R124, R12.reuse, R34, RZ ;  /* 0x000000220c7c723c */ /* 0x040fec00000018ff */
[C---:B------:R-:W-:Y:S06]  /*3620*/  HMMA.16816.F32 R112, R12.reuse, R28, RZ ;  /* 0x0000001c0c70723c */ /* 0x040fec00000018ff */
[----:B------:R-:W-:Y:S06]  /*3630*/  HMMA.16816.F32 R116, R12, R30, RZ ;  /* 0x0000001e0c74723c */ /* 0x000fec00000018ff */
[-C--:B------:R-:W-:Y:S01]  /*3640*/  HMMA.16816.F32 R12, R20, R40.reuse, R36 ;  /* 0x00000028140c723c */ /* 0x080fe20000001824 */
[----:B------:R-:W-:Y:S05]  /*3650*/  LDSM.16.M88.4 R36, [R234+0x2000] ;  /* 0x00200000ea24783b */ /* 0x000fea0000000200 */
[C---:B-1----:R-:W-:Y:S01]  /*3660*/  HMMA.16816.F32 R92, R16.reuse, R40, R44 ;  /* 0x00000028105c723c */ /* 0x042fe2000000182c */
[----:B------:R-:W1:Y:S05]  /*3670*/  LDSM.16.M88.4 R44, [R234] ;  /* 0x00000000ea2c783b */ /* 0x000e6a0000000200 */
[C---:B------:R-:W-:Y:S06]  /*3680*/  HMMA.16816.F32 R152, R16.reuse, R60, R76 ;  /* 0x0000003c1098723c */ /* 0x040fec000000184c */
[C---:B------:R-:W-:Y:S01]  /*3690*/  HMMA.16816.F32 R148, R16.reuse, R72, R84 ;  /* 0x000000481094723c */ /* 0x040fe20000001854 */
[----:B------:R-:W-:Y:S05]  /*36a0*/  LDSM.16.M88.4 R84, [R224+0xa000] ;  /* 0x00a00000e054783b */ /* 0x000fea0000000200 */
[C---:B------:R-:W-:Y:S06]  /*36b0*/  HMMA.16816.F32 R144, R16.reuse, R68, R80 ;  /* 0x000000441090723c */ /* 0x040fec0000001850 */
[C---:B------:R-:W-:Y:S06]  /*36c0*/  HMMA.16816.F32 R32, R16.reuse, R42, R88 ;  /* 0x0000002a1020723c */ /* 0x040fec0000001858 */
[C---:B------:R-:W-:Y:S06]  /*36d0*/  HMMA.16816.F32 R136, R16.reuse, R62, R100 ;  /* 0x0000003e1088723c */ /* 0x040fec0000001864 */
[C---:B------:R-:W-:Y:S06]  /*36e0*/  HMMA.16816.F32 R128, R16.reuse, R74, R96 ;  /* 0x0000004a1080723c */ /* 0x040fec0000001860 */
[----:B------:R-:W-:Y:S01]  /*36f0*/  HMMA.16816.F32 R140, R16, R70, R56 ;  /* 0x00000046108c723c */ /* 0x000fe20000001838 */
[----:B------:R-:W-:Y:S05]  /*3700*/  LDSM.16.M88.4 R56, [R230+0x9000] ;  /* 0x00900000e638783b */ /* 0x000fea0000000200 */
[----:B--2---:R-:W-:Y:S01]  /*3710*/  HMMA.16816.F32 R16, R24, R64, R12 ;  /* 0x000000401810723c */ /* 0x004fe2000000180c */
[----:B------:R-:W-:Y:S05]  /*3720*/  LDSM.16.M88.4 R12, [R230+0x8800] ;  /* 0x00880000e60c783b */ /* 0x000fea0000000200 */
[----:B------:R-:W-:Y:S01]  /*3730*/  HMMA.16816.F32 R28, R20, R42, R104 ;  /* 0x0000002a141c723c */ /* 0x000fe20000001868 */
[----:B------:R-:W2:Y:S05]  /*3740*/  LDSM.16.M88.4 R40, [R232+0x4000] ;  /* 0x00400000e828783b */ /* 0x000eaa0000000200 */
[----:B---3--:R-:W-:Y:S01]  /*3750*/  HMMA.16816.F32 R76, R8, R64, R92 ;  /* 0x00000040084c723c */ /* 0x008fe2000000185c */
[----:B------:R-:W-:Y:S05]  /*3760*/  LDSM.16.M88.4 R92, [R6+0xa000] ;  /* 0x00a00000065c783b */ /* 0x000fea0000000200 */
[----:B------:R-:W-:Y:S01]  /*3770*/  HMMA.16816.F32 R156, R20, R60, R52 ;  /* 0x0000003c149c723c */ /* 0x000fe20000001834 */
[----:B------:R-:W3:Y:S05]  /*3780*/  LDSM.16.M88.4 R52, [R230+0x9800] ;  /* 0x00980000e634783b */ /* 0x000eea0000000200 */
[----:B-1----:R-:W-:Y:S06]  /*3790*/  HMMA.16816.F32 R16, R44, R48, R16 ;  /* 0x000000302c10723c */ /* 0x002fec0000001810 */
[-C--:B------:R-:W-:Y:S01]  /*37a0*/  HMMA.16816.F32 R88, R8, R66.reuse, R32 ;  /* 0x000000420858723c */ /* 0x080fe20000001820 */
[----:B------:R-:W1:Y:S05]  /*37b0*/  LDSM.16.M88.4 R32, [R232+0x6000] ;  /* 0x00600000e820783b */ /* 0x000e6a0000000200 */
[----:B------:R-:W-:Y:S01]  /*37c0*/  HMMA.16816.F32 R80, R24, R66, R28 ;  /* 0x000000421850723c */ /* 0x000fe2000000181c */
[----:B------:R-:W4:Y:S04]  /*37d0*/  LDSM.16.M88.4 R28, [R233+0x4000] ;  /* 0x00400000e91c783b */ /* 0x000f280000000200 */
[----:B------:R-:W-:Y:S01]  /*37e0*/  LDSM.16.M88.4 R64, [R229+0x1000] ;  /* 0x00100000e540783b */ /* 0x000fe20000000200 */
[----:B------:R-:W-:Y:S03]  /*37f0*/  HMMA.16816.F32 R108, R20, R62, R108 ;  /* 0x0000003e146c723c */ /* 0x000fe6000000186c */
[----:B------:R-:W5:Y:S03]  /*3800*/  LDSM.16.M88.4 R60, [R229+0x800] ;  /* 0x00080000e53c783b */ /* 0x000f660000000200 */
[----:B------:R-:W-:Y:S06]  /*3810*/  HMMA.16816.F32 R76, R36, R48, R76 ;  /* 0x00000030244c723c */ /* 0x000fec000000184c */
[C---:B------:R-:W-:Y:S06]  /*3820*/  HMMA.16816.F32 R120, R20.reuse, R72, R120 ;  /* 0x000000481478723c */ /* 0x040fec0000001878 */
[C---:B------:R-:W-:Y:S06]  /*3830*/  HMMA.16816.F32 R104, R20.reuse, R74, R124 ;  /* 0x0000004a1468723c */ /* 0x040fec000000187c */
[C---:B------:R-:W-:Y:S06]  /*3840*/  HMMA.16816.F32 R112, R20.reuse, R68, R112 ;  /* 0x000000441470723c */ /* 0x040fec0000001870 */
[----:B------:R-:W-:Y:S01]  /*3850*/  HMMA.16816.F32 R100, R20, R70, R116 ;  /* 0x000000461464723c */ /* 0x000fe20000001874 */
[----:B------:R-:W5:Y:S04]  /*3860*/  LDSM.16.M88.4 R68, [R229+0x1800] ;  /* 0x00180000e544783b */ /* 0x000f680000000200 */
[----:B------:R-:W5:Y:S01]  /*3870*/  LDSM.16.M88.4 R20, [R233+0x6000] ;  /* 0x00600000e914783b */ /* 0x000f620000000200 */
[----:B--2---:R-:W-:Y:S03]  /*3880*/  HMMA.16816.F32 R72, R40, R84, R16 ;  /* 0x000000542848723c */ /* 0x004fe60000001810 */
[----:B------:R-:W2:Y:S03]  /*3890*/  LDSM.16.M88.4 R16, [R235+0x4000] ;  /* 0x00400000eb10783b */ /* 0x000ea60000000200 */
[C---:B------:R-:W-:Y:S06]  /*38a0*/  HMMA.16816.F32 R96, R8.reuse, R12, R152 ;  /* 0x0000000c0860723c */ /* 0x040fec0000001898 */
[C---:B------:R-:W-:Y:S06]  /*38b0*/  HMMA.16816.F32 R124, R8.reuse, R56, R148 ;  /* 0x00000038087c723c */ /* 0x040fec0000001894 */
[C---:B------:R-:W-:Y:S06]  /*38c0*/  HMMA.16816.F32 R116, R8.reuse, R14, R136 ;  /* 0x0000000e0874723c */ /* 0x040fec0000001888 */
[C---:B------:R-:W-:Y:S06]  /*38d0*/  HMMA.16816.F32 R128, R8.reuse, R58, R128 ;  /* 0x0000003a0880723c */ /* 0x040fec0000001880 */
[C---:B---3--:R-:W-:Y:S06]  /*38e0*/  HMMA.16816.F32 R148, R8.reuse, R52, R144 ;  /* 0x000000340894723c */ /* 0x048fec0000001890 */
[----:B------:R-:W-:Y:S06]  /*38f0*/  HMMA.16816.F32 R136, R8, R54, R140 ;  /* 0x000000360888723c */ /* 0x000fec000000188c */
[----:B-1----:R-:W-:Y:S06]  /*3900*/  HMMA.16816.F32 R8, R32, R84, R76 ;  /* 0x000000542008723c */ /* 0x002fec000000184c */
[----:B------:R-:W-:Y:S06]  /*3910*/  HMMA.16816.F32 R80, R44, R50, R80 ;  /* 0x000000322c50723c */ /* 0x000fec0000001850 */
[C---:B------:R-:W-:Y:S06]  /*3920*/  HMMA.16816.F32 R152, R24.reuse, R12, R156 ;  /* 0x0000000c1898723c */ /* 0x040fec000000189c */
[C---:B------:R-:W-:Y:S01]  /*3930*/  HMMA.16816.F32 R140, R24.reuse, R14, R108 ;  /* 0x0000000e188c723c */ /* 0x040fe2000000186c */
[----:B------:R-:W-:Y:S05]  /*3940*/  LDSM.16.M88.4 R12, [R235+0x6000] ;  /* 0x00600000eb0c783b */ /* 0x000fea0000000200 */
[C---:B------:R-:W-:Y:S06]  /*3950*/  HMMA.16816.F32 R108, R24.reuse, R56, R120 ;  /* 0x00000038186c723c */ /* 0x040fec0000001878 */
[C---:B------:R-:W-:Y:S01]  /*3960*/  HMMA.16816.F32 R156, R24.reuse, R58, R104 ;  /* 0x0000003a189c723c */ /* 0x040fe20000001868 */
[----:B------:R-:W1:Y:S05]  /*3970*/  LDSM.16.M88.4 R56, [R224+0xa800] ;  /* 0x00a80000e038783b */ /* 0x000e6a0000000200 */
[C---:B------:R-:W-:Y:S06]  /*3980*/  HMMA.16816.F32 R176, R24.reuse, R52, R112 ;  /* 0x0000003418b0723c */ /* 0x040fec0000001870 */
[----:B------:R-:W-:Y:S01]  /*3990*/  HMMA.16816.F32 R144, R24, R54, R100 ;  /* 0x000000361890723c */ /* 0x000fe20000001864 */
[----:B------:R-:W3:Y:S04]  /*39a0*/  LDSM.16.M88.4 R52, [R224+0xb000] ;  /* 0x00b00000e034783b */ /* 0x000ee80000000200 */
[----:B------:R-:W-:Y:S01]  /*39b0*/  LDSM.16.M88.4 R24, [R234+0x4000] ;  /* 0x00400000ea18783b */ /* 0x000fe20000000200 */
[----:B------:R-:W-:Y:S03]  /*39c0*/  HMMA.16816.F32 R172, R36, R50, R88 ;  /* 0x0000003224ac723c */ /* 0x000fe60000001858 */
[----:B------:R-:W3:Y:S03]  /*39d0*/  LDSM.16.M88.4 R48, [R224+0xb800] ;  /* 0x00b80000e030783b */ /* 0x000ee60000000200 */
[----:B----4-:R-:W-:Y:S01]  /*39e0*/  HMMA.16816.F32 R72, R28, R92, R72 ;  /* 0x0000005c1c48723c */ /* 0x010fe20000001848 */
[----:B------:R-:W-:Y:S05]  /*39f0*/  LDSM.16.M88.4 R100, [R6+0xb800] ;  /* 0x00b800000664783b */ /* 0x000fea0000000200 */
[C---:B-----5:R-:W-:Y:S01]  /*3a00*/  HMMA.16816.F32 R88, R36.reuse, R60, R96 ;  /* 0x0000003c2458723c */ /* 0x060fe20000001860 */
[----:B------:R-:W4:Y:S05]  /*3a10*/  LDSM.16.M88.4 R96, [R229+0x2000] ;  /* 0x00200000e560783b */ /* 0x000f2a0000000200 */
[C---:B------:R-:W-:Y:S06]  /*3a20*/  HMMA.16816.F32 R76, R36.reuse, R62, R116 ;  /* 0x0000003e244c723c */ /* 0x040fec0000001874 */
[C---:B------:R-:W-:Y:S06]  /*3a30*/  HMMA.16816.F32 R104, R36.reuse, R64, R124 ;  /* 0x000000402468723c */ /* 0x040fec000000187c */
[C---:B------:R-:W-:Y:S06]  /*3a40*/  HMMA.16816.F32 R120, R36.reuse, R66, R128 ;  /* 0x000000422478723c */ /* 0x040fec0000001880 */
[C---:B------:R-:W-:Y:S06]  /*3a50*/  HMMA.16816.F32 R128, R36.reuse, R68, R148 ;  /* 0x000000442480723c */ /* 0x040fec0000001894 */
[----:B------:R-:W-:Y:S01]  /*3a60*/  HMMA.16816.F32 R124, R36, R70, R136 ;  /* 0x00000046247c723c */ /* 0x000fe20000001888 */
[----:B------:R-:W-:Y:S05]  /*3a70*/  LDSM.16.M88.4 R36, [R6+0xa800] ;  /* 0x00a800000624783b */ /* 0x000fea0000000200 */
[----:B------:R-:W-:Y:S01]  /*3a80*/  HMMA.16816.F32 R112, R20, R92, R8 ;  /* 0x0000005c1470723c */ /* 0x000fe20000001808 */
[----:B------:R-:W-:Y:S05]  /*3a90*/  LDSM.16.M88.4 R8, [R234+0x6000] ;  /* 0x00600000ea08783b */ /* 0x000fea0000000200 */
[----:B------:R-:W-:Y:S06]  /*3aa0*/  HMMA.16816.F32 R116, R40, R86, R80 ;  /* 0x000000562874723c */ /* 0x000fec0000001850 */
[----:B------:R-:W-:Y:S06]  /*3ab0*/  HMMA.16816.F32 R160, R44, R64, R108 ;  /* 0x000000402ca0723c */ /* 0x000fec000000186c */
[----:B--2---:R-:W-:Y:S06]  /*3ac0*/  HMMA.16816.F32 R108, R16, R168, R72 ;  /* 0x000000a8106c723c */ /* 0x004fec0000001848 */
[C---:B------:R-:W-:Y:S06]  /*3ad0*/  HMMA.16816.F32 R152, R44.reuse, R60, R152 ;  /* 0x0000003c2c98723c */ /* 0x040fec0000001898 */
[C---:B------:R-:W-:Y:S01]  /*3ae0*/  HMMA.16816.F32 R164, R44.reuse, R62, R140 ;  /* 0x0000003e2ca4723c */ /* 0x040fe2000000188c */
[----:B------:R2:W5:Y:S05]  /*3af0*/  LDSM.16.M88.4 R60, [R6+0xb000] ;  /* 0x00b00000063c783b */ /* 0x00056a0000000200 */
[C---:B------:R-:W-:Y:S06]  /*3b00*/  HMMA.16816.F32 R148, R44.reuse, R66, R156 ;  /* 0x000000422c94723c */ /* 0x040fec000000189c */
[C---:B------:R-:W-:Y:S06]  /*3b10*/  HMMA.16816.F32 R156, R44.reuse, R68, R176 ;  /* 0x000000442c9c723c */ /* 0x040fec00000018b0 */
[----:B------:R-:W-:Y:S06]  /*3b20*/  HMMA.16816.F32 R144, R44, R70, R144 ;  /* 0x000000462c90723c */ /* 0x000fec0000001890 */
[----:B------:R-:W-:Y:S01]  /*3b30*/  HMMA.16816.F32 R140, R32, R86, R172 ;  /* 0x00000056208c723c */ /* 0x000fe200000018ac */
[----:B--2---:R-:W-:-:S05]  /*3b40*/  IMAD.U32 R6, RZ, RZ, UR19 ;  /* 0x00000013ff067e24 */ /* 0x004fca000f8e00ff */
[C---:B-1----:R-:W-:Y:S06]  /*3b50*/  HMMA.16816.F32 R80, R32.reuse, R58, R76 ;  /* 0x0000003a2050723c */ /* 0x042fec000000184c */
[C---:B------:R-:W-:Y:S06]  /*3b60*/  HMMA.16816.F32 R136, R32.reuse, R56, R88 ;  /* 0x000000382088723c */ /* 0x040fec0000001858 */
[C---:B---3--:R-:W-:Y:S06]  /*3b70*/  HMMA.16816.F32 R76, R32.reuse, R52, R104 ;  /* 0x00000034204c723c */ /* 0x048fec0000001868 */
[C---:B------:R-:W-:Y:S06]  /*3b80*/  HMMA.16816.F32 R72, R32.reuse, R54, R120 ;  /* 0x000000362048723c */ /* 0x040fec0000001878 */
[C---:B------:R-:W-:Y:S06]  /*3b90*/  HMMA.16816.F32 R68, R32.reuse, R48, R128 ;  /* 0x000000302044723c */ /* 0x040fec0000001880 */
[----:B------:R-:W-:Y:S06]  /*3ba0*/  HMMA.16816.F32 R64, R32, R50, R124 ;  /* 0x000000322040723c */ /* 0x000fec000000187c */
[----:B------:R-:W-:Y:S06]  /*3bb0*/  HMMA.16816.F32 R32, R12, R168, R112 ;  /* 0x000000a80c20723c */ /* 0x000fec0000001870 */
[----:B------:R-:W-:Y:S06]  /*3bc0*/  HMMA.16816.F32 R84, R28, R94, R116 ;  /* 0x0000005e1c54723c */ /* 0x000fec0000001874 */
[----:B----4-:R-:W-:Y:S06]  /*3bd0*/  HMMA.16816.F32 R108, R24, R96, R108 ;  /* 0x00000060186c723c */ /* 0x010fec000000186c */
[C---:B------:R-:W-:Y:S06]  /*3be0*/  HMMA.16816.F32 R44, R40.reuse, R56, R152 ;  /* 0x00000038282c723c */ /* 0x040fec0000001898 */
[C---:B------:R-:W-:Y:S06]  /*3bf0*/  HMMA.16816.F32 R104, R40.reuse, R52, R160 ;  /* 0x000000342868723c */ /* 0x040fec00000018a0 */
[C---:B------:R-:W-:Y:S06]  /*3c00*/  HMMA.16816.F32 R88, R40.reuse, R58, R164 ;  /* 0x0000003a2858723c */ /* 0x040fec00000018a4 */
[----:B------:R-:W-:Y:S01]  /*3c10*/  HMMA.16816.F32 R52, R40, R54, R148 ;  /* 0x000000362834723c */ /* 0x000fe20000001894 */
[----:B------:R-:W-:-:S04]  /*3c20*/  FMUL.FTZ R0, R108, UR24 ;  /* 0x000000186c007c20 */ /* 0x000fc80008410000 */
[----:B------:R1:W-:Y:S01]  /*3c30*/  MUFU.TANH R126, R0 ;  /* 0x00000000007e7308 */ /* 0x0003e20000002400 */
[C---:B------:R-:W-:Y:S06]  /*3c40*/  HMMA.16816.F32 R112, R40.reuse, R48, R156 ;  /* 0x000000302870723c */ /* 0x040fec000000189c */
[----:B------:R-:W-:Y:S06]  /*3c50*/  HMMA.16816.F32 R144, R40, R50, R144 ;  /* 0x000000322890723c */ /* 0x000fec0000001890 */
[----:B------:R-:W-:Y:S01]  /*3c60*/  HMMA.16816.F32 R40, R20, R94, R140 ;  /* 0x0000005e1428723c */ /* 0x000fe2000000188c */
[----:B-1----:R-:W-:-:S05]  /*3c70*/  FMUL.FTZ R0, R109, UR24 ;  /* 0x000000186d007c20 */ /* 0x002fca0008410000 */
[----:B-----5:R-:W-:Y:S01]  /*3c80*/  HMMA.16816.F32 R92, R20, R62, R72 ;  /* 0x0000003e145c723c */ /* 0x020fe20000001848 */
[----:B------:R1:W2:Y:S05]  /*3c90*/  MUFU.TANH R122, R0 ;  /* 0x00000000007a7308 */ /* 0x0002aa0000002400 */
[----:B------:R-:W-:Y:S06]  /*3ca0*/  HMMA.16816.F32 R48, R8, R96, R32 ;  /* 0x000000600830723c */ /* 0x000fec0000001820 */
[C---:B------:R-:W-:Y:S06]  /*3cb0*/  HMMA.16816.F32 R136, R20.reuse, R36, R136 ;  /* 0x000000241488723c */ /* 0x040fec0000001888 */
[----:B------:R-:W-:Y:S01]  /*3cc0*/  HMMA.16816.F32 R80, R20, R38, R80 ;  /* 0x000000261450723c */ /* 0x000fe20000001850 */
[----:B-1----:R-:W-:-:S04]  /*3cd0*/  FMUL.FTZ R0, R110, UR24 ;  /* 0x000000186e007c20 */ /* 0x002fc80008410000 */
[----:B------:R1:W-:Y:S01]  /*3ce0*/  MUFU.TANH R125, R0 ;  /* 0x00000000007d7308 */ /* 0x0003e20000002400 */
[C---:B------:R-:W-:Y:S06]  /*3cf0*/  HMMA.16816.F32 R76, R20.reuse, R60, R76 ;  /* 0x0000003c144c723c */ /* 0x040fec000000184c */
[C---:B------:R-:W-:Y:S06]  /*3d00*/  HMMA.16816.F32 R116, R20.reuse, R100, R68 ;  /* 0x000000641474723c */ /* 0x040fec0000001844 */
[----:B------:R-:W-:Y:S01]  /*3d10*/  HMMA.16816.F32 R72, R20, R102, R64 ;  /* 0x000000661448723c */ /* 0x000fe20000001840 */
[----:B------:R-:W3:Y:S01]  /*3d20*/  LDSM.16.M88.4 R20, [R230+0xa800] ;  /* 0x00a80000e614783b */ /* 0x000ee20000000200 */
[----:B-1----:R-:W-:-:S04]  /*3d30*/  FMUL.FTZ R0, R111, UR24 ;  /* 0x000000186f007c20 */ /* 0x002fc80008410000 */
[----:B------:R-:W-:Y:S01]  /*3d40*/  HMMA.16816.F32 R32, R16, R170, R84 ;  /* 0x000000aa1020723c */ /* 0x000fe20000001854 */
[----:B------:R1:W-:Y:S05]  /*3d50*/  MUFU.TANH R121, R0 ;  /* 0x0000000000797308 */ /* 0x0003ea0000002400 */
[C---:B------:R-:W-:Y:S06]  /*3d60*/  HMMA.16816.F32 R56, R28.reuse, R36, R44 ;  /* 0x000000241c38723c */ /* 0x040fec000000182c */
[----:B------:R-:W-:Y:S06]  /*3d70*/  HMMA.16816.F32 R64, R28, R38, R88 ;  /* 0x000000261c40723c */ /* 0x000fec0000001858 */
[----:B------:R-:W-:Y:S01]  /*3d80*/  HMMA.16816.F32 R36, R12, R170, R40 ;  /* 0x000000aa0c24723c */ /* 0x000fe20000001828 */
[----:B-1----:R-:W-:-:S04]  /*3d90*/  FMUL.FTZ R0, R48, UR24 ;  /* 0x0000001830007c20 */ /* 0x002fc80008410000 */
[----:B------:R1:W-:Y:S01]  /*3da0*/  MUFU.TANH R124, R0 ;  /* 0x00000000007c7308 */ /* 0x0003e20000002400 */
[----:B------:R-:W-:Y:S01]  /*3db0*/  HMMA.16816.F32 R44, R24, R98, R32 ;  /* 0x00000062182c723c */ /* 0x000fe20000001820 */
[----:B------:R-:W-:Y:S05]  /*3dc0*/  LDSM.16.M88.4 R32, [R229+0x2800] ;  /* 0x00280000e520783b */ /* 0x000fea0000000200 */
[C---:B------:R-:W-:Y:S06]  /*3dd0*/  HMMA.16816.F32 R104, R28.reuse, R60, R104 ;  /* 0x0000003c1c68723c */ /* 0x040fec0000001868 */
[----:B------:R-:W-:Y:S01]  /*3de0*/  HMMA.16816.F32 R60, R28, R62, R52 ;  /* 0x0000003e1c3c723c */ /* 0x000fe20000001834 */
[----:B-1----:R-:W-:-:S05]  /*3df0*/  FMUL.FTZ R0, R49, UR24 ;  /* 0x0000001831007c20 */ /* 0x002fca0008410000 */
[----:B------:R-:W-:Y:S01]  /*3e00*/  HMMA.16816.F32 R52, R8, R98, R36 ;  /* 0x000000620834723c */ /* 0x000fe20000001824 */
[----:B------:R-:W1:Y:S01]  /*3e10*/  LDSM.16.M88.4 R36, [R230+0xb000] ;  /* 0x00b00000e624783b */ /* 0x000e620000000200 */
[----:B------:R4:W-:Y:S04]  /*3e20*/  MUFU.TANH R120, R0 ;  /* 0x0000000000787308 */ /* 0x0009e80000002400 */
[C---:B------:R-:W-:Y:S06]  /*3e30*/  HMMA.16816.F32 R112, R28.reuse, R100, R112 ;  /* 0x000000641c70723c */ /* 0x040fec0000001870 */
[----:B------:R-:W-:Y:S01]  /*3e40*/  HMMA.16816.F32 R100, R28, R102, R144 ;  /* 0x000000661c64723c */ /* 0x000fe20000001890 */
[----:B------:R-:W5:Y:S05]  /*3e50*/  LDSM.16.M88.4 R28, [R230+0xb800] ;  /* 0x00b80000e61c783b */ /* 0x000f6a0000000200 */
[----:B---3--:R-:W-:Y:S01]  /*3e60*/  HMMA.16816.F32 R40, R12, R20, R136 ;  /* 0x000000140c28723c */ /* 0x008fe20000001888 */
[----:B----4-:R-:W-:-:S04]  /*3e70*/  FMUL.FTZ R0, R50, UR24 ;  /* 0x0000001832007c20 */ /* 0x010fc80008410000 */
[----:B------:R3:W-:Y:S01]  /*3e80*/  MUFU.TANH R123, R0 ;  /* 0x00000000007b7308 */ /* 0x0007e20000002400 */
[----:B------:R-:W-:Y:S01]  /*3e90*/  HMMA.16816.F32 R80, R12, R22, R80 ;  /* 0x000000160c50723c */ /* 0x000fe20000001850 */
[----:B---3--:R-:W-:-:S05]  /*3ea0*/  FMUL.FTZ R0, R51, UR24 ;  /* 0x0000001833007c20 */ /* 0x008fca0008410000 */
[----:B-1----:R-:W-:Y:S01]  /*3eb0*/  HMMA.16816.F32 R68, R12, R38, R92 ;  /* 0x000000260c44723c */ /* 0x002fe2000000185c */
[----:B------:R1:W3:Y:S05]  /*3ec0*/  MUFU.TANH R7, R0 ;  /* 0x0000000000077308 */ /* 0x0002ea0000002400 */
[C---:B------:R-:W-:Y:S06]  /*3ed0*/  HMMA.16816.F32 R48, R16.reuse, R20, R56 ;  /* 0x000000141030723c */ /* 0x040fec0000001838 */
[----:B------:R-:W-:Y:S06]  /*3ee0*/  HMMA.16816.F32 R20, R16, R22, R64 ;  /* 0x000000161014723c */ /* 0x000fec0000001840 */
[----:B------:R-:W-:Y:S01]  /*3ef0*/  HMMA.16816.F32 R64, R12, R36, R76 ;  /* 0x000000240c40723c */ /* 0x000fe2000000184c */
[----:B-1----:R-:W-:-:S04]  /*3f00*/  FMUL.FTZ R0, R44, UR24 ;  /* 0x000000182c007c20 */ /* 0x002fc80008410000 */
[----:B------:R1:W4:Y:S01]  /*3f10*/  MUFU.TANH R111, R0 ;  /* 0x00000000006f7308 */ /* 0x0003220000002400 */
[C---:B-----5:R-:W-:Y:S06]  /*3f20*/  HMMA.16816.F32 R76, R12.reuse, R28, R116 ;  /* 0x0000001c0c4c723c */ /* 0x060fec0000001874 */
[----:B------:R-:W-:Y:S01]  /*3f30*/  HMMA.16816.F32 R72, R12, R30, R72 ;  /* 0x0000001e0c48723c */ /* 0x000fe20000001848 */
[----:B------:R-:W5:Y:S05]  /*3f40*/  LDSM.16.M88.4 R12, [R229+0x3000] ;  /* 0x00300000e50c783b */ /* 0x000f6a0000000200 */
[----:B------:R-:W-:Y:S01]  /*3f50*/  HMMA.16816.F32 R56, R16, R38, R60 ;  /* 0x000000261038723c */ /* 0x000fe2000000183c */
[----:B-1----:R-:W-:-:S05]  /*3f60*/  FMUL.FTZ R0, R45, UR24 ;  /* 0x000000182d007c20 */ /* 0x002fca0008410000 */
[----:B------:R-:W-:Y:S01]  /*3f70*/  HMMA.16816.F32 R60, R16, R28, R112 ;  /* 0x0000001c103c723c */ /* 0x000fe20000001870 */
[----:B------:R1:W-:Y:S02]  /*3f80*/  MUFU.TANH R110, R0 ;  /* 0x00000000006e7308 */ /* 0x0003e40000002400 */
[----:B-1----:R-:W-:-:S06]  /*3f90*/  FMUL.FTZ R0, R46, UR24 ;  /* 0x000000182e007c20 */ /* 0x002fcc0008410000 */
[----:B------:R1:W4:Y:S02]  /*3fa0*/  MUFU.TANH R108, R0 ;  /* 0x00000000006c7308 */ /* 0x0003240000002400 */
[----:B-1----:R-:W-:Y:S02]  /*3fb0*/  FMUL.FTZ R0, R47, UR24 ;  /* 0x000000182f007c20 */ /* 0x002fe40008410000 */
[-C--:B------:R-:W-:Y:S04]  /*3fc0*/  HMMA.16816.F32 R44, R24, R32.reuse, R48 ;  /* 0x00000020182c723c */ /* 0x080fe80000001830 */
[----:B------:R1:W-:Y:S02]  /*3fd0*/  MUFU.TANH R109, R0 ;  /* 0x00000000006d7308 */ /* 0x0003e40000002400 */
[----:B------:R-:W-:Y:S06]  /*3fe0*/  HMMA.16816.F32 R48, R8, R32, R40 ;  /* 0x000000200830723c */ /* 0x000fec0000001828 */
[C---:B------:R-:W-:Y:S06]  /*3ff0*/  HMMA.16816.F32 R40, R16.reuse, R36, R104 ;  /* 0x000000241028723c */ /* 0x040fec0000001868 */
[----:B------:R-:W-:Y:S01]  /*4000*/  HMMA.16816.F32 R16, R16, R30, R100 ;  /* 0x0000001e1010723c */ /* 0x000fe20000001864 */
[----:B-1----:R-:W-:-:S04]  /*4010*/  FMUL.FTZ R0, R52, UR24 ;  /* 0x0000001834007c20 */ /* 0x002fc80008410000 */
[----:B------:R1:W4:Y:S01]  /*4020*/  MUFU.TANH R98, R0 ;  /* 0x0000000000627308 */ /* 0x0003220000002400 */
[----:B-----5:R-:W-:Y:S01]  /*4030*/  HMMA.16816.F32 R28, R8, R14, R68 ;  /* 0x0000000e081c723c */ /* 0x020fe20000001844 */
[----:B-1----:R-:W-:-:S06]  /*4040*/  FMUL.FTZ R0, R53, UR24 ;  /* 0x0000001835007c20 */ /* 0x002fcc0008410000 */
[----:B------:R1:W-:-:S15]  /*4050*/  MUFU.TANH R99, R0 ;  /* 0x0000000000637308 */ /* 0x0003de0000002400 */
[----:B------:R-:W-:-:S02]  /*4060*/  NOP ;  /* 0x0000000000007918 */ /* 0x000fc40000000000 */
[----:B------:R-:W-:Y:S01]  /*4070*/  FMUL.FTZ R28, R28, UR24 ;  /* 0x000000181c1c7c20 */ /* 0x000fe20008410000 */
[----:B------:R-:W-:-:S06]  /*4080*/  FMUL.FTZ R29, R29, UR24 ;  /* 0x000000181d1d7c20 */ /* 0x000fcc0008410000 */
[----:B------:R-:W-:Y:S01]  /*4090*/  MUFU.TANH R29, R29 ;  /* 0x0000001d001d7308 */ /* 0x000fe20000002400 */
[----:B-1----:R-:W-:-:S07]  /*40a0*/  FMUL.FTZ R0, R54, UR24 ;  /* 0x0000001836007c20 */ /* 0x002fce0008410000 */
[----:B------:R1:W5:Y:S02]  /*40b0*/  MUFU.TANH R96, R0 ;  /* 0x0000000000607308 */ /* 0x0003640000002400 */
[----:B-1----:R-:W-:Y:S02]  /*40c0*/  FMUL.FTZ R0, R55, UR24 ;  /* 0x0000001837007c20 */ /* 0x002fe40008410000 */
[----:B------:R-:W-:Y:S04]  /*40d0*/  HMMA.16816.F32 R52, R24, R12, R40 ;  /* 0x0000000c1834723c */ /* 0x000fe80000001828 */
[----:B------:R1:W5:Y:S02]  /*40e0*/  MUFU.TANH R97, R0 ;  /* 0x0000000000617308 */ /* 0x0003640000002400 */
[----:B-1----:R-:W-:-:S06]  /*40f0*/  FMUL.FTZ R0, R44, UR24 ;  /* 0x000000182c007c20 */ /* 0x002fcc0008410000 */
[----:B------:R1:W-:-:S12]  /*4100*/  MUFU.TANH R93, R0 ;  /* 0x00000000005d7308 */ /* 0x0003d80000002400 */
[----:B------:R-:W-:Y:S01]  /*4110*/  FMUL.FTZ R54, R54, UR24 ;  /* 0x0000001836367c20 */ /* 0x000fe20008410000 */
[----:B------:R-:W-:Y:S01]  /*4120*/  FMUL.FTZ R52, R52, UR24 ;  /* 0x0000001834347c20 */ /* 0x000fe20008410000 */
[----:B------:R-:W-:Y:S01]  /*4130*/  FMUL.FTZ R55, R55, UR24 ;  /* 0x0000001837377c20 */ /* 0x000fe20008410000 */
[----:B------:R-:W-:-:S04]  /*4140*/  FMUL.FTZ R53, R53, UR24 ;  /* 0x0000001835357c20 */ /* 0x000fc80008410000 */
[----:B------:R-:W-:Y:S01]  /*4150*/  MUFU.TANH R68, R53 ;  /* 0x0000003500447308 */ /* 0x000fe20000002400 */
[----:B-1----:R-:W-:-:S07]  /*4160*/  FMUL.FTZ R0, R45, UR24 ;  /* 0x000000182d007c20 */ /* 0x002fce0008410000 */
[----:B------:R1:W-:Y:S02]  /*4170*/  MUFU.TANH R94, R0 ;  /* 0x00000000005e7308 */ /* 0x0003e40000002400 */
[----:B-1----:R-:W-:-:S06]  /*4180*/  FMUL.FTZ R0, R46, UR24 ;  /* 0x000000182e007c20 */ /* 0x002fcc0008410000 */
[----:B------:R1:W5:Y:S02]  /*4190*/  MUFU.TANH R92, R0 ;  /* 0x00000000005c7308 */ /* 0x0003640000002400 */
[----:B-1----:R-:W-:Y:S02]  /*41a0*/  FMUL.FTZ R0, R47, UR24 ;  /* 0x000000182f007c20 */ /* 0x002fe40008410000 */
[----:B------:R-:W-:Y:S01]  /*41b0*/  HMMA.16816.F32 R44, R24, R34, R20 ;  /* 0x00000022182c723c */ /* 0x000fe20000001814 */
[----:B------:R-:W1:Y:S03]  /*41c0*/  LDSM.16.M88.4 R20, [R229+0x3800] ;  /* 0x00380000e514783b */ /* 0x000e660000000200 */
[----:B------:R2:W-:Y:S01]  /*41d0*/  MUFU.TANH R91, R0 ;  /* 0x00000000005b7308 */ /* 0x0005e20000002400 */
[----:B------:R-:W-:-:S04]  /*41e0*/  DEPBAR.LE SB0, 0x0 ;  /* 0x000080000000791a */ /* 0x000fc80000000000 */
[----:B------:R-:W-:Y:S01]  /*41f0*/  HMMA.16816.F32 R32, R8, R34, R80 ;  /* 0x000000220820723c */ /* 0x000fe20000001850 */
[----:B--2---:R-:W-:-:S04]  /*4200*/  FMUL.FTZ R0, R48, UR24 ;  /* 0x0000001830007c20 */ /* 0x004fc80008410000 */
[----:B------:R2:W5:-:S15]  /*4210*/  MUFU.TANH R90, R0 ;  /* 0x00000000005a7308 */ /* 0x00055e0000002400 */
[----:B------:R-:W-:-:S04]  /*4220*/  NOP ;  /* 0x0000000000007918 */ /* 0x000fc80000000000 */
[----:B------:R-:W-:Y:S01]  /*4230*/  FMUL.FTZ R35, R35, UR24 ;  /* 0x0000001823237c20 */ /* 0x000fe20008410000 */
[----:B------:R-:W-:Y:S01]  /*4240*/  FMUL.FTZ R33, R33, UR24 ;  /* 0x0000001821217c20 */ /* 0x000fe20008410000 */
[----:B--2---:R-:W-:Y:S01]  /*4250*/  FMUL.FTZ R0, R49, UR24 ;  /* 0x0000001831007c20 */ /* 0x004fe20008410000 */
[C---:B-1----:R-:W-:Y:S02]  /*4260*/  HMMA.16816.F32 R40, R8.reuse, R20, R76 ;  /* 0x000000140828723c */ /* 0x042fe4000000184c */
[----:B------:R-:W-:Y:S04]  /*4270*/  MUFU.TANH R79, R33 ;  /* 0x00000021004f7308 */ /* 0x000fe80000002400 */
[-C--:B------:R-:W-:Y:S04]  /*4280*/  HMMA.16816.F32 R36, R8, R22.reuse, R72 ;  /* 0x000000160824723c */ /* 0x080fe80000001848 */
[----:B------:R1:W-:Y:S02]  /*4290*/  MUFU.TANH R89, R0 ;  /* 0x0000000000597308 */ /* 0x0003e40000002400 */
[----:B------:R-:W-:Y:S06]  /*42a0*/  HMMA.16816.F32 R16, R24, R22, R16 ;  /* 0x000000161810723c */ /* 0x000fec0000001810 */
[----:B------:R-:W-:Y:S01]  /*42b0*/  MUFU.TANH R75, R35 ;  /* 0x00000023004b7308 */ /* 0x000fe20000002400 */
[----:B------:R-:W-:-:S02]  /*42c0*/  VIADDMNMX R22, R134, 0x8, R6, PT ;  /* 0x0000000886167846 */ /* 0x000fc40003800106 */
[----:B------:R-:W-:Y:S02]  /*42d0*/  VIMNMX R23, R134, UR19, PT ;  /* 0x0000001386177c48 */ /* 0x000fe4000bfe0100 */
[C---:B------:R-:W-:Y:S01]  /*42e0*/  ISETP.GE.AND P0, PT, R4.reuse, R22, PT ;  /* 0x000000160400720c */ /* 0x040fe20003f06270 */
[----:B------:R-:W-:Y:S01]  /*42f0*/  FMUL.FTZ R73, R43, UR24 ;  /* 0x000000182b497c20 */ /* 0x000fe20008410000 */
[----:B------:R-:W-:Y:S01]  /*4300*/  ISETP.GE.AND P1, PT, R4, R23, PT ;  /* 0x000000170400720c */ /* 0x000fe20003f26270 */
[----:B-1----:R-:W-:Y:S01]  /*4310*/  FMUL.FTZ R0, R50, UR24 ;  /* 0x0000001832007c20 */ /* 0x002fe20008410000 */
[----:B------:R-:W-:Y:S01]  /*4320*/  FMUL.FTZ R70, R41, UR24 ;  /* 0x0000001829467c20 */ /* 0x000fe20008410000 */
[----:B------:R-:W-:Y:S02]  /*4330*/  FMUL.FTZ R71, R42, UR24 ;  /* 0x000000182a477c20 */ /* 0x000fe40008410000 */
[----:B------:R1:W2:Y:S01]  /*4340*/  MUFU.TANH R87, R0 ;  /* 0x0000000000577308 */ /* 0x0002a20000002400 */
[----:B------:R-:W-:Y:S01]  /*4350*/  FMUL.FTZ R80, R38, UR24 ;  /* 0x0000001826507c20 */ /* 0x000fe20008410000 */
[----:B------:R-:W-:Y:S01]  /*4360*/  FMUL.FTZ R81, R37, UR24 ;  /* 0x0000001825517c20 */ /* 0x000fe20008410000 */
[----:B------:R-:W-:Y:S01]  /*4370*/  FMUL.FTZ R77, R36, UR24 ;  /* 0x00000018244d7c20 */ /* 0x000fe20008410000 */
[----:B------:R-:W-:-:S02]  /*4380*/  FMUL.FTZ R83, R39, UR24 ;  /* 0x0000001827537c20 */ /* 0x000fc40008410000 */
[----:B------:R-:W-:Y:S01]  /*4390*/  FMUL.FTZ R69, R16, UR24 ;  /* 0x0000001810457c20 */ /* 0x000fe20008410000 */
[----:B------:R-:W-:Y:S01]  /*43a0*/  FMUL.FTZ R72, R17, UR24 ;  /* 0x0000001811487c20 */ /* 0x000fe20008410000 */
[----:B------:R-:W-:Y:S01]  /*43b0*/  FMUL.FTZ R74, R18, UR24 ;  /* 0x00000018124a7c20 */ /* 0x000fe20008410000 */
[----:B------:R-:W-:Y:S01]  /*43c0*/  MUFU.TANH R17, R28 ;  /* 0x0000001c00117308 */ /* 0x000fe20000002400 */
[----:B------:R-:W-:Y:S01]  /*43d0*/  FMUL.FTZ R76, R19, UR24 ;  /* 0x00000018134c7c20 */ /* 0x000fe20008410000 */
[----:B-1----:R-:W-:-:S06]  /*43e0*/  FMUL.FTZ R0, R51, UR24 ;  /* 0x0000001833007c20 */ /* 0x002fcc0008410000 */
[----:B------:R-:W-:Y:S01]  /*43f0*/  MUFU.TANH R19, R70 ;  /* 0x0000004600137308 */ /* 0x000fe20000002400 */
[----:B------:R-:W-:Y:S06]  /*4400*/  HMMA.16816.F32 R48, R8, R12, R64 ;  /* 0x0000000c0830723c */ /* 0x000fec0000001840 */
[----:B------:R-:W-:Y:S01]  /*4410*/  HMMA.16816.F32 R8, R24, R20, R60 ;  /* 0x000000141808723c */ /* 0x000fe2000000183c */
[----:B------:R1:W2:Y:S01]  /*4420*/  MUFU.TANH R85, R0 ;  /* 0x0000000000557308 */ /* 0x0002a20000002400 */
[----:B------:R-:W-:-:S04]  /*4430*/  FMUL.FTZ R66, R40, UR24 ;  /* 0x0000001828427c20 */ /* 0x000fc80008410000 */
[----:B------:R-:W-:Y:S01]  /*4440*/  HMMA.16816.F32 R12, R24, R14, R56 ;  /* 0x0000000e180c723c */ /* 0x000fe20000001838 */
[----:B------:R-:W-:Y:S01]  /*4450*/  FMUL.FTZ R21, R31, UR24 ;  /* 0x000000181f157c20 */ /* 0x000fe20008410000 */
[----:B------:R-:W-:Y:S01]  /*4460*/  FMUL.FTZ R20, R30, UR24 ;  /* 0x000000181e147c20 */ /* 0x000fe20008410000 */
[----:B------:R-:W-:Y:S04]  /*4470*/  MUFU.TANH R64, R54 ;  /* 0x0000003600407308 */ /* 0x000fe80000002400 */
[C-C-:B------:R-:W-:Y:S02]  /*4480*/  VIADDMNMX R25, R134.reuse, 0x40, R6.reuse, PT ;  /* 0x0000004086197846 */ /* 0x140fe40003800106 */
[----:B------:R-:W-:Y:S02]  /*4490*/  VIADDMNMX R24, R134, 0x48, R6, PT ;  /* 0x0000004886187846 */ /* 0x000fe40003800106 */
[----:B------:R-:W-:Y:S01]  /*44a0*/  I2FP.F32.S32 R6, R4 ;  /* 0x0000000400067245 */ /* 0x000fe20000201400 */
[----:B-1----:R-:W-:Y:S01]  /*44b0*/  FMUL.FTZ R0, R44, UR24 ;  /* 0x000000182c007c20 */ /* 0x002fe20008410000 */
[C---:B------:R-:W-:Y:S01]  /*44c0*/  ISETP.GE.AND P4, PT, R4.reuse, R25, PT ;  /* 0x000000190400720c */ /* 0x040fe20003f86270 */
[----:B------:R-:W-:Y:S01]  /*44d0*/  FMUL.FTZ R49, R49, UR24 ;  /* 0x0000001831317c20 */ /* 0x000fe20008410000 */
[----:B------:R-:W-:Y:S01]  /*44e0*/  ISETP.GE.AND P2, PT, R4, R24, PT ;  /* 0x000000180400720c */ /* 0x000fe20003f46270 */
[----:B------:R1:W2:Y:S01]  /*44f0*/  MUFU.TANH R86, R0 ;  /* 0x0000000000567308 */ /* 0x0002a20000002400 */
[----:B------:R-:W-:-:S02]  /*4500*/  VIADD R4, R2, 0x8 ;  /* 0x0000000802047836 */ /* 0x000fc40000000000 */
[----:B------:R-:W-:Y:S01]  /*4510*/  FMUL.FTZ R27, R8, UR24 ;  /* 0x00000018081b7c20 */ /* 0x000fe20008410000 */
[----:B------:R-:W-:Y:S01]  /*4520*/  FFMA.FTZ R8, R6, UR5, R122 ;  /* 0x0000000506087c23 */ /* 0x000fe2000801007a */
[----:B------:R-:W-:Y:S01]  /*4530*/  FMUL.FTZ R26, R9, UR24 ;  /* 0x00000018091a7c20 */ /* 0x000fe20008410000 */
[----:B------:R-:W-:Y:S01]  /*4540*/  FMUL.FTZ R57, R10, UR24 ;  /* 0x000000180a397c20 */ /* 0x000fe20008410000 */
[C---:B------:R-:W-:Y:S01]  /*4550*/  ISETP.GE.AND P6, PT, R4.reuse, R23, PT ;  /* 0x000000170400720c */ /* 0x040fe20003fc6270 */
[----:B------:R-:W-:Y:S01]  /*4560*/  FMUL.FTZ R65, R11, UR24 ;  /* 0x000000180b417c20 */ /* 0x000fe20008410000 */
[----:B------:R-:W-:Y:S01]  /*4570*/  ISETP.GE.AND P5, PT, R4, R22, PT ;  /* 0x000000160400720c */ /* 0x000fe20003fa6270 */
[----:B---3--:R-:W-:Y:S01]  /*4580*/  FFMA.FTZ R9, R6, UR5, R7 ;  /* 0x0000000506097c23 */ /* 0x008fe20008010007 */
[----:B------:R-:W-:Y:S01]  /*4590*/  ISETP.GE.AND P3, PT, R4, R25, PT ;  /* 0x000000190400720c */ /* 0x000fe20003f66270 */
[C---:B------:R-:W-:Y:S01]  /*45a0*/  FFMA.FTZ R10, R6.reuse, UR5, R121 ;  /* 0x00000005060a7c23 */ /* 0x040fe20008010079 */
[----:B------:R-:W-:Y:S01]  /*45b0*/  FFMA.FTZ R11, R6, UR5, R120 ;  /* 0x00000005060b7c23 */ /* 0x000fe20008010078 */
[C---:B------:R-:W-:Y:S01]  /*45c0*/  VIADD R7, R2.reuse, 0x9 ;  /* 0x0000000902077836 */ /* 0x040fe20000000000 */
[----:B------:R-:W-:Y:S01]  /*45d0*/  FSEL R59, R9, -INF , !P2 ;  /* 0xff800000093b7808 */ /* 0x000fe20005000000 */
[----:B------:R-:W-:Y:S01]  /*45e0*/  MUFU.TANH R67, R52 ;  /* 0x0000003400437308 */ /* 0x000fe20000002400 */
[----:B------:R-:W-:-:S02]  /*45f0*/  VIADD R6, R2, 0x10 ;  /* 0x0000001002067836 */ /* 0x000fc40000000000 */
[----:B-1----:R-:W-:Y:S01]  /*4600*/  FMUL.FTZ R0, R45, UR24 ;  /* 0x000000182d007c20 */ /* 0x002fe20008410000 */
[----:B------:R-:W-:Y:S01]  /*4610*/  FSEL R54, R11, -INF , !P4 ;  /* 0xff8000000b367808 */ /* 0x000fe20006000000 */
[----:B------:R-:W-:Y:S01]  /*4620*/  FMUL.FTZ R12, R12, UR24 ;  /* 0x000000180c0c7c20 */ /* 0x000fe20008410000 */
[----:B------:R-:W-:Y:S01]  /*4630*/  ISETP.GE.AND P4, PT, R7, R22, PT ;  /* 0x000000160700720c */ /* 0x000fe20003f86270 */
[----:B------:R-:W-:Y:S01]  /*4640*/  FMUL.FTZ R13, R13, UR24 ;  /* 0x000000180d0d7c20 */ /* 0x000fe20008410000 */
[----:B------:R-:W-:Y:S01]  /*4650*/  ISETP.GE.AND P2, PT, R7, R25, PT ;  /* 0x000000190700720c */ /* 0x000fe20003f46270 */
[----:B------:R1:W-:Y:S01]  /*4660*/  MUFU.TANH R88, R0 ;  /* 0x0000000000587308 */ /* 0x0003e20000002400 */
[----:B------:R-:W-:Y:S01]  /*4670*/  FMUL.FTZ R14, R14, UR24 ;  /* 0x000000180e0e7c20 */ /* 0x000fe20008410000 */
[----:B------:R-:W-:Y:S01]  /*4680*/  FMUL.FTZ R48, R48, UR24 ;  /* 0x0000001830307c20 */ /* 0x000fe20008410000 */
[----:B------:R-:W-:Y:S01]  /*4690*/  FMUL.FTZ R50, R50, UR24 ;  /* 0x0000001832327c20 */ /* 0x000fe20008410000 */
[----:B------:R-:W-:Y:S01]  /*46a0*/  FMUL.FTZ R51, R51, UR24 ;  /* 0x0000001833337c20 */ /* 0x000fe20008410000 */
[----:B------:R-:W-:-:S03]  /*46b0*/  FMUL.FTZ R15, R15, UR24 ;  /* 0x000000180f0f7c20 */ /* 0x000fc60008410000 */
[----:B------:R-:W-:Y:S08]  /*46c0*/  MUFU.TANH R52, R49 ;  /* 0x0000003100347308 */ /* 0x000ff00000002400 */
[----:B------:R-:W-:Y:S01]  /*46d0*/  MUFU.TANH R62, R55 ;  /* 0x00000037003e7308 */ /* 0x000fe20000002400 */
[----:B-1----:R-:W-:-:S07]  /*46e0*/  FMUL.FTZ R0, R46, UR24 ;  /* 0x000000182e007c20 */ /* 0x002fce0008410000 */
[----:B------:R1:W3:Y:S08]  /*46f0*/  MUFU.TANH R82, R0 ;  /* 0x0000000000527308 */ /* 0x0002f00000002400 */
[----:B------:R-:W-:Y:S08]  /*4700*/  MUFU.TANH R36, R12 ;  /* 0x0000000c00247308 */ /* 0x000ff00000002400 */
[----:B------:R-:W-:Y:S01]  /*4710*/  MUFU.TANH R41, R13 ;  /* 0x0000000d00297308 */ /* 0x000fe20000002400 */
[----:B-1----:R-:W-:Y:S01]  /*4720*/  FMUL.FTZ R0, R47, UR24 ;  /* 0x000000182f007c20 */ /* 0x002fe20008410000 */
[----:B------:R-:W-:-:S02]  /*4730*/  FSEL R47, R10, -INF , !P0 ;  /* 0xff8000000a2f7808 */ /* 0x000fc40004000000 */
[----:B------:R-:W-:-:S04]  /*4740*/  ISETP.GE.AND P0, PT, R7, R23, PT ;  /* 0x000000170700720c */ /* 0x000fc80003f06270 */
[----:B------:R1:W-:Y:S08]  /*4750*/  MUFU.TANH R84, R0 ;  /* 0x0000000000547308 */ /* 0x0003f00000002400 */
[----:B------:R-:W-:Y:S08]  /*4760*/  MUFU.TANH R16, R14 ;  /* 0x0000000e00107308 */ /* 0x000ff00000002400 */
[----:B------:R-:W-:Y:S01]  /*4770*/  MUFU.TANH R48, R48 ;  /* 0x0000003000307308 */ /* 0x000fe20000002400 */
[----:B-1----:R-:W-:-:S07]  /*4780*/  FMUL.FTZ R0, R32, UR24 ;  /* 0x0000001820007c20 */ /* 0x002fce0008410000 */
[----:B------:R1:W3:Y:S08]  /*4790*/  MUFU.TANH R78, R0 ;  /* 0x00000000004e7308 */ /* 0x0002f00000002400 */
[----:B------:R-:W-:Y:S08]  /*47a0*/  MUFU.TANH R50, R50 ;  /* 0x0000003200327308 */ /* 0x000ff00000002400 */
[----:B------:R-:W-:Y:S01]  /*47b0*/  MUFU.TANH R51, R51 ;  /* 0x0000003300337308 */ /* 0x000fe20000002400 */
[----:B-1----:R-:W-:Y:S01]  /*47c0*/  FMUL.FTZ R0, R34, UR24 ;  /* 0x0000001822007c20 */ /* 0x002fe20008410000 */
[----:B------:R-:W-:Y:S01]  /*47d0*/  FSEL R34, R8, -INF , !P1 ;  /* 0xff80000008227808 */ /* 0x000fe20004800000 */
[----:B------:R-:W-:Y:S01]  /*47e0*/  BAR.SYNC.DEFER_BLOCKING 0x0 ;  /* 0x0000000000007b1d */ /* 0x000fe20000010000 */
[----:B------:R-:W-:-:S02]  /*47f0*/  ISETP.GE.AND P1, PT, R4, R24, PT ;  /* 0x000000180400720c */ /* 0x000fc40003f26270 */
[----:B------:R-:W-:-:S03]  /*4800*/  I2FP.F32.S32 R4, R4 ;  /* 0x0000000400047245 */ /* 0x000fc60000201400 */
[----:B------:R-:W1:Y:S02]  /*4810*/  MUFU.TANH R56, R0 ;  /* 0x0000000000387308 */ /* 0x000e640000002400 */
[C---:B----4-:R-:W-:Y:S01]  /*4820*/  FFMA.FTZ R8, R4.reuse, UR5, R111 ;  /* 0x0000000504087c23 */ /* 0x050fe2000801006f */
[C---:B------:R-:W-:Y:S01]  /*4830*/  FFMA.FTZ R9, R4.reuse, UR5, R108 ;  /* 0x0000000504097c23 */ /* 0x040fe2000801006c */
[----:B------:R-:W-:-:S03]  /*4840*/  FFMA.FTZ R10, R4, UR5, R98 ;  /* 0x00000005040a7c23 */ /* 0x000fc60008010062 */
[----:B------:R-:W-:Y:S01]  /*4850*/  FSEL R38, R8, -INF , !P6 ;  /* 0xff80000008267808 */ /* 0x000fe20007000000 */
[----:B------:R-:W-:Y:S01]  /*4860*/  MUFU.TANH R30, R15 ;  /* 0x0000000f001e7308 */ /* 0x000fe20000002400 */
[----:B------:R-:W-:Y:S02]  /*4870*/  ISETP.GE.AND P6, PT, R7, R24, PT ;  /* 0x000000180700720c */ /* 0x000fe40003fc6270 */
[----:B------:R-:W-:Y:S01]  /*4880*/  I2FP.F32.S32 R8, R7 ;  /* 0x0000000700087245 */ /* 0x000fe20000201400 */
[----:B-----5:R-:W-:Y:S01]  /*4890*/  FFMA.FTZ R7, R4, UR5, R96 ;  /* 0x0000000504077c23 */ /* 0x020fe20008010060 */
[----:B------:R-:W-:Y:S02]  /*48a0*/  FSEL R49, R9, -INF , !P5 ;  /* 0xff80000009317808 */ /* 0x000fe40006800000 */
[----:B------:R-:W-:Y:S01]  /*48b0*/  FSEL R55, R10, -INF , !P3 ;  /* 0xff8000000a377808 */ /* 0x000fe20005800000 */
[C---:B------:R-:W-:Y:S01]  /*48c0*/  FFMA.FTZ R9, R8.reuse, UR5, R110 ;  /* 0x0000000508097c23 */ /* 0x040fe2000801006e */
[----:B------:R-:W-:Y:S01]  /*48d0*/  FSEL R60, R7, -INF , !P1 ;  /* 0xff800000073c7808 */ /* 0x000fe20004800000 */
[C---:B------:R-:W-:Y:S01]  /*48e0*/  FFMA.FTZ R10, R8.reuse, UR5, R109 ;  /* 0x00000005080a7c23 */ /* 0x040fe2000801006d */
[----:B------:R-:W-:Y:S01]  /*48f0*/  I2FP.F32.S32 R7, R6 ;  /* 0x0000000600077245 */ /* 0x000fe20000201400 */
[----:B------:R-:W4:Y:S01]  /*4900*/  MUFU.TANH R15, R20 ;  /* 0x00000014000f7308 */ /* 0x000f220000002400 */
[----:B------:R-:W-:Y:S01]  /*4910*/  FSEL R37, R9, -INF , !P0 ;  /* 0xff80000009257808 */ /* 0x000fe20004000000 */
[----:B------:R-:W-:Y:S01]  /*4920*/  FFMA.FTZ R9, R8, UR5, R99 ;  /* 0x0000000508097c23 */ /* 0x000fe20008010063 */
[----:B------:R-:W-:Y:S01]  /*4930*/  ISETP.GE.AND P5, PT, R6, R23, PT ;  /* 0x000000170600720c */ /* 0x000fe20003fa6270 */
[----:B------:R-:W-:Y:S01]  /*4940*/  FFMA.FTZ R8, R8, UR5, R97 ;  /* 0x0000000508087c23 */ /* 0x000fe20008010061 */
[C---:B------:R-:W-:Y:S01]  /*4950*/  ISETP.GE.AND P3, PT, R6.reuse, R22, PT ;  /* 0x000000160600720c */ /* 0x040fe20003f66270 */
[C---:B------:R-:W-:Y:S01]  /*4960*/  FFMA.FTZ R11, R7.reuse, UR5, R92 ;  /* 0x00000005070b7c23 */ /* 0x040fe2000801005c */
[C---:B------:R-:W-:Y:S01]  /*4970*/  ISETP.GE.AND P1, PT, R6.reuse, R25, PT ;  /* 0x000000190600720c */ /* 0x040fe20003f26270 */
[----:B------:R5:W-:Y:S01]  /*4980*/  MUFU.TANH R20, R57 ;  /* 0x0000003900147308 */ /* 0x000be20000002400 */
[----:B------:R-:W-:Y:S01]  /*4990*/  ISETP.GE.AND P0, PT, R6, R24, PT ;  /* 0x000000180600720c */ /* 0x000fe20003f06270 */
[----:B------:R-:W-:Y:S01]  /*49a0*/  FFMA.FTZ R6, R7, UR5, R93 ;  /* 0x0000000507067c23 */ /* 0x000fe2000801005d */
[----:B------:R-:W-:-:S02]  /*49b0*/  IADD3 R4, R2, 0x11, RZ ;  /* 0x0000001102047810 */ /* 0x000fc40007ffe0ff */
[----:B------:R-:W-:Y:S01]  /*49c0*/  FSEL R44, R10, -INF , !P4 ;  /* 0xff8000000a2c7808 */ /* 0x000fe20006000000 */
[----:B------:R-:W-:Y:S01]  /*49d0*/  FFMA.FTZ R10, R7, UR5, R90 ;  /* 0x00000005070a7c23 */ /* 0x000fe2000801005a */
[----:B------:R-:W-:Y:S01]  /*49e0*/  FSEL R35, R6, -INF , !P5 ;  /* 0xff80000006237808 */ /* 0x000fe20006800000 */
[----:B------:R-:W-:Y:S01]  /*49f0*/  MUFU.TANH R27, R27 ;  /* 0x0000001b001b7308 */ /* 0x000fe20000002400 */
[----:B------:R-:W-:Y:S02]  /*4a00*/  I2FP.F32.S32 R6, R4 ;  /* 0x0000000400067245 */ /* 0x000fe40000201400 */
[----:B------:R-:W-:Y:S02]  /*4a10*/  FSEL R53, R9, -INF , !P2 ;  /* 0xff80000009357808 */ /* 0x000fe40005000000 */
[----:B------:R-:W-:Y:S01]  /*4a20*/  FSEL R58, R8, -INF , !P6 ;  /* 0xff800000083a7808 */ /* 0x000fe20007000000 */
[----:B--2---:R-:W-:Y:S01]  /*4a30*/  FFMA.FTZ R8, R7, UR5, R87 ;  /* 0x0000000507087c23 */ /* 0x004fe20008010057 */
[----:B------:R-:W-:Y:S01]  /*4a40*/  ISETP.GE.AND P4, PT, R4, R23, PT ;  /* 0x000000170400720c */ /* 0x000fe20003f86270 */
[----:B------:R-:W-:Y:S01]  /*4a50*/  FFMA.FTZ R9, R6, UR5, R94 ;  /* 0x0000000506097c23 */ /* 0x000fe2000801005e */
[----:B------:R-:W-:Y:S01]  /*4a60*/  ISETP.GE.AND P2, PT, R4, R22, PT ;  /* 0x000000160400720c */ /* 0x000fe20003f46270 */
[----:B------:R-:W-:Y:S01]  /*4a70*/  FFMA.FTZ R13, R6, UR5, R91 ;  /* 0x00000005060d7c23 */ /* 0x000fe2000801005b */
[----:B------:R-:W-:Y:S01]  /*4a80*/  ISETP.GE.AND P6, PT, R4, R25, PT ;  /* 0x000000190400720c */ /* 0x000fe20003fc6270 */
[----:B------:R-:W-:Y:S01]  /*4a90*/  FFMA.FTZ R14, R6, UR5, R89 ;  /* 0x00000005060e7c23 */ /* 0x000fe20008010059 */
[----:B------:R-:W-:Y:S01]  /*4aa0*/  ISETP.GE.AND P5, PT, R4, R24, PT ;  /* 0x000000180400720c */ /* 0x000fe20003fa6270 */
[----:B------:R-:W-:Y:S01]  /*4ab0*/  VIADD R4, R2, 0x18 ;  /* 0x0000001802047836 */ /* 0x000fe20000000000 */
[----:B------:R-:W-:Y:S01]  /*4ac0*/  FSEL R43, R11, -INF , !P3 ;  /* 0xff8000000b2b7808 */ /* 0x000fe20005800000 */
[----:B------:R-:W-:Y:S01]  /*4ad0*/  FFMA.FTZ R12, R6, UR5, R85 ;  /* 0x00000005060c7c23 */ /* 0x000fe20008010055 */
[----:B------:R-:W-:Y:S01]  /*4ae0*/  FSEL R46, R10, -INF , !P1 ;  /* 0xff8000000a2e7808 */ /* 0x000fe20004800000 */
[----:B------:R-:W-:Y:S01]  /*4af0*/  VIADD R7, R2, 0x19 ;  /* 0x0000001902077836 */ /* 0x000fe20000000000 */
[----:B------:R-:W-:Y:S01]  /*4b00*/  FSEL R61, R8, -INF , !P0 ;  /* 0xff800000083d7808 */ /* 0x000fe20004000000 */
[----:B------:R-:W-:Y:S01]  /*4b10*/  VIADD R6, R2, 0x20 ;  /* 0x0000002002067836 */ /* 0x000fe20000000000 */
[----:B------:R-:W-:Y:S01]  /*4b20*/  FSEL R33, R9, -INF , !P4 ;  /* 0xff80000009217808 */ /* 0x000fe20006000000 */
[----:B------:R-:W2:Y:S01]  /*4b30*/  MUFU.TANH R21, R21 ;  /* 0x0000001500157308 */ /* 0x000ea20000002400 */
[----:B------:R-:W-:-:S02]  /*4b40*/  ISETP.GE.AND P3, PT, R4, R23, PT ;  /* 0x000000170400720c */ /* 0x000fc40003f66270 */
[C---:B------:R-:W-:Y:S02]  /*4b50*/  ISETP.GE.AND P1, PT, R4.reuse, R22, PT ;  /* 0x000000160400720c */ /* 0x040fe40003f26270 */
[C---:B------:R-:W-:Y:S02]  /*4b60*/  ISETP.GE.AND P0, PT, R4.reuse, R25, PT ;  /* 0x000000190400720c */ /* 0x040fe40003f06270 */
[----:B------:R-:W-:Y:S01]  /*4b70*/  ISETP.GE.AND P4, PT, R4, R24, PT ;  /* 0x000000180400720c */ /* 0x000fe20003f86270 */
[----:B------:R-:W2:Y:S01]  /*4b80*/  MUFU.TANH R18, R66 ;  /* 0x0000004200127308 */ /* 0x000ea20000002400 */
[----:B------:R-:W-:Y:S02]  /*4b90*/  I2FP.F32.S32 R4, R4 ;  /* 0x0000000400047245 */ /* 0x000fe40000201400 */
[----:B------:R-:W-:Y:S02]  /*4ba0*/  FSEL R42, R13, -INF , !P2 ;  /* 0xff8000000d2a7808 */ /* 0x000fe40005000000 */
[----:B------:R-:W-:Y:S01]  /*4bb0*/  FSEL R45, R14, -INF , !P6 ;  /* 0xff8000000e2d7808 */ /* 0x000fe20007000000 */
[----:B------:R-:W-:Y:S01]  /*4bc0*/  FFMA.FTZ R8, R4, UR5, R86 ;  /* 0x0000000504087c23 */ /* 0x000fe20008010056 */
[----:B------:R-:W-:Y:S01]  /*4bd0*/  FSEL R63, R12, -INF , !P5 ;  /* 0xff8000000c3f7808 */ /* 0x000fe20006800000 */
[C---:B---3--:R-:W-:Y:S01]  /*4be0*/  FFMA.FTZ R9, R4.reuse, UR5, R82 ;  /* 0x0000000504097c23 */ /* 0x048fe20008010052 */
[C---:B------:R-:W-:Y:S01]  /*4bf0*/  ISETP.GE.AND P2, PT, R7.reuse, R23, PT ;  /* 0x000000170700720c */ /* 0x040fe20003f46270 */
[----:B------:R-:W-:Y:S01]  /*4c00*/  FFMA.FTZ R10, R4, UR5, R78 ;  /* 0x00000005040a7c23 */ /* 0x000fe2000801004e */
[----:B------:R-:W-:Y:S01]  /*4c10*/  FSEL R32, R8, -INF , !P3 ;  /* 0xff80000008207808 */ /* 0x000fe20005800000 */
[----:B------:R-:W-:Y:S01]  /*4c20*/  MUFU.TANH R28, R26 ;  /* 0x0000001a001c7308 */ /* 0x000fe20000002400 */
[----:B------:R-:W-:-:S02]  /*4c30*/  ISETP.GE.AND P6, PT, R7, R22, PT ;  /* 0x000000160700720c */ /* 0x000fc40003fc6270 */
[C---:B------:R-:W-:Y:S02]  /*4c40*/  ISETP.GE.AND P5, PT, R7.reuse, R25, PT ;  /* 0x000000190700720c */ /* 0x040fe40003fa6270 */
[----:B------:R-:W-:Y:S02]  /*4c50*/  ISETP.GE.AND P3, PT, R7, R24, PT ;  /* 0x000000180700720c */ /* 0x000fe40003f66270 */
[----:B------:R-:W-:Y:S01]  /*4c60*/  I2FP.F32.S32 R8, R7 ;  /* 0x0000000700087245 */ /* 0x000fe20000201400 */
[----:B-1----:R-:W-:Y:S01]  /*4c70*/  FFMA.FTZ R7, R4, UR5, R56 ;  /* 0x0000000504077c23 */ /* 0x002fe20008010038 */
[----:B------:R-:W-:Y:S01]  /*4c80*/  FSEL R40, R9, -INF , !P1 ;  /* 0xff80000009287808 */ /* 0x000fe20004800000 */
[----:B------:R-:W-:Y:S01]  /*4c90*/  VIADD R4, R2, 0x21 ;  /* 0x0000002102047836 */ /* 0x000fe20000000000 */
[----:B------:R-:W-:Y:S01]  /*4ca0*/  FSEL R56, R10, -INF , !P0 ;  /* 0xff8000000a387808 */ /* 0x000fe20004000000 */
[C---:B------:R-:W-:Y:S01]  /*4cb0*/  FFMA.FTZ R9, R8.reuse, UR5, R88 ;  /* 0x0000000508097c23 */ /* 0x040fe20008010058 */
[----:B------:R-:W-:Y:S01]  /*4cc0*/  FSEL R88, R7, -INF , !P4 ;  /* 0xff80000007587808 */ /* 0x000fe20006000000 */
[C---:B------:R-:W-:Y:S01]  /*4cd0*/  FFMA.FTZ R10, R8.reuse, UR5, R84 ;  /* 0x00000005080a7c23 */ /* 0x040fe20008010054 */
[----:B------:R-:W-:Y:S01]  /*4ce0*/  I2FP.F32.S32 R7, R6 ;  /* 0x0000000600077245 */ /* 0x000fe20000201400 */
[----:B------:R-:W-:Y:S01]  /*4cf0*/  MUFU.TANH R26, R65 ;  /* 0x00000041001a7308 */ /* 0x000fe20000002400 */
[----:B------:R-:W-:Y:S01]  /*4d00*/  FSEL R31, R9, -INF , !P2 ;  /* 0xff800000091f7808 */ /* 0x000fe20005000000 */
[----:B------:R-:W-:Y:S01]  /*4d10*/  FFMA.FTZ R9, R8, UR5, R79 ;  /* 0x0000000508097c23 */ /* 0x000fe2000801004f */
[----:B------:R-:W-:Y:S01]  /*4d20*/  ISETP.GE.AND P1, PT, R6, R23, PT ;  /* 0x000000170600720c */ /* 0x000fe20003f26270 */
[----:B------:R-:W-:Y:S01]  /*4d30*/  FFMA.FTZ R8, R8, UR5, R75 ;  /* 0x0000000508087c23 */ /* 0x000fe2000801004b */
[C---:B------:R-:W-:Y:S01]  /*4d40*/  ISETP.GE.AND P0, PT, R6.reuse, R22, PT ;  /* 0x000000160600720c */ /* 0x040fe20003f06270 */
[----:B------:R-:W-:Y:S01]  /*4d50*/  FFMA.FTZ R11, R7, UR5, R64 ;  /* 0x00000005070b7c23 */ /* 0x000fe20008010040 */
[----:B------:R-:W-:-:S02]  /*4d60*/  ISETP.GE.AND P4, PT, R6, R25, PT ;  /* 0x000000190600720c */ /* 0x000fc40003f86270 */
[----:B------:R-:W-:Y:S01]  /*4d70*/  ISETP.GE.AND P2, PT, R6, R24, PT ;  /* 0x000000180600720c */ /* 0x000fe20003f46270 */
[C---:B------:R-:W-:Y:S01]  /*4d80*/  FFMA.FTZ R6, R7.reuse, UR5, R67 ;  /* 0x0000000507067c23 */ /* 0x040fe20008010043 */
[----:B------:R-:W-:Y:S01]  /*4d90*/  FSEL R39, R10, -INF , !P6 ;  /* 0xff8000000a277808 */ /* 0x000fe20007000000 */
[----:B------:R-:W-:Y:S01]  /*4da0*/  FFMA.FTZ R10, R7, UR5, R48 ;  /* 0x00000005070a7c23 */ /* 0x000fe20008010030 */
[----:B-----5:R-:W-:Y:S02]  /*4db0*/  FSEL R57, R9, -INF , !P5 ;  /* 0xff80000009397808 */ /* 0x020fe40006800000 */
[----:B------:R-:W-:Y:S02]  /*4dc0*/  FSEL R216, R6, -INF , !P1 ;  /* 0xff80000006d87808 */ /* 0x000fe40004800000 */
[----:B------:R-:W-:Y:S02]  /*4dd0*/  I2FP.F32.S32 R6, R4 ;  /* 0x0000000400067245 */ /* 0x000fe40000201400 */
        /* <DEDUP_REMOVED lines=15> */
[----:B------:R-:W1:Y:S01]  /*4ed0*/  MUFU.TANH R11, R71 ;  /* 0x00000047000b7308 */ /* 0x000e620000002400 */
[----:B------:R-:W-:-:S02]  /*4ee0*/  FSEL R193, R9, -INF , !P6 ;  /* 0xff80000009c17808 */ /* 0x000fc40007000000 */
[C---:B------:R-:W-:Y:S02]  /*4ef0*/  ISETP.GE.AND P0, PT, R4.reuse, R23, PT ;  /* 0x000000170400720c */ /* 0x040fe40003f06270 */
[C---:B------:R-:W-:Y:S02]  /*4f00*/  ISETP.GE.AND P4, PT, R4.reuse, R22, PT ;  /* 0x000000160400720c */ /* 0x040fe40003f86270 */
[C---:B------:R-:W-:Y:S02]  /*4f10*/  ISETP.GE.AND P2, PT, R4.reuse, R25, PT ;  /* 0x000000190400720c */ /* 0x040fe40003f46270 */
[----:B------:R-:W-:Y:S02]  /*4f20*/  ISETP.GE.AND P6, PT, R4, R24, PT ;  /* 0x000000180400720c */ /* 0x000fe40003fc6270 */
[----:B------:R-:W-:Y:S02]  /*4f30*/  I2FP.F32.S32 R4, R4 ;  /* 0x0000000400047245 */ /* 0x000fe40000201400 */
[----:B------:R-:W-:-:S02]  /*4f40*/  IADD3 R7, R2, 0x29, RZ ;  /* 0x0000002902077810 */ /* 0x000fc40007ffe0ff */
[----:B------:R-:W-:Y:S01]  /*4f50*/  FSEL R194, R13, -INF , !P5 ;  /* 0xff8000000dc27808 */ /* 0x000fe20006800000 */
[----:B------:R-:W-:Y:S01]  /*4f60*/  FFMA.FTZ R8, R4, UR5, R36 ;  /* 0x0000000504087c23 */ /* 0x000fe20008010024 */
[----:B------:R-:W-:Y:S01]  /*4f70*/  FSEL R196, R14, -INF , !P3 ;  /* 0xff8000000ec47808 */ /* 0x000fe20005800000 */
[----:B------:R-:W-:Y:S01]  /*4f80*/  FFMA.FTZ R9, R4, UR5, R16 ;  /* 0x0000000504097c23 */ /* 0x000fe20008010010 */
[----:B------:R-:W-:Y:S01]  /*4f90*/  FSEL R199, R12, -INF , !P1 ;  /* 0xff8000000cc77808 */ /* 0x000fe20004800000 */
[----:B------:R-:W-:Y:S01]  /*4fa0*/  FFMA.FTZ R10, R4, UR5, R17 ;  /* 0x00000005040a7c23 */ /* 0x000fe20008010011 */
[----:B------:R-:W-:Y:S01]  /*4fb0*/  FSEL R192, R8, -INF , !P0 ;  /* 0xff80000008c07808 */ /* 0x000fe20004000000 */
[----:B------:R-:W-:Y:S01]  /*4fc0*/  MUFU.TANH R17, R69 ;  /* 0x0000004500117308 */ /* 0x000fe20000002400 */
[C---:B------:R-:W-:Y:S02]  /*4fd0*/  ISETP.GE.AND P5, PT, R7.reuse, R23, PT ;  /* 0x000000170700720c */ /* 0x040fe40003fa6270 */
[----:B------:R-:W-:-:S02]  /*4fe0*/  ISETP.GE.AND P3, PT, R7, R22, PT ;  /* 0x000000160700720c */ /* 0x000fc40003f66270 */
[C---:B------:R-:W-:Y:S02]  /*4ff0*/  ISETP.GE.AND P1, PT, R7.reuse, R25, PT ;  /* 0x000000190700720c */ /* 0x040fe40003f26270 */
[----:B------:R-:W-:Y:S01]  /*5000*/  ISETP.GE.AND P0, PT, R7, R24, PT ;  /* 0x000000180700720c */ /* 0x000fe20003f06270 */
[----:B------:R-:W3:Y:S01]  /*5010*/  MUFU.TANH R16, R73 ;  /* 0x0000004900107308 */ /* 0x000ee20000002400 */
[----:B------:R-:W-:Y:S01]  /*5020*/  I2FP.F32.S32 R8, R7 ;  /* 0x0000000700087245 */ /* 0x000fe20000201400 */
[----:B----4-:R-:W-:Y:S01]  /*5030*/  FFMA.FTZ R7, R4, UR5, R15 ;  /* 0x0000000504077c23 */ /* 0x010fe2000801000f */
        /* <DEDUP_REMOVED lines=11> */
[----:B--2---:R-:W-:Y:S01]  /*50f0*/  FFMA.FTZ R8, R8, UR5, R21 ;  /* 0x0000000508087c23 */ /* 0x004fe20008010015 */
[C---:B------:R-:W-:Y:S01]  /*5100*/  ISETP.GE.AND P2, PT, R6.reuse, R22, PT ;  /* 0x000000160600720c */ /* 0x040fe20003f46270 */
[C---:B------:R-:W-:Y:S01]  /*5110*/  FFMA.FTZ R12, R7.reuse, UR5, R20 ;  /* 0x00000005070c7c23 */ /* 0x040fe20008010014 */
[C---:B------:R-:W-:Y:S01]  /*5120*/  ISETP.GE.AND P6, PT, R6.reuse, R25, PT ;  /* 0x000000190600720c */ /* 0x040fe20003fc6270 */
[----:B------:R-:W2:Y:S01]  /*5130*/  MUFU.TANH R14, R77 ;  /* 0x0000004d000e7308 */ /* 0x000ea20000002400 */
[----:B------:R-:W-:Y:S01]  /*5140*/  ISETP.GE.AND P5, PT, R6, R24, PT ;  /* 0x000000180600720c */ /* 0x000fe20003fa6270 */
[C---:B------:R-:W-:Y:S01]  /*5150*/  FFMA.FTZ R6, R7.reuse, UR5, R27 ;  /* 0x0000000507067c23 */ /* 0x040fe2000801001b */
[----:B------:R-:W-:Y:S01]  /*5160*/  FSEL R134, R10, -INF , !P3 ;  /* 0xff8000000a867808 */ /* 0x000fe20005800000 */
[C---:B------:R-:W-:Y:S01]  /*5170*/  FFMA.FTZ R10, R7.reuse, UR5, R18 ;  /* 0x00000005070a7c23 */ /* 0x040fe20008010012 */
[----:B------:R-:W-:Y:S01]  /*5180*/  LOP3.LUT R0, R180, R135, RZ, 0xfc, !PT ;  /* 0x00000087b4007212 */ /* 0x000fe200078efcff */
[----:B-1----:R-:W-:Y:S01]  /*5190*/  FFMA.FTZ R7, R7, UR5, R11 ;  /* 0x0000000507077c23 */ /* 0x002fe2000801000b */
[----:B------:R-:W-:Y:S01]  /*51a0*/  FSEL R127, R6, -INF , !P4 ;  /* 0xff800000067f7808 */ /* 0x000fe20006000000 */
[----:B------:R-:W-:Y:S01]  /*51b0*/  MUFU.TANH R21, R72 ;  /* 0x0000004800157308 */ /* 0x000fe20000002400 */
[----:B------:R-:W-:-:S02]  /*51c0*/  I2FP.F32.S32 R6, R4 ;  /* 0x0000000400067245 */ /* 0x000fc40000201400 */
[----:B------:R-:W-:Y:S02]  /*51d0*/  FSEL R180, R9, -INF , !P1 ;  /* 0xff80000009b47808 */ /* 0x000fe40004800000 */
[----:B------:R-:W-:Y:S01]  /*51e0*/  FSEL R182, R8, -INF , !P0 ;  /* 0xff80000008b67808 */ /* 0x000fe20004000000 */
[----:B------:R-:W-:Y:S01]  /*51f0*/  FFMA.FTZ R8, R6, UR5, R28 ;  /* 0x0000000506087c23 */ /* 0x000fe2000801001c */
[----:B------:R-:W-:Y:S01]  /*5200*/  ISETP.GE.AND P3, PT, R4, R23, PT ;  /* 0x000000170400720c */ /* 0x000fe20003f66270 */
[----:B------:R-:W-:Y:S01]  /*5210*/  FFMA.FTZ R11, R6, UR5, R26 ;  /* 0x00000005060b7c23 */ /* 0x000fe2000801001a */
[----:B------:R-:W-:Y:S01]  /*5220*/  ISETP.GE.AND P1, PT, R4, R22, PT ;  /* 0x000000160400720c */ /* 0x000fe20003f26270 */
[----:B------:R-:W-:Y:S01]  /*5230*/  FFMA.FTZ R13, R6, UR5, R19 ;  /* 0x00000005060d7c23 */ /* 0x000fe20008010013 */
[----:B------:R-:W-:Y:S01]  /*5240*/  ISETP.GE.AND P0, PT, R4, R25, PT ;  /* 0x000000190400720c */ /* 0x000fe20003f06270 */
[----:B---3--:R-:W-:Y:S01]  /*5250*/  FFMA.FTZ R9, R6, UR5, R16 ;  /* 0x0000000506097c23 */ /* 0x008fe20008010010 */
[----:B------:R-:W-:Y:S01]  /*5260*/  ISETP.GE.AND P4, PT, R4, R24, PT ;  /* 0x000000180400720c */ /* 0x000fe20003f86270 */
[----:B------:R-:W-:Y:S01]  /*5270*/  VIADD R4, R2, 0x38 ;  /* 0x0000003802047836 */ /* 0x000fe20000000000 */
[----:B------:R-:W-:Y:S01]  /*5280*/  FSEL R204, R10, -INF , !P6 ;  /* 0xff8000000acc7808 */ /* 0x000fe20007000000 */
[----:B------:R-:W-:Y:S01]  /*5290*/  MUFU.TANH R16, R76 ;  /* 0x0000004c00107308 */ /* 0x000fe20000002400 */
[----:B------:R-:W-:-:S02]  /*52a0*/  FSEL R201, R12, -INF , !P2 ;  /* 0xff8000000cc97808 */ /* 0x000fc40005000000 */
[----:B------:R-:W-:Y:S02]  /*52b0*/  FSEL R200, R7, -INF , !P5 ;  /* 0xff80000007c87808 */ /* 0x000fe40006800000 */
[----:B------:R-:W-:Y:S02]  /*52c0*/  FSEL R252, R8, -INF , !P3 ;  /* 0xff80000008fc7808 */ /* 0x000fe40005800000 */
[C---:B------:R-:W-:Y:S01]  /*52d0*/  ISETP.GE.AND P2, PT, R4.reuse, R23, PT ;  /* 0x000000170400720c */ /* 0x040fe20003f46270 */
[----:B------:R-:W1:Y:S01]  /*52e0*/  MUFU.TANH R10, R80 ;  /* 0x00000050000a7308 */ /* 0x000e620000002400 */
[C---:B------:R-:W-:Y:S02]  /*52f0*/  ISETP.GE.AND P6, PT, R4.reuse, R22, PT ;  /* 0x000000160400720c */ /* 0x040fe40003fc6270 */
[C---:B------:R-:W-:Y:S02]  /*5300*/  ISETP.GE.AND P5, PT, R4.reuse, R25, PT ;  /* 0x000000190400720c */ /* 0x040fe40003fa6270 */
[----:B------:R-:W-:-:S02]  /*5310*/  ISETP.GE.AND P3, PT, R4, R24, PT ;  /* 0x000000180400720c */ /* 0x000fc40003f66270 */
[----:B------:R-:W-:Y:S01]  /*5320*/  I2FP.F32.S32 R4, R4 ;  /* 0x0000000400047245 */ /* 0x000fe20000201400 */
[----:B------:R-:W3:Y:S01]  /*5330*/  MUFU.TANH R12, R81 ;  /* 0x00000051000c7308 */ /* 0x000ee20000002400 */
[----:B------:R-:W-:Y:S02]  /*5340*/  I2FP.F32.S32 R6, R2 ;  /* 0x0000000200067245 */ /* 0x000fe40000201400 */
[----:B------:R-:W-:Y:S01]  /*5350*/  FSEL R203, R11, -INF , !P1 ;  /* 0xff8000000bcb7808 */ /* 0x000fe20004800000 */
[C---:B------:R-:W-:Y:S01]  /*5360*/  FFMA.FTZ R7, R4.reuse, UR5, R17 ;  /* 0x0000000504077c23 */ /* 0x040fe20008010011 */
[C---:B--2---:R-:W-:Y:S01]  /*5370*/  FFMA.FTZ R8, R4.reuse, UR5, R14 ;  /* 0x0000000504087c23 */ /* 0x044fe2000801000e */
[----:B------:R-:W-:Y:S02]  /*5380*/  FSEL R95, R13, -INF , !P0 ;  /* 0xff8000000d5f7808 */ /* 0x000fe40004000000 */
[----:B------:R-:W2:Y:S01]  /*5390*/  MUFU.TANH R11, R83 ;  /* 0x00000053000b7308 */ /* 0x000ea20000002400 */
[----:B------:R-:W-:Y:S01]  /*53a0*/  FSEL R238, R7, -INF , !P2 ;  /* 0xff80000007ee7808 */ /* 0x000fe20005000000 */
[C---:B------:R-:W-:Y:S01]  /*53b0*/  FFMA.FTZ R7, R4.reuse, UR5, R15 ;  /* 0x0000000504077c23 */ /* 0x040fe2000801000f */
[----:B-1----:R-:W-:Y:S01]  /*53c0*/  FFMA.FTZ R4, R4, UR5, R10 ;  /* 0x0000000504047c23 */ /* 0x002fe2000801000a */
[----:B------:R-:W-:Y:S01]  /*53d0*/  FFMA.FTZ R10, R6, UR5, R125 ;  /* 0x00000005060a7c23 */ /* 0x000fe2000801007d */
[----:B------:R-:W-:-:S02]  /*53e0*/  ISETP.GE.AND P0, PT, R2, R22, PT ;  /* 0x000000160200720c */ /* 0x000fc40003f06270 */
[----:B------:R-:W-:Y:S01]  /*53f0*/  FSEL R101, R9, -INF , !P4 ;  /* 0xff80000009657808 */ /* 0x000fe20006000000 */
[C---:B------:R-:W-:Y:S01]  /*5400*/  FFMA.FTZ R9, R6.reuse, UR5, R124 ;  /* 0x0000000506097c23 */ /* 0x040fe2000801007c */
[----:B------:R-:W-:Y:S01]  /*5410*/  FSEL R239, R7, -INF , !P6 ;  /* 0xff80000007ef7808 */ /* 0x000fe20007000000 */
[----:B------:R-:W-:Y:S01]  /*5420*/  FFMA.FTZ R7, R6, UR5, R126 ;  /* 0x0000000506077c23 */ /* 0x000fe2000801007e */
[----:B------:R-:W-:Y:S01]  /*5430*/  ISETP.GE.AND P1, PT, R2, R23, PT ;  /* 0x000000170200720c */ /* 0x000fe20003f26270 */
[----:B------:R-:W-:Y:S01]  /*5440*/  FFMA.FTZ R6, R6, UR5, R123 ;  /* 0x0000000506067c23 */ /* 0x000fe2000801007b */
[C---:B------:R-:W-:Y:S02]  /*5450*/  ISETP.GE.AND P4, PT, R2.reuse, R25, PT ;  /* 0x000000190200720c */ /* 0x040fe40003f86270 */
[C---:B------:R-:W-:Y:S01]  /*5460*/  ISETP.GE.AND P2, PT, R2.reuse, R24, PT ;  /* 0x000000180200720c */ /* 0x040fe20003f46270 */
[----:B------:R-:W-:Y:S01]  /*5470*/  VIADD R2, R2, 0x39 ;  /* 0x0000003902027836 */ /* 0x000fe20000000000 */
[----:B------:R-:W-:-:S02]  /*5480*/  FSEL R27, R10, -INF , !P0 ;  /* 0xff8000000a1b7808 */ /* 0x000fc40004000000 */
[----:B------:R-:W-:Y:S02]  /*5490*/  PLOP3.LUT P0, PT, PT, PT, UP0, 0x80, 0x0 ;  /* 0x000000000000781c */ /* 0x000fe40003f0f008 */
[----:B------:R-:W-:Y:S02]  /*54a0*/  FSEL R100, R8, -INF , !P5 ;  /* 0xff80000008647808 */ /* 0x000fe40006800000 */
[----:B------:R-:W-:Y:S02]  /*54b0*/  FSEL R202, R4, -INF , !P3 ;  /* 0xff80000004ca7808 */ /* 0x000fe40005800000 */
[----:B------:R-:W-:Y:S02]  /*54c0*/  FSEL R26, R7, -INF , !P1 ;  /* 0xff800000071a7808 */ /* 0x000fe40004800000 */
[C---:B------:R-:W-:Y:S02]  /*54d0*/  ISETP.GE.AND P6, PT, R2.reuse, R23, PT ;  /* 0x000000170200720c */ /* 0x040fe40003fc6270 */
[----:B------:R-:W-:-:S02]  /*54e0*/  ISETP.GE.AND P5, PT, R2, R22, PT ;  /* 0x000000160200720c */ /* 0x000fc40003fa6270 */
[C---:B------:R-:W-:Y:S02]  /*54f0*/  ISETP.GE.AND P3, PT, R2.reuse, R25, PT ;  /* 0x000000190200720c */ /* 0x040fe40003f66270 */
[----:B------:R-:W-:Y:S02]  /*5500*/  ISETP.GE.AND P1, PT, R2, R24, PT ;  /* 0x000000180200720c */ /* 0x000fe40003f26270 */
[----:B------:R-:W-:Y:S02]  /*5510*/  I2FP.F32.S32 R2, R2 ;  /* 0x0000000200027245 */ /* 0x000fe40000201400 */
[----:B------:R-:W-:Y:S02]  /*5520*/  FSEL R28, R9, -INF , !P4 ;  /* 0xff800000091c7808 */ /* 0x000fe40006000000 */
[----:B------:R-:W-:Y:S01]  /*5530*/  FSEL R29, R6, -INF , !P2 ;  /* 0xff800000061d7808 */ /* 0x000fe20005000000 */
[C---:B------:R-:W-:Y:S01]  /*5540*/  FFMA.FTZ R8, R2.reuse, UR5, R21 ;  /* 0x0000000502087c23 */ /* 0x040fe20008010015 */
[C---:B------:R-:W-:Y:S01]  /*5550*/  FFMA.FTZ R7, R2.reuse, UR5, R16 ;  /* 0x0000000502077c23 */ /* 0x040fe20008010010 */
[C---:B---3--:R-:W-:Y:S01]  /*5560*/  FFMA.FTZ R4, R2.reuse, UR5, R12 ;  /* 0x0000000502047c23 */ /* 0x048fe2000801000c */
[----:B--2---:R-:W-:-:S02]  /*5570*/  FFMA.FTZ R2, R2, UR5, R11 ;  /* 0x0000000502027c23 */ /* 0x004fc4000801000b */
[----:B------:R-:W-:Y:S02]  /*5580*/  FSEL R218, R8, -INF , !P6 ;  /* 0xff80000008da7808 */ /* 0x000fe40007000000 */
[----:B------:R-:W-:Y:S02]  /*5590*/  FSEL R219, R7, -INF , !P5 ;  /* 0xff80000007db7808 */ /* 0x000fe40006800000 */
        /* <DEDUP_REMOVED lines=84> */
.L_x_520:
[----:B------:R-:W-:Y:S05]  /*5ae0*/  BSYNC B0 ;  /* 0x0000000000007941 */ /* 0x000fea0003800000 */
.L_x_519:
[----:B------:R-:W0:Y:S02]  /*5af0*/  LDGDEPBAR ;  /* 0x00000000000079af */ /* 0x000e240000000000 */
.L_x_518:
[----:B------:R-:W-:Y:S01]  /*5b00*/  FMNMX.FTZ R2, R26, R34, !PT ;  /* 0x000000221a027209 */ /* 0x000fe20007810000 */
[----:B------:R-:W-:Y:S01]  /*5b10*/  ULDC UR19, c[0x0][0x2ec] ;  /* 0x0000bb0000137ab9 */ /* 0x000fe20000000800 */
        /* <DEDUP_REMOVED lines=35> */
[----:B------:R-:W-:-:S03]  /*5d50*/  FMNMX.FTZ R2, R44, R2, !PT ;  /* 0x000000022c027209 */ /* 0x000fc60007810000 */
[----:B------:R-:W3:Y:S01]  /*5d60*/  SHFL.BFLY PT, R4, R138, 0x2, 0x1f ;  /* 0x0c401f008a047f89 */ /* 0x000ee200000e0000 */
        /* <DEDUP_REMOVED lines=10> */
[----:B------:R-:W-:Y:S02]  /*5e10*/  FMNMX.FTZ R2, R194, R2, !PT ;  /* 0x00000002c2027209 */ /* 0x000fe40007810000 */
[----:B---3--:R-:W-:Y:S01]  /*5e20*/  FMNMX.FTZ R138, R138, R4, !PT ;  /* 0x000000048a8a7209 */ /* 0x008fe20007810000 */
[----:B------:R-:W-:Y:S01]  /*5e30*/  LDSM.16.MT88.4 R72, [R225+0xe000] ;  /* 0x00e00000e148783b */ /* 0x000fe20000004200 */
[----:B------:R-:W-:-:S03]  /*5e40*/  FMNMX.FTZ R2, R181, R2, !PT ;  /* 0x00000002b5027209 */ /* 0x000fc60007810000 */
[----:B-1----:R-:W1:Y:S01]  /*5e50*/  SHFL.BFLY PT, R7, R138, 0x1, 0x1f ;  /* 0x0c201f008a077f89 */ /* 0x002e6200000e0000 */
[----:B------:R-:W-:-:S03]  /*5e60*/  FMNMX.FTZ R2, R134, R2, !PT ;  /* 0x0000000286027209 */ /* 0x000fc60007810000 */
[----:B------:R-:W-:Y:S01]  /*5e70*/  LDSM.16.MT88.4 R68, [R227+0xc000] ;  /* 0x00c00000e344783b */ /* 0x000fe20000004200 */
[----:B------:R-:W-:Y:S02]  /*5e80*/  FMNMX.FTZ R4, R201, R2, !PT ;  /* 0x00000002c9047209 */ /* 0x000fe40007810000 */
[----:B------:R-:W-:Y:S02]  /*5e90*/  FMNMX.FTZ R2, R28, R54, !PT ;  /* 0x000000361c027209 */ /* 0x000fe40007810000 */
[----:B------:R-:W-:Y:S02]  /*5ea0*/  FMNMX.FTZ R4, R203, R4, !PT ;  /* 0x00000004cb047209 */ /* 0x000fe40007810000 */
[----:B------:R-:W-:Y:S02]  /*5eb0*/  FMNMX.FTZ R2, R55, R2, !PT ;  /* 0x0000000237027209 */ /* 0x000fe40007810000 */
[----:B------:R-:W-:Y:S02]  /*5ec0*/  FMNMX.FTZ R6, R239, R4, !PT ;  /* 0x00000004ef067209 */ /* 0x000fe40007810000 */
[----:B------:R-:W-:-:S02]  /*5ed0*/  FMNMX.FTZ R4, R53, R2, !PT ;  /* 0x0000000235047209 */ /* 0x000fc40007810000 */
[----:B------:R-:W-:Y:S02]  /*5ee0*/  FMNMX.FTZ R2, R219, R6, !PT ;  /* 0x00000006db027209 */ /* 0x000fe40007810000 */
[----:B------:R-:W-:-:S03]  /*5ef0*/  FMNMX.FTZ R4, R46, R4, !PT ;  /* 0x000000042e047209 */ /* 0x000fc60007810000 */
[----:B------:R-:W3:Y:S01]  /*5f00*/  SHFL.BFLY PT, R137, R2, 0x2, 0x1f ;  /* 0x0c401f0002897f89 */ /* 0x000ee200000e0000 */
[----:B------:R-:W-:Y:S02]  /*5f10*/  FMNMX.FTZ R4, R45, R4, !PT ;  /* 0x000000042d047209 */ /* 0x000fe40007810000 */
[----:B-1----:R-:W-:Y:S02]  /*5f20*/  FMNMX.FTZ R138, R138, R7, !PT ;  /* 0x000000078a8a7209 */ /* 0x002fe40007810000 */
[----:B------:R-:W-:Y:S02]  /*5f30*/  FMNMX.FTZ R4, R56, R4, !PT ;  /* 0x0000000438047209 */ /* 0x000fe40007810000 */
[C---:B------:R-:W-:Y:S01]  /*5f40*/  FSETP.NEU.FTZ.AND P1, PT, R138.reuse, -INF , PT ;  /* 0xff8000008a00780b */ /* 0x040fe20003f3d000 */
[----:B------:R-:W-:Y:S01]  /*5f50*/  FMUL.FTZ R21, R138, UR19 ;  /* 0x000000138a157c20 */ /* 0x000fe20008410000 */
[----:B------:R-:W-:Y:S01]  /*5f60*/  FMNMX.FTZ R4, R57, R4, !PT ;  /* 0x0000000439047209 */ /* 0x000fe20007810000 */
[----:B------:R-:W-:Y:S03]  /*5f70*/  STL [R1+0xcc], R138 ;  /* 0x0000cc8a01007387 */ /* 0x000fe60000100800 */
[----:B------:R-:W-:Y:S01]  /*5f80*/  FSEL R21, R21, RZ, P1 ;  /* 0x000000ff15157208 */ /* 0x000fe20000800000 */
[----:B------:R-:W-:Y:S01]  /*5f90*/  STL [R1+0xdc], R237 ;  /* 0x0000dced01007387 */ /* 0x000fe20000100800 */
[----:B------:R-:W-:-:S03]  /*5fa0*/  FMNMX.FTZ R4, R198, R4, !PT ;  /* 0x00000004c6047209 */ /* 0x000fc60007810000 */
[--C-:B------:R-:W-:Y:S01]  /*5fb0*/  FFMA.FTZ R6, R26, UR19, -R21.reuse ;  /* 0x000000131a067c23 */ /* 0x100fe20008010815 */
[----:B------:R-:W-:Y:S01]  /*5fc0*/  FMNMX.FTZ R7, R196, R4, !PT ;  /* 0x00000004c4077209 */ /* 0x000fe20007810000 */
[----:B------:R-:W-:Y:S01]  /*5fd0*/  FFMA.FTZ R4, R34, UR19, -R21 ;  /* 0x0000001322047c23 */ /* 0x000fe20008010815 */
[----:B------:R-:W-:Y:S01]  /*5fe0*/  MOV R26, R101 ;  /* 0x00000065001a7202 */ /* 0x000fe20000000f00 */
[----:B------:R1:W-:Y:S01]  /*5ff0*/  MUFU.EX2 R187, R6 ;  /* 0x0000000600bb7308 */ /* 0x0003e20000000800 */
[----:B------:R-:W-:Y:S02]  /*6000*/  FMNMX.FTZ R7, R183, R7, !PT ;  /* 0x00000007b7077209 */ /* 0x000fe40007810000 */
[----:B---3--:R-:W-:Y:S02]  /*6010*/  FMNMX.FTZ R137, R2, R137, !PT ;  /* 0x0000008902897209 */ /* 0x008fe40007810000 */
[----:B------:R-:W-:-:S03]  /*6020*/  FMNMX.FTZ R136, R180, R7, !PT ;  /* 0x00000007b4887209 */ /* 0x000fc60007810000 */
[----:B------:R3:W2:Y:S01]  /*6030*/  MUFU.EX2 R124, R4 ;  /* 0x00000004007c7308 */ /* 0x0006a20000000800 */
[----:B------:R-:W-:Y:S01]  /*6040*/  FMNMX.FTZ R136, R204, R136, !PT ;  /* 0x00000088cc887209 */ /* 0x000fe20007810000 */
[----:B------:R-:W4:Y:S03]  /*6050*/  SHFL.BFLY PT, R7, R137, 0x1, 0x1f ;  /* 0x0c201f0089077f89 */ /* 0x000f2600000e0000 */
[----:B------:R-:W-:Y:S02]  /*6060*/  FMNMX.FTZ R136, R95, R136, !PT ;  /* 0x000000885f887209 */ /* 0x000fe40007810000 */
[----:B-1----:R-:W-:Y:S02]  /*6070*/  FMNMX.FTZ R6, R29, R59, !PT ;  /* 0x0000003b1d067209 */ /* 0x002fe40007810000 */
[----:B------:R-:W-:Y:S02]  /*6080*/  FMNMX.FTZ R136, R100, R136, !PT ;  /* 0x0000008864887209 */ /* 0x000fe40007810000 */
[----:B------:R-:W-:-:S02]  /*6090*/  FMNMX.FTZ R2, R60, R6, !PT ;  /* 0x000000063c027209 */ /* 0x000fc40007810000 */
[----:B------:R-:W-:Y:S02]  /*60a0*/  FMNMX.FTZ R136, R237, R136, !PT ;  /* 0x00000088ed887209 */ /* 0x000fe40007810000 */
[----:B------:R-:W-:Y:S01]  /*60b0*/  FMNMX.FTZ R2, R58, R2, !PT ;  /* 0x000000023a027209 */ /* 0x000fe20007810000 */
[----:B---3--:R-:W-:Y:S01]  /*60c0*/  FFMA.FTZ R4, R38, UR19, -R21 ;  /* 0x0000001326047c23 */ /* 0x008fe20008010815 */
[----:B--2---:R-:W-:Y:S01]  /*60d0*/  F2FP.F16.F32.PACK_AB R16, R124, R187 ;  /* 0x000000bb7c10723e */ /* 0x004fe200000000ff */
[----:B------:R-:W1:Y:S01]  /*60e0*/  SHFL.BFLY PT, R6, R136, 0x2, 0x1f ;  /* 0x0c401f0088067f89 */ /* 0x000e6200000e0000 */
[----:B------:R-:W-:Y:S01]  /*60f0*/  FMNMX.FTZ R2, R61, R2, !PT ;  /* 0x000000023d027209 */ /* 0x000fe20007810000 */
[----:B------:R2:W-:Y:S03]  /*6100*/  MUFU.EX2 R229, R4 ;  /* 0x0000000400e57308 */ /* 0x0005e60000000800 */
[----:B------:R-:W-:-:S02]  /*6110*/  FMNMX.FTZ R2, R63, R2, !PT ;  /* 0x000000023f027209 */ /* 0x000fc40007810000 */
[----:B----4-:R-:W-:-:S04]  /*6120*/  FMNMX.FTZ R137, R137, R7, !PT ;  /* 0x0000000789897209 */ /* 0x010fc80007810000 */
[C---:B------:R-:W-:Y:S01]  /*6130*/  FSETP.NEU.FTZ.AND P1, PT, R137.reuse, -INF , PT ;  /* 0xff8000008900780b */ /* 0x040fe20003f3d000 */
[----:B------:R-:W-:Y:S01]  /*6140*/  FMUL.FTZ R20, R137, UR19 ;  /* 0x0000001389147c20 */ /* 0x000fe20008410000 */
[----:B------:R-:W-:Y:S04]  /*6150*/  STL [R1+0xd0], R137 ;  /* 0x0000d08901007387 */ /* 0x000fe80000100800 */
[----:B------:R-:W-:Y:S01]  /*6160*/  FSEL R20, R20, RZ, P1 ;  /* 0x000000ff14147208 */ /* 0x000fe20000800000 */
[----:B--2---:R-:W-:-:S04]  /*6170*/  FFMA.FTZ R4, R37, UR19, -R21 ;  /* 0x0000001325047c23 */ /* 0x004fc80008010815 */
[----:B------:R2:W3:Y:S01]  /*6180*/  MUFU.EX2 R25, R4 ;  /* 0x0000000400197308 */ /* 0x0004e20000000800 */
[----:B-1----:R-:W-:Y:S02]  /*6190*/  FMNMX.FTZ R136, R136, R6, !PT ;  /* 0x0000000688887209 */ /* 0x002fe40007810000 */
[----:B--2---:R-:W-:Y:S01]  /*61a0*/  FMNMX.FTZ R4, R88, R2, !PT ;  /* 0x0000000258047209 */ /* 0x004fe20007810000 */
[----:B------:R-:W-:Y:S01]  /*61b0*/  FFMA.FTZ R2, R35, UR19, -R21 ;  /* 0x0000001323027c23 */ /* 0x000fe20008010815 */
[----:B---3--:R-:W-:Y:S02]  /*61c0*/  F2FP.F16.F32.PACK_AB R18, R25, R229 ;  /* 0x000000e51912723e */ /* 0x008fe400000000ff */
[----:B------:R-:W-:Y:S01]  /*61d0*/  FMNMX.FTZ R4, R89, R4, !PT ;  /* 0x0000000459047209 */ /* 0x000fe20007810000 */
[----:B------:R1:W-:Y:S03]  /*61e0*/  MUFU.EX2 R237, R2 ;  /* 0x0000000200ed7308 */ /* 0x0003e60000000800 */
[----:B------:R-:W-:-:S04]  /*61f0*/  FMNMX.FTZ R4, R217, R4, !PT ;  /* 0x00000004d9047209 */ /* 0x000fc80007810000 */
[----:B------:R-:W-:-:S04]  /*6200*/  FMNMX.FTZ R4, R199, R4, !PT ;  /* 0x00000004c7047209 */ /* 0x000fc80007810000 */
[----:B------:R-:W-:-:S04]  /*6210*/  FMNMX.FTZ R4, R195, R4, !PT ;  /* 0x00000004c3047209 */ /* 0x000fc80007810000 */
[----:B------:R-:W-:Y:S01]  /*6220*/  FMNMX.FTZ R4, R182, R4, !PT ;  /* 0x00000004b6047209 */ /* 0x000fe20007810000 */
[----:B-1----:R-:W-:-:S03]  /*6230*/  FFMA.FTZ R2, R33, UR19, -R21 ;  /* 0x0000001321027c23 */ /* 0x002fc60008010815 */
[----:B------:R-:W-:Y:S01]  /*6240*/  FMNMX.FTZ R4, R200, R4, !PT ;  /* 0x00000004c8047209 */ /* 0x000fe20007810000 */
[----:B------:R1:W-:Y:S03]  /*6250*/  MUFU.EX2 R205, R2 ;  /* 0x0000000200cd7308 */ /* 0x0003e60000000800 */
[----:B------:R-:W-:Y:S02]  /*6260*/  FMNMX.FTZ R135, R26, R4, !PT ;  /* 0x000000041a877209 */ /* 0x000fe40007810000 */
[----:B------:R-:W2:Y:S02]  /*6270*/  SHFL.BFLY PT, R4, R136, 0x1, 0x1f ;  /* 0x0c201f0088047f89 */ /* 0x000ea400000e0000 */
[----:B------:R-:W-:-:S04]  /*6280*/  FMNMX.FTZ R135, R202, R135, !PT ;  /* 0x00000087ca877209 */ /* 0x000fc80007810000 */
[----:B------:R-:W-:-:S05]  /*6290*/  FMNMX.FTZ R135, R185, R135, !PT ;  /* 0x00000087b9877209 */ /* 0x000fca0007810000 */
[----:B------:R-:W3:Y:S01]  /*62a0*/  SHFL.BFLY PT, R6, R135, 0x2, 0x1f ;  /* 0x0c401f0087067f89 */ /* 0x000ee200000e0000 */
[----:B-1----:R-:W-:-:S03]  /*62b0*/  FFMA.FTZ R2, R32, UR19, -R21 ;  /* 0x0000001320027c23 */ /* 0x002fc60008010815 */
[----:B------:R-:W-:Y:S01]  /*62c0*/  LDSM.16.MT88.4 R32, [R226+0xc000] ;  /* 0x00c00000e220783b */ /* 0x000fe20000004200 */
[----:B------:R1:W-:Y:S01]  /*62d0*/  MUFU.EX2 R234, R2 ;  /* 0x0000000200ea7308 */ /* 0x0003e20000000800 */
[----:B--2---:R-:W-:Y:S01]  /*62e0*/  FMNMX.FTZ R136, R136, R4, !PT ;  /* 0x0000000488887209 */ /* 0x004fe20007810000 */
[----:B------:R-:W-:-:S03]  /*62f0*/  FFMA.FTZ R4, R40, UR19, -R20 ;  /* 0x0000001328047c23 */ /* 0x000fc60008010814 */
[----:B------:R-:W-:-:S03]  /*6300*/  FSETP.NEU.FTZ.AND P1, PT, R136, -INF , PT ;  /* 0xff8000008800780b */ /* 0x000fc60003f3d000 */
[----:B------:R2:W-:Y:S01]  /*6310*/  MUFU.EX2 R184, R4 ;  /* 0x0000000400b87308 */ /* 0x0005e20000000800 */
[----:B------:R-:W-:Y:S01]  /*6320*/  STL [R1+0xd4], R136 ;  /* 0x0000d48801007387 */ /* 0x000fe20000100800 */
[----:B-1----:R-:W-:Y:S01]  /*6330*/  FFMA.FTZ R2, R31, UR19, -R21 ;  /* 0x000000131f027c23 */ /* 0x002fe20008010815 */
[----:B---3--:R-:W-:-:S05]  /*6340*/  FMNMX.FTZ R135, R135, R6, !PT ;  /* 0x0000000687877209 */ /* 0x008fca0007810000 */
[----:B------:R1:W3:Y:S01]  /*6350*/  MUFU.EX2 R236, R2 ;  /* 0x0000000200ec7308 */ /* 0x0002e20000000800 */
[----:B------:R-:W4:Y:S01]  /*6360*/  SHFL.BFLY PT, R6, R135, 0x1, 0x1f ;  /* 0x0c201f0087067f89 */ /* 0x000f2200000e0000 */
[----:B--2---:R-:W-:-:S03]  /*6370*/  FFMA.FTZ R4, R39, UR19, -R20 ;  /* 0x0000001327047c23 */ /* 0x004fc60008010814 */
[----:B------:R-:W-:Y:S03]  /*6380*/  LDSM.16.MT88.4 R36, [R226+0xe800] ;  /* 0x00e80000e224783b */ /* 0x000fe60000004200 */
[----:B------:R-:W2:Y:S01]  /*6390*/  MUFU.EX2 R211, R4 ;  /* 0x0000000400d37308 */ /* 0x000ea20000000800 */
[----:B-1----:R-:W-:Y:S01]  /*63a0*/  FFMA.FTZ R2, R27, UR19, -R20 ;  /* 0x000000131b027c23 */ /* 0x002fe20008010814 */
[----:B---3--:R-:W-:-:S06]  /*63b0*/  F2FP.F16.F32.PACK_AB R10, R236, R234 ;  /* 0x000000eaec0a723e */ /* 0x008fcc00000000ff */
[----:B------:R1:W-:Y:S01]  /*63c0*/  MUFU.EX2 R208, R2 ;  /* 0x0000000200d07308 */ /* 0x0003e20000000800 */
[----:B----4-:R-:W-:Y:S02]  /*63d0*/  FMNMX.FTZ R135, R135, R6, !PT ;  /* 0x0000000687877209 */ /* 0x010fe40007810000 */
[----:B--2---:R-:W-:-:S03]  /*63e0*/  F2FP.F16.F32.PACK_AB R11, R211, R184 ;  /* 0x000000b8d30b723e */ /* 0x004fc600000000ff */
[----:B------:R-:W-:Y:S01]  /*63f0*/  FMUL.FTZ R6, R135, UR19 ;  /* 0x0000001387067c20 */ /* 0x000fe20008410000 */
[----:B------:R2:W-:Y:S01]  /*6400*/  STL [R1+0xd8], R135 ;  /* 0x0000d88701007387 */ /* 0x0005e20000100800 */
[----:B-1----:R-:W-:-:S04]  /*6410*/  FFMA.FTZ R2, R47, UR19, -R20 ;  /* 0x000000132f027c23 */ /* 0x002fc80008010814 */
[----:B------:R1:W3:Y:S02]  /*6420*/  MUFU.EX2 R209, R2 ;  /* 0x0000000200d17308 */ /* 0x0002e40000000800 */
[--C-:B-1----:R-:W-:Y:S01]  /*6430*/  FFMA.FTZ R2, R49, UR19, -R20.reuse ;  /* 0x0000001331027c23 */ /* 0x102fe20008010814 */
[----:B---3--:R-:W-:Y:S01]  /*6440*/  F2FP.F16.F32.PACK_AB R17, R209, R208 ;  /* 0x000000d0d111723e */ /* 0x008fe200000000ff */
[----:B------:R-:W-:Y:S04]  /*6450*/  LDSM.16.MT88.4 R48, [R228+0xc800] ;  /* 0x00c80000e430783b */ /* 0x000fe80000004200 */
[----:B------:R1:W-:Y:S02]  /*6460*/  MUFU.EX2 R224, R2 ;  /* 0x0000000200e07308 */ /* 0x0003e40000000800 */
[----:B-1----:R-:W-:-:S06]  /*6470*/  FFMA.FTZ R2, R44, UR19, -R20 ;  /* 0x000000132c027c23 */ /* 0x002fcc0008010814 */
[----:B------:R1:W3:Y:S02]  /*6480*/  MUFU.EX2 R24, R2 ;  /* 0x0000000200187308 */ /* 0x0002e40000000800 */
[----:B-1----:R-:W-:Y:S01]  /*6490*/  FFMA.FTZ R2, R43, UR19, -R20 ;  /* 0x000000132b027c23 */ /* 0x002fe20008010814 */
[----:B---3--:R-:W-:-:S05]  /*64a0*/  F2FP.F16.F32.PACK_AB R19, R24, R224 ;  /* 0x000000e01813723e */ /* 0x008fca00000000ff */
[----:B------:R1:W-:Y:S02]  /*64b0*/  MUFU.EX2 R133, R2 ;  /* 0x0000000200857308 */ /* 0x0003e40000000800 */
[----:B------:R-:W-:Y:S01]  /*64c0*/  HMMA.16816.F32 R112, R16, R32, RZ ;  /* 0x000000201070723c */ /* 0x000fe200000018ff */
[----:B-1----:R-:W-:Y:S02]  /*64d0*/  FFMA.FTZ R2, R42, UR19, -R20 ;  /* 0x000000132a027c23 */ /* 0x002fe40008010814 */
[----:B------:R-:W-:Y:S03]  /*64e0*/  LDSM.16.MT88.4 R40, [R225+0xe800] ;  /* 0x00e80000e128783b */ /* 0x000fe60000004200 */
[----:B------:R1:W3:Y:S02]  /*64f0*/  MUFU.EX2 R206, R2 ;  /* 0x0000000200ce7308 */ /* 0x0002e40000000800 */
[----:B-1----:R-:W-:Y:S01]  /*6500*/  FMUL.FTZ R2, R136, UR19 ;  /* 0x0000001388027c20 */ /* 0x002fe20008410000 */
[----:B---3--:R-:W-:-:S02]  /*6510*/  F2FP.F16.F32.PACK_AB R9, R206, R133 ;  /* 0x00000085ce09723e */ /* 0x008fc400000000ff */
[----:B------:R-:W-:Y:S02]  /*6520*/  MOV R136, R100 ;  /* 0x0000006400887202 */ /* 0x000fe40000000f00 */
[----:B------:R-:W-:Y:S02]  /*6530*/  FSEL R2, R2, RZ, P1 ;  /* 0x000000ff02027208 */ /* 0x000fe40000800000 */
[----:B------:R-:W-:-:S03]  /*6540*/  FSETP.NEU.FTZ.AND P1, PT, R135, -INF , PT ;  /* 0xff8000008700780b */ /* 0x000fc60003f3d000 */
[--C-:B------:R-:W-:Y:S01]  /*6550*/  FFMA.FTZ R4, R28, UR19, -R2.reuse ;  /* 0x000000131c047c23 */ /* 0x100fe20008010802 */
[----:B------:R-:W-:Y:S01]  /*6560*/  FSEL R0, R6, RZ, P1 ;  /* 0x000000ff06007208 */ /* 0x000fe20000800000 */
[--C-:B------:R-:W-:Y:S02]  /*6570*/  FFMA.FTZ R3, R56, UR19, -R2.reuse ;  /* 0x0000001338037c23 */ /* 0x100fe40008010802 */
[----:B------:R1:W-:Y:S08]  /*6580*/  MUFU.EX2 R207, R4 ;  /* 0x0000000400cf7308 */ /* 0x0003f00000000800 */
[----:B------:R3:W-:Y:S01]  /*6590*/  MUFU.EX2 R186, R3 ;  /* 0x0000000300ba7308 */ /* 0x0007e20000000800 */
[----:B-1----:R-:W-:-:S07]  /*65a0*/  FFMA.FTZ R4, R54, UR19, -R2 ;  /* 0x0000001336047c23 */ /* 0x002fce0008010802 */
[----:B------:R1:W4:Y:S01]  /*65b0*/  MUFU.EX2 R210, R4 ;  /* 0x0000000400d27308 */ /* 0x0003220000000800 */
[----:B---3--:R-:W-:-:S07]  /*65c0*/  FFMA.FTZ R3, R57, UR19, -R2 ;  /* 0x0000001339037c23 */ /* 0x008fce0008010802 */
[----:B------:R3:W2:Y:S01]  /*65d0*/  MUFU.EX2 R138, R3 ;  /* 0x00000003008a7308 */ /* 0x0006a20000000800 */
[----:B-1----:R-:W-:Y:S01]  /*65e0*/  FFMA.FTZ R4, R55, UR19, -R2 ;  /* 0x0000001337047c23 */ /* 0x002fe20008010802 */
[----:B----4-:R-:W-:-:S06]  /*65f0*/  F2FP.F16.F32.PACK_AB R12, R210, R207 ;  /* 0x000000cfd20c723e */ /* 0x010fcc00000000ff */
[----:B------:R1:W-:Y:S01]  /*6600*/  MUFU.EX2 R239, R4 ;  /* 0x0000000400ef7308 */ /* 0x0003e20000000800 */
[----:B---3--:R-:W-:Y:S01]  /*6610*/  FFMA.FTZ R3, R63, UR19, -R0 ;  /* 0x000000133f037c23 */ /* 0x008fe20008010800 */
[----:B--2---:R-:W-:-:S06]  /*6620*/  F2FP.F16.F32.PACK_AB R6, R138, R186 ;  /* 0x000000ba8a06723e */ /* 0x004fcc00000000ff */
[----:B------:R2:W-:Y:S01]  /*6630*/  MUFU.EX2 R233, R3 ;  /* 0x0000000300e97308 */ /* 0x0005e20000000800 */
[----:B-1----:R-:W-:Y:S02]  /*6640*/  FFMA.FTZ R4, R53, UR19, -R2 ;  /* 0x0000001335047c23 */ /* 0x002fe40008010802 */
[----:B------:R-:W1:Y:S05]  /*6650*/  LDSM.16.MT88.4 R52, [R225+0xc000] ;  /* 0x00c00000e134783b */ /* 0x000e6a0000004200 */
[----:B------:R3:W4:Y:S01]  /*6660*/  MUFU.EX2 R23, R4 ;  /* 0x0000000400177308 */ /* 0x0007220000000800 */
[----:B--2---:R-:W-:-:S07]  /*6670*/  FFMA.FTZ R3, R88, UR19, -R0 ;  /* 0x0000001358037c23 */ /* 0x004fce0008010800 */
[----:B------:R2:W-:Y:S01]  /*6680*/  MUFU.EX2 R235, R3 ;  /* 0x0000000300eb7308 */ /* 0x0005e20000000800 */
[----:B---3--:R-:W-:Y:S01]  /*6690*/  FFMA.FTZ R4, R46, UR19, -R2 ;  /* 0x000000132e047c23 */ /* 0x008fe20008010802 */
[----:B----4-:R-:W-:-:S06]  /*66a0*/  F2FP.F16.F32.PACK_AB R14, R23, R239 ;  /* 0x000000ef170e723e */ /* 0x010fcc00000000ff */
[----:B------:R3:W-:Y:S01]  /*66b0*/  MUFU.EX2 R22, R4 ;  /* 0x0000000400167308 */ /* 0x0007e20000000800 */
[----:B--2---:R-:W-:Y:S02]  /*66c0*/  FFMA.FTZ R3, R89, UR19, -R0 ;  /* 0x0000001359037c23 */ /* 0x004fe40008010800 */
[----:B------:R-:W-:Y:S05]  /*66d0*/  LDSM.16.MT88.4 R88, [R227+0xe800] ;  /* 0x00e80000e358783b */ /* 0x000fea0000004200 */
[----:B------:R-:W2:Y:S01]  /*66e0*/  MUFU.EX2 R135, R3 ;  /* 0x0000000300877308 */ /* 0x000ea20000000800 */
[----:B---3--:R-:W-:Y:S01]  /*66f0*/  FFMA.FTZ R4, R45, UR19, -R2 ;  /* 0x000000132d047c23 */ /* 0x008fe20008010802 */
[----:B-1----:R-:W-:Y:S01]  /*6700*/  HMMA.16816.F32 R120, R16, R52, RZ ;  /* 0x000000341078723c */ /* 0x002fe200000018ff */
[----:B------:R-:W-:Y:S05]  /*6710*/  LDSM.16.MT88.4 R44, [R227+0xc800] ;  /* 0x00c80000e32c783b */ /* 0x000fea0000004200 */
[----:B------:R1:W-:Y:S01]  /*6720*/  MUFU.EX2 R232, R4 ;  /* 0x0000000400e87308 */ /* 0x0003e20000000800 */
[----:B--2---:R-:W-:Y:S01]  /*6730*/  F2FP.F16.F32.PACK_AB R7, R135, R235 ;  /* 0x000000eb8707723e */ /* 0x004fe200000000ff */
[----:B------:R-:W-:-:S06]  /*6740*/  FFMA.FTZ R3, R216, UR19, -R21 ;  /* 0x00000013d8037c23 */ /* 0x000fcc0008010815 */
[----:B------:R2:W-:Y:S01]  /*6750*/  MUFU.EX2 R137, R3 ;  /* 0x0000000300897308 */ /* 0x0005e20000000800 */
[--C-:B-1----:R-:W-:Y:S02]  /*6760*/  FFMA.FTZ R4, R29, UR19, -R0.reuse ;  /* 0x000000131d047c23 */ /* 0x102fe40008010800 */
[----:B------:R-:W-:Y:S05]  /*6770*/  LDSM.16.MT88.4 R28, [R228+0xe800] ;  /* 0x00e80000e41c783b */ /* 0x000fea0000004200 */
[----:B------:R1:W-:Y:S01]  /*6780*/  MUFU.EX2 R231, R4 ;  /* 0x0000000400e77308 */ /* 0x0003e20000000800 */
[----:B--2---:R-:W-:Y:S01]  /*6790*/  FFMA.FTZ R3, R193, UR19, -R21 ;  /* 0x00000013c1037c23 */ /* 0x004fe20008010815 */
[----:B-1----:R-:W-:-:S06]  /*67a0*/  FFMA.FTZ R4, R59, UR19, -R0 ;  /* 0x000000133b047c23 */ /* 0x002fcc0008010800 */
[----:B------:R1:W2:Y:S02]  /*67b0*/  MUFU.EX2 R230, R4 ;  /* 0x0000000400e67308 */ /* 0x0002a40000000800 */
[----:B-1----:R-:W-:Y:S01]  /*67c0*/  FFMA.FTZ R4, R60, UR19, -R0 ;  /* 0x000000133c047c23 */ /* 0x002fe20008010800 */
[----:B--2---:R-:W-:-:S05]  /*67d0*/  F2FP.F16.F32.PACK_AB R13, R230, R231 ;  /* 0x000000e7e60d723e */ /* 0x004fca00000000ff */
[----:B------:R1:W-:Y:S02]  /*67e0*/  MUFU.EX2 R132, R4 ;  /* 0x0000000400847308 */ /* 0x0003e40000000800 */
[--C-:B-1----:R-:W-:Y:S02]  /*67f0*/  FFMA.FTZ R4, R58, UR19, -R0.reuse ;  /* 0x000000133a047c23 */ /* 0x102fe40008010800 */
[----:B------:R-:W-:Y:S04]  /*6800*/  LDSM.16.MT88.4 R56, [R228+0xe000] ;  /* 0x00e00000e438783b */ /* 0x000fe80000004200 */
[----:B------:R1:W2:Y:S02]  /*6810*/  MUFU.EX2 R8, R4 ;  /* 0x0000000400087308 */ /* 0x0002a40000000800 */
[----:B-1----:R-:W-:Y:S01]  /*6820*/  FFMA.FTZ R4, R61, UR19, -R0 ;  /* 0x000000133d047c23 */ /* 0x002fe20008010800 */
[----:B--2---:R-:W-:Y:S01]  /*6830*/  F2FP.F16.F32.PACK_AB R15, R8, R132 ;  /* 0x00000084080f723e */ /* 0x004fe200000000ff */
[----:B------:R-:W1:Y:S04]  /*6840*/  LDSM.16.MT88.4 R60, [R227+0xe000] ;  /* 0x00e00000e33c783b */ /* 0x000e680000004200 */
[----:B------:R2:W3:Y:S01]  /*6850*/  MUFU.EX2 R27, R4 ;  /* 0x00000004001b7308 */ /* 0x0004e20000000800 */
[----:B------:R4:W-:Y:S01]  /*6860*/  STL [R1+0x30], R8 ;  /* 0x0000300801007387 */ /* 0x0009e20000100800 */
[C---:B------:R-:W-:Y:S03]  /*6870*/  HMMA.16816.F32 R116, R12.reuse, R52, RZ ;  /* 0x000000340c74723c */ /* 0x040fe600000018ff */
[----:B------:R1:W-:Y:S03]  /*6880*/  STL [R1+0xe0], R25 ;  /* 0x0000e01901007387 */ /* 0x0003e60000100800 */
[C---:B------:R-:W-:Y:S06]  /*6890*/  HMMA.16816.F32 R108, R12.reuse, R32, RZ ;  /* 0x000000200c6c723c */ /* 0x040fec00000018ff */
[----:B------:R-:W-:Y:S01]  /*68a0*/  HMMA.16816.F32 R104, R12, R76, RZ ;  /* 0x0000004c0c68723c */ /* 0x000fe200000018ff */
[----:B--2---:R-:W-:-:S02]  /*68b0*/  F2FP.F16.F32.PACK_AB R4, R232, R22 ;  /* 0x00000016e804723e */ /* 0x004fc400000000ff */
[----:B---3--:R-:W-:-:S03]  /*68c0*/  F2FP.F16.F32.PACK_AB R5, R233, R27 ;  /* 0x0000001be905723e */ /* 0x008fc600000000ff */
[----:B------:R-:W-:Y:S01]  /*68d0*/  HMMA.16816.F32 R100, R12, R68, RZ ;  /* 0x000000440c64723c */ /* 0x000fe200000018ff */
[----:B----4-:R-:W-:-:S05]  /*68e0*/  F2FP.F16.F32.PACK_AB R8, R205, R237 ;  /* 0x000000edcd08723e */ /* 0x010fca00000000ff */
[----:B------:R-:W-:Y:S01]  /*68f0*/  HMMA.16816.F32 R164, R4, R84, R116 ;  /* 0x0000005404a4723c */ /* 0x000fe20000001874 */
[----:B-1----:R-:W-:-:S05]  /*6900*/  IMAD.MOV.U32 R25, RZ, RZ, R95 ;  /* 0x000000ffff197224 */ /* 0x002fca00078e005f */
[----:B------:R-:W-:Y:S06]  /*6910*/  HMMA.16816.F32 R92, R12, R64, RZ ;  /* 0x000000400c5c723c */ /* 0x000fec00000018ff */
[----:B------:R-:W-:Y:S06]  /*6920*/  HMMA.16816.F32 R176, R8, R80, R112 ;  /* 0x0000005008b0723c */ /* 0x000fec0000001870 */
[C---:B------:R-:W-:Y:S06]  /*6930*/  HMMA.16816.F32 R116, R12.reuse, R60, RZ ;  /* 0x0000003c0c74723c */ /* 0x040fec00000018ff */
[----:B------:R-:W-:Y:S06]  /*6940*/  HMMA.16816.F32 R112, R12, R62, RZ ;  /* 0x0000003e0c70723c */ /* 0x000fec00000018ff */
[----:B------:R-:W-:Y:S06]  /*6950*/  HMMA.16816.F32 R244, R4, R36, R92 ;  /* 0x0000002404f4723c */ /* 0x000fec000000185c */
[----:B------:R-:W-:Y:S06]  /*6960*/  HMMA.16816.F32 R92, R16, R56, RZ ;  /* 0x00000038105c723c */ /* 0x000fec00000018ff */
[----:B------:R-:W-:Y:S06]  /*6970*/  HMMA.16816.F32 R172, R4, R80, R108 ;  /* 0x0000005004ac723c */ /* 0x000fec000000186c */
[----:B------:R-:W-:Y:S01]  /*6980*/  HMMA.16816.F32 R160, R8, R84, R120 ;  /* 0x0000005408a0723c */ /* 0x000fe20000001878 */
[----:B------:R-:W-:Y:S01]  /*6990*/  MOV R81, R127 ;  /* 0x0000007f00517202 */ /* 0x000fe20000000f00 */
[----:B------:R-:W-:-:S04]  /*69a0*/  IMAD.MOV.U32 R80, RZ, RZ, R124 ;  /* 0x000000ffff507224 */ /* 0x000fc800078e007c */
[----:B------:R-:W-:Y:S01]  /*69b0*/  HMMA.16816.F32 R96, R12, R72, RZ ;  /* 0x000000480c60723c */ /* 0x000fe200000018ff */
[----:B------:R-:W-:Y:S01]  /*69c0*/  MOV R84, R203 ;  /* 0x000000cb00547202 */ /* 0x000fe20000000f00 */
[----:B------:R-:W-:-:S04]  /*69d0*/  IMAD.MOV.U32 R85, RZ, RZ, R204 ;  /* 0x000000ffff557224 */ /* 0x000fc800078e00cc */
[C---:B------:R-:W-:Y:S06]  /*69e0*/  HMMA.16816.F32 R124, R12.reuse, R56, RZ ;  /* 0x000000380c7c723c */ /* 0x040fec00000018ff */
[----:B------:R-:W-:Y:S01]  /*69f0*/  HMMA.16816.F32 R156, R12, R54, RZ ;  /* 0x000000360c9c723c */ /* 0x000fe200000018ff */
[----:B------:R-:W-:Y:S01]  /*6a00*/  MOV R57, R207 ;  /* 0x000000cf00397202 */ /* 0x000fe20000000f00 */
[----:B------:R-:W-:-:S04]  /*6a10*/  IMAD.MOV.U32 R56, RZ, RZ, R208 ;  /* 0x000000ffff387224 */ /* 0x000fc800078e00d0 */
[C---:B------:R-:W-:Y:S06]  /*6a20*/  HMMA.16816.F32 R152, R12.reuse, R34, RZ ;  /* 0x000000220c98723c */ /* 0x040fec00000018ff */
[C---:B------:R-:W-:Y:S06]  /*6a30*/  HMMA.16816.F32 R148, R12.reuse, R78, RZ ;  /* 0x0000004e0c94723c */ /* 0x040fec00000018ff */
        /* <DEDUP_REMOVED lines=8> */
[C---:B------:R-:W-:Y:S06]  /*6ac0*/  HMMA.16816.F32 R220, R4.reuse, R88, R116 ;  /* 0x0000005804dc723c */ /* 0x040fec0000001874 */
[C---:B------:R-:W-:Y:S06]  /*6ad0*/  HMMA.16816.F32 R116, R4.reuse, R90, R112 ;  /* 0x0000005a0474723c */ /* 0x040fec0000001870 */
[----:B------:R-:W-:Y:S06]  /*6ae0*/  HMMA.16816.F32 R188, R4, R48, R104 ;  /* 0x0000003004bc723c */ /* 0x000fec0000001868 */
[----:B------:R-:W-:Y:S06]  /*6af0*/  HMMA.16816.F32 R112, R8, R28, R92 ;  /* 0x0000001c0870723c */ /* 0x000fec000000185c */
[C---:B------:R-:W-:Y:S06]  /*6b00*/  HMMA.16816.F32 R104, R16.reuse, R68, RZ ;  /* 0x000000441068723c */ /* 0x040fec00000018ff */
[C---:B------:R-:W-:Y:S06]  /*6b10*/  HMMA.16816.F32 R92, R16.reuse, R54, RZ ;  /* 0x00000036105c723c */ /* 0x040fec00000018ff */
[C---:B------:R-:W-:Y:S06]  /*6b20*/  HMMA.16816.F32 R52, R16.reuse, R34, RZ ;  /* 0x000000221034723c */ /* 0x040fec00000018ff */
[C---:B------:R-:W-:Y:S06]  /*6b30*/  HMMA.16816.F32 R68, R16.reuse, R70, RZ ;  /* 0x000000461044723c */ /* 0x040fec00000018ff */
[----:B------:R-:W-:Y:S06]  /*6b40*/  HMMA.16816.F32 R32, R16, R74, RZ ;  /* 0x0000004a1020723c */ /* 0x000fec00000018ff */
[----:B------:R-:W-:Y:S01]  /*6b50*/  HMMA.16816.F32 R240, R4, R28, R124 ;  /* 0x0000001c04f0723c */ /* 0x000fe2000000187c */
[----:B------:R-:W-:Y:S01]  /*6b60*/  IMAD.MOV.U32 R75, RZ, RZ, R136 ;  /* 0x000000ffff4b7224 */ /* 0x000fe200078e0088 */
[----:B------:R-:W-:-:S04]  /*6b70*/  MOV R74, R237 ;  /* 0x000000ed004a7202 */ /* 0x000fc80000000f00 */
[----:B------:R-:W-:Y:S06]  /*6b80*/  HMMA.16816.F32 R124, R8, R88, R12 ;  /* 0x00000058087c723c */ /* 0x000fec000000180c */
[----:B------:R-:W-:Y:S01]  /*6b90*/  HMMA.16816.F32 R12, R16, R66, RZ ;  /* 0x00000042100c723c */ /* 0x000fe200000018ff */
[----:B------:R1:W-:Y:S05]  /*6ba0*/  MUFU.EX2 R67, R3 ;  /* 0x0000000300437308 */ /* 0x0003ea0000000800 */
[----:B------:R-:W-:Y:S01]  /*6bb0*/  HMMA.16816.F32 R168, R4, R82, R152 ;  /* 0x0000005204a8723c */ /* 0x000fe20000001898 */
[----:B------:R-:W-:-:S05]  /*6bc0*/  IMAD.MOV.U32 R66, RZ, RZ, R133 ;  /* 0x000000ffff427224 */ /* 0x000fca00078e0085 */
[----:B------:R-:W-:Y:S01]  /*6bd0*/  HMMA.16816.F32 R108, R8, R48, R108 ;  /* 0x00000030086c723c */ /* 0x000fe2000000186c */
[----:B------:R-:W-:Y:S01]  /*6be0*/  MOV R155, R187 ;  /* 0x000000bb009b7202 */ /* 0x000fe20000000f00 */
[----:B------:R-:W-:Y:S01]  /*6bf0*/  IMAD.MOV.U32 R154, RZ, RZ, R186 ;  /* 0x000000ffff9a7224 */ /* 0x000fe200078e00ba */
[----:B------:R-:W-:Y:S01]  /*6c00*/  MOV R153, R184 ;  /* 0x000000b800997202 */ /* 0x000fe20000000f00 */
[----:B------:R-:W-:Y:S02]  /*6c10*/  IMAD.MOV.U32 R152, RZ, RZ, R185 ;  /* 0x000000ffff987224 */ /* 0x000fe400078e00b9 */
[----:B-1----:R-:W-:Y:S01]  /*6c20*/  FFMA.FTZ R3, R192, UR19, -R21 ;  /* 0x00000013c0037c23 */ /* 0x002fe20008010815 */
[C---:B------:R-:W-:Y:S01]  /*6c30*/  HMMA.16816.F32 R184, R4.reuse, R50, R148 ;  /* 0x0000003204b8723c */ /* 0x040fe20000001894 */
[----:B------:R-:W-:Y:S02]  /*6c40*/  MOV R49, R25 ;  /* 0x0000001900317202 */ /* 0x000fe40000000f00 */
[----:B------:R1:W2:Y:S03]  /*6c50*/  MUFU.EX2 R148, R3 ;  /* 0x0000000300947308 */ /* 0x0002a60000000800 */
[----:B------:R-:W-:Y:S01]  /*6c60*/  HMMA.16816.F32 R212, R4, R44, R100 ;  /* 0x0000002c04d4723c */ /* 0x000fe20000001864 */
[----:B------:R-:W-:Y:S01]  /*6c70*/  MOV R149, R27 ;  /* 0x0000001b00957202 */ /* 0x000fe20000000f00 */
[----:B------:R-:W-:Y:S01]  /*6c80*/  IMAD.MOV.U32 R27, RZ, RZ, R200 ;  /* 0x000000ffff1b7224 */ /* 0x000fe200078e00c8 */
[----:B------:R-:W-:Y:S01]  /*6c90*/  MOV R151, R211 ;  /* 0x000000d300977202 */ /* 0x000fe20000000f00 */
[----:B------:R-:W-:-:S02]  /*6ca0*/  IMAD.MOV.U32 R150, RZ, RZ, R135 ;  /* 0x000000ffff967224 */ /* 0x000fc400078e0087 */
[----:B------:R-:W-:Y:S06]  /*6cb0*/  HMMA.16816.F32 R100, R16, R72, RZ ;  /* 0x000000481064723c */ /* 0x000fec00000018ff */
[----:B------:R-:W-:Y:S01]  /*6cc0*/  HMMA.16816.F32 R104, R8, R44, R104 ;  /* 0x0000002c0868723c */ /* 0x000fe20000001868 */
[----:B------:R-:W-:Y:S02]  /*6cd0*/  IMAD.MOV.U32 R72, RZ, RZ, R202 ;  /* 0x000000ffff487224 */ /* 0x000fe400078e00ca */
[----:B-1----:R-:W-:Y:S01]  /*6ce0*/  FFMA.FTZ R3, R139, UR19, -R21 ;  /* 0x000000138b037c23 */ /* 0x002fe20008010815 */
[----:B------:R-:W-:-:S02]  /*6cf0*/  MOV R139, R27 ;  /* 0x0000001b008b7202 */ /* 0x000fc40000000f00 */
[----:B------:R-:W-:Y:S01]  /*6d00*/  MOV R73, R201 ;  /* 0x000000c900497202 */ /* 0x000fe20000000f00 */
[----:B------:R1:W-:Y:S01]  /*6d10*/  MUFU.EX2 R48, R3 ;  /* 0x0000000300307308 */ /* 0x0003e20000000800 */
[-C--:B------:R-:W-:Y:S06]  /*6d20*/  HMMA.16816.F32 R200, R4, R46.reuse, R144 ;  /* 0x0000002e04c8723c */ /* 0x080fec0000001890 */
[C---:B------:R-:W-:Y:S06]  /*6d30*/  HMMA.16816.F32 R68, R8.reuse, R46, R68 ;  /* 0x0000002e0844723c */ /* 0x040fec0000001844 */
[----:B------:R-:W-:Y:S01]  /*6d40*/  HMMA.16816.F32 R44, R8, R42, R32 ;  /* 0x0000002a082c723c */ /* 0x000fe20000001820 */
[----:B-1----:R-:W-:-:S05]  /*6d50*/  FFMA.FTZ R3, R197, UR19, -R20 ;  /* 0x00000013c5037c23 */ /* 0x002fca0008010814 */
[----:B------:R-:W-:Y:S01]  /*6d60*/  HMMA.16816.F32 R248, R4, R40, R96 ;  /* 0x0000002804f8723c */ /* 0x000fe20000001860 */
[----:B------:R1:W-:Y:S05]  /*6d70*/  MUFU.EX2 R27, R3 ;  /* 0x00000003001b7308 */ /* 0x0003ea0000000800 */
[----:B------:R-:W-:Y:S06]  /*6d80*/  HMMA.16816.F32 R96, R16, R64, RZ ;  /* 0x000000401060723c */ /* 0x000fec00000018ff */
[----:B------:R-:W-:Y:S01]  /*6d90*/  HMMA.16816.F32 R156, R4, R86, R156 ;  /* 0x00000056049c723c */ /* 0x000fe2000000189c */
[----:B------:R-:W-:Y:S01]  /*6da0*/  IMAD.MOV.U32 R64, RZ, RZ, R206 ;  /* 0x000000ffff407224 */ /* 0x000fe200078e00ce */
[----:B------:R-:W-:-:S04]  /*6db0*/  MOV R65, R205 ;  /* 0x000000cd00417202 */ /* 0x000fc80000000f00 */
[----:B------:R-:W-:Y:S01]  /*6dc0*/  HMMA.16816.F32 R204, R4, R38, R128 ;  /* 0x0000002604cc723c */ /* 0x000fe20000001880 */
[----:B-1----:R-:W-:-:S04]  /*6dd0*/  FFMA.FTZ R3, R194, UR19, -R20 ;  /* 0x00000013c2037c23 */ /* 0x002fc80008010814 */
[----:B------:R1:W3:Y:S01]  /*6de0*/  MUFU.EX2 R33, R3 ;  /* 0x0000000300217308 */ /* 0x0002e20000000800 */
[----:B------:R-:W-:Y:S06]  /*6df0*/  HMMA.16816.F32 R208, R4, R42, R140 ;  /* 0x0000002a04d0723c */ /* 0x000fec000000188c */
[----:B------:R-:W-:Y:S01]  /*6e00*/  HMMA.16816.F32 R96, R8, R36, R96 ;  /* 0x000000240860723c */ /* 0x000fe20000001860 */
[----:B------:R-:W-:Y:S01]  /*6e10*/  MOV R143, R149 ;  /* 0x00000095008f7202 */ /* 0x000fe20000000f00 */
[----:B------:R-:W-:Y:S01]  /*6e20*/  IMAD.MOV.U32 R142, RZ, RZ, R150 ;  /* 0x000000ffff8e7224 */ /* 0x000fe200078e0096 */
[----:B------:R-:W-:Y:S01]  /*6e30*/  MOV R141, R151 ;  /* 0x00000097008d7202 */ /* 0x000fe20000000f00 */
[----:B------:R-:W-:-:S02]  /*6e40*/  IMAD.MOV.U32 R140, RZ, RZ, R152 ;  /* 0x000000ffff8c7224 */ /* 0x000fc400078e0098 */
[----:B------:R-:W-:Y:S01]  /*6e50*/  HMMA.16816.F32 R36, R8, R38, R12 ;  /* 0x000000260824723c */ /* 0x000fe2000000180c */
[----:B------:R-:W4:Y:S01]  /*6e60*/  LDSM.16.MT88.4 R12, [R225+0xd000] ;  /* 0x00d00000e10c783b */ /* 0x000f220000004200 */
[----:B-1----:R-:W-:-:S04]  /*6e70*/  FFMA.FTZ R3, R181, UR19, -R20 ;  /* 0x00000013b5037c23 */ /* 0x002fc80008010814 */
[----:B------:R-:W-:Y:S01]  /*6e80*/  HMMA.16816.F32 R128, R4, R30, R120 ;  /* 0x0000001e0480723c */ /* 0x000fe20000001878 */
[----:B------:R1:W-:Y:S05]  /*6e90*/  MUFU.EX2 R135, R3 ;  /* 0x0000000300877308 */ /* 0x0003ea0000000800 */
[----:B------:R-:W-:Y:S01]  /*6ea0*/  HMMA.16816.F32 R76, R16, R78, RZ ;  /* 0x0000004e104c723c */ /* 0x000fe200000018ff */
[----:B------:R-:W-:Y:S01]  /*6eb0*/  IMAD.MOV.U32 R120, RZ, RZ, R81 ;  /* 0x000000ffff787224 */ /* 0x000fe200078e0051 */
[----:B------:R-:W-:Y:S01]  /*6ec0*/  MOV R123, R153 ;  /* 0x00000099007b7202 */ /* 0x000fe20000000f00 */
[----:B------:R-:W-:Y:S01]  /*6ed0*/  IMAD.MOV.U32 R122, RZ, RZ, R154 ;  /* 0x000000ffff7a7224 */ /* 0x000fe200078e009a */
[----:B------:R-:W-:-:S02]  /*6ee0*/  MOV R121, R155 ;  /* 0x0000009b00797202 */ /* 0x000fc40000000f00 */
[C---:B------:R-:W-:Y:S06]  /*6ef0*/  HMMA.16816.F32 R4, R16.reuse, R58, RZ ;  /* 0x0000003a1004723c */ /* 0x040fec00000018ff */
[----:B------:R-:W-:Y:S01]  /*6f00*/  HMMA.16816.F32 R16, R16, R62, RZ ;  /* 0x0000003e1010723c */ /* 0x000fe200000018ff */
[----:B-1----:R-:W-:Y:S01]  /*6f10*/  FFMA.FTZ R3, R134, UR19, -R20 ;  /* 0x0000001386037c23 */ /* 0x002fe20008010814 */
[----:B--2---:R-:W-:Y:S01]  /*6f20*/  IMAD.MOV.U32 R134, RZ, RZ, R148 ;  /* 0x000000ffff867224 */ /* 0x004fe200078e0094 */
[----:B------:R-:W-:Y:S01]  /*6f30*/  MOV R59, R122 ;  /* 0x0000007a003b7202 */ /* 0x000fe20000000f00 */
[----:B------:R-:W-:Y:S01]  /*6f40*/  IMAD.MOV.U32 R58, RZ, RZ, R121 ;  /* 0x000000ffff3a7224 */ /* 0x000fe200078e0079 */
[----:B------:R1:W2:Y:S01]  /*6f50*/  MUFU.EX2 R25, R3 ;  /* 0x0000000300197308 */ /* 0x0002a20000000800 */
[C---:B------:R-:W-:Y:S01]  /*6f60*/  HMMA.16816.F32 R92, R8.reuse, R86, R92 ;  /* 0x00000056085c723c */ /* 0x040fe2000000185c */
[----:B------:R-:W-:Y:S01]  /*6f70*/  IMAD.MOV.U32 R62, RZ, RZ, R49 ;  /* 0x000000ffff3e7224 */ /* 0x000fe200078e0031 */
[----:B------:R-:W-:Y:S01]  /*6f80*/  MOV R63, R120 ;  /* 0x00000078003f7202 */ /* 0x000fe20000000f00 */
[----:B------:R-:W-:Y:S01]  /*6f90*/  IMAD.MOV.U32 R49, RZ, RZ, R141 ;  /* 0x000000ffff317224 */ /* 0x000fe200078e008d */
[----:B------:R-:W-:Y:S01]  /*6fa0*/  MOV R120, R142 ;  /* 0x0000008e00787202 */ /* 0x000fe20000000f00 */
[----:B------:R-:W-:Y:S01]  /*6fb0*/  IMAD.MOV.U32 R121, RZ, RZ, R143 ;  /* 0x000000ffff797224 */ /* 0x000fe200078e008f */
[----:B------:R-:W-:Y:S01]  /*6fc0*/  HMMA.16816.F32 R100, R8, R40, R100 ;  /* 0x000000280864723c */ /* 0x000fe20000001864 */
[----:B------:R-:W-:-:S02]  /*6fd0*/  MOV R122, R60 ;  /* 0x0000003c007a7202 */ /* 0x000fc40000000f00 */
[----:B------:R-:W-:Y:S02]  /*6fe0*/  MOV R60, R56 ;  /* 0x00000038003c7202 */ /* 0x000fe40000000f00 */
[----:B------:R-:W-:Y:S01]  /*6ff0*/  MOV R56, R64 ;  /* 0x0000004000387202 */ /* 0x000fe20000000f00 */
[----:B------:R-:W-:Y:S01]  /*7000*/  HMMA.16816.F32 R52, R8, R82, R52 ;  /* 0x000000520834723c */ /* 0x000fe20000001834 */
[----:B------:R-:W-:Y:S01]  /*7010*/  MOV R64, R72 ;  /* 0x0000004800407202 */ /* 0x000fe20000000f00 */
[----:B-1----:R-:W-:-:S04]  /*7020*/  FFMA.FTZ R3, R198, UR19, -R2 ;  /* 0x00000013c6037c23 */ /* 0x002fc80008010802 */
[----:B------:R-:W-:Y:S01]  /*7030*/  HMMA.16816.F32 R76, R8, R50, R76 ;  /* 0x00000032084c723c */ /* 0x000fe2000000184c */
[----:B------:R-:W-:Y:S01]  /*7040*/  MOV R82, R58 ;  /* 0x0000003a00527202 */ /* 0x000fe20000000f00 */
[----:B------:R1:W-:Y:S01]  /*7050*/  MUFU.EX2 R136, R3 ;  /* 0x0000000300887308 */ /* 0x0003e20000000800 */
[----:B------:R-:W-:-:S03]  /*7060*/  MOV R83, R121 ;  /* 0x0000007900537202 */ /* 0x000fc60000000f00 */
[C---:B------:R-:W-:Y:S01]  /*7070*/  HMMA.16816.F32 R40, R8.reuse, R30, R4 ;  /* 0x0000001e0828723c */ /* 0x040fe20000001804 */
[----:B------:R-:W4:Y:S05]  /*7080*/  LDSM.16.MT88.4 R28, [R226+0xd000] ;  /* 0x00d00000e21c783b */ /* 0x000f2a0000004200 */
[----:B------:R-:W-:Y:S01]  /*7090*/  HMMA.16816.F32 R88, R8, R90, R16 ;  /* 0x0000005a0858723c */ /* 0x000fe20000001810 */
[----:B------:R-:W4:Y:S01]  /*70a0*/  LDSM.16.MT88.4 R16, [R228+0xd000] ;  /* 0x00d00000e410783b */ /* 0x000f220000004200 */
[----:B-1----:R-:W-:-:S05]  /*70b0*/  FFMA.FTZ R3, R196, UR19, -R2 ;  /* 0x00000013c4037c23 */ /* 0x002fca0008010802 */
[----:B------:R-:W-:Y:S02]  /*70c0*/  F2FP.F16.F32.PACK_AB R8, R67, R137 ;  /* 0x000000894308723e */ /* 0x000fe400000000ff */
[----:B---3--:R-:W-:Y:S01]  /*70d0*/  F2FP.F16.F32.PACK_AB R9, R33, R27 ;  /* 0x0000001b2109723e */ /* 0x008fe200000000ff */
[----:B------:R1:W3:Y:S01]  /*70e0*/  MUFU.EX2 R34, R3 ;  /* 0x0000000300227308 */ /* 0x0002e20000000800 */
[----:B------:R-:W-:Y:S02]  /*70f0*/  F2FP.F16.F32.PACK_AB R10, R48, R134 ;  /* 0x00000086300a723e */ /* 0x000fe400000000ff */
[----:B--2---:R-:W-:-:S07]  /*7100*/  F2FP.F16.F32.PACK_AB R11, R25, R135 ;  /* 0x00000087190b723e */ /* 0x004fce00000000ff */
[C---:B----4-:R-:W-:Y:S06]  /*7110*/  HMMA.16816.F32 R148, R8.reuse, R12, R160 ;  /* 0x0000000c0894723c */ /* 0x050fec00000018a0 */
[----:B------:R-:W-:Y:S01]  /*7120*/  HMMA.16816.F32 R92, R8, R14, R92 ;  /* 0x0000000e085c723c */ /* 0x000fe2000000185c */
[----:B-1----:R-:W-:Y:S01]  /*7130*/  FFMA.FTZ R3, R183, UR19, -R2 ;  /* 0x00000013b7037c23 */ /* 0x002fe20008010802 */
[----:B---3--:R-:W-:-:S03]  /*7140*/  F2FP.F16.F32.PACK_AB R4, R34, R136 ;  /* 0x000000882204723e */ /* 0x008fc600000000ff */
[----:B------:R1:W-:Y:S01]  /*7150*/  MUFU.EX2 R32, R3 ;  /* 0x0000000300207308 */ /* 0x0003e20000000800 */
[C---:B------:R-:W-:Y:S06]  /*7160*/  HMMA.16816.F32 R52, R8.reuse, R30, R52 ;  /* 0x0000001e0834723c */ /* 0x040fec0000001834 */
[----:B------:R-:W-:Y:S01]  /*7170*/  HMMA.16816.F32 R76, R8, R18, R76 ;  /* 0x00000012084c723c */ /* 0x000fe2000000184c */
[----:B-1----:R-:W-:-:S04]  /*7180*/  FFMA.FTZ R3, R180, UR19, -R2 ;  /* 0x00000013b4037c23 */ /* 0x002fc80008010802 */
        /* <DEDUP_REMOVED lines=9> */
[----:B-1----:R-:W-:Y:S02]  /*7220*/  FFMA.FTZ R3, R182, UR19, -R0 ;  /* 0x00000013b6037c23 */ /* 0x002fe40008010800 */
[----:B------:R-:W-:Y:S04]  /*7230*/  HMMA.16816.F32 R180, R8, R16, R108 ;  /* 0x0000001008b4723c */ /* 0x000fe8000000186c */
[----:B------:R-:W1:Y:S02]  /*7240*/  MUFU.EX2 R81, R3 ;  /* 0x0000000300517308 */ /* 0x000e640000000800 */
[----:B-1----:R-:W-:Y:S01]  /*7250*/  F2FP.F16.F32.PACK_AB R7, R81, R237 ;  /* 0x000000ed5107723e */ /* 0x002fe200000000ff */
[----:B------:R-:W-:-:S04]  /*7260*/  IMAD.MOV.U32 R3, RZ, RZ, R63 ;  /* 0x000000ffff037224 */ /* 0x000fc800078e003f */
[----:B------:R-:W-:Y:S02]  /*7270*/  FFMA.FTZ R3, R3, UR19, -R21 ;  /* 0x0000001303037c23 */ /* 0x000fe40008010815 */
[C---:B------:R-:W-:Y:S06]  /*7280*/  HMMA.16816.F32 R144, R4.reuse, R12, R164 ;  /* 0x0000000c0490723c */ /* 0x040fec00000018a4 */
[----:B------:R-:W-:Y:S01]  /*7290*/  HMMA.16816.F32 R152, R4, R14, R156 ;  /* 0x0000000e0498723c */ /* 0x000fe2000000189c */
[----:B------:R-:W1:Y:S05]  /*72a0*/  LDSM.16.MT88.4 R12, [R227+0xd000] ;  /* 0x00d00000e30c783b */ /* 0x000e6a0000004200 */
[----:B------:R-:W-:Y:S01]  /*72b0*/  HMMA.16816.F32 R164, R8, R28, R176 ;  /* 0x0000001c08a4723c */ /* 0x000fe200000018b0 */
[----:B------:R-:W-:Y:S01]  /*72c0*/  IMAD.MOV.U32 R158, RZ, RZ, R48 ;  /* 0x000000ffff9e7224 */ /* 0x000fe200078e0030 */
[----:B------:R-:W-:Y:S01]  /*72d0*/  MOV R159, R32 ;  /* 0x00000020009f7202 */ /* 0x000fe20000000f00 */
[----:B------:R-:W-:-:S03]  /*72e0*/  IMAD.MOV.U32 R157, RZ, RZ, R122 ;  /* 0x000000ffff9d7224 */ /* 0x000fc600078e007a */
[C---:B------:R-:W-:Y:S06]  /*72f0*/  HMMA.16816.F32 R160, R4.reuse, R28, R172 ;  /* 0x0000001c04a0723c */ /* 0x040fec00000018ac */
        /* <DEDUP_REMOVED lines=11> */
[----:B------:R-:W-:Y:S01]  /*73b0*/  MOV R191, R49 ;  /* 0x0000003100bf7202 */ /* 0x000fe20000000f00 */
[----:B------:R-:W-:Y:S01]  /*73c0*/  HMMA.16816.F32 R168, R4, R30, R168 ;  /* 0x0000001e04a8723c */ /* 0x000fe200000018a8 */
[----:B------:R-:W3:Y:S01]  /*73d0*/  LDSM.16.MT88.4 R28, [R228+0xf000] ;  /* 0x00f00000e41c783b */ /* 0x000ee20000004200 */
[----:B------:R-:W-:Y:S01]  /*73e0*/  IMAD.MOV.U32 R57, RZ, RZ, R65 ;  /* 0x000000ffff397224 */ /* 0x000fe200078e0041 */
[----:B------:R-:W-:Y:S01]  /*73f0*/  MOV R156, R123 ;  /* 0x0000007b009c7202 */ /* 0x000fe20000000f00 */
[----:B------:R-:W-:Y:S01]  /*7400*/  IMAD.MOV.U32 R188, RZ, RZ, R75 ;  /* 0x000000ffffbc7224 */ /* 0x000fe200078e004b */
[----:B------:R-:W-:Y:S01]  /*7410*/  MOV R190, R33 ;  /* 0x0000002100be7202 */ /* 0x000fe20000000f00 */
[----:B------:R-:W-:-:S02]  /*7420*/  IMAD.MOV.U32 R65, RZ, RZ, R73 ;  /* 0x000000ffff417224 */ /* 0x000fc400078e0049 */
[----:B------:R-:W-:Y:S02]  /*7430*/  IMAD.MOV.U32 R189, RZ, RZ, R34 ;  /* 0x000000ffffbd7224 */ /* 0x000fe400078e0022 */
[----:B------:R-:W4:Y:S01]  /*7440*/  LDSM.16.MT88.4 R32, [R227+0xf000] ;  /* 0x00f00000e320783b */ /* 0x000f220000004200 */
[-C--:B-1----:R-:W-:Y:S06]  /*7450*/  HMMA.16816.F32 R196, R8, R12.reuse, R104 ;  /* 0x0000000c08c4723c */ /* 0x082fec0000001868 */
[C---:B------:R-:W-:Y:S06]  /*7460*/  HMMA.16816.F32 R192, R4.reuse, R12, R212 ;  /* 0x0000000c04c0723c */ /* 0x040fec00000018d4 */
[----:B------:R-:W-:Y:S01]  /*7470*/  HMMA.16816.F32 R200, R4, R14, R200 ;  /* 0x0000000e04c8723c */ /* 0x000fe200000018c8 */
[----:B------:R-:W-:Y:S01]  /*7480*/  IMAD.MOV.U32 R212, RZ, RZ, R56 ;  /* 0x000000ffffd47224 */ /* 0x000fe200078e0038 */
[----:B------:R-:W-:Y:S01]  /*7490*/  MOV R215, R57 ;  /* 0x0000003900d77202 */ /* 0x000fe20000000f00 */
[----:B------:R-:W-:Y:S01]  /*74a0*/  IMAD.MOV.U32 R214, RZ, RZ, R60 ;  /* 0x000000ffffd67224 */ /* 0x000fe200078e003c */
[----:B------:R-:W-:-:S02]  /*74b0*/  MOV R213, R61 ;  /* 0x0000003d00d57202 */ /* 0x000fc40000000f00 */
[----:B------:R-:W-:Y:S01]  /*74c0*/  HMMA.16816.F32 R140, R8, R14, R68 ;  /* 0x0000000e088c723c */ /* 0x000fe20000001844 */
[----:B------:R-:W1:Y:S05]  /*74d0*/  LDSM.16.MT88.4 R12, [R226+0xf000] ;  /* 0x00f00000e20c783b */ /* 0x000e6a0000004200 */
[C---:B--2---:R-:W-:Y:S06]  /*74e0*/  HMMA.16816.F32 R72, R4.reuse, R16, R248 ;  /* 0x000000100448723c */ /* 0x044fec00000018f8 */
[----:B---3--:R-:W-:Y:S01]  /*74f0*/  HMMA.16816.F32 R104, R4, R28, R240 ;  /* 0x0000001c0468723c */ /* 0x008fe200000018f0 */
[----:B------:R-:W-:Y:S01]  /*7500*/  IMAD.MOV.U32 R251, RZ, RZ, R59 ;  /* 0x000000fffffb7224 */ /* 0x000fe200078e003b */
[----:B------:R-:W-:Y:S01]  /*7510*/  MOV R249, R62 ;  /* 0x0000003e00f97202 */ /* 0x000fe20000000f00 */
[----:B------:R-:W-:Y:S01]  /*7520*/  IMAD.MOV.U32 R248, RZ, RZ, R67 ;  /* 0x000000fffff87224 */ /* 0x000fe200078e0043 */
[----:B------:R-:W-:-:S02]  /*7530*/  MOV R250, R66 ;  /* 0x0000004200fa7202 */ /* 0x000fc40000000f00 */
[----:B------:R-:W-:Y:S01]  /*7540*/  HMMA.16816.F32 R48, R4, R18, R208 ;  /* 0x000000120430723c */ /* 0x000fe200000018d0 */
[----:B------:R-:W-:Y:S01]  /*7550*/  IMAD.MOV.U32 R243, RZ, RZ, R249 ;  /* 0x000000fffff37224 */ /* 0x000fe200078e00f9 */
[----:B------:R-:W-:-:S04]  /*7560*/  MOV R249, R134 ;  /* 0x0000008600f97202 */ /* 0x000fc80000000f00 */
[C---:B------:R-:W-:Y:S06]  /*7570*/  HMMA.16816.F32 R44, R8.reuse, R18, R44 ;  /* 0x00000012082c723c */ /* 0x040fec000000182c */
[----:B------:R-:W-:Y:S06]  /*7580*/  HMMA.16816.F32 R68, R8, R16, R100 ;  /* 0x000000100844723c */ /* 0x000fec0000001864 */
[C---:B----4-:R-:W-:Y:S06]  /*7590*/  HMMA.16816.F32 R120, R4.reuse, R32, R220 ;  /* 0x000000200478723c */ /* 0x050fec00000018dc */
[C---:B-1----:R-:W-:Y:S06]  /*75a0*/  HMMA.16816.F32 R56, R4.reuse, R12, R244 ;  /* 0x0000000c0438723c */ /* 0x042fec00000018f4 */
[----:B------:R-:W-:Y:S01]  /*75b0*/  HMMA.16816.F32 R60, R4, R14, R204 ;  /* 0x0000000e043c723c */ /* 0x000fe200000018cc */
[----:B------:R-:W-:Y:S01]  /*75c0*/  IMAD.MOV.U32 R244, RZ, RZ, R65 ;  /* 0x000000fffff47224 */ /* 0x000fe200078e0041 */
[----:B------:R-:W-:Y:S01]  /*75d0*/  MOV R245, R84 ;  /* 0x0000005400f57202 */ /* 0x000fe20000000f00 */
[----:B------:R-:W-:Y:S01]  /*75e0*/  IMAD.MOV.U32 R246, RZ, RZ, R85 ;  /* 0x000000fffff67224 */ /* 0x000fe200078e0055 */
[----:B------:R-:W-:-:S02]  /*75f0*/  MOV R247, R64 ;  /* 0x0000004000f77202 */ /* 0x000fc40000000f00 */
[----:B------:R-:W-:Y:S01]  /*7600*/  MOV R240, R244 ;  /* 0x000000f400f07202 */ /* 0x000fe20000000f00 */
        /* <DEDUP_REMOVED lines=8> */
[C---:B------:R-:W-:Y:S06]  /*7690*/  HMMA.16816.F32 R36, R8.reuse, R14, R36 ;  /* 0x0000000e0824723c */ /* 0x040fec0000001824 */
[----:B------:R-:W-:Y:S01]  /*76a0*/  HMMA.16816.F32 R84, R8, R12, R96 ;  /* 0x0000000c0854723c */ /* 0x000fe20000001860 */
[----:B------:R-:W-:Y:S05]  /*76b0*/  LDSM.16.MT88.4 R96, [R226+0xf800] ;  /* 0x00f80000e260783b */ /* 0x000fea0000004200 */
[----:B------:R-:W-:Y:S01]  /*76c0*/  HMMA.16816.F32 R64, R4, R34, R116 ;  /* 0x000000220440723c */ /* 0x000fe20000001874 */
[----:B-1----:R-:W-:-:S04]  /*76d0*/  FFMA.FTZ R3, R252, UR19, -R21 ;  /* 0x00000013fc037c23 */ /* 0x002fc80008010815 */
[----:B------:R1:W2:Y:S01]  /*76e0*/  MUFU.EX2 R134, R3 ;  /* 0x0000000300867308 */ /* 0x0002a20000000800 */
[C---:B------:R-:W-:Y:S01]  /*76f0*/  HMMA.16816.F32 R100, R8.reuse, R28, R112 ;  /* 0x0000001c0864723c */ /* 0x040fe20000001870 */
[----:B------:R-:W-:Y:S05]  /*7700*/  LDSM.16.MT88.4 R112, [R228+0xf800] ;  /* 0x00f80000e470783b */ /* 0x000fea0000004200 */
[-C--:B------:R-:W-:Y:S06]  /*7710*/  HMMA.16816.F32 R40, R8, R30.reuse, R40 ;  /* 0x0000001e0828723c */ /* 0x080fec0000001828 */
[----:B------:R-:W-:Y:S01]  /*7720*/  HMMA.16816.F32 R108, R4, R30, R128 ;  /* 0x0000001e046c723c */ /* 0x000fe20000001880 */
[----:B-1----:R-:W-:-:S04]  /*7730*/  FFMA.FTZ R3, R238, UR19, -R21 ;  /* 0x00000013ee037c23 */ /* 0x002fc80008010815 */
[----:B------:R1:W-:Y:S02]  /*7740*/  MUFU.EX2 R139, R3 ;  /* 0x00000003008b7308 */ /* 0x0003e40000000800 */
[----:B-1----:R-:W-:-:S06]  /*7750*/  FFMA.FTZ R3, R218, UR19, -R21 ;  /* 0x00000013da037c23 */ /* 0x002fcc0008010815 */
[----:B------:R1:W-:Y:S02]  /*7760*/  MUFU.EX2 R26, R3 ;  /* 0x00000003001a7308 */ /* 0x0003e40000000800 */
        /* <DEDUP_REMOVED lines=14> */
[----:B------:R-:W3:Y:S01]  /*7850*/  LDL.LU R239, [R1+0xe4] ;  /* 0x0000e40001ef7983 */ /* 0x000ee20000300800 */
[----:B------:R1:W-:Y:S02]  /*7860*/  MUFU.EX2 R18, R3 ;  /* 0x0000000300127308 */ /* 0x0003e40000000800 */
[----:B-1----:R-:W-:Y:S01]  /*7870*/  FFMA.FTZ R3, R240, UR19, -R20 ;  /* 0x00000013f0037c23 */ /* 0x002fe20008010814 */
[----:B------:R-:W-:Y:S01]  /*7880*/  IMAD.MOV.U32 R240, RZ, RZ, R241 ;  /* 0x000000fffff07224 */ /* 0x000fe200078e00f1 */
[----:B------:R-:W-:Y:S01]  /*7890*/  MOV R241, R242 ;  /* 0x000000f200f17202 */ /* 0x000fe20000000f00 */
[----:B------:R-:W-:-:S03]  /*78a0*/  IMAD.MOV.U32 R242, RZ, RZ, R243 ;  /* 0x000000fffff27224 */ /* 0x000fc600078e00f3 */
[----:B------:R3:W1:Y:S01]  /*78b0*/  MUFU.EX2 R19, R3 ;  /* 0x0000000300137308 */ /* 0x0006620000000800 */
[----:B------:R-:W-:Y:S01]  /*78c0*/  MOV R243, R244 ;  /* 0x000000f400f37202 */ /* 0x000fe20000000f00 */
[----:B------:R-:W-:Y:S01]  /*78d0*/  IMAD.MOV.U32 R244, RZ, RZ, R245 ;  /* 0x000000fffff47224 */ /* 0x000fe200078e00f5 */
[----:B------:R-:W-:Y:S01]  /*78e0*/  MOV R245, R246 ;  /* 0x000000f600f57202 */ /* 0x000fe20000000f00 */
[----:B------:R-:W-:Y:S01]  /*78f0*/  IMAD.MOV.U32 R246, RZ, RZ, R247 ;  /* 0x000000fffff67224 */ /* 0x000fe200078e00f7 */
[----:B------:R-:W-:Y:S01]  /*7900*/  MOV R247, R248 ;  /* 0x000000f800f77202 */ /* 0x000fe20000000f00 */
[----:B------:R-:W-:Y:S01]  /*7910*/  IMAD.MOV.U32 R248, RZ, RZ, R250 ;  /* 0x000000fffff87224 */ /* 0x000fe200078e00fa */
[----:B------:R-:W-:Y:S01]  /*7920*/  MOV R250, R251 ;  /* 0x000000fb00fa7202 */ /* 0x000fe20000000f00 */
[----:B------:R-:W-:Y:S02]  /*7930*/  IMAD.MOV.U32 R251, RZ, RZ, R82 ;  /* 0x000000fffffb7224 */ /* 0x000fe400078e0052 */
[----:B------:R-:W4:Y:S01]  /*7940*/  LDL.LU R82, [R1+0x30] ;  /* 0x0000300001527983 */ /* 0x000f220000300800 */
[----:B---3--:R-:W-:-:S04]  /*7950*/  FFMA.FTZ R3, R239, UR19, -R20 ;  /* 0x00000013ef037c23 */ /* 0x008fc80008010814 */
[----:B------:R3:W-:Y:S02]  /*7960*/  MUFU.EX2 R21, R3 ;  /* 0x0000000300157308 */ /* 0x0007e40000000800 */
[----:B---3--:R-:W-:-:S06]  /*7970*/  FFMA.FTZ R3, R219, UR19, -R20 ;  /* 0x00000013db037c23 */ /* 0x008fcc0008010814 */
[----:B------:R3:W-:Y:S02]  /*7980*/  MUFU.EX2 R17, R3 ;  /* 0x0000000300117308 */ /* 0x0007e40000000800 */
[----:B---3--:R-:W-:Y:S01]  /*7990*/  FFMA.FTZ R3, R240, UR19, -R2 ;  /* 0x00000013f0037c23 */ /* 0x008fe20008010802 */
        /* <DEDUP_REMOVED lines=17> */
[----:B------:R-:W2:Y:S01]  /*7ab0*/  LDL.LU R25, [R1+0xe0] ;  /* 0x0000e00001197983 */ /* 0x000ea20000300800 */
[----:B---3--:R-:W-:Y:S01]  /*7ac0*/  FFMA.FTZ R3, R240, UR19, -R2 ;  /* 0x00000013f0037c23 */ /* 0x008fe20008010802 */
        /* <DEDUP_REMOVED lines=18> */
[----:B------:R1:W2:Y:S01]  /*7bf0*/  MUFU.EX2 R16, R3 ;  /* 0x0000000300107308 */ /* 0x0002a20000000800 */
        /* <DEDUP_REMOVED lines=9> */
[----:B------:R-:W-:Y:S01]  /*7c90*/  IMAD.MOV.U32 R246, RZ, RZ, R212 ;  /* 0x000000fffff67224 */ /* 0x000fe200078e00d4 */
[----:B------:R-:W-:Y:S01]  /*7ca0*/  MOV R247, R213 ;  /* 0x000000d500f77202 */ /* 0x000fe20000000f00 */
[----:B------:R-:W-:Y:S01]  /*7cb0*/  IMAD.MOV.U32 R248, RZ, RZ, R214 ;  /* 0x000000fffff87224 */ /* 0x000fe200078e00d6 */
[----:B------:R-:W-:Y:S01]  /*7cc0*/  MOV R20, R231 ;  /* 0x000000e700147202 */ /* 0x000fe20000000f00 */
[----:B----4-:R-:W-:-:S02]  /*7cd0*/  IMAD.MOV.U32 R28, RZ, RZ, R82 ;  /* 0x000000ffff1c7224 */ /* 0x010fc400078e0052 */
[----:B-1----:R-:W-:Y:S01]  /*7ce0*/  FFMA.FTZ R3, R240, UR19, -R2 ;  /* 0x00000013f0037c23 */ /* 0x002fe20008010802 */
[----:B------:R-:W-:Y:S01]  /*7cf0*/  IMAD.MOV.U32 R240, RZ, RZ, R245 ;  /* 0x000000fffff07224 */ /* 0x000fe200078e00f5 */
[----:B------:R-:W-:Y:S01]  /*7d00*/  MOV R245, R251 ;  /* 0x000000fb00f57202 */ /* 0x000fe20000000f00 */
[----:B------:R-:W-:Y:S01]  /*7d10*/  HMMA.16816.F32 R32, R8, R34, R88 ;  /* 0x000000220820723c */ /* 0x000fe20000001858 */
[----:B------:R-:W-:Y:S01]  /*7d20*/  MUFU.EX2 R14, R3 ;  /* 0x00000003000e7308 */ /* 0x000fe20000000800 */
[----:B------:R-:W-:Y:S01]  /*7d30*/  MOV R219, R230 ;  /* 0x000000e600db7202 */ /* 0x000fe20000000f00 */
[----:B------:R-:W-:Y:S01]  /*7d40*/  IMAD.MOV.U32 R251, RZ, RZ, R159 ;  /* 0x000000fffffb7224 */ /* 0x000fe200078e009f */
[----:B------:R-:W-:Y:S01]  /*7d50*/  MOV R239, R80 ;  /* 0x0000005000ef7202 */ /* 0x000fe20000000f00 */
[----:B------:R-:W-:Y:S01]  /*7d60*/  IMAD.MOV.U32 R213, RZ, RZ, R157 ;  /* 0x000000ffffd57224 */ /* 0x000fe200078e009d */
[----:B--2---:R-:W-:Y:S01]  /*7d70*/  F2FP.F16.F32.PACK_AB R128, R134, R27 ;  /* 0x0000001b8680723e */ /* 0x004fe200000000ff */
[----:B------:R-:W-:Y:S01]  /*7d80*/  FADD.FTZ R8, R20, R219 ;  /* 0x000000db14087221 */ /* 0x000fe20000010000 */
[----:B------:R-:W-:Y:S01]  /*7d90*/  F2FP.F16.F32.PACK_AB R129, R19, R18 ;  /* 0x000000121381723e */ /* 0x000fe200000000ff */
[----:B------:R-:W-:Y:S01]  /*7da0*/  IMAD.MOV.U32 R20, RZ, RZ, R239 ;  /* 0x000000ffff147224 */ /* 0x000fe200078e00ef */
[----:B------:R-:W-:-:S02]  /*7db0*/  MOV R239, R28 ;  /* 0x0000001c00ef7202 */ /* 0x000fc40000000f00 */
[----:B------:R-:W-:Y:S02]  /*7dc0*/  F2FP.F16.F32.PACK_AB R130, R26, R139 ;  /* 0x0000008b1a82723e */ /* 0x000fe400000000ff */
[----:B------:R-:W-:Y:S01]  /*7dd0*/  F2FP.F16.F32.PACK_AB R124, R16, R15 ;  /* 0x0000000f107c723e */ /* 0x000fe200000000ff */
[----:B------:R-:W-:Y:S01]  /*7de0*/  FADD.FTZ R8, R132, R8 ;  /* 0x0000000884087221 */ /* 0x000fe20000010000 */
[----:B------:R-:W-:Y:S02]  /*7df0*/  MOV R218, R83 ;  /* 0x0000005300da7202 */ /* 0x000fe40000000f00 */
[----:B------:R-:W-:Y:S02]  /*7e00*/  MOV R238, R215 ;  /* 0x000000d700ee7202 */ /* 0x000fe40000000f00 */
[----:B------:R-:W-:Y:S02]  /*7e10*/  MOV R250, R135 ;  /* 0x0000008700fa7202 */ /* 0x000fe40000000f00 */
[----:B------:R-:W-:-:S02]  /*7e20*/  MOV R212, R158 ;  /* 0x0000009e00d47202 */ /* 0x000fc40000000f00 */
[----:B------:R-:W-:Y:S01]  /*7e30*/  MOV R214, R156 ;  /* 0x0000009c00d67202 */ /* 0x000fe20000000f00 */
[----:B------:R-:W-:Y:S01]  /*7e40*/  IMAD.MOV.U32 R215, RZ, RZ, R81 ;  /* 0x000000ffffd77224 */ /* 0x000fe200078e0051 */
[----:B------:R-:W-:Y:S04]  /*7e50*/  LDSM.16.MT88.4 R156, [R225+0xd800] ;  /* 0x00d80000e19c783b */ /* 0x000fe80000004200 */
[----:B------:R-:W-:Y:S04]  /*7e60*/  LDSM.16.MT88.4 R80, [R225+0xf800] ;  /* 0x00f80000e150783b */ /* 0x000fe80000004200 */
[----:B------:R1:W5:Y:S01]  /*7e70*/  LDL.LU R135, [R1+0xd8] ;  /* 0x0000d80001877983 */ /* 0x0003620000300800 */
[----:B---3--:R-:W-:-:S04]  /*7e80*/  FFMA.FTZ R2, R237, UR19, -R2 ;  /* 0x00000013ed027c23 */ /* 0x008fc80008010802 */
[----:B------:R2:W3:Y:S02]  /*7e90*/  MUFU.EX2 R13, R2 ;  /* 0x00000002000d7308 */ /* 0x0004e40000000800 */
[----:B--2---:R-:W-:Y:S01]  /*7ea0*/  FFMA.FTZ R2, R220, UR19, -R0 ;  /* 0x00000013dc027c23 */ /* 0x004fe20008010800 */
        /* <DEDUP_REMOVED lines=18> */
[----:B---3--:R-:W-:-:S02]  /*7fd0*/  F2FP.F16.F32.PACK_AB R126, R13, R14 ;  /* 0x0000000e0d7e723e */ /* 0x008fc400000000ff */
[----:B------:R-:W-:Y:S01]  /*7fe0*/  MOV R173, R136 ;  /* 0x0000008800ad7202 */ /* 0x000fe20000000f00 */
[----:B--2---:R-:W-:Y:S01]  /*7ff0*/  FFMA.FTZ R2, R220, UR19, -R0 ;  /* 0x00000013dc027c23 */ /* 0x004fe20008010800 */
        /* <DEDUP_REMOVED lines=10> */
[----:B------:R2:W3:Y:S01]  /*80a0*/  MUFU.EX2 R11, R2 ;  /* 0x00000002000b7308 */ /* 0x0004e20000000800 */
[----:B------:R-:W-:Y:S01]  /*80b0*/  IMAD.MOV.U32 R208, RZ, RZ, R221 ;  /* 0x000000ffffd07224 */ /* 0x000fe200078e00dd */
[----:B------:R-:W-:Y:S01]  /*80c0*/  MOV R209, R240 ;  /* 0x000000f000d17202 */ /* 0x000fe20000000f00 */
[----:B------:R1:W5:Y:S01]  /*80d0*/  LDL.LU R136, [R1+0xd4] ;  /* 0x0000d40001887983 */ /* 0x0003620000300800 */
[----:B------:R-:W-:Y:S01]  /*80e0*/  MOV R240, R245 ;  /* 0x000000f500f07202 */ /* 0x000fe20000000f00 */
[----:B------:R-:W-:Y:S01]  /*80f0*/  IMAD.MOV.U32 R246, RZ, RZ, R247 ;  /* 0x000000fffff67224 */ /* 0x000fe200078e00f7 */
[----:B------:R-:W-:Y:S01]  /*8100*/  MOV R247, R188 ;  /* 0x000000bc00f77202 */ /* 0x000fe20000000f00 */
[----:B------:R-:W-:Y:S01]  /*8110*/  IMAD.MOV.U32 R188, RZ, RZ, R189 ;  /* 0x000000ffffbc7224 */ /* 0x000fe200078e00bd */
[----:B------:R-:W-:Y:S01]  /*8120*/  MOV R189, R190 ;  /* 0x000000be00bd7202 */ /* 0x000fe20000000f00 */
[----:B------:R-:W-:-:S02]  /*8130*/  IMAD.MOV.U32 R190, RZ, RZ, R172 ;  /* 0x000000ffffbe7224 */ /* 0x000fc400078e00ac */
[--C-:B--2---:R-:W-:Y:S01]  /*8140*/  FFMA.FTZ R2, R220, UR19, -R0.reuse ;  /* 0x00000013dc027c23 */ /* 0x104fe20008010800 */
[----:B------:R-:W-:Y:S01]  /*8150*/  IMAD.MOV.U32 R220, RZ, RZ, R223 ;  /* 0x000000ffffdc7224 */ /* 0x000fe200078e00df */
[----:B------:R-:W-:Y:S01]  /*8160*/  MOV R223, R244 ;  /* 0x000000f400df7202 */ /* 0x000fe20000000f00 */
[----:B------:R-:W-:Y:S01]  /*8170*/  FFMA.FTZ R0, R208, UR19, -R0 ;  /* 0x00000013d0007c23 */ /* 0x000fe20008010800 */
[----:B------:R-:W-:Y:S02]  /*8180*/  MOV R208, R240 ;  /* 0x000000f000d07202 */ /* 0x000fe40000000f00 */
        /* <DEDUP_REMOVED lines=9> */
[----:B---3--:R-:W-:-:S02]  /*8220*/  F2FP.F16.F32.PACK_AB R125, R11, R9 ;  /* 0x000000090b7d723e */ /* 0x008fc400000000ff */
[----:B------:R-:W-:Y:S01]  /*8230*/  MOV R172, R173 ;  /* 0x000000ad00ac7202 */ /* 0x000fe20000000f00 */
[----:B--2---:R-:W-:Y:S01]  /*8240*/  FADD.FTZ R2, R7, R6 ;  /* 0x0000000607027221 */ /* 0x004fe20000010000 */
[----:B------:R2:W3:Y:S01]  /*8250*/  MUFU.EX2 R12, R0 ;  /* 0x00000000000c7308 */ /* 0x0004e20000000800 */
        /* <DEDUP_REMOVED lines=9> */
[----:B------:R-:W-:Y:S01]  /*82f0*/  FADD.FTZ R3, R204, R131 ;  /* 0x00000083cc037221 */ /* 0x000fe20000010000 */
[----:B------:R-:W-:Y:S01]  /*8300*/  MOV R204, R209 ;  /* 0x000000d100cc7202 */ /* 0x000fe20000000f00 */
[----:B------:R-:W-:-:S02]  /*8310*/  IMAD.MOV.U32 R205, RZ, RZ, R222 ;  /* 0x000000ffffcd7224 */ /* 0x000fc400078e00de */
[----:B------:R-:W-:Y:S01]  /*8320*/  FADD.FTZ R2, R224, R2 ;  /* 0x00000002e0027221 */ /* 0x000fe20000010000 */
[----:B------:R-:W-:Y:S01]  /*8330*/  IMAD.MOV.U32 R29, RZ, RZ, R206 ;  /* 0x000000ffff1d7224 */ /* 0x000fe200078e00ce */
[----:B------:R-:W-:Y:S01]  /*8340*/  F2FP.F16.F32.PACK_AB R131, R17, R21 ;  /* 0x000000151183723e */ /* 0x000fe200000000ff */
[----:B--2---:R-:W-:Y:S01]  /*8350*/  FADD.FTZ R0, R205, R204 ;  /* 0x000000cccd007221 */ /* 0x004fe20000010000 */
[----:B---3--:R-:W-:Y:S02]  /*8360*/  F2FP.F16.F32.PACK_AB R127, R12, R10 ;  /* 0x0000000a0c7f723e */ /* 0x008fe400000000ff */
[----:B------:R-:W-:Y:S01]  /*8370*/  MOV R28, R29 ;  /* 0x0000001d001c7202 */ /* 0x000fe20000000f00 */
[----:B------:R-:W-:Y:S02]  /*8380*/  IMAD.MOV.U32 R29, RZ, RZ, R248 ;  /* 0x000000ffff1d7224 */ /* 0x000fe400078e00f8 */
[----:B------:R-:W-:Y:S01]  /*8390*/  FADD.FTZ R3, R229, R3 ;  /* 0x00000003e5037221 */ /* 0x000fe20000010000 */
        /* <DEDUP_REMOVED lines=15> */
[-C--:B----4-:R-:W-:Y:S06]  /*8490*/  HMMA.16816.F32 R120, R124, R4.reuse, R120 ;  /* 0x000000047c78723c */ /* 0x090fec0000001878 */
[----:B------:R-:W-:Y:S01]  /*84a0*/  HMMA.16816.F32 R116, R128, R4, R116 ;  /* 0x000000048074723c */ /* 0x000fe20000001874 */
[----:B------:R-:W-:-:S02]  /*84b0*/  IMAD.MOV.U32 R210, RZ, RZ, R234 ;  /* 0x000000ffffd27224 */ /* 0x000fc400078e00ea */
[----:B------:R-:W-:Y:S01]  /*84c0*/  FADD.FTZ R3, R238, R3 ;  /* 0x00000003ee037221 */ /* 0x000fe20000010000 */
[----:B------:R-:W-:Y:S01]  /*84d0*/  MOV R245, R189 ;  /* 0x000000bd00f57202 */ /* 0x000fe20000000f00 */
[----:B------:R-:W-:Y:S01]  /*84e0*/  FADD.FTZ R2, R252, R2 ;  /* 0x00000002fc027221 */ /* 0x000fe20000010000 */
[----:B------:R-:W-:Y:S02]  /*84f0*/  MOV R246, R188 ;  /* 0x000000bc00f67202 */ /* 0x000fe40000000f00 */
[----:B------:R-:W-:Y:S01]  /*8500*/  MOV R221, R235 ;  /* 0x000000eb00dd7202 */ /* 0x000fe20000000f00 */
[----:B------:R-:W-:Y:S01]  /*8510*/  FADD.FTZ R4, R20, R8 ;  /* 0x0000000814047221 */ /* 0x000fe20000010000 */
[----:B------:R-:W-:Y:S02]  /*8520*/  MOV R189, R175 ;  /* 0x000000af00bd7202 */ /* 0x000fe40000000f00 */
[----:B------:R-:W-:Y:S01]  /*8530*/  MOV R190, R138 ;  /* 0x0000008a00be7202 */ /* 0x000fe20000000f00 */
[----:B------:R-:W-:Y:S01]  /*8540*/  FADD.FTZ R4, R218, R4 ;  /* 0x00000004da047221 */ /* 0x000fe20000010000 */
[----:B------:R-:W-:Y:S01]  /*8550*/  FADD.FTZ R0, R208, R0 ;  /* 0x00000000d0007221 */ /* 0x000fe20000010000 */
[----:B------:R-:W-:-:S02]  /*8560*/  IMAD.MOV.U32 R188, RZ, RZ, R174 ;  /* 0x000000ffffbc7224 */ /* 0x000fc400078e00ae */
[----:B------:R-:W-:Y:S01]  /*8570*/  FADD.FTZ R5, R210, R3 ;  /* 0x00000003d2057221 */ /* 0x000fe20000010000 */
[----:B------:R-:W-:Y:S01]  /*8580*/  FADD.FTZ R4, R209, R4 ;  /* 0x00000004d1047221 */ /* 0x000fe20000010000 */
[----:B------:R-:W-:Y:S01]  /*8590*/  MOV R223, R191 ;  /* 0x000000bf00df7202 */ /* 0x000fe20000000f00 */
[----:B------:R-:W-:Y:S02]  /*85a0*/  IMAD.MOV.U32 R222, RZ, RZ, R236 ;  /* 0x000000ffffde7224 */ /* 0x000fe400078e00ec */
        /* <DEDUP_REMOVED lines=22> */
[----:B------:R-:W-:Y:S01]  /*8710*/  FADD.FTZ R0, R217, R0 ;  /* 0x00000000d9007221 */ /* 0x000fe20000010000 */
[----:B------:R-:W-:Y:S01]  /*8720*/  MOV R212, R213 ;  /* 0x000000d500d47202 */ /* 0x000fe20000000f00 */
[----:B------:R-:W-:Y:S01]  /*8730*/  FADD.FTZ R2, R247, R2 ;  /* 0x00000002f7027221 */ /* 0x000fe20000010000 */
[----:B------:R-:W-:Y:S01]  /*8740*/  FADD.FTZ R4, R248, R4 ;  /* 0x00000004f8047221 */ /* 0x000fe20000010000 */
[----:B------:R-:W2:Y:S01]  /*8750*/  LDSM.16.MT88.4 R188, [R228+0xd800] ;  /* 0x00d80000e4bc783b */ /* 0x000ea20000004200 */
[----:B------:R-:W-:Y:S02]  /*8760*/  IMAD.MOV.U32 R213, RZ, RZ, R214 ;  /* 0x000000ffffd57224 */ /* 0x000fe400078e00d6 */
[----:B------:R-:W-:Y:S01]  /*8770*/  FADD.FTZ R3, R249, R3 ;  /* 0x00000003f9037221 */ /* 0x000fe20000010000 */
[----:B------:R-:W-:Y:S01]  /*8780*/  MOV R214, R133 ;  /* 0x0000008500d67202 */ /* 0x000fe20000000f00 */
[----:B------:R-:W-:Y:S01]  /*8790*/  FADD.FTZ R0, R251, R0 ;  /* 0x00000000fb007221 */ /* 0x000fe20000010000 */
[----:B------:R-:W3:Y:S01]  /*87a0*/  LDSM.16.MT88.4 R172, [R226+0xd800] ;  /* 0x00d80000e2ac783b */ /* 0x000ee20000004200 */
[----:B------:R-:W-:Y:S01]  /*87b0*/  FADD.FTZ R2, R250, R2 ;  /* 0x00000002fa027221 */ /* 0x000fe20000010000 */
[----:B------:R-:W-:-:S02]  /*87c0*/  FADD.FTZ R4, R212, R4 ;  /* 0x00000004d4047221 */ /* 0x000fc40000010000 */
[----:B------:R-:W4:Y:S01]  /*87d0*/  LDSM.16.MT88.4 R204, [R227+0xd800] ;  /* 0x00d80000e3cc783b */ /* 0x000f220000004200 */
        /* <DEDUP_REMOVED lines=23> */
[----:B------:R-:W-:Y:S01]  /*8950*/  FADD.FTZ R2, R14, R2 ;  /* 0x000000020e027221 */ /* 0x000fe20000010000 */
[----:B------:R-:W-:Y:S02]  /*8960*/  HMMA.16816.F32 R148, R128, R156, R148 ;  /* 0x0000009c8094723c */ /* 0x000fe40000001894 */
        /* <DEDUP_REMOVED lines=10> */
[----:B------:R1:W5:Y:S04]  /*8a10*/  LDL.LU R25, [R1+0x9c] ;  /* 0x00009c0001197983 */ /* 0x0003680000300800 */
[----:B------:R1:W5:Y:S01]  /*8a20*/  LDL.LU R24, [R1+0x98] ;  /* 0x0000980001187983 */ /* 0x0003620000300800 */
[-C--:B--2---:R-:W-:Y:S03]  /*8a30*/  HMMA.16816.F32 R180, R128, R188.reuse, R180 ;  /* 0x000000bc80b4723c */ /* 0x084fe600000018b4 */
[----:B------:R1:W5:Y:S03]  /*8a40*/  LDL.LU R23, [R1+0x94] ;  /* 0x0000940001177983 */ /* 0x0003660000300800 */
[C---:B------:R-:W-:Y:S01]  /*8a50*/  HMMA.16816.F32 R176, R124.reuse, R188, R176 ;  /* 0x000000bc7cb0723c */ /* 0x040fe200000018b0 */
[----:B------:R1:W5:Y:S04]  /*8a60*/  LDL.LU R22, [R1+0x90] ;  /* 0x0000900001167983 */ /* 0x0003680000300800 */
[----:B------:R1:W-:Y:S01]  /*8a70*/  STL [R1+0x40], R4 ;  /* 0x0000400401007387 */ /* 0x0003e20000100800 */
[----:B------:R-:W-:Y:S03]  /*8a80*/  HMMA.16816.F32 R184, R124, R190, R184 ;  /* 0x000000be7cb8723c */ /* 0x000fe600000018b8 */
[----:B------:R1:W-:Y:S03]  /*8a90*/  STL [R1+0x4c], R3 ;  /* 0x00004c0301007387 */ /* 0x0003e60000100800 */
[C---:B------:R-:W-:Y:S01]  /*8aa0*/  HMMA.16816.F32 R156, R128.reuse, R158, R92 ;  /* 0x0000009e809c723c */ /* 0x040fe2000000185c */
[----:B------:R1:W-:Y:S04]  /*8ab0*/  STL [R1+0x44], R0 ;  /* 0x0000440001007387 */ /* 0x0003e80000100800 */
[----:B------:R1:W-:Y:S01]  /*8ac0*/  STL [R1+0x50], R2 ;  /* 0x0000500201007387 */ /* 0x0003e20000100800 */
[C---:B------:R-:W-:Y:S06]  /*8ad0*/  HMMA.16816.F32 R188, R128.reuse, R190, R76 ;  /* 0x000000be80bc723c */ /* 0x040fec000000184c */
[-C--:B---3--:R-:W-:Y:S06]  /*8ae0*/  HMMA.16816.F32 R164, R128, R172.reuse, R164 ;  /* 0x000000ac80a4723c */ /* 0x088fec00000018a4 */
[C---:B------:R-:W-:Y:S06]  /*8af0*/  HMMA.16816.F32 R160, R124.reuse, R172, R160 ;  /* 0x000000ac7ca0723c */ /* 0x040fec00000018a0 */
        /* <DEDUP_REMOVED lines=22> */
[----:B------:R-:W2:Y:S01]  /*8c60*/  LDL R213, [R1+0x48] ;  /* 0x0000480001d57983 */ /* 0x000ea20000100800 */
[----:B------:R-:W-:Y:S01]  /*8c70*/  ULDC UR4, c[0x0][0x2d0] ;  /* 0x0000b40000047ab9 */ /* 0x000fe20000000800 */
[----:B------:R-:W-:-:S04]  /*8c80*/  DEPBAR.LE SB0, 0x0 ;  /* 0x000080000000791a */ /* 0x000fc80000000000 */
[----:B------:R-:W3:Y:S01]  /*8c90*/  LDL.64 R214, [R1+0x38] ;  /* 0x0000380001d67983 */ /* 0x000ee20000100a00 */
[----:B------:R-:W-:Y:S01]  /*8ca0*/  BAR.SYNC.DEFER_BLOCKING 0x0 ;  /* 0x0000000000007b1d */ /* 0x000fe20000010000 */
[----:B-----5:R-:W-:Y:S01]  /*8cb0*/  ISETP.GE.AND P3, PT, R132, UR4, PT ;  /* 0x0000000484007c0c */ /* 0x020fe2000bf66270 */
[----:B------:R-:W-:-:S04]  /*8cc0*/  UIADD3 UR28, UR18, -0x2, URZ ;  /* 0xfffffffe121c7890 */ /* 0x000fc8000fffe03f */
[----:B------:R-:W-:Y:S02]  /*8cd0*/  USHF.R.S32.HI UR10, URZ, 0x1f, UR28 ;  /* 0x0000001f3f0a7899 */ /* 0x000fe4000801141c */
[----:B------:R-:W-:Y:S01]  /*8ce0*/  IMAD.U32 R2, RZ, RZ, UR28 ;  /* 0x0000001cff027e24 */ /* 0x000fe2000f8e00ff */
[----:B------:R-:W-:Y:S04]  /*8cf0*/  STL.64 [R1+0x98], R70 ;  /* 0x0000984601007387 */ /* 0x000fe80000100a00 */
[----:B------:R-:W-:Y:S01]  /*8d00*/  STL.64 [R1+0x90], R68 ;  /* 0x0000904401007387 */ /* 0x000fe20000100a00 */
        /* <DEDUP_REMOVED lines=79> */
[----:B-1----:R-:W1:Y:S04]  /*9200*/  LDSM.16.M88.4 R8, [R232+0x2000] ;  /* 0x00200000e808783b */ /* 0x002e680000000200 */
[----:B------:R-:W-:Y:S04]  /*9210*/  LDSM.16.M88.4 R32, [R231+0x800] ;  /* 0x00080000e720783b */ /* 0x000fe80000000200 */
[----:B--2---:R-:W2:Y:S04]  /*9220*/  LDSM.16.M88.4 R4, [R233+0x2000] ;  /* 0x00200000e904783b */ /* 0x004ea80000000200 */
[----:B------:R-:W3:Y:S04]  /*9230*/  LDSM.16.M88.4 R36, [R231] ;  /* 0x00000000e724783b */ /* 0x000ee80000000200 */
[----:B------:R-:W4:Y:S04]  /*9240*/  LDSM.16.M88.4 R28, [R231+0x1000] ;  /* 0x00100000e71c783b */ /* 0x000f280000000200 */
        /* <DEDUP_REMOVED lines=9> */
[----:B------:R-:W-:Y:S06]  /*92e0*/  HMMA.16816.F32 R60, R8, R46, RZ ;  /* 0x0000002e083c723c */ /* 0x000fec00000018ff */
[----:B--2---:R-:W-:Y:S06]  /*92f0*/  HMMA.16816.F32 R244, R4, R34, R140 ;  /* 0x0000002204f4723c */ /* 0x004fec000000188c */
[----:B------:R-:W-:Y:S06]  /*9300*/  HMMA.16816.F32 R8, R8, R42, RZ ;  /* 0x0000002a0808723c */ /* 0x000fec00000018ff */
[C---:B---3--:R-:W-:Y:S06]  /*9310*/  HMMA.16816.F32 R216, R4.reuse, R36, R216 ;  /* 0x0000002404d8723c */ /* 0x048fec00000018d8 */
[C---:B------:R-:W-:Y:S06]  /*9320*/  HMMA.16816.F32 R220, R4.reuse, R32, R208 ;  /* 0x0000002004dc723c */ /* 0x040fec00000018d0 */
[----:B------:R-:W-:Y:S01]  /*9330*/  MOV R20, R244 ;  /* 0x000000f400147202 */ /* 0x000fe20000000f00 */
[----:B------:R-:W-:Y:S01]  /*9340*/  IMAD.MOV.U32 R3, RZ, RZ, R245 ;  /* 0x000000ffff037224 */ /* 0x000fe200078e00f5 */
[----:B------:R-:W-:Y:S01]  /*9350*/  MOV R0, R247 ;  /* 0x000000f700007202 */ /* 0x000fe20000000f00 */
[----:B------:R-:W-:Y:S01]  /*9360*/  IMAD.MOV.U32 R2, RZ, RZ, R246 ;  /* 0x000000ffff027224 */ /* 0x000fe200078e00f6 */
[C---:B----4-:R-:W-:Y:S06]  /*9370*/  HMMA.16816.F32 R68, R4.reuse, R28, R64 ;  /* 0x0000001c0444723c */ /* 0x050fec0000001840 */
[C---:B------:R-:W-:Y:S06]  /*9380*/  HMMA.16816.F32 R240, R4.reuse, R16, R56 ;  /* 0x0000001004f0723c */ /* 0x040fec0000001838 */
[C---:B------:R-:W-:Y:S06]  /*9390*/  HMMA.16816.F32 R212, R4.reuse, R38, R212 ;  /* 0x0000002604d4723c */ /* 0x040fec00000018d4 */
[C---:B------:R-:W-:Y:S06]  /*93a0*/  HMMA.16816.F32 R248, R4.reuse, R30, R60 ;  /* 0x0000001e04f8723c */ /* 0x040fec000000183c */
[----:B------:R-:W-:Y:S01]  /*93b0*/  HMMA.16816.F32 R244, R4, R18, R8 ;  /* 0x0000001204f4723c */ /* 0x000fe20000001808 */
[----:B------:R-:W1:Y:S05]  /*93c0*/  LDSM.16.M88.4 R4, [R233] ;  /* 0x00000000e904783b */ /* 0x000e6a0000000200 */
[C---:B------:R-:W-:Y:S06]  /*93d0*/  HMMA.16816.F32 R64, R12.reuse, R52, RZ ;  /* 0x000000340c40723c */ /* 0x040fec00000018ff */
[C---:B------:R-:W-:Y:S06]  /*93e0*/  HMMA.16816.F32 R60, R12.reuse, R54, RZ ;  /* 0x000000360c3c723c */ /* 0x040fec00000018ff */
[C---:B------:R-:W-:Y:S06]  /*93f0*/  HMMA.16816.F32 R56, R12.reuse, R48, RZ ;  /* 0x000000300c38723c */ /* 0x040fec00000018ff */
        /* <DEDUP_REMOVED lines=37> */
[----:B------:R-:W-:Y:S02]  /*9650*/  LDSM.16.M88.4 R4, [R234+0x2000] ;  /* 0x00200000ea04783b */ /* 0x000fe40000000200 */
[----:B------:R-:W-:Y:S01]  /*9660*/  MOV R132, R52 ;  /* 0x0000003400847202 */ /* 0x000fe20000000f00 */
[----:B------:R-:W-:Y:S01]  /*9670*/  IMAD.MOV.U32 R27, RZ, RZ, R53 ;  /* 0x000000ffff1b7224 */ /* 0x000fe200078e0035 */
[----:B------:R-:W-:Y:S01]  /*9680*/  MOV R21, R55 ;  /* 0x0000003700157202 */ /* 0x000fe20000000f00 */
[----:B------:R-:W-:Y:S01]  /*9690*/  HMMA.16816.F32 R60, R8, R34, R48 ;  /* 0x00000022083c723c */ /* 0x000fe20000001830 */
[----:B------:R-:W1:Y:S01]  /*96a0*/  LDSM.16.M88.4 R32, [R229] ;  /* 0x00000000e520783b */ /* 0x000e620000000200 */
[----:B------:R-:W-:-:S04]  /*96b0*/  IMAD.MOV.U32 R26, RZ, RZ, R54 ;  /* 0x000000ffff1a7224 */ /* 0x000fc800078e0036 */
[C---:B------:R-:W-:Y:S06]  /*96c0*/  HMMA.16816.F32 R48, R8.reuse, R16, R140 ;  /* 0x000000100830723c */ /* 0x040fec000000188c */
[C---:B------:R-:W-:Y:S01]  /*96d0*/  HMMA.16816.F32 R44, R8.reuse, R18, R44 ;  /* 0x00000012082c723c */ /* 0x040fe2000000182c */
[----:B------:R-:W2:Y:S05]  /*96e0*/  LDSM.16.M88.4 R16, [R229+0x1000] ;  /* 0x00100000e510783b */ /* 0x000eaa0000000200 */
[C---:B------:R-:W-:Y:S01]  /*96f0*/  HMMA.16816.F32 R52, R8.reuse, R30, R40 ;  /* 0x0000001e0834723c */ /* 0x040fe20000001828 */
[----:B------:R-:W3:Y:S05]  /*9700*/  LDSM.16.M88.4 R28, [R229+0x800] ;  /* 0x00080000e51c783b */ /* 0x000eea0000000200 */
[C---:B------:R-:W-:Y:S06]  /*9710*/  HMMA.16816.F32 R40, R8.reuse, R12, R208 ;  /* 0x0000000c0828723c */ /* 0x040fec00000018d0 */
[----:B------:R-:W-:Y:S01]  /*9720*/  HMMA.16816.F32 R36, R8, R14, R36 ;  /* 0x0000000e0824723c */ /* 0x000fe20000001824 */
[----:B------:R-:W4:Y:S04]  /*9730*/  LDSM.16.M88.4 R12, [R229+0x1800] ;  /* 0x00180000e50c783b */ /* 0x000f280000000200 */
[----:B------:R-:W4:Y:S01]  /*9740*/  LDSM.16.M88.4 R8, [R234] ;  /* 0x00000000ea08783b */ /* 0x000f220000000200 */
[C---:B-1----:R-:W-:Y:S06]  /*9750*/  HMMA.16816.F32 R140, R4.reuse, R34, R212 ;  /* 0x00000022048c723c */ /* 0x042fec00000018d4 */
[----:B------:R-:W-:Y:S01]  /*9760*/  HMMA.16816.F32 R248, R4, R32, R216 ;  /* 0x0000002004f8723c */ /* 0x000fe200000018d8 */
[----:B------:R-:W-:Y:S01]  /*9770*/  IMAD.MOV.U32 R212, RZ, RZ, R132 ;  /* 0x000000ffffd47224 */ /* 0x000fe200078e0084 */
[----:B------:R-:W-:Y:S01]  /*9780*/  MOV R214, R26 ;  /* 0x0000001a00d67202 */ /* 0x000fe20000000f00 */
[----:B------:R-:W-:-:S02]  /*9790*/  IMAD.MOV.U32 R213, RZ, RZ, R27 ;  /* 0x000000ffffd57224 */ /* 0x000fc400078e001b */
[----:B------:R-:W-:-:S07]  /*97a0*/  IMAD.MOV.U32 R215, RZ, RZ, R21 ;  /* 0x000000ffffd77224 */ /* 0x000fce00078e0015 */
[C---:B--2---:R-:W-:Y:S06]  /*97b0*/  HMMA.16816.F32 R212, R4.reuse, R18, R212 ;  /* 0x0000001204d4723c */ /* 0x044fec00000018d4 */
[C---:B---3--:R-:W-:Y:S06]  /*97c0*/  HMMA.16816.F32 R208, R4.reuse, R28, R220 ;  /* 0x0000001c04d0723c */ /* 0x048fec00000018dc */
[----:B------:R-:W-:Y:S01]  /*97d0*/  HMMA.16816.F32 R216, R4, R30, R240 ;  /* 0x0000001e04d8723c */ /* 0x000fe200000018f0 */
[----:B------:R-:W-:Y:S01]  /*97e0*/  IMAD.MOV.U32 R220, RZ, RZ, R20 ;  /* 0x000000ffffdc7224 */ /* 0x000fe200078e0014 */
[----:B------:R-:W-:Y:S01]  /*97f0*/  MOV R221, R3 ;  /* 0x0000000300dd7202 */ /* 0x000fe20000000f00 */
[----:B------:R-:W-:-:S02]  /*9800*/  IMAD.MOV.U32 R222, RZ, RZ, R2 ;  /* 0x000000ffffde7224 */ /* 0x000fc400078e0002 */
[----:B------:R-:W-:Y:S01]  /*9810*/  IMAD.MOV.U32 R223, RZ, RZ, R0 ;  /* 0x000000ffffdf7224 */ /* 0x000fe200078e0000 */
[C---:B----4-:R-:W-:Y:S06]  /*9820*/  HMMA.16816.F32 R68, R4.reuse, R12, R68 ;  /* 0x0000000c0444723c */ /* 0x050fec0000001844 */
[----:B------:R-:W-:Y:S01]  /*9830*/  MOV R20, R212 ;  /* 0x000000d400147202 */ /* 0x000fe20000000f00 */
[----:B------:R-:W-:Y:S01]  /*9840*/  IMAD.MOV.U32 R3, RZ, RZ, R213 ;  /* 0x000000ffff037224 */ /* 0x000fe200078e00d5 */
[----:B------:R-:W-:Y:S01]  /*9850*/  MOV R0, R215 ;  /* 0x000000d700007202 */ /* 0x000fe20000000f00 */
[----:B------:R-:W-:Y:S01]  /*9860*/  IMAD.MOV.U32 R2, RZ, RZ, R214 ;  /* 0x000000ffff027224 */ /* 0x000fe200078e00d6 */
[C---:B------:R-:W-:Y:S06]  /*9870*/  HMMA.16816.F32 R220, R4.reuse, R16, R220 ;  /* 0x0000001004dc723c */ /* 0x040fec00000018dc */
        /* <DEDUP_REMOVED lines=18> */
[----:B------:R-:W-:Y:S01]  /*99a0*/  HMMA.16816.F32 R208, R4, R28, R208 ;  /* 0x0000001c04d0723c */ /* 0x000fe200000018d0 */
[----:B------:R-:W-:Y:S01]  /*99b0*/  IMAD.MOV.U32 R216, RZ, RZ, R20 ;  /* 0x000000ffffd87224 */ /* 0x000fe200078e0014 */
[----:B------:R-:W-:Y:S01]  /*99c0*/  MOV R218, R2 ;  /* 0x0000000200da7202 */ /* 0x000fe20000000f00 */
[----:B------:R-:W-:-:S02]  /*99d0*/  IMAD.MOV.U32 R217, RZ, RZ, R3 ;  /* 0x000000ffffd97224 */ /* 0x000fc400078e0003 */
[----:B------:R-:W-:Y:S01]  /*99e0*/  IMAD.MOV.U32 R219, RZ, RZ, R0 ;  /* 0x000000ffffdb7224 */ /* 0x000fe200078e0000 */
[C---:B---3--:R-:W-:Y:S06]  /*99f0*/  HMMA.16816.F32 R64, R4.reuse, R16, R220 ;  /* 0x000000100440723c */ /* 0x048fec00000018dc */
[C---:B------:R-:W-:Y:S06]  /*9a00*/  HMMA.16816.F32 R216, R4.reuse, R18, R216 ;  /* 0x0000001204d8723c */ /* 0x040fec00000018d8 */
[C---:B----4-:R-:W-:Y:S06]  /*9a10*/  HMMA.16816.F32 R68, R4.reuse, R12, R68 ;  /* 0x0000000c0444723c */ /* 0x050fec0000001844 */
[----:B------:R-:W-:Y:S01]  /*9a20*/  HMMA.16816.F32 R244, R4, R14, R244 ;  /* 0x0000000e04f4723c */ /* 0x000fe200000018f4 */
[----:B------:R-:W-:Y:S05]  /*9a30*/  LDSM.16.M88.4 R4, [R233+0x6000] ;  /* 0x00600000e904783b */ /* 0x000fea0000000200 */
[C---:B------:R-:W-:Y:S06]  /*9a40*/  HMMA.16816.F32 R220, R8.reuse, R32, R212 ;  /* 0x0000002008dc723c */ /* 0x040fec00000018d4 */
[----:B------:R-:W-:Y:S01]  /*9a50*/  HMMA.16816.F32 R60, R8, R34, R60 ;  /* 0x00000022083c723c */ /* 0x000fe2000000183c */
[----:B------:R-:W1:Y:S01]  /*9a60*/  LDSM.16.M88.4 R32, [R231+0x2000] ;  /* 0x00200000e720783b */ /* 0x000e620000000200 */
[----:B------:R-:W-:Y:S01]  /*9a70*/  IMAD.MOV.U32 R20, RZ, RZ, R216 ;  /* 0x000000ffff147224 */ /* 0x000fe200078e00d8 */
[----:B------:R-:W-:Y:S01]  /*9a80*/  MOV R3, R217 ;  /* 0x000000d900037202 */ /* 0x000fe20000000f00 */
[----:B------:R-:W-:-:S02]  /*9a90*/  IMAD.MOV.U32 R2, RZ, RZ, R218 ;  /* 0x000000ffff027224 */ /* 0x000fc400078e00da */
[C---:B------:R-:W-:Y:S01]  /*9aa0*/  HMMA.16816.F32 R56, R8.reuse, R28, R56 ;  /* 0x0000001c0838723c */ /* 0x040fe20000001838 */
[----:B------:R-:W-:Y:S01]  /*9ab0*/  MOV R132, R68 ;  /* 0x0000004400847202 */ /* 0x000fe20000000f00 */
[----:B------:R-:W-:Y:S01]  /*9ac0*/  IMAD.MOV.U32 R27, RZ, RZ, R69 ;  /* 0x000000ffff1b7224 */ /* 0x000fe200078e0045 */
[----:B------:R-:W-:Y:S01]  /*9ad0*/  MOV R21, R71 ;  /* 0x0000004700157202 */ /* 0x000fe20000000f00 */
[----:B------:R-:W-:Y:S01]  /*9ae0*/  IMAD.MOV.U32 R26, RZ, RZ, R70 ;  /* 0x000000ffff1a7224 */ /* 0x000fe200078e0046 */
[----:B------:R-:W-:Y:S01]  /*9af0*/  MOV R214, R2 ;  /* 0x0000000200d67202 */ /* 0x000fe20000000f00 */
[----:B------:R-:W-:Y:S01]  /*9b00*/  HMMA.16816.F32 R52, R8, R30, R52 ;  /* 0x0000001e0834723c */ /* 0x000fe20000001834 */
[----:B------:R-:W2:Y:S01]  /*9b10*/  LDSM.16.M88.4 R28, [R231+0x2800] ;  /* 0x00280000e71c783b */ /* 0x000ea20000000200 */
[----:B------:R-:W-:Y:S02]  /*9b20*/  IMAD.MOV.U32 R0, RZ, RZ, R219 ;  /* 0x000000ffff007224 */ /* 0x000fe400078e00db */
[----:B------:R-:W-:-:S02]  /*9b30*/  IMAD.MOV.U32 R212, RZ, RZ, R20 ;  /* 0x000000ffffd47224 */ /* 0x000fc400078e0014 */
[----:B------:R-:W-:Y:S01]  /*9b40*/  HMMA.16816.F32 R40, R8, R12, R40 ;  /* 0x0000000c0828723c */ /* 0x000fe20000001828 */
[----:B------:R-:W-:Y:S02]  /*9b50*/  IMAD.MOV.U32 R213, RZ, RZ, R3 ;  /* 0x000000ffffd57224 */ /* 0x000fe400078e0003 */
[----:B------:R-:W-:-:S03]  /*9b60*/  IMAD.MOV.U32 R215, RZ, RZ, R0 ;  /* 0x000000ffffd77224 */ /* 0x000fc600078e0000 */
        /* <DEDUP_REMOVED lines=10> */
[----:B------:R-:W-:Y:S01]  /*9c10*/  MOV R208, R132 ;  /* 0x0000008400d07202 */ /* 0x000fe20000000f00 */
[----:B------:R-:W-:Y:S01]  /*9c20*/  IMAD.MOV.U32 R209, RZ, RZ, R27 ;  /* 0x000000ffffd17224 */ /* 0x000fe200078e001b */
[----:B------:R-:W-:Y:S01]  /*9c30*/  MOV R211, R21 ;  /* 0x0000001500d37202 */ /* 0x000fe20000000f00 */
[----:B------:R-:W-:-:S07]  /*9c40*/  IMAD.MOV.U32 R210, RZ, RZ, R26 ;  /* 0x000000ffffd27224 */ /* 0x000fce00078e001a */
[C---:B---3--:R-:W-:Y:S01]  /*9c50*/  HMMA.16816.F32 R140, R4.reuse, R12, R208 ;  /* 0x0000000c048c723c */ /* 0x048fe200000018d0 */
[----:B------:R-:W-:Y:S01]  /*9c60*/  IMAD.MOV.U32 R20, RZ, RZ, R216 ;  /* 0x000000ffff147224 */ /* 0x000fe200078e00d8 */
[----:B------:R-:W-:Y:S01]  /*9c70*/  MOV R3, R217 ;  /* 0x000000d900037202 */ /* 0x000fe20000000f00 */
[----:B------:R-:W-:Y:S02]  /*9c80*/  IMAD.MOV.U32 R2, RZ, RZ, R218 ;  /* 0x000000ffff027224 */ /* 0x000fe400078e00da */
[----:B------:R-:W-:Y:S01]  /*9c90*/  IMAD.MOV.U32 R0, RZ, RZ, R219 ;  /* 0x000000ffff007224 */ /* 0x000fe200078e00db */
[C---:B----4-:R-:W-:Y:S06]  /*9ca0*/  HMMA.16816.F32 R212, R4.reuse, R18, R212 ;  /* 0x0000001204d4723c */ /* 0x050fec00000018d4 */
[----:B------:R-:W-:Y:S06]  /*9cb0*/  HMMA.16816.F32 R216, R4, R16, R64 ;  /* 0x0000001004d8723c */ /* 0x000fec0000001840 */
[C---:B------:R-:W-:Y:S06]  /*9cc0*/  HMMA.16816.F32 R208, R8.reuse, R34, R60 ;  /* 0x0000002208d0723c */ /* 0x040fec000000183c */
[----:B------:R-:W-:Y:S01]  /*9cd0*/  IMAD.MOV.U32 R64, RZ, RZ, R140 ;  /* 0x000000ffff407224 */ /* 0x000fe200078e008c */
[----:B------:R-:W-:Y:S01]  /*9ce0*/  MOV R26, R142 ;  /* 0x0000008e001a7202 */ /* 0x000fe20000000f00 */
[----:B------:R-:W-:Y:S01]  /*9cf0*/  IMAD.MOV.U32 R27, RZ, RZ, R141 ;  /* 0x000000ffff1b7224 */ /* 0x000fe200078e008d */
[----:B------:R-:W-:Y:S01]  /*9d00*/  HMMA.16816.F32 R60, R8, R28, R56 ;  /* 0x0000001c083c723c */ /* 0x000fe20000001838 */
[----:B------:R-:W-:-:S05]  /*9d10*/  IMAD.MOV.U32 R21, RZ, RZ, R143 ;  /* 0x000000ffff157224 */ /* 0x000fca00078e008f */
[----:B------:R-:W-:Y:S01]  /*9d20*/  HMMA.16816.F32 R140, R4, R14, R244 ;  /* 0x0000000e048c723c */ /* 0x000fe200000018f4 */
[----:B------:R-:W-:Y:S05]  /*9d30*/  LDSM.16.M88.4 R4, [R235+0x6000] ;  /* 0x00600000eb04783b */ /* 0x000fea0000000200 */
[----:B------:R-:W-:Y:S01]  /*9d40*/  HMMA.16816.F32 R56, R8, R30, R52 ;  /* 0x0000001e0838723c */ /* 0x000fe20000001834 */
[----:B------:R-:W-:Y:S01]  /*9d50*/  IMAD.MOV.U32 R244, RZ, RZ, R64 ;  /* 0x000000fffff47224 */ /* 0x000fe200078e0040 */
[----:B------:R-:W-:Y:S01]  /*9d60*/  LDSM.16.M88.4 R28, [R230+0xa800] ;  /* 0x00a80000e61c783b */ /* 0x000fe20000000200 */
[----:B------:R-:W-:Y:S01]  /*9d70*/  MOV R245, R27 ;  /* 0x0000001b00f57202 */ /* 0x000fe20000000f00 */
[----:B------:R-:W-:-:S02]  /*9d80*/  IMAD.MOV.U32 R246, RZ, RZ, R26 ;  /* 0x000000fffff67224 */ /* 0x000fc400078e001a */
[----:B------:R-:W-:Y:S01]  /*9d90*/  HMMA.16816.F32 R64, R8, R32, R220 ;  /* 0x000000200840723c */ /* 0x000fe200000018dc */
[----:B------:R-:W1:Y:S01]  /*9da0*/  LDSM.16.M88.4 R32, [R230+0xa000] ;  /* 0x00a00000e620783b */ /* 0x000e620000000200 */
[----:B------:R-:W-:-:S04]  /*9db0*/  IMAD.MOV.U32 R247, RZ, RZ, R21 ;  /* 0x000000fffff77224 */ /* 0x000fc800078e0015 */
[C---:B------:R-:W-:Y:S01]  /*9dc0*/  HMMA.16816.F32 R48, R8.reuse, R16, R48 ;  /* 0x000000100830723c */ /* 0x040fe20000001830 */
[----:B------:R-:W-:Y:S01]  /*9dd0*/  MOV R220, R20 ;  /* 0x0000001400dc7202 */ /* 0x000fe20000000f00 */
[----:B------:R-:W-:Y:S01]  /*9de0*/  IMAD.MOV.U32 R221, RZ, RZ, R3 ;  /* 0x000000ffffdd7224 */ /* 0x000fe200078e0003 */
[----:B------:R-:W-:Y:S01]  /*9df0*/  MOV R223, R0 ;  /* 0x0000000000df7202 */ /* 0x000fe20000000f00 */
[----:B------:R-:W-:Y:S02]  /*9e00*/  IMAD.MOV.U32 R222, RZ, RZ, R2 ;  /* 0x000000ffffde7224 */ /* 0x000fe400078e0002 */
[C---:B------:R-:W-:Y:S01]  /*9e10*/  HMMA.16816.F32 R44, R8.reuse, R18, R44 ;  /* 0x00000012082c723c */ /* 0x040fe2000000182c */
[----:B------:R-:W2:Y:S05]  /*9e20*/  LDSM.16.M88.4 R16, [R230+0xb000] ;  /* 0x00b00000e610783b */ /* 0x000eaa0000000200 */
[C---:B------:R-:W-:Y:S06]  /*9e30*/  HMMA.16816.F32 R40, R8.reuse, R12, R40 ;  /* 0x0000000c0828723c */ /* 0x040fec0000001828 */
[----:B------:R-:W-:Y:S01]  /*9e40*/  HMMA.16816.F32 R36, R8, R14, R36 ;  /* 0x0000000e0824723c */ /* 0x000fe20000001824 */
[----:B------:R-:W3:Y:S04]  /*9e50*/  LDSM.16.M88.4 R12, [R230+0xb800] ;  /* 0x00b80000e60c783b */ /* 0x000ee80000000200 */
[----:B------:R-:W4:Y:S01]  /*9e60*/  LDSM.16.M88.4 R8, [R235+0x4000] ;  /* 0x00400000eb08783b */ /* 0x000f220000000200 */
[C---:B-1----:R-:W-:Y:S06]  /*9e70*/  HMMA.16816.F32 R220, R4.reuse, R34, R220 ;  /* 0x0000002204dc723c */ /* 0x042fec00000018dc */
[----:B------:R-:W-:-:S15]  /*9e80*/  HMMA.16816.F32 R68, R4, R32, R68 ;  /* 0x000000200444723c */ /* 0x000fde0000001844 */
[----:B------:R-:W-:-:S03]  /*9e90*/  NOP ;  /* 0x0000000000007918 */ /* 0x000fc60000000000 */
[----:B------:R-:W-:Y:S01]  /*9ea0*/  IMAD.MOV.U32 R132, RZ, RZ, R220 ;  /* 0x000000ffff847224 */ /* 0x000fe200078e00dc */
[----:B------:R-:W-:Y:S01]  /*9eb0*/  MOV R27, R221 ;  /* 0x000000dd001b7202 */ /* 0x000fe20000000f00 */
[----:B------:R-:W-:Y:S02]  /*9ec0*/  IMAD.MOV.U32 R26, RZ, RZ, R222 ;  /* 0x000000ffff1a7224 */ /* 0x000fe400078e00de */
[----:B------:R-:W-:Y:S02]  /*9ed0*/  IMAD.MOV.U32 R21, RZ, RZ, R223 ;  /* 0x000000ffff157224 */ /* 0x000fe400078e00df */
[C---:B------:R-:W-:Y:S01]  /*9ee0*/  HMMA.16816.F32 R220, R4.reuse, R28, R248 ;  /* 0x0000001c04dc723c */ /* 0x040fe200000018f8 */
[----:B------:R-:W-:Y:S01]  /*9ef0*/  IMAD.MOV.U32 R54, RZ, RZ, R69 ;  /* 0x000000ffff367224 */ /* 0x000fe200078e0045 */
[----:B------:R-:W-:Y:S01]  /*9f00*/  MOV R53, R70 ;  /* 0x0000004600357202 */ /* 0x000fe20000000f00 */
[----:B------:R-:W-:Y:S02]  /*9f10*/  IMAD.MOV.U32 R55, RZ, RZ, R68 ;  /* 0x000000ffff377224 */ /* 0x000fe400078e0044 */
[----:B------:R-:W-:Y:S01]  /*9f20*/  IMAD.MOV.U32 R52, RZ, RZ, R71 ;  /* 0x000000ffff347224 */ /* 0x000fe200078e0047 */
[C---:B--2---:R-:W-:Y:S01]  /*9f30*/  HMMA.16816.F32 R248, R4.reuse, R18, R212 ;  /* 0x0000001204f8723c */ /* 0x044fe200000018d4 */
[----:B------:R1:W5:Y:S04]  /*9f40*/  LDL.LU.64 R70, [R1+0x98] ;  /* 0x0000980001467983 */ /* 0x0003680000300a00 */
[----:B------:R1:W5:Y:S01]  /*9f50*/  LDL.LU.64 R68, [R1+0x90] ;  /* 0x0000900001447983 */ /* 0x0003620000300a00 */
[----:B---3--:R-:W-:Y:S01]  /*9f60*/  HMMA.16816.F32 R244, R4, R12, R244 ;  /* 0x0000000c04f4723c */ /* 0x008fe200000018f4 */
[----:B------:R-:W-:-:S05]  /*9f70*/  UISETP.GE.AND UP0, UPT, UR18, 0x3, UPT ;  /* 0x000000031200788c */ /* 0x000fca000bf06270 */
[C---:B----4-:R-:W-:Y:S06]  /*9f80*/  HMMA.16816.F32 R212, R8.reuse, R28, R60 ;  /* 0x0000001c08d4723c */ /* 0x050fec000000183c */
        /* <DEDUP_REMOVED lines=10> */
[----:B------:R-:W-:Y:S07]  /*a030*/  HMMA.16816.F32 R240, R4, R14, R140 ;  /* 0x0000000e04f0723c */ /* 0x000fee000000188c */
[----:B------:R-:W-:Y:S01]  /*a040*/  IMAD.MOV.U32 R140, RZ, RZ, R55 ;  /* 0x000000ffff8c7224 */ /* 0x000fe200078e0037 */
[----:B------:R-:W-:Y:S01]  /*a050*/  MOV R141, R54 ;  /* 0x00000036008d7202 */ /* 0x000fe20000000f00 */
[----:B------:R-:W-:-:S02]  /*a060*/  IMAD.MOV.U32 R142, RZ, RZ, R53 ;  /* 0x000000ffff8e7224 */ /* 0x000fc400078e0035 */
[----:B------:R-:W-:Y:S02]  /*a070*/  IMAD.MOV.U32 R143, RZ, RZ, R52 ;  /* 0x000000ffff8f7224 */ /* 0x000fe400078e0034 */
[C---:B------:R-:W-:Y:S05]  /*a080*/  HMMA.16816.F32 R52, R8.reuse, R32, R64 ;  /* 0x000000200834723c */ /* 0x040fea0000001840 */
[----:B------:R-:W-:Y:S01]  /*a090*/  IMAD.MOV.U32 R237, RZ, RZ, R220 ;  /* 0x000000ffffed7224 */ /* 0x000fe200078e00dc */
[----:B------:R-:W-:Y:S01]  /*a0a0*/  MOV R134, R222 ;  /* 0x000000de00867202 */ /* 0x000fe20000000f00 */
[----:B------:R-:W-:Y:S01]  /*a0b0*/  IMAD.MOV.U32 R139, RZ, RZ, R221 ;  /* 0x000000ffff8b7224 */ /* 0x000fe200078e00dd */
[----:B------:R-:W-:Y:S01]  /*a0c0*/  HMMA.16816.F32 R64, R8, R16, R48 ;  /* 0x000000100840723c */ /* 0x000fe20000001830 */
[----:B------:R-:W-:-:S05]  /*a0d0*/  IMAD.MOV.U32 R133, RZ, RZ, R223 ;  /* 0x000000ffff857224 */ /* 0x000fca00078e00df */
[----:B------:R-:W-:Y:S01]  /*a0e0*/  HMMA.16816.F32 R220, R4, R16, R216 ;  /* 0x0000001004dc723c */ /* 0x000fe200000018d8 */
[----:B------:R-:W-:Y:S01]  /*a0f0*/  LDSM.16.M88.4 R16, [R229+0x2800] ;  /* 0x00280000e510783b */ /* 0x000fe20000000200 */
[----:B------:R-:W-:Y:S01]  /*a100*/  MOV R48, R237 ;  /* 0x000000ed00307202 */ /* 0x000fe20000000f00 */
[----:B------:R-:W-:Y:S01]  /*a110*/  IMAD.MOV.U32 R49, RZ, RZ, R139 ;  /* 0x000000ffff317224 */ /* 0x000fe200078e008b */
[----:B------:R-:W-:Y:S01]  /*a120*/  MOV R51, R133 ;  /* 0x0000008500337202 */ /* 0x000fe20000000f00 */
[----:B------:R-:W-:Y:S01]  /*a130*/  IMAD.MOV.U32 R50, RZ, RZ, R134 ;  /* 0x000000ffff327224 */ /* 0x000fe200078e0086 */
        /* <DEDUP_REMOVED lines=8> */
[----:B------:R-:W-:Y:S01]  /*a1c0*/  MOV R252, R7 ;  /* 0x0000000700fc7202 */ /* 0x000fe20000000f00 */
[----:B------:R-:W-:Y:S01]  /*a1d0*/  IMAD.MOV.U32 R42, RZ, RZ, R2 ;  /* 0x000000ffff2a7224 */ /* 0x000fe200078e0002 */
[----:B------:R-:W-:Y:S01]  /*a1e0*/  MOV R41, R3 ;  /* 0x0000000300297202 */ /* 0x000fe20000000f00 */
[----:B------:R-:W-:Y:S01]  /*a1f0*/  IMAD.MOV.U32 R43, RZ, RZ, R0 ;  /* 0x000000ffff2b7224 */ /* 0x000fe200078e0000 */
[----:B------:R-:W-:Y:S01]  /*a200*/  MOV R2, R6 ;  /* 0x0000000600027202 */ /* 0x000fe20000000f00 */
[----:B------:R-:W-:-:S02]  /*a210*/  IMAD.MOV.U32 R0, RZ, RZ, R5 ;  /* 0x000000ffff007224 */ /* 0x000fc400078e0005 */
[----:B------:R-:W-:Y:S02]  /*a220*/  IMAD.MOV.U32 R3, RZ, RZ, R4 ;  /* 0x000000ffff037224 */ /* 0x000fe400078e0004 */
[----:B------:R-:W4:Y:S01]  /*a230*/  LDSM.16.M88.4 R4, [R234+0x6000] ;  /* 0x00600000ea04783b */ /* 0x000f220000000200 */
[----:B------:R-:W-:Y:S01]  /*a240*/  IMAD.MOV.U32 R40, RZ, RZ, R20 ;  /* 0x000000ffff287224 */ /* 0x000fe200078e0014 */
[----:B------:R-:W-:-:S04]  /*a250*/  DEPBAR.LE SB0, 0x0 ;  /* 0x000080000000791a */ /* 0x000fc80000000000 */
[C---:B--2---:R-:W-:Y:S06]  /*a260*/  HMMA.16816.F32 R52, R8.reuse, R28, R52 ;  /* 0x0000001c0834723c */ /* 0x044fec0000001834 */
[C---:B---3--:R-:W-:Y:S06]  /*a270*/  HMMA.16816.F32 R36, R8.reuse, R12, R64 ;  /* 0x0000000c0824723c */ /* 0x048fec0000001840 */
[----:B------:R-:W-:Y:S06]  /*a280*/  HMMA.16816.F32 R60, R8, R14, R60 ;  /* 0x0000000e083c723c */ /* 0x000fec000000183c */
[C---:B----4-:R-:W-:Y:S06]  /*a290*/  HMMA.16816.F32 R140, R4.reuse, R28, R140 ;  /* 0x0000001c048c723c */ /* 0x050fec000000188c */
[-C--:B------:R-:W-:Y:S06]  /*a2a0*/  HMMA.16816.F32 R44, R4, R30.reuse, R44 ;  /* 0x0000001e042c723c */ /* 0x080fec000000182c */
[----:B------:R-:W-:Y:S01]  /*a2b0*/  HMMA.16816.F32 R28, R8, R30, R216 ;  /* 0x0000001e081c723c */ /* 0x000fe200000018d8 */
[----:B------:R-:W2:Y:S05]  /*a2c0*/  S2R R217, SR_TID.X ;  /* 0x0000000000d97919 */ /* 0x000eaa0000002100 */
[----:B------:R-:W-:Y:S01]  /*a2d0*/  HMMA.16816.F32 R40, R4, R16, R40 ;  /* 0x000000100428723c */ /* 0x000fe20000001828 */
[----:B------:R-:W-:-:S02]  /*a2e0*/  IMAD.MOV.U32 R218, RZ, RZ, R0 ;  /* 0x000000ffffda7224 */ /* 0x000fc400078e0000 */
[----:B------:R-:W-:Y:S01]  /*a2f0*/  FMUL.FTZ R0, R52, UR24 ;  /* 0x0000001834007c20 */ /* 0x000fe20008410000 */
[----:B------:R-:W-:-:S03]  /*a300*/  IMAD.MOV.U32 R219, RZ, RZ, R2 ;  /* 0x000000ffffdb7224 */ /* 0x000fc600078e0002 */
[----:B------:R3:W-:Y:S01]  /*a310*/  MUFU.TANH R239, R0 ;  /* 0x0000000000ef7308 */ /* 0x0007e20000002400 */
[----:B------:R-:W-:Y:S01]  /*a320*/  HMMA.16816.F32 R48, R4, R18, R48 ;  /* 0x000000120430723c */ /* 0x000fe20000001830 */
[----:B------:R-:W-:-:S05]  /*a330*/  IMAD.MOV.U32 R216, RZ, RZ, R219 ;  /* 0x000000ffffd87224 */ /* 0x000fca00078e00db */
[C---:B------:R-:W-:Y:S06]  /*a340*/  HMMA.16816.F32 R220, R4.reuse, R12, R220 ;  /* 0x0000000c04dc723c */ /* 0x040fec00000018dc */
[----:B------:R-:W-:Y:S01]  /*a350*/  HMMA.16816.F32 R248, R4, R14, R248 ;  /* 0x0000000e04f8723c */ /* 0x000fe200000018f8 */
[----:B---3--:R-:W-:-:S05]  /*a360*/  FMUL.FTZ R0, R53, UR24 ;  /* 0x0000001835007c20 */ /* 0x008fca0008410000 */
[----:B------:R-:W-:Y:S01]  /*a370*/  HMMA.16816.F32 R244, R4, R32, R244 ;  /* 0x0000002004f4723c */ /* 0x000fe200000018f4 */
[----:B------:R3:W-:Y:S01]  /*a380*/  MUFU.TANH R52, R0 ;  /* 0x0000000000347308 */ /* 0x0007e20000002400 */
[----:B--2---:R-:W-:-:S04]  /*a390*/  SHF.L.U32 R217, R217, 0x1, RZ ;  /* 0x00000001d9d97819 */ /* 0x004fc800000006ff */
[----:B------:R-:W-:Y:S01]  /*a3a0*/  HMMA.16816.F32 R240, R4, R34, R240 ;  /* 0x0000002204f0723c */ /* 0x000fe200000018f0 */
[----:B------:R-:W-:Y:S01]  /*a3b0*/  LOP3.LUT R217, R217, 0x6, RZ, 0xc0, !PT ;  /* 0x00000006d9d97812 */ /* 0x000fe200078ec0ff */
[----:B------:R-:W-:-:S04]  /*a3c0*/  FMUL.FTZ R2, R49, UR24 ;  /* 0x0000001831027c20 */ /* 0x000fc80008410000 */
[C---:B------:R-:W-:Y:S06]  /*a3d0*/  HMMA.16816.F32 R4, R8.reuse, R16, R212 ;  /* 0x000000100804723c */ /* 0x040fec00000018d4 */
[----:B------:R-:W-:Y:S01]  /*a3e0*/  HMMA.16816.F32 R16, R8, R18, R208 ;  /* 0x000000120810723c */ /* 0x000fe200000018d0 */
[----:B---3--:R-:W-:Y:S01]  /*a3f0*/  FMUL.FTZ R0, R54, UR24 ;  /* 0x0000001836007c20 */ /* 0x008fe20008410000 */
[----:B------:R-:W-:-:S03]  /*a400*/  MOV R212, R218 ;  /* 0x000000da00d47202 */ /* 0x000fc60000000f00 */
[----:B------:R2:W-:Y:S01]  /*a410*/  MUFU.TANH R238, R0 ;  /* 0x0000000000ee7308 */ /* 0x0005e20000002400 */
[----:B------:R-:W-:Y:S01]  /*a420*/  HMMA.16816.F32 R12, R8, R32, R56 ;  /* 0x00000020080c723c */ /* 0x000fe20000001838 */
[----:B------:R-:W-:Y:S02]  /*a430*/  IMAD.MOV.U32 R211, RZ, RZ, R3 ;  /* 0x000000ffffd37224 */ /* 0x000fe400078e0003 */
[----:B------:R-:W-:-:S04]  /*a440*/  FMUL.FTZ R3, R50, UR24 ;  /* 0x0000001832037c20 */ /* 0x000fc80008410000 */
[----:B------:R-:W-:Y:S01]  /*a450*/  MUFU.TANH R56, R2 ;  /* 0x0000000200387308 */ /* 0x000fe20000002400 */
[----:B--2---:R-:W-:-:S07]  /*a460*/  FMUL.FTZ R0, R55, UR24 ;  /* 0x0000001837007c20 */ /* 0x004fce0008410000 */
[----:B------:R2:W3:Y:S09]  /*a470*/  MUFU.TANH R27, R0 ;  /* 0x00000000001b7308 */ /* 0x0004f20000002400 */
[----:B------:R-:W-:Y:S01]  /*a480*/  FMUL.FTZ R14, R14, UR24 ;  /* 0x000000180e0e7c20 */ /* 0x000fe20008410000 */
[----:B------:R-:W-:Y:S01]  /*a490*/  FMUL.FTZ R15, R15, UR24 ;  /* 0x000000180f0f7c20 */ /* 0x000fe20008410000 */
[----:B--2---:R-:W-:-:S04]  /*a4a0*/  FMUL.FTZ R0, R140, UR24 ;  /* 0x000000188c007c20 */ /* 0x004fc80008410000 */
[----:B------:R2:W-:Y:S02]  /*a4b0*/  MUFU.TANH R237, R0 ;  /* 0x0000000000ed7308 */ /* 0x0005e40000002400 */
[----:B--2---:R-:W-:-:S06]  /*a4c0*/  FMUL.FTZ R0, R141, UR24 ;  /* 0x000000188d007c20 */ /* 0x004fcc0008410000 */
[----:B------:R2:W4:Y:S02]  /*a4d0*/  MUFU.TANH R21, R0 ;  /* 0x0000000000157308 */ /* 0x0005240000002400 */
[----:B--2---:R-:W-:-:S06]  /*a4e0*/  FMUL.FTZ R0, R143, UR24 ;  /* 0x000000188f007c20 */ /* 0x004fcc0008410000 */
[----:B------:R2:W1:Y:S02]  /*a4f0*/  MUFU.TANH R20, R0 ;  /* 0x0000000000147308 */ /* 0x0004640000002400 */
[----:B--2---:R-:W-:-:S06]  /*a500*/  FMUL.FTZ R0, R28, UR24 ;  /* 0x000000181c007c20 */ /* 0x004fcc0008410000 */
[----:B------:R2:W1:Y:S02]  /*a510*/  MUFU.TANH R53, R0 ;  /* 0x0000000000357308 */ /* 0x0004640000002400 */
[----:B--2---:R-:W-:-:S06]  /*a520*/  FMUL.FTZ R0, R29, UR24 ;  /* 0x000000181d007c20 */ /* 0x004fcc0008410000 */
[----:B------:R2:W-:Y:S02]  /*a530*/  MUFU.TANH R64, R0 ;  /* 0x0000000000407308 */ /* 0x0005e40000002400 */
        /* <DEDUP_REMOVED lines=11> */
[----:B------:R2:W1:Y:S02]  /*a5f0*/  MUFU.TANH R44, R0 ;  /* 0x00000000002c7308 */ /* 0x0004640000002400 */
[----:B--2---:R-:W-:Y:S01]  /*a600*/  FMUL.FTZ R0, R4, UR24 ;  /* 0x0000001804007c20 */ /* 0x004fe20008410000 */
[----:B------:R-:W-:-:S05]  /*a610*/  FMUL.FTZ R4, R51, UR24 ;  /* 0x0000001833047c20 */ /* 0x000fca0008410000 */
        /* <DEDUP_REMOVED lines=14> */
[----:B------:R-:W-:Y:S08]  /*a700*/  MUFU.TANH R43, R4 ;  /* 0x00000004002b7308 */ /* 0x000ff00000002400 */
[----:B------:R2:W1:Y:S02]  /*a710*/  MUFU.TANH R42, R0 ;  /* 0x00000000002a7308 */ /* 0x0004640000002400 */
[----:B--2---:R-:W-:Y:S01]  /*a720*/  FMUL.FTZ R0, R16, UR24 ;  /* 0x0000001810007c20 */ /* 0x004fe20008410000 */
[----:B------:R-:W-:-:S05]  /*a730*/  FMUL.FTZ R16, R36, UR24 ;  /* 0x0000001824107c20 */ /* 0x000fca0008410000 */
[----:B------:R2:W1:Y:S08]  /*a740*/  MUFU.TANH R134, R0 ;  /* 0x0000000000867308 */ /* 0x0004700000002400 */
[----:B------:R3:W-:Y:S01]  /*a750*/  MUFU.TANH R50, R16 ;  /* 0x0000001000327308 */ /* 0x0007e20000002400 */
[----:B--2---:R-:W-:-:S07]  /*a760*/  FMUL.FTZ R0, R17, UR24 ;  /* 0x0000001811007c20 */ /* 0x004fce0008410000 */
[----:B------:R-:W-:Y:S01]  /*a770*/  MUFU.TANH R17, R3 ;  /* 0x0000000300117308 */ /* 0x000fe20000002400 */
[----:B---3--:R-:W-:-:S07]  /*a780*/  FMUL.FTZ R16, R39, UR24 ;  /* 0x0000001827107c20 */ /* 0x008fce0008410000 */
[----:B------:R2:W-:Y:S08]  /*a790*/  MUFU.TANH R141, R0 ;  /* 0x00000000008d7308 */ /* 0x0005f00000002400 */
[----:B------:R3:W-:Y:S01]  /*a7a0*/  MUFU.TANH R49, R16 ;  /* 0x0000001000317308 */ /* 0x0007e20000002400 */
[----:B--2---:R-:W-:-:S07]  /*a7b0*/  FMUL.FTZ R0, R18, UR24 ;  /* 0x0000001812007c20 */ /* 0x004fce0008410000 */
[----:B------:R2:W1:Y:S01]  /*a7c0*/  MUFU.TANH R132, R0 ;  /* 0x0000000000847308 */ /* 0x0004620000002400 */
[----:B---3--:R-:W-:-:S07]  /*a7d0*/  FMUL.FTZ R16, R220, UR24 ;  /* 0x00000018dc107c20 */ /* 0x008fce0008410000 */
[----:B------:R3:W-:Y:S01]  /*a7e0*/  MUFU.TANH R39, R16 ;  /* 0x0000001000277308 */ /* 0x0007e20000002400 */
[----:B--2---:R-:W-:-:S07]  /*a7f0*/  FMUL.FTZ R0, R19, UR24 ;  /* 0x0000001813007c20 */ /* 0x004fce0008410000 */
[----:B------:R2:W-:Y:S01]  /*a800*/  MUFU.TANH R140, R0 ;  /* 0x00000000008c7308 */ /* 0x0005e20000002400 */
[----:B---3--:R-:W-:-:S07]  /*a810*/  FMUL.FTZ R16, R221, UR24 ;  /* 0x00000018dd107c20 */ /* 0x008fce0008410000 */
[----:B------:R3:W-:Y:S01]  /*a820*/  MUFU.TANH R47, R16 ;  /* 0x00000010002f7308 */ /* 0x0007e20000002400 */
[----:B--2---:R-:W-:-:S07]  /*a830*/  FMUL.FTZ R0, R48, UR24 ;  /* 0x0000001830007c20 */ /* 0x004fce0008410000 */
[----:B------:R2:W1:Y:S01]  /*a840*/  MUFU.TANH R66, R0 ;  /* 0x0000000000427308 */ /* 0x0004620000002400 */
[----:B---3--:R-:W-:-:S07]  /*a850*/  FMUL.FTZ R16, R223, UR24 ;  /* 0x00000018df107c20 */ /* 0x008fce0008410000 */
[----:B------:R3:W-:Y:S01]  /*a860*/  MUFU.TANH R33, R16 ;  /* 0x0000001000217308 */ /* 0x0007e20000002400 */
[----:B--2---:R-:W-:-:S04]  /*a870*/  IMAD.U32 R0, RZ, RZ, UR28 ;  /* 0x0000001cff007e24 */ /* 0x004fc8000f8e00ff */
[----:B------:R-:W-:Y:S02]  /*a880*/  IMAD R0, R0, 0x40, R217 ;  /* 0x0000004000007824 */ /* 0x000fe400078e02d9 */
[----:B---3--:R-:W-:-:S03]  /*a890*/  FMUL.FTZ R16, R61, UR24 ;  /* 0x000000183d107c20 */ /* 0x008fc60008410000 */
[----:B------:R-:W-:Y:S02]  /*a8a0*/  IADD3 R2, R0, 0x1, RZ ;  /* 0x0000000100027810 */ /* 0x000fe40007ffe0ff */
[----:B------:R-:W-:Y:S01]  /*a8b0*/  MOV R61, R212 ;  /* 0x000000d4003d7202 */ /* 0x000fe20000000f00 */
[----:B------:R2:W-:Y:S01]  /*a8c0*/  MUFU.TANH R48, R16 ;  /* 0x0000001000307308 */ /* 0x0005e20000002400 */
[----:B------:R-:W-:Y:S02]  /*a8d0*/  I2FP.F32.S32 R3, R2 ;  /* 0x0000000200037245 */ /* 0x000fe40000201400 */
[C---:B------:R-:W-:Y:S02]  /*a8e0*/  ISETP.GE.AND P6, PT, R2.reuse, R23, PT ;  /* 0x000000170200720c */ /* 0x040fe40003fc6270 */
[C---:B------:R-:W-:Y:S01]  /*a8f0*/  ISETP.GE.AND P5, PT, R2.reuse, R22, PT ;  /* 0x000000160200720c */ /* 0x040fe20003fa6270 */
[C---:B------:R-:W-:Y:S01]  /*a900*/  FFMA.FTZ R5, R3.reuse, UR5, R27 ;  /* 0x0000000503057c23 */ /* 0x040fe2000801001b */
[----:B------:R-:W-:Y:S01]  /*a910*/  BAR.SYNC.DEFER_BLOCKING 0x0 ;  /* 0x0000000000007b1d */ /* 0x000fe20000010000 */
[C---:B------:R-:W-:Y:S01]  /*a920*/  ISETP.GE.AND P4, PT, R2.reuse, R25, PT ;  /* 0x000000190200720c */ /* 0x040fe20003f86270 */
[----:B----4-:R-:W-:Y:S01]  /*a930*/  FFMA.FTZ R4, R3, UR5, R21 ;  /* 0x0000000503047c23 */ /* 0x010fe20008010015 */
[----:B------:R-:W-:Y:S01]  /*a940*/  ISETP.GE.AND P1, PT, R2, R24, PT ;  /* 0x000000180200720c */ /* 0x000fe20003f26270 */
[----:B------:R-:W-:-:S02]  /*a950*/  VIADD R2, R0, 0x8 ;  /* 0x0000000800027836 */ /* 0x000fc40000000000 */
[C---:B------:R-:W-:Y:S01]  /*a960*/  FFMA.FTZ R6, R3.reuse, UR5, R52 ;  /* 0x0000000503067c23 */ /* 0x040fe20008010034 */
[----:B-1----:R-:W-:Y:S01]  /*a970*/  FFMA.FTZ R7, R3, UR5, R20 ;  /* 0x0000000503077c23 */ /* 0x002fe20008010014 */
[----:B------:R-:W-:Y:S01]  /*a980*/  FSEL R29, R5, -INF , !P5 ;  /* 0xff800000051d7808 */ /* 0x000fe20006800000 */
[----:B------:R-:W-:Y:S01]  /*a990*/  FMUL.FTZ R5, R37, UR24 ;  /* 0x0000001825057c20 */ /* 0x000fe20008410000 */
[----:B------:R-:W-:Y:S01]  /*a9a0*/  FSEL R31, R4, -INF , !P4 ;  /* 0xff800000041f7808 */ /* 0x000fe20006000000 */
[----:B------:R-:W-:Y:S01]  /*a9b0*/  FMUL.FTZ R4, R38, UR24 ;  /* 0x0000001826047c20 */ /* 0x000fe20008410000 */
[----:B------:R-:W-:Y:S01]  /*a9c0*/  I2FP.F32.S32 R3, R2 ;  /* 0x0000000200037245 */ /* 0x000fe20000201400 */
[----:B------:R1:W-:Y:S01]  /*a9d0*/  MUFU.TANH R51, R5 ;  /* 0x0000000500337308 */ /* 0x0003e20000002400 */
[----:B------:R-:W-:Y:S01]  /*a9e0*/  FSEL R20, R6, -INF , !P6 ;  /* 0xff80000006147808 */ /* 0x000fe20007000000 */
[----:B--2---:R-:W-:Y:S01]  /*a9f0*/  FMUL.FTZ R16, R250, UR24 ;  /* 0x00000018fa107c20 */ /* 0x004fe20008410000 */
[C---:B------:R-:W-:Y:S01]  /*aa00*/  ISETP.GE.AND P0, PT, R2.reuse, R23, PT ;  /* 0x000000170200720c */ /* 0x040fe20003f06270 */
[----:B------:R-:W-:Y:S01]  /*aa10*/  FFMA.FTZ R6, R3, UR5, R53 ;  /* 0x0000000503067c23 */ /* 0x000fe20008010035 */
[----:B------:R-:W-:-:S02]  /*aa20*/  ISETP.GE.AND P6, PT, R2, R22, PT ;  /* 0x000000160200720c */ /* 0x000fc40003fc6270 */
[C---:B------:R-:W-:Y:S01]  /*aa30*/  ISETP.GE.AND P5, PT, R2.reuse, R25, PT ;  /* 0x000000190200720c */ /* 0x040fe20003fa6270 */
[----:B------:R2:W3:Y:S01]  /*aa40*/  MUFU.TANH R40, R4 ;  /* 0x0000000400287308 */ /* 0x0004e20000002400 */
[----:B------:R-:W-:Y:S01]  /*aa50*/  ISETP.GE.AND P4, PT, R2, R24, PT ;  /* 0x000000180200720c */ /* 0x000fe20003f86270 */
[----:B------:R-:W-:Y:S01]  /*aa60*/  VIADD R2, R0, 0x9 ;  /* 0x0000000900027836 */ /* 0x000fe20000000000 */
[----:B------:R-:W-:Y:S02]  /*aa70*/  FSEL R36, R7, -INF , !P1 ;  /* 0xff80000007247808 */ /* 0x000fe40004800000 */
[----:B------:R-:W-:Y:S02]  /*aa80*/  FSEL R19, R6, -INF , !P0 ;  /* 0xff80000006137808 */ /* 0x000fe40004000000 */
[C---:B------:R-:W-:Y:S01]  /*aa90*/  ISETP.GE.AND P1, PT, R2.reuse, R23, PT ;  /* 0x000000170200720c */ /* 0x040fe20003f26270 */
[----:B------:R-:W-:Y:S01]  /*aaa0*/  MUFU.TANH R38, R16 ;  /* 0x0000001000267308 */ /* 0x000fe20000002400 */
[----:B-1----:R-:W-:Y:S01]  /*aab0*/  FFMA.FTZ R5, R3, UR5, R28 ;  /* 0x0000000503057c23 */ /* 0x002fe2000801001c */
[----:B------:R-:W-:-:S04]  /*aac0*/  ISETP.GE.AND P0, PT, R2, R22, PT ;  /* 0x000000160200720c */ /* 0x000fc80003f06270 */
[----:B------:R-:W-:Y:S02]  /*aad0*/  FSEL R27, R5, -INF , !P6 ;  /* 0xff800000051b7808 */ /* 0x000fe40007000000 */
[----:B------:R-:W-:Y:S01]  /*aae0*/  ISETP.GE.AND P6, PT, R2, R25, PT ;  /* 0x000000190200720c */ /* 0x000fe20003fc6270 */
[C---:B--2---:R-:W-:Y:S01]  /*aaf0*/  FFMA.FTZ R4, R3.reuse, UR5, R26 ;  /* 0x0000000503047c23 */ /* 0x044fe2000801001a */
[----:B------:R-:W-:Y:S01]  /*ab00*/  FFMA.FTZ R3, R3, UR5, R30 ;  /* 0x0000000503037c23 */ /* 0x000fe2000801001e */
[----:B------:R-:W-:Y:S03]  /*ab10*/  MUFU.TANH R16, R14 ;  /* 0x0000000e00107308 */ /* 0x000fe60000002400 */
[----:B------:R-:W-:Y:S02]  /*ab20*/  FSEL R28, R4, -INF , !P5 ;  /* 0xff800000041c7808 */ /* 0x000fe40006800000 */
[----:B------:R-:W-:-:S02]  /*ab30*/  ISETP.GE.AND P5, PT, R2, R24, PT ;  /* 0x000000180200720c */ /* 0x000fc40003fa6270 */
[----:B------:R-:W-:Y:S02]  /*ab40*/  I2FP.F32.S32 R2, R2 ;  /* 0x0000000200027245 */ /* 0x000fe40000201400 */
[----:B------:R-:W-:-:S03]  /*ab50*/  FSEL R30, R3, -INF , !P4 ;  /* 0xff800000031e7808 */ /* 0x000fc60006000000 */
[C---:B------:R-:W-:Y:S01]  /*ab60*/  FFMA.FTZ R4, R2.reuse, UR5, R45 ;  /* 0x0000000502047c23 */ /* 0x040fe2000801002d */
[C---:B------:R-:W-:Y:S01]  /*ab70*/  FFMA.FTZ R6, R2.reuse, UR5, R64 ;  /* 0x0000000502067c23 */ /* 0x040fe20008010040 */
[C---:B------:R-:W-:Y:S01]  /*ab80*/  FFMA.FTZ R5, R2.reuse, UR5, R54 ;  /* 0x0000000502057c23 */ /* 0x040fe20008010036 */
[----:B------:R-:W-:Y:S01]  /*ab90*/  FFMA.FTZ R7, R2, UR5, R44 ;  /* 0x0000000502077c23 */ /* 0x000fe2000801002c */
[----:B------:R-:W-:Y:S02]  /*aba0*/  IADD3 R2, R0, 0x10, RZ ;  /* 0x0000001000027810 */ /* 0x000fe40007ffe0ff */
[----:B------:R-:W-:Y:S01]  /*abb0*/  FSEL R26, R4, -INF , !P6 ;  /* 0xff800000041a7808 */ /* 0x000fe20007000000 */
[----:B------:R-:W-:Y:S01]  /*abc0*/  FMUL.FTZ R4, R222, UR24 ;  /* 0x00000018de047c20 */ /* 0x000fe20008410000 */
[----:B------:R-:W-:Y:S02]  /*abd0*/  I2FP.F32.S32 R3, R2 ;  /* 0x0000000200037245 */ /* 0x000fe40000201400 */
[----:B------:R-:W-:Y:S01]  /*abe0*/  FSEL R18, R6, -INF , !P1 ;  /* 0xff80000006127808 */ /* 0x000fe20004800000 */
[----:B------:R1:W2:Y:S01]  /*abf0*/  MUFU.TANH R32, R4 ;  /* 0x0000000400207308 */ /* 0x0002a20000002400 */
[----:B------:R-:W-:Y:S01]  /*ac00*/  FSEL R21, R5, -INF , !P0 ;  /* 0xff80000005157808 */ /* 0x000fe20004000000 */
[C---:B------:R-:W-:Y:S01]  /*ac10*/  FFMA.FTZ R6, R3.reuse, UR5, R65 ;  /* 0x0000000503067c23 */ /* 0x040fe20008010041 */
[C---:B------:R-:W-:Y:S01]  /*ac20*/  ISETP.GE.AND P4, PT, R2.reuse, R23, PT ;  /* 0x000000170200720c */ /* 0x040fe20003f86270 */
[----:B------:R-:W-:Y:S01]  /*ac30*/  FFMA.FTZ R5, R3, UR5, R55 ;  /* 0x0000000503057c23 */ /* 0x000fe20008010037 */
[----:B------:R-:W-:-:S02]  /*ac40*/  ISETP.GE.AND P1, PT, R2, R22, PT ;  /* 0x000000160200720c */ /* 0x000fc40003f26270 */
[C---:B------:R-:W-:Y:S02]  /*ac50*/  ISETP.GE.AND P0, PT, R2.reuse, R25, PT ;  /* 0x000000190200720c */ /* 0x040fe40003f06270 */
[----:B------:R-:W-:Y:S01]  /*ac60*/  ISETP.GE.AND P6, PT, R2, R24, PT ;  /* 0x000000180200720c */ /* 0x000fe20003fc6270 */
[----:B------:R-:W-:Y:S01]  /*ac70*/  VIADD R2, R0, 0x11 ;  /* 0x0000001100027836 */ /* 0x000fe20000000000 */
[----:B------:R-:W-:Y:S02]  /*ac80*/  FSEL R37, R7, -INF , !P5 ;  /* 0xff80000007257808 */ /* 0x000fe40006800000 */
[----:B------:R-:W-:Y:S02]  /*ac90*/  FSEL R217, R6, -INF , !P4 ;  /* 0xff80000006d97808 */ /* 0x000fe40006000000 */
[----:B------:R-:W-:Y:S01]  /*aca0*/  FSEL R219, R5, -INF , !P1 ;  /* 0xff80000005db7808 */ /* 0x000fe20004800000 */
[C---:B-1----:R-:W-:Y:S01]  /*acb0*/  FFMA.FTZ R4, R3.reuse, UR5, R46 ;  /* 0x0000000503047c23 */ /* 0x042fe2000801002e */
[C---:B------:R-:W-:Y:S01]  /*acc0*/  ISETP.GE.AND P5, PT, R2.reuse, R23, PT ;  /* 0x000000170200720c */ /* 0x040fe20003fa6270 */
[----:B------:R-:W-:Y:S01]  /*acd0*/  FFMA.FTZ R3, R3, UR5, R41 ;  /* 0x0000000503037c23 */ /* 0x000fe20008010029 */
[----:B------:R-:W-:-:S02]  /*ace0*/  ISETP.GE.AND P4, PT, R2, R22, PT ;  /* 0x000000160200720c */ /* 0x000fc40003f86270 */
[----:B------:R-:W-:Y:S01]  /*acf0*/  FSEL R220, R4, -INF , !P0 ;  /* 0xff80000004dc7808 */ /* 0x000fe20004000000 */
[----:B------:R-:W-:Y:S01]  /*ad00*/  FMUL.FTZ R4, R60, UR24 ;  /* 0x000000183c047c20 */ /* 0x000fe20008410000 */
[C---:B------:R-:W-:Y:S01]  /*ad10*/  ISETP.GE.AND P1, PT, R2.reuse, R25, PT ;  /* 0x000000190200720c */ /* 0x040fe20003f26270 */
[----:B------:R-:W-:Y:S01]  /*ad20*/  IMAD.MOV.U32 R60, RZ, RZ, R211 ;  /* 0x000000ffff3c7224 */ /* 0x000fe200078e00d3 */
[----:B------:R-:W-:Y:S01]  /*ad30*/  ISETP.GE.AND P0, PT, R2, R24, PT ;  /* 0x000000180200720c */ /* 0x000fe20003f06270 */
[----:B------:R1:W-:Y:S01]  /*ad40*/  MUFU.TANH R46, R4 ;  /* 0x00000004002e7308 */ /* 0x0003e20000002400 */
[----:B------:R-:W-:Y:S02]  /*ad50*/  I2FP.F32.S32 R2, R2 ;  /* 0x0000000200027245 */ /* 0x000fe40000201400 */
[----:B------:R-:W-:Y:S01]  /*ad60*/  FSEL R218, R3, -INF , !P6 ;  /* 0xff80000003da7808 */ /* 0x000fe20007000000 */
[----:B------:R-:W-:Y:S01]  /*ad70*/  FMUL.FTZ R3, R62, UR24 ;  /* 0x000000183e037c20 */ /* 0x000fe20008410000 */
[----:B------:R-:W-:-:S02]  /*ad80*/  IMAD.MOV.U32 R62, RZ, RZ, R216 ;  /* 0x000000ffff3e7224 */ /* 0x000fc400078e00d8 */
[C---:B------:R-:W-:Y:S01]  /*ad90*/  FFMA.FTZ R6, R2.reuse, UR5, R139 ;  /* 0x0000000502067c23 */ /* 0x040fe2000801008b */
[C---:B------:R-:W-:Y:S01]  /*ada0*/  FFMA.FTZ R5, R2.reuse, UR5, R133 ;  /* 0x0000000502057c23 */ /* 0x040fe20008010085 */
[----:B------:R-:W-:Y:S01]  /*adb0*/  FFMA.FTZ R7, R2, UR5, R42 ;  /* 0x0000000502077c23 */ /* 0x000fe2000801002a */
[----:B------:R4:W2:Y:S02]  /*adc0*/  MUFU.TANH R44, R3 ;  /* 0x00000003002c7308 */ /* 0x0008a40000002400 */
[----:B------:R-:W-:Y:S02]  /*add0*/  FSEL R213, R6, -INF , !P5 ;  /* 0xff80000006d57808 */ /* 0x000fe40006800000 */
[----:B------:R-:W-:Y:S02]  /*ade0*/  FSEL R214, R5, -INF , !P4 ;  /* 0xff80000005d67808 */ /* 0x000fe40006000000 */
[----:B------:R-:W-:Y:S01]  /*adf0*/  FSEL R216, R7, -INF , !P0 ;  /* 0xff80000007d87808 */ /* 0x000fe20004000000 */
[----:B------:R-:W-:Y:S01]  /*ae00*/  FMUL.FTZ R7, R248, UR24 ;  /* 0x00000018f8077c20 */ /* 0x000fe20008410000 */
[----:B-1----:R-:W-:Y:S01]  /*ae10*/  FFMA.FTZ R4, R2, UR5, R67 ;  /* 0x0000000502047c23 */ /* 0x002fe20008010043 */
[----:B------:R-:W-:-:S02]  /*ae20*/  VIADD R2, R0, 0x18 ;  /* 0x0000001800027836 */ /* 0x000fc40000000000 */
[----:B------:R-:W1:Y:S02]  /*ae30*/  MUFU.TANH R41, R7 ;  /* 0x0000000700297308 */ /* 0x000e640000002400 */
[----:B------:R-:W-:Y:S01]  /*ae40*/  FSEL R215, R4, -INF , !P1 ;  /* 0xff80000004d77808 */ /* 0x000fe20004800000 */
[----:B------:R-:W-:Y:S01]  /*ae50*/  FMUL.FTZ R4, R63, UR24 ;  /* 0x000000183f047c20 */ /* 0x000fe20008410000 */
[C---:B------:R-:W-:Y:S02]  /*ae60*/  ISETP.GE.AND P6, PT, R2.reuse, R23, PT ;  /* 0x000000170200720c */ /* 0x040fe40003fc6270 */
[----:B----4-:R-:W-:Y:S02]  /*ae70*/  I2FP.F32.S32 R3, R2 ;  /* 0x0000000200037245 */ /* 0x010fe40000201400 */
[----:B------:R4:W1:Y:S01]  /*ae80*/  MUFU.TANH R45, R4 ;  /* 0x00000004002d7308 */ /* 0x0008620000002400 */
[C---:B------:R-:W-:Y:S02]  /*ae90*/  ISETP.GE.AND P5, PT, R2.reuse, R22, PT ;  /* 0x000000160200720c */ /* 0x040fe40003fa6270 */
[C---:B------:R-:W-:Y:S01]  /*aea0*/  FFMA.FTZ R6, R3.reuse, UR5, R134 ;  /* 0x0000000503067c23 */ /* 0x040fe20008010086 */
[----:B------:R-:W-:Y:S01]  /*aeb0*/  FFMA.FTZ R5, R3, UR5, R132 ;  /* 0x0000000503057c23 */ /* 0x000fe20008010084 */
[----:B------:R-:W-:-:S02]  /*aec0*/  ISETP.GE.AND P4, PT, R2, R25, PT ;  /* 0x000000190200720c */ /* 0x000fc40003f86270 */
[----:B------:R-:W-:Y:S02]  /*aed0*/  ISETP.GE.AND P1, PT, R2, R24, PT ;  /* 0x000000180200720c */ /* 0x000fe40003f26270 */
[----:B------:R-:W-:Y:S02]  /*aee0*/  IADD3 R2, R0, 0x19, RZ ;  /* 0x0000001900027810 */ /* 0x000fe40007ffe0ff */
[----:B------:R-:W-:Y:S02]  /*aef0*/  FSEL R210, R6, -INF , !P6 ;  /* 0xff80000006d27808 */ /* 0x000fe40007000000 */
[----:B------:R-:W-:Y:S02]  /*af00*/  FSEL R211, R5, -INF , !P5 ;  /* 0xff80000005d37808 */ /* 0x000fe40006800000 */
[C---:B------:R-:W-:Y:S01]  /*af10*/  ISETP.GE.AND P0, PT, R2.reuse, R23, PT ;  /* 0x000000170200720c */ /* 0x040fe20003f06270 */
[C---:B----4-:R-:W-:Y:S01]  /*af20*/  FFMA.FTZ R4, R3.reuse, UR5, R66 ;  /* 0x0000000503047c23 */ /* 0x050fe20008010042 */
[C---:B------:R-:W-:Y:S01]  /*af30*/  ISETP.GE.AND P6, PT, R2.reuse, R22, PT ;  /* 0x000000160200720c */ /* 0x040fe20003fc6270 */
[----:B------:R-:W-:Y:S01]  /*af40*/  FFMA.FTZ R3, R3, UR5, R17 ;  /* 0x0000000503037c23 */ /* 0x000fe20008010011 */
[----:B------:R-:W-:Y:S01]  /*af50*/  ISETP.GE.AND P5, PT, R2, R25, PT ;  /* 0x000000190200720c */ /* 0x000fe20003fa6270 */
[----:B------:R-:W-:Y:S01]  /*af60*/  FMUL.FTZ R17, R251, UR24 ;  /* 0x00000018fb117c20 */ /* 0x000fe20008410000 */
[----:B------:R-:W-:Y:S01]  /*af70*/  FSEL R212, R4, -INF , !P4 ;  /* 0xff80000004d47808 */ /* 0x000fe20006000000 */
[----:B------:R-:W-:Y:S01]  /*af80*/  FMUL.FTZ R4, R249, UR24 ;  /* 0x00000018f9047c20 */ /* 0x000fe20008410000 */
[----:B------:R-:W-:-:S02]  /*af90*/  ISETP.GE.AND P4, PT, R2, R24, PT ;  /* 0x000000180200720c */ /* 0x000fc40003f86270 */
[----:B------:R-:W-:Y:S01]  /*afa0*/  I2FP.F32.S32 R2, R2 ;  /* 0x0000000200027245 */ /* 0x000fe20000201400 */
[----:B------:R4:W1:Y:S01]  /*afb0*/  MUFU.TANH R42, R4 ;  /* 0x00000004002a7308 */ /* 0x0008620000002400 */
[----:B------:R-:W-:Y:S02]  /*afc0*/  FSEL R209, R3, -INF , !P1 ;  /* 0xff80000003d17808 */ /* 0x000fe40004800000 */
[----:B------:R-:W-:Y:S01]  /*afd0*/  MOV R63, R252 ;  /* 0x000000fc003f7202 */ /* 0x000fe20000000f00 */
[C---:B------:R-:W-:Y:S01]  /*afe0*/  FFMA.FTZ R5, R2.reuse, UR5, R141 ;  /* 0x0000000502057c23 */ /* 0x040fe2000801008d */
[C---:B------:R-:W-:Y:S01]  /*aff0*/  FFMA.FTZ R6, R2.reuse, UR5, R56 ;  /* 0x0000000502067c23 */ /* 0x040fe20008010038 */
[----:B------:R-:W-:Y:S02]  /*b000*/  FFMA.FTZ R7, R2, UR5, R43 ;  /* 0x0000000502077c23 */ /* 0x000fe4000801002b */
[----:B------:R-:W1:Y:S02]  /*b010*/  MUFU.TANH R17, R17 ;  /* 0x0000001100117308 */ /* 0x000e640000002400 */
[----:B------:R-:W-:-:S02]  /*b020*/  FSEL R143, R6, -INF , !P5 ;  /* 0xff800000068f7808 */ /* 0x000fc40006800000 */
[----:B------:R-:W-:Y:S01]  /*b030*/  FSEL R208, R7, -INF , !P4 ;  /* 0xff80000007d07808 */ /* 0x000fe20006000000 */
[----:B------:R-:W-:Y:S01]  /*b040*/  FMUL.FTZ R7, R12, UR24 ;  /* 0x000000180c077c20 */ /* 0x000fe20008410000 */
[----:B----4-:R-:W-:Y:S01]  /*b050*/  FFMA.FTZ R4, R2, UR5, R140 ;  /* 0x0000000502047c23 */ /* 0x010fe2000801008c */
[----:B------:R-:W-:Y:S01]  /*b060*/  VIADD R2, R0, 0x20 ;  /* 0x0000002000027836 */ /* 0x000fe20000000000 */
[----:B------:R-:W-:-:S03]  /*b070*/  FSEL R140, R5, -INF , !P0 ;  /* 0xff800000058c7808 */ /* 0x000fc60004000000 */
[----:B------:R-:W-:Y:S02]  /*b080*/  FSEL R141, R4, -INF , !P6 ;  /* 0xff800000048d7808 */ /* 0x000fe40007000000 */
[----:B------:R-:W-:Y:S02]  /*b090*/  I2FP.F32.S32 R3, R2 ;  /* 0x0000000200037245 */ /* 0x000fe40000201400 */
[C---:B------:R-:W-:Y:S02]  /*b0a0*/  ISETP.GE.AND P1, PT, R2.reuse, R23, PT ;  /* 0x000000170200720c */ /* 0x040fe40003f26270 */
[C---:B------:R-:W-:Y:S01]  /*b0b0*/  ISETP.GE.AND P0, PT, R2.reuse, R22, PT ;  /* 0x000000160200720c */ /* 0x040fe20003f06270 */
[C---:B------:R-:W-:Y:S01]  /*b0c0*/  FFMA.FTZ R6, R3.reuse, UR5, R50 ;  /* 0x0000000503067c23 */ /* 0x040fe20008010032 */
[C---:B---3--:R-:W-:Y:S01]  /*b0d0*/  FFMA.FTZ R5, R3.reuse, UR5, R40 ;  /* 0x0000000503057c23 */ /* 0x048fe20008010028 */
[C---:B------:R-:W-:Y:S01]  /*b0e0*/  FFMA.FTZ R4, R3.reuse, UR5, R39 ;  /* 0x0000000503047c23 */ /* 0x040fe20008010027 */
[C---:B------:R-:W-:Y:S01]  /*b0f0*/  ISETP.GE.AND P6, PT, R2.reuse, R25, PT ;  /* 0x000000190200720c */ /* 0x040fe20003fc6270 */
[----:B--2---:R-:W-:Y:S01]  /*b100*/  FFMA.FTZ R3, R3, UR5, R32 ;  /* 0x0000000503037c23 */ /* 0x004fe20008010020 */
[----:B------:R-:W-:Y:S01]  /*b110*/  ISETP.GE.AND P5, PT, R2, R24, PT ;  /* 0x000000180200720c */ /* 0x000fe20003fa6270 */
[----:B------:R2:W3:Y:S01]  /*b120*/  MUFU.TANH R40, R7 ;  /* 0x0000000700287308 */ /* 0x0004e20000002400 */
[----:B------:R-:W-:-:S02]  /*b130*/  IADD3 R2, R0, 0x21, RZ ;  /* 0x0000002100027810 */ /* 0x000fc40007ffe0ff */
[----:B------:R-:W-:Y:S02]  /*b140*/  FSEL R57, R6, -INF , !P1 ;  /* 0xff80000006397808 */ /* 0x000fe40004800000 */
[----:B------:R-:W-:Y:S02]  /*b150*/  FSEL R139, R5, -INF , !P0 ;  /* 0xff800000058b7808 */ /* 0x000fe40004000000 */
[----:B------:R-:W-:Y:S01]  /*b160*/  FSEL R52, R4, -INF , !P6 ;  /* 0xff80000004347808 */ /* 0x000fe20007000000 */
[----:B------:R-:W-:Y:S01]  /*b170*/  FMUL.FTZ R4, R13, UR24 ;  /* 0x000000180d047c20 */ /* 0x000fe20008410000 */
[C---:B------:R-:W-:Y:S01]  /*b180*/  ISETP.GE.AND P4, PT, R2.reuse, R23, PT ;  /* 0x000000170200720c */ /* 0x040fe20003f86270 */
[----:B------:R-:W-:Y:S01]  /*b190*/  MUFU.TANH R39, R15 ;  /* 0x0000000f00277308 */ /* 0x000fe20000002400 */
[C---:B------:R-:W-:Y:S02]  /*b1a0*/  ISETP.GE.AND P1, PT, R2.reuse, R22, PT ;  /* 0x000000160200720c */ /* 0x040fe40003f26270 */
[----:B------:R-:W-:-:S02]  /*b1b0*/  ISETP.GE.AND P0, PT, R2, R25, PT ;  /* 0x000000190200720c */ /* 0x000fc40003f06270 */
[----:B------:R-:W-:Y:S02]  /*b1c0*/  ISETP.GE.AND P6, PT, R2, R24, PT ;  /* 0x000000180200720c */ /* 0x000fe40003fc6270 */
[----:B------:R-:W-:Y:S01]  /*b1d0*/  I2FP.F32.S32 R2, R2 ;  /* 0x0000000200027245 */ /* 0x000fe20000201400 */
[----:B------:R4:W-:Y:S01]  /*b1e0*/  MUFU.TANH R43, R4 ;  /* 0x00000004002b7308 */ /* 0x0009e20000002400 */
[----:B------:R-:W-:-:S03]  /*b1f0*/  FSEL R3, R3, -INF , !P5 ;  /* 0xff80000003037808 */ /* 0x000fc60006800000 */
[C---:B--2---:R-:W-:Y:S01]  /*b200*/  FFMA.FTZ R7, R2.reuse, UR5, R33 ;  /* 0x0000000502077c23 */ /* 0x044fe20008010021 */
[C---:B------:R-:W-:Y:S01]  /*b210*/  FFMA.FTZ R6, R2.reuse, UR5, R51 ;  /* 0x0000000502067c23 */ /* 0x040fe20008010033 */
[----:B------:R-:W-:Y:S01]  /*b220*/  HMMA.16816.F32 R32, R8, R34, R60 ;  /* 0x000000220820723c */ /* 0x000fe2000000183c */
[----:B------:R-:W-:Y:S01]  /*b230*/  FFMA.FTZ R5, R2, UR5, R49 ;  /* 0x0000000502057c23 */ /* 0x000fe20008010031 */
[----:B------:R2:W-:Y:S01]  /*b240*/  STL [R1+0x8], R3 ;  /* 0x0000080301007387 */ /* 0x0005e20000100800 */
[----:B------:R-:W-:Y:S02]  /*b250*/  FSEL R250, R7, -INF , !P6 ;  /* 0xff80000007fa7808 */ /* 0x000fe40007000000 */
[----:B------:R-:W-:Y:S02]  /*b260*/  FSEL R251, R6, -INF , !P4 ;  /* 0xff80000006fb7808 */ /* 0x000fe40006000000 */
[----:B------:R-:W-:Y:S01]  /*b270*/  FSEL R134, R5, -INF , !P1 ;  /* 0xff80000005867808 */ /* 0x000fe20004800000 */
[----:B------:R-:W-:Y:S01]  /*b280*/  FMUL.FTZ R5, R245, UR24 ;  /* 0x00000018f5057c20 */ /* 0x000fe20008410000 */
[----:B------:R-:W-:Y:S01]  /*b290*/  FMUL.FTZ R9, R247, UR24 ;  /* 0x00000018f7097c20 */ /* 0x000fe20008410000 */
[----:B----4-:R-:W-:Y:S01]  /*b2a0*/  FFMA.FTZ R4, R2, UR5, R47 ;  /* 0x0000000502047c23 */ /* 0x010fe2000801002f */
[----:B------:R-:W-:Y:S01]  /*b2b0*/  VIADD R2, R0, 0x28 ;  /* 0x0000002800027836 */ /* 0x000fe20000000000 */
[----:B------:R1:W-:Y:S03]  /*b2c0*/  MUFU.TANH R14, R5 ;  /* 0x00000005000e7308 */ /* 0x0003e60000002400 */
[----:B------:R-:W-:-:S02]  /*b2d0*/  FSEL R54, R4, -INF , !P0 ;  /* 0xff80000004367808 */ /* 0x000fc40004000000 */
[----:B------:R-:W-:Y:S02]  /*b2e0*/  I2FP.F32.S32 R4, R2 ;  /* 0x0000000200047245 */ /* 0x000fe40000201400 */
[C---:B------:R-:W-:Y:S01]  /*b2f0*/  ISETP.GE.AND P5, PT, R2.reuse, R23, PT ;  /* 0x000000170200720c */ /* 0x040fe20003fa6270 */
[----:B------:R4:W-:Y:S01]  /*b300*/  MUFU.TANH R15, R9 ;  /* 0x00000009000f7308 */ /* 0x0009e20000002400 */
[----:B------:R-:W-:Y:S01]  /*b310*/  ISETP.GE.AND P4, PT, R2, R22, PT ;  /* 0x000000160200720c */ /* 0x000fe20003f86270 */
[----:B------:R-:W-:Y:S01]  /*b320*/  FFMA.FTZ R6, R4, UR5, R44 ;  /* 0x0000000504067c23 */ /* 0x000fe2000801002c */
[C---:B------:R-:W-:Y:S01]  /*b330*/  ISETP.GE.AND P1, PT, R2.reuse, R25, PT ;  /* 0x000000190200720c */ /* 0x040fe20003f26270 */
[----:B------:R-:W-:Y:S01]  /*b340*/  FMUL.FTZ R33, R33, UR24 ;  /* 0x0000001821217c20 */ /* 0x000fe20008410000 */
[----:B------:R-:W-:Y:S01]  /*b350*/  ISETP.GE.AND P0, PT, R2, R24, PT ;  /* 0x000000180200720c */ /* 0x000fe20003f06270 */
[----:B--2---:R-:W-:Y:S01]  /*b360*/  FMUL.FTZ R3, R244, UR24 ;  /* 0x00000018f4037c20 */ /* 0x004fe20008410000 */
[----:B------:R-:W-:Y:S01]  /*b370*/  IADD3 R2, R0, 0x29, RZ ;  /* 0x0000002900027810 */ /* 0x000fe20007ffe0ff */
[----:B-1----:R-:W-:-:S02]  /*b380*/  FFMA.FTZ R5, R4, UR5, R41 ;  /* 0x0000000504057c23 */ /* 0x002fc40008010029 */
[----:B------:R1:W2:Y:S01]  /*b390*/  MUFU.TANH R10, R3 ;  /* 0x00000003000a7308 */ /* 0x0002a20000002400 */
[----:B------:R-:W-:Y:S01]  /*b3a0*/  FSEL R245, R6, -INF , !P4 ;  /* 0xff80000006f57808 */ /* 0x000fe20006000000 */
[----:B------:R-:W-:Y:S01]  /*b3b0*/  FMUL.FTZ R6, R246, UR24 ;  /* 0x00000018f6067c20 */ /* 0x000fe20008410000 */
[C---:B------:R-:W-:Y:S02]  /*b3c0*/  ISETP.GE.AND P6, PT, R2.reuse, R23, PT ;  /* 0x000000170200720c */ /* 0x040fe40003fc6270 */
[----:B------:R-:W-:Y:S02]  /*b3d0*/  FSEL R248, R5, -INF , !P1 ;  /* 0xff80000005f87808 */ /* 0x000fe40004800000 */
[C---:B------:R-:W-:Y:S01]  /*b3e0*/  ISETP.GE.AND P4, PT, R2.reuse, R25, PT ;  /* 0x000000190200720c */ /* 0x040fe20003f86270 */
[----:B------:R3:W2:Y:S01]  /*b3f0*/  MUFU.TANH R12, R6 ;  /* 0x00000006000c7308 */ /* 0x0006a20000002400 */
[----:B------:R-:W-:Y:S01]  /*b400*/  ISETP.GE.AND P1, PT, R2, R24, PT ;  /* 0x000000180200720c */ /* 0x000fe20003f26270 */
[----:B----4-:R-:W-:-:S06]  /*b410*/  FMUL.FTZ R9, R35, UR24 ;  /* 0x0000001823097c20 */ /* 0x010fcc0008410000 */
[----:B------:R-:W-:Y:S01]  /*b420*/  MUFU.TANH R33, R33 ;  /* 0x0000002100217308 */ /* 0x000fe20000002400 */
[C---:B-1----:R-:W-:Y:S01]  /*b430*/  FFMA.FTZ R3, R4.reuse, UR5, R46 ;  /* 0x0000000504037c23 */ /* 0x042fe2000801002e */
[----:B------:R-:W-:-:S04]  /*b440*/  FFMA.FTZ R4, R4, UR5, R38 ;  /* 0x0000000504047c23 */ /* 0x000fc80008010026 */
[----:B------:R-:W-:Y:S02]  /*b450*/  FSEL R244, R3, -INF , !P5 ;  /* 0xff80000003f47808 */ /* 0x000fe40006800000 */
[----:B------:R-:W-:Y:S01]  /*b460*/  I2FP.F32.S32 R3, R2 ;  /* 0x0000000200037245 */ /* 0x000fe20000201400 */
[----:B------:R-:W-:Y:S01]  /*b470*/  MUFU.TANH R9, R9 ;  /* 0x0000000900097308 */ /* 0x000fe20000002400 */
[----:B------:R-:W-:Y:S01]  /*b480*/  FSEL R249, R4, -INF , !P0 ;  /* 0xff80000004f97808 */ /* 0x000fe20004000000 */
[----:B------:R-:W-:Y:S01]  /*b490*/  FMUL.FTZ R4, R32, UR24 ;  /* 0x0000001820047c20 */ /* 0x000fe20008410000 */
[----:B------:R-:W-:Y:S01]  /*b4a0*/  ISETP.GE.AND P5, PT, R2, R22, PT ;  /* 0x000000160200720c */ /* 0x000fe20003fa6270 */
[C---:B------:R-:W-:Y:S01]  /*b4b0*/  FFMA.FTZ R7, R3.reuse, UR5, R48 ;  /* 0x0000000503077c23 */ /* 0x040fe20008010030 */
[C---:B---3--:R-:W-:Y:S01]  /*b4c0*/  FFMA.FTZ R6, R3.reuse, UR5, R45 ;  /* 0x0000000503067c23 */ /* 0x048fe2000801002d */
[C---:B------:R-:W-:Y:S01]  /*b4d0*/  FFMA.FTZ R8, R3.reuse, UR5, R42 ;  /* 0x0000000503087c23 */ /* 0x040fe2000801002a */
[----:B------:R-:W-:Y:S01]  /*b4e0*/  FFMA.FTZ R5, R3, UR5, R17 ;  /* 0x0000000503057c23 */ /* 0x000fe20008010011 */
[----:B------:R-:W-:Y:S01]  /*b4f0*/  VIADD R3, R0, 0x30 ;  /* 0x0000003000037836 */ /* 0x000fe20000000000 */
[----:B------:R-:W-:Y:S01]  /*b500*/  FSEL R221, R7, -INF , !P6 ;  /* 0xff80000007dd7808 */ /* 0x000fe20007000000 */
[----:B------:R1:W-:Y:S01]  /*b510*/  MUFU.TANH R13, R4 ;  /* 0x00000004000d7308 */ /* 0x0003e20000002400 */
[----:B------:R-:W-:Y:S01]  /*b520*/  FSEL R222, R6, -INF , !P5 ;  /* 0xff80000006de7808 */ /* 0x000fe20006800000 */
[----:B------:R-:W-:Y:S01]  /*b530*/  FMUL.FTZ R7, R240, UR24 ;  /* 0x00000018f0077c20 */ /* 0x000fe20008410000 */
[----:B------:R-:W-:-:S02]  /*b540*/  FSEL R223, R8, -INF , !P4 ;  /* 0xff80000008df7808 */ /* 0x000fc40006000000 */
[C---:B------:R-:W-:Y:S02]  /*b550*/  ISETP.GE.AND P0, PT, R3.reuse, R23, PT ;  /* 0x000000170300720c */ /* 0x040fe40003f06270 */
[C---:B------:R-:W-:Y:S01]  /*b560*/  ISETP.GE.AND P6, PT, R3.reuse, R22, PT ;  /* 0x000000160300720c */ /* 0x040fe20003fc6270 */
[----:B------:R3:W-:Y:S01]  /*b570*/  MUFU.TANH R8, R7 ;  /* 0x0000000700087308 */ /* 0x0007e20000002400 */
[C---:B------:R-:W-:Y:S02]  /*b580*/  ISETP.GE.AND P5, PT, R3.reuse, R25, PT ;  /* 0x000000190300720c */ /* 0x040fe40003fa6270 */
[----:B------:R-:W-:Y:S02]  /*b590*/  ISETP.GE.AND P4, PT, R3, R24, PT ;  /* 0x000000180300720c */ /* 0x000fe40003f86270 */
[----:B------:R-:W-:Y:S02]  /*b5a0*/  IADD3 R2, R0, 0x31, RZ ;  /* 0x0000003100027810 */ /* 0x000fe40007ffe0ff */
[----:B------:R-:W-:-:S02]  /*b5b0*/  FSEL R246, R5, -INF , !P1 ;  /* 0xff80000005f67808 */ /* 0x000fc40004800000 */
[----:B-1----:R-:W-:Y:S01]  /*b5c0*/  I2FP.F32.S32 R4, R3 ;  /* 0x0000000300047245 */ /* 0x002fe20000201400 */
[----:B------:R-:W-:Y:S01]  /*b5d0*/  FMUL.FTZ R3, R34, UR24 ;  /* 0x0000001822037c20 */ /* 0x000fe20008410000 */
[----:B------:R-:W-:-:S03]  /*b5e0*/  ISETP.GE.AND P1, PT, R2, R23, PT ;  /* 0x000000170200720c */ /* 0x000fc60003f26270 */
[----:B------:R2:W-:Y:S01]  /*b5f0*/  MUFU.TANH R11, R3 ;  /* 0x00000003000b7308 */ /* 0x0005e20000002400 */
[C---:B------:R-:W-:Y:S01]  /*b600*/  FFMA.FTZ R6, R4.reuse, UR5, R40 ;  /* 0x0000000504067c23 */ /* 0x040fe20008010028 */
[----:B------:R-:W-:Y:S01]  /*b610*/  FFMA.FTZ R5, R4, UR5, R16 ;  /* 0x0000000504057c23 */ /* 0x000fe20008010010 */
[----:B---3--:R-:W-:-:S03]  /*b620*/  FMUL.FTZ R7, R242, UR24 ;  /* 0x00000018f2077c20 */ /* 0x008fc60008410000 */
[----:B------:R-:W-:Y:S02]  /*b630*/  FSEL R240, R6, -INF , !P0 ;  /* 0xff80000006f07808 */ /* 0x000fe40004000000 */
[----:B------:R-:W-:Y:S01]  /*b640*/  FSEL R247, R5, -INF , !P6 ;  /* 0xff80000005f77808 */ /* 0x000fe20007000000 */
[----:B------:R-:W1:Y:S01]  /*b650*/  MUFU.TANH R7, R7 ;  /* 0x0000000700077308 */ /* 0x000e620000002400 */
[C---:B------:R-:W-:Y:S02]  /*b660*/  ISETP.GE.AND P0, PT, R2.reuse, R22, PT ;  /* 0x000000160200720c */ /* 0x040fe40003f06270 */
[----:B------:R-:W-:Y:S01]  /*b670*/  ISETP.GE.AND P6, PT, R2, R25, PT ;  /* 0x000000190200720c */ /* 0x000fe20003fc6270 */
[C---:B--2---:R-:W-:Y:S01]  /*b680*/  FFMA.FTZ R3, R4.reuse, UR5, R10 ;  /* 0x0000000504037c23 */ /* 0x044fe2000801000a */
[----:B------:R-:W-:Y:S01]  /*b690*/  FFMA.FTZ R4, R4, UR5, R12 ;  /* 0x0000000504047c23 */ /* 0x000fe2000801000c */
[----:B------:R-:W-:Y:S01]  /*b6a0*/  FMUL.FTZ R10, R142, UR24 ;  /* 0x000000188e0a7c20 */ /* 0x000fe20008410000 */
[----:B------:R-:W-:-:S02]  /*b6b0*/  FMUL.FTZ R12, R241, UR24 ;  /* 0x00000018f10c7c20 */ /* 0x000fc40008410000 */
[----:B------:R-:W-:Y:S02]  /*b6c0*/  FSEL R133, R3, -INF , !P5 ;  /* 0xff80000003857808 */ /* 0x000fe40006800000 */
[----:B------:R-:W-:Y:S01]  /*b6d0*/  I2FP.F32.S32 R3, R2 ;  /* 0x0000000200037245 */ /* 0x000fe20000201400 */
[----:B------:R-:W2:Y:S01]  /*b6e0*/  MUFU.TANH R10, R10 ;  /* 0x0000000a000a7308 */ /* 0x000ea20000002400 */
[----:B------:R-:W-:Y:S02]  /*b6f0*/  FSEL R53, R4, -INF , !P4 ;  /* 0xff80000004357808 */ /* 0x000fe40006000000 */
[----:B------:R-:W-:Y:S01]  /*b700*/  ISETP.GE.AND P5, PT, R2, R24, PT ;  /* 0x000000180200720c */ /* 0x000fe20003fa6270 */
[C---:B------:R-:W-:Y:S01]  /*b710*/  FFMA.FTZ R6, R3.reuse, UR5, R43 ;  /* 0x0000000503067c23 */ /* 0x040fe2000801002b */
[C---:B------:R-:W-:Y:S01]  /*b720*/  FFMA.FTZ R5, R3.reuse, UR5, R39 ;  /* 0x0000000503057c23 */ /* 0x040fe20008010027 */
[----:B------:R-:W-:Y:S01]  /*b730*/  FFMA.FTZ R4, R3, UR5, R14 ;  /* 0x0000000503047c23 */ /* 0x000fe2000801000e */
[----:B------:R-:W-:-:S02]  /*b740*/  VIADD R2, R0, 0x38 ;  /* 0x0000003800027836 */ /* 0x000fc40000000000 */
[----:B------:R-:W-:Y:S01]  /*b750*/  FFMA.FTZ R3, R3, UR5, R15 ;  /* 0x0000000503037c23 */ /* 0x000fe2000801000f */
[----:B------:R-:W-:Y:S01]  /*b760*/  FSEL R42, R6, -INF , !P1 ;  /* 0xff800000062a7808 */ /* 0x000fe20004800000 */
[----:B------:R-:W-:Y:S01]  /*b770*/  FMUL.FTZ R14, R243, UR24 ;  /* 0x00000018f30e7c20 */ /* 0x000fe20008410000 */
[----:B------:R-:W-:Y:S02]  /*b780*/  FSEL R142, R5, -INF , !P0 ;  /* 0xff800000058e7808 */ /* 0x000fe40004000000 */
[----:B------:R-:W-:Y:S02]  /*b790*/  FSEL R47, R4, -INF , !P6 ;  /* 0xff800000042f7808 */ /* 0x000fe40007000000 */
[C---:B------:R-:W-:Y:S02]  /*b7a0*/  ISETP.GE.AND P4, PT, R2.reuse, R23, PT ;  /* 0x000000170200720c */ /* 0x040fe40003f86270 */
[C---:B------:R-:W-:Y:S02]  /*b7b0*/  ISETP.GE.AND P1, PT, R2.reuse, R22, PT ;  /* 0x000000160200720c */ /* 0x040fe40003f26270 */
[----:B------:R-:W-:-:S02]  /*b7c0*/  ISETP.GE.AND P0, PT, R2, R25, PT ;  /* 0x000000190200720c */ /* 0x000fc40003f06270 */
[----:B------:R-:W-:Y:S02]  /*b7d0*/  ISETP.GE.AND P6, PT, R2, R24, PT ;  /* 0x000000180200720c */ /* 0x000fe40003fc6270 */
[----:B------:R-:W-:Y:S02]  /*b7e0*/  I2FP.F32.S32 R2, R2 ;  /* 0x0000000200027245 */ /* 0x000fe40000201400 */
[----:B------:R-:W-:Y:S02]  /*b7f0*/  FSEL R55, R3, -INF , !P5 ;  /* 0xff80000003377808 */ /* 0x000fe40006800000 */
[----:B------:R-:W-:Y:S01]  /*b800*/  ISETP.GE.AND P5, PT, R0, R23, PT ;  /* 0x000000170000720c */ /* 0x000fe20003fa6270 */
[C---:B-1----:R-:W-:Y:S01]  /*b810*/  FFMA.FTZ R7, R2.reuse, UR5, R7 ;  /* 0x0000000502077c23 */ /* 0x042fe20008010007 */
[C---:B------:R-:W-:Y:S01]  /*b820*/  FFMA.FTZ R5, R2.reuse, UR5, R13 ;  /* 0x0000000502057c23 */ /* 0x040fe2000801000d */
[C---:B------:R-:W-:Y:S01]  /*b830*/  FFMA.FTZ R4, R2.reuse, UR5, R11 ;  /* 0x0000000502047c23 */ /* 0x040fe2000801000b */
[----:B------:R-:W-:Y:S01]  /*b840*/  FFMA.FTZ R6, R2, UR5, R8 ;  /* 0x0000000502067c23 */ /* 0x000fe20008010008 */
[----:B------:R-:W-:Y:S01]  /*b850*/  I2FP.F32.S32 R2, R0 ;  /* 0x0000000000027245 */ /* 0x000fe20000201400 */
[----:B------:R-:W1:Y:S01]  /*b860*/  MUFU.TANH R8, R12 ;  /* 0x0000000c00087308 */ /* 0x000e620000002400 */
[----:B------:R-:W-:-:S02]  /*b870*/  FSEL R132, R7, -INF , !P6 ;  /* 0xff80000007847808 */ /* 0x000fc40007000000 */
[----:B------:R-:W-:Y:S01]  /*b880*/  FSEL R242, R6, -INF , !P0 ;  /* 0xff80000006f27808 */ /* 0x000fe20004000000 */
[----:B--2---:R-:W-:Y:S01]  /*b890*/  FFMA.FTZ R3, R2, UR5, R10 ;  /* 0x0000000502037c23 */ /* 0x004fe2000801000a */
[----:B------:R-:W-:Y:S01]  /*b8a0*/  ISETP.GE.AND P0, PT, R0, R24, PT ;  /* 0x000000180000720c */ /* 0x000fe20003f06270 */
[----:B------:R-:W-:Y:S01]  /*b8b0*/  FFMA.FTZ R6, R2, UR5, R237 ;  /* 0x0000000502067c23 */ /* 0x000fe200080100ed */
[----:B------:R-:W-:Y:S01]  /*b8c0*/  FSEL R41, R5, -INF , !P4 ;  /* 0xff80000005297808 */ /* 0x000fe20006000000 */
[----:B------:R2:W3:Y:S01]  /*b8d0*/  MUFU.TANH R7, R14 ;  /* 0x0000000e00077308 */ /* 0x0004e20000002400 */
[----:B------:R-:W-:Y:S01]  /*b8e0*/  FSEL R35, R4, -INF , !P1 ;  /* 0xff80000004237808 */ /* 0x000fe20004800000 */
[----:B------:R-:W-:Y:S01]  /*b8f0*/  FFMA.FTZ R5, R2, UR5, R239 ;  /* 0x0000000502057c23 */ /* 0x000fe200080100ef */
[----:B------:R-:W-:Y:S01]  /*b900*/  ISETP.GE.AND P4, PT, R0, R22, PT ;  /* 0x000000160000720c */ /* 0x000fe20003f86270 */
[----:B------:R-:W-:Y:S01]  /*b910*/  FFMA.FTZ R4, R2, UR5, R238 ;  /* 0x0000000502047c23 */ /* 0x000fe200080100ee */
[----:B------:R-:W-:-:S02]  /*b920*/  ISETP.GE.AND P1, PT, R0, R25, PT ;  /* 0x000000190000720c */ /* 0x000fc40003f26270 */
[----:B------:R-:W-:Y:S02]  /*b930*/  FSEL R17, R3, -INF , !P0 ;  /* 0xff80000003117808 */ /* 0x000fe40004000000 */
[----:B------:R-:W-:Y:S02]  /*b940*/  IADD3 R0, R0, 0x39, RZ ;  /* 0x0000003900007810 */ /* 0x000fe40007ffe0ff */
[----:B------:R-:W-:Y:S02]  /*b950*/  PLOP3.LUT P0, PT, PT, PT, UP0, 0x80, 0x0 ;  /* 0x000000000000781c */ /* 0x000fe40003f0f008 */
[----:B------:R-:W-:Y:S02]  /*b960*/  I2FP.F32.S32 R2, R0 ;  /* 0x0000000000027245 */ /* 0x000fe40000201400 */
[----:B------:R-:W-:Y:S02]  /*b970*/  FSEL R15, R4, -INF , !P4 ;  /* 0xff800000040f7808 */ /* 0x000fe40006000000 */
[----:B--2---:R-:W-:Y:S01]  /*b980*/  FSEL R14, R5, -INF , !P5 ;  /* 0xff800000050e7808 */ /* 0x004fe20006800000 */
[----:B------:R-:W-:Y:S01]  /*b990*/  FFMA.FTZ R4, R2, UR5, R33 ;  /* 0x0000000502047c23 */ /* 0x000fe20008010021 */
[----:B------:R-:W-:Y:S01]  /*b9a0*/  FSEL R16, R6, -INF , !P1 ;  /* 0xff80000006107808 */ /* 0x000fe20004800000 */
[----:B------:R-:W-:Y:S01]  /*b9b0*/  FFMA.FTZ R3, R2, UR5, R9 ;  /* 0x0000000502037c23 */ /* 0x000fe20008010009 */
[----:B------:R-:W-:-:S02]  /*b9c0*/  ISETP.GE.AND P6, PT, R0, R23, PT ;  /* 0x000000170000720c */ /* 0x000fc40003fc6270 */
[C---:B------:R-:W-:Y:S02]  /*b9d0*/  ISETP.GE.AND P5, PT, R0.reuse, R22, PT ;  /* 0x000000160000720c */ /* 0x040fe40003fa6270 */
[C---:B------:R-:W-:Y:S02]  /*b9e0*/  ISETP.GE.AND P4, PT, R0.reuse, R25, PT ;  /* 0x000000190000720c */ /* 0x040fe40003f86270 */
[----:B------:R-:W-:Y:S01]  /*b9f0*/  ISETP.GE.AND P1, PT, R0, R24, PT ;  /* 0x000000180000720c */ /* 0x000fe20003f26270 */
[C---:B-1----:R-:W-:Y:S01]  /*ba00*/  FFMA.FTZ R0, R2.reuse, UR5, R8 ;  /* 0x0000000502007c23 */ /* 0x042fe20008010008 */
[----:B---3--:R-:W-:Y:S01]  /*ba10*/  FFMA.FTZ R2, R2, UR5, R7 ;  /* 0x0000000502027c23 */ /* 0x008fe20008010007 */
[----:B------:R-:W-:Y:S02]  /*ba20*/  FSEL R33, R4, -INF , !P6 ;  /* 0xff80000004217808 */ /* 0x000fe40007000000 */
[----:B------:R-:W-:Y:S02]  /*ba30*/  FSEL R34, R3, -INF , !P5 ;  /* 0xff80000003227808 */ /* 0x000fe40006800000 */
[----:B------:R-:W-:-:S02]  /*ba40*/  FSEL R241, R0, -INF , !P4 ;  /* 0xff80000000f17808 */ /* 0x000fc40006000000 */
        /* <DEDUP_REMOVED lines=11> */
[----:B------:R-:W4:Y:S03]  /*bb00*/  @!P2 LDC.64 R6, c[0x0][0x218] ;  /* 0x00008600ff06ab82 */ /* 0x000f260000000a00 */
        /* <DEDUP_REMOVED lines=10> */
[C---:B-1----:R-:W-:Y:S02]  /*bbb0*/  @!P3 LEA R4, P1, R2.reuse, R4, 0x1 ;  /* 0x000000040204b211 */ /* 0x042fe400078208ff */
[C---:B------:R-:W-:Y:S02]  /*bbc0*/  IADD3 R0, P4, R2.reuse, UR32, RZ ;  /* 0x0000002002007c10 */ /* 0x040fe4000ff9e0ff */
[C---:B------:R-:W-:Y:S02]  /*bbd0*/  @!P3 LEA.HI.X R5, R2.reuse, R5, R3, 0x1, P1 ;  /* 0x000000050205b211 */ /* 0x040fe400008f0c03 */
[----:B----4-:R-:W-:-:S03]  /*bbe0*/  @!P2 LEA R6, P1, R2, R6, 0x1 ;  /* 0x000000060206a211 */ /* 0x010fc600078208ff */
[----:B------:R-:W-:Y:S01]  /*bbf0*/  @!PT LDS RZ, [RZ] ;  /* 0x00000000fffff984 */ /* 0x000fe20000000800 */
[----:B------:R-:W-:Y:S01]  /*bc00*/  @!PT LDS RZ, [RZ] ;  /* 0x00000000fffff984 */ /* 0x000fe20000000800 */
[----:B------:R-:W-:Y:S01]  /*bc10*/  @!PT LDS RZ, [RZ] ;  /* 0x00000000fffff984 */ /* 0x000fe20000000800 */
[----:B------:R1:W-:Y:S01]  /*bc20*/  @!P3 LDGSTS.E.BYPASS.LTC128B.128 [R236+0x8000], desc[UR20][R4.64] ;  /* 0x0800000004ecbfae */ /* 0x0003e2000b901d54 */
[----:B------:R-:W-:Y:S02]  /*bc30*/  @!P2 LEA.HI.X R7, R2, R7, R3, 0x1, P1 ;  /* 0x000000070207a211 */ /* 0x000fe400008f0c03 */
[----:B------:R-:W-:Y:S01]  /*bc40*/  IADD3.X R3, R3, UR31, RZ, P4, !PT ;  /* 0x0000001f03037c10 */ /* 0x000fe2000a7fe4ff */
[----:B------:R2:W-:Y:S04]  /*bc50*/  @P2 STS.128 [R236+0xa000], RZ ;  /* 0x00a000ffec002388 */ /* 0x0005e80000000c00 */
[----:B------:R-:W-:Y:S01]  /*bc60*/  @!PT LDS RZ, [RZ] ;  /* 0x00000000fffff984 */ /* 0x000fe20000000800 */
[----:B------:R-:W-:Y:S01]  /*bc70*/  @!PT LDS RZ, [RZ] ;  /* 0x00000000fffff984 */ /* 0x000fe20000000800 */
[----:B------:R-:W-:Y:S01]  /*bc80*/  @!PT LDS RZ, [RZ] ;  /* 0x00000000fffff984 */ /* 0x000fe20000000800 */
[----:B------:R3:W-:Y:S04]  /*bc90*/  @!P2 LDGSTS.E.BYPASS.LTC128B.128 [R236+0xa000], desc[UR20][R6.64+0x80] ;  /* 0x0a00008006ecafae */ /* 0x0007e8000b901d54 */
[----:B------:R2:W-:Y:S01]  /*bca0*/  @P3 STS.128 [R236+0x8800], RZ ;  /* 0x008800ffec003388 */ /* 0x0005e20000000c00 */
[----:B-1----:R-:W-:-:S04]  /*bcb0*/  @!P3 LEA R4, P1, R0, R8, 0x1 ;  /* 0x000000080004b211 */ /* 0x002fc800078208ff */
[C---:B------:R-:W-:Y:S02]  /*bcc0*/  @!P3 LEA.HI.X R5, R0.reuse, R9, R3, 0x1, P1 ;  /* 0x000000090005b211 */ /* 0x040fe400008f0c03 */
[----:B------:R-:W1:Y:S03]  /*bcd0*/  @!P3 LDC.64 R8, c[0x0][0x218] ;  /* 0x00008600ff08bb82 */ /* 0x000e660000000a00 */
[----:B------:R-:W-:Y:S01]  /*bce0*/  @!PT LDS RZ, [RZ] ;  /* 0x00000000fffff984 */ /* 0x000fe20000000800 */
[----:B------:R-:W-:Y:S01]  /*bcf0*/  @!PT LDS RZ, [RZ] ;  /* 0x00000000fffff984 */ /* 0x000fe20000000800 */
[----:B------:R-:W-:Y:S01]  /*bd00*/  @!PT LDS RZ, [RZ] ;  /* 0x00000000fffff984 */ /* 0x000fe20000000800 */
[----:B------:R4:W-:Y:S04]  /*bd10*/  @!P3 LDGSTS.E.BYPASS.LTC128B.128 [R236+0x8800], desc[UR20][R4.64] ;  /* 0x0880000004ecbfae */ /* 0x0009e8000b901d54 */
[----:B------:R2:W-:Y:S01]  /*bd20*/  @P2 STS.128 [R236+0xa800], RZ ;  /* 0x00a800ffec002388 */ /* 0x0005e20000000c00 */
[----:B---3--:R-:W3:Y:S01]  /*bd30*/  @!P2 LDC.64 R6, c[0x0][0x218] ;  /* 0x00008600ff06ab82 */ /* 0x008ee20000000a00 */
[----:B----4-:R-:W-:-:S04]  /*bd40*/  @!P2 LEA R4, P1, R0, R12, 0x1 ;  /* 0x0000000c0004a211 */ /* 0x010fc800078208ff */
[C---:B------:R-:W-:Y:S02]  /*bd50*/  @!P2 LEA.HI.X R5, R0.reuse, R13, R3, 0x1, P1 ;  /* 0x0000000d0005a211 */ /* 0x040fe400008f0c03 */
[----:B------:R-:W-:-:S03]  /*bd60*/  IADD3 R0, P1, R0, UR32, RZ ;  /* 0x0000002000007c10 */ /* 0x000fc6000ff3e0ff */
[----:B------:R-:W-:Y:S01]  /*bd70*/  @!PT LDS RZ, [RZ] ;  /* 0x00000000fffff984 */ /* 0x000fe20000000800 */
[----:B------:R-:W-:Y:S01]  /*bd80*/  @!PT LDS RZ, [RZ] ;  /* 0x00000000fffff984 */ /* 0x000fe20000000800 */
[----:B------:R-:W-:Y:S01]  /*bd90*/  @!PT LDS RZ, [RZ] ;  /* 0x00000000fffff984 */ /* 0x000fe20000000800 */
[----:B------:R4:W-:Y:S01]  /*bda0*/  @!P2 LDGSTS.E.BYPASS.LTC128B.128 [R236+0xa800], desc[UR20][R4.64+0x80] ;  /* 0x0a80008004ecafae */ /* 0x0009e2000b901d54 */
[----:B------:R-:W-:Y:S02]  /*bdb0*/  IADD3.X R3, R3, UR31, RZ, P1, !PT ;  /* 0x0000001f03037c10 */ /* 0x000fe40008ffe4ff */
[C---:B-1----:R-:W-:Y:S01]  /*bdc0*/  @!P3 LEA R8, P5, R0.reuse, R8, 0x1 ;  /* 0x000000080008b211 */ /* 0x042fe200078a08ff */
[----:B------:R2:W-:Y:S01]  /*bdd0*/  @P3 STS.128 [R236+0x9000], RZ ;  /* 0x009000ffec003388 */ /* 0x0005e20000000c00 */
[C---:B---3--:R-:W-:Y:S02]  /*bde0*/  @!P2 LEA R6, P1, R0.reuse, R6, 0x1 ;  /* 0x000000060006a211 */ /* 0x048fe400078208ff */
[C---:B------:R-:W-:Y:S02]  /*bdf0*/  IADD3 R2, P4, R0.reuse, UR32, RZ ;  /* 0x0000002000027c10 */ /* 0x040fe4000ff9e0ff */
[C-C-:B------:R-:W-:Y:S02]  /*be00*/  @!P3 LEA.HI.X R9, R0.reuse, R9, R3.reuse, 0x1, P5 ;  /* 0x000000090009b211 */ /* 0x140fe400028f0c03 */
[----:B------:R-:W-:-:S02]  /*be10*/  @!P2 LEA.HI.X R7, R0, R7, R3, 0x1, P1 ;  /* 0x000000070007a211 */ /* 0x000fc400008f0c03 */
[----:B------:R-:W-:Y:S01]  /*be20*/  IADD3.X R3, R3, UR31, RZ, P4, !PT ;  /* 0x0000001f03037c10 */ /* 0x000fe2000a7fe4ff */
        /* <DEDUP_REMOVED lines=10> */
[----:B----4-:R-:W-:-:S04]  /*bed0*/  @!P3 LEA R4, P1, R2, R10, 0x1 ;  /* 0x0000000a0204b211 */ /* 0x010fc800078208ff */
        /* <DEDUP_REMOVED lines=14> */
.L_x_524:
[----:B------:R-:W-:Y:S05]  /*bfc0*/  BSYNC B0 ;  /* 0x0000000000007941 */ /* 0x000fea0003800000 */
.L_x_523:
[----:B------:R-:W0:Y:S02]  /*bfd0*/  LDGDEPBAR ;  /* 0x00000000000079af */ /* 0x000e240000000000 */
.L_x_522:
[----:B------:R-:W-:Y:S04]  /*bfe0*/  STL [R1+0xac], R231 ;  /* 0x0000ace701007387 */ /* 0x000fe80000100800 */
[----:B------:R3:W-:Y:S04]  /*bff0*/  STL [R1+0xa8], R230 ;  /* 0x0000a8e601007387 */ /* 0x0007e80000100800 */
        /* <DEDUP_REMOVED lines=63> */
[----:B------:R-:W2:Y:S03]  /*c3f0*/  SHFL.BFLY PT, R5, R3, 0x2, 0x1f ;  /* 0x0c401f0003057f89 */ /* 0x000ea600000e0000 */
        /* <DEDUP_REMOVED lines=15> */
[----:B------:R-:W-:Y:S01]  /*c4f0*/  FFMA.FTZ R4, R29, UR19, -R3 ;  /* 0x000000131d047c23 */ /* 0x000fe20008010803 */
[----:B------:R-:W-:-:S03]  /*c500*/  FSETP.NEU.FTZ.AND P4, PT, R238, -INF , PT ;  /* 0xff800000ee00780b */ /* 0x000fc60003f9d000 */
[----:B------:R1:W-:Y:S02]  /*c510*/  MUFU.EX2 R39, R4 ;  /* 0x0000000400277308 */ /* 0x0003e40000000800 */
[----:B-1----:R-:W-:-:S06]  /*c520*/  FFMA.FTZ R4, R27, UR19, -R3 ;  /* 0x000000131b047c23 */ /* 0x002fcc0008010803 */
[----:B------:R1:W-:Y:S02]  /*c530*/  MUFU.EX2 R24, R4 ;  /* 0x0000000400187308 */ /* 0x0003e40000000800 */
[----:B-1----:R-:W-:-:S06]  /*c540*/  FFMA.FTZ R4, R21, UR19, -R3 ;  /* 0x0000001315047c23 */ /* 0x002fcc0008010803 */
[----:B------:R-:W1:Y:S02]  /*c550*/  MUFU.EX2 R46, R4 ;  /* 0x00000004002e7308 */ /* 0x000e640000000800 */
[----:B-1----:R-:W-:Y:S02]  /*c560*/  F2FP.F16.F32.PACK_AB R11, R46, R24 ;  /* 0x000000182e0b723e */ /* 0x002fe400000000ff */
[----:B---3--:R-:W-:-:S04]  /*c570*/  FMNMX.FTZ R2, R230, R2, !PT ;  /* 0x00000002e6027209 */ /* 0x008fc80007810000 */
[----:B------:R-:W-:-:S04]  /*c580*/  FMNMX.FTZ R2, R250, R2, !PT ;  /* 0x00000002fa027209 */ /* 0x000fc80007810000 */
        /* <DEDUP_REMOVED lines=11> */
[----:B-1----:R-:W-:Y:S01]  /*c640*/  FFMA.FTZ R5, R20, UR19, -R2 ;  /* 0x0000001314057c23 */ /* 0x002fe20008010802 */
[----:B------:R-:W-:-:S04]  /*c650*/  FMUL.FTZ R20, R238, UR19 ;  /* 0x00000013ee147c20 */ /* 0x000fc80008410000 */
[----:B------:R1:W3:Y:S01]  /*c660*/  MUFU.EX2 R45, R5 ;  /* 0x00000005002d7308 */ /* 0x0002e20000000800 */
[----:B------:R-:W-:Y:S02]  /*c670*/  FSEL R20, R20, RZ, P4 ;  /* 0x000000ff14147208 */ /* 0x000fe40002000000 */
[----:B--2---:R-:W-:-:S03]  /*c680*/  FMNMX.FTZ R0, R0, R6, !PT ;  /* 0x0000000600007209 */ /* 0x004fc60007810000 */
[----:B------:R-:W-:-:S04]  /*c690*/  FFMA.FTZ R4, R16, UR19, -R20 ;  /* 0x0000001310047c23 */ /* 0x000fc80008010814 */
[----:B------:R2:W-:Y:S01]  /*c6a0*/  MUFU.EX2 R229, R4 ;  /* 0x0000000400e57308 */ /* 0x0005e20000000800 */
[----:B-1----:R-:W-:Y:S01]  /*c6b0*/  FFMA.FTZ R5, R19, UR19, -R2 ;  /* 0x0000001313057c23 */ /* 0x002fe20008010802 */
[----:B---3--:R-:W-:-:S06]  /*c6c0*/  F2FP.F16.F32.PACK_AB R8, R45, R231 ;  /* 0x000000e72d08723e */ /* 0x008fcc00000000ff */
[----:B------:R1:W-:Y:S01]  /*c6d0*/  MUFU.EX2 R25, R5 ;  /* 0x0000000500197308 */ /* 0x0003e20000000800 */
[----:B--2---:R-:W-:-:S05]  /*c6e0*/  FSEL R4, R252, RZ, P6 ;  /* 0x000000fffc047208 */ /* 0x004fca0003000000 */
[----:B------:R-:W-:Y:S01]  /*c6f0*/  FADD.FTZ R4, R138, -R4 ;  /* 0x800000048a047221 */ /* 0x000fe20000010000 */
[----:B------:R-:W-:-:S03]  /*c700*/  MOV R138, R54 ;  /* 0x00000036008a7202 */ /* 0x000fc60000000f00 */
[----:B------:R-:W-:Y:S01]  /*c710*/  FMUL.FTZ R27, R4, UR19 ;  /* 0x00000013041b7c20 */ /* 0x000fe20008410000 */
[----:B-1----:R-:W-:-:S04]  /*c720*/  FFMA.FTZ R5, R18, UR19, -R2 ;  /* 0x0000001312057c23 */ /* 0x002fc80008010802 */
[----:B------:R1:W2:Y:S08]  /*c730*/  MUFU.EX2 R9, R5 ;  /* 0x0000000500097308 */ /* 0x0002b00000000800 */
[----:B------:R-:W3:Y:S01]  /*c740*/  MUFU.EX2 R27, R27 ;  /* 0x0000001b001b7308 */ /* 0x000ee20000000800 */
[----:B-1----:R-:W-:Y:S01]  /*c750*/  FFMA.FTZ R5, R15, UR19, -R3 ;  /* 0x000000130f057c23 */ /* 0x002fe20008010803 */
[----:B--2---:R-:W-:Y:S01]  /*c760*/  MOV R29, R9 ;  /* 0x00000009001d7202 */ /* 0x004fe20000000f00 */
[----:B------:R-:W-:Y:S05]  /*c770*/  LDSM.16.MT88.4 R12, [R225+0xc000] ;  /* 0x00c00000e10c783b */ /* 0x000fea0000004200 */
[----:B------:R1:W2:Y:S01]  /*c780*/  MUFU.EX2 R43, R5 ;  /* 0x00000005002b7308 */ /* 0x0002a20000000800 */
[----:B------:R-:W-:Y:S01]  /*c790*/  F2FP.F16.F32.PACK_AB R10, R29, R25 ;  /* 0x000000191d0a723e */ /* 0x000fe200000000ff */
[-C--:B---3--:R-:W-:Y:S01]  /*c7a0*/  FMUL.FTZ R148, R148, R27.reuse ;  /* 0x0000001b94947220 */ /* 0x088fe20000410000 */
        /* <DEDUP_REMOVED lines=11> */
[----:B-----5:R-:W-:Y:S01]  /*c860*/  FMUL.FTZ R68, R68, R27 ;  /* 0x0000001b44447220 */ /* 0x020fe20000410000 */
[----:B-1----:R-:W1:Y:S01]  /*c870*/  SHFL.BFLY PT, R5, R0, 0x1, 0x1f ;  /* 0x0c201f0000057f89 */ /* 0x002e6200000e0000 */
[----:B--2---:R-:W-:Y:S01]  /*c880*/  F2FP.F16.F32.PACK_AB R9, R39, R43 ;  /* 0x0000002b2709723e */ /* 0x004fe200000000ff */
        /* <DEDUP_REMOVED lines=19> */
[----:B-1----:R-:W-:Y:S01]  /*c9c0*/  FMNMX.FTZ R237, R0, R5, !PT ;  /* 0x0000000500ed7209 */ /* 0x002fe20007810000 */
[----:B------:R-:W-:-:S03]  /*c9d0*/  FFMA.FTZ R0, R31, UR19, -R20 ;  /* 0x000000131f007c23 */ /* 0x000fc60008010814 */
[C---:B------:R-:W-:Y:S01]  /*c9e0*/  FSETP.NEU.FTZ.AND P1, PT, R237.reuse, -INF , PT ;  /* 0xff800000ed00780b */ /* 0x040fe20003f3d000 */
[----:B------:R1:W-:Y:S01]  /*c9f0*/  MUFU.EX2 R38, R0 ;  /* 0x0000000000267308 */ /* 0x0003e20000000800 */
[----:B------:R-:W-:-:S05]  /*ca00*/  FMUL.FTZ R21, R237, UR19 ;  /* 0x00000013ed157c20 */ /* 0x000fca0008410000 */
[----:B------:R-:W-:Y:S01]  /*ca10*/  FSEL R21, R21, RZ, P1 ;  /* 0x000000ff15157208 */ /* 0x000fe20000800000 */
[----:B-1----:R-:W-:Y:S01]  /*ca20*/  FFMA.FTZ R0, R28, UR19, -R20 ;  /* 0x000000131c007c23 */ /* 0x002fe20008010814 */
[----:B------:R-:W-:-:S03]  /*ca30*/  MOV R28, R55 ;  /* 0x00000037001c7202 */ /* 0x000fc60000000f00 */
[----:B------:R1:W-:Y:S02]  /*ca40*/  MUFU.EX2 R23, R0 ;  /* 0x0000000000177308 */ /* 0x0003e40000000800 */
[----:B-1----:R-:W-:-:S06]  /*ca50*/  FFMA.FTZ R0, R26, UR19, -R20 ;  /* 0x000000131a007c23 */ /* 0x002fcc0008010814 */
[----:B------:R1:W2:Y:S02]  /*ca60*/  MUFU.EX2 R6, R0 ;  /* 0x0000000000067308 */ /* 0x0002a40000000800 */
[--C-:B-1----:R-:W-:Y:S02]  /*ca70*/  FFMA.FTZ R0, R17, UR19, -R21.reuse ;  /* 0x0000001311007c23 */ /* 0x102fe40008010815 */
[----:B------:R-:W1:Y:S04]  /*ca80*/  LDSM.16.MT88.4 R16, [R226+0xc000] ;  /* 0x00c00000e210783b */ /* 0x000e680000004200 */
[----:B------:R3:W-:Y:S02]  /*ca90*/  MUFU.EX2 R224, R0 ;  /* 0x0000000000e07308 */ /* 0x0007e40000000800 */
[----:B---3--:R-:W-:-:S06]  /*caa0*/  FFMA.FTZ R0, R36, UR19, -R21 ;  /* 0x0000001324007c23 */ /* 0x008fcc0008010815 */
[----:B------:R3:W4:Y:S02]  /*cab0*/  MUFU.EX2 R44, R0 ;  /* 0x00000000002c7308 */ /* 0x0007240000000800 */
[----:B---3--:R-:W-:Y:S01]  /*cac0*/  FFMA.FTZ R0, R30, UR19, -R21 ;  /* 0x000000131e007c23 */ /* 0x008fe20008010815 */
[----:B--2---:R-:W-:Y:S02]  /*cad0*/  MOV R30, R6 ;  /* 0x00000006001e7202 */ /* 0x004fe40000000f00 */
[----:B----4-:R-:W-:-:S03]  /*cae0*/  F2FP.F16.F32.PACK_AB R5, R44, R224 ;  /* 0x000000e02c05723e */ /* 0x010fc600000000ff */
[----:B------:R2:W-:Y:S01]  /*caf0*/  MUFU.EX2 R22, R0 ;  /* 0x0000000000167308 */ /* 0x0005e20000000800 */
[----:B------:R-:W-:Y:S02]  /*cb00*/  F2FP.F16.F32.PACK_AB R6, R30, R23 ;  /* 0x000000171e06723e */ /* 0x000fe400000000ff */
        /* <DEDUP_REMOVED lines=11> */
[----:B------:R4:W1:Y:S01]  /*cbc0*/  MUFU.EX2 R40, R0 ;  /* 0x0000000000287308 */ /* 0x0008620000000800 */
        /* <DEDUP_REMOVED lines=13> */
[C---:B------:R-:W-:Y:S01]  /*cca0*/  HMMA.16816.F32 R148, R8.reuse, R12, R148 ;  /* 0x0000000c0894723c */ /* 0x040fe20000001894 */
[-C--:B------:R-:W-:Y:S01]  /*ccb0*/  FMUL.FTZ R168, R168, R32.reuse ;  /* 0x00000020a8a87220 */ /* 0x080fe20000410000 */
[----:B------:R-:W-:Y:S01]  /*ccc0*/  FMUL.FTZ R169, R169, R32 ;  /* 0x00000020a9a97220 */ /* 0x000fe20000410000 */
[----:B----4-:R-:W-:Y:S01]  /*ccd0*/  FFMA.FTZ R0, R37, UR19, -R21 ;  /* 0x0000001325007c23 */ /* 0x010fe20008010815 */
[-C--:B-1----:R-:W-:Y:S01]  /*cce0*/  FMUL.FTZ R146, R146, R40.reuse ;  /* 0x0000002892927220 */ /* 0x082fe20000410000 */
[-C--:B------:R-:W-:Y:S01]  /*ccf0*/  FMUL.FTZ R147, R147, R40.reuse ;  /* 0x0000002893937220 */ /* 0x080fe20000410000 */
[-C--:B------:R-:W-:Y:S01]  /*cd00*/  FMUL.FTZ R154, R154, R40.reuse ;  /* 0x000000289a9a7220 */ /* 0x080fe20000410000 */
[----:B------:R-:W1:Y:S01]  /*cd10*/  MUFU.EX2 R31, R0 ;  /* 0x00000000001f7308 */ /* 0x000e620000000800 */
[-C--:B------:R-:W-:Y:S01]  /*cd20*/  FMUL.FTZ R155, R155, R40.reuse ;  /* 0x000000289b9b7220 */ /* 0x080fe20000410000 */
[C---:B------:R-:W-:Y:S01]  /*cd30*/  HMMA.16816.F32 R48, R8.reuse, R14, R156 ;  /* 0x0000000e0830723c */ /* 0x040fe2000000189c */
        /* <DEDUP_REMOVED lines=12> */
[----:B------:R-:W-:Y:S01]  /*ce00*/  MOV R156, R57 ;  /* 0x00000039009c7202 */ /* 0x000fe20000000f00 */
[----:B------:R-:W-:Y:S01]  /*ce10*/  FMUL.FTZ R166, R166, R26 ;  /* 0x0000001aa6a67220 */ /* 0x000fe20000410000 */
[----:B-1----:R-:W-:Y:S01]  /*ce20*/  F2FP.F16.F32.PACK_AB R7, R31, R22 ;  /* 0x000000161f07723e */ /* 0x002fe200000000ff */
[----:B------:R-:W-:Y:S01]  /*ce30*/  HMMA.16816.F32 R56, R8, R18, R172 ;  /* 0x000000120838723c */ /* 0x000fe200000018ac */
[--C-:B------:R-:W-:Y:S01]  /*ce40*/  FFMA.FTZ R0, R217, UR19, -R2.reuse ;  /* 0x00000013d9007c23 */ /* 0x100fe20008010802 */
[----:B------:R-:W-:Y:S01]  /*ce50*/  FMUL.FTZ R167, R167, R26 ;  /* 0x0000001aa7a77220 */ /* 0x000fe20000410000 */
[-C--:B------:R-:W-:Y:S01]  /*ce60*/  FMUL.FTZ R160, R160, R32.reuse ;  /* 0x00000020a0a07220 */ /* 0x080fe20000410000 */
[----:B------:R-:W-:Y:S01]  /*ce70*/  FMUL.FTZ R161, R161, R32 ;  /* 0x00000020a1a17220 */ /* 0x000fe20000410000 */
[----:B------:R-:W-:Y:S01]  /*ce80*/  FMUL.FTZ R162, R162, R40 ;  /* 0x00000028a2a27220 */ /* 0x000fe20000410000 */
[C---:B------:R-:W-:Y:S01]  /*ce90*/  HMMA.16816.F32 R144, R4.reuse, R12, R144 ;  /* 0x0000000c0490723c */ /* 0x040fe20000001890 */
[----:B------:R-:W-:Y:S01]  /*cea0*/  MOV R173, R52 ;  /* 0x0000003400ad7202 */ /* 0x000fe20000000f00 */
[----:B------:R-:W-:Y:S01]  /*ceb0*/  FMUL.FTZ R163, R163, R40 ;  /* 0x00000028a3a37220 */ /* 0x000fe20000410000 */
[----:B------:R-:W-:Y:S01]  /*cec0*/  MOV R172, R38 ;  /* 0x0000002600ac7202 */ /* 0x000fe20000000f00 */
[-C--:B------:R-:W-:Y:S01]  /*ced0*/  FMUL.FTZ R70, R70, R26.reuse ;  /* 0x0000001a46467220 */ /* 0x080fe20000410000 */
[----:B------:R-:W-:Y:S01]  /*cee0*/  FMUL.FTZ R71, R71, R26 ;  /* 0x0000001a47477220 */ /* 0x000fe20000410000 */
[C---:B------:R-:W-:Y:S01]  /*cef0*/  HMMA.16816.F32 R152, R4.reuse, R14, R152 ;  /* 0x0000000e0498723c */ /* 0x040fe20000001898 */
[----:B------:R-:W1:Y:S01]  /*cf00*/  LDSM.16.MT88.4 R12, [R228+0xc000] ;  /* 0x00c00000e40c783b */ /* 0x000e620000004200 */
[-C--:B------:R-:W-:Y:S01]  /*cf10*/  FMUL.FTZ R72, R72, R32.reuse ;  /* 0x0000002048487220 */ /* 0x080fe20000410000 */
[----:B------:R-:W-:Y:S01]  /*cf20*/  FMUL.FTZ R73, R73, R32 ;  /* 0x0000002049497220 */ /* 0x000fe20000410000 */
[-C--:B------:R-:W-:Y:S01]  /*cf30*/  FMUL.FTZ R74, R74, R40.reuse ;  /* 0x000000284a4a7220 */ /* 0x080fe20000410000 */
[----:B------:R-:W-:Y:S01]  /*cf40*/  FMUL.FTZ R75, R75, R40 ;  /* 0x000000284b4b7220 */ /* 0x000fe20000410000 */
[----:B------:R-:W-:Y:S01]  /*cf50*/  HMMA.16816.F32 R60, R4, R18, R168 ;  /* 0x00000012043c723c */ /* 0x000fe200000018a8 */
[----:B------:R2:W-:Y:S01]  /*cf60*/  MUFU.EX2 R171, R0 ;  /* 0x0000000000ab7308 */ /* 0x0005e20000000800 */
[----:B------:R-:W-:Y:S01]  /*cf70*/  FMUL.FTZ R82, R82, R26 ;  /* 0x0000001a52527220 */ /* 0x000fe20000410000 */
[-C--:B------:R-:W-:Y:S01]  /*cf80*/  FMUL.FTZ R76, R76, R32.reuse ;  /* 0x000000204c4c7220 */ /* 0x080fe20000410000 */
[----:B------:R-:W-:Y:S01]  /*cf90*/  FMUL.FTZ R77, R77, R32 ;  /* 0x000000204d4d7220 */ /* 0x000fe20000410000 */
[-C--:B------:R-:W-:Y:S01]  /*cfa0*/  FMUL.FTZ R78, R78, R40.reuse ;  /* 0x000000284e4e7220 */ /* 0x080fe20000410000 */
[-C--:B------:R-:W-:Y:S01]  /*cfb0*/  HMMA.16816.F32 R164, R8, R16.reuse, R164 ;  /* 0x0000001008a4723c */ /* 0x080fe200000018a4 */
[----:B------:R-:W-:Y:S01]  /*cfc0*/  MOV R169, R53 ;  /* 0x0000003500a97202 */ /* 0x000fe20000000f00 */
[----:B------:R-:W-:Y:S01]  /*cfd0*/  FMUL.FTZ R79, R79, R40 ;  /* 0x000000284f4f7220 */ /* 0x000fe20000410000 */
[----:B------:R-:W-:Y:S01]  /*cfe0*/  MOV R168, R39 ;  /* 0x0000002700a87202 */ /* 0x000fe20000000f00 */
[-C--:B------:R-:W-:Y:S01]  /*cff0*/  FMUL.FTZ R83, R83, R26.reuse ;  /* 0x0000001a53537220 */ /* 0x080fe20000410000 */
[-C--:B------:R-:W-:Y:S01]  /*d000*/  FMUL.FTZ R198, R198, R26.reuse ;  /* 0x0000001ac6c67220 */ /* 0x080fe20000410000 */
[----:B------:R-:W-:Y:S01]  /*d010*/  HMMA.16816.F32 R64, R4, R16, R160 ;  /* 0x000000100440723c */ /* 0x000fe200000018a0 */
[----:B------:R-:W3:Y:S01]  /*d020*/  LDSM.16.MT88.4 R16, [R227+0xc000] ;  /* 0x00c00000e310783b */ /* 0x000ee20000004200 */
[----:B------:R-:W-:Y:S01]  /*d030*/  FMUL.FTZ R199, R199, R26 ;  /* 0x0000001ac7c77220 */ /* 0x000fe20000410000 */
[-C--:B------:R-:W-:Y:S01]  /*d040*/  FMUL.FTZ R192, R192, R32.reuse ;  /* 0x00000020c0c07220 */ /* 0x080fe20000410000 */
[----:B------:R-:W-:Y:S01]  /*d050*/  FMUL.FTZ R193, R193, R32 ;  /* 0x00000020c1c17220 */ /* 0x000fe20000410000 */
[----:B------:R-:W-:Y:S01]  /*d060*/  FMUL.FTZ R194, R194, R40 ;  /* 0x00000028c2c27220 */ /* 0x000fe20000410000 */
[--C-:B--2---:R-:W-:Y:S01]  /*d070*/  FFMA.FTZ R0, R213, UR19, -R2.reuse ;  /* 0x00000013d5007c23 */ /* 0x104fe20008010802 */
[----:B------:R-:W-:Y:S01]  /*d080*/  MOV R162, R46 ;  /* 0x0000002e00a27202 */ /* 0x000fe20000000f00 */
[----:B------:R-:W-:Y:S01]  /*d090*/  FMUL.FTZ R195, R195, R40 ;  /* 0x00000028c3c37220 */ /* 0x000fe20000410000 */
[----:B------:R-:W-:Y:S01]  /*d0a0*/  FMUL.FTZ R206, R206, R26 ;  /* 0x0000001acece7220 */ /* 0x000fe20000410000 */
[----:B------:R2:W-:Y:S01]  /*d0b0*/  MUFU.EX2 R175, R0 ;  /* 0x0000000000af7308 */ /* 0x0005e20000000800 */
        /* <DEDUP_REMOVED lines=8> */
[-C--:B------:R-:W-:Y:S01]  /*d140*/  FMUL.FTZ R121, R121, R32.reuse ;  /* 0x0000002079797220 */ /* 0x080fe20000410000 */
[----:B------:R-:W-:Y:S01]  /*d150*/  MOV R160, R31 ;  /* 0x0000001f00a07202 */ /* 0x000fe20000000f00 */
[-C--:B------:R-:W-:Y:S01]  /*d160*/  FMUL.FTZ R124, R124, R32.reuse ;  /* 0x000000207c7c7220 */ /* 0x080fe20000410000 */
[----:B------:R-:W-:Y:S01]  /*d170*/  MOV R163, R29 ;  /* 0x0000001d00a37202 */ /* 0x000fe20000000f00 */
[-C--:B-1----:R-:W-:Y:S01]  /*d180*/  HMMA.16816.F32 R52, R8, R12.reuse, R180 ;  /* 0x0000000c0834723c */ /* 0x082fe200000018b4 */
[----:B------:R-:W-:Y:S01]  /*d190*/  LDSM.16.MT88.4 R28, [R228+0xe000] ;  /* 0x00e00000e41c783b */ /* 0x000fe20000004200 */
[----:B------:R-:W-:Y:S01]  /*d1a0*/  FMUL.FTZ R125, R125, R32 ;  /* 0x000000207d7d7220 */ /* 0x000fe20000410000 */
[-C--:B------:R-:W-:Y:S01]  /*d1b0*/  FMUL.FTZ R122, R122, R40.reuse ;  /* 0x000000287a7a7220 */ /* 0x080fe20000410000 */
[--C-:B--2---:R-:W-:Y:S01]  /*d1c0*/  FFMA.FTZ R0, R210, UR19, -R2.reuse ;  /* 0x00000013d2007c23 */ /* 0x104fe20008010802 */
[----:B------:R-:W-:Y:S01]  /*d1d0*/  FMUL.FTZ R123, R123, R40 ;  /* 0x000000287b7b7220 */ /* 0x000fe20000410000 */
[C---:B------:R-:W-:Y:S01]  /*d1e0*/  HMMA.16816.F32 R36, R4.reuse, R12, R176 ;  /* 0x0000000c0424723c */ /* 0x040fe200000018b0 */
[----:B------:R-:W-:Y:S01]  /*d1f0*/  MOV R180, R133 ;  /* 0x0000008500b47202 */ /* 0x000fe20000000f00 */
[----:B------:R1:W-:Y:S01]  /*d200*/  MUFU.EX2 R158, R0 ;  /* 0x00000000009e7308 */ /* 0x0003e20000000800 */
[----:B------:R-:W-:Y:S01]  /*d210*/  MOV R183, R132 ;  /* 0x0000008400b77202 */ /* 0x000fe20000000f00 */
[----:B------:R-:W-:Y:S01]  /*d220*/  FMUL.FTZ R126, R126, R40 ;  /* 0x000000287e7e7220 */ /* 0x000fe20000410000 */
[----:B------:R-:W-:Y:S01]  /*d230*/  MOV R182, R44 ;  /* 0x0000002c00b67202 */ /* 0x000fe20000000f00 */
[-C--:B------:R-:W-:Y:S01]  /*d240*/  HMMA.16816.F32 R184, R4, R14.reuse, R184 ;  /* 0x0000000e04b8723c */ /* 0x080fe200000018b8 */
[----:B------:R-:W-:Y:S01]  /*d250*/  MOV R178, R138 ;  /* 0x0000008a00b27202 */ /* 0x000fe20000000f00 */
[----:B------:R-:W-:Y:S01]  /*d260*/  FMUL.FTZ R127, R127, R40 ;  /* 0x000000287f7f7220 */ /* 0x000fe20000410000 */
[----:B------:R-:W-:Y:S01]  /*d270*/  MOV R177, R139 ;  /* 0x0000008b00b17202 */ /* 0x000fe20000000f00 */
[----:B------:R-:W-:Y:S01]  /*d280*/  FMUL.FTZ R118, R118, R26 ;  /* 0x0000001a76767220 */ /* 0x000fe20000410000 */
[----:B------:R-:W-:Y:S01]  /*d290*/  MOV R176, R134 ;  /* 0x0000008600b07202 */ /* 0x000fe20000000f00 */
[C---:B------:R-:W-:Y:S01]  /*d2a0*/  HMMA.16816.F32 R188, R8.reuse, R14, R188 ;  /* 0x0000000e08bc723c */ /* 0x040fe200000018bc */
[----:B------:R-:W2:Y:S01]  /*d2b0*/  LDSM.16.MT88.4 R12, [R225+0xe000] ;  /* 0x00e00000e10c783b */ /* 0x000ea20000004200 */
[----:B------:R-:W-:Y:S01]  /*d2c0*/  MOV R179, R45 ;  /* 0x0000002d00b37202 */ /* 0x000fe20000000f00 */
[-C--:B------:R-:W-:Y:S01]  /*d2d0*/  FMUL.FTZ R119, R119, R26.reuse ;  /* 0x0000001a77777220 */ /* 0x080fe20000410000 */
[----:B------:R-:W-:Y:S01]  /*d2e0*/  MOV R181, R47 ;  /* 0x0000002f00b57202 */ /* 0x000fe20000000f00 */
[----:B------:R-:W-:Y:S01]  /*d2f0*/  FMUL.FTZ R130, R130, R26 ;  /* 0x0000001a82827220 */ /* 0x000fe20000410000 */
[----:B------:R-:W-:Y:S01]  /*d300*/  MOV R213, R176 ;  /* 0x000000b000d57202 */ /* 0x000fe20000000f00 */
[----:B-1----:R-:W-:Y:S01]  /*d310*/  FFMA.FTZ R0, R140, UR19, -R2 ;  /* 0x000000138c007c23 */ /* 0x002fe20008010802 */
[----:B------:R-:W-:Y:S01]  /*d320*/  MOV R176, R169 ;  /* 0x000000a900b07202 */ /* 0x000fe20000000f00 */
[-C--:B---3--:R-:W-:Y:S01]  /*d330*/  HMMA.16816.F32 R196, R8, R16.reuse, R196 ;  /* 0x0000001008c4723c */ /* 0x088fe200000018c4 */
[----:B------:R-:W-:Y:S01]  /*d340*/  FMUL.FTZ R131, R131, R26 ;  /* 0x0000001a83837220 */ /* 0x000fe20000410000 */
[----:B------:R-:W-:Y:S01]  /*d350*/  MOV R217, R178 ;  /* 0x000000b200d97202 */ /* 0x000fe20000000f00 */
[----:B------:R-:W-:Y:S01]  /*d360*/  FMUL.FTZ R88, R88, R32 ;  /* 0x0000002058587220 */ /* 0x000fe20000410000 */
[----:B------:R-:W-:Y:S01]  /*d370*/  MOV R178, R172 ;  /* 0x000000ac00b27202 */ /* 0x000fe20000000f00 */
[----:B------:R-:W-:Y:S01]  /*d380*/  FMUL.FTZ R89, R89, R32 ;  /* 0x0000002059597220 */ /* 0x000fe20000410000 */
[C---:B------:R-:W-:Y:S01]  /*d390*/  HMMA.16816.F32 R192, R4.reuse, R16, R192 ;  /* 0x0000001004c0723c */ /* 0x040fe200000018c0 */
[-C--:B------:R-:W-:Y:S01]  /*d3a0*/  FMUL.FTZ R90, R90, R40.reuse ;  /* 0x000000285a5a7220 */ /* 0x080fe20000410000 */
[----:B------:R-:W-:Y:S01]  /*d3b0*/  FMUL.FTZ R91, R91, R40 ;  /* 0x000000285b5b7220 */ /* 0x000fe20000410000 */
[-C--:B------:R-:W-:Y:S01]  /*d3c0*/  FMUL.FTZ R92, R92, R32.reuse ;  /* 0x000000205c5c7220 */ /* 0x080fe20000410000 */
[-C--:B------:R-:W-:Y:S01]  /*d3d0*/  FMUL.FTZ R93, R93, R32.reuse ;  /* 0x000000205d5d7220 */ /* 0x080fe20000410000 */
[----:B------:R-:W-:Y:S01]  /*d3e0*/  FMUL.FTZ R104, R104, R32 ;  /* 0x0000002068687220 */ /* 0x000fe20000410000 */
[-C--:B------:R-:W-:Y:S01]  /*d3f0*/  HMMA.16816.F32 R200, R4, R18.reuse, R200 ;  /* 0x0000001204c8723c */ /* 0x080fe200000018c8 */
[-C--:B------:R-:W-:Y:S01]  /*d400*/  FMUL.FTZ R94, R94, R40.reuse ;  /* 0x000000285e5e7220 */ /* 0x080fe20000410000 */
[----:B------:R-:W-:Y:S01]  /*d410*/  FMUL.FTZ R95, R95, R40 ;  /* 0x000000285f5f7220 */ /* 0x000fe20000410000 */
[-C--:B------:R-:W-:Y:S01]  /*d420*/  FMUL.FTZ R105, R105, R32.reuse ;  /* 0x0000002069697220 */ /* 0x080fe20000410000 */
[-C--:B------:R-:W-:Y:S01]  /*d430*/  FMUL.FTZ R108, R108, R32.reuse ;  /* 0x000000206c6c7220 */ /* 0x080fe20000410000 */
[----:B------:R-:W-:Y:S01]  /*d440*/  FMUL.FTZ R109, R109, R32 ;  /* 0x000000206d6d7220 */ /* 0x000fe20000410000 */
        /* <DEDUP_REMOVED lines=14> */
[-C--:B--2---:R-:W-:Y:S01]  /*d530*/  HMMA.16816.F32 R136, R8, R12.reuse, R68 ;  /* 0x0000000c0888723c */ /* 0x084fe20000001844 */
[----:B------:R2:W3:Y:S05]  /*d540*/  MUFU.EX2 R71, R0 ;  /* 0x0000000000477308 */ /* 0x0004ea0000000800 */
[C---:B------:R-:W-:Y:S06]  /*d550*/  HMMA.16816.F32 R44, R4.reuse, R12, R72 ;  /* 0x0000000c042c723c */ /* 0x040fec0000001848 */
[----:B------:R-:W-:Y:S01]  /*d560*/  HMMA.16816.F32 R132, R4, R14, R76 ;  /* 0x0000000e0484723c */ /* 0x000fe2000000184c */
[----:B--2---:R-:W-:-:S05]  /*d570*/  FFMA.FTZ R0, R219, UR19, -R3 ;  /* 0x00000013db007c23 */ /* 0x004fca0008010803 */
[----:B------:R-:W-:Y:S01]  /*d580*/  HMMA.16816.F32 R80, R8, R14, R80 ;  /* 0x0000000e0850723c */ /* 0x000fe20000001850 */
[----:B------:R-:W2:Y:S01]  /*d590*/  LDSM.16.MT88.4 R12, [R227+0xe000] ;  /* 0x00e00000e30c783b */ /* 0x000ea20000004200 */
[----:B------:R-:W-:Y:S01]  /*d5a0*/  MOV R219, R177 ;  /* 0x000000b100db7202 */ /* 0x000fe20000000f00 */
[----:B------:R4:W-:Y:S01]  /*d5b0*/  MUFU.EX2 R170, R0 ;  /* 0x0000000000aa7308 */ /* 0x0009e20000000800 */
[----:B------:R-:W-:Y:S02]  /*d5c0*/  MOV R177, R168 ;  /* 0x000000a800b17202 */ /* 0x000fe40000000f00 */
[C---:B------:R-:W-:Y:S06]  /*d5d0*/  HMMA.16816.F32 R104, R4.reuse, R28, R104 ;  /* 0x0000001c0468723c */ /* 0x040fec0000001868 */
[C---:B-1----:R-:W-:Y:S06]  /*d5e0*/  HMMA.16816.F32 R88, R4.reuse, R16, R88 ;  /* 0x000000100458723c */ /* 0x042fec0000001858 */
[----:B------:R-:W-:Y:S01]  /*d5f0*/  HMMA.16816.F32 R92, R4, R18, R92 ;  /* 0x00000012045c723c */ /* 0x000fe2000000185c */
[----:B----4-:R-:W-:Y:S01]  /*d600*/  FFMA.FTZ R0, R214, UR19, -R3 ;  /* 0x00000013d6007c23 */ /* 0x010fe20008010803 */
[----:B------:R-:W-:-:S03]  /*d610*/  MOV R214, R173 ;  /* 0x000000ad00d67202 */ /* 0x000fc60000000f00 */
[----:B------:R1:W4:Y:S01]  /*d620*/  MUFU.EX2 R174, R0 ;  /* 0x0000000000ae7308 */ /* 0x0003220000000800 */
[----:B------:R-:W-:Y:S06]  /*d630*/  HMMA.16816.F32 R108, R4, R30, R108 ;  /* 0x0000001e046c723c */ /* 0x000fec000000186c */
[C---:B------:R-:W-:Y:S06]  /*d640*/  HMMA.16816.F32 R84, R8.reuse, R16, R84 ;  /* 0x000000100854723c */ /* 0x040fec0000001854 */
[----:B------:R-:W-:Y:S01]  /*d650*/  HMMA.16816.F32 R96, R8, R18, R96 ;  /* 0x000000120860723c */ /* 0x000fe20000001860 */
[----:B------:R-:W4:Y:S01]  /*d660*/  LDSM.16.MT88.4 R16, [R226+0xc800] ;  /* 0x00c80000e210783b */ /* 0x000f220000004200 */
[----:B-1----:R-:W-:-:S04]  /*d670*/  FFMA.FTZ R0, R211, UR19, -R3 ;  /* 0x00000013d3007c23 */ /* 0x002fc80008010803 */
[C---:B--2---:R-:W-:Y:S01]  /*d680*/  HMMA.16816.F32 R120, R4.reuse, R12, R120 ;  /* 0x0000000c0478723c */ /* 0x044fe20000001878 */
[----:B------:R1:W-:Y:S05]  /*d690*/  MUFU.EX2 R157, R0 ;  /* 0x00000000009d7308 */ /* 0x0003ea0000000800 */
[----:B------:R-:W-:Y:S06]  /*d6a0*/  HMMA.16816.F32 R124, R4, R14, R124 ;  /* 0x0000000e047c723c */ /* 0x000fec000000187c */
[C---:B------:R-:W-:Y:S06]  /*d6b0*/  HMMA.16816.F32 R116, R8.reuse, R12, R116 ;  /* 0x0000000c0874723c */ /* 0x040fec0000001874 */
[----:B------:R-:W-:Y:S01]  /*d6c0*/  HMMA.16816.F32 R128, R8, R14, R128 ;  /* 0x0000000e0880723c */ /* 0x000fe20000001880 */
[----:B-1----:R-:W-:Y:S01]  /*d6d0*/  FFMA.FTZ R0, R141, UR19, -R3 ;  /* 0x000000138d007c23 */ /* 0x002fe20008010803 */
[----:B------:R-:W1:Y:S01]  /*d6e0*/  LDSM.16.MT88.4 R12, [R225+0xc800] ;  /* 0x00c80000e10c783b */ /* 0x000e620000004200 */
[----:B---3--:R-:W-:-:S02]  /*d6f0*/  MOV R141, R71 ;  /* 0x00000047008d7202 */ /* 0x008fc40000000f00 */
[----:B------:R2:W3:Y:S01]  /*d700*/  MUFU.EX2 R211, R0 ;  /* 0x0000000000d37308 */ /* 0x0004e20000000800 */
[C---:B------:R-:W-:Y:S06]  /*d710*/  HMMA.16816.F32 R100, R8.reuse, R28, R100 ;  /* 0x0000001c0864723c */ /* 0x040fec0000001864 */
[----:B------:R-:W-:Y:S01]  /*d720*/  HMMA.16816.F32 R112, R8, R30, R112 ;  /* 0x0000001e0870723c */ /* 0x000fe20000001870 */
[----:B------:R-:W1:Y:S06]  /*d730*/  LDSM.16.MT88.4 R28, [R226+0xe800] ;  /* 0x00e80000e21c783b */ /* 0x000e6c0000004200 */
[----:B------:R-:W-:-:S02]  /*d740*/  F2FP.F16.F32.PACK_AB R8, R175, R171 ;  /* 0x000000abaf08723e */ /* 0x000fc400000000ff */
[----:B----4-:R-:W-:Y:S01]  /*d750*/  F2FP.F16.F32.PACK_AB R9, R174, R170 ;  /* 0x000000aaae09723e */ /* 0x010fe200000000ff */
[----:B--2---:R-:W-:Y:S01]  /*d760*/  FFMA.FTZ R0, R220, UR19, -R20 ;  /* 0x00000013dc007c23 */ /* 0x004fe20008010814 */
[----:B------:R-:W-:Y:S02]  /*d770*/  MOV R220, R156 ;  /* 0x0000009c00dc7202 */ /* 0x000fe40000000f00 */
[----:B------:R-:W-:Y:S01]  /*d780*/  F2FP.F16.F32.PACK_AB R10, R141, R158 ;  /* 0x0000009e8d0a723e */ /* 0x000fe200000000ff */
[----:B------:R2:W-:Y:S01]  /*d790*/  MUFU.EX2 R169, R0 ;  /* 0x0000000000a97308 */ /* 0x0005e20000000800 */
[----:B---3--:R-:W-:-:S07]  /*d7a0*/  F2FP.F16.F32.PACK_AB R11, R211, R157 ;  /* 0x0000009dd30b723e */ /* 0x008fce00000000ff */
[C---:B------:R-:W-:Y:S06]  /*d7b0*/  HMMA.16816.F32 R72, R8.reuse, R16, R164 ;  /* 0x000000100848723c */ /* 0x040fec00000018a4 */
[----:B------:R-:W-:Y:S01]  /*d7c0*/  HMMA.16816.F32 R56, R8, R18, R56 ;  /* 0x000000120838723c */ /* 0x000fe20000001838 */
[----:B--2---:R-:W-:Y:S01]  /*d7d0*/  FFMA.FTZ R0, R215, UR19, -R20 ;  /* 0x00000013d7007c23 */ /* 0x004fe20008010814 */
[----:B------:R-:W-:-:S04]  /*d7e0*/  MOV R215, R214 ;  /* 0x000000d600d77202 */ /* 0x000fc80000000f00 */
[C---:B-1----:R-:W-:Y:S01]  /*d7f0*/  HMMA.16816.F32 R148, R8.reuse, R12, R148 ;  /* 0x0000000c0894723c */ /* 0x042fe20000001894 */
[----:B------:R1:W2:Y:S01]  /*d800*/  MUFU.EX2 R173, R0 ;  /* 0x0000000000ad7308 */ /* 0x0002a20000000800 */
[----:B------:R-:W3:Y:S04]  /*d810*/  LDL.LU R214, [R1+0x40] ;  /* 0x0000400001d67983 */ /* 0x000ee80000300800 */
[----:B------:R-:W-:Y:S01]  /*d820*/  HMMA.16816.F32 R48, R8, R14, R48 ;  /* 0x0000000e0830723c */ /* 0x000fe20000001830 */
[--C-:B------:R-:W-:Y:S01]  /*d830*/  FFMA.FTZ R42, R42, UR19, -R2.reuse ;  /* 0x000000132a2a7c23 */ /* 0x100fe20008010802 */
[----:B------:R-:W-:-:S04]  /*d840*/  FFMA.FTZ R41, R41, UR19, -R2 ;  /* 0x0000001329297c23 */ /* 0x000fc80008010802 */
[----:B------:R-:W-:Y:S01]  /*d850*/  HMMA.16816.F32 R84, R8, R28, R84 ;  /* 0x0000001c0854723c */ /* 0x000fe20000001854 */
[----:B-1----:R-:W-:Y:S01]  /*d860*/  FFMA.FTZ R0, R212, UR19, -R20 ;  /* 0x00000013d4007c23 */ /* 0x002fe20008010814 */
[----:B--2---:R-:W-:-:S04]  /*d870*/  F2FP.F16.F32.PACK_AB R4, R173, R169 ;  /* 0x000000a9ad04723e */ /* 0x004fc800000000ff */
[----:B------:R-:W-:Y:S01]  /*d880*/  HMMA.16816.F32 R96, R8, R30, R96 ;  /* 0x0000001e0860723c */ /* 0x000fe20000001860 */
        /* <DEDUP_REMOVED lines=13> */
[----:B-1----:R-:W-:Y:S01]  /*d960*/  F2FP.F16.F32.PACK_AB R7, R210, R212 ;  /* 0x000000d4d207723e */ /* 0x002fe200000000ff */
[----:B------:R-:W-:-:S06]  /*d970*/  FFMA.FTZ R0, R220, UR19, -R2 ;  /* 0x00000013dc007c23 */ /* 0x000fcc0008010802 */
        /* <DEDUP_REMOVED lines=26> */
[----:B------:R-:W-:Y:S01]  /*db20*/  HMMA.16816.F32 R108, R4, R18, R108 ;  /* 0x00000012046c723c */ /* 0x000fe2000000186c */
[----:B------:R-:W-:-:S02]  /*db30*/  MOV R191, R212 ;  /* 0x000000d400bf7202 */ /* 0x000fc40000000f00 */
[----:B------:R-:W-:-:S03]  /*db40*/  MOV R189, R211 ;  /* 0x000000d300bd7202 */ /* 0x000fc60000000f00 */
[C---:B------:R-:W-:Y:S06]  /*db50*/  HMMA.16816.F32 R100, R8.reuse, R16, R100 ;  /* 0x000000100864723c */ /* 0x040fec0000001864 */
[----:B------:R-:W-:Y:S01]  /*db60*/  HMMA.16816.F32 R112, R8, R18, R112 ;  /* 0x000000120870723c */ /* 0x000fe20000001870 */
[----:B---3--:R-:W-:-:S05]  /*db70*/  FFMA.FTZ R46, R214, R27, R231 ;  /* 0x0000001bd62e7223 */ /* 0x008fca00000100e7 */
[C---:B-1----:R-:W-:Y:S06]  /*db80*/  HMMA.16816.F32 R120, R4.reuse, R12, R120 ;  /* 0x0000000c0478723c */ /* 0x042fec0000001878 */
[----:B------:R-:W-:Y:S01]  /*db90*/  HMMA.16816.F32 R124, R4, R14, R124 ;  /* 0x0000000e047c723c */ /* 0x000fe2000000187c */
[----:B------:R1:W-:Y:S01]  /*dba0*/  MUFU.EX2 R4, R0 ;  /* 0x0000000000047308 */ /* 0x0003e20000000800 */
[----:B------:R-:W-:Y:S01]  /*dbb0*/  MOV R47, R183 ;  /* 0x000000b7002f7202 */ /* 0x000fe20000000f00 */
[----:B------:R-:W-:Y:S03]  /*dbc0*/  LDSM.16.MT88.4 R16, [R226+0xd000] ;  /* 0x00d00000e210783b */ /* 0x000fe60000004200 */
[C---:B------:R-:W-:Y:S06]  /*dbd0*/  HMMA.16816.F32 R116, R8.reuse, R12, R116 ;  /* 0x0000000c0874723c */ /* 0x040fec0000001874 */
[----:B------:R-:W-:Y:S01]  /*dbe0*/  HMMA.16816.F32 R128, R8, R14, R128 ;  /* 0x0000000e0880723c */ /* 0x000fe20000001880 */
[----:B------:R-:W2:Y:S01]  /*dbf0*/  LDSM.16.MT88.4 R12, [R228+0xd000] ;  /* 0x00d00000e40c783b */ /* 0x000ea20000004200 */
[----:B-1----:R-:W-:-:S04]  /*dc00*/  FFMA.FTZ R0, R251, UR19, -R2 ;  /* 0x00000013fb007c23 */ /* 0x002fc80008010802 */
[----:B------:R1:W-:Y:S02]  /*dc10*/  MUFU.EX2 R251, R0 ;  /* 0x0000000000fb7308 */ /* 0x0003e40000000800 */
[----:B-1----:R-:W-:-:S06]  /*dc20*/  FFMA.FTZ R0, R244, UR19, -R2 ;  /* 0x00000013f4007c23 */ /* 0x002fcc0008010802 */
[----:B------:R1:W-:Y:S02]  /*dc30*/  MUFU.EX2 R244, R0 ;  /* 0x0000000000f47308 */ /* 0x0003e40000000800 */
[----:B-1----:R-:W-:-:S06]  /*dc40*/  FFMA.FTZ R0, R221, UR19, -R2 ;  /* 0x00000013dd007c23 */ /* 0x002fcc0008010802 */
[----:B------:R1:W3:Y:S02]  /*dc50*/  MUFU.EX2 R5, R0 ;  /* 0x0000000000057308 */ /* 0x0002e40000000800 */
[----:B-1----:R-:W-:-:S06]  /*dc60*/  FFMA.FTZ R0, R219, UR19, -R3 ;  /* 0x00000013db007c23 */ /* 0x002fcc0008010803 */
[----:B------:R1:W-:Y:S02]  /*dc70*/  MUFU.EX2 R219, R0 ;  /* 0x0000000000db7308 */ /* 0x0003e40000000800 */
[----:B-1----:R-:W-:Y:S02]  /*dc80*/  FFMA.FTZ R0, R213, UR19, -R3 ;  /* 0x00000013d5007c23 */ /* 0x002fe40008010803 */
[----:B------:R-:W4:Y:S04]  /*dc90*/  LDL.LU R213, [R1+0x4c] ;  /* 0x00004c0001d57983 */ /* 0x000f280000300800 */
[----:B------:R-:W2:Y:S01]  /*dca0*/  LDL.LU R143, [R1+0x50] ;  /* 0x00005000018f7983 */ /* 0x000ea20000300800 */
[----:B------:R1:W-:Y:S01]  /*dcb0*/  MUFU.EX2 R220, R0 ;  /* 0x0000000000dc7308 */ /* 0x0003e20000000800 */
[----:B------:R-:W-:-:S02]  /*dcc0*/  FFMA.FTZ R27, R33, UR19, -R2 ;  /* 0x00000013211b7c23 */ /* 0x000fc40008010802 */
[----:B------:R2:W5:Y:S01]  /*dcd0*/  LDL.LU R231, [R1+0xac] ;  /* 0x0000ac0001e77983 */ /* 0x0005620000300800 */
[----:B-1----:R-:W-:-:S04]  /*dce0*/  FFMA.FTZ R0, R245, UR19, -R3 ;  /* 0x00000013f5007c23 */ /* 0x002fc80008010803 */
[----:B------:R1:W-:Y:S02]  /*dcf0*/  MUFU.EX2 R221, R0 ;  /* 0x0000000000dd7308 */ /* 0x0003e40000000800 */
[----:B-1----:R-:W-:-:S06]  /*dd00*/  FFMA.FTZ R0, R222, UR19, -R3 ;  /* 0x00000013de007c23 */ /* 0x002fcc0008010803 */
[----:B------:R1:W-:Y:S02]  /*dd10*/  MUFU.EX2 R222, R0 ;  /* 0x0000000000de7308 */ /* 0x0003e40000000800 */
[----:B-1----:R-:W-:-:S06]  /*dd20*/  FFMA.FTZ R0, R215, UR19, -R20 ;  /* 0x00000013d7007c23 */ /* 0x002fcc0008010814 */
[----:B------:R1:W-:Y:S02]  /*dd30*/  MUFU.EX2 R215, R0 ;  /* 0x0000000000d77308 */ /* 0x0003e40000000800 */
[----:B-1----:R-:W-:-:S06]  /*dd40*/  FFMA.FTZ R0, R217, UR19, -R20 ;  /* 0x00000013d9007c23 */ /* 0x002fcc0008010814 */
[----:B------:R1:W3:Y:S02]  /*dd50*/  MUFU.EX2 R216, R0 ;  /* 0x0000000000d87308 */ /* 0x0002e40000000800 */
[----:B-1----:R-:W-:-:S06]  /*dd60*/  FFMA.FTZ R0, R248, UR19, -R20 ;  /* 0x00000013f8007c23 */ /* 0x002fcc0008010814 */
[----:B------:R1:W-:Y:S02]  /*dd70*/  MUFU.EX2 R217, R0 ;  /* 0x0000000000d97308 */ /* 0x0003e40000000800 */
[----:B-1----:R-:W-:-:S06]  /*dd80*/  FFMA.FTZ R0, R223, UR19, -R20 ;  /* 0x00000013df007c23 */ /* 0x002fcc0008010814 */
[----:B------:R1:W3:Y:S02]  /*dd90*/  MUFU.EX2 R218, R0 ;  /* 0x0000000000da7308 */ /* 0x0002e40000000800 */
[--C-:B-1----:R-:W-:Y:S01]  /*dda0*/  FFMA.FTZ R0, R230, UR19, -R21.reuse ;  /* 0x00000013e6007c23 */ /* 0x102fe20008010815 */
[----:B---3--:R-:W-:Y:S01]  /*ddb0*/  MOV R245, R5 ;  /* 0x0000000500f57202 */ /* 0x008fe20000000f00 */
[----:B------:R1:W5:Y:S04]  /*ddc0*/  LDL.LU R230, [R1+0xa8] ;  /* 0x0000a80001e67983 */ /* 0x0003680000300800 */
[----:B------:R3:W-:Y:S02]  /*ddd0*/  MUFU.EX2 R214, R0 ;  /* 0x0000000000d67308 */ /* 0x0007e40000000800 */
[----:B---3--:R-:W-:Y:S01]  /*dde0*/  FFMA.FTZ R0, R250, UR19, -R21 ;  /* 0x00000013fa007c23 */ /* 0x008fe20008010815 */
[----:B------:R-:W-:-:S02]  /*ddf0*/  MOV R248, R4 ;  /* 0x0000000400f87202 */ /* 0x000fc40000000f00 */
[----:B------:R-:W-:Y:S02]  /*de00*/  F2FP.F16.F32.PACK_AB R4, R216, R215 ;  /* 0x000000d7d804723e */ /* 0x000fe400000000ff */
[----:B------:R-:W-:Y:S02]  /*de10*/  F2FP.F16.F32.PACK_AB R6, R218, R217 ;  /* 0x000000d9da06723e */ /* 0x000fe400000000ff */
[----:B------:R-:W-:Y:S02]  /*de20*/  MOV R250, R176 ;  /* 0x000000b000fa7202 */ /* 0x000fe40000000f00 */
[----:B------:R-:W-:Y:S02]  /*de30*/  F2FP.F16.F32.PACK_AB R8, R251, R248 ;  /* 0x000000f8fb08723e */ /* 0x000fe400000000ff */
[----:B------:R-:W-:Y:S02]  /*de40*/  F2FP.F16.F32.PACK_AB R9, R220, R219 ;  /* 0x000000dbdc09723e */ /* 0x000fe400000000ff */
[----:B------:R-:W-:-:S02]  /*de50*/  F2FP.F16.F32.PACK_AB R10, R245, R244 ;  /* 0x000000f4f50a723e */ /* 0x000fc400000000ff */
[----:B------:R-:W-:Y:S02]  /*de60*/  F2FP.F16.F32.PACK_AB R11, R222, R221 ;  /* 0x000000ddde0b723e */ /* 0x000fe400000000ff */
[----:B------:R-:W-:Y:S02]  /*de70*/  MOV R223, R210 ;  /* 0x000000d200df7202 */ /* 0x000fe40000000f00 */
[----:B------:R-:W-:Y:S01]  /*de80*/  MOV R210, R181 ;  /* 0x000000b500d27202 */ /* 0x000fe20000000f00 */
[----:B----4-:R-:W-:Y:S01]  /*de90*/  FFMA.FTZ R45, R213, R26, R43 ;  /* 0x0000001ad52d7223 */ /* 0x010fe2000001002b */
[----:B------:R-:W-:Y:S01]  /*dea0*/  FFMA.FTZ R43, R240, UR19, -R2 ;  /* 0x00000013f02b7c23 */ /* 0x000fe20008010802 */
[----:B------:R3:W4:Y:S01]  /*deb0*/  MUFU.EX2 R213, R0 ;  /* 0x0000000000d57308 */ /* 0x0007220000000800 */
[----:B------:R-:W-:-:S07]  /*dec0*/  FFMA.FTZ R2, R246, UR19, -R21 ;  /* 0x00000013f6027c23 */ /* 0x000fce0008010815 */
[----:B------:R-:W-:Y:S01]  /*ded0*/  MUFU.EX2 R212, R2 ;  /* 0x0000000200d47308 */ /* 0x000fe20000000800 */
[----:B---3--:R-:W-:-:S07]  /*dee0*/  FFMA.FTZ R0, R249, UR19, -R21 ;  /* 0x00000013f9007c23 */ /* 0x008fce0008010815 */
[----:B------:R-:W3:Y:S01]  /*def0*/  MUFU.EX2 R211, R0 ;  /* 0x0000000000d37308 */ /* 0x000ee20000000800 */
[----:B----4-:R-:W-:Y:S01]  /*df00*/  F2FP.F16.F32.PACK_AB R5, R213, R214 ;  /* 0x000000d6d505723e */ /* 0x010fe200000000ff */
[----:B------:R-:W-:Y:S01]  /*df10*/  FFMA.FTZ R26, R247, UR19, -R3 ;  /* 0x00000013f71a7c23 */ /* 0x000fe20008010803 */
[----:B------:R-:W-:Y:S02]  /*df20*/  MOV R240, R177 ;  /* 0x000000b100f07202 */ /* 0x000fe40000000f00 */
[----:B------:R-:W-:Y:S02]  /*df30*/  MOV R249, R178 ;  /* 0x000000b200f97202 */ /* 0x000fe40000000f00 */
[----:B------:R-:W-:Y:S02]  /*df40*/  MOV R247, R179 ;  /* 0x000000b300f77202 */ /* 0x000fe40000000f00 */
[----:B---3--:R-:W-:-:S07]  /*df50*/  F2FP.F16.F32.PACK_AB R7, R212, R211 ;  /* 0x000000d3d407723e */ /* 0x008fce00000000ff */
[-C--:B--2---:R-:W-:Y:S01]  /*df60*/  HMMA.16816.F32 R176, R4, R12.reuse, R36 ;  /* 0x0000000c04b0723c */ /* 0x084fe20000001824 */
[----:B------:R-:W2:Y:S01]  /*df70*/  LDSM.16.MT88.4 R36, [R227+0xf000] ;  /* 0x00f00000e324783b */ /* 0x000ea20000004200 */
[----:B------:R-:W-:Y:S01]  /*df80*/  MOV R246, R182 ;  /* 0x000000b600f67202 */ /* 0x000fe20000000f00 */
[----:B------:R-:W-:Y:S02]  /*df90*/  FFMA.FTZ R44, R143, R32, R229 ;  /* 0x000000208f2c7223 */ /* 0x000fe400000100e5 */
[----:B------:R1:W5:Y:S01]  /*dfa0*/  LDL.LU R229, [R1+0xa4] ;  /* 0x0000a40001e57983 */ /* 0x0003620000300800 */
[----:B------:R-:W-:Y:S06]  /*dfb0*/  HMMA.16816.F32 R180, R8, R12, R52 ;  /* 0x0000000c08b4723c */ /* 0x000fec0000001834 */
[----:B--2---:R-:W-:Y:S01]  /*dfc0*/  HMMA.16816.F32 R52, R4, R38, R124 ;  /* 0x000000260434723c */ /* 0x004fe2000000187c */
[----:B------:R-:W2:Y:S01]  /*dfd0*/  LDL.LU R125, [R1+0x44] ;  /* 0x00004400017d7983 */ /* 0x000ea20000300800 */
[----:B------:R-:W-:Y:S01]  /*dfe0*/  MOV R190, R141 ;  /* 0x0000008d00be7202 */ /* 0x000fe20000000f00 */
[----:B------:R-:W-:Y:S01]  /*dff0*/  FFMA.FTZ R2, R142, UR19, -R3 ;  /* 0x000000138e027c23 */ /* 0x000fe20008010803 */
[----:B------:R-:W-:-:S02]  /*e000*/  MOV R188, R140 ;  /* 0x0000008c00bc7202 */ /* 0x000fc40000000f00 */
[-C--:B------:R-:W-:Y:S06]  /*e010*/  HMMA.16816.F32 R164, R8, R16.reuse, R72 ;  /* 0x0000001008a4723c */ /* 0x080fec0000001848 */
[C---:B------:R-:W-:Y:S06]  /*e020*/  HMMA.16816.F32 R64, R4.reuse, R16, R64 ;  /* 0x000000100440723c */ /* 0x040fec0000001840 */
[-C--:B------:R-:W-:Y:S06]  /*e030*/  HMMA.16816.F32 R60, R4, R18.reuse, R60 ;  /* 0x00000012043c723c */ /* 0x080fec000000183c */
[----:B------:R-:W-:Y:S01]  /*e040*/  HMMA.16816.F32 R140, R8, R18, R56 ;  /* 0x00000012088c723c */ /* 0x000fe20000001838 */
[----:B------:R-:W3:Y:S01]  /*e050*/  LDSM.16.MT88.4 R16, [R225+0xf000] ;  /* 0x00f00000e110783b */ /* 0x000ee20000004200 */
[--C-:B------:R-:W-:Y:S01]  /*e060*/  FFMA.FTZ R0, R35, UR19, -R3.reuse ;  /* 0x0000001323007c23 */ /* 0x100fe20008010803 */
[----:B------:R-:W-:-:S02]  /*e070*/  FFMA.FTZ R3, R34, UR19, -R3 ;  /* 0x0000001322037c23 */ /* 0x000fc40008010803 */
[----:B------:R-:W-:Y:S01]  /*e080*/  LDSM.16.MT88.4 R32, [R228+0xf000] ;  /* 0x00f00000e420783b */ /* 0x000fe20000004200 */
[-C--:B------:R-:W-:Y:S06]  /*e090*/  HMMA.16816.F32 R148, R8, R28.reuse, R148 ;  /* 0x0000001c0894723c */ /* 0x080fec0000001894 */
[C---:B------:R-:W-:Y:S06]  /*e0a0*/  HMMA.16816.F32 R144, R4.reuse, R28, R144 ;  /* 0x0000001c0490723c */ /* 0x040fec0000001890 */
[-C--:B------:R-:W-:Y:S06]  /*e0b0*/  HMMA.16816.F32 R152, R4, R30.reuse, R152 ;  /* 0x0000001e0498723c */ /* 0x080fec0000001898 */
[----:B------:R-:W-:Y:S01]  /*e0c0*/  HMMA.16816.F32 R48, R8, R30, R48 ;  /* 0x0000001e0830723c */ /* 0x000fe20000001830 */
[----:B------:R-:W4:Y:S05]  /*e0d0*/  LDSM.16.MT88.4 R28, [R227+0xd000] ;  /* 0x00d00000e31c783b */ /* 0x000f2a0000004200 */
[-C--:B------:R-:W-:Y:S06]  /*e0e0*/  HMMA.16816.F32 R184, R4, R14.reuse, R184 ;  /* 0x0000000e04b8723c */ /* 0x080fec00000018b8 */
[----:B------:R-:W-:Y:S01]  /*e0f0*/  HMMA.16816.F32 R56, R8, R14, R68 ;  /* 0x0000000e0838723c */ /* 0x000fe20000001844 */
[----:B------:R-:W1:Y:S05]  /*e100*/  LDSM.16.MT88.4 R12, [R226+0xf000] ;  /* 0x00f00000e20c783b */ /* 0x000e6a0000004200 */
[C---:B---3--:R-:W-:Y:S06]  /*e110*/  HMMA.16816.F32 R72, R4.reuse, R16, R76 ;  /* 0x000000100448723c */ /* 0x048fec000000184c */
[----:B------:R-:W-:Y:S07]  /*e120*/  HMMA.16816.F32 R76, R4, R18, R132 ;  /* 0x00000012044c723c */ /* 0x000fee0000001884 */
[----:B------:R-:W-:Y:S01]  /*e130*/  MOV R133, R209 ;  /* 0x000000d100857202 */ /* 0x000fe20000000f00 */
[----:B------:R-:W-:Y:S01]  /*e140*/  HMMA.16816.F32 R68, R8, R16, R136 ;  /* 0x000000100844723c */ /* 0x000fe20000001888 */
[----:B------:R3:W-:Y:S01]  /*e150*/  MUFU.EX2 R138, R0 ;  /* 0x00000000008a7308 */ /* 0x0007e20000000800 */
[----:B------:R-:W-:-:S02]  /*e160*/  MOV R134, R210 ;  /* 0x000000d200867202 */ /* 0x000fc40000000f00 */
[----:B------:R-:W-:Y:S01]  /*e170*/  MOV R124, R47 ;  /* 0x0000002f007c7202 */ /* 0x000fe20000000f00 */
[----:B---3--:R-:W-:-:S04]  /*e180*/  FFMA.FTZ R0, R133, UR19, -R20 ;  /* 0x0000001385007c23 */ /* 0x008fc80008010814 */
[----:B------:R3:W-:Y:S01]  /*e190*/  MUFU.EX2 R47, R0 ;  /* 0x00000000002f7308 */ /* 0x0007e20000000800 */
[----:B------:R-:W-:Y:S01]  /*e1a0*/  MOV R126, R247 ;  /* 0x000000f7007e7202 */ /* 0x000fe20000000f00 */
[----:B---3--:R-:W-:-:S06]  /*e1b0*/  FFMA.FTZ R0, R134, UR19, -R20 ;  /* 0x0000001386007c23 */ /* 0x008fcc0008010814 */
[----:B------:R3:W1:Y:S01]  /*e1c0*/  MUFU.EX2 R133, R0 ;  /* 0x0000000000857308 */ /* 0x0006620000000800 */
[----:B------:R-:W-:Y:S02]  /*e1d0*/  MOV R247, R249 ;  /* 0x000000f900f77202 */ /* 0x000fe40000000f00 */
[----:B------:R-:W-:Y:S01]  /*e1e0*/  MOV R127, R240 ;  /* 0x000000f0007f7202 */ /* 0x000fe20000000f00 */
[----:B---3--:R-:W-:-:S04]  /*e1f0*/  FFMA.FTZ R0, R242, UR19, -R20 ;  /* 0x00000013f2007c23 */ /* 0x008fc80008010814 */
[----:B------:R3:W-:Y:S01]  /*e200*/  MUFU.EX2 R134, R0 ;  /* 0x0000000000867308 */ /* 0x0007e20000000800 */
[----:B------:R-:W-:Y:S01]  /*e210*/  MOV R240, R189 ;  /* 0x000000bd00f07202 */ /* 0x000fe20000000f00 */
[----:B----4-:R-:W-:Y:S01]  /*e220*/  HMMA.16816.F32 R192, R4, R28, R192 ;  /* 0x0000001c04c0723c */ /* 0x010fe200000018c0 */
[----:B------:R-:W-:Y:S02]  /*e230*/  MOV R249, R190 ;  /* 0x000000be00f97202 */ /* 0x000fe40000000f00 */
[----:B------:R-:W-:-:S03]  /*e240*/  MOV R189, R156 ;  /* 0x0000009c00bd7202 */ /* 0x000fc60000000f00 */
[----:B------:R-:W-:Y:S01]  /*e250*/  MUFU.EX2 R209, R43 ;  /* 0x0000002b00d17308 */ /* 0x000fe20000000800 */
[----:B---3--:R-:W-:-:S07]  /*e260*/  FFMA.FTZ R0, R241, UR19, -R20 ;  /* 0x00000013f1007c23 */ /* 0x008fce0008010814 */
[----:B------:R3:W4:Y:S01]  /*e270*/  MUFU.EX2 R132, R0 ;  /* 0x0000000000847308 */ /* 0x0007220000000800 */
[----:B------:R-:W-:Y:S01]  /*e280*/  HMMA.16816.F32 R200, R4, R30, R200 ;  /* 0x0000001e04c8723c */ /* 0x000fe200000018c8 */
[----:B------:R-:W-:-:S05]  /*e290*/  MOV R190, R157 ;  /* 0x0000009d00be7202 */ /* 0x000fca0000000f00 */
[----:B-1----:R-:W-:Y:S01]  /*e2a0*/  HMMA.16816.F32 R88, R4, R12, R88 ;  /* 0x0000000c0458723c */ /* 0x002fe20000001858 */
[----:B---3--:R-:W-:Y:S01]  /*e2b0*/  FFMA.FTZ R0, R250, UR19, -R21 ;  /* 0x00000013fa007c23 */ /* 0x008fe20008010815 */
[----:B------:R-:W-:-:S04]  /*e2c0*/  MOV R250, R188 ;  /* 0x000000bc00fa7202 */ /* 0x000fc80000000f00 */
[----:B------:R-:W-:Y:S01]  /*e2d0*/  HMMA.16816.F32 R92, R4, R14, R92 ;  /* 0x0000000e045c723c */ /* 0x000fe2000000185c */
[----:B------:R-:W-:Y:S01]  /*e2e0*/  MOV R188, R191 ;  /* 0x000000bf00bc7202 */ /* 0x000fe20000000f00 */
[----:B------:R1:W-:Y:S01]  /*e2f0*/  MUFU.EX2 R43, R0 ;  /* 0x00000000002b7308 */ /* 0x0003e20000000800 */
[----:B------:R-:W-:-:S03]  /*e300*/  MOV R191, R158 ;  /* 0x0000009e00bf7202 */ /* 0x000fc60000000f00 */
[C---:B------:R-:W-:Y:S06]  /*e310*/  HMMA.16816.F32 R104, R4.reuse, R32, R104 ;  /* 0x000000200468723c */ /* 0x040fec0000001868 */
[C---:B------:R-:W-:Y:S01]  /*e320*/  HMMA.16816.F32 R108, R4.reuse, R34, R108 ;  /* 0x00000022046c723c */ /* 0x040fe2000000186c */
[----:B------:R3:W-:Y:S05]  /*e330*/  MUFU.EX2 R210, R27 ;  /* 0x0000001b00d27308 */ /* 0x0007ea0000000800 */
[----:B------:R-:W-:Y:S01]  /*e340*/  HMMA.16816.F32 R120, R4, R36, R120 ;  /* 0x000000240478723c */ /* 0x000fe20000001878 */
[----:B-1----:R-:W-:-:S02]  /*e350*/  FFMA.FTZ R0, R159, UR19, -R21 ;  /* 0x000000139f007c23 */ /* 0x002fc40008010815 */
[----:B------:R-:W1:Y:S04]  /*e360*/  LDSM.16.MT88.4 R156, [R225+0xd800] ;  /* 0x00d80000e19c783b */ /* 0x000e680000004200 */
[----:B------:R-:W-:Y:S01]  /*e370*/  FADD.FTZ R4, R126, R46 ;  /* 0x0000002e7e047221 */ /* 0x000fe20000010000 */
[----:B------:R-:W-:Y:S03]  /*e380*/  MUFU.EX2 R208, R41 ;  /* 0x0000002900d07308 */ /* 0x000fe60000000800 */
[----:B---3--:R-:W-:Y:S02]  /*e390*/  FADD.FTZ R27, R25, R4 ;  /* 0x00000004191b7221 */ /* 0x008fe40000010000 */
[----:B------:R-:W3:Y:S03]  /*e3a0*/  LDSM.16.MT88.4 R4, [R227+0xf800] ;  /* 0x00f80000e304783b */ /* 0x000ee60000004200 */
[----:B------:R4:W2:Y:S08]  /*e3b0*/  MUFU.EX2 R41, R0 ;  /* 0x0000000000297308 */ /* 0x0008b00000000800 */
[----:B------:R1:W-:Y:S01]  /*e3c0*/  MUFU.EX2 R137, R2 ;  /* 0x0000000200897308 */ /* 0x0003e20000000800 */
[----:B----4-:R-:W-:-:S07]  /*e3d0*/  FFMA.FTZ R0, R124, UR19, -R21 ;  /* 0x000000137c007c23 */ /* 0x010fce0008010815 */
[----:B------:R-:W-:Y:S01]  /*e3e0*/  MUFU.EX2 R139, R42 ;  /* 0x0000002a008b7308 */ /* 0x000fe20000000800 */
[----:B-1----:R-:W-:-:S07]  /*e3f0*/  FFMA.FTZ R2, R243, UR19, -R21 ;  /* 0x00000013f3027c23 */ /* 0x002fce0008010815 */
[----:B------:R-:W-:Y:S01]  /*e400*/  MUFU.EX2 R42, R0 ;  /* 0x00000000002a7308 */ /* 0x000fe20000000800 */
[C---:B------:R-:W-:Y:S07]  /*e410*/  HMMA.16816.F32 R116, R8.reuse, R36, R116 ;  /* 0x000000240874723c */ /* 0x040fee0000001874 */
[----:B------:R-:W-:Y:S08]  /*e420*/  MUFU.EX2 R135, R26 ;  /* 0x0000001a00877308 */ /* 0x000ff00000000800 */
[----:B------:R1:W-:Y:S01]  /*e430*/  MUFU.EX2 R136, R3 ;  /* 0x0000000300887308 */ /* 0x0003e20000000800 */
[----:B------:R-:W-:Y:S01]  /*e440*/  HMMA.16816.F32 R196, R8, R28, R196 ;  /* 0x0000001c08c4723c */ /* 0x000fe200000018c4 */
[----:B------:R-:W-:-:S02]  /*e450*/  F2FP.F16.F32.PACK_AB R124, R133, R47 ;  /* 0x0000002f857c723e */ /* 0x000fc400000000ff */
[----:B------:R-:W-:-:S03]  /*e460*/  F2FP.F16.F32.PACK_AB R126, R132, R134 ;  /* 0x00000086847e723e */ /* 0x000fc600000000ff */
[C---:B------:R-:W-:Y:S06]  /*e470*/  HMMA.16816.F32 R84, R8.reuse, R12, R84 ;  /* 0x0000000c0854723c */ /* 0x040fec0000001854 */
[----:B------:R-:W-:Y:S01]  /*e480*/  HMMA.16816.F32 R100, R8, R32, R100 ;  /* 0x000000200864723c */ /* 0x000fe20000001864 */
[----:B-1----:R-:W-:-:S05]  /*e490*/  FADD.FTZ R3, R127, R45 ;  /* 0x0000002d7f037221 */ /* 0x002fca0000010000 */
[C---:B------:R-:W-:Y:S06]  /*e4a0*/  HMMA.16816.F32 R28, R8.reuse, R30, R204 ;  /* 0x0000001e081c723c */ /* 0x040fec00000018cc */
[----:B------:R-:W-:Y:S01]  /*e4b0*/  HMMA.16816.F32 R16, R8, R18, R80 ;  /* 0x000000120810723c */ /* 0x000fe20000001850 */
[----:B--2---:R-:W-:-:S05]  /*e4c0*/  FFMA.FTZ R0, R125, R40, R224 ;  /* 0x000000287d007223 */ /* 0x004fca00000100e0 */
[----:B------:R-:W-:Y:S01]  /*e4d0*/  HMMA.16816.F32 R12, R8, R14, R96 ;  /* 0x0000000e080c723c */ /* 0x000fe20000001860 */
[----:B------:R-:W1:Y:S01]  /*e4e0*/  MUFU.EX2 R40, R2 ;  /* 0x0000000200287308 */ /* 0x000e620000000800 */
[----:B------:R-:W-:-:S04]  /*e4f0*/  F2FP.F16.F32.PACK_AB R125, R41, R43 ;  /* 0x0000002b297d723e */ /* 0x000fc800000000ff */
[C---:B------:R-:W-:Y:S01]  /*e500*/  HMMA.16816.F32 R32, R8.reuse, R34, R112 ;  /* 0x000000220820723c */ /* 0x040fe20000001870 */
[----:B------:R-:W-:Y:S01]  /*e510*/  FADD.FTZ R0, R246, R0 ;  /* 0x00000000f6007221 */ /* 0x000fe20000010000 */
[----:B------:R-:W-:Y:S01]  /*e520*/  FADD.FTZ R26, R24, R3 ;  /* 0x00000003181a7221 */ /* 0x000fe20000010000 */
[----:B------:R-:W-:Y:S01]  /*e530*/  MOV R36, R169 ;  /* 0x000000a900247202 */ /* 0x000fe20000000f00 */
[----:B------:R-:W-:Y:S02]  /*e540*/  LDSM.16.MT88.4 R204, [R227+0xd800] ;  /* 0x00d80000e3cc783b */ /* 0x000fe40000004200 */
[----:B------:R-:W-:Y:S01]  /*e550*/  HMMA.16816.F32 R8, R8, R38, R128 ;  /* 0x000000260808723c */ /* 0x000fe20000001880 */
[----:B------:R-:W-:Y:S01]  /*e560*/  MOV R37, R168 ;  /* 0x000000a800257202 */ /* 0x000fe20000000f00 */
[----:B------:R-:W-:Y:S01]  /*e570*/  LDSM.16.MT88.4 R80, [R225+0xf800] ;  /* 0x00f80000e150783b */ /* 0x000fe20000004200 */
[----:B-1----:R-:W-:Y:S01]  /*e580*/  F2FP.F16.F32.PACK_AB R127, R40, R42 ;  /* 0x0000002a287f723e */ /* 0x002fe200000000ff */
[----:B------:R-:W-:-:S03]  /*e590*/  FADD.FTZ R2, R247, R44 ;  /* 0x0000002cf7027221 */ /* 0x000fc60000010000 */
[----:B------:R-:W-:Y:S01]  /*e5a0*/  F2FP.F16.F32.PACK_AB R128, R139, R209 ;  /* 0x000000d18b80723e */ /* 0x000fe200000000ff */
[----:B------:R-:W-:Y:S01]  /*e5b0*/  LDSM.16.MT88.4 R96, [R226+0xf800] ;  /* 0x00f80000e260783b */ /* 0x000fe20000004200 */
[----:B------:R-:W-:Y:S02]  /*e5c0*/  F2FP.F16.F32.PACK_AB R129, R137, R135 ;  /* 0x000000878981723e */ /* 0x000fe400000000ff */
[----:B------:R-:W-:Y:S01]  /*e5d0*/  F2FP.F16.F32.PACK_AB R130, R210, R208 ;  /* 0x000000d0d282723e */ /* 0x000fe200000000ff */
[----:B------:R-:W-:Y:S01]  /*e5e0*/  LDSM.16.MT88.4 R112, [R228+0xf800] ;  /* 0x00f80000e470783b */ /* 0x000fe20000004200 */
[----:B------:R-:W-:Y:S01]  /*e5f0*/  F2FP.F16.F32.PACK_AB R131, R136, R138 ;  /* 0x0000008a8883723e */ /* 0x000fe200000000ff */
[----:B------:R-:W-:Y:S01]  /*e600*/  FADD.FTZ R21, R23, R2 ;  /* 0x0000000217157221 */ /* 0x000fe20000010000 */
[----:B------:R-:W-:Y:S01]  /*e610*/  MOV R3, R163 ;  /* 0x000000a300037202 */ /* 0x000fe20000000f00 */
[----:B------:R-:W-:Y:S01]  /*e620*/  FADD.FTZ R20, R22, R0 ;  /* 0x0000000016147221 */ /* 0x000fe20000010000 */
[----:B------:R-:W-:Y:S01]  /*e630*/  HMMA.16816.F32 R144, R124, R156, R144 ;  /* 0x0000009c7c90723c */ /* 0x000fe20000001890 */
[----:B------:R-:W-:Y:S01]  /*e640*/  MOV R2, R162 ;  /* 0x000000a200027202 */ /* 0x000fe20000000f00 */
[----:B------:R1:W5:Y:S01]  /*e650*/  LDL.LU R224, [R1+0xa0] ;  /* 0x0000a00001e07983 */ /* 0x0003620000300800 */
[----:B------:R-:W-:-:S03]  /*e660*/  MOV R0, R161 ;  /* 0x000000a100007202 */ /* 0x000fc60000000f00 */
[----:B------:R-:W-:Y:S01]  /*e670*/  HMMA.16816.F32 R148, R128, R156, R148 ;  /* 0x0000009c8094723c */ /* 0x000fe20000001894 */
[----:B------:R-:W-:Y:S01]  /*e680*/  MOV R38, R171 ;  /* 0x000000ab00267202 */ /* 0x000fe20000000f00 */
[----:B------:R-:W-:-:S04]  /*e690*/  FADD.FTZ R3, R3, R27 ;  /* 0x0000001b03037221 */ /* 0x000fc80000010000 */
[-C--:B------:R-:W-:Y:S01]  /*e6a0*/  HMMA.16816.F32 R152, R124, R158.reuse, R152 ;  /* 0x0000009e7c98723c */ /* 0x080fe20000001898 */
[----:B------:R-:W-:Y:S01]  /*e6b0*/  MOV R39, R170 ;  /* 0x000000aa00277202 */ /* 0x000fe20000000f00 */
[----:B------:R-:W-:Y:S01]  /*e6c0*/  FADD.FTZ R2, R2, R26 ;  /* 0x0000001a02027221 */ /* 0x000fe20000010000 */
[----:B------:R-:W-:Y:S01]  /*e6d0*/  MOV R44, R175 ;  /* 0x000000af002c7202 */ /* 0x000fe20000000f00 */
[----:B------:R1:W5:Y:S02]  /*e6e0*/  LDL.LU R25, [R1+0x9c] ;  /* 0x00009c0001197983 */ /* 0x0003640000300800 */
[----:B------:R-:W-:Y:S01]  /*e6f0*/  HMMA.16816.F32 R156, R128, R158, R48 ;  /* 0x0000009e809c723c */ /* 0x000fe20000001830 */
[----:B------:R-:W-:Y:S01]  /*e700*/  FADD.FTZ R0, R0, R21 ;  /* 0x0000001500007221 */ /* 0x000fe20000010000 */
[----:B------:R-:W-:Y:S01]  /*e710*/  MOV R45, R174 ;  /* 0x000000ae002d7202 */ /* 0x000fe20000000f00 */
[----:B------:R-:W-:-:S03]  /*e720*/  FADD.FTZ R3, R38, R3 ;  /* 0x0000000326037221 */ /* 0x000fc60000010000 */
[----:B---3--:R-:W-:Y:S01]  /*e730*/  HMMA.16816.F32 R120, R124, R4, R120 ;  /* 0x000000047c78723c */ /* 0x008fe20000001878 */
[----:B------:R-:W-:Y:S01]  /*e740*/  MOV R51, R160 ;  /* 0x000000a000337202 */ /* 0x000fe20000000f00 */
[----:B------:R-:W-:Y:S01]  /*e750*/  FADD.FTZ R2, R39, R2 ;  /* 0x0000000227027221 */ /* 0x000fe20000010000 */
[----:B------:R-:W-:-:S03]  /*e760*/  MOV R46, R173 ;  /* 0x000000ad002e7202 */ /* 0x000fc60000000f00 */
[----:B------:R-:W-:Y:S01]  /*e770*/  HMMA.16816.F32 R116, R128, R4, R116 ;  /* 0x000000048074723c */ /* 0x000fe20000001874 */
[----:B------:R-:W-:Y:S01]  /*e780*/  MOV R243, R172 ;  /* 0x000000ac00f37202 */ /* 0x000fe20000000f00 */
[----:B------:R-:W-:Y:S01]  /*e790*/  FADD.FTZ R0, R36, R0 ;  /* 0x0000000024007221 */ /* 0x000fe20000010000 */
[----:B------:R-:W-:Y:S01]  /*e7a0*/  MOV R241, R191 ;  /* 0x000000bf00f17202 */ /* 0x000fe20000000f00 */
[----:B------:R-:W-:Y:S01]  /*e7b0*/  FADD.FTZ R3, R44, R3 ;  /* 0x000000032c037221 */ /* 0x000fe20000010000 */
[----:B------:R-:W-:Y:S01]  /*e7c0*/  MOV R242, R190 ;  /* 0x000000be00f27202 */ /* 0x000fe20000000f00 */
[----:B------:R1:W5:Y:S01]  /*e7d0*/  LDL.LU R24, [R1+0x98] ;  /* 0x0000980001187983 */ /* 0x0003620000300800 */
[----:B------:R-:W-:Y:S01]  /*e7e0*/  FADD.FTZ R4, R51, R20 ;  /* 0x0000001433047221 */ /* 0x000fe20000010000 */
[----:B------:R-:W-:Y:S01]  /*e7f0*/  MOV R247, R189 ;  /* 0x000000bd00f77202 */ /* 0x000fe20000000f00 */
[----:B------:R-:W-:Y:S01]  /*e800*/  FADD.FTZ R2, R45, R2 ;  /* 0x000000022d027221 */ /* 0x000fe20000010000 */
[----:B------:R-:W-:Y:S01]  /*e810*/  MOV R246, R188 ;  /* 0x000000bc00f67202 */ /* 0x000fe20000000f00 */
[----:B------:R-:W-:Y:S01]  /*e820*/  FADD.FTZ R4, R37, R4 ;  /* 0x0000000425047221 */ /* 0x000fe20000010000 */
[----:B------:R-:W-:Y:S01]  /*e830*/  FADD.FTZ R0, R46, R0 ;  /* 0x000000002e007221 */ /* 0x000fe20000010000 */
[----:B------:R-:W-:Y:S01]  /*e840*/  FADD.FTZ R5, R241, R3 ;  /* 0x00000003f1057221 */ /* 0x000fe20000010000 */
[----:B------:R-:W2:Y:S01]  /*e850*/  LDSM.16.MT88.4 R172, [R226+0xd800] ;  /* 0x00d80000e2ac783b */ /* 0x000ea20000004200 */
        /* <DEDUP_REMOVED lines=42> */
[----:B------:R1:W5:Y:S04]  /*eb00*/  LDL.LU R22, [R1+0x90] ;  /* 0x0000900001167983 */ /* 0x0003680000300800 */
[----:B------:R1:W-:Y:S04]  /*eb10*/  STL [R1+0x40], R4 ;  /* 0x0000400401007387 */ /* 0x0003e80000100800 */
[----:B------:R1:W-:Y:S04]  /*eb20*/  STL [R1+0x4c], R3 ;  /* 0x00004c0301007387 */ /* 0x0003e80000100800 */
[----:B------:R1:W-:Y:S04]  /*eb30*/  STL [R1+0x50], R2 ;  /* 0x0000500201007387 */ /* 0x0003e80000100800 */
[----:B------:R1:W-:Y:S01]  /*eb40*/  STL [R1+0x44], R0 ;  /* 0x0000440001007387 */ /* 0x0003e20000100800 */
[----:B--2---:R-:W-:Y:S01]  /*eb50*/  HMMA.16816.F32 R160, R124, R172, R64 ;  /* 0x000000ac7ca0723c */ /* 0x004fe20000001840 */
[----:B------:R-:W-:-:S05]  /*eb60*/  MOV R137, R239 ;  /* 0x000000ef00897202 */ /* 0x000fca0000000f00 */
[----:B------:R-:W-:Y:S01]  /*eb70*/  HMMA.16816.F32 R168, R124, R174, R60 ;  /* 0x000000ae7ca8723c */ /* 0x000fe2000000183c */
[----:B------:R-:W-:-:S05]  /*eb80*/  MOV R138, R252 ;  /* 0x000000fc008a7202 */ /* 0x000fca0000000f00 */
[----:B---3--:R-:W-:Y:S01]  /*eb90*/  HMMA.16816.F32 R176, R124, R188, R176 ;  /* 0x000000bc7cb0723c */ /* 0x008fe200000018b0 */
[----:B------:R-:W-:-:S05]  /*eba0*/  MOV R135, R237 ;  /* 0x000000ed00877202 */ /* 0x000fca0000000f00 */
        /* <DEDUP_REMOVED lines=36> */
[----:B------:R-:W4:Y:S01]  /*edf0*/  @!P2 LDC.64 R8, c[0x0][0x220] ;  /* 0x00008800ff08ab82 */ /* 0x000f220000000a00 */
[----:B------:R-:W-:Y:S01]  /*ee00*/  UIMAD UR4, UR28, UR7, UR4 ;  /* 0x000000071c0472a4 */ /* 0x000fe2000f8e0204 */
[----:B------:R-:W-:Y:S02]  /*ee10*/  IMAD.U32 R2, RZ, RZ, UR10 ;  /* 0x0000000aff027e24 */ /* 0x000fe4000f8e00ff */
[----:B------:R-:W-:Y:S01]  /*ee20*/  IMAD.U32 R3, RZ, RZ, UR11 ;  /* 0x0000000bff037e24 */ /* 0x000fe2000f8e00ff */
[----:B------:R-:W-:-:S03]  /*ee30*/  UIADD3 UR4, UR11, UR4, URZ ;  /* 0x000000040b047290 */ /* 0x000fc6000fffe03f */
[----:B------:R-:W4:Y:S03]  /*ee40*/  @!P3 LDC.64 R10, c[0x0][0x220] ;  /* 0x00008800ff0abb82 */ /* 0x000f260000000a00 */
[----:B------:R-:W-:-:S05]  /*ee50*/  IMAD.U32 R3, RZ, RZ, UR4 ;  /* 0x00000004ff037e24 */ /* 0x000fca000f8e00ff */
[----:B------:R-:W4:Y:S01]  /*ee60*/  @!P3 LDC.64 R14, c[0x0][0x220] ;  /* 0x00008800ff0ebb82 */ /* 0x000f220000000a00 */
[----:B------:R-:W-:Y:S07]  /*ee70*/  @P3 STS.128 [R236+0xc000], RZ ;  /* 0x00c000ffec003388 */ /* 0x000fee0000000c00 */
[----:B------:R-:W4:Y:S08]  /*ee80*/  @!P2 LDC.64 R12, c[0x0][0x220] ;  /* 0x00008800ff0cab82 */ /* 0x000f300000000a00 */
[----:B------:R-:W4:Y:S08]  /*ee90*/  @!P2 LDC.64 R16, c[0x0][0x220] ;  /* 0x00008800ff10ab82 */ /* 0x000f300000000a00 */
[----:B------:R-:W4:Y:S08]  /*eea0*/  @!P3 LDC.64 R18, c[0x0][0x220] ;  /* 0x00008800ff12bb82 */ /* 0x000f300000000a00 */
[----:B------:R-:W4:Y:S01]  /*eeb0*/  @!P2 LDC.64 R20, c[0x0][0x220] ;  /* 0x00008800ff14ab82 */ /* 0x000f220000000a00 */
        /* <DEDUP_REMOVED lines=12> */
[----:B------:R-:W-:Y:S01]  /*ef80*/  IADD3.X R5, R3, UR22, RZ, P1, !PT ;  /* 0x0000001603057c10 */ /* 0x000fe20008ffe4ff */
[----:B------:R-:W-:Y:S01]  /*ef90*/  @P2 STS.128 [R236+0xe000], RZ ;  /* 0x00e000ffec002388 */ /* 0x000fe20000000c00 */
[C---:B------:R-:W-:Y:S02]  /*efa0*/  IADD3 R0, P4, R2.reuse, UR23, RZ ;  /* 0x0000001702007c10 */ /* 0x040fe4000ff9e0ff */
[----:B------:R-:W-:Y:S01]  /*efb0*/  @!P3 LEA.HI.X R11, R2, R11, R5, 0x1, P0 ;  /* 0x0000000b020bb211 */ /* 0x000fe200000f0c05 */
[----:B------:R-:W-:Y:S01]  /*efc0*/  @!PT LDS RZ, [RZ] ;  /* 0x00000000fffff984 */ /* 0x000fe20000000800 */
[----:B------:R-:W-:Y:S01]  /*efd0*/  @!PT LDS RZ, [RZ] ;  /* 0x00000000fffff984 */ /* 0x000fe20000000800 */
[----:B------:R-:W-:Y:S01]  /*efe0*/  @!PT LDS RZ, [RZ] ;  /* 0x00000000fffff984 */ /* 0x000fe20000000800 */
[----:B------:R2:W-:Y:S01]  /*eff0*/  @!P2 LDGSTS.E.BYPASS.LTC128B.128 [R236+0xe000], desc[UR20][R8.64+0x80] ;  /* 0x0e00008008ecafae */ /* 0x0005e2000b901d54 */
[----:B------:R-:W-:Y:S02]  /*f000*/  @!P3 LEA R14, P1, R0, R14, 0x1 ;  /* 0x0000000e000eb211 */ /* 0x000fe400078208ff */
[----:B------:R-:W-:Y:S01]  /*f010*/  IADD3.X R4, R5, UR22, RZ, P4, !PT ;  /* 0x0000001605047c10 */ /* 0x000fe2000a7fe4ff */
[----:B------:R-:W-:Y:S01]  /*f020*/  @P3 STS.128 [R236+0xc800], RZ ;  /* 0x00c800ffec003388 */ /* 0x000fe20000000c00 */
[----:B------:R-:W-:-:S02]  /*f030*/  @!P2 LEA R12, P0, R2, R12, 0x1 ;  /* 0x0000000c020ca211 */ /* 0x000fc400078008ff */
[C---:B------:R-:W-:Y:S01]  /*f040*/  IADD3 R3, P5, R0.reuse, UR23, RZ ;  /* 0x0000001700037c10 */ /* 0x040fe2000ffbe0ff */
[----:B------:R-:W-:Y:S01]  /*f050*/  @!PT LDS RZ, [RZ] ;  /* 0x00000000fffff984 */ /* 0x000fe20000000800 */
[----:B------:R-:W-:Y:S01]  /*f060*/  @!PT LDS RZ, [RZ] ;  /* 0x00000000fffff984 */ /* 0x000fe20000000800 */
[----:B------:R-:W-:Y:S01]  /*f070*/  @!PT LDS RZ, [RZ] ;  /* 0x00000000fffff984 */ /* 0x000fe20000000800 */
[----:B------:R-:W-:Y:S01]  /*f080*/  @!P3 LDGSTS.E.BYPASS.LTC128B.128 [R236+0xc800], desc[UR20][R10.64] ;  /* 0x0c8000000aecbfae */ /* 0x000fe2000b901d54 */
[----:B------:R-:W-:Y:S02]  /*f090*/  @!P3 LEA.HI.X R15, R0, R15, R4, 0x1, P1 ;  /* 0x0000000f000fb211 */ /* 0x000fe400008f0c04 */
[----:B------:R-:W-:Y:S01]  /*f0a0*/  @!P2 LEA.HI.X R13, R2, R13, R5, 0x1, P0 ;  /* 0x0000000d020da211 */ /* 0x000fe200000f0c05 */
[----:B------:R-:W-:Y:S01]  /*f0b0*/  @P2 STS.128 [R236+0xe800], RZ ;  /* 0x00e800ffec002388 */ /* 0x000fe20000000c00 */
[----:B------:R-:W-:Y:S02]  /*f0c0*/  IADD3.X R5, R4, UR22, RZ, P5, !PT ;  /* 0x0000001604057c10 */ /* 0x000fe4000affe4ff */
[----:B------:R-:W-:Y:S01]  /*f0d0*/  @!P2 LEA R2, P0, R3, R20, 0x1 ;  /* 0x000000140302a211 */ /* 0x000fe200078008ff */
        /* <DEDUP_REMOVED lines=31> */
[----:B------:R-:W-:Y:S04]  /*f2d0*/  LDSM.16.M88.4 R44, [R224+0x9000] ;  /* 0x00900000e02c783b */ /* 0x000fe80000000200 */
[----:B------:R-:W-:Y:S04]  /*f2e0*/  LDSM.16.M88.4 R40, [R224+0x9800] ;  /* 0x00980000e028783b */ /* 0x000fe80000000200 */
[----:B-1----:R-:W1:Y:S04]  /*f2f0*/  LDSM.16.M88.4 R8, [R232+0x2000] ;  /* 0x00200000e808783b */ /* 0x002e680000000200 */
[----:B------:R-:W-:Y:S04]  /*f300*/  LDSM.16.M88.4 R36, [R231] ;  /* 0x00000000e724783b */ /* 0x000fe80000000200 */
[----:B------:R-:W3:Y:S04]  /*f310*/  LDSM.16.M88.4 R4, [R233+0x2000] ;  /* 0x00200000e904783b */ /* 0x000ee80000000200 */
[----:B------:R-:W4:Y:S04]  /*f320*/  LDSM.16.M88.4 R32, [R231+0x800] ;  /* 0x00080000e720783b */ /* 0x000f280000000200 */
[----:B------:R-:W2:Y:S04]  /*f330*/  LDSM.16.M88.4 R28, [R231+0x1000] ;  /* 0x00100000e71c783b */ /* 0x000ea80000000200 */
[----:B------:R-:W2:Y:S04]  /*f340*/  LDSM.16.M88.4 R16, [R231+0x1800] ;  /* 0x00180000e710783b */ /* 0x000ea80000000200 */
[----:B------:R-:W2:Y:S04]  /*f350*/  LDSM.16.M88.4 R12, [R232] ;  /* 0x00000000e80c783b */ /* 0x000ea80000000200 */
        /* <DEDUP_REMOVED lines=9> */
[C---:B---3--:R-:W-:Y:S06]  /*f3f0*/  HMMA.16816.F32 R208, R4.reuse, R36, R208 ;  /* 0x0000002404d0723c */ /* 0x048fec00000018d0 */
[C---:B----4-:R-:W-:Y:S06]  /*f400*/  HMMA.16816.F32 R212, R4.reuse, R32, R136 ;  /* 0x0000002004d4723c */ /* 0x050fec0000001888 */
[C---:B--2---:R-:W-:Y:S06]  /*f410*/  HMMA.16816.F32 R240, R4.reuse, R28, R64 ;  /* 0x0000001c04f0723c */ /* 0x044fec0000001840 */
[C---:B------:R-:W-:Y:S06]  /*f420*/  HMMA.16816.F32 R216, R4.reuse, R16, R56 ;  /* 0x0000001004d8723c */ /* 0x040fec0000001838 */
        /* <DEDUP_REMOVED lines=22> */
[----:B------:R-:W-:Y:S05]  /*f590*/  LDSM.16.M88.4 R28, [R230+0x8800] ;  /* 0x00880000e61c783b */ /* 0x000fea0000000200 */
[----:B------:R-:W-:Y:S01]  /*f5a0*/  HMMA.16816.F32 R36, R4, R18, R12 ;  /* 0x000000120424723c */ /* 0x000fe2000000180c */
[----:B------:R-:W2:Y:S04]  /*f5b0*/  LDSM.16.M88.4 R4, [R235+0x2000] ;  /* 0x00200000eb04783b */ /* 0x000ea80000000200 */
[----:B------:R-:W3:Y:S04]  /*f5c0*/  LDSM.16.M88.4 R12, [R230+0x9800] ;  /* 0x00980000e60c783b */ /* 0x000ee80000000200 */
[----:B------:R-:W4:Y:S01]  /*f5d0*/  LDSM.16.M88.4 R16, [R230+0x9000] ;  /* 0x00900000e610783b */ /* 0x000f220000000200 */
[C---:B-1----:R-:W-:Y:S06]  /*f5e0*/  HMMA.16816.F32 R64, R8.reuse, R32, R64 ;  /* 0x000000200840723c */ /* 0x042fec0000001840 */
[----:B------:R-:W-:Y:S06]  /*f5f0*/  HMMA.16816.F32 R60, R8, R34, R48 ;  /* 0x00000022083c723c */ /* 0x000fec0000001830 */
[C---:B--2---:R-:W-:Y:S06]  /*f600*/  HMMA.16816.F32 R208, R4.reuse, R32, R208 ;  /* 0x0000002004d0723c */ /* 0x044fec00000018d0 */
[C---:B---3--:R-:W-:Y:S06]  /*f610*/  HMMA.16816.F32 R216, R4.reuse, R12, R216 ;  /* 0x0000000c04d8723c */ /* 0x048fec00000018d8 */
[C---:B------:R-:W-:Y:S06]  /*f620*/  HMMA.16816.F32 R212, R4.reuse, R28, R212 ;  /* 0x0000001c04d4723c */ /* 0x040fec00000018d4 */
[C---:B----4-:R-:W-:Y:S06]  /*f630*/  HMMA.16816.F32 R240, R4.reuse, R16, R240 ;  /* 0x0000001004f0723c */ /* 0x050fec00000018f0 */
[C---:B------:R-:W-:Y:S01]  /*f640*/  HMMA.16816.F32 R140, R4.reuse, R34, R140 ;  /* 0x00000022048c723c */ /* 0x040fe2000000188c */
[----:B------:R-:W-:Y:S05]  /*f650*/  LDSM.16.M88.4 R32, [R229] ;  /* 0x00000000e520783b */ /* 0x000fea0000000200 */
[----:B------:R-:W-:Y:S01]  /*f660*/  MOV R20, R216 ;  /* 0x000000d800147202 */ /* 0x000fe20000000f00 */
[----:B------:R-:W-:Y:S01]  /*f670*/  IMAD.MOV.U32 R3, RZ, RZ, R217 ;  /* 0x000000ffff037224 */ /* 0x000fe200078e00d9 */
[----:B------:R-:W-:Y:S01]  /*f680*/  HMMA.16816.F32 R248, R4, R18, R248 ;  /* 0x0000001204f8723c */ /* 0x000fe200000018f8 */
[----:B------:R-:W-:-:S02]  /*f690*/  IMAD.MOV.U32 R2, RZ, RZ, R218 ;  /* 0x000000ffff027224 */ /* 0x000fc400078e00da */
[----:B------:R-:W-:-:S03]  /*f6a0*/  IMAD.MOV.U32 R0, RZ, RZ, R219 ;  /* 0x000000ffff007224 */ /* 0x000fc600078e00db */
[C---:B------:R-:W-:Y:S06]  /*f6b0*/  HMMA.16816.F32 R216, R4.reuse, R30, R220 ;  /* 0x0000001e04d8723c */ /* 0x040fec00000018dc */
[----:B------:R-:W-:Y:S01]  /*f6c0*/  HMMA.16816.F32 R244, R4, R14, R244 ;  /* 0x0000000e04f4723c */ /* 0x000fe200000018f4 */
[----:B------:R-:W1:Y:S05]  /*f6d0*/  LDSM.16.M88.4 R4, [R234+0x2000] ;  /* 0x00200000ea04783b */ /* 0x000e6a0000000200 */
[C---:B------:R-:W-:Y:S06]  /*f6e0*/  HMMA.16816.F32 R52, R8.reuse, R30, R40 ;  /* 0x0000001e0834723c */ /* 0x040fec0000001828 */
        /* <DEDUP_REMOVED lines=11> */
[----:B------:R-:W-:Y:S01]  /*f7a0*/  MOV R140, R20 ;  /* 0x00000014008c7202 */ /* 0x000fe20000000f00 */
[----:B------:R-:W-:-:S02]  /*f7b0*/  IMAD.MOV.U32 R141, RZ, RZ, R3 ;  /* 0x000000ffff8d7224 */ /* 0x000fc400078e0003 */
[----:B------:R-:W-:Y:S02]  /*f7c0*/  IMAD.MOV.U32 R142, RZ, RZ, R2 ;  /* 0x000000ffff8e7224 */ /* 0x000fe400078e0002 */
[----:B------:R-:W-:Y:S01]  /*f7d0*/  IMAD.MOV.U32 R143, RZ, RZ, R0 ;  /* 0x000000ffff8f7224 */ /* 0x000fe200078e0000 */
[C---:B--2---:R-:W-:Y:S06]  /*f7e0*/  HMMA.16816.F32 R244, R4.reuse, R14, R244 ;  /* 0x0000000e04f4723c */ /* 0x044fec00000018f4 */
[C---:B------:R-:W-:Y:S06]  /*f7f0*/  HMMA.16816.F32 R140, R4.reuse, R12, R140 ;  /* 0x0000000c048c723c */ /* 0x040fec000000188c */
[C---:B---3--:R-:W-:Y:S06]  /*f800*/  HMMA.16816.F32 R136, R4.reuse, R28, R212 ;  /* 0x0000001c0488723c */ /* 0x048fec00000018d4 */
[C---:B------:R-:W-:Y:S06]  /*f810*/  HMMA.16816.F32 R208, R4.reuse, R30, R216 ;  /* 0x0000001e04d0723c */ /* 0x040fec00000018d8 */
[C---:B----4-:R-:W-:Y:S06]  /*f820*/  HMMA.16816.F32 R216, R4.reuse, R16, R240 ;  /* 0x0000001004d8723c */ /* 0x050fec00000018f0 */
[----:B------:R-:W-:Y:S01]  /*f830*/  MOV R20, R140 ;  /* 0x0000008c00147202 */ /* 0x000fe20000000f00 */
        /* <DEDUP_REMOVED lines=10> */
[----:B------:R-:W2:Y:S01]  /*f8e0*/  LDSM.16.M88.4 R28, [R224+0xa800] ;  /* 0x00a80000e01c783b */ /* 0x000ea20000000200 */
[----:B------:R-:W-:Y:S01]  /*f8f0*/  MOV R240, R248 ;  /* 0x000000f800f07202 */ /* 0x000fe20000000f00 */
[----:B------:R-:W-:-:S02]  /*f900*/  IMAD.MOV.U32 R27, RZ, RZ, R249 ;  /* 0x000000ffff1b7224 */ /* 0x000fc400078e00f9 */
[----:B------:R-:W-:Y:S01]  /*f910*/  IMAD.MOV.U32 R26, RZ, RZ, R250 ;  /* 0x000000ffff1a7224 */ /* 0x000fe200078e00fa */
[C---:B------:R-:W-:Y:S01]  /*f920*/  HMMA.16816.F32 R48, R8.reuse, R16, R48 ;  /* 0x000000100830723c */ /* 0x040fe20000001830 */
[----:B------:R-:W-:Y:S01]  /*f930*/  IMAD.MOV.U32 R21, RZ, RZ, R251 ;  /* 0x000000ffff157224 */ /* 0x000fe200078e00fb */
[----:B------:R-:W-:Y:S01]  /*f940*/  MOV R60, R240 ;  /* 0x000000f0003c7202 */ /* 0x000fe20000000f00 */
[----:B------:R-:W-:Y:S02]  /*f950*/  IMAD.MOV.U32 R61, RZ, RZ, R27 ;  /* 0x000000ffff3d7224 */ /* 0x000fe400078e001b */
[----:B------:R-:W-:Y:S01]  /*f960*/  IMAD.MOV.U32 R62, RZ, RZ, R26 ;  /* 0x000000ffff3e7224 */ /* 0x000fe200078e001a */
[----:B------:R-:W-:Y:S01]  /*f970*/  HMMA.16816.F32 R44, R8, R18, R44 ;  /* 0x00000012082c723c */ /* 0x000fe2000000182c */
[----:B------:R-:W3:Y:S01]  /*f980*/  LDSM.16.M88.4 R16, [R224+0xb000] ;  /* 0x00b00000e010783b */ /* 0x000ee20000000200 */
[----:B------:R-:W-:-:S04]  /*f990*/  IMAD.MOV.U32 R63, RZ, RZ, R21 ;  /* 0x000000ffff3f7224 */ /* 0x000fc800078e0015 */
[C---:B------:R-:W-:Y:S06]  /*f9a0*/  HMMA.16816.F32 R40, R8.reuse, R12, R40 ;  /* 0x0000000c0828723c */ /* 0x040fec0000001828 */
[----:B------:R-:W-:Y:S01]  /*f9b0*/  HMMA.16816.F32 R36, R8, R14, R36 ;  /* 0x0000000e0824723c */ /* 0x000fe20000001824 */
[----:B------:R-:W4:Y:S04]  /*f9c0*/  LDSM.16.M88.4 R12, [R224+0xb800] ;  /* 0x00b80000e00c783b */ /* 0x000f280000000200 */
[----:B------:R-:W4:Y:S01]  /*f9d0*/  LDSM.16.M88.4 R8, [R232+0x4000] ;  /* 0x00400000e808783b */ /* 0x000f220000000200 */
        /* <DEDUP_REMOVED lines=24> */
[----:B------:R-:W-:Y:S02]  /*fb60*/  IMAD.MOV.U32 R214, RZ, RZ, R2 ;  /* 0x000000ffffd67224 */ /* 0x000fe400078e0002 */
[----:B------:R-:W-:-:S03]  /*fb70*/  IMAD.MOV.U32 R215, RZ, RZ, R0 ;  /* 0x000000ffffd77224 */ /* 0x000fc600078e0000 */
[C---:B------:R-:W-:Y:S01]  /*fb80*/  HMMA.16816.F32 R56, R8.reuse, R30, R52 ;  /* 0x0000001e0838723c */ /* 0x040fe20000001834 */
[----:B------:R-:W2:Y:S05]  /*fb90*/  LDSM.16.M88.4 R28, [R231+0x2800] ;  /* 0x00280000e71c783b */ /* 0x000eaa0000000200 */
        /* <DEDUP_REMOVED lines=9> */
[----:B------:R-:W-:Y:S01]  /*fc30*/  MOV R20, R248 ;  /* 0x000000f800147202 */ /* 0x000fe20000000f00 */
[----:B------:R-:W-:Y:S02]  /*fc40*/  IMAD.MOV.U32 R3, RZ, RZ, R249 ;  /* 0x000000ffff037224 */ /* 0x000fe400078e00f9 */
[----:B------:R-:W-:Y:S02]  /*fc50*/  IMAD.MOV.U32 R2, RZ, RZ, R250 ;  /* 0x000000ffff027224 */ /* 0x000fe400078e00fa */
[----:B------:R-:W-:Y:S01]  /*fc60*/  IMAD.MOV.U32 R0, RZ, RZ, R251 ;  /* 0x000000ffff007224 */ /* 0x000fe200078e00fb */
[----:B------:R-:W-:Y:S01]  /*fc70*/  MOV R52, R140 ;  /* 0x0000008c00347202 */ /* 0x000fe20000000f00 */
[----:B------:R-:W-:Y:S01]  /*fc80*/  HMMA.16816.F32 R248, R4, R28, R136 ;  /* 0x0000001c04f8723c */ /* 0x000fe20000001888 */
[----:B------:R-:W-:Y:S02]  /*fc90*/  IMAD.MOV.U32 R27, RZ, RZ, R141 ;  /* 0x000000ffff1b7224 */ /* 0x000fe400078e008d */
[----:B------:R-:W-:-:S02]  /*fca0*/  IMAD.MOV.U32 R26, RZ, RZ, R142 ;  /* 0x000000ffff1a7224 */ /* 0x000fc400078e008e */
[----:B------:R-:W-:Y:S02]  /*fcb0*/  IMAD.MOV.U32 R21, RZ, RZ, R143 ;  /* 0x000000ffff157224 */ /* 0x000fe400078e008f */
[----:B------:R-:W-:Y:S01]  /*fcc0*/  MOV R136, R212 ;  /* 0x000000d400887202 */ /* 0x000fe20000000f00 */
[----:B------:R-:W-:Y:S01]  /*fcd0*/  IMAD.MOV.U32 R137, RZ, RZ, R213 ;  /* 0x000000ffff897224 */ /* 0x000fe200078e00d5 */
[----:B---3--:R-:W-:Y:S01]  /*fce0*/  HMMA.16816.F32 R140, R4, R18, R60 ;  /* 0x00000012048c723c */ /* 0x008fe2000000183c */
[----:B------:R-:W-:Y:S02]  /*fcf0*/  IMAD.MOV.U32 R138, RZ, RZ, R214 ;  /* 0x000000ffff8a7224 */ /* 0x000fe400078e00d6 */
[----:B------:R-:W-:-:S03]  /*fd00*/  IMAD.MOV.U32 R139, RZ, RZ, R215 ;  /* 0x000000ffff8b7224 */ /* 0x000fc600078e00d7 */
[C---:B------:R-:W-:Y:S06]  /*fd10*/  HMMA.16816.F32 R212, R4.reuse, R16, R64 ;  /* 0x0000001004d4723c */ /* 0x040fec0000001840 */
[C---:B----4-:R-:W-:Y:S06]  /*fd20*/  HMMA.16816.F32 R64, R4.reuse, R14, R244 ;  /* 0x0000000e0440723c */ /* 0x050fec00000018f4 */
[----:B------:R-:W-:Y:S01]  /*fd30*/  HMMA.16816.F32 R136, R4, R12, R136 ;  /* 0x0000000c0488723c */ /* 0x000fe20000001888 */
[----:B------:R-:W-:Y:S01]  /*fd40*/  MOV R244, R52 ;  /* 0x0000003400f47202 */ /* 0x000fe20000000f00 */
[----:B------:R-:W-:Y:S01]  /*fd50*/  LDSM.16.M88.4 R4, [R235+0x6000] ;  /* 0x00600000eb04783b */ /* 0x000fe20000000200 */
[----:B------:R-:W-:-:S02]  /*fd60*/  IMAD.MOV.U32 R245, RZ, RZ, R27 ;  /* 0x000000fffff57224 */ /* 0x000fc400078e001b */
[----:B------:R-:W-:Y:S01]  /*fd70*/  IMAD.MOV.U32 R246, RZ, RZ, R26 ;  /* 0x000000fffff67224 */ /* 0x000fe200078e001a */
[----:B------:R-:W-:Y:S01]  /*fd80*/  HMMA.16816.F32 R52, R8, R32, R220 ;  /* 0x000000200834723c */ /* 0x000fe200000018dc */
[----:B------:R-:W-:-:S05]  /*fd90*/  IMAD.MOV.U32 R247, RZ, RZ, R21 ;  /* 0x000000fffff77224 */ /* 0x000fca00078e0015 */
[C---:B------:R-:W-:Y:S01]  /*fda0*/  HMMA.16816.F32 R132, R8.reuse, R34, R216 ;  /* 0x000000220884723c */ /* 0x040fe200000018d8 */
[----:B------:R-:W1:Y:S01]  /*fdb0*/  LDSM.16.M88.4 R32, [R230+0xa000] ;  /* 0x00a00000e620783b */ /* 0x000e620000000200 */
[----:B------:R-:W-:Y:S01]  /*fdc0*/  MOV R220, R20 ;  /* 0x0000001400dc7202 */ /* 0x000fe20000000f00 */
[----:B------:R-:W-:Y:S02]  /*fdd0*/  IMAD.MOV.U32 R221, RZ, RZ, R3 ;  /* 0x000000ffffdd7224 */ /* 0x000fe400078e0003 */
[----:B------:R-:W-:Y:S01]  /*fde0*/  IMAD.MOV.U32 R222, RZ, RZ, R2 ;  /* 0x000000ffffde7224 */ /* 0x000fe200078e0002 */
[----:B------:R-:W-:Y:S01]  /*fdf0*/  HMMA.16816.F32 R48, R8, R16, R48 ;  /* 0x000000100830723c */ /* 0x000fe20000001830 */
[----:B------:R-:W-:-:S05]  /*fe00*/  IMAD.MOV.U32 R223, RZ, RZ, R0 ;  /* 0x000000ffffdf7224 */ /* 0x000fca00078e0000 */
        /* <DEDUP_REMOVED lines=12> */
[----:B---3--:R-:W-:Y:S06]  /*fed0*/  HMMA.16816.F32 R212, R4, R14, R64 ;  /* 0x0000000e04d4723c */ /* 0x008fec0000001840 */
[----:B------:R-:W-:Y:S01]  /*fee0*/  MOV R208, R220 ;  /* 0x000000dc00d07202 */ /* 0x000fe20000000f00 */
[----:B------:R-:W-:Y:S01]  /*fef0*/  IMAD.MOV.U32 R27, RZ, RZ, R221 ;  /* 0x000000ffff1b7224 */ /* 0x000fe200078e00dd */
[----:B------:R-:W-:Y:S01]  /*ff00*/  MOV R21, R223 ;  /* 0x000000df00157202 */ /* 0x000fe20000000f00 */
[----:B------:R-:W-:-:S02]  /*ff10*/  IMAD.MOV.U32 R26, RZ, RZ, R222 ;  /* 0x000000ffff1a7224 */ /* 0x000fc400078e00de */
[C---:B------:R-:W-:Y:S01]  /*ff20*/  HMMA.16816.F32 R220, R4.reuse, R12, R136 ;  /* 0x0000000c04dc723c */ /* 0x040fe20000001888 */
[----:B------:R-:W-:Y:S01]  /*ff30*/  IMAD.MOV.U32 R67, RZ, RZ, R208 ;  /* 0x000000ffff437224 */ /* 0x000fe200078e00d0 */
[----:B------:R-:W-:Y:S01]  /*ff40*/  MOV R2, R218 ;  /* 0x000000da00027202 */ /* 0x000fe20000000f00 */
[----:B------:R-:W-:Y:S02]  /*ff50*/  IMAD.MOV.U32 R20, RZ, RZ, R216 ;  /* 0x000000ffff147224 */ /* 0x000fe400078e00d8 */
[----:B------:R-:W-:Y:S01]  /*ff60*/  IMAD.MOV.U32 R3, RZ, RZ, R217 ;  /* 0x000000ffff037224 */ /* 0x000fe200078e00d9 */
[----:B----4-:R-:W-:Y:S01]  /*ff70*/  HMMA.16816.F32 R248, R4, R28, R248 ;  /* 0x0000001c04f8723c */ /* 0x010fe200000018f8 */
[----:B------:R-:W-:-:S05]  /*ff80*/  IMAD.MOV.U32 R0, RZ, RZ, R219 ;  /* 0x000000ffff007224 */ /* 0x000fca00078e00db */
[----:B------:R-:W-:Y:S06]  /*ff90*/  HMMA.16816.F32 R216, R4, R30, R240 ;  /* 0x0000001e04d8723c */ /* 0x000fec00000018f0 */
[----:B------:R-:W-:Y:S06]  /*ffa0*/  HMMA.16816.F32 R208, R8, R34, R132 ;  /* 0x0000002208d0723c */ /* 0x000fec0000001884 */
[----:B------:R-:W-:Y:S01]  /*ffb0*/  HMMA.16816.F32 R240, R4, R18, R140 ;  /* 0x0000001204f0723c */ /* 0x000fe2000000188c */
[----:B------:R-:W-:Y:S05]  /*ffc0*/  LDSM.16.M88.4 R4, [R234+0x6000] ;  /* 0x00600000ea04783b */ /* 0x000fea0000000200 */
[C---:B------:R-:W-:Y:S06]  /*ffd0*/  HMMA.16816.F32 R132, R8.reuse, R16, R48 ;  /* 0x000000100884723c */ /* 0x040fec0000001830 */
[----:B------:R-:W-:Y:S01]  /*ffe0*/  HMMA.16816.F32 R140, R8, R28, R60 ;  /* 0x0000001c088c723c */ /* 0x000fe2000000183c */
[----:B------:R-:W-:Y:S01]  /*fff0*/  MOV R48, R67 ;  /* 0x0000004300307202 */ /* 0x000fe20000000f00 */
[----:B------:R-:W-:Y:S01]  /*10000*/  IMAD.MOV.U32 R49, RZ, RZ, R27 ;  /* 0x000000ffff317224 */ /* 0x000fe200078e001b */
[----:B------:R-:W-:Y:S01]  /*10010*/  MOV R51, R21 ;  /* 0x0000001500337202 */ /* 0x000fe20000000f00 */
[----:B------:R-:W-:-:S02]  /*10020*/  IMAD.MOV.U32 R50, RZ, RZ, R26 ;  /* 0x000000ffff327224 */ /* 0x000fc400078e001a */
[C---:B------:R-:W-:Y:S01]  /*10030*/  HMMA.16816.F32 R136, R8.reuse, R30, R56 ;  /* 0x0000001e0888723c */ /* 0x040fe20000001838 */
[----:B------:R-:W1:Y:S01]  /*10040*/  LDSM.16.M88.4 R28, [R229+0x2000] ;  /* 0x00200000e51c783b */ /* 0x000e620000000200 */
[----:B------:R-:W2:Y:S04]  /*10050*/  S2R R26, SR_TID.X ;  /* 0x00000000001a7919 */ /* 0x000ea80000002100 */
[C---:B------:R-:W-:Y:S01]  /*10060*/  HMMA.16816.F32 R52, R8.reuse, R32, R52 ;  /* 0x000000200834723c */ /* 0x040fe20000001834 */
[----:B------:R-:W-:Y:S05]  /*10070*/  LDSM.16.M88.4 R32, [R229+0x3800] ;  /* 0x00380000e520783b */ /* 0x000fea0000000200 */
[C---:B------:R-:W-:Y:S01]  /*10080*/  HMMA.16816.F32 R64, R8.reuse, R18, R44 ;  /* 0x000000120840723c */ /* 0x040fe2000000182c */
[----:B------:R-:W3:Y:S05]  /*10090*/  LDSM.16.M88.4 R16, [R229+0x2800] ;  /* 0x00280000e510783b */ /* 0x000eea0000000200 */
[----:B------:R-:W-:Y:S01]  /*100a0*/  HMMA.16816.F32 R60, R8, R12, R40 ;  /* 0x0000000c083c723c */ /* 0x000fe20000001828 */
[----:B------:R-:W-:Y:S01]  /*100b0*/  IMAD.MOV.U32 R44, RZ, RZ, R20 ;  /* 0x000000ffff2c7224 */ /* 0x000fe200078e0014 */
[----:B------:R-:W-:Y:S01]  /*100c0*/  MOV R46, R2 ;  /* 0x00000002002e7202 */ /* 0x000fe20000000f00 */
[----:B------:R-:W-:-:S02]  /*100d0*/  IMAD.MOV.U32 R45, RZ, RZ, R3 ;  /* 0x000000ffff2d7224 */ /* 0x000fc400078e0003 */
[----:B------:R-:W-:Y:S01]  /*100e0*/  IMAD.MOV.U32 R47, RZ, RZ, R0 ;  /* 0x000000ffff2f7224 */ /* 0x000fe200078e0000 */
[----:B------:R-:W-:Y:S01]  /*100f0*/  HMMA.16816.F32 R56, R8, R14, R36 ;  /* 0x0000000e0838723c */ /* 0x000fe20000001824 */
[----:B------:R-:W4:Y:S04]  /*10100*/  LDSM.16.M88.4 R8, [R234+0x4000] ;  /* 0x00400000ea08783b */ /* 0x000f280000000200 */
[----:B------:R-:W4:Y:S01]  /*10110*/  LDSM.16.M88.4 R12, [R229+0x3000] ;  /* 0x00300000e50c783b */ /* 0x000f220000000200 */
[----:B------:R-:W-:-:S04]  /*10120*/  DEPBAR.LE SB0, 0x0 ;  /* 0x000080000000791a */ /* 0x000fc80000000000 */
[----:B--2---:R-:W-:Y:S01]  /*10130*/  IMAD.SHL.U32 R26, R26, 0x2, RZ ;  /* 0x000000021a1a7824 */ /* 0x004fe200078e00ff */
[C---:B-1----:R-:W-:Y:S04]  /*10140*/  HMMA.16816.F32 R48, R4.reuse, R28, R48 ;  /* 0x0000001c0430723c */ /* 0x042fe80000001830 */
[----:B------:R-:W-:Y:S02]  /*10150*/  LOP3.LUT R26, R26, 0x6, RZ, 0xc0, !PT ;  /* 0x000000061a1a7812 */ /* 0x000fe400078ec0ff */
[C---:B------:R-:W-:Y:S06]  /*10160*/  HMMA.16816.F32 R44, R4.reuse, R30, R44 ;  /* 0x0000001e042c723c */ /* 0x040fec000000182c */
[C---:B---3--:R-:W-:Y:S06]  /*10170*/  HMMA.16816.F32 R40, R4.reuse, R16, R248 ;  /* 0x000000100428723c */ /* 0x048fec00000018f8 */
[----:B------:R-:W-:Y:S06]  /*10180*/  HMMA.16816.F32 R216, R4, R18, R216 ;  /* 0x0000001204d8723c */ /* 0x000fec00000018d8 */
[C---:B----4-:R-:W-:Y:S06]  /*10190*/  HMMA.16816.F32 R52, R8.reuse, R28, R52 ;  /* 0x0000001c0834723c */ /* 0x050fec0000001834 */
[C---:B------:R-:W-:Y:S06]  /*101a0*/  HMMA.16816.F32 R36, R8.reuse, R30, R208 ;  /* 0x0000001e0824723c */ /* 0x040fec00000018d0 */
[C---:B------:R-:W-:Y:S06]  /*101b0*/  HMMA.16816.F32 R28, R8.reuse, R16, R140 ;  /* 0x00000010081c723c */ /* 0x040fec000000188c */
[----:B------:R-:W-:Y:S06]  /*101c0*/  HMMA.16816.F32 R16, R8, R18, R136 ;  /* 0x000000120810723c */ /* 0x000fec0000001888 */
[----:B------:R-:W-:Y:S01]  /*101d0*/  FMUL.FTZ R0, R52, UR24 ;  /* 0x0000001834007c20 */ /* 0x000fe20008410000 */
[-C--:B------:R-:W-:Y:S03]  /*101e0*/  HMMA.16816.F32 R240, R4, R14.reuse, R240 ;  /* 0x0000000e04f0723c */ /* 0x080fe600000018f0 */
[----:B------:R1:W-:Y:S03]  /*101f0*/  MUFU.TANH R21, R0 ;  /* 0x0000000000157308 */ /* 0x0003e60000002400 */
[----:B------:R-:W-:Y:S06]  /*10200*/  HMMA.16816.F32 R64, R8, R14, R64 ;  /* 0x0000000e0840723c */ /* 0x000fec0000001840 */
[C---:B------:R-:W-:Y:S05]  /*10210*/  HMMA.16816.F32 R244, R4.reuse, R12, R244 ;  /* 0x0000000c04f4723c */ /* 0x040fea00000018f4 */
[----:B------:R-:W-:Y:S01]  /*10220*/  FMUL.FTZ R2, R18, UR24 ;  /* 0x0000001812027c20 */ /* 0x000fe20008410000 */
[C---:B------:R-:W-:Y:S01]  /*10230*/  HMMA.16816.F32 R220, R4.reuse, R32, R220 ;  /* 0x0000002004dc723c */ /* 0x040fe200000018dc */
[----:B------:R-:W-:Y:S01]  /*10240*/  FMUL.FTZ R3, R19, UR24 ;  /* 0x0000001813037c20 */ /* 0x000fe20008410000 */
[----:B-1----:R-:W-:Y:S01]  /*10250*/  FMUL.FTZ R0, R53, UR24 ;  /* 0x0000001835007c20 */ /* 0x002fe20008410000 */
[----:B------:R-:W-:Y:S03]  /*10260*/  MUFU.TANH R142, R2 ;  /* 0x00000002008e7308 */ /* 0x000fe60000002400 */
[----:B------:R-:W-:Y:S05]  /*10270*/  HMMA.16816.F32 R212, R4, R34, R212 ;  /* 0x0000002204d4723c */ /* 0x000fea00000018d4 */
[----:B------:R1:W-:Y:S01]  /*10280*/  MUFU.TANH R139, R0 ;  /* 0x00000000008b7308 */ /* 0x0003e20000002400 */
[----:B------:R-:W-:Y:S07]  /*10290*/  HMMA.16816.F32 R4, R8, R12, R132 ;  /* 0x0000000c0804723c */ /* 0x000fee0000001884 */
[----:B------:R-:W-:Y:S01]  /*102a0*/  MUFU.TANH R209, R3 ;  /* 0x0000000300d17308 */ /* 0x000fe20000002400 */
[----:B-1----:R-:W-:-:S07]  /*102b0*/  FMUL.FTZ R0, R54, UR24 ;  /* 0x0000001836007c20 */ /* 0x002fce0008410000 */
[----:B------:R1:W-:Y:S09]  /*102c0*/  MUFU.TANH R20, R0 ;  /* 0x0000000000147308 */ /* 0x0003f20000002400 */
[----:B------:R-:W-:Y:S01]  /*102d0*/  FMUL.FTZ R208, R7, UR24 ;  /* 0x0000001807d07c20 */ /* 0x000fe20008410000 */
[----:B-1----:R-:W-:-:S04]  /*102e0*/  FMUL.FTZ R0, R55, UR24 ;  /* 0x0000001837007c20 */ /* 0x002fc80008410000 */
[----:B------:R1:W-:Y:S02]  /*102f0*/  MUFU.TANH R137, R0 ;  /* 0x0000000000897308 */ /* 0x0003e40000002400 */
[----:B-1----:R-:W-:-:S06]  /*10300*/  FMUL.FTZ R0, R48, UR24 ;  /* 0x0000001830007c20 */ /* 0x002fcc0008410000 */
[----:B------:R1:W2:Y:S02]  /*10310*/  MUFU.TANH R14, R0 ;  /* 0x00000000000e7308 */ /* 0x0002a40000002400 */
        /* <DEDUP_REMOVED lines=20> */
[----:B-1----:R-:W-:Y:S02]  /*10460*/  FMUL.FTZ R0, R47, UR24 ;  /* 0x000000182f007c20 */ /* 0x002fe40008410000 */
[----:B------:R-:W-:Y:S04]  /*10470*/  HMMA.16816.F32 R44, R8, R32, R60 ;  /* 0x00000020082c723c */ /* 0x000fe8000000183c */
[----:B------:R1:W-:Y:S02]  /*10480*/  MUFU.TANH R55, R0 ;  /* 0x0000000000377308 */ /* 0x0003e40000002400 */
        /* <DEDUP_REMOVED lines=17> */
[----:B------:R1:W4:Y:S03]  /*105a0*/  MUFU.TANH R29, R0 ;  /* 0x00000000001d7308 */ /* 0x0003260000002400 */
[----:B------:R-:W-:Y:S01]  /*105b0*/  FMUL.FTZ R8, R4, UR24 ;  /* 0x0000001804087c20 */ /* 0x000fe20008410000 */
[----:B------:R-:W-:-:S04]  /*105c0*/  FMUL.FTZ R4, R216, UR24 ;  /* 0x00000018d8047c20 */ /* 0x000fc80008410000 */
[----:B------:R-:W-:Y:S01]  /*105d0*/  MUFU.TANH R62, R8 ;  /* 0x00000008003e7308 */ /* 0x000fe20000002400 */
[----:B-1----:R-:W-:-:S07]  /*105e0*/  FMUL.FTZ R0, R16, UR24 ;  /* 0x0000001810007c20 */ /* 0x002fce0008410000 */
[----:B------:R-:W-:Y:S04]  /*105f0*/  MUFU.TANH R136, R4 ;  /* 0x0000000400887308 */ /* 0x000fe80000002400 */
[----:B------:R-:W-:Y:S01]  /*10600*/  FMUL.FTZ R42, R42, UR24 ;  /* 0x000000182a2a7c20 */ /* 0x000fe20008410000 */
[----:B------:R-:W-:-:S03]  /*10610*/  FMUL.FTZ R43, R43, UR24 ;  /* 0x000000182b2b7c20 */ /* 0x000fc60008410000 */
[----:B------:R1:W4:Y:S02]  /*10620*/  MUFU.TANH R141, R0 ;  /* 0x00000000008d7308 */ /* 0x0003240000002400 */
[----:B-1----:R-:W-:-:S06]  /*10630*/  FMUL.FTZ R0, R17, UR24 ;  /* 0x0000001811007c20 */ /* 0x002fcc0008410000 */
[----:B------:R1:W4:Y:S02]  /*10640*/  MUFU.TANH R143, R0 ;  /* 0x00000000008f7308 */ /* 0x0003240000002400 */
[----:B-1----:R-:W-:-:S05]  /*10650*/  MOV R0, UR28 ;  /* 0x0000001c00007c02 */ /* 0x002fca0008000f00 */
[----:B------:R-:W-:Y:S02]  /*10660*/  IMAD R0, R0, 0x40, R26 ;  /* 0x0000004000007824 */ /* 0x000fe400078e021a */
[----:B------:R-:W-:Y:S01]  /*10670*/  FMUL.FTZ R26, R5, UR24 ;  /* 0x00000018051a7c20 */ /* 0x000fe20008410000 */
[----:B------:R-:W-:Y:S01]  /*10680*/  FMUL.FTZ R5, R218, UR24 ;  /* 0x00000018da057c20 */ /* 0x000fe20008410000 */
[C---:B------:R-:W-:Y:S01]  /*10690*/  VIADD R15, R0.reuse, 0x1 ;  /* 0x00000001000f7836 */ /* 0x040fe20000000000 */
[----:B------:R-:W-:Y:S01]  /*106a0*/  I2FP.F32.S32 R2, R0 ;  /* 0x0000000000027245 */ /* 0x000fe20000201400 */
[C---:B------:R-:W-:Y:S01]  /*106b0*/  VIADD R10, R0.reuse, 0x18 ;  /* 0x00000018000a7836 */ /* 0x040fe20000000000 */
[C---:B------:R-:W-:Y:S01]  /*106c0*/  IADD3 R11, R0.reuse, 0x11, RZ ;  /* 0x00000011000b7810 */ /* 0x040fe20007ffe0ff */
[----:B------:R-:W-:Y:S01]  /*106d0*/  VIADD R9, R0, 0x19 ;  /* 0x0000001900097836 */ /* 0x000fe20000000000 */
[----:B------:R-:W-:Y:S01]  /*106e0*/  I2FP.F32.S32 R3, R15 ;  /* 0x0000000f00037245 */ /* 0x000fe20000201400 */
[----:B--2---:R-:W-:Y:S01]  /*106f0*/  FFMA.FTZ R39, R2, UR5, R14 ;  /* 0x0000000502277c23 */ /* 0x004fe2000801000e */
[----:B------:R-:W-:Y:S01]  /*10700*/  IADD3 R14, R0, 0x8, RZ ;  /* 0x00000008000e7810 */ /* 0x000fe20007ffe0ff */
[C---:B------:R-:W-:Y:S01]  /*10710*/  FFMA.FTZ R21, R2.reuse, UR5, R21 ;  /* 0x0000000502157c23 */ /* 0x040fe20008010015 */
[----:B------:R-:W-:Y:S01]  /*10720*/  FFMA.FTZ R37, R2, UR5, R20 ;  /* 0x0000000502257c23 */ /* 0x000fe20008010014 */
[C---:B---3--:R-:W-:Y:S01]  /*10730*/  FFMA.FTZ R50, R3.reuse, UR5, R49 ;  /* 0x0000000503327c23 */ /* 0x048fe20008010031 */
[----:B----4-:R-:W-:Y:S01]  /*10740*/  FFMA.FTZ R49, R3, UR5, R13 ;  /* 0x0000000503317c23 */ /* 0x010fe2000801000d */
[----:B------:R-:W-:-:S02]  /*10750*/  VIADD R13, R0, 0x9 ;  /* 0x00000009000d7836 */ /* 0x000fc40000000000 */
[----:B------:R-:W-:Y:S01]  /*10760*/  FFMA.FTZ R38, R2, UR5, R12 ;  /* 0x0000000502267c23 */ /* 0x000fe2000801000c */
[----:B------:R-:W-:Y:S01]  /*10770*/  I2FP.F32.S32 R2, R14 ;  /* 0x0000000e00027245 */ /* 0x000fe20000201400 */
[C---:B------:R-:W-:Y:S01]  /*10780*/  FFMA.FTZ R20, R3.reuse, UR5, R139 ;  /* 0x0000000503147c23 */ /* 0x040fe2000801008b */
[----:B------:R-:W-:Y:S01]  /*10790*/  FFMA.FTZ R36, R3, UR5, R137 ;  /* 0x0000000503247c23 */ /* 0x000fe20008010089 */
[----:B------:R-:W-:Y:S01]  /*107a0*/  FMUL.FTZ R3, R217, UR24 ;  /* 0x00000018d9037c20 */ /* 0x000fe20008410000 */
[----:B------:R-:W-:Y:S01]  /*107b0*/  VIADD R12, R0, 0x10 ;  /* 0x00000010000c7836 */ /* 0x000fe20000000000 */
[----:B------:R-:W-:Y:S01]  /*107c0*/  I2FP.F32.S32 R4, R13 ;  /* 0x0000000d00047245 */ /* 0x000fe20000201400 */
[----:B------:R-:W-:Y:S01]  /*107d0*/  FFMA.FTZ R35, R2, UR5, R52 ;  /* 0x0000000502237c23 */ /* 0x000fe20008010034 */
[-C--:B------:R-:W-:Y:S01]  /*107e0*/  ISETP.GE.AND P5, PT, R0, R23.reuse, PT ;  /* 0x000000170000720c */ /* 0x080fe20003fa6270 */
[C---:B------:R-:W-:Y:S01]  /*107f0*/  FFMA.FTZ R19, R2.reuse, UR5, R135 ;  /* 0x0000000502137c23 */ /* 0x040fe20008010087 */
[----:B------:R-:W-:Y:S01]  /*10800*/  ISETP.GE.AND P6, PT, R15, R23, PT ;  /* 0x000000170f00720c */ /* 0x000fe20003fc6270 */
[C---:B------:R-:W-:Y:S01]  /*10810*/  FFMA.FTZ R54, R2.reuse, UR5, R54 ;  /* 0x0000000502367c23 */ /* 0x040fe20008010036 */
[----:B------:R-:W-:Y:S01]  /*10820*/  FFMA.FTZ R52, R2, UR5, R48 ;  /* 0x0000000502347c23 */ /* 0x000fe20008010030 */
[----:B------:R1:W-:Y:S01]  /*10830*/  MUFU.TANH R137, R3 ;  /* 0x0000000300897308 */ /* 0x0003e20000002400 */
[----:B------:R-:W-:Y:S01]  /*10840*/  I2FP.F32.S32 R2, R11 ;  /* 0x0000000b00027245 */ /* 0x000fe20000201400 */
[----:B------:R-:W-:Y:S01]  /*10850*/  FFMA.FTZ R16, R4, UR5, R140 ;  /* 0x0000000504107c23 */ /* 0x000fe2000801008c */
[----:B------:R-:W-:Y:S01]  /*10860*/  FSEL R57, R21, -INF , !P5 ;  /* 0xff80000015397808 */ /* 0x000fe20006800000 */
[----:B------:R-:W-:Y:S01]  /*10870*/  VIADD R7, R0, 0x21 ;  /* 0x0000002100077836 */ /* 0x000fe20000000000 */
[----:B------:R-:W-:Y:S01]  /*10880*/  FSEL R59, R20, -INF , !P6 ;  /* 0xff800000143b7808 */ /* 0x000fe20007000000 */
[----:B------:R-:W-:Y:S01]  /*10890*/  FFMA.FTZ R32, R2, UR5, R53 ;  /* 0x0000000502207c23 */ /* 0x000fe20008010035 */
[-C--:B------:R-:W-:Y:S01]  /*108a0*/  ISETP.GE.AND P5, PT, R14, R23.reuse, PT ;  /* 0x000000170e00720c */ /* 0x080fe20003fa6270 */
[C---:B------:R-:W-:Y:S01]  /*108b0*/  FFMA.FTZ R53, R2.reuse, UR5, R31 ;  /* 0x0000000502357c23 */ /* 0x040fe2000801001f */
[-C--:B------:R-:W-:Y:S01]  /*108c0*/  ISETP.GE.AND P6, PT, R13, R23.reuse, PT ;  /* 0x000000170d00720c */ /* 0x080fe20003fc6270 */
[----:B------:R2:W3:Y:S01]  /*108d0*/  MUFU.TANH R31, R26 ;  /* 0x0000001a001f7308 */ /* 0x0004e20000002400 */
[----:B------:R-:W-:Y:S01]  /*108e0*/  FSEL R60, R19, -INF , !P5 ;  /* 0xff800000133c7808 */ /* 0x000fe20006800000 */
[----:B------:R-:W-:Y:S01]  /*108f0*/  FFMA.FTZ R18, R2, UR5, R133 ;  /* 0x0000000502127c23 */ /* 0x000fe20008010085 */
[----:B------:R-:W-:Y:S01]  /*10900*/  FSEL R61, R16, -INF , !P6 ;  /* 0xff800000103d7808 */ /* 0x000fe20007000000 */
[----:B------:R-:W-:Y:S01]  /*10910*/  FMUL.FTZ R21, R64, UR24 ;  /* 0x0000001840157c20 */ /* 0x000fe20008410000 */
[-C--:B------:R-:W-:Y:S01]  /*10920*/  ISETP.GE.AND P5, PT, R12, R23.reuse, PT ;  /* 0x000000170c00720c */ /* 0x080fe20003fa6270 */
[----:B------:R-:W-:Y:S01]  /*10930*/  FMUL.FTZ R19, R65, UR24 ;  /* 0x0000001841137c20 */ /* 0x000fe20008410000 */
[----:B-1----:R-:W-:Y:S01]  /*10940*/  I2FP.F32.S32 R3, R12 ;  /* 0x0000000c00037245 */ /* 0x002fe20000201400 */
[----:B------:R-:W-:Y:S01]  /*10950*/  FFMA.FTZ R48, R2, UR5, R29 ;  /* 0x0000000502307c23 */ /* 0x000fe2000801001d */
[----:B------:R-:W-:Y:S01]  /*10960*/  I2FP.F32.S32 R16, R10 ;  /* 0x0000000a00107245 */ /* 0x000fe20000201400 */
[----:B------:R-:W-:Y:S01]  /*10970*/  FMUL.FTZ R20, R45, UR24 ;  /* 0x000000182d147c20 */ /* 0x000fe20008410000 */
[-C--:B------:R-:W-:Y:S01]  /*10980*/  ISETP.GE.AND P6, PT, R11, R23.reuse, PT ;  /* 0x000000170b00720c */ /* 0x080fe20003fc6270 */
[C---:B------:R-:W-:Y:S01]  /*10990*/  FFMA.FTZ R17, R3.reuse, UR5, R132 ;  /* 0x0000000503117c23 */ /* 0x040fe20008010084 */
[----:B------:R-:W-:Y:S01]  /*109a0*/  IADD3 R8, R0, 0x20, RZ ;  /* 0x0000002000087810 */ /* 0x000fe20007ffe0ff */
[----:B------:R1:W-:Y:S01]  /*109b0*/  MUFU.TANH R132, R28 ;  /* 0x0000001c00847308 */ /* 0x0003e20000002400 */
[C---:B------:R-:W-:Y:S01]  /*109c0*/  FFMA.FTZ R33, R3.reuse, UR5, R51 ;  /* 0x0000000503217c23 */ /* 0x040fe20008010033 */
[----:B------:R-:W-:Y:S01]  /*109d0*/  FFMA.FTZ R51, R3, UR5, R27 ;  /* 0x0000000503337c23 */ /* 0x000fe2000801001b */
[----:B------:R-:W-:Y:S01]  /*109e0*/  FSEL R216, R17, -INF , !P5 ;  /* 0xff80000011d87808 */ /* 0x000fe20006800000 */
[----:B------:R-:W-:Y:S01]  /*109f0*/  FFMA.FTZ R17, R16, UR5, R141 ;  /* 0x0000000510117c23 */ /* 0x000fe2000801008d */
[-C--:B------:R-:W-:Y:S01]  /*10a00*/  ISETP.GE.AND P5, PT, R10, R23.reuse, PT ;  /* 0x000000170a00720c */ /* 0x080fe20003fa6270 */
[----:B------:R-:W-:Y:S01]  /*10a10*/  FFMA.FTZ R58, R3, UR5, R30 ;  /* 0x00000005033a7c23 */ /* 0x000fe2000801001e */
[----:B------:R-:W-:Y:S01]  /*10a20*/  FSEL R211, R18, -INF , !P6 ;  /* 0xff80000012d37808 */ /* 0x000fe20007000000 */
[----:B------:R-:W-:Y:S01]  /*10a30*/  FMUL.FTZ R18, R44, UR24 ;  /* 0x000000182c127c20 */ /* 0x000fe20008410000 */
[----:B------:R-:W-:Y:S01]  /*10a40*/  FSEL R210, R17, -INF , !P5 ;  /* 0xff80000011d27808 */ /* 0x000fe20006800000 */
[----:B------:R4:W4:Y:S01]  /*10a50*/  MUFU.TANH R30, R21 ;  /* 0x00000015001e7308 */ /* 0x0009220000002400 */
[----:B------:R-:W-:Y:S01]  /*10a60*/  I2FP.F32.S32 R27, R8 ;  /* 0x00000008001b7245 */ /* 0x000fe20000201400 */
[----:B------:R-:W-:Y:S01]  /*10a70*/  VIADD R6, R0, 0x28 ;  /* 0x0000002800067836 */ /* 0x000fe20000000000 */
[----:B------:R-:W-:Y:S01]  /*10a80*/  ISETP.GE.AND P6, PT, R9, R23, PT ;  /* 0x000000170900720c */ /* 0x000fe20003fc6270 */
[C---:B------:R-:W-:Y:S01]  /*10a90*/  FFMA.FTZ R34, R4.reuse, UR5, R138 ;  /* 0x0000000504227c23 */ /* 0x040fe2000801008a */
[----:B--2---:R-:W-:Y:S01]  /*10aa0*/  I2FP.F32.S32 R26, R7 ;  /* 0x00000007001a7245 */ /* 0x004fe20000201400 */
[----:B------:R-:W-:Y:S01]  /*10ab0*/  FFMA.FTZ R56, R4, UR5, R134 ;  /* 0x0000000504387c23 */ /* 0x000fe20008010086 */
[----:B-1----:R-:W-:Y:S01]  /*10ac0*/  I2FP.F32.S32 R28, R9 ;  /* 0x00000009001c7245 */ /* 0x002fe20000201400 */
[----:B------:R-:W1:Y:S01]  /*10ad0*/  MUFU.TANH R19, R19 ;  /* 0x0000001300137308 */ /* 0x000e620000002400 */
[----:B------:R-:W-:Y:S01]  /*10ae0*/  ISETP.GE.AND P5, PT, R8, R23, PT ;  /* 0x000000170800720c */ /* 0x000fe20003fa6270 */
[----:B------:R-:W-:Y:S01]  /*10af0*/  FFMA.FTZ R55, R4, UR5, R55 ;  /* 0x0000000504377c23 */ /* 0x000fe20008010037 */
[----:B------:R-:W-:-:S02]  /*10b00*/  VIADD R4, R0, 0x30 ;  /* 0x0000003000047836 */ /* 0x000fc40000000000 */
[----:B------:R-:W-:Y:S01]  /*10b10*/  FFMA.FTZ R17, R28, UR5, R143 ;  /* 0x000000051c117c23 */ /* 0x000fe2000801008f */
[C---:B------:R-:W-:Y:S01]  /*10b20*/  VIADD R3, R0.reuse, 0x31 ;  /* 0x0000003100037836 */ /* 0x040fe20000000000 */
[----:B------:R-:W-:Y:S01]  /*10b30*/  ISETP.GE.AND P0, PT, R0, R22, PT ;  /* 0x000000160000720c */ /* 0x000fe20003f06270 */
[----:B------:R2:W1:Y:S02]  /*10b40*/  MUFU.TANH R29, R18 ;  /* 0x00000012001d7308 */ /* 0x0004640000002400 */
[----:B------:R-:W-:Y:S01]  /*10b50*/  FSEL R143, R17, -INF , !P6 ;  /* 0xff800000118f7808 */ /* 0x000fe20007000000 */
[----:B---3--:R-:W-:Y:S01]  /*10b60*/  FFMA.FTZ R17, R26, UR5, R31 ;  /* 0x000000051a117c23 */ /* 0x008fe2000801001f */
[----:B------:R-:W-:Y:S02]  /*10b70*/  ISETP.GE.AND P6, PT, R7, R23, PT ;  /* 0x000000170700720c */ /* 0x000fe40003fc6270 */
[----:B----4-:R-:W-:Y:S02]  /*10b80*/  I2FP.F32.S32 R21, R6 ;  /* 0x0000000600157245 */ /* 0x010fe40000201400 */
[----:B------:R-:W-:Y:S01]  /*10b90*/  FSEL R17, R17, -INF , !P6 ;  /* 0xff80000011117808 */ /* 0x000fe20007000000 */
[----:B------:R3:W4:Y:S01]  /*10ba0*/  MUFU.TANH R31, R20 ;  /* 0x00000014001f7308 */ /* 0x0007220000002400 */
[----:B------:R-:W-:Y:S01]  /*10bb0*/  BAR.SYNC.DEFER_BLOCKING 0x0 ;  /* 0x0000000000007b1d */ /* 0x000fe20000010000 */
[----:B------:R-:W-:-:S02]  /*10bc0*/  ISETP.GE.AND P4, PT, R0, R25, PT ;  /* 0x000000190000720c */ /* 0x000fc40003f86270 */
[C---:B------:R-:W-:Y:S02]  /*10bd0*/  ISETP.GE.AND P1, PT, R0.reuse, R24, PT ;  /* 0x000000180000720c */ /* 0x040fe40003f26270 */
[----:B------:R-:W-:Y:S02]  /*10be0*/  IADD3 R2, R0, 0x38, RZ ;  /* 0x0000003800027810 */ /* 0x000fe40007ffe0ff */
[----:B------:R1:W-:Y:S01]  /*10bf0*/  MUFU.TANH R63, R5 ;  /* 0x00000005003f7308 */ /* 0x0003e20000002400 */
[----:B--2---:R-:W-:Y:S01]  /*10c00*/  FFMA.FTZ R18, R27, UR5, R62 ;  /* 0x000000051b127c23 */ /* 0x004fe2000801003e */
[----:B------:R-:W-:Y:S02]  /*10c10*/  FSEL R37, R37, -INF , !P0 ;  /* 0xff80000025257808 */ /* 0x000fe40004000000 */
[----:B------:R-:W-:-:S04]  /*10c20*/  ISETP.GE.AND P0, PT, R14, R22, PT ;  /* 0x000000160e00720c */ /* 0x000fc80003f06270 */
[----:B------:R-:W2:Y:S01]  /*10c30*/  MUFU.TANH R64, R208 ;  /* 0x000000d000407308 */ /* 0x000ea20000002400 */
[----:B---3--:R-:W-:Y:S01]  /*10c40*/  FSEL R20, R18, -INF , !P5 ;  /* 0xff80000012147808 */ /* 0x008fe20006800000 */
[----:B------:R-:W-:Y:S01]  /*10c50*/  FMUL.FTZ R18, R40, UR24 ;  /* 0x0000001828127c20 */ /* 0x000fe20008410000 */
[----:B------:R-:W-:Y:S02]  /*10c60*/  ISETP.GE.AND P5, PT, R6, R23, PT ;  /* 0x000000170600720c */ /* 0x000fe40003fa6270 */
[----:B------:R-:W-:Y:S01]  /*10c70*/  FSEL R44, R35, -INF , !P0 ;  /* 0xff800000232c7808 */ /* 0x000fe20004000000 */
[----:B------:R3:W-:Y:S01]  /*10c80*/  STL [R1+0x18], R20 ;  /* 0x0000181401007387 */ /* 0x0007e20000100800 */
[----:B------:R-:W-:Y:S01]  /*10c90*/  ISETP.GE.AND P0, PT, R12, R22, PT ;  /* 0x000000160c00720c */ /* 0x000fe20003f06270 */
[----:B------:R4:W2:Y:S01]  /*10ca0*/  MUFU.TANH R40, R18 ;  /* 0x0000001200287308 */ /* 0x0008a20000002400 */
[C---:B-1----:R-:W-:Y:S01]  /*10cb0*/  IADD3 R5, R0.reuse, 0x29, RZ ;  /* 0x0000002900057810 */ /* 0x042fe20007ffe0ff */
[----:B------:R1:W-:Y:S01]  /*10cc0*/  STL [R1+0x14], R17 ;  /* 0x0000141101007387 */ /* 0x0003e20000100800 */
[----:B------:R-:W-:Y:S01]  /*10cd0*/  VIADD R0, R0, 0x39 ;  /* 0x0000003900007836 */ /* 0x000fe20000000000 */
[----:B------:R-:W-:-:S02]  /*10ce0*/  FSEL R141, R33, -INF , !P0 ;  /* 0xff800000218d7808 */ /* 0x000fc40004000000 */
[----:B------:R-:W-:Y:S02]  /*10cf0*/  ISETP.GE.AND P6, PT, R5, R23, PT ;  /* 0x000000170500720c */ /* 0x000fe40003fc6270 */
[----:B------:R-:W-:Y:S01]  /*10d00*/  ISETP.GE.AND P0, PT, R10, R22, PT ;  /* 0x000000160a00720c */ /* 0x000fe20003f06270 */
[----:B------:R-:W-:Y:S01]  /*10d10*/  MUFU.TANH R33, R42 ;  /* 0x0000002a00217308 */ /* 0x000fe20000002400 */
[----:B----4-:R-:W-:Y:S02]  /*10d20*/  I2FP.F32.S32 R18, R3 ;  /* 0x0000000300127245 */ /* 0x010fe40000201400 */
[----:B---3--:R-:W-:Y:S01]  /*10d30*/  I2FP.F32.S32 R20, R5 ;  /* 0x0000000500147245 */ /* 0x008fe20000201400 */
[----:B-1----:R-:W-:-:S04]  /*10d40*/  FFMA.FTZ R17, R21, UR5, R30 ;  /* 0x0000000515117c23 */ /* 0x002fc8000801001e */
[----:B------:R-:W-:Y:S01]  /*10d50*/  FFMA.FTZ R30, R20, UR5, R19 ;  /* 0x00000005141e7c23 */ /* 0x000fe20008010013 */
[----:B------:R-:W-:Y:S02]  /*10d60*/  I2FP.F32.S32 R19, R4 ;  /* 0x0000000400137245 */ /* 0x000fe40000201400 */
[----:B------:R-:W-:Y:S02]  /*10d70*/  FSEL R17, R17, -INF , !P5 ;  /* 0xff80000011117808 */ /* 0x000fe40006800000 */
[----:B------:R-:W-:Y:S01]  /*10d80*/  FSEL R30, R30, -INF , !P6 ;  /* 0xff8000001e1e7808 */ /* 0x000fe20007000000 */
[----:B------:R-:W-:Y:S01]  /*10d90*/  FFMA.FTZ R29, R19, UR5, R29 ;  /* 0x00000005131d7c23 */ /* 0x000fe2000801001d */
[-C--:B------:R-:W-:Y:S01]  /*10da0*/  ISETP.GE.AND P5, PT, R4, R23.reuse, PT ;  /* 0x000000170400720c */ /* 0x080fe20003fa6270 */
[----:B------:R1:W-:Y:S01]  /*10db0*/  STL [R1+0x10], R17 ;  /* 0x0000101101007387 */ /* 0x0003e20000100800 */
[----:B------:R-:W-:-:S03]  /*10dc0*/  ISETP.GE.AND P6, PT, R3, R23, PT ;  /* 0x000000170300720c */ /* 0x000fc60003fc6270 */
[----:B------:R3:W-:Y:S01]  /*10dd0*/  STL [R1+0xc], R30 ;  /* 0x00000c1e01007387 */ /* 0x0007e20000100800 */
[----:B-1----:R-:W-:Y:S01]  /*10de0*/  FFMA.FTZ R17, R18, UR5, R31 ;  /* 0x0000000512117c23 */ /* 0x002fe2000801001f */
[----:B------:R-:W-:Y:S01]  /*10df0*/  FFMA.FTZ R31, R16, UR5, R136 ;  /* 0x00000005101f7c23 */ /* 0x000fe20008010088 */
[----:B---3--:R-:W-:-:S03]  /*10e00*/  FSEL R30, R29, -INF , !P5 ;  /* 0xff8000001d1e7808 */ /* 0x008fc60006800000 */
[----:B------:R-:W-:Y:S01]  /*10e10*/  FSEL R29, R17, -INF , !P6 ;  /* 0xff800000111d7808 */ /* 0x000fe20007000000 */
[----:B------:R-:W-:Y:S01]  /*10e20*/  FMUL.FTZ R17, R66, UR24 ;  /* 0x0000001842117c20 */ /* 0x000fe20008410000 */
[-C--:B------:R-:W-:Y:S01]  /*10e30*/  ISETP.GE.AND P5, PT, R2, R23.reuse, PT ;  /* 0x000000170200720c */ /* 0x080fe20003fa6270 */
[----:B------:R1:W-:Y:S01]  /*10e40*/  STL [R1+0x20], R30 ;  /* 0x0000201e01007387 */ /* 0x0003e20000100800 */
[----:B------:R-:W-:Y:S01]  /*10e50*/  ISETP.GE.AND P6, PT, R0, R23, PT ;  /* 0x000000170000720c */ /* 0x000fe20003fc6270 */
[----:B------:R-:W-:Y:S02]  /*10e60*/  FFMA.FTZ R23, R16, UR5, R142 ;  /* 0x0000000510177c23 */ /* 0x000fe4000801008e */
[----:B------:R3:W-:Y:S03]  /*10e70*/  STL [R1+0x1c], R29 ;  /* 0x00001c1d01007387 */ /* 0x0007e60000100800 */
[----:B------:R-:W-:Y:S01]  /*10e80*/  FSEL R139, R23, -INF , !P0 ;  /* 0xff800000178b7808 */ /* 0x000fe20004000000 */
[----:B--2---:R-:W-:Y:S01]  /*10e90*/  FFMA.FTZ R23, R26, UR5, R64 ;  /* 0x000000051a177c23 */ /* 0x004fe20008010040 */
[----:B------:R-:W-:Y:S01]  /*10ea0*/  ISETP.GE.AND P0, PT, R8, R22, PT ;  /* 0x000000160800720c */ /* 0x000fe20003f06270 */
[----:B-1----:R-:W-:Y:S01]  /*10eb0*/  FFMA.FTZ R30, R16, UR5, R63 ;  /* 0x00000005101e7c23 */ /* 0x002fe2000801003f */
[----:B------:R-:W-:Y:S01]  /*10ec0*/  FMUL.FTZ R16, R67, UR24 ;  /* 0x0000001843107c20 */ /* 0x000fe20008410000 */
[----:B------:R1:W-:Y:S01]  /*10ed0*/  MUFU.TANH R63, R17 ;  /* 0x00000011003f7308 */ /* 0x0003e20000002400 */
[----:B---3--:R-:W-:-:S07]  /*10ee0*/  FMUL.FTZ R29, R46, UR24 ;  /* 0x000000182e1d7c20 */ /* 0x008fce0008410000 */
[----:B------:R2:W3:Y:S08]  /*10ef0*/  MUFU.TANH R62, R16 ;  /* 0x00000010003e7308 */ /* 0x0004f00000002400 */
[----:B------:R4:W3:Y:S01]  /*10f00*/  MUFU.TANH R45, R29 ;  /* 0x0000001d002d7308 */ /* 0x0008e20000002400 */
[----:B-1----:R-:W-:-:S05]  /*10f10*/  I2FP.F32.S32 R17, R2 ;  /* 0x0000000200117245 */ /* 0x002fca0000201400 */
[----:B--2---:R-:W-:-:S05]  /*10f20*/  FFMA.FTZ R16, R17, UR5, R40 ;  /* 0x0000000511107c23 */ /* 0x004fca0008010028 */
[----:B------:R-:W-:Y:S01]  /*10f30*/  FSEL R135, R16, -INF , !P5 ;  /* 0xff80000010877808 */ /* 0x000fe20006800000 */
[----:B------:R-:W-:Y:S01]  /*10f40*/  FMUL.FTZ R16, R47, UR24 ;  /* 0x000000182f107c20 */ /* 0x000fe20008410000 */
[-C--:B------:R-:W-:Y:S01]  /*10f50*/  ISETP.GE.AND P5, PT, R15, R22.reuse, PT ;  /* 0x000000160f00720c */ /* 0x080fe20003fa6270 */
[----:B----4-:R-:W-:Y:S02]  /*10f60*/  FFMA.FTZ R29, R27, UR5, R132 ;  /* 0x000000051b1d7c23 */ /* 0x010fe40008010084 */
[----:B------:R1:W2:Y:S01]  /*10f70*/  MUFU.TANH R35, R16 ;  /* 0x0000001000237308 */ /* 0x0002a20000002400 */
[----:B------:R-:W-:Y:S02]  /*10f80*/  FSEL R40, R36, -INF , !P5 ;  /* 0xff80000024287808 */ /* 0x000fe40006800000 */
[----:B------:R-:W-:Y:S02]  /*10f90*/  ISETP.GE.AND P5, PT, R13, R22, PT ;  /* 0x000000160d00720c */ /* 0x000fe40003fa6270 */
[----:B------:R-:W-:Y:S01]  /*10fa0*/  FSEL R138, R29, -INF , !P0 ;  /* 0xff8000001d8a7808 */ /* 0x000fe20004000000 */
[----:B---3--:R-:W-:Y:S01]  /*10fb0*/  FFMA.FTZ R29, R20, UR5, R62 ;  /* 0x00000005141d7c23 */ /* 0x008fe2000801003e */
[----:B------:R-:W-:-:S02]  /*10fc0*/  FSEL R36, R34, -INF , !P5 ;  /* 0xff80000022247808 */ /* 0x000fc40006800000 */
[-C--:B------:R-:W-:Y:S02]  /*10fd0*/  ISETP.GE.AND P5, PT, R11, R22.reuse, PT ;  /* 0x000000160b00720c */ /* 0x080fe40003fa6270 */
[-C--:B------:R-:W-:Y:S02]  /*10fe0*/  ISETP.GE.AND P0, PT, R6, R22.reuse, PT ;  /* 0x000000160600720c */ /* 0x080fe40003f06270 */
[----:B------:R-:W-:Y:S02]  /*10ff0*/  FSEL R140, R32, -INF , !P5 ;  /* 0xff800000208c7808 */ /* 0x000fe40006800000 */
[----:B------:R-:W-:Y:S01]  /*11000*/  ISETP.GE.AND P5, PT, R9, R22, PT ;  /* 0x000000160900720c */ /* 0x000fe20003fa6270 */
[----:B------:R-:W-:Y:S01]  /*11010*/  MUFU.TANH R32, R43 ;  /* 0x0000002b00207308 */ /* 0x000fe20000002400 */
[----:B-1----:R-:W-:-:S07]  /*11020*/  FMUL.FTZ R16, R41, UR24 ;  /* 0x0000001829107c20 */ /* 0x002fce0008410000 */
[----:B------:R1:W3:Y:S02]  /*11030*/  MUFU.TANH R34, R16 ;  /* 0x0000001000227308 */ /* 0x0002e40000002400 */
[----:B-1----:R-:W-:-:S05]  /*11040*/  FFMA.FTZ R16, R28, UR5, R209 ;  /* 0x000000051c107c23 */ /* 0x002fca00080100d1 */
[----:B------:R-:W-:Y:S01]  /*11050*/  FSEL R134, R16, -INF , !P5 ;  /* 0xff80000010867808 */ /* 0x000fe20006800000 */
[----:B------:R-:W-:Y:S01]  /*11060*/  FFMA.FTZ R16, R21, UR5, R63 ;  /* 0x0000000515107c23 */ /* 0x000fe2000801003f */
[----:B------:R-:W-:-:S04]  /*11070*/  ISETP.GE.AND P5, PT, R7, R22, PT ;  /* 0x000000160700720c */ /* 0x000fc80003fa6270 */
[----:B------:R-:W-:Y:S01]  /*11080*/  FSEL R251, R23, -INF , !P5 ;  /* 0xff80000017fb7808 */ /* 0x000fe20006800000 */
[----:B------:R-:W-:Y:S01]  /*11090*/  FFMA.FTZ R23, R19, UR5, R45 ;  /* 0x0000000513177c23 */ /* 0x000fe2000801002d */
[-C--:B------:R-:W-:Y:S02]  /*110a0*/  ISETP.GE.AND P5, PT, R5, R22.reuse, PT ;  /* 0x000000160500720c */ /* 0x080fe40003fa6270 */
[----:B------:R-:W-:Y:S01]  /*110b0*/  FSEL R250, R16, -INF , !P0 ;  /* 0xff80000010fa7808 */ /* 0x000fe20004000000 */
[----:B--2---:R-:W-:Y:S01]  /*110c0*/  FFMA.FTZ R16, R18, UR5, R35 ;  /* 0x0000000512107c23 */ /* 0x004fe20008010023 */
[----:B------:R-:W-:Y:S01]  /*110d0*/  FSEL R248, R29, -INF , !P5 ;  /* 0xff8000001df87808 */ /* 0x000fe20006800000 */
[----:B------:R-:W-:Y:S01]  /*110e0*/  FMUL.FTZ R29, R219, UR24 ;  /* 0x00000018db1d7c20 */ /* 0x000fe20008410000 */
[-C--:B------:R-:W-:Y:S02]  /*110f0*/  ISETP.GE.AND P5, PT, R3, R22.reuse, PT ;  /* 0x000000160300720c */ /* 0x080fe40003fa6270 */
[----:B------:R-:W-:Y:S01]  /*11100*/  ISETP.GE.AND P0, PT, R4, R22, PT ;  /* 0x000000160400720c */ /* 0x000fe20003f06270 */
[----:B------:R1:W2:Y:S01]  /*11110*/  MUFU.TANH R46, R29 ;  /* 0x0000001d002e7308 */ /* 0x0002a20000002400 */
[----:B------:R-:W-:-:S02]  /*11120*/  FSEL R66, R16, -INF , !P5 ;  /* 0xff80000010427808 */ /* 0x000fc40006800000 */
[----:B------:R-:W-:Y:S02]  /*11130*/  I2FP.F32.S32 R16, R0 ;  /* 0x0000000000107245 */ /* 0x000fe40000201400 */
[----:B------:R-:W-:Y:S02]  /*11140*/  FSEL R67, R23, -INF , !P0 ;  /* 0xff80000017437808 */ /* 0x000fe40004000000 */
[-C--:B------:R-:W-:Y:S01]  /*11150*/  ISETP.GE.AND P0, PT, R2, R22.reuse, PT ;  /* 0x000000160200720c */ /* 0x080fe20003f06270 */
[----:B---3--:R-:W-:Y:S01]  /*11160*/  FFMA.FTZ R23, R16, UR5, R34 ;  /* 0x0000000510177c23 */ /* 0x008fe20008010022 */
[----:B------:R-:W-:Y:S01]  /*11170*/  ISETP.GE.AND P5, PT, R0, R22, PT ;  /* 0x000000160000720c */ /* 0x000fe20003fa6270 */
[----:B------:R-:W-:-:S03]  /*11180*/  FFMA.FTZ R22, R17, UR5, R33 ;  /* 0x0000000511167c23 */ /* 0x000fc60008010021 */
[----:B------:R-:W-:Y:S01]  /*11190*/  FSEL R249, R23, -INF , !P6 ;  /* 0xff80000017f97808 */ /* 0x000fe20007000000 */
[----:B------:R-:W-:Y:S01]  /*111a0*/  FMUL.FTZ R23, R246, UR24 ;  /* 0x00000018f6177c20 */ /* 0x000fe20008410000 */
[----:B------:R-:W-:Y:S01]  /*111b0*/  FSEL R65, R22, -INF , !P0 ;  /* 0xff80000016417808 */ /* 0x000fe20004000000 */
[----:B------:R-:W-:Y:S01]  /*111c0*/  FMUL.FTZ R22, R245, UR24 ;  /* 0x00000018f5167c20 */ /* 0x000fe20008410000 */
[C---:B------:R-:W-:Y:S01]  /*111d0*/  ISETP.GE.AND P0, PT, R15.reuse, R25, PT ;  /* 0x000000190f00720c */ /* 0x040fe20003f06270 */
[----:B-1----:R-:W-:Y:S01]  /*111e0*/  FMUL.FTZ R29, R244, UR24 ;  /* 0x00000018f41d7c20 */ /* 0x002fe20008410000 */
[----:B------:R-:W-:Y:S01]  /*111f0*/  ISETP.GE.AND P6, PT, R15, R24, PT ;  /* 0x000000180f00720c */ /* 0x000fe20003fc6270 */
[----:B------:R-:W-:Y:S01]  /*11200*/  FFMA.FTZ R15, R16, UR5, R32 ;  /* 0x00000005100f7c23 */ /* 0x000fe20008010020 */
[----:B------:R1:W-:Y:S02]  /*11210*/  MUFU.TANH R41, R23 ;  /* 0x0000001700297308 */ /* 0x0003e40000002400 */
[----:B------:R-:W-:-:S02]  /*11220*/  FSEL R34, R49, -INF , !P6 ;  /* 0xff80000031227808 */ /* 0x000fc40007000000 */
[----:B------:R-:W-:Y:S02]  /*11230*/  FSEL R244, R15, -INF , !P5 ;  /* 0xff8000000ff47808 */ /* 0x000fe40006800000 */
[-C--:B------:R-:W-:Y:S02]  /*11240*/  ISETP.GE.AND P5, PT, R14, R25.reuse, PT ;  /* 0x000000190e00720c */ /* 0x080fe40003fa6270 */
[----:B------:R3:W4:Y:S01]  /*11250*/  MUFU.TANH R45, R29 ;  /* 0x0000001d002d7308 */ /* 0x0007220000002400 */
[----:B------:R-:W-:Y:S02]  /*11260*/  ISETP.GE.AND P6, PT, R12, R25, PT ;  /* 0x000000190c00720c */ /* 0x000fe40003fc6270 */
[----:B------:R-:W-:Y:S02]  /*11270*/  FSEL R32, R54, -INF , !P5 ;  /* 0xff80000036207808 */ /* 0x000fe40006800000 */
[----:B------:R-:W-:Y:S01]  /*11280*/  ISETP.GE.AND P5, PT, R12, R24, PT ;  /* 0x000000180c00720c */ /* 0x000fe20003fa6270 */
[----:B------:R-:W-:Y:S01]  /*11290*/  FMUL.FTZ R12, R241, UR24 ;  /* 0x00000018f10c7c20 */ /* 0x000fe20008410000 */
[----:B------:R-:W-:Y:S01]  /*112a0*/  FSEL R132, R58, -INF , !P6 ;  /* 0xff8000003a847808 */ /* 0x000fe20007000000 */
[----:B------:R2:W4:Y:S01]  /*112b0*/  MUFU.TANH R43, R22 ;  /* 0x00000016002b7308 */ /* 0x0005220000002400 */
[----:B-1----:R-:W-:-:S02]  /*112c0*/  FSEL R23, R38, -INF , !P1 ;  /* 0xff80000026177808 */ /* 0x002fc40004800000 */
[----:B------:R-:W-:Y:S02]  /*112d0*/  ISETP.GE.AND P1, PT, R13, R25, PT ;  /* 0x000000190d00720c */ /* 0x000fe40003f26270 */
[----:B------:R-:W-:Y:S02]  /*112e0*/  FSEL R133, R51, -INF , !P5 ;  /* 0xff80000033857808 */ /* 0x000fe40006800000 */
[----:B------:R-:W-:Y:S02]  /*112f0*/  FSEL R33, R56, -INF , !P1 ;  /* 0xff80000038217808 */ /* 0x000fe40004800000 */
[----:B---3--:R-:W-:Y:S02]  /*11300*/  FSEL R29, R50, -INF , !P0 ;  /* 0xff800000321d7808 */ /* 0x008fe40004000000 */
[-C--:B------:R-:W-:Y:S01]  /*11310*/  ISETP.GE.AND P0, PT, R13, R24.reuse, PT ;  /* 0x000000180d00720c */ /* 0x080fe20003f06270 */
[----:B------:R-:W-:Y:S01]  /*11320*/  FMUL.FTZ R13, R240, UR24 ;  /* 0x00000018f00d7c20 */ /* 0x000fe20008410000 */
[----:B------:R-:W-:-:S02]  /*11330*/  ISETP.GE.AND P1, PT, R11, R24, PT ;  /* 0x000000180b00720c */ /* 0x000fc40003f26270 */
[----:B------:R-:W-:Y:S01]  /*11340*/  FSEL R38, R55, -INF , !P0 ;  /* 0xff80000037267808 */ /* 0x000fe20004000000 */
[----:B------:R-:W-:Y:S01]  /*11350*/  MUFU.TANH R15, R13 ;  /* 0x0000000d000f7308 */ /* 0x000fe20000002400 */
[----:B------:R-:W-:Y:S02]  /*11360*/  ISETP.GE.AND P0, PT, R10, R25, PT ;  /* 0x000000190a00720c */ /* 0x000fe40003f06270 */
[----:B--2---:R-:W-:Y:S02]  /*11370*/  FSEL R22, R39, -INF , !P4 ;  /* 0xff80000027167808 */ /* 0x004fe40006000000 */
[----:B------:R-:W-:Y:S01]  /*11380*/  ISETP.GE.AND P4, PT, R14, R24, PT ;  /* 0x000000180e00720c */ /* 0x000fe20003f86270 */
[----:B------:R-:W-:Y:S01]  /*11390*/  FMUL.FTZ R14, R247, UR24 ;  /* 0x00000018f70e7c20 */ /* 0x000fe20008410000 */
[----:B------:R-:W-:Y:S01]  /*113a0*/  FSEL R51, R48, -INF , !P1 ;  /* 0xff80000030337808 */ /* 0x000fe20004800000 */
[----:B------:R-:W-:Y:S01]  /*113b0*/  MUFU.TANH R39, R12 ;  /* 0x0000000c00277308 */ /* 0x000fe20000002400 */
[----:B------:R-:W-:-:S02]  /*113c0*/  FSEL R47, R31, -INF , !P0 ;  /* 0xff8000001f2f7808 */ /* 0x000fc40004000000 */
[CC--:B------:R-:W-:Y:S02]  /*113d0*/  ISETP.GE.AND P1, PT, R8.reuse, R25.reuse, PT ;  /* 0x000000190800720c */ /* 0x0c0fe40003f26270 */
[-C--:B------:R-:W-:Y:S01]  /*113e0*/  ISETP.GE.AND P0, PT, R8, R24.reuse, PT ;  /* 0x000000180800720c */ /* 0x080fe20003f06270 */
[----:B------:R-:W-:Y:S01]  /*113f0*/  FFMA.FTZ R8, R28, UR5, R137 ;  /* 0x000000051c087c23 */ /* 0x000fe20008010089 */
[-C--:B------:R-:W-:Y:S01]  /*11400*/  ISETP.GE.AND P5, PT, R9, R25.reuse, PT ;  /* 0x000000190900720c */ /* 0x080fe20003fa6270 */
[----:B------:R-:W1:Y:S01]  /*11410*/  MUFU.TANH R42, R14 ;  /* 0x0000000e002a7308 */ /* 0x000e620000002400 */
[----:B------:R-:W-:Y:S02]  /*11420*/  FSEL R35, R52, -INF , !P4 ;  /* 0xff80000034237808 */ /* 0x000fe40006000000 */
[----:B------:R-:W-:Y:S01]  /*11430*/  ISETP.GE.AND P4, PT, R11, R25, PT ;  /* 0x000000190b00720c */ /* 0x000fe20003f86270 */
[----:B------:R-:W-:Y:S01]  /*11440*/  FMUL.FTZ R11, R242, UR24 ;  /* 0x00000018f20b7c20 */ /* 0x000fe20008410000 */
[----:B------:R-:W-:Y:S01]  /*11450*/  ISETP.GE.AND P6, PT, R10, R24, PT ;  /* 0x000000180a00720c */ /* 0x000fe20003fc6270 */
[----:B------:R-:W-:Y:S01]  /*11460*/  FMUL.FTZ R10, R243, UR24 ;  /* 0x00000018f30a7c20 */ /* 0x000fe20008410000 */
[----:B------:R-:W-:Y:S01]  /*11470*/  FSEL R48, R8, -INF , !P5 ;  /* 0xff80000008307808 */ /* 0x000fe20006800000 */
[----:B------:R-:W-:Y:S01]  /*11480*/  FMUL.FTZ R8, R221, UR24 ;  /* 0x00000018dd087c20 */ /* 0x000fe20008410000 */
[----:B------:R-:W2:Y:S01]  /*11490*/  MUFU.TANH R13, R11 ;  /* 0x0000000b000d7308 */ /* 0x000ea20000002400 */
[----:B------:R-:W-:-:S02]  /*114a0*/  FSEL R50, R30, -INF , !P6 ;  /* 0xff8000001e327808 */ /* 0x000fc40007000000 */
[C---:B------:R-:W-:Y:S02]  /*114b0*/  ISETP.GE.AND P6, PT, R7.reuse, R25, PT ;  /* 0x000000190700720c */ /* 0x040fe40003fc6270 */
[-C--:B------:R-:W-:Y:S01]  /*114c0*/  ISETP.GE.AND P5, PT, R7, R24.reuse, PT ;  /* 0x000000180700720c */ /* 0x080fe20003fa6270 */
[----:B------:R-:W-:Y:S01]  /*114d0*/  FFMA.FTZ R7, R28, UR5, R46 ;  /* 0x000000051c077c23 */ /* 0x000fe2000801002e */
[----:B------:R-:W-:Y:S01]  /*114e0*/  FSEL R49, R53, -INF , !P4 ;  /* 0xff80000035317808 */ /* 0x000fe20006000000 */
[----:B------:R4:W-:Y:S01]  /*114f0*/  MUFU.TANH R11, R8 ;  /* 0x00000008000b7308 */ /* 0x0009e20000002400 */
[----:B------:R-:W-:Y:S01]  /*11500*/  ISETP.GE.AND P4, PT, R9, R24, PT ;  /* 0x000000180900720c */ /* 0x000fe20003f86270 */
[----:B------:R-:W-:-:S06]  /*11510*/  FMUL.FTZ R9, R220, UR24 ;  /* 0x00000018dc097c20 */ /* 0x000fcc0008410000 */
[----:B------:R3:W2:Y:S08]  /*11520*/  MUFU.TANH R12, R9 ;  /* 0x00000009000c7308 */ /* 0x0006b00000002400 */
[----:B------:R-:W2:Y:S01]  /*11530*/  MUFU.TANH R14, R10 ;  /* 0x0000000a000e7308 */ /* 0x000ea20000002400 */
[----:B----4-:R-:W-:Y:S01]  /*11540*/  FFMA.FTZ R8, R27, UR5, R45 ;  /* 0x000000051b087c23 */ /* 0x010fe2000801002d */
[----:B------:R-:W-:Y:S01]  /*11550*/  FSEL R45, R7, -INF , !P4 ;  /* 0xff800000072d7808 */ /* 0x000fe20006000000 */
[----:B------:R-:W-:Y:S01]  /*11560*/  FFMA.FTZ R7, R26, UR5, R43 ;  /* 0x000000051a077c23 */ /* 0x000fe2000801002b */
[-C--:B------:R-:W-:Y:S01]  /*11570*/  ISETP.GE.AND P4, PT, R6, R25.reuse, PT ;  /* 0x000000190600720c */ /* 0x080fe20003f86270 */
[----:B-1----:R-:W-:Y:S01]  /*11580*/  FFMA.FTZ R26, R26, UR5, R42 ;  /* 0x000000051a1a7c23 */ /* 0x002fe2000801002a */
[----:B------:R-:W-:Y:S01]  /*11590*/  FSEL R220, R8, -INF , !P1 ;  /* 0xff80000008dc7808 */ /* 0x000fe20004800000 */
[----:B------:R-:W-:Y:S01]  /*115a0*/  FMUL.FTZ R8, R223, UR24 ;  /* 0x00000018df087c20 */ /* 0x000fe20008410000 */
[-C--:B------:R-:W-:Y:S01]  /*115b0*/  ISETP.GE.AND P1, PT, R6, R24.reuse, PT ;  /* 0x000000180600720c */ /* 0x080fe20003f26270 */
[----:B------:R-:W-:Y:S01]  /*115c0*/  FFMA.FTZ R6, R27, UR5, R41 ;  /* 0x000000051b067c23 */ /* 0x000fe20008010029 */
[----:B------:R-:W-:Y:S01]  /*115d0*/  FSEL R43, R7, -INF , !P6 ;  /* 0xff800000072b7808 */ /* 0x000fe20007000000 */
[----:B------:R-:W-:Y:S01]  /*115e0*/  MUFU.TANH R10, R8 ;  /* 0x00000008000a7308 */ /* 0x000fe20000002400 */
[----:B------:R-:W-:Y:S01]  /*115f0*/  ISETP.GE.AND P6, PT, R5, R24, PT ;  /* 0x000000180500720c */ /* 0x000fe20003fc6270 */
[----:B---3--:R-:W-:Y:S01]  /*11600*/  FMUL.FTZ R9, R222, UR24 ;  /* 0x00000018de097c20 */ /* 0x008fe20008410000 */
[----:B------:R-:W-:Y:S01]  /*11610*/  FSEL R46, R6, -INF , !P0 ;  /* 0xff800000062e7808 */ /* 0x000fe20004000000 */
[----:B------:R-:W-:Y:S01]  /*11620*/  FMUL.FTZ R6, R213, UR24 ;  /* 0x00000018d5067c20 */ /* 0x000fe20008410000 */
[-C--:B------:R-:W-:Y:S01]  /*11630*/  ISETP.GE.AND P0, PT, R5, R25.reuse, PT ;  /* 0x000000190500720c */ /* 0x080fe20003f06270 */
[----:B------:R-:W-:Y:S01]  /*11640*/  FMUL.FTZ R5, R212, UR24 ;  /* 0x00000018d4057c20 */ /* 0x000fe20008410000 */
[----:B------:R-:W-:Y:S01]  /*11650*/  FSEL R219, R26, -INF , !P5 ;  /* 0xff8000001adb7808 */ /* 0x000fe20006800000 */
[----:B------:R-:W1:Y:S01]  /*11660*/  MUFU.TANH R9, R9 ;  /* 0x0000000900097308 */ /* 0x000e620000002400 */
[----:B------:R-:W-:-:S07]  /*11670*/  ISETP.GE.AND P5, PT, R4, R25, PT ;  /* 0x000000190400720c */ /* 0x000fce0003fa6270 */
[----:B------:R3:W4:Y:S08]  /*11680*/  MUFU.TANH R8, R5 ;  /* 0x0000000500087308 */ /* 0x0007300000002400 */
[----:B------:R1:W-:Y:S01]  /*11690*/  MUFU.TANH R7, R6 ;  /* 0x0000000600077308 */ /* 0x0003e20000002400 */
[C---:B---3--:R-:W-:Y:S01]  /*116a0*/  FFMA.FTZ R5, R21.reuse, UR5, R15 ;  /* 0x0000000515057c23 */ /* 0x048fe2000801000f */
[----:B--2---:R-:W-:-:S04]  /*116b0*/  FFMA.FTZ R21, R21, UR5, R13 ;  /* 0x0000000515157c23 */ /* 0x004fc8000801000d */
[----:B------:R-:W-:Y:S01]  /*116c0*/  FSEL R42, R5, -INF , !P4 ;  /* 0xff800000052a7808 */ /* 0x000fe20006000000 */
[----:B------:R-:W-:Y:S01]  /*116d0*/  FFMA.FTZ R5, R20, UR5, R39 ;  /* 0x0000000514057c23 */ /* 0x000fe20008010027 */
[-C--:B------:R-:W-:Y:S01]  /*116e0*/  ISETP.GE.AND P4, PT, R4, R24.reuse, PT ;  /* 0x000000180400720c */ /* 0x080fe20003f86270 */
[----:B------:R-:W-:Y:S01]  /*116f0*/  FFMA.FTZ R4, R19, UR5, R12 ;  /* 0x0000000513047c23 */ /* 0x000fe2000801000c */
[----:B------:R-:W-:Y:S01]  /*11700*/  FSEL R217, R21, -INF , !P1 ;  /* 0xff80000015d97808 */ /* 0x000fe20004800000 */
[----:B-1----:R-:W-:Y:S01]  /*11710*/  FMUL.FTZ R6, R214, UR24 ;  /* 0x00000018d6067c20 */ /* 0x002fe20008410000 */
[----:B------:R-:W-:Y:S01]  /*11720*/  FSEL R41, R5, -INF , !P0 ;  /* 0xff80000005297808 */ /* 0x000fe20004000000 */
[----:B------:R-:W-:Y:S01]  /*11730*/  FFMA.FTZ R20, R20, UR5, R14 ;  /* 0x0000000514147c23 */ /* 0x000fe2000801000e */
[----:B------:R-:W-:Y:S01]  /*11740*/  ISETP.GE.AND P1, PT, R3, R25, PT ;  /* 0x000000190300720c */ /* 0x000fe20003f26270 */
[----:B------:R-:W-:Y:S01]  /*11750*/  FFMA.FTZ R19, R19, UR5, R9 ;  /* 0x0000000513137c23 */ /* 0x000fe20008010009 */
[----:B------:R-:W-:Y:S01]  /*11760*/  ISETP.GE.AND P0, PT, R3, R24, PT ;  /* 0x000000180300720c */ /* 0x000fe20003f06270 */
[----:B------:R-:W-:Y:S01]  /*11770*/  FMUL.FTZ R3, R215, UR24 ;  /* 0x00000018d7037c20 */ /* 0x000fe20008410000 */
[----:B------:R-:W-:Y:S01]  /*11780*/  FSEL R213, R4, -INF , !P5 ;  /* 0xff80000004d57808 */ /* 0x000fe20006800000 */
[----:B------:R-:W1:Y:S01]  /*11790*/  MUFU.TANH R6, R6 ;  /* 0x0000000600067308 */ /* 0x000e620000002400 */
[----:B------:R-:W-:-:S02]  /*117a0*/  FSEL R215, R20, -INF , !P6 ;  /* 0xff80000014d77808 */ /* 0x000fc40007000000 */
[----:B------:R-:W-:Y:S02]  /*117b0*/  FSEL R218, R19, -INF , !P4 ;  /* 0xff80000013da7808 */ /* 0x000fe40006000000 */
[-C--:B------:R-:W-:Y:S02]  /*117c0*/  ISETP.GE.AND P6, PT, R2, R25.reuse, PT ;  /* 0x000000190200720c */ /* 0x080fe40003fc6270 */
[----:B------:R-:W-:Y:S01]  /*117d0*/  ISETP.GE.AND P5, PT, R0, R25, PT ;  /* 0x000000190000720c */ /* 0x000fe20003fa6270 */
[----:B------:R2:W3:Y:S01]  /*117e0*/  MUFU.TANH R4, R3 ;  /* 0x0000000300047308 */ /* 0x0004e20000002400 */
[----:B------:R-:W-:Y:S01]  /*117f0*/  ISETP.GE.AND P4, PT, R2, R24, PT ;  /* 0x000000180200720c */ /* 0x000fe20003f86270 */
[----:B----4-:R-:W-:-:S05]  /*11800*/  FFMA.FTZ R2, R17, UR5, R8 ;  /* 0x0000000511027c23 */ /* 0x010fca0008010008 */
[----:B------:R-:W-:Y:S01]  /*11810*/  FSEL R27, R2, -INF , !P6 ;  /* 0xff800000021b7808 */ /* 0x000fe20007000000 */
[----:B-1----:R-:W-:-:S05]  /*11820*/  FFMA.FTZ R17, R17, UR5, R6 ;  /* 0x0000000511117c23 */ /* 0x002fca0008010006 */
[----:B------:R-:W-:Y:S01]  /*11830*/  FSEL R212, R17, -INF , !P4 ;  /* 0xff80000011d47808 */ /* 0x000fe20006000000 */
[C---:B--2---:R-:W-:Y:S01]  /*11840*/  FFMA.FTZ R3, R18.reuse, UR5, R11 ;  /* 0x0000000512037c23 */ /* 0x044fe2000801000b */
[----:B------:R-:W-:-:S04]  /*11850*/  FFMA.FTZ R18, R18, UR5, R10 ;  /* 0x0000000512127c23 */ /* 0x000fc8000801000a */
[----:B------:R-:W-:Y:S02]  /*11860*/  FSEL R208, R3, -INF , !P1 ;  /* 0xff80000003d07808 */ /* 0x000fe40004800000 */
[----:B------:R-:W-:Y:S02]  /*11870*/  FSEL R214, R18, -INF , !P0 ;  /* 0xff80000012d67808 */ /* 0x000fe40004000000 */
[----:B------:R-:W-:Y:S02]  /*11880*/  PLOP3.LUT P0, PT, PT, PT, UP0, 0x80, 0x0 ;  /* 0x000000000000781c */ /* 0x000fe40003f0f008 */
[----:B------:R-:W-:Y:S01]  /*11890*/  ISETP.GE.AND P1, PT, R0, R24, PT ;  /* 0x000000180000720c */ /* 0x000fe20003f26270 */
[C---:B------:R-:W-:Y:S01]  /*118a0*/  FFMA.FTZ R0, R16.reuse, UR5, R7 ;  /* 0x0000000510007c23 */ /* 0x040fe20008010007 */
[----:B---3--:R-:W-:-:S04]  /*118b0*/  FFMA.FTZ R16, R16, UR5, R4 ;  /* 0x0000000510107c23 */ /* 0x008fc80008010004 */
[----:B------:R-:W-:Y:S02]  /*118c0*/  FSEL R26, R0, -INF , !P5 ;  /* 0xff800000001a7808 */ /* 0x000fe40006800000 */
[----:B------:R-:W-:-:S03]  /*118d0*/  FSEL R209, R16, -INF , !P1 ;  /* 0xff80000010d17808 */ /* 0x000fc60004800000 */
[----:B------:R-:W-:Y:S05]  /*118e0*/  @!P0 BRA `(.L_x_525) ;  /* 0x00000004005c8947 */ /* 0x000fea0003800000 */
        /* <DEDUP_REMOVED lines=63> */
[----:B-1----:R-:W-:Y:S02]  /*11ce0*/  @!P2 LEA R4, P1, R0, R6, 0x1 ;  /* 0x000000060004a211 */ /* 0x002fe400078208ff */
[----:B------:R-:W-:-:S02]  /*11cf0*/  @!P3 LEA R6, P4, R2, R14, 0x1 ;  /* 0x0000000e0206b211 */ /* 0x000fc400078808ff */
[----:B------:R-:W-:Y:S02]  /*11d00*/  @!P2 LEA.HI.X R5, R0, R7, R3, 0x1, P1 ;  /* 0x000000070005a211 */ /* 0x000fe400008f0c03 */
        /* <DEDUP_REMOVED lines=19> */
.L_x_527:
[----:B------:R-:W-:Y:S05]  /*11e40*/  BSYNC B0 ;  /* 0x0000000000007941 */ /* 0x000fea0003800000 */
.L_x_526:
[----:B------:R-:W0:Y:S02]  /*11e50*/  LDGDEPBAR ;  /* 0x00000000000079af */ /* 0x000e240000000000 */
.L_x_525:
[----:B--2---:R-:W2:Y:S04]  /*11e60*/  LDL.LU R7, [R1+0x20] ;  /* 0x0000200001077983 */ /* 0x004ea80000300800 */
[----:B------:R-:W3:Y:S04]  /*11e70*/  LDL.LU R242, [R1+0x14] ;  /* 0x0000140001f27983 */ /* 0x000ee80000300800 */
[----:B------:R-:W4:Y:S04]  /*11e80*/  LDL.LU R142, [R1+0x18] ;  /* 0x00001800018e7983 */ /* 0x000f280000300800 */
[----:B------:R-:W2:Y:S01]  /*11e90*/  LDL.LU R6, [R1+0x1c] ;  /* 0x00001c0001067983 */ /* 0x000ea20000300800 */
[----:B------:R-:W-:-:S02]  /*11ea0*/  MOV R243, R138 ;  /* 0x0000008a00f37202 */ /* 0x000fc40000000f00 */
[----:B------:R-:W-:Y:S01]  /*11eb0*/  MOV R30, R135 ;  /* 0x00000087001e7202 */ /* 0x000fe20000000f00 */
[----:B------:R-:W2:Y:S04]  /*11ec0*/  LDL.LU R240, [R1+0x10] ;  /* 0x0000100001f07983 */ /* 0x000ea80000300800 */
[----:B------:R-:W2:Y:S01]  /*11ed0*/  LDL.LU R241, [R1+0xc] ;  /* 0x00000c0001f17983 */ /* 0x000ea20000300800 */
        /* <DEDUP_REMOVED lines=9> */
[----:B------:R-:W-:Y:S01]  /*11f70*/  LDSM.16.MT88.4 R16, [R225+0xc000] ;  /* 0x00c00000e110783b */ /* 0x000fe20000004200 */
[----:B------:R-:W-:-:S03]  /*11f80*/  FMNMX.FTZ R0, R211, R0, !PT ;  /* 0x00000000d3007209 */ /* 0x000fc60007810000 */
[----:B------:R-:W-:Y:S01]  /*11f90*/  LDSM.16.MT88.4 R12, [R226+0xc000] ;  /* 0x00c00000e20c783b */ /* 0x000fe20000004200 */
[----:B------:R-:W-:Y:S02]  /*11fa0*/  FMNMX.FTZ R2, R210, R0, !PT ;  /* 0x00000000d2027209 */ /* 0x000fe40007810000 */
[----:B------:R-:W-:Y:S02]  /*11fb0*/  FMNMX.FTZ R0, R239, R37, !PT ;  /* 0x00000025ef007209 */ /* 0x000fe40007810000 */
[----:B------:R-:W-:Y:S02]  /*11fc0*/  FMNMX.FTZ R2, R143, R2, !PT ;  /* 0x000000028f027209 */ /* 0x000fe40007810000 */
[----:B------:R-:W-:-:S04]  /*11fd0*/  FMNMX.FTZ R0, R40, R0, !PT ;  /* 0x0000000028007209 */ /* 0x000fc80007810000 */
[----:B------:R-:W-:-:S04]  /*11fe0*/  FMNMX.FTZ R0, R44, R0, !PT ;  /* 0x000000002c007209 */ /* 0x000fc80007810000 */
[----:B------:R-:W-:Y:S02]  /*11ff0*/  FMNMX.FTZ R0, R36, R0, !PT ;  /* 0x0000000024007209 */ /* 0x000fe40007810000 */
[----:B----4-:R-:W-:Y:S02]  /*12000*/  FMNMX.FTZ R3, R142, R2, !PT ;  /* 0x000000028e037209 */ /* 0x010fe40007810000 */
[----:B------:R-:W-:Y:S02]  /*12010*/  FMNMX.FTZ R2, R141, R0, !PT ;  /* 0x000000008d027209 */ /* 0x000fe40007810000 */
[----:B---3--:R-:W-:Y:S02]  /*12020*/  FMNMX.FTZ R3, R242, R3, !PT ;  /* 0x00000003f2037209 */ /* 0x008fe40007810000 */
[----:B------:R-:W-:Y:S02]  /*12030*/  FMNMX.FTZ R0, R238, R22, !PT ;  /* 0x00000016ee007209 */ /* 0x000fe40007810000 */
[----:B--2---:R-:W-:-:S02]  /*12040*/  FMNMX.FTZ R3, R240, R3, !PT ;  /* 0x00000003f0037209 */ /* 0x004fc40007810000 */
        /* <DEDUP_REMOVED lines=35> */
[----:B------:R-:W2:Y:S01]  /*12280*/  SHFL.BFLY PT, R3, R0, 0x2, 0x1f ;  /* 0x0c401f0000037f89 */ /* 0x000ea200000e0000 */
[----:B------:R-:W-:Y:S02]  /*12290*/  FMNMX.FTZ R2, R45, R2, !PT ;  /* 0x000000022d027209 */ /* 0x000fe40007810000 */
[----:B------:R-:W-:-:S02]  /*122a0*/  FMNMX.FTZ R136, R213, R136, !PT ;  /* 0x00000088d5887209 */ /* 0x000fc40007810000 */
[----:B------:R-:W-:Y:S02]  /*122b0*/  FMNMX.FTZ R2, R46, R2, !PT ;  /* 0x000000022e027209 */ /* 0x000fe40007810000 */
[----:B------:R-:W-:Y:S02]  /*122c0*/  FMNMX.FTZ R136, R208, R136, !PT ;  /* 0x00000088d0887209 */ /* 0x000fe40007810000 */
[----:B-1----:R-:W-:Y:S02]  /*122d0*/  FMNMX.FTZ R138, R138, R5, !PT ;  /* 0x000000058a8a7209 */ /* 0x002fe40007810000 */
[----:B------:R-:W-:Y:S02]  /*122e0*/  FMNMX.FTZ R2, R219, R2, !PT ;  /* 0x00000002db027209 */ /* 0x000fe40007810000 */
[----:B------:R-:W-:Y:S01]  /*122f0*/  FMNMX.FTZ R136, R27, R136, !PT ;  /* 0x000000881b887209 */ /* 0x000fe20007810000 */
[----:B------:R-:W1:Y:S01]  /*12300*/  SHFL.BFLY PT, R4, R138, 0x1, 0x1f ;  /* 0x0c201f008a047f89 */ /* 0x000e6200000e0000 */
[----:B------:R-:W-:-:S02]  /*12310*/  FMNMX.FTZ R2, R217, R2, !PT ;  /* 0x00000002d9027209 */ /* 0x000fc40007810000 */
[----:B------:R-:W-:Y:S02]  /*12320*/  FMNMX.FTZ R136, R26, R136, !PT ;  /* 0x000000881a887209 */ /* 0x000fe40007810000 */
[----:B------:R-:W-:-:S03]  /*12330*/  FMNMX.FTZ R2, R215, R2, !PT ;  /* 0x00000002d7027209 */ /* 0x000fc60007810000 */
[----:B------:R-:W3:Y:S01]  /*12340*/  SHFL.BFLY PT, R5, R136, 0x2, 0x1f ;  /* 0x0c401f0088057f89 */ /* 0x000ee200000e0000 */
[----:B------:R-:W-:Y:S02]  /*12350*/  FMNMX.FTZ R2, R218, R2, !PT ;  /* 0x00000002da027209 */ /* 0x000fe40007810000 */
[----:B--2---:R-:W-:Y:S02]  /*12360*/  FMNMX.FTZ R0, R0, R3, !PT ;  /* 0x0000000300007209 */ /* 0x004fe40007810000 */
[----:B------:R-:W-:-:S03]  /*12370*/  FMNMX.FTZ R3, R214, R2, !PT ;  /* 0x00000002d6037209 */ /* 0x000fc60007810000 */
[----:B------:R-:W2:Y:S01]  /*12380*/  SHFL.BFLY PT, R137, R0, 0x1, 0x1f ;  /* 0x0c201f0000897f89 */ /* 0x000ea200000e0000 */
[----:B------:R-:W-:-:S04]  /*12390*/  FMNMX.FTZ R3, R212, R3, !PT ;  /* 0x00000003d4037209 */ /* 0x000fc80007810000 */
[----:B------:R-:W-:Y:S02]  /*123a0*/  FMNMX.FTZ R135, R209, R3, !PT ;  /* 0x00000003d1877209 */ /* 0x000fe40007810000 */
[----:B-1----:R-:W-:-:S03]  /*123b0*/  FMNMX.FTZ R138, R138, R4, !PT ;  /* 0x000000048a8a7209 */ /* 0x002fc60007810000 */
[----:B------:R-:W1:Y:S01]  /*123c0*/  SHFL.BFLY PT, R4, R135, 0x2, 0x1f ;  /* 0x0c401f0087047f89 */ /* 0x000e6200000e0000 */
[C---:B------:R-:W-:Y:S01]  /*123d0*/  FSETP.NEU.FTZ.AND P4, PT, R138.reuse, -INF , PT ;  /* 0xff8000008a00780b */ /* 0x040fe20003f9d000 */
[----:B------:R-:W-:Y:S01]  /*123e0*/  FMUL.FTZ R2, R138, UR19 ;  /* 0x000000138a027c20 */ /* 0x000fe20008410000 */
[----:B---3--:R-:W-:-:S04]  /*123f0*/  FMNMX.FTZ R136, R136, R5, !PT ;  /* 0x0000000588887209 */ /* 0x008fc80007810000 */
[----:B------:R-:W-:Y:S01]  /*12400*/  FSEL R2, R2, RZ, P4 ;  /* 0x000000ff02027208 */ /* 0x000fe20002000000 */
[----:B------:R-:W3:Y:S04]  /*12410*/  SHFL.BFLY PT, R5, R136, 0x1, 0x1f ;  /* 0x0c201f0088057f89 */ /* 0x000ee800000e0000 */
[--C-:B------:R-:W-:Y:S01]  /*12420*/  FFMA.FTZ R3, R57, UR19, -R2.reuse ;  /* 0x0000001339037c23 */ /* 0x100fe20008010802 */
[----:B--2---:R-:W-:Y:S01]  /*12430*/  FMNMX.FTZ R137, R0, R137, !PT ;  /* 0x0000008900897209 */ /* 0x004fe20007810000 */
[----:B------:R-:W-:Y:S02]  /*12440*/  FFMA.FTZ R0, R60, UR19, -R2 ;  /* 0x000000133c007c23 */ /* 0x000fe40008010802 */
[----:B------:R2:W-:Y:S01]  /*12450*/  MUFU.EX2 R231, R3 ;  /* 0x0000000300e77308 */ /* 0x0005e20000000800 */
[C---:B------:R-:W-:Y:S01]  /*12460*/  FSETP.NEU.FTZ.AND P3, PT, R137.reuse, -INF , PT ;  /* 0xff8000008900780b */ /* 0x040fe20003f7d000 */
[----:B------:R-:W-:-:S05]  /*12470*/  FMUL.FTZ R24, R137, UR19 ;  /* 0x0000001389187c20 */ /* 0x000fca0008410000 */
[----:B------:R-:W-:Y:S01]  /*12480*/  FSEL R24, R24, RZ, P3 ;  /* 0x000000ff18187208 */ /* 0x000fe20001800000 */
[----:B------:R4:W-:Y:S01]  /*12490*/  MUFU.EX2 R20, R0 ;  /* 0x0000000000147308 */ /* 0x0009e20000000800 */
[----:B-1----:R-:W-:-:S05]  /*124a0*/  FMNMX.FTZ R135, R135, R4, !PT ;  /* 0x0000000487877209 */ /* 0x002fca0007810000 */
[----:B------:R-:W1:Y:S01]  /*124b0*/  SHFL.BFLY PT, R4, R135, 0x1, 0x1f ;  /* 0x0c201f0087047f89 */ /* 0x000e6200000e0000 */
[----:B--2---:R-:W-:Y:S01]  /*124c0*/  FFMA.FTZ R3, R59, UR19, -R2 ;  /* 0x000000133b037c23 */ /* 0x004fe20008010802 */
[----:B---3--:R-:W-:-:S03]  /*124d0*/  FMNMX.FTZ R136, R136, R5, !PT ;  /* 0x0000000588887209 */ /* 0x008fc60007810000 */
[----:B------:R2:W-:Y:S01]  /*124e0*/  MUFU.EX2 R246, R3 ;  /* 0x0000000300f67308 */ /* 0x0005e20000000800 */
[----:B------:R-:W-:Y:S01]  /*124f0*/  FSETP.NEU.FTZ.AND P2, PT, R136, -INF , PT ;  /* 0xff8000008800780b */ /* 0x000fe20003f5d000 */
[----:B----4-:R-:W-:-:S06]  /*12500*/  FFMA.FTZ R0, R61, UR19, -R2 ;  /* 0x000000133d007c23 */ /* 0x010fcc0008010802 */
[----:B------:R3:W4:Y:S01]  /*12510*/  MUFU.EX2 R221, R0 ;  /* 0x0000000000dd7308 */ /* 0x0007220000000800 */
[----:B--2---:R-:W-:Y:S01]  /*12520*/  FMUL.FTZ R3, R136, UR19 ;  /* 0x0000001388037c20 */ /* 0x004fe20008410000 */
[----:B-1----:R-:W-:Y:S02]  /*12530*/  FMNMX.FTZ R135, R135, R4, !PT ;  /* 0x0000000487877209 */ /* 0x002fe40007810000 */
[----:B------:R-:W-:Y:S02]  /*12540*/  FSEL R4, R138, RZ, P4 ;  /* 0x000000ff8a047208 */ /* 0x000fe40002000000 */
[----:B------:R-:W-:Y:S01]  /*12550*/  FSEL R3, R3, RZ, P2 ;  /* 0x000000ff03037208 */ /* 0x000fe20001000000 */
[C---:B------:R-:W-:Y:S01]  /*12560*/  FMUL.FTZ R25, R135.reuse, UR19 ;  /* 0x0000001387197c20 */ /* 0x040fe20008410000 */
[----:B------:R-:W-:Y:S01]  /*12570*/  FSETP.NEU.FTZ.AND P1, PT, R135, -INF , PT ;  /* 0xff8000008700780b */ /* 0x000fe20003f3d000 */
[----:B---3--:R-:W-:Y:S01]  /*12580*/  FFMA.FTZ R0, R37, UR19, -R24 ;  /* 0x0000001325007c23 */ /* 0x008fe20008010818 */
[----:B------:R-:W-:Y:S01]  /*12590*/  FADD.FTZ R4, R252, -R4 ;  /* 0x80000004fc047221 */ /* 0x000fe20000010000 */
[----:B----4-:R-:W-:-:S02]  /*125a0*/  F2FP.F16.F32.PACK_AB R10, R221, R20 ;  /* 0x00000014dd0a723e */ /* 0x010fc400000000ff */
[----:B------:R1:W-:Y:S01]  /*125b0*/  MUFU.EX2 R230, R0 ;  /* 0x0000000000e67308 */ /* 0x0003e20000000800 */
[----:B------:R-:W-:Y:S01]  /*125c0*/  FSEL R25, R25, RZ, P1 ;  /* 0x000000ff19197208 */ /* 0x000fe20000800000 */
[----:B-1----:R-:W-:-:S06]  /*125d0*/  FFMA.FTZ R0, R40, UR19, -R24 ;  /* 0x0000001328007c23 */ /* 0x002fcc0008010818 */
[----:B------:R1:W-:Y:S02]  /*125e0*/  MUFU.EX2 R40, R0 ;  /* 0x0000000000287308 */ /* 0x0003e40000000800 */
[----:B-1----:R-:W-:Y:S01]  /*125f0*/  FFMA.FTZ R0, R44, UR19, -R24 ;  /* 0x000000132c007c23 */ /* 0x002fe20008010818 */
[----:B------:R-:W-:-:S05]  /*12600*/  MOV R44, R67 ;  /* 0x00000043002c7202 */ /* 0x000fca0000000f00 */
[----:B------:R1:W-:Y:S01]  /*12610*/  MUFU.EX2 R8, R0 ;  /* 0x0000000000087308 */ /* 0x0003e20000000800 */
[--C-:B------:R-:W-:Y:S01]  /*12620*/  FFMA.FTZ R44, R44, UR19, -R24.reuse ;  /* 0x000000132c2c7c23 */ /* 0x100fe20008010818 */
[----:B-1----:R-:W-:-:S06]  /*12630*/  FFMA.FTZ R0, R36, UR19, -R24 ;  /* 0x0000001324007c23 */ /* 0x002fcc0008010818 */
[----:B------:R1:W-:Y:S02]  /*12640*/  MUFU.EX2 R21, R0 ;  /* 0x0000000000157308 */ /* 0x0003e40000000800 */
[----:B-1----:R-:W-:-:S06]  /*12650*/  FFMA.FTZ R0, R22, UR19, -R3 ;  /* 0x0000001316007c23 */ /* 0x002fcc0008010803 */
[----:B------:R1:W-:Y:S02]  /*12660*/  MUFU.EX2 R229, R0 ;  /* 0x0000000000e57308 */ /* 0x0003e40000000800 */
[----:B-1----:R-:W-:-:S06]  /*12670*/  FFMA.FTZ R0, R29, UR19, -R3 ;  /* 0x000000131d007c23 */ /* 0x002fcc0008010803 */
[----:B------:R1:W-:Y:S02]  /*12680*/  MUFU.EX2 R245, R0 ;  /* 0x0000000000f57308 */ /* 0x0003e40000000800 */
[----:B-1----:R-:W-:Y:S01]  /*12690*/  FFMA.FTZ R0, R32, UR19, -R3 ;  /* 0x0000001320007c23 */ /* 0x002fe20008010803 */
[----:B------:R-:W-:-:S05]  /*126a0*/  FMUL.FTZ R32, R4, UR19 ;  /* 0x0000001304207c20 */ /* 0x000fca0008410000 */
[----:B------:R1:W-:Y:S08]  /*126b0*/  MUFU.EX2 R223, R0 ;  /* 0x0000000000df7308 */ /* 0x0003f00000000800 */
[----:B------:R-:W2:Y:S01]  /*126c0*/  MUFU.EX2 R32, R32 ;  /* 0x0000002000207308 */ /* 0x000ea20000000800 */
[----:B-1----:R-:W-:-:S07]  /*126d0*/  FFMA.FTZ R0, R33, UR19, -R3 ;  /* 0x0000001321007c23 */ /* 0x002fce0008010803 */
        /* <DEDUP_REMOVED lines=14> */
[--C-:B-1----:R-:W-:Y:S01]  /*127c0*/  FFMA.FTZ R0, R23, UR19, -R25.reuse ;  /* 0x0000001317007c23 */ /* 0x102fe20008010819 */
[-C--:B------:R-:W-:Y:S01]  /*127d0*/  FMUL.FTZ R205, R205, R32.reuse ;  /* 0x00000020cdcd7220 */ /* 0x080fe20000410000 */
[-C--:B------:R-:W-:Y:S01]  /*127e0*/  FMUL.FTZ R188, R188, R32.reuse ;  /* 0x00000020bcbc7220 */ /* 0x080fe20000410000 */
[-C--:B------:R-:W-:Y:S01]  /*127f0*/  FMUL.FTZ R189, R189, R32.reuse ;  /* 0x00000020bdbd7220 */ /* 0x080fe20000410000 */
[----:B------:R1:W-:Y:S01]  /*12800*/  MUFU.EX2 R224, R0 ;  /* 0x0000000000e07308 */ /* 0x0003e20000000800 */
        /* <DEDUP_REMOVED lines=16> */
[----:B-1----:R-:W-:-:S04]  /*12910*/  FFMA.FTZ R0, R34, UR19, -R25 ;  /* 0x0000001322007c23 */ /* 0x002fc80008010819 */
[----:B------:R1:W2:Y:S02]  /*12920*/  MUFU.EX2 R9, R0 ;  /* 0x0000000000097308 */ /* 0x0002a40000000800 */
[----:B-1----:R-:W-:Y:S01]  /*12930*/  FFMA.FTZ R0, R35, UR19, -R25 ;  /* 0x0000001323007c23 */ /* 0x002fe20008010819 */
[----:B--2---:R-:W-:Y:S02]  /*12940*/  MOV R252, R9 ;  /* 0x0000000900fc7202 */ /* 0x004fe40000000f00 */
[----:B------:R-:W-:-:S03]  /*12950*/  F2FP.F16.F32.PACK_AB R9, R40, R230 ;  /* 0x000000e62809723e */ /* 0x000fc600000000ff */
[----:B------:R1:W-:Y:S01]  /*12960*/  MUFU.EX2 R222, R0 ;  /* 0x0000000000de7308 */ /* 0x0003e20000000800 */
[----:B------:R-:W-:Y:S02]  /*12970*/  F2FP.F16.F32.PACK_AB R5, R252, R224 ;  /* 0x000000e0fc05723e */ /* 0x000fe400000000ff */
[----:B-1----:R-:W-:-:S05]  /*12980*/  FSEL R0, R137, RZ, P3 ;  /* 0x000000ff89007208 */ /* 0x002fca0001800000 */
[----:B------:R-:W-:Y:S01]  /*12990*/  FADD.FTZ R4, R239, -R0 ;  /* 0x80000000ef047221 */ /* 0x000fe20000010000 */
[----:B------:R-:W-:Y:S02]  /*129a0*/  FSEL R0, R136, RZ, P2 ;  /* 0x000000ff88007208 */ /* 0x000fe40001000000 */
[----:B------:R-:W-:Y:S01]  /*129b0*/  MOV R239, R7 ;  /* 0x0000000700ef7202 */ /* 0x000fe20000000f00 */
[----:B------:R-:W-:Y:S02]  /*129c0*/  FMUL.FTZ R33, R4, UR19 ;  /* 0x0000001304217c20 */ /* 0x000fe40008410000 */
[----:B------:R-:W-:Y:S01]  /*129d0*/  FADD.FTZ R4, R238, -R0 ;  /* 0x80000000ee047221 */ /* 0x000fe20000010000 */
[----:B------:R-:W-:Y:S02]  /*129e0*/  FSEL R0, R135, RZ, P1 ;  /* 0x000000ff87007208 */ /* 0x000fe40000800000 */
[----:B------:R-:W-:Y:S01]  /*129f0*/  MOV R238, R6 ;  /* 0x0000000600ee7202 */ /* 0x000fe20000000f00 */
[----:B------:R-:W-:Y:S01]  /*12a00*/  FMUL.FTZ R4, R4, UR19 ;  /* 0x0000001304047c20 */ /* 0x000fe20008410000 */
[----:B------:R-:W1:Y:S01]  /*12a10*/  MUFU.EX2 R33, R33 ;  /* 0x0000002100217308 */ /* 0x000e620000000800 */
[----:B------:R-:W-:Y:S01]  /*12a20*/  FADD.FTZ R0, R237, -R0 ;  /* 0x80000000ed007221 */ /* 0x000fe20000010000 */
[----:B------:R-:W-:-:S02]  /*12a30*/  MOV R237, R8 ;  /* 0x0000000800ed7202 */ /* 0x000fc40000000f00 */
[----:B------:R-:W-:Y:S01]  /*12a40*/  F2FP.F16.F32.PACK_AB R8, R246, R231 ;  /* 0x000000e7f608723e */ /* 0x000fe200000000ff */
[----:B------:R-:W-:Y:S01]  /*12a50*/  FMUL.FTZ R0, R0, UR19 ;  /* 0x0000001300007c20 */ /* 0x000fe20008410000 */
[----:B------:R-:W-:Y:S02]  /*12a60*/  F2FP.F16.F32.PACK_AB R11, R21, R237 ;  /* 0x000000ed150b723e */ /* 0x000fe400000000ff */
[----:B------:R-:W2:Y:S01]  /*12a70*/  MUFU.EX2 R34, R4 ;  /* 0x0000000400227308 */ /* 0x000ea20000000800 */
[----:B------:R-:W-:-:S07]  /*12a80*/  F2FP.F16.F32.PACK_AB R6, R28, R223 ;  /* 0x000000df1c06723e */ /* 0x000fce00000000ff */
[----:B------:R3:W4:Y:S01]  /*12a90*/  MUFU.EX2 R35, R0 ;  /* 0x0000000000237308 */ /* 0x0007220000000800 */
        /* <DEDUP_REMOVED lines=8> */
[-C--:B--2---:R-:W-:Y:S01]  /*12b20*/  FMUL.FTZ R144, R144, R34.reuse ;  /* 0x0000002290907220 */ /* 0x084fe20000410000 */
[-C--:B------:R-:W-:Y:S01]  /*12b30*/  FMUL.FTZ R145, R145, R34.reuse ;  /* 0x0000002291917220 */ /* 0x080fe20000410000 */
[----:B------:R-:W-:Y:S01]  /*12b40*/  F2FP.F16.F32.PACK_AB R4, R245, R229 ;  /* 0x000000e5f504723e */ /* 0x000fe200000000ff */
[-C--:B------:R-:W-:Y:S01]  /*12b50*/  FMUL.FTZ R152, R152, R34.reuse ;  /* 0x0000002298987220 */ /* 0x080fe20000410000 */
[-C--:B------:R-:W-:Y:S01]  /*12b60*/  FMUL.FTZ R153, R153, R34.reuse ;  /* 0x0000002299997220 */ /* 0x080fe20000410000 */
[C---:B------:R-:W-:Y:S01]  /*12b70*/  HMMA.16816.F32 R148, R8.reuse, R16, R148 ;  /* 0x000000100894723c */ /* 0x040fe20000001894 */
[-C--:B------:R-:W-:Y:S01]  /*12b80*/  FMUL.FTZ R160, R160, R34.reuse ;  /* 0x00000022a0a07220 */ /* 0x080fe20000410000 */
[-C--:B------:R-:W-:Y:S01]  /*12b90*/  FMUL.FTZ R161, R161, R34.reuse ;  /* 0x00000022a1a17220 */ /* 0x080fe20000410000 */
[----:B---3--:R-:W-:Y:S01]  /*12ba0*/  FFMA.FTZ R0, R38, UR19, -R25 ;  /* 0x0000001326007c23 */ /* 0x008fe20008010819 */
[-C--:B----4-:R-:W-:Y:S01]  /*12bb0*/  FMUL.FTZ R146, R146, R35.reuse ;  /* 0x0000002392927220 */ /* 0x090fe20000410000 */
[-C--:B------:R-:W-:Y:S01]  /*12bc0*/  FMUL.FTZ R147, R147, R35.reuse ;  /* 0x0000002393937220 */ /* 0x080fe20000410000 */
        /* <DEDUP_REMOVED lines=9> */
[----:B------:R-:W-:Y:S01]  /*12c60*/  FMUL.FTZ R171, R171, R35 ;  /* 0x00000023abab7220 */ /* 0x000fe20000410000 */
[C---:B------:R-:W-:Y:S01]  /*12c70*/  HMMA.16816.F32 R56, R8.reuse, R12, R164 ;  /* 0x0000000c0838723c */ /* 0x040fe200000018a4 */
[----:B------:R-:W-:Y:S01]  /*12c80*/  MOV R156, R66 ;  /* 0x00000042009c7202 */ /* 0x000fe20000000f00 */
[-C--:B------:R-:W-:Y:S01]  /*12c90*/  FMUL.FTZ R182, R182, R33.reuse ;  /* 0x00000021b6b67220 */ /* 0x080fe20000410000 */
[-C--:B------:R-:W-:Y:S01]  /*12ca0*/  FMUL.FTZ R183, R183, R33.reuse ;  /* 0x00000021b7b77220 */ /* 0x080fe20000410000 */
[-C--:B------:R-:W-:Y:S01]  /*12cb0*/  FMUL.FTZ R198, R198, R33.reuse ;  /* 0x00000021c6c67220 */ /* 0x080fe20000410000 */
[----:B------:R-:W-:Y:S01]  /*12cc0*/  FMUL.FTZ R199, R199, R33 ;  /* 0x00000021c7c77220 */ /* 0x000fe20000410000 */
[----:B------:R-:W-:Y:S01]  /*12cd0*/  FMUL.FTZ R192, R192, R34 ;  /* 0x00000022c0c07220 */ /* 0x000fe20000410000 */
[----:B------:R-:W-:Y:S01]  /*12ce0*/  MOV R164, R65 ;  /* 0x0000004100a47202 */ /* 0x000fe20000000f00 */
[--C-:B-1----:R-:W-:Y:S01]  /*12cf0*/  FFMA.FTZ R0, R216, UR19, -R2.reuse ;  /* 0x00000013d8007c23 */ /* 0x102fe20008010802 */
[----:B--2---:R-:W-:Y:S01]  /*12d00*/  F2FP.F16.F32.PACK_AB R7, R22, R222 ;  /* 0x000000de1607723e */ /* 0x004fe200000000ff */
[----:B------:R-:W-:Y:S01]  /*12d10*/  HMMA.16816.F32 R64, R8, R14, R172 ;  /* 0x0000000e0840723c */ /* 0x000fe200000018ac */
[-C--:B------:R-:W-:Y:S01]  /*12d20*/  FMUL.FTZ R193, R193, R34.reuse ;  /* 0x00000022c1c17220 */ /* 0x080fe20000410000 */
[----:B------:R1:W-:Y:S01]  /*12d30*/  MUFU.EX2 R172, R0 ;  /* 0x0000000000ac7308 */ /* 0x0003e20000000800 */
[-C--:B------:R-:W-:Y:S01]  /*12d40*/  FMUL.FTZ R194, R194, R35.reuse ;  /* 0x00000023c2c27220 */ /* 0x080fe20000410000 */
[----:B------:R-:W-:Y:S01]  /*12d50*/  FMUL.FTZ R195, R195, R35 ;  /* 0x00000023c3c37220 */ /* 0x000fe20000410000 */
        /* <DEDUP_REMOVED lines=8> */
[----:B------:R-:W2:Y:S01]  /*12de0*/  LDSM.16.MT88.4 R16, [R228+0xc000] ;  /* 0x00c00000e410783b */ /* 0x000ea20000004200 */
[-C--:B------:R-:W-:Y:S01]  /*12df0*/  FMUL.FTZ R176, R176, R34.reuse ;  /* 0x00000022b0b07220 */ /* 0x080fe20000410000 */
[-C--:B------:R-:W-:Y:S01]  /*12e00*/  FMUL.FTZ R177, R177, R34.reuse ;  /* 0x00000022b1b17220 */ /* 0x080fe20000410000 */
[-C--:B------:R-:W-:Y:S01]  /*12e10*/  FMUL.FTZ R178, R178, R35.reuse ;  /* 0x00000023b2b27220 */ /* 0x080fe20000410000 */
[----:B------:R-:W-:Y:S01]  /*12e20*/  FMUL.FTZ R179, R179, R35 ;  /* 0x00000023b3b37220 */ /* 0x000fe20000410000 */
[C---:B------:R-:W-:Y:S01]  /*12e30*/  HMMA.16816.F32 R160, R4.reuse, R12, R160 ;  /* 0x0000000c04a0723c */ /* 0x040fe200000018a0 */
[--C-:B-1----:R-:W-:Y:S01]  /*12e40*/  FFMA.FTZ R0, R211, UR19, -R2.reuse ;  /* 0x00000013d3007c23 */ /* 0x102fe20008010802 */
[----:B------:R-:W-:Y:S01]  /*12e50*/  FMUL.FTZ R190, R190, R33 ;  /* 0x00000021bebe7220 */ /* 0x000fe20000410000 */
[-C--:B------:R-:W-:Y:S01]  /*12e60*/  FMUL.FTZ R184, R184, R34.reuse ;  /* 0x00000022b8b87220 */ /* 0x080fe20000410000 */
[----:B------:R-:W-:Y:S01]  /*12e70*/  FMUL.FTZ R185, R185, R34 ;  /* 0x00000022b9b97220 */ /* 0x000fe20000410000 */
[-C--:B------:R-:W-:Y:S01]  /*12e80*/  FMUL.FTZ R186, R186, R35.reuse ;  /* 0x00000023baba7220 */ /* 0x080fe20000410000 */
[----:B------:R-:W-:Y:S01]  /*12e90*/  HMMA.16816.F32 R168, R4, R14, R168 ;  /* 0x0000000e04a8723c */ /* 0x000fe200000018a8 */
[----:B------:R-:W1:Y:S01]  /*12ea0*/  LDSM.16.MT88.4 R12, [R227+0xc000] ;  /* 0x00c00000e30c783b */ /* 0x000e620000004200 */
[----:B------:R-:W-:Y:S01]  /*12eb0*/  FMUL.FTZ R187, R187, R35 ;  /* 0x00000023bbbb7220 */ /* 0x000fe20000410000 */
[----:B------:R-:W-:Y:S01]  /*12ec0*/  FMUL.FTZ R191, R191, R33 ;  /* 0x00000021bfbf7220 */ /* 0x000fe20000410000 */
[----:B------:R-:W-:Y:S01]  /*12ed0*/  MOV R157, R28 ;  /* 0x0000001c009d7202 */ /* 0x000fe20000000f00 */
        /* <DEDUP_REMOVED lines=12> */
[----:B------:R-:W-:Y:S01]  /*12fa0*/  LDSM.16.MT88.4 R28, [R228+0xe000] ;  /* 0x00e00000e41c783b */ /* 0x000fe20000004200 */
[----:B------:R-:W-:Y:S01]  /*12fb0*/  MOV R175, R20 ;  /* 0x0000001400af7202 */ /* 0x000fe20000000f00 */
[-C--:B------:R-:W-:Y:S01]  /*12fc0*/  FMUL.FTZ R126, R126, R35.reuse ;  /* 0x000000237e7e7220 */ /* 0x080fe20000410000 */
[----:B------:R-:W-:Y:S01]  /*12fd0*/  FMUL.FTZ R127, R127, R35 ;  /* 0x000000237f7f7220 */ /* 0x000fe20000410000 */
[----:B------:R-:W3:Y:S01]  /*12fe0*/  LDSM.16.MT88.4 R20, [R226+0xe000] ;  /* 0x00e00000e214783b */ /* 0x000ee20000004200 */
[-C--:B------:R-:W-:Y:S01]  /*12ff0*/  FMUL.FTZ R118, R118, R33.reuse ;  /* 0x0000002176767220 */ /* 0x080fe20000410000 */
[-C--:B------:R-:W-:Y:S01]  /*13000*/  FMUL.FTZ R119, R119, R33.reuse ;  /* 0x0000002177777220 */ /* 0x080fe20000410000 */
[-C--:B------:R-:W-:Y:S01]  /*13010*/  FMUL.FTZ R130, R130, R33.reuse ;  /* 0x0000002182827220 */ /* 0x080fe20000410000 */
[----:B------:R-:W-:Y:S01]  /*13020*/  FMUL.FTZ R131, R131, R33 ;  /* 0x0000002183837220 */ /* 0x000fe20000410000 */
[----:B------:R-:W-:Y:S01]  /*13030*/  MOV R211, R159 ;  /* 0x0000009f00d37202 */ /* 0x000fe20000000f00 */
        /* <DEDUP_REMOVED lines=8> */
[----:B------:R-:W-:Y:S01]  /*130c0*/  HMMA.16816.F32 R176, R4, R16, R176 ;  /* 0x0000001004b0723c */ /* 0x000fe200000018b0 */
[-C--:B------:R-:W-:Y:S01]  /*130d0*/  FMUL.FTZ R78, R78, R35.reuse ;  /* 0x000000234e4e7220 */ /* 0x080fe20000410000 */
[----:B------:R-:W-:Y:S01]  /*130e0*/  FMUL.FTZ R79, R79, R35 ;  /* 0x000000234f4f7220 */ /* 0x000fe20000410000 */
[-C--:B------:R-:W-:Y:S01]  /*130f0*/  FMUL.FTZ R70, R70, R33.reuse ;  /* 0x0000002146467220 */ /* 0x080fe20000410000 */
[-C--:B------:R-:W-:Y:S01]  /*13100*/  FMUL.FTZ R71, R71, R33.reuse ;  /* 0x0000002147477220 */ /* 0x080fe20000410000 */
[-C--:B------:R-:W-:Y:S01]  /*13110*/  FMUL.FTZ R82, R82, R33.reuse ;  /* 0x0000002152527220 */ /* 0x080fe20000410000 */
[-C--:B-1----:R-:W-:Y:S01]  /*13120*/  HMMA.16816.F32 R196, R8, R12.reuse, R196 ;  /* 0x0000000c08c4723c */ /* 0x082fe200000018c4 */
[----:B------:R-:W-:Y:S01]  /*13130*/  FMUL.FTZ R83, R83, R33 ;  /* 0x0000002153537220 */ /* 0x000fe20000410000 */
[----:B------:R-:W-:Y:S01]  /*13140*/  MOV R159, R246 ;  /* 0x000000f6009f7202 */ /* 0x000fe20000000f00 */
[-C--:B------:R-:W-:Y:S01]  /*13150*/  FMUL.FTZ R88, R88, R34.reuse ;  /* 0x0000002258587220 */ /* 0x080fe20000410000 */
[-C--:B------:R-:W-:Y:S01]  /*13160*/  FMUL.FTZ R89, R89, R34.reuse ;  /* 0x0000002259597220 */ /* 0x080fe20000410000 */
[-C--:B------:R-:W-:Y:S01]  /*13170*/  FMUL.FTZ R90, R90, R35.reuse ;  /* 0x000000235a5a7220 */ /* 0x080fe20000410000 */
[--C-:B--2---:R-:W-:Y:S01]  /*13180*/  FFMA.FTZ R0, R210, UR19, -R2.reuse ;  /* 0x00000013d2007c23 */ /* 0x104fe20008010802 */
[C---:B------:R-:W-:Y:S01]  /*13190*/  HMMA.16816.F32 R192, R4.reuse, R12, R192 ;  /* 0x0000000c04c0723c */ /* 0x040fe200000018c0 */
[-C--:B------:R-:W-:Y:S01]  /*131a0*/  FMUL.FTZ R91, R91, R35.reuse ;  /* 0x000000235b5b7220 */ /* 0x080fe20000410000 */
[-C--:B------:R-:W-:Y:S01]  /*131b0*/  FMUL.FTZ R92, R92, R34.reuse ;  /* 0x000000225c5c7220 */ /* 0x080fe20000410000 */
[----:B------:R1:W-:Y:S01]  /*131c0*/  MUFU.EX2 R182, R0 ;  /* 0x0000000000b67308 */ /* 0x0003e20000000800 */
[-C--:B------:R-:W-:Y:S01]  /*131d0*/  FMUL.FTZ R93, R93, R34.reuse ;  /* 0x000000225d5d7220 */ /* 0x080fe20000410000 */
[-C--:B------:R-:W-:Y:S01]  /*131e0*/  FMUL.FTZ R104, R104, R34.reuse ;  /* 0x0000002268687220 */ /* 0x080fe20000410000 */
[-C--:B------:R-:W-:Y:S01]  /*131f0*/  HMMA.16816.F32 R200, R4, R14.reuse, R200 ;  /* 0x0000000e04c8723c */ /* 0x080fe200000018c8 */
[-C--:B------:R-:W-:Y:S01]  /*13200*/  FMUL.FTZ R94, R94, R35.reuse ;  /* 0x000000235e5e7220 */ /* 0x080fe20000410000 */
[-C--:B------:R-:W-:Y:S01]  /*13210*/  FMUL.FTZ R95, R95, R35.reuse ;  /* 0x000000235f5f7220 */ /* 0x080fe20000410000 */
[-C--:B------:R-:W-:Y:S01]  /*13220*/  FMUL.FTZ R105, R105, R34.reuse ;  /* 0x0000002269697220 */ /* 0x080fe20000410000 */
[-C--:B------:R-:W-:Y:S01]  /*13230*/  FMUL.FTZ R108, R108, R34.reuse ;  /* 0x000000226c6c7220 */ /* 0x080fe20000410000 */
[----:B------:R-:W-:Y:S01]  /*13240*/  FMUL.FTZ R109, R109, R34 ;  /* 0x000000226d6d7220 */ /* 0x000fe20000410000 */
[----:B------:R-:W-:Y:S01]  /*13250*/  HMMA.16816.F32 R204, R8, R14, R204 ;  /* 0x0000000e08cc723c */ /* 0x000fe200000018cc */
[----:B------:R-:W2:Y:S01]  /*13260*/  LDSM.16.MT88.4 R12, [R227+0xe000] ;  /* 0x00e00000e30c783b */ /* 0x000ea20000004200 */
[-C--:B------:R-:W-:Y:S01]  /*13270*/  FMUL.FTZ R106, R106, R35.reuse ;  /* 0x000000236a6a7220 */ /* 0x080fe20000410000 */
[-C--:B------:R-:W-:Y:S01]  /*13280*/  FMUL.FTZ R107, R107, R35.reuse ;  /* 0x000000236b6b7220 */ /* 0x080fe20000410000 */
[-C--:B------:R-:W-:Y:S01]  /*13290*/  FMUL.FTZ R110, R110, R35.reuse ;  /* 0x000000236e6e7220 */ /* 0x080fe20000410000 */
[----:B------:R-:W-:Y:S01]  /*132a0*/  FMUL.FTZ R111, R111, R35 ;  /* 0x000000236f6f7220 */ /* 0x000fe20000410000 */
[-C--:B------:R-:W-:Y:S01]  /*132b0*/  HMMA.16816.F32 R184, R4, R18.reuse, R184 ;  /* 0x0000001204b8723c */ /* 0x080fe200000018b8 */
[-C--:B------:R-:W-:Y:S01]  /*132c0*/  FMUL.FTZ R86, R86, R33.reuse ;  /* 0x0000002156567220 */ /* 0x080fe20000410000 */
[----:B-1----:R-:W-:Y:S01]  /*132d0*/  FFMA.FTZ R0, R143, UR19, -R2 ;  /* 0x000000138f007c23 */ /* 0x002fe20008010802 */
[-C--:B------:R-:W-:Y:S01]  /*132e0*/  FMUL.FTZ R87, R87, R33.reuse ;  /* 0x0000002157577220 */ /* 0x080fe20000410000 */
[-C--:B------:R-:W-:Y:S01]  /*132f0*/  FMUL.FTZ R98, R98, R33.reuse ;  /* 0x0000002162627220 */ /* 0x080fe20000410000 */
[-C--:B------:R-:W-:Y:S01]  /*13300*/  FMUL.FTZ R99, R99, R33.reuse ;  /* 0x0000002163637220 */ /* 0x080fe20000410000 */
[----:B------:R1:W-:Y:S01]  /*13310*/  MUFU.EX2 R165, R0 ;  /* 0x0000000000a57308 */ /* 0x0003e20000000800 */
[----:B------:R-:W-:Y:S01]  /*13320*/  HMMA.16816.F32 R188, R8, R18, R188 ;  /* 0x0000001208bc723c */ /* 0x000fe200000018bc */
[----:B------:R-:W4:Y:S01]  /*13330*/  LDSM.16.MT88.4 R16, [R225+0xe000] ;  /* 0x00e00000e110783b */ /* 0x000f220000004200 */
[-C--:B------:R-:W-:Y:S01]  /*13340*/  FMUL.FTZ R102, R102, R33.reuse ;  /* 0x0000002166667220 */ /* 0x080fe20000410000 */
[-C--:B------:R-:W-:Y:S01]  /*13350*/  FMUL.FTZ R103, R103, R33.reuse ;  /* 0x0000002167677220 */ /* 0x080fe20000410000 */
[-C--:B------:R-:W-:Y:S01]  /*13360*/  FMUL.FTZ R114, R114, R33.reuse ;  /* 0x0000002172727220 */ /* 0x080fe20000410000 */
[----:B------:R-:W-:Y:S01]  /*13370*/  FMUL.FTZ R115, R115, R33 ;  /* 0x0000002173737220 */ /* 0x000fe20000410000 */
[----:B---3--:R-:W-:Y:S01]  /*13380*/  HMMA.16816.F32 R88, R4, R20, R88 ;  /* 0x000000140458723c */ /* 0x008fe20000001858 */
[----:B------:R-:W-:-:S02]  /*13390*/  MOV R210, R238 ;  /* 0x000000ee00d27202 */ /* 0x000fc40000000f00 */
[----:B------:R-:W-:-:S03]  /*133a0*/  MOV R238, R142 ;  /* 0x0000008e00ee7202 */ /* 0x000fc60000000f00 */
[----:B------:R-:W-:Y:S01]  /*133b0*/  HMMA.16816.F32 R92, R4, R22, R92 ;  /* 0x00000016045c723c */ /* 0x000fe2000000185c */
[----:B-1----:R-:W-:-:S05]  /*133c0*/  FFMA.FTZ R0, R141, UR19, -R24 ;  /* 0x000000138d007c23 */ /* 0x002fca0008010818 */
[C---:B------:R-:W-:Y:S01]  /*133d0*/  HMMA.16816.F32 R104, R4.reuse, R28, R104 ;  /* 0x0000001c0468723c */ /* 0x040fe20000001868 */
[----:B------:R1:W3:Y:S05]  /*133e0*/  MUFU.EX2 R173, R0 ;  /* 0x0000000000ad7308 */ /* 0x0002ea0000000800 */
[C---:B------:R-:W-:Y:S06]  /*133f0*/  HMMA.16816.F32 R108, R4.reuse, R30, R108 ;  /* 0x0000001e046c723c */ /* 0x040fec000000186c */
[C---:B--2---:R-:W-:Y:S06]  /*13400*/  HMMA.16816.F32 R120, R4.reuse, R12, R120 ;  /* 0x0000000c0478723c */ /* 0x044fec0000001878 */
[----:B------:R-:W-:Y:S01]  /*13410*/  HMMA.16816.F32 R124, R4, R14, R124 ;  /* 0x0000000e047c723c */ /* 0x000fe2000000187c */
[----:B-1----:R-:W-:-:S04]  /*13420*/  FFMA.FTZ R0, R140, UR19, -R24 ;  /* 0x000000138c007c23 */ /* 0x002fc80008010818 */
[----:B------:R1:W2:Y:S01]  /*13430*/  MUFU.EX2 R181, R0 ;  /* 0x0000000000b57308 */ /* 0x0002a20000000800 */
[C---:B------:R-:W-:Y:S06]  /*13440*/  HMMA.16816.F32 R116, R8.reuse, R12, R116 ;  /* 0x0000000c0874723c */ /* 0x040fec0000001874 */
[----:B------:R-:W-:Y:S01]  /*13450*/  HMMA.16816.F32 R128, R8, R14, R128 ;  /* 0x0000000e0880723c */ /* 0x000fe20000001880 */
[----:B------:R-:W2:Y:S05]  /*13460*/  LDSM.16.MT88.4 R12, [R225+0xc800] ;  /* 0x00c80000e10c783b */ /* 0x000eaa0000004200 */
[----:B----4-:R-:W-:Y:S01]  /*13470*/  HMMA.16816.F32 R72, R4, R16, R72 ;  /* 0x000000100448723c */ /* 0x010fe20000001848 */
[----:B-1----:R-:W-:Y:S01]  /*13480*/  FFMA.FTZ R0, R139, UR19, -R24 ;  /* 0x000000138b007c23 */ /* 0x002fe20008010818 */
[----:B------:R-:W-:-:S04]  /*13490*/  MOV R139, R239 ;  /* 0x000000ef008b7202 */ /* 0x000fc80000000f00 */
[----:B------:R-:W-:Y:S01]  /*134a0*/  HMMA.16816.F32 R76, R4, R18, R76 ;  /* 0x00000012044c723c */ /* 0x000fe2000000184c */
[----:B------:R-:W-:Y:S01]  /*134b0*/  MOV R239, R242 ;  /* 0x000000f200ef7202 */ /* 0x000fe20000000f00 */
[----:B------:R1:W-:Y:S04]  /*134c0*/  MUFU.EX2 R183, R0 ;  /* 0x0000000000b77308 */ /* 0x0003e80000000800 */
[C---:B------:R-:W-:Y:S06]  /*134d0*/  HMMA.16816.F32 R36, R8.reuse, R16, R68 ;  /* 0x000000100824723c */ /* 0x040fec0000001844 */
[C---:B------:R-:W-:Y:S01]  /*134e0*/  HMMA.16816.F32 R80, R8.reuse, R18, R80 ;  /* 0x000000120850723c */ /* 0x040fe20000001850 */
[----:B------:R-:W4:Y:S05]  /*134f0*/  LDSM.16.MT88.4 R16, [R228+0xc800] ;  /* 0x00c80000e410783b */ /* 0x000f2a0000004200 */
[----:B------:R-:W-:Y:S01]  /*13500*/  HMMA.16816.F32 R84, R8, R20, R84 ;  /* 0x000000140854723c */ /* 0x000fe20000001854 */
[----:B-1----:R-:W-:Y:S01]  /*13510*/  FFMA.FTZ R0, R134, UR19, -R24 ;  /* 0x0000001386007c23 */ /* 0x002fe20008010818 */
[----:B------:R-:W-:-:S03]  /*13520*/  MOV R134, R243 ;  /* 0x000000f300867202 */ /* 0x000fc60000000f00 */
[----:B------:R1:W2:Y:S01]  /*13530*/  MUFU.EX2 R166, R0 ;  /* 0x0000000000a67308 */ /* 0x0002a20000000800 */
[C---:B------:R-:W-:Y:S01]  /*13540*/  HMMA.16816.F32 R96, R8.reuse, R22, R96 ;  /* 0x000000160860723c */ /* 0x040fe20000001860 */
[----:B------:R-:W4:Y:S05]  /*13550*/  LDSM.16.MT88.4 R20, [R226+0xc800] ;  /* 0x00c80000e214783b */ /* 0x000f2a0000004200 */
[C---:B------:R-:W-:Y:S06]  /*13560*/  HMMA.16816.F32 R100, R8.reuse, R28, R100 ;  /* 0x0000001c0864723c */ /* 0x040fec0000001864 */
[----:B------:R-:W-:Y:S01]  /*13570*/  HMMA.16816.F32 R112, R8, R30, R112 ;  /* 0x0000001e0870723c */ /* 0x000fe20000001870 */
[----:B------:R-:W4:Y:S01]  /*13580*/  LDSM.16.MT88.4 R28, [R225+0xe800] ;  /* 0x00e80000e11c783b */ /* 0x000f220000004200 */
[----:B-1----:R-:W-:Y:S01]  /*13590*/  FFMA.FTZ R0, R132, UR19, -R3 ;  /* 0x0000001384007c23 */ /* 0x002fe20008010803 */
[----:B---3--:R-:W-:-:S02]  /*135a0*/  MOV R132, R173 ;  /* 0x000000ad00847202 */ /* 0x008fc40000000f00 */
[----:B------:R-:W-:Y:S01]  /*135b0*/  MOV R173, R167 ;  /* 0x000000a700ad7202 */ /* 0x000fe20000000f00 */
[----:B------:R1:W-:Y:S01]  /*135c0*/  MUFU.EX2 R247, R0 ;  /* 0x0000000000f77308 */ /* 0x0003e20000000800 */
[----:B--2---:R-:W-:Y:S02]  /*135d0*/  F2FP.F16.F32.PACK_AB R9, R181, R132 ;  /* 0x00000084b509723e */ /* 0x004fe400000000ff */
[----:B------:R-:W-:Y:S02]  /*135e0*/  F2FP.F16.F32.PACK_AB R10, R165, R182 ;  /* 0x000000b6a50a723e */ /* 0x000fe400000000ff */
[----:B------:R-:W-:Y:S01]  /*135f0*/  F2FP.F16.F32.PACK_AB R11, R166, R183 ;  /* 0x000000b7a60b723e */ /* 0x000fe200000000ff */
[----:B-1----:R-:W-:Y:S01]  /*13600*/  FFMA.FTZ R0, R49, UR19, -R3 ;  /* 0x0000001331007c23 */ /* 0x002fe20008010803 */
[----:B------:R-:W-:Y:S02]  /*13610*/  MOV R49, R172 ;  /* 0x000000ac00317202 */ /* 0x000fe40000000f00 */
[----:B------:R-:W-:Y:S01]  /*13620*/  MOV R172, R156 ;  /* 0x0000009c00ac7202 */ /* 0x000fe20000000f00 */
[----:B------:R1:W2:Y:S01]  /*13630*/  MUFU.EX2 R252, R0 ;  /* 0x0000000000fc7308 */ /* 0x0002a20000000800 */
[----:B------:R-:W-:-:S02]  /*13640*/  MOV R156, R158 ;  /* 0x0000009e009c7202 */ /* 0x000fc40000000f00 */
[----:B------:R-:W-:Y:S02]  /*13650*/  MOV R158, R245 ;  /* 0x000000f5009e7202 */ /* 0x000fe40000000f00 */
[----:B------:R-:W-:-:S07]  /*13660*/  F2FP.F16.F32.PACK_AB R8, R180, R49 ;  /* 0x00000031b408723e */ /* 0x000fce00000000ff */
[----:B------:R-:W-:Y:S01]  /*13670*/  HMMA.16816.F32 R148, R8, R12, R148 ;  /* 0x0000000c0894723c */ /* 0x000fe20000001894 */
[----:B-1----:R-:W-:Y:S01]  /*13680*/  FFMA.FTZ R0, R47, UR19, -R3 ;  /* 0x000000132f007c23 */ /* 0x002fe20008010803 */
[----:B--2---:R-:W-:-:S04]  /*13690*/  F2FP.F16.F32.PACK_AB R4, R252, R247 ;  /* 0x000000f7fc04723e */ /* 0x004fc800000000ff */
[C---:B------:R-:W-:Y:S01]  /*136a0*/  HMMA.16816.F32 R52, R8.reuse, R14, R52 ;  /* 0x0000000e0834723c */ /* 0x040fe20000001834 */
[----:B------:R-:W-:Y:S01]  /*136b0*/  MOV R47, R210 ;  /* 0x000000d2002f7202 */ /* 0x000fe20000000f00 */
[----:B------:R1:W-:Y:S04]  /*136c0*/  MUFU.EX2 R164, R0 ;  /* 0x0000000000a47308 */ /* 0x0003e80000000800 */
[----:B----4-:R-:W-:Y:S01]  /*136d0*/  HMMA.16816.F32 R60, R8, R16, R60 ;  /* 0x00000010083c723c */ /* 0x010fe2000000183c */
[----:B------:R-:W-:-:S05]  /*136e0*/  FFMA.FTZ R47, R47, UR19, -R2 ;  /* 0x000000132f2f7c23 */ /* 0x000fca0008010802 */
[C---:B------:R-:W-:Y:S06]  /*136f0*/  HMMA.16816.F32 R68, R8.reuse, R18, R188 ;  /* 0x000000120844723c */ /* 0x040fec00000018bc */
[C---:B------:R-:W-:Y:S01]  /*13700*/  HMMA.16816.F32 R56, R8.reuse, R20, R56 ;  /* 0x000000140838723c */ /* 0x040fe20000001838 */
[----:B-1----:R-:W-:Y:S01]  /*13710*/  FFMA.FTZ R0, R48, UR19, -R3 ;  /* 0x0000001330007c23 */ /* 0x002fe20008010803 */
[----:B------:R-:W-:Y:S02]  /*13720*/  MOV R191, R172 ;  /* 0x000000ac00bf7202 */ /* 0x000fe40000000f00 */
[----:B------:R-:W-:Y:S01]  /*13730*/  MOV R172, R222 ;  /* 0x000000de00ac7202 */ /* 0x000fe20000000f00 */
[----:B------:R1:W2:Y:S01]  /*13740*/  MUFU.EX2 R167, R0 ;  /* 0x0000000000a77308 */ /* 0x0002a20000000800 */
[----:B------:R-:W-:Y:S01]  /*13750*/  MOV R48, R139 ;  /* 0x0000008b00307202 */ /* 0x000fe20000000f00 */
[----:B------:R-:W-:Y:S01]  /*13760*/  HMMA.16816.F32 R64, R8, R22, R64 ;  /* 0x000000160840723c */ /* 0x000fe20000001840 */
[----:B------:R-:W-:-:S02]  /*13770*/  MOV R139, R211 ;  /* 0x000000d3008b7202 */ /* 0x000fc40000000f00 */
[----:B------:R-:W-:Y:S01]  /*13780*/  MOV R188, R156 ;  /* 0x0000009c00bc7202 */ /* 0x000fe20000000f00 */
[----:B------:R-:W-:Y:S01]  /*13790*/  FFMA.FTZ R48, R48, UR19, -R2 ;  /* 0x0000001330307c23 */ /* 0x000fe20008010802 */
[----:B------:R-:W-:Y:S01]  /*137a0*/  MOV R156, R157 ;  /* 0x0000009d009c7202 */ /* 0x000fe20000000f00 */
[C---:B------:R-:W-:Y:S01]  /*137b0*/  HMMA.16816.F32 R140, R8.reuse, R28, R36 ;  /* 0x0000001c088c723c */ /* 0x040fe20000001824 */
[----:B------:R-:W-:Y:S02]  /*137c0*/  MOV R157, R158 ;  /* 0x0000009e009d7202 */ /* 0x000fe40000000f00 */
[----:B------:R-:W-:Y:S01]  /*137d0*/  MOV R158, R40 ;  /* 0x00000028009e7202 */ /* 0x000fe20000000f00 */
[----:B------:R-:W-:Y:S01]  /*137e0*/  FFMA.FTZ R40, R244, UR19, -R24 ;  /* 0x00000013f4287c23 */ /* 0x000fe20008010818 */
[----:B------:R-:W-:Y:S01]  /*137f0*/  MOV R244, R182 ;  /* 0x000000b600f47202 */ /* 0x000fe20000000f00 */
[----:B------:R-:W-:Y:S01]  /*13800*/  HMMA.16816.F32 R80, R8, R30, R80 ;  /* 0x0000001e0850723c */ /* 0x000fe20000001850 */
[--C-:B------:R-:W-:Y:S01]  /*13810*/  FFMA.FTZ R39, R213, UR19, -R3.reuse ;  /* 0x00000013d5277c23 */ /* 0x100fe20008010803 */
[----:B------:R-:W-:Y:S01]  /*13820*/  FFMA.FTZ R37, R208, UR19, -R3 ;  /* 0x00000013d0257c23 */ /* 0x000fe20008010803 */
[----:B-1----:R-:W-:Y:S01]  /*13830*/  FFMA.FTZ R0, R133, UR19, -R25 ;  /* 0x0000001385007c23 */ /* 0x002fe20008010819 */
[----:B--2---:R-:W-:Y:S01]  /*13840*/  F2FP.F16.F32.PACK_AB R6, R167, R164 ;  /* 0x000000a4a706723e */ /* 0x004fe200000000ff */
[----:B------:R-:W-:Y:S01]  /*13850*/  FFMA.FTZ R36, R27, UR19, -R3 ;  /* 0x000000131b247c23 */ /* 0x000fe20008010803 */
[----:B------:R-:W-:Y:S01]  /*13860*/  MOV R133, R173 ;  /* 0x000000ad00857202 */ /* 0x000fe20000000f00 */
[----:B------:R1:W-:Y:S01]  /*13870*/  MUFU.EX2 R242, R0 ;  /* 0x0000000000f27308 */ /* 0x0003e20000000800 */
[----:B------:R-:W-:Y:S01]  /*13880*/  MOV R173, R223 ;  /* 0x000000df00ad7202 */ /* 0x000fe20000000f00 */
[----:B------:R-:W-:Y:S01]  /*13890*/  FFMA.FTZ R38, R212, UR19, -R25 ;  /* 0x00000013d4267c23 */ /* 0x000fe20008010819 */
[----:B------:R-:W-:-:S02]  /*138a0*/  MOV R190, R133 ;  /* 0x0000008500be7202 */ /* 0x000fc40000000f00 */
[----:B------:R-:W-:Y:S02]  /*138b0*/  MOV R208, R180 ;  /* 0x000000b400d07202 */ /* 0x000fe40000000f00 */
[----:B------:R-:W-:Y:S01]  /*138c0*/  MOV R213, R181 ;  /* 0x000000b500d57202 */ /* 0x000fe20000000f00 */
[----:B-1----:R-:W-:Y:S01]  /*138d0*/  FFMA.FTZ R0, R51, UR19, -R25 ;  /* 0x0000001333007c23 */ /* 0x002fe20008010819 */
[----:B------:R-:W-:Y:S01]  /*138e0*/  MOV R51, R221 ;  /* 0x000000dd00337202 */ /* 0x000fe20000000f00 */
[----:B------:R-:W-:Y:S01]  /*138f0*/  MUFU.EX2 R44, R44 ;  /* 0x0000002c002c7308 */ /* 0x000fe20000000800 */
[----:B------:R-:W-:-:S07]  /*13900*/  MOV R212, R158 ;  /* 0x0000009e00d47202 */ /* 0x000fce0000000f00 */
[----:B------:R1:W2:Y:S02]  /*13910*/  MUFU.EX2 R243, R0 ;  /* 0x0000000000f37308 */ /* 0x0002a40000000800 */
[----:B-1----:R-:W-:Y:S01]  /*13920*/  FFMA.FTZ R0, R50, UR19, -R25 ;  /* 0x0000001332007c23 */ /* 0x002fe20008010819 */
[----:B--2---:R-:W-:Y:S02]  /*13930*/  F2FP.F16.F32.PACK_AB R5, R243, R242 ;  /* 0x000000f2f305723e */ /* 0x004fe400000000ff */
[----:B------:R-:W-:-:S03]  /*13940*/  MOV R50, R174 ;  /* 0x000000ae00327202 */ /* 0x000fc60000000f00 */
[----:B------:R1:W-:Y:S01]  /*13950*/  MUFU.EX2 R245, R0 ;  /* 0x0000000000f57308 */ /* 0x0003e20000000800 */
[----:B------:R-:W-:Y:S01]  /*13960*/  MOV R174, R237 ;  /* 0x000000ed00ae7202 */ /* 0x000fe20000000f00 */
[----:B-1----:R-:W-:Y:S01]  /*13970*/  FFMA.FTZ R0, R45, UR19, -R25 ;  /* 0x000000132d007c23 */ /* 0x002fe20008010819 */
[----:B------:R-:W-:Y:S01]  /*13980*/  FFMA.FTZ R45, R249, UR19, -R2 ;  /* 0x00000013f92d7c23 */ /* 0x000fe20008010802 */
[----:B------:R-:W-:-:S04]  /*13990*/  MOV R249, R164 ;  /* 0x000000a400f97202 */ /* 0x000fc80000000f00 */
[----:B------:R-:W1:Y:S02]  /*139a0*/  MUFU.EX2 R246, R0 ;  /* 0x0000000000f67308 */ /* 0x000e640000000800 */
[----:B-1----:R-:W-:Y:S01]  /*139b0*/  F2FP.F16.F32.PACK_AB R7, R246, R245 ;  /* 0x000000f5f607723e */ /* 0x002fe200000000ff */
[----:B------:R-:W-:-:S05]  /*139c0*/  FFMA.FTZ R0, R238, UR19, -R2 ;  /* 0x00000013ee007c23 */ /* 0x000fca0008010802 */
[----:B------:R1:W-:Y:S01]  /*139d0*/  MUFU.EX2 R238, R0 ;  /* 0x0000000000ee7308 */ /* 0x0003e20000000800 */
[C---:B------:R-:W-:Y:S06]  /*139e0*/  HMMA.16816.F32 R144, R4.reuse, R12, R144 ;  /* 0x0000000c0490723c */ /* 0x040fec0000001890 */
[C---:B------:R-:W-:Y:S01]  /*139f0*/  HMMA.16816.F32 R152, R4.reuse, R14, R152 ;  /* 0x0000000e0498723c */ /* 0x040fe20000001898 */
[----:B------:R-:W2:Y:S05]  /*13a00*/  LDSM.16.MT88.4 R12, [R227+0xc800] ;  /* 0x00c80000e30c783b */ /* 0x000eaa0000004200 */
[----:B------:R-:W-:Y:S01]  /*13a10*/  HMMA.16816.F32 R176, R4, R16, R176 ;  /* 0x0000001004b0723c */ /* 0x000fe200000018b0 */
[----:B-1----:R-:W-:-:S05]  /*13a20*/  FFMA.FTZ R0, R239, UR19, -R2 ;  /* 0x00000013ef007c23 */ /* 0x002fca0008010802 */
[C---:B------:R-:W-:Y:S01]  /*13a30*/  HMMA.16816.F32 R184, R4.reuse, R18, R184 ;  /* 0x0000001204b8723c */ /* 0x040fe200000018b8 */
[----:B------:R1:W3:Y:S01]  /*13a40*/  MUFU.EX2 R239, R0 ;  /* 0x0000000000ef7308 */ /* 0x0002e20000000800 */
[----:B------:R-:W4:Y:S04]  /*13a50*/  LDSM.16.MT88.4 R16, [R228+0xe800] ;  /* 0x00e80000e410783b */ /* 0x000f280000004200 */
[C---:B------:R-:W-:Y:S06]  /*13a60*/  HMMA.16816.F32 R160, R4.reuse, R20, R160 ;  /* 0x0000001404a0723c */ /* 0x040fec00000018a0 */
[----:B------:R-:W-:Y:S01]  /*13a70*/  HMMA.16816.F32 R168, R4, R22, R168 ;  /* 0x0000001604a8723c */ /* 0x000fe200000018a8 */
[----:B------:R-:W3:Y:S01]  /*13a80*/  LDSM.16.MT88.4 R20, [R226+0xe800] ;  /* 0x00e80000e214783b */ /* 0x000ee20000004200 */
[----:B-1----:R-:W-:-:S04]  /*13a90*/  FFMA.FTZ R0, R240, UR19, -R2 ;  /* 0x00000013f0007c23 */ /* 0x002fc80008010802 */
[C---:B------:R-:W-:Y:S01]  /*13aa0*/  HMMA.16816.F32 R72, R4.reuse, R28, R72 ;  /* 0x0000001c0448723c */ /* 0x040fe20000001848 */
[----:B------:R1:W-:Y:S05]  /*13ab0*/  MUFU.EX2 R240, R0 ;  /* 0x0000000000f07308 */ /* 0x0003ea0000000800 */
[----:B------:R-:W-:Y:S01]  /*13ac0*/  HMMA.16816.F32 R76, R4, R30, R76 ;  /* 0x0000001e044c723c */ /* 0x000fe2000000184c */
[----:B------:R-:W-:Y:S05]  /*13ad0*/  LDSM.16.MT88.4 R28, [R227+0xf000] ;  /* 0x00f00000e31c783b */ /* 0x000fea0000004200 */
[-C--:B--2---:R-:W-:Y:S06]  /*13ae0*/  HMMA.16816.F32 R196, R8, R12.reuse, R196 ;  /* 0x0000000c08c4723c */ /* 0x084fec00000018c4 */
[----:B------:R-:W-:Y:S01]  /*13af0*/  HMMA.16816.F32 R192, R4, R12, R192 ;  /* 0x0000000c04c0723c */ /* 0x000fe200000018c0 */
[----:B-1----:R-:W-:-:S04]  /*13b00*/  FFMA.FTZ R0, R241, UR19, -R2 ;  /* 0x00000013f1007c23 */ /* 0x002fc80008010802 */
[----:B------:R1:W-:Y:S01]  /*13b10*/  MUFU.EX2 R241, R0 ;  /* 0x0000000000f17308 */ /* 0x0003e20000000800 */
[-C--:B------:R-:W-:Y:S06]  /*13b20*/  HMMA.16816.F32 R200, R4, R14.reuse, R200 ;  /* 0x0000000e04c8723c */ /* 0x080fec00000018c8 */
[----:B------:R-:W-:Y:S01]  /*13b30*/  HMMA.16816.F32 R204, R8, R14, R204 ;  /* 0x0000000e08cc723c */ /* 0x000fe200000018cc */
[----:B------:R-:W2:Y:S05]  /*13b40*/  LDSM.16.MT88.4 R12, [R227+0xe800] ;  /* 0x00e80000e30c783b */ /* 0x000eaa0000004200 */
[----:B----4-:R-:W-:Y:S01]  /*13b50*/  HMMA.16816.F32 R104, R4, R16, R104 ;  /* 0x000000100468723c */ /* 0x010fe20000001868 */
[----:B-1----:R-:W-:Y:S01]  /*13b60*/  FFMA.FTZ R0, R134, UR19, -R24 ;  /* 0x0000001386007c23 */ /* 0x002fe20008010818 */
[----:B------:R-:W-:-:S04]  /*13b70*/  MOV R134, R216 ;  /* 0x000000d800867202 */ /* 0x000fc80000000f00 */
[----:B------:R-:W-:Y:S01]  /*13b80*/  HMMA.16816.F32 R108, R4, R18, R108 ;  /* 0x00000012046c723c */ /* 0x000fe2000000186c */
[----:B------:R1:W-:Y:S01]  /*13b90*/  MUFU.EX2 R221, R0 ;  /* 0x0000000000dd7308 */ /* 0x0003e20000000800 */
[----:B------:R-:W-:-:S04]  /*13ba0*/  MOV R189, R134 ;  /* 0x0000008600bd7202 */ /* 0x000fc80000000f00 */
[C---:B------:R-:W-:Y:S06]  /*13bb0*/  HMMA.16816.F32 R100, R8.reuse, R16, R100 ;  /* 0x000000100864723c */ /* 0x040fec0000001864 */
[C---:B------:R-:W-:Y:S01]  /*13bc0*/  HMMA.16816.F32 R112, R8.reuse, R18, R112 ;  /* 0x000000120870723c */ /* 0x040fe20000001870 */
[----:B------:R-:W4:Y:S05]  /*13bd0*/  LDSM.16.MT88.4 R16, [R226+0xd000] ;  /* 0x00d00000e210783b */ /* 0x000f2a0000004200 */
[----:B---3--:R-:W-:Y:S01]  /*13be0*/  HMMA.16816.F32 R84, R8, R20, R84 ;  /* 0x000000140854723c */ /* 0x008fe20000001854 */
[----:B-1----:R-:W-:Y:S01]  /*13bf0*/  FFMA.FTZ R0, R251, UR19, -R24 ;  /* 0x00000013fb007c23 */ /* 0x002fe20008010818 */
[----:B------:R-:W-:-:S03]  /*13c00*/  MOV R251, R167 ;  /* 0x000000a700fb7202 */ /* 0x000fc60000000f00 */
[----:B------:R1:W3:Y:S01]  /*13c10*/  MUFU.EX2 R222, R0 ;  /* 0x0000000000de7308 */ /* 0x0002e20000000800 */
[----:B------:R-:W-:Y:S06]  /*13c20*/  HMMA.16816.F32 R96, R8, R22, R96 ;  /* 0x000000160860723c */ /* 0x000fec0000001860 */
[----:B--2---:R-:W-:Y:S06]  /*13c30*/  HMMA.16816.F32 R124, R4, R14, R124 ;  /* 0x0000000e047c723c */ /* 0x004fec000000187c */
[----:B------:R-:W-:Y:S01]  /*13c40*/  HMMA.16816.F32 R116, R8, R12, R116 ;  /* 0x0000000c0874723c */ /* 0x000fe20000001874 */
[----:B-1----:R-:W-:Y:S01]  /*13c50*/  FFMA.FTZ R0, R250, UR19, -R24 ;  /* 0x00000013fa007c23 */ /* 0x002fe20008010818 */
[----:B------:R-:W-:-:S04]  /*13c60*/  MOV R250, R166 ;  /* 0x000000a600fa7202 */ /* 0x000fc80000000f00 */
[----:B------:R-:W-:Y:S01]  /*13c70*/  HMMA.16816.F32 R128, R8, R14, R128 ;  /* 0x0000000e0880723c */ /* 0x000fe20000001880 */
[----:B------:R1:W-:Y:S05]  /*13c80*/  MUFU.EX2 R223, R0 ;  /* 0x0000000000df7308 */ /* 0x0003ea0000000800 */
[C---:B------:R-:W-:Y:S01]  /*13c90*/  HMMA.16816.F32 R88, R4.reuse, R20, R88 ;  /* 0x000000140458723c */ /* 0x040fe20000001858 */
[----:B------:R-:W-:Y:S02]  /*13ca0*/  F2FP.F16.F32.PACK_AB R8, R239, R238 ;  /* 0x000000eeef08723e */ /* 0x000fe400000000ff */
[----:B---3--:R-:W-:Y:S02]  /*13cb0*/  F2FP.F16.F32.PACK_AB R9, R222, R221 ;  /* 0x000000ddde09723e */ /* 0x008fe400000000ff */
[----:B------:R-:W-:Y:S01]  /*13cc0*/  F2FP.F16.F32.PACK_AB R10, R241, R240 ;  /* 0x000000f0f10a723e */ /* 0x000fe200000000ff */
[C---:B------:R-:W-:Y:S01]  /*13cd0*/  HMMA.16816.F32 R92, R4.reuse, R22, R92 ;  /* 0x00000016045c723c */ /* 0x040fe2000000185c */
[----:B------:R-:W2:Y:S05]  /*13ce0*/  LDSM.16.MT88.4 R20, [R225+0xd000] ;  /* 0x00d00000e114783b */ /* 0x000eaa0000004200 */
[----:B------:R-:W-:Y:S01]  /*13cf0*/  HMMA.16816.F32 R120, R4, R12, R120 ;  /* 0x0000000c0478723c */ /* 0x000fe20000001878 */
[----:B-1----:R-:W-:Y:S01]  /*13d00*/  FFMA.FTZ R0, R248, UR19, -R24 ;  /* 0x00000013f8007c23 */ /* 0x002fe20008010818 */
[----:B------:R-:W-:Y:S01]  /*13d10*/  MOV R248, R165 ;  /* 0x000000a500f87202 */ /* 0x000fe20000000f00 */
[----:B------:R-:W1:Y:S02]  /*13d20*/  LDSM.16.MT88.4 R12, [R228+0xd000] ;  /* 0x00d00000e40c783b */ /* 0x000e640000004200 */
[----:B------:R3:W4:Y:S02]  /*13d30*/  MUFU.EX2 R237, R0 ;  /* 0x0000000000ed7308 */ /* 0x0007240000000800 */
[----:B---3--:R-:W-:Y:S01]  /*13d40*/  FFMA.FTZ R0, R220, UR19, -R3 ;  /* 0x00000013dc007c23 */ /* 0x008fe20008010803 */
[----:B----4-:R-:W-:-:S05]  /*13d50*/  F2FP.F16.F32.PACK_AB R11, R237, R223 ;  /* 0x000000dfed0b723e */ /* 0x010fca00000000ff */
[----:B------:R3:W-:Y:S02]  /*13d60*/  MUFU.EX2 R210, R0 ;  /* 0x0000000000d27308 */ /* 0x0007e40000000800 */
[C---:B------:R-:W-:Y:S06]  /*13d70*/  HMMA.16816.F32 R164, R8.reuse, R16, R56 ;  /* 0x0000001008a4723c */ /* 0x040fec0000001838 */
[C---:B--2---:R-:W-:Y:S06]  /*13d80*/  HMMA.16816.F32 R148, R8.reuse, R20, R148 ;  /* 0x000000140894723c */ /* 0x044fec0000001894 */
[----:B------:R-:W-:Y:S01]  /*13d90*/  HMMA.16816.F32 R52, R8, R22, R52 ;  /* 0x000000160834723c */ /* 0x000fe20000001834 */
[----:B---3--:R-:W-:Y:S01]  /*13da0*/  FFMA.FTZ R0, R43, UR19, -R3 ;  /* 0x000000132b007c23 */ /* 0x008fe20008010803 */
[----:B------:R-:W-:Y:S01]  /*13db0*/  FFMA.FTZ R43, R191, UR19, -R24 ;  /* 0x00000013bf2b7c23 */ /* 0x000fe20008010818 */
[----:B------:R-:W-:-:S02]  /*13dc0*/  MOV R191, R51 ;  /* 0x0000003300bf7202 */ /* 0x000fc40000000f00 */
[----:B------:R2:W3:Y:S01]  /*13dd0*/  MUFU.EX2 R211, R0 ;  /* 0x0000000000d37308 */ /* 0x0004e20000000800 */
[----:B------:R-:W-:Y:S01]  /*13de0*/  HMMA.16816.F32 R64, R8, R18, R64 ;  /* 0x000000120840723c */ /* 0x000fe20000001840 */
[----:B--2---:R-:W-:Y:S01]  /*13df0*/  FFMA.FTZ R0, R42, UR19, -R3 ;  /* 0x000000132a007c23 */ /* 0x004fe20008010803 */
[----:B---3--:R-:W-:Y:S01]  /*13e00*/  F2FP.F16.F32.PACK_AB R4, R211, R210 ;  /* 0x000000d2d304723e */ /* 0x008fe200000000ff */
[----:B------:R-:W-:-:S04]  /*13e10*/  FFMA.FTZ R42, R50, UR19, -R24 ;  /* 0x00000013322a7c23 */ /* 0x000fc80008010818 */
[----:B------:R2:W-:Y:S02]  /*13e20*/  MUFU.EX2 R216, R0 ;  /* 0x0000000000d87308 */ /* 0x0005e40000000800 */
[--C-:B--2---:R-:W-:Y:S01]  /*13e30*/  FFMA.FTZ R0, R41, UR19, -R3.reuse ;  /* 0x0000001329007c23 */ /* 0x104fe20008010803 */
[----:B------:R-:W-:Y:S01]  /*13e40*/  FFMA.FTZ R3, R26, UR19, -R3 ;  /* 0x000000131a037c23 */ /* 0x000fe20008010803 */
[----:B------:R-:W-:Y:S01]  /*13e50*/  FFMA.FTZ R41, R209, UR19, -R25 ;  /* 0x00000013d1297c23 */ /* 0x000fe20008010819 */
[----:B------:R-:W-:-:S03]  /*13e60*/  MOV R209, R159 ;  /* 0x0000009f00d17202 */ /* 0x000fc60000000f00 */
[----:B------:R2:W3:Y:S02]  /*13e70*/  MUFU.EX2 R220, R0 ;  /* 0x0000000000dc7308 */ /* 0x0004e40000000800 */
[--C-:B--2---:R-:W-:Y:S01]  /*13e80*/  FFMA.FTZ R0, R46, UR19, -R25.reuse ;  /* 0x000000132e007c23 */ /* 0x104fe20008010819 */
[----:B------:R-:W-:Y:S01]  /*13e90*/  FFMA.FTZ R46, R139, UR19, -R2 ;  /* 0x000000138b2e7c23 */ /* 0x000fe20008010802 */
[----:B------:R-:W-:Y:S01]  /*13ea0*/  FFMA.FTZ R2, R215, UR19, -R25 ;  /* 0x00000013d7027c23 */ /* 0x000fe20008010819 */
[----:B---3--:R-:W-:-:S03]  /*13eb0*/  F2FP.F16.F32.PACK_AB R6, R220, R216 ;  /* 0x000000d8dc06723e */ /* 0x008fc600000000ff */
[----:B------:R2:W-:Y:S01]  /*13ec0*/  MUFU.EX2 R139, R0 ;  /* 0x00000000008b7308 */ /* 0x0005e20000000800 */
[----:B------:R-:W-:-:S07]  /*13ed0*/  MOV R215, R49 ;  /* 0x0000003100d77202 */ /* 0x000fce0000000f00 */
[----:B------:R3:W-:Y:S01]  /*13ee0*/  MUFU.EX2 R133, R2 ;  /* 0x0000000200857308 */ /* 0x0007e20000000800 */
[--C-:B--2---:R-:W-:Y:S01]  /*13ef0*/  FFMA.FTZ R0, R219, UR19, -R25.reuse ;  /* 0x00000013db007c23 */ /* 0x104fe20008010819 */
[----:B------:R-:W-:Y:S02]  /*13f00*/  MOV R219, R183 ;  /* 0x000000b700db7202 */ /* 0x000fe40000000f00 */
[C---:B-1----:R-:W-:Y:S04]  /*13f10*/  HMMA.16816.F32 R180, R8.reuse, R12, R60 ;  /* 0x0000000c08b4723c */ /* 0x042fe8000000183c */
[----:B------:R1:W2:Y:S01]  /*13f20*/  MUFU.EX2 R134, R0 ;  /* 0x0000000000867308 */ /* 0x0002a20000000800 */
[--C-:B---3--:R-:W-:Y:S01]  /*13f30*/  FFMA.FTZ R2, R218, UR19, -R25.reuse ;  /* 0x00000013da027c23 */ /* 0x108fe20008010819 */
[----:B------:R-:W-:Y:S01]  /*13f40*/  HMMA.16816.F32 R60, R8, R14, R68 ;  /* 0x0000000e083c723c */ /* 0x000fe20000001844 */
[----:B------:R-:W-:Y:S01]  /*13f50*/  MOV R218, R156 ;  /* 0x0000009c00da7202 */ /* 0x000fe20000000f00 */
[----:B-1----:R-:W-:Y:S01]  /*13f60*/  FFMA.FTZ R0, R217, UR19, -R25 ;  /* 0x00000013d9007c23 */ /* 0x002fe20008010819 */
[----:B------:R-:W-:-:S02]  /*13f70*/  MOV R217, R132 ;  /* 0x0000008400d97202 */ /* 0x000fc40000000f00 */
[----:B--2---:R-:W-:Y:S01]  /*13f80*/  F2FP.F16.F32.PACK_AB R5, R134, R139 ;  /* 0x0000008b8605723e */ /* 0x004fe200000000ff */
[----:B------:R-:W1:Y:S02]  /*13f90*/  MUFU.EX2 R132, R0 ;  /* 0x0000000000847308 */ /* 0x000e640000000800 */
[----:B-1----:R-:W-:Y:S01]  /*13fa0*/  F2FP.F16.F32.PACK_AB R7, R133, R132 ;  /* 0x000000848507723e */ /* 0x002fe200000000ff */
[----:B------:R-:W-:-:S05]  /*13fb0*/  FFMA.FTZ R0, R214, UR19, -R25 ;  /* 0x00000013d6007c23 */ /* 0x000fca0008010819 */
[----:B------:R-:W-:Y:S01]  /*13fc0*/  MUFU.EX2 R51, R45 ;  /* 0x0000002d00337308 */ /* 0x000fe20000000800 */
[----:B------:R-:W1:Y:S01]  /*13fd0*/  LDSM.16.MT88.4 R24, [R227+0xd000] ;  /* 0x00d00000e318783b */ /* 0x000e620000004200 */
[----:B------:R-:W-:Y:S01]  /*13fe0*/  HMMA.16816.F32 R116, R8, R28, R116 ;  /* 0x0000001c0874723c */ /* 0x000fe20000001874 */
[----:B------:R-:W-:Y:S02]  /*13ff0*/  MOV R214, R157 ;  /* 0x0000009d00d67202 */ /* 0x000fe40000000f00 */
[----:B------:R-:W-:Y:S03]  /*14000*/  LDSM.16.MT88.4 R156, [R225+0xd800] ;  /* 0x00d80000e19c783b */ /* 0x000fe60000004200 */
[C---:B------:R-:W-:Y:S01]  /*14010*/  HMMA.16816.F32 R56, R4.reuse, R30, R124 ;  /* 0x0000001e0438723c */ /* 0x040fe2000000187c */
[----:B------:R-:W2:Y:S04]  /*14020*/  LDL.LU R124, [R1+0x40] ;  /* 0x00004000017c7983 */ /* 0x000ea80000300800 */
[----:B------:R-:W3:Y:S01]  /*14030*/  LDL.LU R125, [R1+0x4c] ;  /* 0x00004c00017d7983 */ /* 0x000ee20000300800 */
[C---:B------:R-:W-:Y:S03]  /*14040*/  HMMA.16816.F32 R144, R4.reuse, R20, R144 ;  /* 0x000000140490723c */ /* 0x040fe60000001890 */
[----:B------:R-:W4:Y:S03]  /*14050*/  LDL.LU R126, [R1+0x50] ;  /* 0x00005000017e7983 */ /* 0x000f260000300800 */
[C---:B------:R-:W-:Y:S01]  /*14060*/  HMMA.16816.F32 R152, R4.reuse, R22, R152 ;  /* 0x000000160498723c */ /* 0x040fe20000001898 */
[----:B------:R-:W4:Y:S04]  /*14070*/  LDL.LU R127, [R1+0x44] ;  /* 0x00004400017f7983 */ /* 0x000f280000300800 */
[----:B------:R-:W1:Y:S01]  /*14080*/  LDSM.16.MT88.4 R20, [R225+0xf000] ;  /* 0x00f00000e114783b */ /* 0x000e620000004200 */
[C---:B------:R-:W-:Y:S06]  /*14090*/  HMMA.16816.F32 R160, R4.reuse, R16, R160 ;  /* 0x0000001004a0723c */ /* 0x040fec00000018a0 */
[C---:B------:R-:W-:Y:S01]  /*140a0*/  HMMA.16816.F32 R168, R4.reuse, R18, R168 ;  /* 0x0000001204a8723c */ /* 0x040fe200000018a8 */
[----:B------:R-:W1:Y:S05]  /*140b0*/  LDSM.16.MT88.4 R16, [R226+0xf000] ;  /* 0x00f00000e210783b */ /* 0x000e6a0000004200 */
[C---:B------:R-:W-:Y:S06]  /*140c0*/  HMMA.16816.F32 R176, R4.reuse, R12, R176 ;  /* 0x0000000c04b0723c */ /* 0x040fec00000018b0 */
[C---:B------:R-:W-:Y:S01]  /*140d0*/  HMMA.16816.F32 R184, R4.reuse, R14, R184 ;  /* 0x0000000e04b8723c */ /* 0x040fe200000018b8 */
[----:B------:R-:W1:Y:S05]  /*140e0*/  LDSM.16.MT88.4 R12, [R228+0xf000] ;  /* 0x00f00000e40c783b */ /* 0x000e6a0000004200 */
[C---:B-1----:R-:W-:Y:S06]  /*140f0*/  HMMA.16816.F32 R192, R4.reuse, R24, R192 ;  /* 0x0000001804c0723c */ /* 0x042fec00000018c0 */
        /* <DEDUP_REMOVED lines=8> */
[----:B------:R-:W-:Y:S08]  /*14180*/  MUFU.EX2 R50, R48 ;  /* 0x0000003000327308 */ /* 0x000ff00000000800 */
[----:B------:R-:W-:Y:S08]  /*14190*/  MUFU.EX2 R49, R46 ;  /* 0x0000002e00317308 */ /* 0x000ff00000000800 */
[----:B------:R-:W-:Y:S08]  /*141a0*/  MUFU.EX2 R45, R40 ;  /* 0x00000028002d7308 */ /* 0x000ff00000000800 */
[----:B------:R-:W1:Y:S08]  /*141b0*/  MUFU.EX2 R48, R47 ;  /* 0x0000002f00307308 */ /* 0x000e700000000800 */
[----:B------:R-:W1:Y:S08]  /*141c0*/  MUFU.EX2 R46, R43 ;  /* 0x0000002b002e7308 */ /* 0x000e700000000800 */
[----:B------:R-:W-:Y:S08]  /*141d0*/  MUFU.EX2 R40, R39 ;  /* 0x0000002700287308 */ /* 0x000ff00000000800 */
[----:B------:R-:W1:Y:S08]  /*141e0*/  MUFU.EX2 R47, R42 ;  /* 0x0000002a002f7308 */ /* 0x000e700000000800 */
[----:B------:R-:W2:Y:S08]  /*141f0*/  MUFU.EX2 R43, R37 ;  /* 0x00000025002b7308 */ /* 0x000eb00000000800 */
[----:B------:R-:W-:Y:S08]  /*14200*/  MUFU.EX2 R39, R36 ;  /* 0x0000002400277308 */ /* 0x000ff00000000800 */
[----:B------:R3:W-:Y:S08]  /*14210*/  MUFU.EX2 R42, R3 ;  /* 0x00000003002a7308 */ /* 0x0007f00000000800 */
[----:B------:R4:W-:Y:S08]  /*14220*/  MUFU.EX2 R37, R2 ;  /* 0x0000000200257308 */ /* 0x0009f00000000800 */
[----:B------:R-:W4:Y:S08]  /*14230*/  MUFU.EX2 R36, R0 ;  /* 0x0000000000247308 */ /* 0x000f300000000800 */
[----:B------:R-:W-:Y:S08]  /*14240*/  MUFU.EX2 R38, R38 ;  /* 0x0000002600267308 */ /* 0x000ff00000000800 */
[----:B------:R-:W4:Y:S01]  /*14250*/  MUFU.EX2 R41, R41 ;  /* 0x0000002900297308 */ /* 0x000f220000000800 */
[C---:B------:R-:W-:Y:S06]  /*14260*/  HMMA.16816.F32 R196, R8.reuse, R24, R196 ;  /* 0x0000001808c4723c */ /* 0x040fec00000018c4 */
[C---:B------:R-:W-:Y:S06]  /*14270*/  HMMA.16816.F32 R68, R8.reuse, R20, R140 ;  /* 0x000000140844723c */ /* 0x040fec000000188c */
[----:B------:R-:W-:Y:S01]  /*14280*/  HMMA.16816.F32 R84, R8, R16, R84 ;  /* 0x000000100854723c */ /* 0x000fe20000001854 */
[----:B------:R-:W-:-:S05]  /*14290*/  MOV R140, R175 ;  /* 0x000000af008c7202 */ /* 0x000fca0000000f00 */
[----:B------:R-:W-:Y:S01]  /*142a0*/  HMMA.16816.F32 R100, R8, R12, R100 ;  /* 0x0000000c0864723c */ /* 0x000fe20000001864 */
[----:B------:R-:W-:-:S05]  /*142b0*/  MOV R141, R174 ;  /* 0x000000ae008d7202 */ /* 0x000fca0000000f00 */
[C---:B------:R-:W-:Y:S01]  /*142c0*/  HMMA.16816.F32 R24, R8.reuse, R26, R204 ;  /* 0x0000001a0818723c */ /* 0x040fe200000018cc */
[----:B------:R-:W-:Y:S01]  /*142d0*/  MOV R142, R173 ;  /* 0x000000ad008e7202 */ /* 0x000fe20000000f00 */
[----:B------:R-:W-:Y:S04]  /*142e0*/  LDSM.16.MT88.4 R204, [R227+0xd800] ;  /* 0x00d80000e3cc783b */ /* 0x000fe80000004200 */
[C---:B------:R-:W-:Y:S01]  /*142f0*/  HMMA.16816.F32 R20, R8.reuse, R22, R80 ;  /* 0x000000160814723c */ /* 0x040fe20000001850 */
[----:B------:R-:W-:Y:S01]  /*14300*/  MOV R143, R172 ;  /* 0x000000ac008f7202 */ /* 0x000fe20000000f00 */
[----:B------:R-:W-:Y:S04]  /*14310*/  LDSM.16.MT88.4 R80, [R225+0xf800] ;  /* 0x00f80000e150783b */ /* 0x000fe80000004200 */
[C---:B------:R-:W-:Y:S01]  /*14320*/  HMMA.16816.F32 R16, R8.reuse, R18, R96 ;  /* 0x000000120810723c */ /* 0x040fe20000001860 */
[----:B------:R-:W-:Y:S04]  /*14330*/  LDSM.16.MT88.4 R172, [R226+0xd800] ;  /* 0x00d80000e2ac783b */ /* 0x000fe80000004200 */
[----:B------:R-:W-:Y:S01]  /*14340*/  LDSM.16.MT88.4 R96, [R226+0xf800] ;  /* 0x00f80000e260783b */ /* 0x000fe20000004200 */
[C---:B------:R-:W-:Y:S03]  /*14350*/  HMMA.16816.F32 R12, R8.reuse, R14, R112 ;  /* 0x0000000e080c723c */ /* 0x040fe60000001870 */
[----:B------:R-:W-:Y:S03]  /*14360*/  LDSM.16.MT88.4 R112, [R228+0xf800] ;  /* 0x00f80000e470783b */ /* 0x000fe60000004200 */
[----:B------:R-:W-:Y:S07]  /*14370*/  HMMA.16816.F32 R8, R8, R30, R128 ;  /* 0x0000001e0808723c */ /* 0x000fee0000001880 */
[----:B-1----:R-:W-:-:S02]  /*14380*/  F2FP.F16.F32.PACK_AB R128, R48, R50 ;  /* 0x000000323080723e */ /* 0x002fc400000000ff */
[----:B------:R-:W-:Y:S02]  /*14390*/  F2FP.F16.F32.PACK_AB R129, R46, R44 ;  /* 0x0000002c2e81723e */ /* 0x000fe400000000ff */
[----:B------:R-:W-:Y:S02]  /*143a0*/  F2FP.F16.F32.PACK_AB R130, R51, R49 ;  /* 0x000000313382723e */ /* 0x000fe400000000ff */
[----:B------:R-:W-:Y:S01]  /*143b0*/  F2FP.F16.F32.PACK_AB R131, R45, R47 ;  /* 0x0000002f2d83723e */ /* 0x000fe200000000ff */
[----:B--2---:R-:W-:Y:S01]  /*143c0*/  FFMA.FTZ R4, R124, R32, R231 ;  /* 0x000000207c047223 */ /* 0x004fe200000100e7 */
[----:B------:R-:W-:Y:S01]  /*143d0*/  F2FP.F16.F32.PACK_AB R124, R43, R40 ;  /* 0x000000282b7c723e */ /* 0x000fe200000000ff */
[----:B------:R1:W5:Y:S02]  /*143e0*/  LDL.LU R231, [R1+0x9c] ;  /* 0x00009c0001e77983 */ /* 0x0003640000300800 */
[----:B------:R-:W-:Y:S02]  /*143f0*/  FADD.FTZ R32, R209, R4 ;  /* 0x00000004d1207221 */ /* 0x000fe40000010000 */
[----:B------:R-:W2:Y:S01]  /*14400*/  LDSM.16.MT88.4 R4, [R227+0xf800] ;  /* 0x00f80000e304783b */ /* 0x000ea20000004200 */
[----:B---3--:R-:W-:Y:S01]  /*14410*/  FFMA.FTZ R3, R125, R33, R230 ;  /* 0x000000217d037223 */ /* 0x008fe200000100e6 */
[----:B----4-:R-:W-:Y:S01]  /*14420*/  FFMA.FTZ R2, R126, R34, R229 ;  /* 0x000000227e027223 */ /* 0x010fe200000100e5 */
[----:B------:R-:W-:Y:S01]  /*14430*/  F2FP.F16.F32.PACK_AB R125, R36, R37 ;  /* 0x00000025247d723e */ /* 0x000fe200000000ff */
[----:B------:R1:W5:Y:S01]  /*14440*/  LDL.LU R230, [R1+0x98] ;  /* 0x0000980001e67983 */ /* 0x0003620000300800 */
[----:B------:R-:W-:Y:S01]  /*14450*/  F2FP.F16.F32.PACK_AB R126, R42, R39 ;  /* 0x000000272a7e723e */ /* 0x000fe200000000ff */
[----:B------:R-:W-:Y:S01]  /*14460*/  FFMA.FTZ R0, R127, R35, R224 ;  /* 0x000000237f007223 */ /* 0x000fe200000100e0 */
[----:B------:R-:W-:Y:S01]  /*14470*/  F2FP.F16.F32.PACK_AB R127, R41, R38 ;  /* 0x00000026297f723e */ /* 0x000fe200000000ff */
[----:B------:R-:W-:Y:S01]  /*14480*/  FADD.FTZ R29, R212, R3 ;  /* 0x00000003d41d7221 */ /* 0x000fe20000010000 */
        /* <DEDUP_REMOVED lines=12> */
[----:B------:R-:W3:Y:S01]  /*14550*/  LDSM.16.MT88.4 R188, [R228+0xd800] ;  /* 0x00d80000e4bc783b */ /* 0x000ee20000004200 */
        /* <DEDUP_REMOVED lines=8> */
[-C--:B--2---:R-:W-:Y:S06]  /*145e0*/  HMMA.16816.F32 R120, R124, R4.reuse, R120 ;  /* 0x000000047c78723c */ /* 0x084fec0000001878 */
[----:B------:R-:W-:Y:S07]  /*145f0*/  HMMA.16816.F32 R116, R128, R4, R116 ;  /* 0x000000048074723c */ /* 0x000fee0000001874 */
[----:B------:R-:W-:-:S04]  /*14600*/  FADD.FTZ R4, R143, R33 ;  /* 0x000000218f047221 */ /* 0x000fc80000010000 */
        /* <DEDUP_REMOVED lines=48> */
[----:B------:R-:W-:-:S05]  /*14910*/  @UP0 UIADD3 UR18, UR18, -0x4, URZ ;  /* 0xfffffffc12120890 */ /* 0x000fca000fffe03f */
[C---:B------:R-:W-:Y:S06]  /*14920*/  HMMA.16816.F32 R144, R124.reuse, R156, R144 ;  /* 0x0000009c7c90723c */ /* 0x040fec0000001890 */
[C---:B------:R-:W-:Y:S06]  /*14930*/  HMMA.16816.F32 R152, R124.reuse, R158, R152 ;  /* 0x0000009e7c98723c */ /* 0x040fec0000001898 */
[C---:B------:R-:W-:Y:S06]  /*14940*/  HMMA.16816.F32 R160, R124.reuse, R172, R160 ;  /* 0x000000ac7ca0723c */ /* 0x040fec00000018a0 */
        /* <DEDUP_REMOVED lines=27> */
[----:B-1----:R-:W-:-:S15]  /*14b00*/  @P0 BRA `(.L_x_528) ;  /* 0x0000000000040947 */ /* 0x002fde0003800000 */
.L_x_521:
[----:B------:R-:W-:-:S12]  /*14b10*/  UIADD3 UR18, UR28, -0x1, URZ ;  /* 0xffffffff1c127890 */ /* 0x000fd8000fffe03f */
.L_x_528:
[----:B------:R-:W-:-:S13]  /*14b20*/  ISETP.LE.AND P0, PT, RZ, UR18, PT ;  /* 0x00000012ff007c0c */ /* 0x000fda000bf03270 */
[----:B------:R-:W-:Y:S05]  /*14b30*/  @!P0 BRA `(.L_x_529) ;  /* 0x0000005400388947 */ /* 0x000fea0003800000 */
[----:B------:R-:W1:Y:S01]  /*14b40*/  S2R R2, SR_TID.X ;  /* 0x0000000000027919 */ /* 0x000e620000002100 */
[----:B------:R-:W-:Y:S01]  /*14b50*/  ULDC UR4, c[0x0][0x2d0] ;  /* 0x0000b40000047ab9 */ /* 0x000fe20000000800 */
[----:B-----5:R-:W-:Y:S01]  /*14b60*/  MOV R133, R137 ;  /* 0x0000008900857202 */ /* 0x020fe20000000f00 */
[----:B------:R-:W-:Y:S01]  /*14b70*/  IMAD.MOV.U32 R132, RZ, RZ, R138 ;  /* 0x000000ffff847224 */ /* 0x000fe200078e008a */
[----:B------:R-:W-:Y:S01]  /*14b80*/  MOV R140, R136 ;  /* 0x00000088008c7202 */ /* 0x000fe20000000f00 */
[----:B------:R-:W-:Y:S01]  /*14b90*/  IMAD.MOV.U32 R134, RZ, RZ, R135 ;  /* 0x000000ffff867224 */ /* 0x000fe200078e0087 */
        /* <DEDUP_REMOVED lines=17> */
[----:B-1----:R1:W-:Y:S04]  /*14cb0*/  @!P3 STL.64 [R1+0x60], R2 ;  /* 0x000060020100b387 */ /* 0x0023e80000100a00 */
[----:B--2---:R-:W1:Y:S04]  /*14cc0*/  LDL.LU.64 R6, [R1+0x38] ;  /* 0x0000380001067983 */ /* 0x004e680000300a00 */
[----:B---3--:R-:W2:Y:S01]  /*14cd0*/  LDL.LU.64 R4, [R1+0x58] ;  /* 0x0000580001047983 */ /* 0x008ea20000300a00 */
[----:B-1----:R-:W-:Y:S01]  /*14ce0*/  MOV R3, R7 ;  /* 0x0000000700037202 */ /* 0x002fe20000000f00 */
[----:B--2---:R-:W-:-:S05]  /*14cf0*/  IMAD.MOV.U32 R2, RZ, RZ, R4 ;  /* 0x000000ffff027224 */ /* 0x004fca00078e0004 */
[----:B------:R1:W-:Y:S01]  /*14d00*/  STL.64 [R1+0x58], R2 ;  /* 0x0000580201007387 */ /* 0x0003e20000100a00 */
[----:B------:R-:W-:Y:S05]  /*14d10*/  BRA `(.L_x_530) ;  /* 0x0000000400547947 */ /* 0x000fea0003800000 */
.L_x_532:
        /* <DEDUP_REMOVED lines=16> */
[----:B------:R-:W4:Y:S08]  /*14e20*/  @!P3 LDC.64 R20, c[0x0][0x218] ;  /* 0x00008600ff14bb82 */ /* 0x000f300000000a00 */
[----:B------:R-:W4:Y:S01]  /*14e30*/  @!P2 LDC.64 R22, c[0x0][0x218] ;  /* 0x00008600ff16ab82 */ /* 0x000f220000000a00 */
[----:B--2---:R-:W-:Y:S07]  /*14e40*/  LEA R4, P0, R4, R12, 0x6 ;  /* 0x0000000c04047211 */ /* 0x004fee00078030ff */
[----:B------:R-:W2:Y:S01]  /*14e50*/  @!P3 LDC.64 R12, c[0x0][0x218] ;  /* 0x00008600ff0cbb82 */ /* 0x000ea20000000a00 */
[----:B---3--:R-:W-:Y:S02]  /*14e60*/  LEA.HI.X R6, R5, R15, R6, 0x6, P0 ;  /* 0x0000000f05067211 */ /* 0x008fe400000f3406 */
[C---:B-1----:R-:W-:Y:S02]  /*14e70*/  @!P3 LEA R8, P0, R4.reuse, R8, 0x1 ;  /* 0x000000080408b211 */ /* 0x042fe400078008ff */
[C---:B------:R-:W-:Y:S02]  /*14e80*/  IADD3 R5, P1, R4.reuse, UR32, RZ ;  /* 0x0000002004057c10 */ /* 0x040fe4000ff3e0ff */
[C-C-:B------:R-:W-:Y:S01]  /*14e90*/  @!P3 LEA.HI.X R9, R4.reuse, R9, R6.reuse, 0x1, P0 ;  /* 0x000000090409b211 */ /* 0x140fe200000f0c06 */
[----:B------:R-:W1:Y:S01]  /*14ea0*/  @!P2 LDC.64 R14, c[0x0][0x218] ;  /* 0x00008600ff0eab82 */ /* 0x000e620000000a00 */
[C---:B-----5:R-:W-:Y:S03]  /*14eb0*/  @!P2 LEA R10, P0, R4.reuse, R10, 0x1 ;  /* 0x0000000a040aa211 */ /* 0x060fe600078008ff */
[----:B------:R-:W-:Y:S01]  /*14ec0*/  @!PT LDS RZ, [RZ] ;  /* 0x00000000fffff984 */ /* 0x000fe20000000800 */
[----:B------:R-:W-:Y:S01]  /*14ed0*/  @!PT LDS RZ, [RZ] ;  /* 0x00000000fffff984 */ /* 0x000fe20000000800 */
[----:B------:R-:W-:Y:S01]  /*14ee0*/  @!PT LDS RZ, [RZ] ;  /* 0x00000000fffff984 */ /* 0x000fe20000000800 */
[----:B------:R3:W-:Y:S01]  /*14ef0*/  @!P3 LDGSTS.E.BYPASS.LTC128B.128 [R236+0x8000], desc[UR20][R8.64] ;  /* 0x0800000008ecbfae */ /* 0x0007e2000b901d54 */
[----:B------:R-:W-:Y:S02]  /*14f00*/  @!P2 LEA.HI.X R11, R4, R11, R6, 0x1, P0 ;  /* 0x0000000b040ba211 */ /* 0x000fe400000f0c06 */
[C---:B------:R-:W-:Y:S01]  /*14f10*/  IADD3 R4, P5, R5.reuse, UR32, RZ ;  /* 0x0000002005047c10 */ /* 0x040fe2000ffbe0ff */
[----:B------:R1:W-:Y:S04]  /*14f20*/  @P2 STS.128 [R236+0xa000], RZ ;  /* 0x00a000ffec002388 */ /* 0x0003e80000000c00 */
[----:B------:R-:W-:Y:S01]  /*14f30*/  @!PT LDS RZ, [RZ] ;  /* 0x00000000fffff984 */ /* 0x000fe20000000800 */
[----:B------:R-:W-:Y:S01]  /*14f40*/  @!PT LDS RZ, [RZ] ;  /* 0x00000000fffff984 */ /* 0x000fe20000000800 */
[----:B------:R-:W-:Y:S01]  /*14f50*/  @!PT LDS RZ, [RZ] ;  /* 0x00000000fffff984 */ /* 0x000fe20000000800 */
[----:B------:R5:W-:Y:S01]  /*14f60*/  @!P2 LDGSTS.E.BYPASS.LTC128B.128 [R236+0xa000], desc[UR20][R10.64+0x80] ;  /* 0x0a0000800aecafae */ /* 0x000be2000b901d54 */
[C---:B--2---:R-:W-:Y:S03]  /*14f70*/  @!P3 LEA R12, P0, R5.reuse, R12, 0x1 ;  /* 0x0000000c050cb211 */ /* 0x044fe600078008ff */
[----:B------:R2:W-:Y:S01]  /*14f80*/  @P3 STS.128 [R236+0x8800], RZ ;  /* 0x008800ffec003388 */ /* 0x0005e20000000c00 */
[----:B---3--:R-:W-:Y:S02]  /*14f90*/  IADD3.X R8, R6, UR31, RZ, P1, !PT ;  /* 0x0000001f06087c10 */ /* 0x008fe40008ffe4ff */
[----:B----4-:R-:W-:Y:S02]  /*14fa0*/  @!P3 LEA R16, P1, R4, R16, 0x1 ;  /* 0x000000100410b211 */ /* 0x010fe400078208ff */
[C-C-:B------:R-:W-:Y:S02]  /*14fb0*/  @!P3 LEA.HI.X R13, R5.reuse, R13, R8.reuse, 0x1, P0 ;  /* 0x0000000d050db211 */ /* 0x140fe400000f0c08 */
[C---:B-1----:R-:W-:Y:S02]  /*14fc0*/  @!P2 LEA R14, P0, R5.reuse, R14, 0x1 ;  /* 0x0000000e050ea211 */ /* 0x042fe400078008ff */
[----:B------:R-:W-:Y:S01]  /*14fd0*/  IADD3.X R7, R8, UR31, RZ, P5, !PT ;  /* 0x0000001f08077c10 */ /* 0x000fe2000affe4ff */
[----:B------:R-:W-:Y:S01]  /*14fe0*/  @!PT LDS RZ, [RZ] ;  /* 0x00000000fffff984 */ /* 0x000fe20000000800 */
[----:B------:R-:W-:Y:S01]  /*14ff0*/  @!PT LDS RZ, [RZ] ;  /* 0x00000000fffff984 */ /* 0x000fe20000000800 */
[----:B------:R-:W-:Y:S01]  /*15000*/  @!PT LDS RZ, [RZ] ;  /* 0x00000000fffff984 */ /* 0x000fe20000000800 */
[----:B------:R1:W-:Y:S01]  /*15010*/  @!P3 LDGSTS.E.BYPASS.LTC128B.128 [R236+0x8800], desc[UR20][R12.64] ;  /* 0x088000000cecbfae */ /* 0x0003e2000b901d54 */
[----:B------:R-:W-:Y:S02]  /*15020*/  @!P2 LEA.HI.X R15, R5, R15, R8, 0x1, P0 ;  /* 0x0000000f050fa211 */ /* 0x000fe400000f0c08 */
[C-C-:B------:R-:W-:Y:S01]  /*15030*/  @!P3 LEA.HI.X R17, R4.reuse, R17, R7.reuse, 0x1, P1 ;  /* 0x000000110411b211 */ /* 0x140fe200008f0c07 */
[----:B------:R2:W-:Y:S01]  /*15040*/  @P2 STS.128 [R236+0xa800], RZ ;  /* 0x00a800ffec002388 */ /* 0x0005e20000000c00 */
[C---:B-----5:R-:W-:Y:S02]  /*15050*/  @!P2 LEA R10, P1, R4.reuse, R18, 0x1 ;  /* 0x00000012040aa211 */ /* 0x060fe400078208ff */
[C---:B------:R-:W-:Y:S01]  /*15060*/  IADD3 R6, P6, R4.reuse, UR32, RZ ;  /* 0x0000002004067c10 */ /* 0x040fe2000ffde0ff */
[----:B------:R-:W-:Y:S01]  /*15070*/  @!PT LDS RZ, [RZ] ;  /* 0x00000000fffff984 */ /* 0x000fe20000000800 */
[----:B------:R-:W-:Y:S01]  /*15080*/  @!PT LDS RZ, [RZ] ;  /* 0x00000000fffff984 */ /* 0x000fe20000000800 */
[----:B------:R-:W-:Y:S01]  /*15090*/  @!PT LDS RZ, [RZ] ;  /* 0x00000000fffff984 */ /* 0x000fe20000000800 */
[----:B------:R2:W-:Y:S01]  /*150a0*/  @!P2 LDGSTS.E.BYPASS.LTC128B.128 [R236+0xa800], desc[UR20][R14.64+0x80] ;  /* 0x0a8000800eecafae */ /* 0x0005e2000b901d54 */
[----:B------:R-:W-:Y:S02]  /*150b0*/  @!P2 LEA.HI.X R11, R4, R19, R7, 0x1, P1 ;  /* 0x00000013040ba211 */ /* 0x000fe400008f0c07 */
[C---:B------:R-:W-:Y:S01]  /*150c0*/  @!P2 LEA R8, P0, R6.reuse, R22, 0x1 ;  /* 0x000000160608a211 */ /* 0x040fe200078008ff */
[----:B------:R2:W-:Y:S01]  /*150d0*/  @P3 STS.128 [R236+0x9000], RZ ;  /* 0x009000ffec003388 */ /* 0x0005e20000000c00 */
[----:B------:R-:W-:Y:S03]  /*150e0*/  IADD3.X R5, R7, UR31, RZ, P6, !PT ;  /* 0x0000001f07057c10 */ /* 0x000fe6000b7fe4ff */
[----:B------:R-:W-:Y:S01]  /*150f0*/  @!PT LDS RZ, [RZ] ;  /* 0x00000000fffff984 */ /* 0x000fe20000000800 */
[----:B------:R-:W-:Y:S01]  /*15100*/  @!PT LDS RZ, [RZ] ;  /* 0x00000000fffff984 */ /* 0x000fe20000000800 */
[----:B------:R-:W-:Y:S01]  /*15110*/  @!PT LDS RZ, [RZ] ;  /* 0x00000000fffff984 */ /* 0x000fe20000000800 */
[----:B------:R2:W-:Y:S01]  /*15120*/  @!P3 LDGSTS.E.BYPASS.LTC128B.128 [R236+0x9000], desc[UR20][R16.64] ;  /* 0x0900000010ecbfae */ /* 0x0005e2000b901d54 */
[C-C-:B------:R-:W-:Y:S03]  /*15130*/  @!P2 LEA.HI.X R9, R6.reuse, R23, R5.reuse, 0x1, P0 ;  /* 0x000000170609a211 */ /* 0x140fe600000f0c05 */
[----:B------:R2:W-:Y:S04]  /*15140*/  @P2 STS.128 [R236+0xb000], RZ ;  /* 0x00b000ffec002388 */ /* 0x0005e80000000c00 */
[----:B------:R-:W-:Y:S01]  /*15150*/  @!PT LDS RZ, [RZ] ;  /* 0x00000000fffff984 */ /* 0x000fe20000000800 */
[----:B------:R-:W-:Y:S01]  /*15160*/  @!PT LDS RZ, [RZ] ;  /* 0x00000000fffff984 */ /* 0x000fe20000000800 */
[----:B------:R-:W-:Y:S01]  /*15170*/  @!PT LDS RZ, [RZ] ;  /* 0x00000000fffff984 */ /* 0x000fe20000000800 */
[----:B------:R2:W-:Y:S01]  /*15180*/  @!P2 LDGSTS.E.BYPASS.LTC128B.128 [R236+0xb000], desc[UR20][R10.64+0x80] ;  /* 0x0b0000800aecafae */ /* 0x0005e2000b901d54 */
[C---:B-1----:R-:W-:Y:S03]  /*15190*/  @!P3 LEA R12, P5, R6.reuse, R20, 0x1 ;  /* 0x00000014060cb211 */ /* 0x042fe600078a08ff */
[----:B------:R2:W-:Y:S01]  /*151a0*/  @P3 STS.128 [R236+0x9800], RZ ;  /* 0x009800ffec003388 */ /* 0x0005e20000000c00 */
[----:B------:R-:W-:Y:S05]  /*151b0*/  @!P3 LEA.HI.X R13, R6, R21, R5, 0x1, P5 ;  /* 0x00000015060db211 */ /* 0x000fea00028f0c05 */
        /* <DEDUP_REMOVED lines=11> */
.L_x_530:
[----:B--2---:R-:W2:Y:S01]  /*15270*/  LDL R0, [R1+0x48] ;  /* 0x0000480001007983 */ /* 0x004ea20000100800 */
[----:B------:R-:W-:Y:S04]  /*15280*/  DEPBAR.LE SB0, 0x0 ;  /* 0x000080000000791a */ /* 0x000fe80000000000 */
[----:B------:R-:W3:Y:S01]  /*15290*/  LDL.64 R10, [R1+0x58] ;  /* 0x00005800010a7983 */ /* 0x000ee20000100a00 */
[----:B-1----:R-:W-:Y:S01]  /*152a0*/  MOV R2, UR18 ;  /* 0x0000001200027c02 */ /* 0x002fe20008000f00 */
[----:B------:R-:W-:Y:S02]  /*152b0*/  USHF.R.S32.HI UR11, URZ, 0x1f, UR18 ;  /* 0x0000001f3f0b7899 */ /* 0x000fe40008011412 */
[----:B------:R-:W-:Y:S02]  /*152c0*/  UIMAD UR10, UR12, UR18, URZ ;  /* 0x000000120c0a72a4 */ /* 0x000fe4000f8e023f */
[----:B------:R-:W4:Y:S02]  /*152d0*/  LDL R7, [R1+0x78] ;  /* 0x0000780001077983 */ /* 0x000f240000100800 */
[----:B------:R-:W-:Y:S02]  /*152e0*/  UIMAD UR10, UR11, UR13, UR10 ;  /* 0x0000000d0b0a72a4 */ /* 0x000fe4000f8e020a */
        /* <DEDUP_REMOVED lines=9> */
[----:B------:R-:W1:Y:S02]  /*15380*/  S2R R249, SR_TID.X ;  /* 0x0000000000f97919 */ /* 0x000e640000002100 */
[----:B-1----:R-:W-:Y:S04]  /*15390*/  SHF.L.U32 R249, R249, 0x1, RZ ;  /* 0x00000001f9f97819 */ /* 0x002fe800000006ff */
[----:B------:R-:W-:Y:S02]  /*153a0*/  LOP3.LUT R249, R249, 0x6, RZ, 0xc0, !PT ;  /* 0x00000006f9f97812 */ /* 0x000fe400078ec0ff */
[----:B--2---:R-:W-:Y:S01]  /*153b0*/  ISETP.GE.AND P2, PT, R0, UR9, PT ;  /* 0x0000000900007c0c */ /* 0x004fe2000bf46270 */
[----:B---3--:R-:W-:Y:S05]  /*153c0*/  IMAD.WIDE.U32 R2, R2, UR13, R10 ;  /* 0x0000000d02027c25 */ /* 0x008fea000f8e000a */
[----:B------:R-:W-:Y:S02]  /*153d0*/  IADD3 R0, R3, UR10, RZ ;  /* 0x0000000a03007c10 */ /* 0x000fe4000fffe0ff */
[C---:B----4-:R-:W-:Y:S05]  /*153e0*/  @!P3 LEA R10, P4, R2.reuse, R7, 0x1 ;  /* 0x00000007020ab211 */ /* 0x050fea00078808ff */
        /* <DEDUP_REMOVED lines=8> */
[----:B------:R3:W-:Y:S07]  /*15470*/  @!P3 LDGSTS.E.BYPASS.LTC128B.128 [R236+0xc000], desc[UR20][R10.64] ;  /* 0x0c0000000aecbfae */ /* 0x0007ee000b901d54 */
[----:B------:R-:W4:Y:S01]  /*15480*/  @!P2 LDC.64 R16, c[0x0][0x220] ;  /* 0x00008800ff10ab82 */ /* 0x000f220000000a00 */
[----:B------:R-:W-:Y:S07]  /*15490*/  @P2 STS.128 [R236+0xe000], RZ ;  /* 0x00e000ffec002388 */ /* 0x000fee0000000c00 */
[----:B------:R-:W5:Y:S01]  /*154a0*/  @!P2 LDC.64 R18, c[0x0][0x220] ;  /* 0x00008800ff12ab82 */ /* 0x000f620000000a00 */
[C---:B-1----:R-:W-:Y:S04]  /*154b0*/  @!P2 LEA R8, P0, R2.reuse, R8, 0x1 ;  /* 0x000000080208a211 */ /* 0x042fe800078008ff */
[----:B------:R-:W-:Y:S02]  /*154c0*/  @!P2 LEA.HI.X R9, R2, R9, R0, 0x1, P0 ;  /* 0x000000090209a211 */ /* 0x000fe400000f0c00 */
[C---:B------:R-:W-:Y:S02]  /*154d0*/  @!P3 LEA R6, P0, R3.reuse, R6, 0x1 ;  /* 0x000000060306b211 */ /* 0x040fe400078008ff */
[C---:B------:R-:W-:Y:S01]  /*154e0*/  IADD3 R0, P1, R3.reuse, UR23, RZ ;  /* 0x0000001703007c10 */ /* 0x040fe2000ff3e0ff */
[----:B------:R-:W-:Y:S01]  /*154f0*/  @!PT LDS RZ, [RZ] ;  /* 0x00000000fffff984 */ /* 0x000fe20000000800 */
[----:B------:R-:W-:Y:S01]  /*15500*/  @!PT LDS RZ, [RZ] ;  /* 0x00000000fffff984 */ /* 0x000fe20000000800 */
[----:B------:R-:W-:Y:S01]  /*15510*/  @!PT LDS RZ, [RZ] ;  /* 0x00000000fffff984 */ /* 0x000fe20000000800 */
[----:B------:R4:W-:Y:S01]  /*15520*/  @!P2 LDGSTS.E.BYPASS.LTC128B.128 [R236+0xe000], desc[UR20][R8.64+0x80] ;  /* 0x0e00008008ecafae */ /* 0x0009e2000b901d54 */
[C-C-:B------:R-:W-:Y:S02]  /*15530*/  @!P3 LEA.HI.X R7, R3.reuse, R4, R5.reuse, 0x1, P0 ;  /* 0x000000040307b211 */ /* 0x140fe400000f0c05 */
[----:B--2---:R-:W-:Y:S02]  /*15540*/  @!P2 LEA R14, P0, R3, R14, 0x1 ;  /* 0x0000000e030ea211 */ /* 0x004fe400078008ff */
[----:B------:R-:W-:Y:S02]  /*15550*/  IADD3.X R4, R5, UR22, RZ, P1, !PT ;  /* 0x0000001605047c10 */ /* 0x000fe40008ffe4ff */
[----:B------:R-:W-:Y:S01]  /*15560*/  @!P2 LEA.HI.X R15, R3, R15, R5, 0x1, P0 ;  /* 0x0000000f030fa211 */ /* 0x000fe200000f0c05 */
[----:B------:R-:W-:Y:S01]  /*15570*/  @P3 STS.128 [R236+0xc800], RZ ;  /* 0x00c800ffec003388 */ /* 0x000fe20000000c00 */
[C---:B------:R-:W-:Y:S02]  /*15580*/  @!P3 LEA R12, P0, R0.reuse, R12, 0x1 ;  /* 0x0000000c000cb211 */ /* 0x040fe400078008ff */
[C---:B------:R-:W-:Y:S02]  /*15590*/  IADD3 R2, P4, R0.reuse, UR23, RZ ;  /* 0x0000001700027c10 */ /* 0x040fe4000ff9e0ff */
[--C-:B------:R-:W-:Y:S02]  /*155a0*/  @!P3 LEA.HI.X R13, R0, R21, R4.reuse, 0x1, P0 ;  /* 0x00000015000db211 */ /* 0x100fe400000f0c04 */
[----:B------:R-:W-:Y:S01]  /*155b0*/  IADD3.X R3, R4, UR22, RZ, P4, !PT ;  /* 0x0000001604037c10 */ /* 0x000fe2000a7fe4ff */
[----:B------:R-:W-:Y:S01]  /*155c0*/  @!PT LDS RZ, [RZ] ;  /* 0x00000000fffff984 */ /* 0x000fe20000000800 */
[----:B------:R-:W-:Y:S01]  /*155d0*/  @!PT LDS RZ, [RZ] ;  /* 0x00000000fffff984 */ /* 0x000fe20000000800 */
[----:B------:R-:W-:Y:S01]  /*155e0*/  @!PT LDS RZ, [RZ] ;  /* 0x00000000fffff984 */ /* 0x000fe20000000800 */
[----:B------:R5:W-:Y:S01]  /*155f0*/  @!P3 LDGSTS.E.BYPASS.LTC128B.128 [R236+0xc800], desc[UR20][R6.64] ;  /* 0x0c80000006ecbfae */ /* 0x000be2000b901d54 */
[C---:B---3--:R-:W-:Y:S04]  /*15600*/  @!P3 LEA R10, P4, R2.reuse, R22, 0x1 ;  /* 0x00000016020ab211 */ /* 0x048fe800078808ff */
[--C-:B------:R-:W-:Y:S02]  /*15610*/  @!P3 LEA.HI.X R11, R2, R20, R3.reuse, 0x1, P4 ;  /* 0x00000014020bb211 */ /* 0x100fe400020f0c03 */
[----:B------:R-:W-:Y:S01]  /*15620*/  ISETP.LT.AND P4, PT, RZ, UR18, PT ;  /* 0x00000012ff007c0c */ /* 0x000fe2000bf81270 */
[----:B------:R-:W-:Y:S01]  /*15630*/  @P2 STS.128 [R236+0xe800], RZ ;  /* 0x00e800ffec002388 */ /* 0x000fe20000000c00 */
[C---:B----4-:R-:W-:Y:S04]  /*15640*/  @!P2 LEA R8, P1, R0.reuse, R16, 0x1 ;  /* 0x000000100008a211 */ /* 0x050fe800078208ff */
[----:B------:R-:W-:Y:S03]  /*15650*/  @!P2 LEA.HI.X R9, R0, R17, R4, 0x1, P1 ;  /* 0x000000110009a211 */ /* 0x000fe600008f0c04 */
[----:B------:R-:W-:Y:S01]  /*15660*/  @!PT LDS RZ, [RZ] ;  /* 0x00000000fffff984 */ /* 0x000fe20000000800 */
[----:B------:R-:W-:Y:S01]  /*15670*/  @!PT LDS RZ, [RZ] ;  /* 0x00000000fffff984 */ /* 0x000fe20000000800 */
[----:B------:R-:W-:Y:S01]  /*15680*/  @!PT LDS RZ, [RZ] ;  /* 0x00000000fffff984 */ /* 0x000fe20000000800 */
[----:B------:R-:W-:Y:S01]  /*15690*/  @!P2 LDGSTS.E.BYPASS.LTC128B.128 [R236+0xe800], desc[UR20][R14.64+0x80] ;  /* 0x0e8000800eecafae */ /* 0x000fe2000b901d54 */
[----:B------:R-:W-:Y:S04]  /*156a0*/  MOV R0, UR18 ;  /* 0x0000001200007c02 */ /* 0x000fe80008000f00 */
[----:B------:R-:W-:Y:S03]  /*156b0*/  LEA R0, R0, R249, 0x6 ;  /* 0x000000f900007211 */ /* 0x000fe600078e30ff */
[----:B------:R-:W-:Y:S01]  /*156c0*/  @P3 STS.128 [R236+0xd000], RZ ;  /* 0x00d000ffec003388 */ /* 0x000fe20000000c00 */
[C---:B-----5:R-:W-:Y:S04]  /*156d0*/  @!P2 LEA R6, P0, R2.reuse, R18, 0x1 ;  /* 0x000000120206a211 */ /* 0x060fe800078008ff */
[----:B------:R-:W-:Y:S03]  /*156e0*/  @!P2 LEA.HI.X R7, R2, R19, R3, 0x1, P0 ;  /* 0x000000130207a211 */ /* 0x000fe600000f0c03 */
[----:B------:R-:W-:Y:S01]  /*156f0*/  @!PT LDS RZ, [RZ] ;  /* 0x00000000fffff984 */ /* 0x000fe20000000800 */
[----:B------:R-:W-:Y:S01]  /*15700*/  @!PT LDS RZ, [RZ] ;  /* 0x00000000fffff984 */ /* 0x000fe20000000800 */
[----:B------:R-:W-:Y:S01]  /*15710*/  @!PT LDS RZ, [RZ] ;  /* 0x00000000fffff984 */ /* 0x000fe20000000800 */
[----:B------:R-:W-:Y:S01]  /*15720*/  @!P3 LDGSTS.E.BYPASS.LTC128B.128 [R236+0xd000], desc[UR20][R12.64] ;  /* 0x0d0000000cecbfae */ /* 0x000fe2000b901d54 */
[----:B------:R-:W-:Y:S02]  /*15730*/  I2FP.F32.S32 R3, R0 ;  /* 0x0000000000037245 */ /* 0x000fe40000201400 */
[----:B------:R-:W-:Y:S04]  /*15740*/  IADD3 R2, R0, 0x1, RZ ;  /* 0x0000000100027810 */ /* 0x000fe80007ffe0ff */
[----:B------:R-:W-:Y:S01]  /*15750*/  I2FP.F32.S32 R2, R2 ;  /* 0x0000000200027245 */ /* 0x000fe20000201400 */
        /* <DEDUP_REMOVED lines=47> */
[----:B------:R-:W1:Y:S05]  /*15a50*/  LDSM.16.M88.4 R212, [R231+0x1800] ;  /* 0x00180000e7d4783b */ /* 0x000e6a0000000200 */
[-C--:B---3--:R-:W-:Y:S06]  /*15a60*/  HMMA.16816.F32 R20, R208, R136.reuse, R20 ;  /* 0x00000088d014723c */ /* 0x088fec0000001814 */
        /* <DEDUP_REMOVED lines=26> */
[-C--:B----4-:R-:W-:Y:S06]  /*15c10*/  HMMA.16816.F32 R36, R136, R212.reuse, R36 ;  /* 0x000000d48824723c */ /* 0x090fec0000001824 */
        /* <DEDUP_REMOVED lines=96> */
[----:B------:R-:W-:Y:S06]  /*16220*/  HMMA.16816.F32 R64, R136, R222, R64 ;  /* 0x000000de8840723c */ /* 0x000fec0000001840 */
[-C--:B--2---:R-:W-:Y:S06]  /*16230*/  HMMA.16816.F32 R4, R208, R212.reuse, R4 ;  /* 0x000000d4d004723c */ /* 0x084fec0000001804 */
[C---:B-1----:R-:W-:Y:S11]  /*16240*/  HMMA.16816.F32 R8, R216.reuse, R212, R8 ;  /* 0x000000d4d808723c */ /* 0x042ff60000001808 */
[----:B------:R-:W-:Y:S07]  /*16250*/  @!UPT UIADD3 URZ, URZ, URZ, URZ ;  /* 0x0000003f3f3ff290 */ /* 0x000fee000fffe03f */
[----:B------:R-:W-:Y:S01]  /*16260*/  FMUL.FTZ R4, R4, UR8 ;  /* 0x0000000804047c20 */ /* 0x000fe20008410000 */
[----:B------:R-:W-:Y:S01]  /*16270*/  FMUL.FTZ R6, R6, UR8 ;  /* 0x0000000806067c20 */ /* 0x000fe20008410000 */
[----:B------:R-:W-:Y:S01]  /*16280*/  FMUL.FTZ R5, R5, UR8 ;  /* 0x0000000805057c20 */ /* 0x000fe20008410000 */
[-C--:B------:R-:W-:Y:S01]  /*16290*/  HMMA.16816.F32 R12, R216, R214.reuse, R12 ;  /* 0x000000d6d80c723c */ /* 0x080fe2000000180c */
[----:B------:R-:W1:Y:S02]  /*162a0*/  MUFU.TANH R246, R4 ;  /* 0x0000000400f67308 */ /* 0x000e640000002400 */
[----:B------:R-:W-:Y:S03]  /*162b0*/  FMUL.FTZ R7, R7, UR8 ;  /* 0x0000000807077c20 */ /* 0x000fe60008410000 */
[C---:B------:R-:W-:Y:S05]  /*162c0*/  HMMA.16816.F32 R16, R208.reuse, R214, R16 ;  /* 0x000000d6d010723c */ /* 0x040fea0000001810 */
[----:B------:R-:W2:Y:S10]  /*162d0*/  MUFU.TANH R245, R6 ;  /* 0x0000000600f57308 */ /* 0x000eb40000002400 */
        /* <DEDUP_REMOVED lines=9> */
[----:B------:R-:W-:Y:S01]  /*16370*/  FMUL.FTZ R15, R15, UR8 ;  /* 0x000000080f0f7c20 */ /* 0x000fe20008410000 */
[----:B------:R-:W-:Y:S01]  /*16380*/  FMUL.FTZ R16, R16, UR8 ;  /* 0x0000000810107c20 */ /* 0x000fe20008410000 */
[----:B------:R-:W-:Y:S01]  /*16390*/  FMUL.FTZ R18, R18, UR8 ;  /* 0x0000000812127c20 */ /* 0x000fe20008410000 */
[----:B------:R-:W-:Y:S04]  /*163a0*/  FMUL.FTZ R17, R17, UR8 ;  /* 0x0000000811117c20 */ /* 0x000fe80008410000 */
[----:B------:R-:W4:Y:S01]  /*163b0*/  MUFU.TANH R141, R10 ;  /* 0x0000000a008d7308 */ /* 0x000f220000002400 */
[----:B------:R-:W-:Y:S09]  /*163c0*/  FMUL.FTZ R19, R19, UR8 ;  /* 0x0000000813137c20 */ /* 0x000ff20008410000 */
[----:B------:R-:W5:Y:S01]  /*163d0*/  MUFU.TANH R139, R8 ;  /* 0x00000008008b7308 */ /* 0x000f620000002400 */
[----:B---3--:R-:W3:Y:S09]  /*163e0*/  LDSM.16.M88.4 R4, [R229+0x2800] ;  /* 0x00280000e504783b */ /* 0x008ef20000000200 */
[----:B------:R-:W-:Y:S10]  /*163f0*/  MUFU.TANH R243, R11 ;  /* 0x0000000b00f37308 */ /* 0x000ff40000002400 */
[----:B------:R1:W5:Y:S10]  /*16400*/  MUFU.TANH R241, R9 ;  /* 0x0000000900f17308 */ /* 0x0003740000002400 */
[----:B------:R-:W-:Y:S10]  /*16410*/  MUFU.TANH R143, R14 ;  /* 0x0000000e008f7308 */ /* 0x000ff40000002400 */
[----:B------:R-:W-:Y:S01]  /*16420*/  MUFU.TANH R242, R13 ;  /* 0x0000000d00f27308 */ /* 0x000fe20000002400 */
[----:B-1----:R-:W1:Y:S09]  /*16430*/  LDSM.16.M88.4 R8, [R229+0x3000] ;  /* 0x00300000e508783b */ /* 0x002e720000000200 */
[----:B------:R-:W-:Y:S01]  /*16440*/  MUFU.TANH R135, R18 ;  /* 0x0000001200877308 */ /* 0x000fe20000002400 */
[-C--:B---3--:R-:W-:Y:S06]  /*16450*/  HMMA.16816.F32 R20, R208, R4.reuse, R20 ;  /* 0x00000004d014723c */ /* 0x088fec0000001814 */
[C---:B------:R-:W-:Y:S03]  /*16460*/  HMMA.16816.F32 R24, R216.reuse, R4, R24 ;  /* 0x00000004d818723c */ /* 0x040fe60000001818 */
[----:B------:R-:W-:Y:S03]  /*16470*/  MUFU.TANH R138, R17 ;  /* 0x00000011008a7308 */ /* 0x000fe60000002400 */
[-C--:B------:R-:W-:Y:S07]  /*16480*/  HMMA.16816.F32 R28, R216, R6.reuse, R28 ;  /* 0x00000006d81c723c */ /* 0x080fee000000181c */
[----:B------:R-:W3:Y:S01]  /*16490*/  MUFU.TANH R142, R12 ;  /* 0x0000000c008e7308 */ /* 0x000ee20000002400 */
[C---:B------:R-:W-:Y:S01]  /*164a0*/  HMMA.16816.F32 R32, R208.reuse, R6, R32 ;  /* 0x00000006d020723c */ /* 0x040fe20000001820 */
[----:B------:R-:W2:Y:S01]  /*164b0*/  LDSM.16.M88.4 R4, [R229+0x3800] ;  /* 0x00380000e504783b */ /* 0x000ea20000000200 */
        /* <DEDUP_REMOVED lines=9> */
[-C--:B-1----:R-:W-:Y:S05]  /*16550*/  HMMA.16816.F32 R36, R208, R8.reuse, R36 ;  /* 0x00000008d024723c */ /* 0x082fea0000001824 */
[----:B------:R-:W-:Y:S03]  /*16560*/  FMUL.FTZ R28, R28, UR8 ;  /* 0x000000081c1c7c20 */ /* 0x000fe60008410000 */
[----:B------:R-:W-:Y:S01]  /*16570*/  MUFU.TANH R213, R20 ;  /* 0x0000001400d57308 */ /* 0x000fe20000002400 */
[C---:B------:R-:W-:Y:S04]  /*16580*/  HMMA.16816.F32 R40, R216.reuse, R8, R40 ;  /* 0x00000008d828723c */ /* 0x040fe80000001828 */
[----:B------:R-:W-:Y:S01]  /*16590*/  FMUL.FTZ R35, R35, UR8 ;  /* 0x0000000823237c20 */ /* 0x000fe20008410000 */
[----:B------:R-:W-:Y:S01]  /*165a0*/  FMUL.FTZ R31, R31, UR8 ;  /* 0x000000081f1f7c20 */ /* 0x000fe20008410000 */
[-C--:B------:R-:W-:Y:S03]  /*165b0*/  HMMA.16816.F32 R44, R216, R10.reuse, R44 ;  /* 0x0000000ad82c723c */ /* 0x080fe6000000182c */
[----:B------:R1:W-:Y:S02]  /*165c0*/  MUFU.TANH R238, R28 ;  /* 0x0000001c00ee7308 */ /* 0x0003e40000002400 */
[----:B------:R-:W-:Y:S01]  /*165d0*/  IADD3 R8, R0, 0x8, RZ ;  /* 0x0000000800087810 */ /* 0x000fe20007ffe0ff */
[C---:B------:R-:W-:Y:S07]  /*165e0*/  HMMA.16816.F32 R48, R208.reuse, R10, R48 ;  /* 0x0000000ad030723c */ /* 0x040fee0000001830 */
[----:B------:R4:W-:Y:S01]  /*165f0*/  MUFU.TANH R20, R31 ;  /* 0x0000001f00147308 */ /* 0x0009e20000002400 */
[----:B------:R-:W-:Y:S01]  /*16600*/  FMUL.FTZ R39, R39, UR8 ;  /* 0x0000000827277c20 */ /* 0x000fe20008410000 */
[-C--:B--2---:R-:W-:Y:S08]  /*16610*/  HMMA.16816.F32 R52, R208, R4.reuse, R52 ;  /* 0x00000004d034723c */ /* 0x084ff00000001834 */
[----:B------:R2:W-:Y:S03]  /*16620*/  MUFU.TANH R13, R35 ;  /* 0x00000023000d7308 */ /* 0x0005e60000002400 */
[----:B------:R-:W-:Y:S01]  /*16630*/  FMUL.FTZ R41, R41, UR8 ;  /* 0x0000000829297c20 */ /* 0x000fe20008410000 */
[----:B------:R-:W-:Y:S01]  /*16640*/  FMUL.FTZ R40, R40, UR8 ;  /* 0x0000000828287c20 */ /* 0x000fe20008410000 */
[C---:B------:R-:W-:Y:S04]  /*16650*/  HMMA.16816.F32 R56, R216.reuse, R4, R56 ;  /* 0x00000004d838723c */ /* 0x040fe80000001838 */
[----:B------:R-:W-:Y:S01]  /*16660*/  FMUL.FTZ R38, R38, UR8 ;  /* 0x0000000826267c20 */ /* 0x000fe20008410000 */
[----:B------:R5:W-:Y:S01]  /*16670*/  MUFU.TANH R14, R39 ;  /* 0x00000027000e7308 */ /* 0x000be20000002400 */
[-C--:B------:R-:W-:Y:S05]  /*16680*/  HMMA.16816.F32 R60, R216, R6.reuse, R60 ;  /* 0x00000006d83c723c */ /* 0x080fea000000183c */
[----:B------:R-:W-:Y:S01]  /*16690*/  FMUL.FTZ R42, R42, UR8 ;  /* 0x000000082a2a7c20 */ /* 0x000fe20008410000 */
[----:B------:R-:W-:Y:S03]  /*166a0*/  HMMA.16816.F32 R64, R208, R6, R64 ;  /* 0x00000006d040723c */ /* 0x000fe60000001840 */
[----:B------:R3:W-:Y:S02]  /*166b0*/  MUFU.TANH R10, R41 ;  /* 0x00000029000a7308 */ /* 0x0007e40000002400 */
[----:B------:R-:W-:Y:S01]  /*166c0*/  FMUL.FTZ R54, R54, UR8 ;  /* 0x0000000836367c20 */ /* 0x000fe20008410000 */
[----:B------:R-:W-:Y:S01]  /*166d0*/  FMUL.FTZ R55, R55, UR8 ;  /* 0x0000000837377c20 */ /* 0x000fe20008410000 */
[----:B------:R-:W-:Y:S01]  /*166e0*/  IADD3 R5, R0, 0x19, RZ ;  /* 0x0000001900057810 */ /* 0x000fe20007ffe0ff */
[C---:B-1----:R-:W-:Y:S05]  /*166f0*/  FFMA.FTZ R28, R3.reuse, UR5, R246 ;  /* 0x00000005031c7c23 */ /* 0x042fea00080100f6 */
[----:B------:R-:W1:Y:S01]  /*16700*/  MUFU.TANH R136, R16 ;  /* 0x0000001000887308 */ /* 0x000e620000002400 */
[----:B----4-:R-:W-:Y:S01]  /*16710*/  FFMA.FTZ R31, R3, UR5, R245 ;  /* 0x00000005031f7c23 */ /* 0x010fe200080100f5 */
[----:B------:R-:W-:Y:S01]  /*16720*/  FMUL.FTZ R58, R58, UR8 ;  /* 0x000000083a3a7c20 */ /* 0x000fe20008410000 */
[----:B------:R-:W-:Y:S01]  /*16730*/  FMUL.FTZ R56, R56, UR8 ;  /* 0x0000000838387c20 */ /* 0x000fe20008410000 */
[----:B------:R-:W-:Y:S01]  /*16740*/  FMUL.FTZ R59, R59, UR8 ;  /* 0x000000083b3b7c20 */ /* 0x000fe20008410000 */
[----:B------:R-:W-:Y:S01]  /*16750*/  FMUL.FTZ R57, R57, UR8 ;  /* 0x0000000839397c20 */ /* 0x000fe20008410000 */
[C---:B--2---:R-:W-:Y:S04]  /*16760*/  FFMA.FTZ R35, R3.reuse, UR5, R141 ;  /* 0x0000000503237c23 */ /* 0x044fe8000801008d */
[----:B------:R2:W-:Y:S01]  /*16770*/  MUFU.TANH R12, R40 ;  /* 0x00000028000c7308 */ /* 0x0005e20000002400 */
[----:B------:R-:W-:Y:S01]  /*16780*/  FMUL.FTZ R60, R60, UR8 ;  /* 0x000000083c3c7c20 */ /* 0x000fe20008410000 */
[----:B-----5:R-:W-:Y:S01]  /*16790*/  FFMA.FTZ R39, R3, UR5, R139 ;  /* 0x0000000503277c23 */ /* 0x020fe2000801008b */
[----:B------:R-:W-:Y:S01]  /*167a0*/  I2FP.F32.S32 R3, R8 ;  /* 0x0000000800037245 */ /* 0x000fe20000201400 */
[----:B------:R-:W-:Y:S01]  /*167b0*/  FMUL.FTZ R43, R43, UR8 ;  /* 0x000000082b2b7c20 */ /* 0x000fe20008410000 */
[----:B------:R-:W-:Y:S01]  /*167c0*/  IADD3 R4, R0, 0x18, RZ ;  /* 0x0000001800047810 */ /* 0x000fe20007ffe0ff */
[----:B------:R-:W-:Y:S01]  /*167d0*/  FMUL.FTZ R52, R52, UR8 ;  /* 0x0000000834347c20 */ /* 0x000fe20008410000 */
[----:B------:R-:W-:Y:S03]  /*167e0*/  FMUL.FTZ R36, R36, UR8 ;  /* 0x0000000824247c20 */ /* 0x000fe60008410000 */
[----:B------:R-:W-:Y:S01]  /*167f0*/  MUFU.TANH R222, R27 ;  /* 0x0000001b00de7308 */ /* 0x000fe20000002400 */
        /* <DEDUP_REMOVED lines=17> */
[----:B------:R-:W-:Y:S01]  /*16910*/  IADD3 R9, R0, 0x9, RZ ;  /* 0x0000000900097810 */ /* 0x000fe20007ffe0ff */
[----:B---3--:R-:W-:Y:S01]  /*16920*/  FFMA.FTZ R41, R2, UR5, R241 ;  /* 0x0000000502297c23 */ /* 0x008fe200080100f1 */
[----:B------:R-:W-:Y:S01]  /*16930*/  FMUL.FTZ R26, R26, UR8 ;  /* 0x000000081a1a7c20 */ /* 0x000fe20008410000 */
[----:B------:R-:W-:Y:S01]  /*16940*/  FMUL.FTZ R22, R22, UR8 ;  /* 0x0000000816167c20 */ /* 0x000fe20008410000 */
[----:B------:R-:W-:Y:S01]  /*16950*/  FMUL.FTZ R24, R24, UR8 ;  /* 0x0000000818187c20 */ /* 0x000fe20008410000 */
[----:B--2---:R-:W-:Y:S03]  /*16960*/  FFMA.FTZ R40, R3, UR5, R142 ;  /* 0x0000000503287c23 */ /* 0x004fe6000801008e */
[----:B------:R2:W-:Y:S01]  /*16970*/  MUFU.TANH R212, R32 ;  /* 0x0000002000d47308 */ /* 0x0005e20000002400 */
[C---:B----4-:R-:W-:Y:S01]  /*16980*/  FFMA.FTZ R36, R2.reuse, UR5, R247 ;  /* 0x0000000502247c23 */ /* 0x050fe200080100f7 */
[----:B------:R-:W-:Y:S01]  /*16990*/  FMUL.FTZ R53, R53, UR8 ;  /* 0x0000000835357c20 */ /* 0x000fe20008410000 */
[----:B------:R-:W-:Y:S07]  /*169a0*/  FMUL.FTZ R63, R63, UR8 ;  /* 0x000000083f3f7c20 */ /* 0x000fee0008410000 */
[----:B------:R1:W3:Y:S01]  /*169b0*/  MUFU.TANH R223, R26 ;  /* 0x0000001a00df7308 */ /* 0x0002e20000002400 */
[C---:B-----5:R-:W-:Y:S09]  /*169c0*/  FFMA.FTZ R37, R2.reuse, UR5, R243 ;  /* 0x0000000502257c23 */ /* 0x060ff200080100f3 */
[----:B------:R4:W-:Y:S01]  /*169d0*/  MUFU.TANH R19, R30 ;  /* 0x0000001e00137308 */ /* 0x0009e20000002400 */
[----:B--2---:R-:W-:Y:S01]  /*169e0*/  FFMA.FTZ R32, R2, UR5, R248 ;  /* 0x0000000502207c23 */ /* 0x004fe200080100f8 */
[----:B------:R-:W-:Y:S01]  /*169f0*/  I2FP.F32.S32 R2, R9 ;  /* 0x0000000900027245 */ /* 0x000fe20000201400 */
[----:B------:R-:W-:Y:S04]  /*16a00*/  FMUL.FTZ R9, R65, UR8 ;  /* 0x0000000841097c20 */ /* 0x000fe80008410000 */
[----:B------:R-:W-:Y:S03]  /*16a10*/  FFMA.FTZ R27, R2, UR5, R138 ;  /* 0x00000005021b7c23 */ /* 0x000fe6000801008a */
[----:B------:R2:W-:Y:S01]  /*16a20*/  MUFU.TANH R15, R34 ;  /* 0x00000022000f7308 */ /* 0x0005e20000002400 */
[C---:B-1----:R-:W-:Y:S09]  /*16a30*/  FFMA.FTZ R26, R3.reuse, UR5, R136 ;  /* 0x00000005031a7c23 */ /* 0x042ff20008010088 */
[----:B------:R1:W-:Y:S01]  /*16a40*/  MUFU.TANH R237, R29 ;  /* 0x0000001d00ed7308 */ /* 0x0003e20000002400 */
[C---:B----4-:R-:W-:Y:S09]  /*16a50*/  FFMA.FTZ R30, R3.reuse, UR5, R135 ;  /* 0x00000005031e7c23 */ /* 0x050ff20008010087 */
[----:B------:R4:W-:Y:S01]  /*16a60*/  MUFU.TANH R215, R33 ;  /* 0x0000002100d77308 */ /* 0x0009e20000002400 */
[----:B--2---:R-:W-:Y:S01]  /*16a70*/  FFMA.FTZ R34, R3, UR5, R143 ;  /* 0x0000000503227c23 */ /* 0x004fe2000801008f */
[----:B------:R-:W-:Y:S04]  /*16a80*/  IADD3 R3, R0, 0x10, RZ ;  /* 0x0000001000037810 */ /* 0x000fe80007ffe0ff */
[----:B------:R-:W-:Y:S04]  /*16a90*/  I2FP.F32.S32 R3, R3 ;  /* 0x0000000300037245 */ /* 0x000fe80000201400 */
[----:B------:R2:W-:Y:S01]  /*16aa0*/  MUFU.TANH R16, R38 ;  /* 0x0000002600107308 */ /* 0x0005e20000002400 */
[C---:B-1----:R-:W-:Y:S01]  /*16ab0*/  FFMA.FTZ R29, R2.reuse, UR5, R137 ;  /* 0x00000005021d7c23 */ /* 0x042fe20008010089 */
[C---:B------:R-:W-:Y:S01]  /*16ac0*/  FFMA.FTZ R213, R3.reuse, UR5, R213 ;  /* 0x0000000503d57c23 */ /* 0x040fe200080100d5 */
[C---:B---3--:R-:W-:Y:S07]  /*16ad0*/  FFMA.FTZ R223, R3.reuse, UR5, R223 ;  /* 0x0000000503df7c23 */ /* 0x048fee00080100df */
[----:B------:R-:W1:Y:S01]  /*16ae0*/  MUFU.TANH R221, R22 ;  /* 0x0000001600dd7308 */ /* 0x000e620000002400 */
[C---:B----4-:R-:W-:Y:S09]  /*16af0*/  FFMA.FTZ R33, R2.reuse, UR5, R244 ;  /* 0x0000000502217c23 */ /* 0x050ff200080100f4 */
[----:B------:R-:W3:Y:S01]  /*16b00*/  MUFU.TANH R239, R24 ;  /* 0x0000001800ef7308 */ /* 0x000ee20000002400 */
[----:B--2---:R-:W-:Y:S01]  /*16b10*/  FFMA.FTZ R38, R2, UR5, R242 ;  /* 0x0000000502267c23 */ /* 0x004fe200080100f2 */
[----:B------:R-:W-:Y:S04]  /*16b20*/  IADD3 R2, R0, 0x11, RZ ;  /* 0x0000001100027810 */ /* 0x000fe80007ffe0ff */
[----:B------:R-:W-:Y:S04]  /*16b30*/  I2FP.F32.S32 R2, R2 ;  /* 0x0000000200027245 */ /* 0x000fe80000201400 */
[----:B------:R-:W2:Y:S01]  /*16b40*/  MUFU.TANH R214, R21 ;  /* 0x0000001500d67308 */ /* 0x000ea20000002400 */
[C---:B-1----:R-:W-:Y:S01]  /*16b50*/  FFMA.FTZ R221, R3.reuse, UR5, R221 ;  /* 0x0000000503dd7c23 */ /* 0x042fe200080100dd */
[----:B------:R-:W-:Y:S08]  /*16b60*/  FFMA.FTZ R222, R2, UR5, R222 ;  /* 0x0000000502de7c23 */ /* 0x000ff000080100de */
[----:B------:R-:W1:Y:S01]  /*16b70*/  MUFU.TANH R220, R23 ;  /* 0x0000001700dc7308 */ /* 0x000e620000002400 */
[----:B---3--:R-:W-:Y:S01]  /*16b80*/  FFMA.FTZ R239, R3, UR5, R239 ;  /* 0x0000000503ef7c23 */ /* 0x008fe200080100ef */
[----:B------:R-:W-:Y:S02]  /*16b90*/  I2FP.F32.S32 R3, R4 ;  /* 0x0000000400037245 */ /* 0x000fe40000201400 */
[----:B------:R-:W-:Y:S03]  /*16ba0*/  IADD3 R4, R0, 0x29, RZ ;  /* 0x0000002900047810 */ /* 0x000fe60007ffe0ff */
[C---:B------:R-:W-:Y:S03]  /*16bb0*/  FFMA.FTZ R219, R3.reuse, UR5, R19 ;  /* 0x0000000503db7c23 */ /* 0x040fe60008010013 */
[----:B------:R-:W3:Y:S01]  /*16bc0*/  MUFU.TANH R240, R25 ;  /* 0x0000001900f07308 */ /* 0x000ee20000002400 */
[----:B--2---:R-:W-:Y:S01]  /*16bd0*/  FFMA.FTZ R214, R2, UR5, R214 ;  /* 0x0000000502d67c23 */ /* 0x004fe200080100d6 */
[C---:B------:R-:W-:Y:S01]  /*16be0*/  FFMA.FTZ R238, R3.reuse, UR5, R238 ;  /* 0x0000000503ee7c23 */ /* 0x040fe200080100ee */
[C---:B------:R-:W-:Y:S01]  /*16bf0*/  FFMA.FTZ R212, R3.reuse, UR5, R212 ;  /* 0x0000000503d47c23 */ /* 0x040fe200080100d4 */
[----:B------:R-:W-:Y:S01]  /*16c00*/  FFMA.FTZ R217, R3, UR5, R15 ;  /* 0x0000000503d97c23 */ /* 0x000fe2000801000f */
[----:B------:R-:W-:Y:S05]  /*16c10*/  IADD3 R3, R0, 0x20, RZ ;  /* 0x0000002000037810 */ /* 0x000fea0007ffe0ff */
[----:B------:R-:W2:Y:S01]  /*16c20*/  MUFU.TANH R42, R42 ;  /* 0x0000002a002a7308 */ /* 0x000ea20000002400 */
[----:B------:R-:W-:Y:S01]  /*16c30*/  I2FP.F32.S32 R3, R3 ;  /* 0x0000000300037245 */ /* 0x000fe20000201400 */
[C---:B-1----:R-:W-:Y:S04]  /*16c40*/  FFMA.FTZ R220, R2.reuse, UR5, R220 ;  /* 0x0000000502dc7c23 */ /* 0x042fe800080100dc */
[C---:B------:R-:W-:Y:S01]  /*16c50*/  FFMA.FTZ R11, R3.reuse, UR5, R16 ;  /* 0x00000005030b7c23 */ /* 0x040fe20008010010 */
[----:B------:R-:W-:Y:S03]  /*16c60*/  FFMA.FTZ R248, R3, UR5, R18 ;  /* 0x0000000503f87c23 */ /* 0x000fe60008010012 */
[----:B------:R-:W1:Y:S01]  /*16c70*/  MUFU.TANH R46, R46 ;  /* 0x0000002e002e7308 */ /* 0x000e620000002400 */
[----:B---3--:R-:W-:Y:S01]  /*16c80*/  FFMA.FTZ R240, R2, UR5, R240 ;  /* 0x0000000502f07c23 */ /* 0x008fe200080100f0 */
[----:B------:R-:W-:Y:S01]  /*16c90*/  I2FP.F32.S32 R2, R5 ;  /* 0x0000000500027245 */ /* 0x000fe20000201400 */
[----:B------:R-:W-:Y:S01]  /*16ca0*/  FMUL.FTZ R25, R61, UR8 ;  /* 0x000000083d197c20 */ /* 0x000fe20008410000 */
[----:B------:R-:W-:Y:S03]  /*16cb0*/  IADD3 R5, R0, 0x28, RZ ;  /* 0x0000002800057810 */ /* 0x000fe60007ffe0ff */
[C---:B------:R-:W-:Y:S03]  /*16cc0*/  FFMA.FTZ R216, R2.reuse, UR5, R13 ;  /* 0x0000000502d87c23 */ /* 0x040fe6000801000d */
[----:B------:R3:W-:Y:S01]  /*16cd0*/  MUFU.TANH R139, R62 ;  /* 0x0000003e008b7308 */ /* 0x0007e20000002400 */
[C---:B--2---:R-:W-:Y:S01]  /*16ce0*/  FFMA.FTZ R8, R3.reuse, UR5, R42 ;  /* 0x0000000503087c23 */ /* 0x044fe2000801002a */
[----:B------:R-:W-:Y:S01]  /*16cf0*/  FFMA.FTZ R42, R3, UR5, R12 ;  /* 0x00000005032a7c23 */ /* 0x000fe2000801000c */
[----:B------:R-:W-:Y:S01]  /*16d00*/  I2FP.F32.S32 R3, R5 ;  /* 0x0000000500037245 */ /* 0x000fe20000201400 */
[C---:B------:R-:W-:Y:S01]  /*16d10*/  FFMA.FTZ R218, R2.reuse, UR5, R20 ;  /* 0x0000000502da7c23 */ /* 0x040fe20008010014 */
[C---:B------:R-:W-:Y:S01]  /*16d20*/  FFMA.FTZ R237, R2.reuse, UR5, R237 ;  /* 0x0000000502ed7c23 */ /* 0x040fe200080100ed */
[----:B------:R-:W-:Y:S01]  /*16d30*/  FFMA.FTZ R215, R2, UR5, R215 ;  /* 0x0000000502d77c23 */ /* 0x000fe200080100d7 */
[----:B------:R-:W-:Y:S03]  /*16d40*/  IADD3 R2, R0, 0x21, RZ ;  /* 0x0000002100027810 */ /* 0x000fe60007ffe0ff */
[----:B------:R-:W2:Y:S01]  /*16d50*/  MUFU.TANH R43, R43 ;  /* 0x0000002b002b7308 */ /* 0x000ea20000002400 */
[C---:B-1----:R-:W-:Y:S01]  /*16d60*/  FFMA.FTZ R5, R3.reuse, UR5, R46 ;  /* 0x0000000503057c23 */ /* 0x042fe2000801002e */
[----:B------:R-:W-:Y:S08]  /*16d70*/  I2FP.F32.S32 R2, R2 ;  /* 0x0000000200027245 */ /* 0x000ff00000201400 */
[----:B------:R-:W1:Y:S01]  /*16d80*/  MUFU.TANH R50, R50 ;  /* 0x0000003200327308 */ /* 0x000e620000002400 */
[C---:B------:R-:W-:Y:S01]  /*16d90*/  FFMA.FTZ R6, R2.reuse, UR5, R14 ;  /* 0x0000000502067c23 */ /* 0x040fe2000801000e */
[C---:B------:R-:W-:Y:S04]  /*16da0*/  FFMA.FTZ R246, R2.reuse, UR5, R17 ;  /* 0x0000000502f67c23 */ /* 0x040fe80008010011 */
[----:B---3--:R-:W-:Y:S04]  /*16db0*/  MOV R62, R6 ;  /* 0x00000006003e7202 */ /* 0x008fe80000000f00 */
[----:B------:R-:W3:Y:S01]  /*16dc0*/  MUFU.TANH R48, R48 ;  /* 0x0000003000307308 */ /* 0x000ee20000002400 */
[C---:B--2---:R-:W-:Y:S01]  /*16dd0*/  FFMA.FTZ R6, R2.reuse, UR5, R43 ;  /* 0x0000000502067c23 */ /* 0x044fe2000801002b */
[----:B------:R-:W-:Y:S01]  /*16de0*/  MOV R43, R8 ;  /* 0x00000008002b7202 */ /* 0x000fe20000000f00 */
[----:B------:R-:W-:Y:S01]  /*16df0*/  FFMA.FTZ R8, R2, UR5, R10 ;  /* 0x0000000502087c23 */ /* 0x000fe2000801000a */
[----:B------:R-:W-:Y:S02]  /*16e00*/  I2FP.F32.S32 R2, R4 ;  /* 0x0000000400027245 */ /* 0x000fe40000201400 */
[----:B------:R-:W-:Y:S04]  /*16e10*/  IADD3 R4, R0, 0x38, RZ ;  /* 0x0000003800047810 */ /* 0x000fe80007ffe0ff */
[----:B------:R-:W2:Y:S01]  /*16e20*/  MUFU.TANH R47, R47 ;  /* 0x0000002f002f7308 */ /* 0x000ea20000002400 */
[----:B-1----:R-:W-:Y:S01]  /*16e30*/  FFMA.FTZ R251, R3, UR5, R50 ;  /* 0x0000000503fb7c23 */ /* 0x002fe20008010032 */
[----:B------:R-:W-:Y:S01]  /*16e40*/  MOV R50, R5 ;  /* 0x0000000500327202 */ /* 0x000fe20000000f00 */
[----:B------:R-:W-:Y:S01]  /*16e50*/  FMUL.FTZ R5, R66, UR8 ;  /* 0x0000000842057c20 */ /* 0x000fe20008410000 */
[----:B------:R-:W-:Y:S01]  /*16e60*/  MOV R46, R8 ;  /* 0x00000008002e7202 */ /* 0x000fe20000000f00 */
[----:B------:R-:W-:Y:S05]  /*16e70*/  FMUL.FTZ R8, R67, UR8 ;  /* 0x0000000843087c20 */ /* 0x000fea0008410000 */
[----:B------:R-:W1:Y:S01]  /*16e80*/  MUFU.TANH R45, R45 ;  /* 0x0000002d002d7308 */ /* 0x000e620000002400 */
[C---:B---3--:R-:W-:Y:S01]  /*16e90*/  FFMA.FTZ R244, R3.reuse, UR5, R48 ;  /* 0x0000000503f47c23 */ /* 0x048fe20008010030 */
[----:B------:R-:W-:Y:S01]  /*16ea0*/  MOV R48, R6 ;  /* 0x0000000600307202 */ /* 0x000fe20000000f00 */
[----:B------:R-:W-:Y:S07]  /*16eb0*/  FMUL.FTZ R6, R64, UR8 ;  /* 0x0000000840067c20 */ /* 0x000fee0008410000 */
[----:B------:R-:W3:Y:S01]  /*16ec0*/  MUFU.TANH R49, R49 ;  /* 0x0000003100317308 */ /* 0x000ee20000002400 */
[C---:B--2---:R-:W-:Y:S09]  /*16ed0*/  FFMA.FTZ R252, R2.reuse, UR5, R47 ;  /* 0x0000000502fc7c23 */ /* 0x044ff2000801002f */
[----:B------:R-:W2:Y:S01]  /*16ee0*/  MUFU.TANH R51, R51 ;  /* 0x0000003300337308 */ /* 0x000ea20000002400 */
[C---:B-1----:R-:W-:Y:S09]  /*16ef0*/  FFMA.FTZ R45, R2.reuse, UR5, R45 ;  /* 0x00000005022d7c23 */ /* 0x042ff2000801002d */
[----:B------:R-:W1:Y:S01]  /*16f00*/  MUFU.TANH R54, R54 ;  /* 0x0000003600367308 */ /* 0x000e620000002400 */
[C---:B---3--:R-:W-:Y:S09]  /*16f10*/  FFMA.FTZ R243, R2.reuse, UR5, R49 ;  /* 0x0000000502f37c23 */ /* 0x048ff20008010031 */
[----:B------:R-:W3:Y:S01]  /*16f20*/  MUFU.TANH R58, R58 ;  /* 0x0000003a003a7308 */ /* 0x000ee20000002400 */
[----:B--2---:R-:W-:Y:S01]  /*16f30*/  FFMA.FTZ R247, R2, UR5, R51 ;  /* 0x0000000502f77c23 */ /* 0x004fe20008010033 */
[----:B------:R-:W-:Y:S04]  /*16f40*/  IADD3 R2, R0, 0x30, RZ ;  /* 0x0000003000027810 */ /* 0x000fe80007ffe0ff */
[----:B------:R-:W-:Y:S04]  /*16f50*/  I2FP.F32.S32 R2, R2 ;  /* 0x0000000200027245 */ /* 0x000fe80000201400 */
[----:B------:R-:W2:Y:S01]  /*16f60*/  MUFU.TANH R56, R56 ;  /* 0x0000003800387308 */ /* 0x000ea20000002400 */
[C---:B-1----:R-:W-:Y:S05]  /*16f70*/  FFMA.FTZ R14, R2.reuse, UR5, R54 ;  /* 0x00000005020e7c23 */ /* 0x042fea0008010036 */
[----:B------:R1:W-:Y:S01]  /*16f80*/  STL [R1+0x4], R14 ;  /* 0x0000040e01007387 */ /* 0x0003e20000100800 */
[C---:B---3--:R-:W-:Y:S03]  /*16f90*/  FFMA.FTZ R13, R2.reuse, UR5, R58 ;  /* 0x00000005020d7c23 */ /* 0x048fe6000801003a */
[----:B------:R-:W-:Y:S02]  /*16fa0*/  MUFU.TANH R55, R55 ;  /* 0x0000003700377308 */ /* 0x000fe40000002400 */
[----:B------:R1:W-:Y:S01]  /*16fb0*/  STL [R1+0x14], R13 ;  /* 0x0000140d01007387 */ /* 0x0003e20000100800 */
[C---:B--2---:R-:W-:Y:S07]  /*16fc0*/  FFMA.FTZ R12, R2.reuse, UR5, R56 ;  /* 0x00000005020c7c23 */ /* 0x044fee0008010038 */
[----:B------:R-:W-:Y:S01]  /*16fd0*/  MUFU.TANH R59, R59 ;  /* 0x0000003b003b7308 */ /* 0x000fe20000002400 */
[----:B------:R1:W-:Y:S09]  /*16fe0*/  STL [R1+0x2c], R12 ;  /* 0x00002c0c01007387 */ /* 0x0003f20000100800 */
[----:B------:R-:W-:Y:S10]  /*16ff0*/  MUFU.TANH R60, R60 ;  /* 0x0000003c003c7308 */ /* 0x000ff40000002400 */
[----:B------:R2:W-:Y:S10]  /*17000*/  MUFU.TANH R7, R57 ;  /* 0x0000003900077308 */ /* 0x0005f40000002400 */
[----:B------:R-:W3:Y:S10]  /*17010*/  MUFU.TANH R52, R52 ;  /* 0x0000003400347308 */ /* 0x000ef40000002400 */
[----:B------:R-:W4:Y:S01]  /*17020*/  MUFU.TANH R44, R44 ;  /* 0x0000002c002c7308 */ /* 0x000f220000002400 */
[----:B--2---:R-:W-:Y:S09]  /*17030*/  MOV R57, R11 ;  /* 0x0000000b00397202 */ /* 0x004ff20000000f00 */
[----:B------:R-:W2:Y:S01]  /*17040*/  MUFU.TANH R53, R53 ;  /* 0x0000003500357308 */ /* 0x000ea20000002400 */
[----:B---3--:R-:W-:Y:S01]  /*17050*/  FFMA.FTZ R250, R2, UR5, R52 ;  /* 0x0000000502fa7c23 */ /* 0x008fe20008010034 */
[----:B------:R-:W-:Y:S02]  /*17060*/  I2FP.F32.S32 R2, R4 ;  /* 0x0000000400027245 */ /* 0x000fe40000201400 */
[----:B------:R-:W-:Y:S03]  /*17070*/  FMNMX.FTZ R4, R28, R132, !PT ;  /* 0x000000841c047209 */ /* 0x000fe60007810000 */
[----:B------:R-:W-:Y:S03]  /*17080*/  FFMA.FTZ R60, R2, UR5, R60 ;  /* 0x00000005023c7c23 */ /* 0x000fe6000801003c */
[----:B------:R-:W3:Y:S01]  /*17090*/  MUFU.TANH R5, R5 ;  /* 0x0000000500057308 */ /* 0x000ee20000002400 */
[----:B----4-:R-:W-:Y:S01]  /*170a0*/  FFMA.FTZ R44, R3, UR5, R44 ;  /* 0x00000005032c7c23 */ /* 0x010fe2000801002c */
[----:B------:R-:W-:Y:S01]  /*170b0*/  IADD3 R3, R0, 0x31, RZ ;  /* 0x0000003100037810 */ /* 0x000fe20007ffe0ff */
[----:B------:R-:W-:Y:S01]  /*170c0*/  FFMA.FTZ R139, R2, UR5, R139 ;  /* 0x00000005028b7c23 */ /* 0x000fe2000801008b */
[----:B------:R-:W-:Y:S02]  /*170d0*/  IADD3 R0, R0, 0x39, RZ ;  /* 0x0000003900007810 */ /* 0x000fe40007ffe0ff */
[----:B------:R-:W-:Y:S02]  /*170e0*/  I2FP.F32.S32 R3, R3 ;  /* 0x0000000300037245 */ /* 0x000fe40000201400 */
[----:B------:R-:W-:Y:S02]  /*170f0*/  I2FP.F32.S32 R0, R0 ;  /* 0x0000000000007245 */ /* 0x000fe40000201400 */
[----:B------:R-:W4:Y:S01]  /*17100*/  MUFU.TANH R6, R6 ;  /* 0x0000000600067308 */ /* 0x000f220000002400 */
[C---:B------:R-:W-:Y:S01]  /*17110*/  FFMA.FTZ R11, R3.reuse, UR5, R55 ;  /* 0x00000005030b7c23 */ /* 0x040fe20008010037 */
[C---:B------:R-:W-:Y:S01]  /*17120*/  FFMA.FTZ R10, R3.reuse, UR5, R59 ;  /* 0x00000005030a7c23 */ /* 0x040fe2000801003b */
[C---:B--2---:R-:W-:Y:S01]  /*17130*/  FFMA.FTZ R245, R3.reuse, UR5, R53 ;  /* 0x0000000503f57c23 */ /* 0x044fe20008010035 */
[----:B------:R-:W-:Y:S01]  /*17140*/  FFMA.FTZ R47, R3, UR5, R7 ;  /* 0x00000005032f7c23 */ /* 0x000fe20008010007 */
[----:B------:R-:W-:Y:S01]  /*17150*/  FMNMX.FTZ R3, R31, R133, !PT ;  /* 0x000000851f037209 */ /* 0x000fe20007810000 */
[----:B------:R1:W-:Y:S01]  /*17160*/  STL [R1], R11 ;  /* 0x0000000b01007387 */ /* 0x0003e20000100800 */
[C---:B---3--:R-:W-:Y:S01]  /*17170*/  FFMA.FTZ R249, R2.reuse, UR5, R5 ;  /* 0x0000000502f97c23 */ /* 0x048fe20008010005 */
[----:B------:R-:W-:Y:S02]  /*17180*/  FMNMX.FTZ R5, R39, R140, !PT ;  /* 0x0000008c27057209 */ /* 0x000fe40007810000 */
[----:B------:R-:W2:Y:S01]  /*17190*/  MUFU.TANH R9, R9 ;  /* 0x0000000900097308 */ /* 0x000ea20000002400 */
[----:B------:R1:W-:Y:S04]  /*171a0*/  STL [R1+0xc], R10 ;  /* 0x00000c0a01007387 */ /* 0x0003e80000100800 */
[----:B------:R1:W-:Y:S01]  /*171b0*/  STL [R1+0x28], R60 ;  /* 0x0000283c01007387 */ /* 0x0003e20000100800 */
[----:B----4-:R-:W-:Y:S01]  /*171c0*/  FFMA.FTZ R242, R2, UR5, R6 ;  /* 0x0000000502f27c23 */ /* 0x010fe20008010006 */
[----:B------:R-:W-:Y:S03]  /*171d0*/  FMNMX.FTZ R2, R35, R134, !PT ;  /* 0x0000008623027209 */ /* 0x000fe60007810000 */
[----:B------:R-:W3:Y:S01]  /*171e0*/  MUFU.TANH R8, R8 ;  /* 0x0000000800087308 */ /* 0x000ee20000002400 */
[----:B------:R-:W-:Y:S02]  /*171f0*/  FMNMX.FTZ R6, R32, R4, !PT ;  /* 0x0000000420067209 */ /* 0x000fe40007810000 */
[----:B------:R-:W-:Y:S02]  /*17200*/  FMNMX.FTZ R4, R36, R3, !PT ;  /* 0x0000000324047209 */ /* 0x000fe40007810000 */
[----:B------:R-:W-:Y:S02]  /*17210*/  FMNMX.FTZ R3, R41, R5, !PT ;  /* 0x0000000529037209 */ /* 0x000fe40007810000 */
[----:B------:R-:W-:Y:S03]  /*17220*/  FMNMX.FTZ R2, R37, R2, !PT ;  /* 0x0000000225027209 */ /* 0x000fe60007810000 */
[----:B------:R-:W4:Y:S01]  /*17230*/  MUFU.TANH R25, R25 ;  /* 0x0000001900197308 */ /* 0x000f220000002400 */
[----:B------:R-:W-:Y:S01]  /*17240*/  FMNMX.FTZ R6, R26, R6, !PT ;  /* 0x000000061a067209 */ /* 0x000fe20007810000 */
[----:B--2---:R-:W-:Y:S01]  /*17250*/  FFMA.FTZ R211, R0, UR5, R9 ;  /* 0x0000000500d37c23 */ /* 0x004fe20008010009 */
[----:B------:R-:W-:Y:S02]  /*17260*/  FMNMX.FTZ R3, R40, R3, !PT ;  /* 0x0000000328037209 */ /* 0x000fe40007810000 */
[----:B------:R-:W-:Y:S02]  /*17270*/  FMNMX.FTZ R2, R34, R2, !PT ;  /* 0x0000000222027209 */ /* 0x000fe40007810000 */
[----:B------:R-:W-:Y:S02]  /*17280*/  FMNMX.FTZ R4, R30, R4, !PT ;  /* 0x000000041e047209 */ /* 0x000fe40007810000 */
[----:B------:R-:W-:Y:S01]  /*17290*/  FMNMX.FTZ R6, R27, R6, !PT ;  /* 0x000000061b067209 */ /* 0x000fe20007810000 */
[----:B---3--:R-:W-:Y:S01]  /*172a0*/  FFMA.FTZ R241, R0, UR5, R8 ;  /* 0x0000000500f17c23 */ /* 0x008fe20008010008 */
        /* <DEDUP_REMOVED lines=26> */
[----:B------:R1:W2:Y:S01]  /*17450*/  MUFU.TANH R3, R63 ;  /* 0x0000003f00037308 */ /* 0x0002a20000002400 */
        /* <DEDUP_REMOVED lines=19> */
[----:B-12-4-:R-:W-:Y:S06]  /*17590*/  @P4 BRA `(.L_x_532) ;  /* 0xffffffd400e04947 */ /* 0x016fec000383ffff */
.L_x_531:
[C---:B------:R-:W-:Y:S01]  /*175a0*/  FFMA.FTZ R7, R0.reuse, UR5, R25 ;  /* 0x0000000500077c23 */ /* 0x040fe20008010019 */
[----:B------:R-:W-:Y:S01]  /*175b0*/  FFMA.FTZ R3, R0, UR5, R3 ;  /* 0x0000000500037c23 */ /* 0x000fe20008010003 */
[----:B------:R-:W-:Y:S01]  /*175c0*/  SHFL.BFLY PT, R6, R138, 0x2, 0x1f ;  /* 0x0c401f008a067f89 */ /* 0x000fe200000e0000 */
        /* <DEDUP_REMOVED lines=9> */
[----:B------:R-:W-:Y:S04]  /*17660*/  STL [R1+0xac], R235 ;  /* 0x0000aceb01007387 */ /* 0x000fe80000100800 */
[----:B------:R-:W-:Y:S08]  /*17670*/  SHFL.BFLY PT, R2, R0, 0x2, 0x1f ;  /* 0x0c401f0000027f89 */ /* 0x000ff000000e0000 */
[----:B------:R-:W1:Y:S08]  /*17680*/  SHFL.BFLY PT, R136, R4, 0x2, 0x1f ;  /* 0x0c401f0004887f89 */ /* 0x000e7000000e0000 */
[----:B------:R-:W-:Y:S04]  /*17690*/  STL [R1+0xa8], R234 ;  /* 0x0000a8ea01007387 */ /* 0x000fe80000100800 */
[----:B------:R-:W-:Y:S04]  /*176a0*/  STL [R1+0xa4], R233 ;  /* 0x0000a4e901007387 */ /* 0x000fe80000100800 */
[----:B------:R-:W-:Y:S04]  /*176b0*/  STL [R1+0xa0], R232 ;  /* 0x0000a0e801007387 */ /* 0x000fe80000100800 */
[----:B------:R-:W-:Y:S04]  /*176c0*/  STL [R1+0x9c], R231 ;  /* 0x00009ce701007387 */ /* 0x000fe80000100800 */
[----:B------:R-:W-:Y:S01]  /*176d0*/  STL [R1+0x98], R230 ;  /* 0x000098e601007387 */ /* 0x000fe20000100800 */
[----:B-1----:R-:W-:Y:S03]  /*176e0*/  FMNMX.FTZ R136, R4, R136, !PT ;  /* 0x0000008804887209 */ /* 0x002fe60007810000 */
[----:B------:R-:W-:Y:S01]  /*176f0*/  STL [R1+0x94], R229 ;  /* 0x000094e501007387 */ /* 0x000fe20000100800 */
[----:B------:R-:W-:Y:S02]  /*17700*/  FMNMX.FTZ R138, R138, R6, !PT ;  /* 0x000000068a8a7209 */ /* 0x000fe40007810000 */
[----:B------:R-:W-:Y:S01]  /*17710*/  FMNMX.FTZ R137, R137, R5, !PT ;  /* 0x0000000589897209 */ /* 0x000fe20007810000 */
[----:B------:R-:W-:Y:S01]  /*17720*/  STL [R1+0x90], R224 ;  /* 0x000090e001007387 */ /* 0x000fe20000100800 */
[----:B------:R-:W-:Y:S03]  /*17730*/  FMNMX.FTZ R2, R0, R2, !PT ;  /* 0x0000000200027209 */ /* 0x000fe60007810000 */
[----:B------:R-:W1:Y:S08]  /*17740*/  SHFL.BFLY PT, R6, R138, 0x1, 0x1f ;  /* 0x0c201f008a067f89 */ /* 0x000e7000000e0000 */
[----:B------:R-:W3:Y:S08]  /*17750*/  SHFL.BFLY PT, R5, R137, 0x1, 0x1f ;  /* 0x0c201f0089057f89 */ /* 0x000ef000000e0000 */
[----:B------:R-:W4:Y:S08]  /*17760*/  SHFL.BFLY PT, R4, R2, 0x1, 0x1f ;  /* 0x0c201f0002047f89 */ /* 0x000f3000000e0000 */
[----:B------:R-:W-:Y:S04]  /*17770*/  STL [R1+0x24], R7 ;  /* 0x0000240701007387 */ /* 0x000fe80000100800 */
[----:B------:R-:W2:Y:S08]  /*17780*/  SHFL.BFLY PT, R7, R136, 0x1, 0x1f ;  /* 0x0c201f0088077f89 */ /* 0x000eb000000e0000 */
[----:B------:R-:W2:Y:S01]  /*17790*/  LDSM.16.MT88.4 R20, [R225+0xc000] ;  /* 0x00c00000e114783b */ /* 0x000ea20000004200 */
        /* <DEDUP_REMOVED lines=8> */
[----:B------:R-:W-:Y:S01]  /*17820*/  FMUL.FTZ R4, R138, UR4 ;  /* 0x000000048a047c20 */ /* 0x000fe20008410000 */
[----:B------:R-:W-:Y:S01]  /*17830*/  FMUL.FTZ R208, R137, UR4 ;  /* 0x0000000489d07c20 */ /* 0x000fe20008410000 */
[C---:B------:R-:W-:Y:S01]  /*17840*/  FMUL.FTZ R209, R135.reuse, UR4 ;  /* 0x0000000487d17c20 */ /* 0x040fe20008410000 */
[----:B------:R-:W-:Y:S01]  /*17850*/  FMUL.FTZ R2, R0, UR4 ;  /* 0x0000000400027c20 */ /* 0x000fe20008410000 */
[----:B------:R-:W-:Y:S01]  /*17860*/  FADD.FTZ R0, -R135, R134 ;  /* 0x0000008687007221 */ /* 0x000fe20000010100 */
[----:B--2---:R-:W-:Y:S01]  /*17870*/  FMNMX.FTZ R136, R136, R7, !PT ;  /* 0x0000000788887209 */ /* 0x004fe20007810000 */
[----:B------:R-:W1:Y:S01]  /*17880*/  MUFU.EX2 R133, R5 ;  /* 0x0000000500857308 */ /* 0x000e620000000800 */
[----:B------:R-:W-:Y:S01]  /*17890*/  LDSM.16.MT88.4 R52, [R228+0xc000] ;  /* 0x00c00000e434783b */ /* 0x000fe20000004200 */
[----:B------:R-:W-:Y:S02]  /*178a0*/  FMUL.FTZ R0, R0, UR4 ;  /* 0x0000000400007c20 */ /* 0x000fe40008410000 */
[C---:B------:R-:W-:Y:S06]  /*178b0*/  FMUL.FTZ R210, R136.reuse, UR4 ;  /* 0x0000000488d27c20 */ /* 0x040fec0008410000 */
[----:B------:R2:W3:Y:S10]  /*178c0*/  MUFU.EX2 R134, R2 ;  /* 0x0000000200867308 */ /* 0x0004f40000000800 */
[----:B------:R4:W4:Y:S01]  /*178d0*/  MUFU.EX2 R132, R0 ;  /* 0x0000000000847308 */ /* 0x0009220000000800 */
[C---:B-1----:R-:W-:Y:S01]  /*178e0*/  FMUL.FTZ R16, R133.reuse, R156 ;  /* 0x0000009c85107220 */ /* 0x042fe20000410000 */
[C---:B------:R-:W-:Y:S01]  /*178f0*/  FMUL.FTZ R17, R133.reuse, R157 ;  /* 0x0000009d85117220 */ /* 0x040fe20000410000 */
[----:B------:R-:W-:Y:S01]  /*17900*/  MOV R156, R47 ;  /* 0x0000002f009c7202 */ /* 0x000fe20000000f00 */
[C---:B------:R-:W-:Y:S01]  /*17910*/  FMUL.FTZ R49, R133.reuse, R189 ;  /* 0x000000bd85317220 */ /* 0x040fe20000410000 */
[C---:B------:R-:W-:Y:S01]  /*17920*/  FMUL.FTZ R64, R133.reuse, R204 ;  /* 0x000000cc85407220 */ /* 0x040fe20000410000 */
[C---:B------:R-:W-:Y:S01]  /*17930*/  FMUL.FTZ R65, R133.reuse, R205 ;  /* 0x000000cd85417220 */ /* 0x040fe20000410000 */
[C---:B------:R-:W-:Y:S01]  /*17940*/  FMUL.FTZ R68, R133.reuse, R68 ;  /* 0x0000004485447220 */ /* 0x040fe20000410000 */
[----:B------:R-:W-:Y:S01]  /*17950*/  FMUL.FTZ R69, R133, R69 ;  /* 0x0000004585457220 */ /* 0x000fe20000410000 */
[----:B--2---:R-:W-:Y:S01]  /*17960*/  FADD.FTZ R2, -R136, R140 ;  /* 0x0000008c88027221 */ /* 0x004fe20000010100 */
[C---:B---3--:R-:W-:Y:S01]  /*17970*/  FMUL.FTZ R7, R134.reuse, R151 ;  /* 0x0000009786077220 */ /* 0x048fe20000410000 */
[C---:B------:R-:W-:Y:S01]  /*17980*/  FMUL.FTZ R18, R134.reuse, R158 ;  /* 0x0000009e86127220 */ /* 0x040fe20000410000 */
[C---:B------:R-:W-:Y:S01]  /*17990*/  FMUL.FTZ R51, R134.reuse, R191 ;  /* 0x000000bf86337220 */ /* 0x040fe20000410000 */
[C---:B------:R-:W-:Y:S01]  /*179a0*/  FMUL.FTZ R66, R134.reuse, R206 ;  /* 0x000000ce86427220 */ /* 0x040fe20000410000 */
[C---:B------:R-:W-:Y:S01]  /*179b0*/  FMUL.FTZ R67, R134.reuse, R207 ;  /* 0x000000cf86437220 */ /* 0x040fe20000410000 */
[C---:B------:R-:W-:Y:S01]  /*179c0*/  FMUL.FTZ R70, R134.reuse, R70 ;  /* 0x0000004686467220 */ /* 0x040fe20000410000 */
[----:B------:R-:W-:Y:S01]  /*179d0*/  FMUL.FTZ R71, R134, R71 ;  /* 0x0000004786477220 */ /* 0x000fe20000410000 */
[----:B----4-:R-:W-:Y:S01]  /*179e0*/  FMUL.FTZ R0, R2, UR4 ;  /* 0x0000000402007c20 */ /* 0x010fe20008410000 */
[----:B------:R-:W-:Y:S01]  /*179f0*/  FSEL R2, R4, RZ, P0 ;  /* 0x000000ff04027208 */ /* 0x000fe20000000000 */
[C---:B------:R-:W-:Y:S01]  /*17a00*/  FMUL.FTZ R10, R132.reuse, R146 ;  /* 0x00000092840a7220 */ /* 0x040fe20000410000 */
[----:B------:R-:W-:Y:S01]  /*17a10*/  FSETP.NEU.FTZ.AND P0, PT, R137, -INF , PT ;  /* 0xff8000008900780b */ /* 0x000fe20003f1d000 */
[C---:B------:R-:W-:Y:S01]  /*17a20*/  FMUL.FTZ R11, R132.reuse, R147 ;  /* 0x00000093840b7220 */ /* 0x040fe20000410000 */
[----:B------:R-:W-:Y:S01]  /*17a30*/  FMUL.FTZ R14, R132, R154 ;  /* 0x0000009a840e7220 */ /* 0x000fe20000410000 */
[--C-:B------:R-:W-:Y:S01]  /*17a40*/  FFMA.FTZ R4, R28, UR4, -R2.reuse ;  /* 0x000000041c047c23 */ /* 0x100fe20008010802 */
[----:B------:R-:W-:Y:S01]  /*17a50*/  FSEL R208, R208, RZ, P0 ;  /* 0x000000ffd0d07208 */ /* 0x000fe20000000000 */
[----:B------:R-:W-:Y:S01]  /*17a60*/  FFMA.FTZ R5, R26, UR4, -R2 ;  /* 0x000000041a057c23 */ /* 0x000fe20008010802 */
[----:B------:R-:W-:Y:S01]  /*17a70*/  FSETP.NEU.FTZ.AND P0, PT, R135, -INF , PT ;  /* 0xff8000008700780b */ /* 0x000fe20003f1d000 */
[----:B------:R1:W-:Y:S01]  /*17a80*/  MUFU.EX2 R25, R4 ;  /* 0x0000000400197308 */ /* 0x0003e20000000800 */
[----:B------:R-:W-:Y:S01]  /*17a90*/  FMUL.FTZ R15, R132, R155 ;  /* 0x0000009b840f7220 */ /* 0x000fe20000410000 */
[----:B------:R-:W-:Y:S01]  /*17aa0*/  FFMA.FTZ R6, R30, UR4, -R208 ;  /* 0x000000041e067c23 */ /* 0x000fe200080108d0 */
[----:B------:R-:W-:Y:S01]  /*17ab0*/  FSEL R209, R209, RZ, P0 ;  /* 0x000000ffd1d17208 */ /* 0x000fe20000000000 */
[----:B------:R-:W-:Y:S01]  /*17ac0*/  FMUL.FTZ R26, R132, R162 ;  /* 0x000000a2841a7220 */ /* 0x000fe20000410000 */
[----:B------:R-:W-:Y:S01]  /*17ad0*/  FSETP.NEU.FTZ.AND P0, PT, R136, -INF , PT ;  /* 0xff8000008800780b */ /* 0x000fe20003f1d000 */
[----:B------:R-:W-:Y:S01]  /*17ae0*/  FMUL.FTZ R30, R132, R170 ;  /* 0x000000aa841e7220 */ /* 0x000fe20000410000 */
[----:B------:R-:W-:Y:S03]  /*17af0*/  MOV R155, R42 ;  /* 0x0000002a009b7202 */ /* 0x000fe60000000f00 */
[----:B------:R2:W-:Y:S01]  /*17b00*/  MUFU.EX2 R234, R5 ;  /* 0x0000000500ea7308 */ /* 0x0005e20000000800 */
[----:B------:R-:W-:Y:S01]  /*17b10*/  FSEL R210, R210, RZ, P0 ;  /* 0x000000ffd2d27208 */ /* 0x000fe20000000000 */
[C---:B------:R-:W-:Y:S01]  /*17b20*/  FMUL.FTZ R42, R132.reuse, R178 ;  /* 0x000000b2842a7220 */ /* 0x040fe20000410000 */
[C---:B------:R-:W-:Y:S01]  /*17b30*/  FMUL.FTZ R47, R132.reuse, R187 ;  /* 0x000000bb842f7220 */ /* 0x040fe20000410000 */
[----:B------:R-:W-:Y:S01]  /*17b40*/  MOV R162, R48 ;  /* 0x0000003000a27202 */ /* 0x000fe20000000f00 */
[----:B------:R-:W-:Y:S01]  /*17b50*/  FMUL.FTZ R48, R133, R188 ;  /* 0x000000bc85307220 */ /* 0x000fe20000410000 */
[----:B------:R-:W-:Y:S01]  /*17b60*/  FFMA.FTZ R8, R39, UR4, -R210 ;  /* 0x0000000427087c23 */ /* 0x000fe200080108d2 */
[----:B------:R-:W-:Y:S03]  /*17b70*/  FMUL.FTZ R58, R132, R194 ;  /* 0x000000c2843a7220 */ /* 0x000fe60000410000 */
[----:B------:R3:W-:Y:S01]  /*17b80*/  MUFU.EX2 R233, R6 ;  /* 0x0000000600e97308 */ /* 0x0007e20000000800 */
[----:B-1----:R-:W-:Y:S01]  /*17b90*/  FFMA.FTZ R4, R32, UR4, -R2 ;  /* 0x0000000420047c23 */ /* 0x002fe20008010802 */
[C---:B------:R-:W-:Y:S01]  /*17ba0*/  FMUL.FTZ R59, R132.reuse, R195 ;  /* 0x000000c3843b7220 */ /* 0x040fe20000410000 */
[C---:B------:R-:W-:Y:S01]  /*17bb0*/  FMUL.FTZ R63, R132.reuse, R203 ;  /* 0x000000cb843f7220 */ /* 0x040fe20000410000 */
[C---:B------:R-:W-:Y:S01]  /*17bc0*/  FMUL.FTZ R74, R132.reuse, R74 ;  /* 0x0000004a844a7220 */ /* 0x040fe20000410000 */
[C---:B------:R-:W-:Y:S01]  /*17bd0*/  FMUL.FTZ R75, R132.reuse, R75 ;  /* 0x0000004b844b7220 */ /* 0x040fe20000410000 */
[C---:B------:R-:W-:Y:S01]  /*17be0*/  FMUL.FTZ R78, R132.reuse, R78 ;  /* 0x0000004e844e7220 */ /* 0x040fe20000410000 */
[----:B------:R-:W-:Y:S03]  /*17bf0*/  FMUL.FTZ R79, R132, R79 ;  /* 0x0000004f844f7220 */ /* 0x000fe60000410000 */
[----:B------:R-:W1:Y:S01]  /*17c00*/  MUFU.EX2 R4, R4 ;  /* 0x0000000400047308 */ /* 0x000e620000000800 */
[----:B--2---:R-:W-:Y:S01]  /*17c10*/  FFMA.FTZ R5, R29, UR4, -R208 ;  /* 0x000000041d057c23 */ /* 0x004fe200080108d0 */
[C---:B------:R-:W-:Y:S01]  /*17c20*/  FMUL.FTZ R80, R133.reuse, R80 ;  /* 0x0000005085507220 */ /* 0x040fe20000410000 */
[C---:B------:R-:W-:Y:S01]  /*17c30*/  FMUL.FTZ R81, R133.reuse, R81 ;  /* 0x0000005185517220 */ /* 0x040fe20000410000 */
[C---:B------:R-:W-:Y:S01]  /*17c40*/  FMUL.FTZ R82, R134.reuse, R82 ;  /* 0x0000005286527220 */ /* 0x040fe20000410000 */
[C---:B------:R-:W-:Y:S01]  /*17c50*/  FMUL.FTZ R83, R134.reuse, R83 ;  /* 0x0000005386537220 */ /* 0x040fe20000410000 */
[C---:B------:R-:W-:Y:S01]  /*17c60*/  FMUL.FTZ R84, R133.reuse, R84 ;  /* 0x0000005485547220 */ /* 0x040fe20000410000 */
[C---:B------:R-:W-:Y:S03]  /*17c70*/  FMUL.FTZ R85, R133.reuse, R85 ;  /* 0x0000005585557220 */ /* 0x040fe60000410000 */
[----:B------:R2:W4:Y:S01]  /*17c80*/  MUFU.EX2 R229, R5 ;  /* 0x0000000500e57308 */ /* 0x0005220000000800 */
[C---:B---3--:R-:W-:Y:S01]  /*17c90*/  FMUL.FTZ R6, R134.reuse, R150 ;  /* 0x0000009686067220 */ /* 0x048fe20000410000 */
[C---:B------:R-:W-:Y:S01]  /*17ca0*/  FMUL.FTZ R86, R134.reuse, R86 ;  /* 0x0000005686567220 */ /* 0x040fe20000410000 */
[----:B------:R-:W-:Y:S01]  /*17cb0*/  FMUL.FTZ R87, R134, R87 ;  /* 0x0000005786577220 */ /* 0x000fe20000410000 */
[C---:B------:R-:W-:Y:S01]  /*17cc0*/  FMUL.FTZ R90, R132.reuse, R90 ;  /* 0x0000005a845a7220 */ /* 0x040fe20000410000 */
[C---:B------:R-:W-:Y:S01]  /*17cd0*/  FMUL.FTZ R91, R132.reuse, R91 ;  /* 0x0000005b845b7220 */ /* 0x040fe20000410000 */
[C---:B------:R-:W-:Y:S01]  /*17ce0*/  FMUL.FTZ R94, R132.reuse, R94 ;  /* 0x0000005e845e7220 */ /* 0x040fe20000410000 */
[----:B------:R-:W-:Y:S03]  /*17cf0*/  FMUL.FTZ R95, R132, R95 ;  /* 0x0000005f845f7220 */ /* 0x000fe60000410000 */
[----:B------:R-:W3:Y:S01]  /*17d00*/  MUFU.EX2 R0, R0 ;  /* 0x0000000000007308 */ /* 0x000ee20000000800 */
[----:B-1----:R1:W-:Y:S01]  /*17d10*/  STL [R1+0x34], R4 ;  /* 0x0000340401007387 */ /* 0x0023e20000100800 */
[C---:B------:R-:W-:Y:S01]  /*17d20*/  FMUL.FTZ R96, R133.reuse, R96 ;  /* 0x0000006085607220 */ /* 0x040fe20000410000 */
[C---:B------:R-:W-:Y:S01]  /*17d30*/  FMUL.FTZ R97, R133.reuse, R97 ;  /* 0x0000006185617220 */ /* 0x040fe20000410000 */
[C---:B------:R-:W-:Y:S01]  /*17d40*/  FMUL.FTZ R98, R134.reuse, R98 ;  /* 0x0000006286627220 */ /* 0x040fe20000410000 */
[----:B------:R1:W-:Y:S01]  /*17d50*/  STL [R1+0xb8], R137 ;  /* 0x0000b88901007387 */ /* 0x0003e20000100800 */
[C---:B------:R-:W-:Y:S01]  /*17d60*/  FMUL.FTZ R99, R134.reuse, R99 ;  /* 0x0000006386637220 */ /* 0x040fe20000410000 */
[C---:B------:R-:W-:Y:S03]  /*17d70*/  FMUL.FTZ R100, R133.reuse, R100 ;  /* 0x0000006485647220 */ /* 0x040fe60000410000 */
[----:B------:R1:W-:Y:S01]  /*17d80*/  MUFU.EX2 R32, R8 ;  /* 0x0000000800207308 */ /* 0x0003e20000000800 */
[----:B--2---:R-:W-:Y:S01]  /*17d90*/  FMUL.FTZ R5, R133, R149 ;  /* 0x0000009585057220 */ /* 0x004fe20000410000 */
[----:B----4-:R-:W-:Y:S01]  /*17da0*/  F2FP.F16.F32.PACK_AB R143, R229, R233 ;  /* 0x000000e9e58f723e */ /* 0x010fe200000000ff */
[----:B------:R-:W-:Y:S01]  /*17db0*/  FMUL.FTZ R101, R133, R101 ;  /* 0x0000006585657220 */ /* 0x000fe20000410000 */
[C---:B------:R-:W-:Y:S01]  /*17dc0*/  FMUL.FTZ R102, R134.reuse, R102 ;  /* 0x0000006686667220 */ /* 0x040fe20000410000 */
[----:B------:R-:W-:Y:S01]  /*17dd0*/  FMUL.FTZ R103, R134, R103 ;  /* 0x0000006786677220 */ /* 0x000fe20000410000 */
        /* <DEDUP_REMOVED lines=11> */
[----:B-1----:R-:W-:Y:S01]  /*17e90*/  FMUL.FTZ R8, R0, R144 ;  /* 0x0000009000087220 */ /* 0x002fe20000410000 */
[--C-:B------:R-:W-:Y:S01]  /*17ea0*/  FFMA.FTZ R4, R27, UR4, -R2.reuse ;  /* 0x000000041b047c23 */ /* 0x100fe20008010802 */
[----:B------:R-:W-:Y:S01]  /*17eb0*/  FMUL.FTZ R27, R132, R163 ;  /* 0x000000a3841b7220 */ /* 0x000fe20000410000 */
[----:B------:R-:W-:Y:S01]  /*17ec0*/  MOV R163, R44 ;  /* 0x0000002c00a37202 */ /* 0x000fe20000000f00 */
[C---:B------:R-:W-:Y:S01]  /*17ed0*/  FMUL.FTZ R44, R0.reuse, R184 ;  /* 0x000000b8002c7220 */ /* 0x040fe20000410000 */
[----:B------:R-:W2:Y:S01]  /*17ee0*/  LDL.LU R137, [R1+0x34] ;  /* 0x0000340001897983 */ /* 0x000ea20000300800 */
[----:B------:R1:W3:Y:S01]  /*17ef0*/  MUFU.EX2 R230, R4 ;  /* 0x0000000400e67308 */ /* 0x0002e20000000800 */
[C---:B------:R-:W-:Y:S01]  /*17f00*/  FMUL.FTZ R73, R0.reuse, R73 ;  /* 0x0000004900497220 */ /* 0x040fe20000410000 */
[C---:B------:R-:W-:Y:S01]  /*17f10*/  FMUL.FTZ R76, R0.reuse, R76 ;  /* 0x0000004c004c7220 */ /* 0x040fe20000410000 */
[----:B------:R4:W-:Y:S01]  /*17f20*/  STL [R1+0xbc], R135 ;  /* 0x0000bc8701007387 */ /* 0x0009e20000100800 */
[C---:B------:R-:W-:Y:S01]  /*17f30*/  FMUL.FTZ R77, R0.reuse, R77 ;  /* 0x0000004d004d7220 */ /* 0x040fe20000410000 */
[C---:B------:R-:W-:Y:S01]  /*17f40*/  FMUL.FTZ R88, R0.reuse, R88 ;  /* 0x0000005800587220 */ /* 0x040fe20000410000 */
[C---:B------:R-:W-:Y:S01]  /*17f50*/  FMUL.FTZ R89, R0.reuse, R89 ;  /* 0x0000005900597220 */ /* 0x040fe20000410000 */
[C---:B------:R-:W-:Y:S01]  /*17f60*/  FMUL.FTZ R92, R0.reuse, R92 ;  /* 0x0000005c005c7220 */ /* 0x040fe20000410000 */
[C---:B------:R-:W-:Y:S01]  /*17f70*/  FMUL.FTZ R93, R0.reuse, R93 ;  /* 0x0000005d005d7220 */ /* 0x040fe20000410000 */
[C---:B------:R-:W-:Y:S01]  /*17f80*/  FMUL.FTZ R104, R0.reuse, R104 ;  /* 0x0000006800687220 */ /* 0x040fe20000410000 */
[----:B------:R-:W-:Y:S01]  /*17f90*/  FMUL.FTZ R105, R0, R105 ;  /* 0x0000006900697220 */ /* 0x000fe20000410000 */
[----:B------:R-:W-:Y:S01]  /*17fa0*/  FFMA.FTZ R152, R213, UR4, -R2 ;  /* 0x00000004d5987c23 */ /* 0x000fe20008010802 */
[----:B------:R-:W-:Y:S01]  /*17fb0*/  FMUL.FTZ R111, R132, R111 ;  /* 0x0000006f846f7220 */ /* 0x000fe20000410000 */
[C---:B------:R-:W-:Y:S01]  /*17fc0*/  FMUL.FTZ R108, R0.reuse, R108 ;  /* 0x0000006c006c7220 */ /* 0x040fe20000410000 */
[----:B------:R-:W-:Y:S01]  /*17fd0*/  FMUL.FTZ R109, R0, R109 ;  /* 0x0000006d006d7220 */ /* 0x000fe20000410000 */
[C---:B------:R-:W-:Y:S01]  /*17fe0*/  FMUL.FTZ R112, R133.reuse, R112 ;  /* 0x0000007085707220 */ /* 0x040fe20000410000 */
[----:B------:R-:W-:Y:S01]  /*17ff0*/  FMUL.FTZ R113, R133, R113 ;  /* 0x0000007185717220 */ /* 0x000fe20000410000 */
[----:B-1----:R-:W-:Y:S01]  /*18000*/  FFMA.FTZ R4, R31, UR4, -R208 ;  /* 0x000000041f047c23 */ /* 0x002fe200080108d0 */
[----:B---3--:R-:W-:Y:S01]  /*18010*/  F2FP.F16.F32.PACK_AB R142, R230, R234 ;  /* 0x000000eae68e723e */ /* 0x008fe200000000ff */
[----:B------:R-:W-:Y:S01]  /*18020*/  FMUL.FTZ R31, R132, R171 ;  /* 0x000000ab841f7220 */ /* 0x000fe20000410000 */
[C---:B------:R-:W-:Y:S01]  /*18030*/  FMUL.FTZ R114, R134.reuse, R114 ;  /* 0x0000007286727220 */ /* 0x040fe20000410000 */
[----:B------:R1:W3:Y:S01]  /*18040*/  MUFU.EX2 R19, R4 ;  /* 0x0000000400137308 */ /* 0x0002e20000000800 */
[C---:B------:R-:W-:Y:S01]  /*18050*/  FMUL.FTZ R115, R134.reuse, R115 ;  /* 0x0000007386737220 */ /* 0x040fe20000410000 */
        /* <DEDUP_REMOVED lines=12> */
[----:B------:R-:W-:Y:S01]  /*18120*/  FFMA.FTZ R153, R212, UR4, -R2 ;  /* 0x00000004d4997c23 */ /* 0x000fe20008010802 */
[--C-:B------:R-:W-:Y:S01]  /*18130*/  FFMA.FTZ R154, R218, UR4, -R209.reuse ;  /* 0x00000004da9a7c23 */ /* 0x100fe200080108d1 */
[C---:B------:R-:W-:Y:S01]  /*18140*/  FMUL.FTZ R128, R133.reuse, R128 ;  /* 0x0000008085807220 */ /* 0x040fe20000410000 */
[----:B-1----:R-:W-:Y:S01]  /*18150*/  FFMA.FTZ R4, R36, UR4, -R208 ;  /* 0x0000000424047c23 */ /* 0x002fe200080108d0 */
[----:B---3--:R-:W-:Y:S01]  /*18160*/  MOV R158, R19 ;  /* 0x00000013009e7202 */ /* 0x008fe20000000f00 */
[----:B------:R1:W-:Y:S01]  /*18170*/  MUFU.EX2 R201, R153 ;  /* 0x0000009900c97308 */ /* 0x0003e20000000800 */
[----:B------:R-:W-:Y:S01]  /*18180*/  FMUL.FTZ R129, R133, R129 ;  /* 0x0000008185817220 */ /* 0x000fe20000410000 */
[C---:B------:R-:W-:Y:S01]  /*18190*/  FMUL.FTZ R130, R134.reuse, R130 ;  /* 0x0000008286827220 */ /* 0x040fe20000410000 */
[----:B------:R-:W-:Y:S01]  /*181a0*/  FMUL.FTZ R131, R134, R131 ;  /* 0x0000008386837220 */ /* 0x000fe20000410000 */
[----:B------:R-:W-:Y:S01]  /*181b0*/  MOV R189, R163 ;  /* 0x000000a300bd7202 */ /* 0x000fe20000000f00 */
[--C-:B------:R-:W-:Y:S05]  /*181c0*/  FFMA.FTZ R139, R139, UR4, -R209.reuse ;  /* 0x000000048b8b7c23 */ /* 0x100fea00080108d1 */
[----:B------:R3:W4:Y:S10]  /*181d0*/  MUFU.EX2 R138, R4 ;  /* 0x00000004008a7308 */ /* 0x0007340000000800 */
[----:B------:R-:W-:Y:S01]  /*181e0*/  MUFU.EX2 R170, R154 ;  /* 0x0000009a00aa7308 */ /* 0x000fe20000000800 */
[--C-:B-1----:R-:W-:Y:S09]  /*181f0*/  FFMA.FTZ R153, R219, UR4, -R209.reuse ;  /* 0x00000004db997c23 */ /* 0x102ff200080108d1 */
[----:B------:R-:W-:Y:S01]  /*18200*/  MUFU.EX2 R200, R153 ;  /* 0x0000009900c87308 */ /* 0x000fe20000000800 */
[--C-:B---3--:R-:W-:Y:S01]  /*18210*/  FFMA.FTZ R4, R35, UR4, -R209.reuse ;  /* 0x0000000423047c23 */ /* 0x108fe200080108d1 */
[----:B----4-:R-:W-:Y:S01]  /*18220*/  F2FP.F16.F32.PACK_AB R141, R138, R19 ;  /* 0x000000138a8d723e */ /* 0x010fe200000000ff */
[C---:B------:R-:W-:Y:S01]  /*18230*/  FMUL.FTZ R19, R134.reuse, R159 ;  /* 0x0000009f86137220 */ /* 0x040fe20000410000 */
[----:B------:R-:W-:Y:S01]  /*18240*/  MOV R159, R32 ;  /* 0x00000020009f7202 */ /* 0x000fe20000000f00 */
[----:B------:R-:W-:Y:S05]  /*18250*/  FMUL.FTZ R35, R134, R175 ;  /* 0x000000af86237220 */ /* 0x000fea0000410000 */
[----:B------:R1:W-:Y:S02]  /*18260*/  MUFU.EX2 R28, R4 ;  /* 0x00000004001c7308 */ /* 0x0003e40000000800 */
[--C-:B-1----:R-:W-:Y:S08]  /*18270*/  FFMA.FTZ R4, R37, UR4, -R209.reuse ;  /* 0x0000000425047c23 */ /* 0x102ff000080108d1 */
[----:B------:R1:W3:Y:S02]  /*18280*/  MUFU.EX2 R135, R4 ;  /* 0x0000000400877308 */ /* 0x0002e40000000800 */
[--C-:B-1----:R-:W-:Y:S01]  /*18290*/  FFMA.FTZ R4, R34, UR4, -R209.reuse ;  /* 0x0000000422047c23 */ /* 0x102fe200080108d1 */
[----:B---3--:R-:W-:Y:S01]  /*182a0*/  F2FP.F16.F32.PACK_AB R145, R135, R28 ;  /* 0x0000001c8791723e */ /* 0x008fe200000000ff */
[----:B------:R-:W-:Y:S06]  /*182b0*/  FMUL.FTZ R34, R134, R174 ;  /* 0x000000ae86227220 */ /* 0x000fec0000410000 */
[----:B------:R1:W-:Y:S02]  /*182c0*/  MUFU.EX2 R235, R4 ;  /* 0x0000000400eb7308 */ /* 0x0003e40000000800 */
[--C-:B-1----:R-:W-:Y:S01]  /*182d0*/  FFMA.FTZ R4, R33, UR4, -R209.reuse ;  /* 0x0000000421047c23 */ /* 0x102fe200080108d1 */
[----:B------:R-:W-:Y:S07]  /*182e0*/  FMUL.FTZ R33, R133, R173 ;  /* 0x000000ad85217220 */ /* 0x000fee0000410000 */
[----:B------:R1:W3:Y:S02]  /*182f0*/  MUFU.EX2 R231, R4 ;  /* 0x0000000400e77308 */ /* 0x0002e40000000800 */
[--C-:B-1----:R-:W-:Y:S01]  /*18300*/  FFMA.FTZ R4, R41, UR4, -R210.reuse ;  /* 0x0000000429047c23 */ /* 0x102fe200080108d2 */
[----:B---3--:R-:W-:Y:S01]  /*18310*/  F2FP.F16.F32.PACK_AB R147, R231, R235 ;  /* 0x000000ebe793723e */ /* 0x008fe200000000ff */
[----:B------:R-:W-:Y:S06]  /*18320*/  FMUL.FTZ R41, R0, R177 ;  /* 0x000000b100297220 */ /* 0x000fec0000410000 */
[----:B------:R1:W3:Y:S02]  /*18330*/  MUFU.EX2 R236, R4 ;  /* 0x0000000400ec7308 */ /* 0x0002e40000000800 */
[--C-:B-1----:R-:W-:Y:S01]  /*18340*/  FFMA.FTZ R4, R40, UR4, -R210.reuse ;  /* 0x0000000428047c23 */ /* 0x102fe200080108d2 */
[----:B---3--:R-:W-:Y:S01]  /*18350*/  F2FP.F16.F32.PACK_AB R144, R236, R32 ;  /* 0x00000020ec90723e */ /* 0x008fe200000000ff */
[C---:B------:R-:W-:Y:S01]  /*18360*/  FMUL.FTZ R32, R133.reuse, R172 ;  /* 0x000000ac85207220 */ /* 0x040fe20000410000 */
[C---:B------:R-:W-:Y:S05]  /*18370*/  FMUL.FTZ R40, R0.reuse, R176 ;  /* 0x000000b000287220 */ /* 0x040fea0000410000 */
[----:B------:R1:W-:Y:S01]  /*18380*/  MUFU.EX2 R232, R4 ;  /* 0x0000000400e87308 */ /* 0x0003e20000000800 */
[----:B------:R-:W-:Y:S01]  /*18390*/  MOV R172, R57 ;  /* 0x0000003900ac7202 */ /* 0x000fe20000000f00 */
[----:B------:R-:W-:Y:S01]  /*183a0*/  FMUL.FTZ R57, R0, R193 ;  /* 0x000000c100397220 */ /* 0x000fe20000410000 */
[----:B-1----:R-:W-:Y:S02]  /*183b0*/  FFMA.FTZ R4, R38, UR4, -R210 ;  /* 0x0000000426047c23 */ /* 0x002fe400080108d2 */
[----:B------:R-:W1:Y:S05]  /*183c0*/  LDSM.16.MT88.4 R36, [R226+0xc000] ;  /* 0x00c00000e224783b */ /* 0x000e6a0000004200 */
[----:B------:R3:W4:Y:S02]  /*183d0*/  MUFU.EX2 R24, R4 ;  /* 0x0000000400187308 */ /* 0x0007240000000800 */
[----:B---3--:R-:W-:Y:S01]  /*183e0*/  FMUL.FTZ R4, R133, R148 ;  /* 0x0000009485047220 */ /* 0x008fe20000410000 */
[----:B----4-:R-:W-:Y:S01]  /*183f0*/  F2FP.F16.F32.PACK_AB R146, R24, R232 ;  /* 0x000000e81892723e */ /* 0x010fe200000000ff */
[----:B------:R-:W3:Y:S01]  /*18400*/  LDSM.16.MT88.4 R148, [R227+0xc000] ;  /* 0x00c00000e394783b */ /* 0x000ee20000004200 */
[----:B------:R-:W-:Y:S01]  /*18410*/  MOV R157, R24 ;  /* 0x00000018009d7202 */ /* 0x000fe20000000f00 */
[----:B------:R-:W-:Y:S01]  /*18420*/  FMUL.FTZ R24, R0, R160 ;  /* 0x000000a000187220 */ /* 0x000fe20000410000 */
[----:B------:R-:W-:Y:S01]  /*18430*/  MOV R160, R46 ;  /* 0x0000002e00a07202 */ /* 0x000fe20000000f00 */
[----:B------:R-:W-:Y:S01]  /*18440*/  FMUL.FTZ R46, R132, R186 ;  /* 0x000000ba842e7220 */ /* 0x000fe20000410000 */
[----:B------:R-:W-:Y:S02]  /*18450*/  MOV R191, R157 ;  /* 0x0000009d00bf7202 */ /* 0x000fe40000000f00 */
[----:B--2---:R-:W-:Y:S07]  /*18460*/  F2FP.F16.F32.PACK_AB R140, R137, R25 ;  /* 0x00000019898c723e */ /* 0x004fee00000000ff */
[-C--:B------:R-:W-:Y:S06]  /*18470*/  HMMA.16816.F32 R4, R140, R20.reuse, R4 ;  /* 0x000000148c04723c */ /* 0x080fec0000001804 */
[C---:B------:R-:W-:Y:S06]  /*18480*/  HMMA.16816.F32 R8, R144.reuse, R20, R8 ;  /* 0x000000149008723c */ /* 0x040fec0000001808 */
[-C--:B------:R-:W-:Y:S05]  /*18490*/  HMMA.16816.F32 R12, R144, R22.reuse, R12 ;  /* 0x00000016900c723c */ /* 0x080fea000000180c */
[C---:B------:R-:W-:Y:S01]  /*184a0*/  FMUL.FTZ R20, R133.reuse, R164 ;  /* 0x000000a485147220 */ /* 0x040fe20000410000 */
[C---:B------:R-:W-:Y:S05]  /*184b0*/  HMMA.16816.F32 R16, R140.reuse, R22, R16 ;  /* 0x000000168c10723c */ /* 0x040fea0000001810 */
[C---:B------:R-:W-:Y:S01]  /*184c0*/  FMUL.FTZ R21, R133.reuse, R165 ;  /* 0x000000a585157220 */ /* 0x040fe20000410000 */
[----:B------:R-:W-:Y:S01]  /*184d0*/  MOV R165, R28 ;  /* 0x0000001c00a57202 */ /* 0x000fe20000000f00 */
[C---:B------:R-:W-:Y:S01]  /*184e0*/  FMUL.FTZ R22, R134.reuse, R166 ;  /* 0x000000a686167220 */ /* 0x040fe20000410000 */
[----:B------:R-:W-:Y:S03]  /*184f0*/  FMUL.FTZ R23, R134, R167 ;  /* 0x000000a786177220 */ /* 0x000fe60000410000 */
[----:B------:R-:W-:Y:S01]  /*18500*/  MOV R166, R25 ;  /* 0x0000001900a67202 */ /* 0x000fe20000000f00 */
[C---:B------:R-:W-:Y:S01]  /*18510*/  FMUL.FTZ R25, R0.reuse, R161 ;  /* 0x000000a100197220 */ /* 0x040fe20000410000 */
[----:B------:R-:W-:Y:S01]  /*18520*/  MOV R161, R43 ;  /* 0x0000002b00a17202 */ /* 0x000fe20000000f00 */
[----:B------:R-:W-:Y:S01]  /*18530*/  FMUL.FTZ R28, R0, R168 ;  /* 0x000000a8001c7220 */ /* 0x000fe20000410000 */
[-C--:B-1----:R-:W-:Y:S03]  /*18540*/  HMMA.16816.F32 R20, R140, R36.reuse, R20 ;  /* 0x000000248c14723c */ /* 0x082fe60000001814 */
[----:B------:R-:W-:Y:S01]  /*18550*/  MOV R164, R45 ;  /* 0x0000002d00a47202 */ /* 0x000fe20000000f00 */
[----:B------:R-:W-:Y:S01]  /*18560*/  FMUL.FTZ R43, R132, R179 ;  /* 0x000000b3842b7220 */ /* 0x000fe20000410000 */
[----:B------:R-:W-:Y:S01]  /*18570*/  FMUL.FTZ R45, R0, R185 ;  /* 0x000000b9002d7220 */ /* 0x000fe20000410000 */
[C---:B------:R-:W-:Y:S05]  /*18580*/  HMMA.16816.F32 R24, R144.reuse, R36, R24 ;  /* 0x000000249018723c */ /* 0x040fea0000001818 */
[----:B------:R-:W-:Y:S01]  /*18590*/  MOV R163, R164 ;  /* 0x000000a400a37202 */ /* 0x000fe20000000f00 */
[-C--:B------:R-:W-:Y:S01]  /*185a0*/  HMMA.16816.F32 R28, R144, R38.reuse, R28 ;  /* 0x00000026901c723c */ /* 0x080fe2000000181c */
[----:B------:R-:W2:Y:S04]  /*185b0*/  LDL.LU R164, [R1+0x4] ;  /* 0x0000040001a47983 */ /* 0x000ea80000300800 */
[C---:B------:R-:W-:Y:S01]  /*185c0*/  FMUL.FTZ R36, R133.reuse, R180 ;  /* 0x000000b485247220 */ /* 0x040fe20000410000 */
[C---:B------:R-:W-:Y:S05]  /*185d0*/  HMMA.16816.F32 R32, R140.reuse, R38, R32 ;  /* 0x000000268c20723c */ /* 0x040fea0000001820 */
[----:B------:R-:W-:Y:S01]  /*185e0*/  FMUL.FTZ R37, R133, R181 ;  /* 0x000000b585257220 */ /* 0x000fe20000410000 */
[----:B------:R-:W-:Y:S01]  /*185f0*/  MOV R167, R50 ;  /* 0x0000003200a77202 */ /* 0x000fe20000000f00 */
[C---:B------:R-:W-:Y:S01]  /*18600*/  FMUL.FTZ R38, R134.reuse, R182 ;  /* 0x000000b686267220 */ /* 0x040fe20000410000 */
[C---:B------:R-:W-:Y:S03]  /*18610*/  FMUL.FTZ R39, R134.reuse, R183 ;  /* 0x000000b786277220 */ /* 0x040fe60000410000 */
[----:B------:R-:W-:Y:S01]  /*18620*/  FMUL.FTZ R50, R134, R190 ;  /* 0x000000be86327220 */ /* 0x000fe20000410000 */
[----:B------:R-:W-:Y:S02]  /*18630*/  MOV R190, R160 ;  /* 0x000000a000be7202 */ /* 0x000fe40000000f00 */
[----:B------:R-:W-:Y:S01]  /*18640*/  MOV R175, R165 ;  /* 0x000000a500af7202 */ /* 0x000fe20000000f00 */
[-C--:B------:R-:W-:Y:S03]  /*18650*/  HMMA.16816.F32 R36, R140, R52.reuse, R36 ;  /* 0x000000348c24723c */ /* 0x080fe60000001824 */
[----:B------:R-:W-:Y:S01]  /*18660*/  MOV R173, R166 ;  /* 0x000000a600ad7202 */ /* 0x000fe20000000f00 */
[--C-:B------:R-:W-:Y:S01]  /*18670*/  FFMA.FTZ R166, R245, UR4, -R2.reuse ;  /* 0x00000004f5a67c23 */ /* 0x100fe20008010802 */
[----:B------:R-:W-:Y:S01]  /*18680*/  MOV R168, R62 ;  /* 0x0000003e00a87202 */ /* 0x000fe20000000f00 */
[C---:B------:R-:W-:Y:S05]  /*18690*/  HMMA.16816.F32 R40, R144.reuse, R52, R40 ;  /* 0x000000349028723c */ /* 0x040fea0000001828 */
[----:B------:R-:W-:Y:S01]  /*186a0*/  FMUL.FTZ R62, R132, R202 ;  /* 0x000000ca843e7220 */ /* 0x000fe20000410000 */
[-C--:B------:R-:W-:Y:S01]  /*186b0*/  HMMA.16816.F32 R44, R144, R54.reuse, R44 ;  /* 0x00000036902c723c */ /* 0x080fe2000000182c */
[----:B------:R1:W-:Y:S04]  /*186c0*/  MUFU.EX2 R202, R152 ;  /* 0x0000009800ca7308 */ /* 0x0003e80000000800 */
[C---:B------:R-:W-:Y:S01]  /*186d0*/  FMUL.FTZ R52, R133.reuse, R196 ;  /* 0x000000c485347220 */ /* 0x040fe20000410000 */
[C---:B------:R-:W-:Y:S05]  /*186e0*/  HMMA.16816.F32 R48, R140.reuse, R54, R48 ;  /* 0x000000368c30723c */ /* 0x040fea0000001830 */
[----:B------:R-:W-:Y:S01]  /*186f0*/  FMUL.FTZ R53, R133, R197 ;  /* 0x000000c585357220 */ /* 0x000fe20000410000 */
[----:B------:R-:W-:Y:S01]  /*18700*/  MOV R197, R156 ;  /* 0x0000009c00c57202 */ /* 0x000fe20000000f00 */
[C---:B------:R-:W-:Y:S01]  /*18710*/  FMUL.FTZ R54, R134.reuse, R198 ;  /* 0x000000c686367220 */ /* 0x040fe20000410000 */
[----:B------:R-:W-:Y:S03]  /*18720*/  FMUL.FTZ R55, R134, R199 ;  /* 0x000000c786377220 */ /* 0x000fe60000410000 */
[--C-:B------:R-:W-:Y:S01]  /*18730*/  FFMA.FTZ R165, R242, UR4, -R2.reuse ;  /* 0x00000004f2a57c23 */ /* 0x100fe20008010802 */
[----:B-1----:R-:W-:Y:S03]  /*18740*/  FFMA.FTZ R152, R214, UR4, -R2 ;  /* 0x00000004d6987c23 */ /* 0x002fe60008010802 */
[-C--:B---3--:R-:W-:Y:S01]  /*18750*/  HMMA.16816.F32 R52, R140, R148.reuse, R52 ;  /* 0x000000948c34723c */ /* 0x088fe20000001834 */
[----:B------:R1:W-:Y:S05]  /*18760*/  MUFU.EX2 R180, R152 ;  /* 0x0000009800b47308 */ /* 0x0003ea0000000800 */
[C---:B------:R-:W-:Y:S06]  /*18770*/  HMMA.16816.F32 R56, R144.reuse, R148, R56 ;  /* 0x000000949038723c */ /* 0x040fec0000001838 */
[-C--:B------:R-:W-:Y:S06]  /*18780*/  HMMA.16816.F32 R60, R144, R150.reuse, R60 ;  /* 0x00000096903c723c */ /* 0x080fec000000183c */
[C---:B------:R-:W-:Y:S01]  /*18790*/  HMMA.16816.F32 R64, R140.reuse, R150, R64 ;  /* 0x000000968c40723c */ /* 0x040fe20000001840 */
[----:B------:R-:W3:Y:S04]  /*187a0*/  LDSM.16.MT88.4 R148, [R225+0xe000] ;  /* 0x00e00000e194783b */ /* 0x000ee80000004200 */
[--C-:B-1----:R-:W-:Y:S04]  /*187b0*/  FFMA.FTZ R152, R221, UR4, -R208.reuse ;  /* 0x00000004dd987c23 */ /* 0x102fe800080108d0 */
[----:B------:R1:W-:Y:S02]  /*187c0*/  MUFU.EX2 R178, R152 ;  /* 0x0000009800b27308 */ /* 0x0003e40000000800 */
[--C-:B-1----:R-:W-:Y:S08]  /*187d0*/  FFMA.FTZ R152, R220, UR4, -R208.reuse ;  /* 0x00000004dc987c23 */ /* 0x102ff000080108d0 */
[----:B------:R1:W-:Y:S01]  /*187e0*/  MUFU.EX2 R199, R152 ;  /* 0x0000009800c77308 */ /* 0x0003e20000000800 */
[-C--:B---3--:R-:W-:Y:S06]  /*187f0*/  HMMA.16816.F32 R68, R140, R148.reuse, R68 ;  /* 0x000000948c44723c */ /* 0x088fec0000001844 */
[C---:B------:R-:W-:Y:S05]  /*18800*/  HMMA.16816.F32 R72, R144.reuse, R148, R72 ;  /* 0x000000949048723c */ /* 0x040fea0000001848 */
[--C-:B-1----:R-:W-:Y:S01]  /*18810*/  FFMA.FTZ R152, R217, UR4, -R208.reuse ;  /* 0x00000004d9987c23 */ /* 0x102fe200080108d0 */
[-C--:B------:R-:W-:Y:S03]  /*18820*/  HMMA.16816.F32 R76, R144, R150.reuse, R76 ;  /* 0x00000096904c723c */ /* 0x080fe6000000184c */
[----:B------:R1:W-:Y:S03]  /*18830*/  MUFU.EX2 R220, R152 ;  /* 0x0000009800dc7308 */ /* 0x0003e60000000800 */
[C---:B------:R-:W-:Y:S01]  /*18840*/  HMMA.16816.F32 R80, R140.reuse, R150, R80 ;  /* 0x000000968c50723c */ /* 0x040fe20000001850 */
[----:B------:R-:W3:Y:S04]  /*18850*/  LDSM.16.MT88.4 R148, [R226+0xe000] ;  /* 0x00e00000e294783b */ /* 0x000ee80000004200 */
[----:B-1----:R-:W-:Y:S04]  /*18860*/  FFMA.FTZ R152, R216, UR4, -R208 ;  /* 0x00000004d8987c23 */ /* 0x002fe800080108d0 */
[----:B------:R-:W-:Y:S01]  /*18870*/  LDSM.16.MT88.4 R216, [R226+0xf800] ;  /* 0x00f80000e2d8783b */ /* 0x000fe20000004200 */
[----:B------:R1:W-:Y:S02]  /*18880*/  MUFU.EX2 R169, R152 ;  /* 0x0000009800a97308 */ /* 0x0003e40000000800 */
[--C-:B-1----:R-:W-:Y:S08]  /*18890*/  FFMA.FTZ R152, R223, UR4, -R209.reuse ;  /* 0x00000004df987c23 */ /* 0x102ff000080108d1 */
[----:B------:R1:W-:Y:S01]  /*188a0*/  MUFU.EX2 R224, R152 ;  /* 0x0000009800e07308 */ /* 0x0003e20000000800 */
[-C--:B---3--:R-:W-:Y:S06]  /*188b0*/  HMMA.16816.F32 R84, R140, R148.reuse, R84 ;  /* 0x000000948c54723c */ /* 0x088fec0000001854 */
[C---:B------:R-:W-:Y:S06]  /*188c0*/  HMMA.16816.F32 R88, R144.reuse, R148, R88 ;  /* 0x000000949058723c */ /* 0x040fec0000001858 */
[-C--:B------:R-:W-:Y:S05]  /*188d0*/  HMMA.16816.F32 R92, R144, R150.reuse, R92 ;  /* 0x00000096905c723c */ /* 0x080fea000000185c */
[--C-:B-1----:R-:W-:Y:S01]  /*188e0*/  FFMA.FTZ R152, R222, UR4, -R209.reuse ;  /* 0x00000004de987c23 */ /* 0x102fe200080108d1 */
[C---:B------:R-:W-:Y:S01]  /*188f0*/  HMMA.16816.F32 R96, R140.reuse, R150, R96 ;  /* 0x000000968c60723c */ /* 0x040fe20000001860 */
[----:B------:R-:W1:Y:S02]  /*18900*/  LDSM.16.MT88.4 R148, [R228+0xe000] ;  /* 0x00e00000e494783b */ /* 0x000e640000004200 */
[----:B------:R3:W4:Y:S02]  /*18910*/  MUFU.EX2 R182, R152 ;  /* 0x0000009800b67308 */ /* 0x0007240000000800 */
[--C-:B---3--:R-:W-:Y:S08]  /*18920*/  FFMA.FTZ R152, R248, UR4, -R2.reuse ;  /* 0x00000004f8987c23 */ /* 0x108ff00008010802 */
[----:B------:R-:W-:Y:S10]  /*18930*/  MUFU.EX2 R248, R166 ;  /* 0x000000a600f87308 */ /* 0x000ff40000000800 */
[----:B------:R3:W-:Y:S01]  /*18940*/  MUFU.EX2 R196, R152 ;  /* 0x0000009800c47308 */ /* 0x0007e20000000800 */
[-C--:B-1----:R-:W-:Y:S06]  /*18950*/  HMMA.16816.F32 R100, R140, R148.reuse, R100 ;  /* 0x000000948c64723c */ /* 0x082fec0000001864 */
[C---:B------:R-:W-:Y:S05]  /*18960*/  HMMA.16816.F32 R104, R144.reuse, R148, R104 ;  /* 0x000000949068723c */ /* 0x040fea0000001868 */
[--C-:B---3--:R-:W-:Y:S01]  /*18970*/  FFMA.FTZ R152, R246, UR4, -R2.reuse ;  /* 0x00000004f6987c23 */ /* 0x108fe20008010802 */
[-C--:B------:R-:W-:Y:S03]  /*18980*/  HMMA.16816.F32 R108, R144, R150.reuse, R108 ;  /* 0x00000096906c723c */ /* 0x080fe6000000186c */
[----:B------:R1:W-:Y:S02]  /*18990*/  MUFU.EX2 R186, R152 ;  /* 0x0000009800ba7308 */ /* 0x0003e40000000800 */
[----:B------:R-:W-:Y:S01]  /*189a0*/  FFMA.FTZ R148, R215, UR4, -R2 ;  /* 0x00000004d7947c23 */ /* 0x000fe20008010802 */
[C---:B------:R-:W-:Y:S01]  /*189b0*/  HMMA.16816.F32 R112, R140.reuse, R150, R112 ;  /* 0x000000968c70723c */ /* 0x040fe20000001870 */
[----:B------:R-:W-:Y:S06]  /*189c0*/  LDSM.16.MT88.4 R212, [R225+0xf800] ;  /* 0x00f80000e1d4783b */ /* 0x000fec0000004200 */
[----:B------:R3:W4:Y:S01]  /*189d0*/  MUFU.EX2 R171, R148 ;  /* 0x0000009400ab7308 */ /* 0x0007220000000800 */
[--C-:B-1----:R-:W-:Y:S09]  /*189e0*/  FFMA.FTZ R152, R172, UR4, -R208.reuse ;  /* 0x00000004ac987c23 */ /* 0x102ff200080108d0 */
[----:B------:R1:W-:Y:S01]  /*189f0*/  MUFU.EX2 R187, R152 ;  /* 0x0000009800bb7308 */ /* 0x0003e20000000800 */
[----:B---3--:R-:W3:Y:S01]  /*18a00*/  LDSM.16.MT88.4 R148, [R227+0xe000] ;  /* 0x00e00000e394783b */ /* 0x008ee20000004200 */
[--C-:B-1----:R-:W-:Y:S08]  /*18a10*/  FFMA.FTZ R152, R168, UR4, -R208.reuse ;  /* 0x00000004a8987c23 */ /* 0x102ff000080108d0 */
[----:B------:R1:W-:Y:S01]  /*18a20*/  MUFU.EX2 R179, R152 ;  /* 0x0000009800b37308 */ /* 0x0003e20000000800 */
[--C-:B--2---:R-:W-:Y:S01]  /*18a30*/  FFMA.FTZ R164, R164, UR4, -R208.reuse ;  /* 0x00000004a4a47c23 */ /* 0x104fe200080108d0 */
[----:B-1----:R-:W-:Y:S08]  /*18a40*/  FFMA.FTZ R152, R251, UR4, -R208 ;  /* 0x00000004fb987c23 */ /* 0x002ff000080108d0 */
[----:B------:R1:W-:Y:S01]  /*18a50*/  MUFU.EX2 R176, R152 ;  /* 0x0000009800b07308 */ /* 0x0003e20000000800 */
[-C--:B---3--:R-:W-:Y:S06]  /*18a60*/  HMMA.16816.F32 R116, R140, R148.reuse, R116 ;  /* 0x000000948c74723c */ /* 0x088fec0000001874 */
[C---:B------:R-:W-:Y:S06]  /*18a70*/  HMMA.16816.F32 R120, R144.reuse, R148, R120 ;  /* 0x000000949078723c */ /* 0x040fec0000001878 */
[-C--:B------:R-:W-:Y:S01]  /*18a80*/  HMMA.16816.F32 R124, R144, R150.reuse, R124 ;  /* 0x00000096907c723c */ /* 0x080fe2000000187c */
[----:B------:R-:W2:Y:S04]  /*18a90*/  LDSM.16.MT88.4 R144, [R225+0xc800] ;  /* 0x00c80000e190783b */ /* 0x000ea80000004200 */
[----:B------:R-:W-:Y:S01]  /*18aa0*/  FFMA.FTZ R148, R239, UR4, -R210 ;  /* 0x00000004ef947c23 */ /* 0x000fe200080108d2 */
[----:B------:R-:W-:Y:S03]  /*18ab0*/  HMMA.16816.F32 R128, R140, R150, R128 ;  /* 0x000000968c80723c */ /* 0x000fe60000001880 */
[----:B------:R3:W-:Y:S02]  /*18ac0*/  MUFU.EX2 R183, R148 ;  /* 0x0000009400b77308 */ /* 0x0007e40000000800 */
[----:B----4-:R-:W-:Y:S01]  /*18ad0*/  F2FP.F16.F32.PACK_AB R149, R182, R224 ;  /* 0x000000e0b695723e */ /* 0x010fe200000000ff */
[----:B-1----:R-:W-:Y:S01]  /*18ae0*/  FFMA.FTZ R152, R247, UR4, -R208 ;  /* 0x00000004f7987c23 */ /* 0x002fe200080108d0 */
[----:B------:R-:W-:Y:S04]  /*18af0*/  F2FP.F16.F32.PACK_AB R143, R169, R220 ;  /* 0x000000dca98f723e */ /* 0x000fe800000000ff */
[----:B------:R-:W-:Y:S02]  /*18b00*/  F2FP.F16.F32.PACK_AB R140, R180, R202 ;  /* 0x000000cab48c723e */ /* 0x000fe400000000ff */
[----:B------:R1:W-:Y:S01]  /*18b10*/  MUFU.EX2 R194, R152 ;  /* 0x0000009800c27308 */ /* 0x0003e20000000800 */
[----:B------:R-:W-:Y:S02]  /*18b20*/  F2FP.F16.F32.PACK_AB R142, R171, R201 ;  /* 0x000000c9ab8e723e */ /* 0x000fe400000000ff */
[----:B------:R-:W-:Y:S02]  /*18b30*/  F2FP.F16.F32.PACK_AB R141, R199, R178 ;  /* 0x000000b2c78d723e */ /* 0x000fe400000000ff */
[----:B------:R-:W-:Y:S01]  /*18b40*/  F2FP.F16.F32.PACK_AB R151, R170, R200 ;  /* 0x000000c8aa97723e */ /* 0x000fe200000000ff */
[--C-:B---3--:R-:W-:Y:S04]  /*18b50*/  FFMA.FTZ R148, R240, UR4, -R210.reuse ;  /* 0x00000004f0947c23 */ /* 0x108fe800080108d2 */
[----:B------:R3:W4:Y:S01]  /*18b60*/  MUFU.EX2 R203, R148 ;  /* 0x0000009400cb7308 */ /* 0x0007220000000800 */
[--C-:B-1----:R-:W-:Y:S09]  /*18b70*/  FFMA.FTZ R152, R161, UR4, -R209.reuse ;  /* 0x00000004a1987c23 */ /* 0x102ff200080108d1 */
[----:B------:R1:W-:Y:S01]  /*18b80*/  MUFU.EX2 R168, R152 ;  /* 0x0000009800a87308 */ /* 0x0003e20000000800 */
[-C--:B--2---:R-:W-:Y:S03]  /*18b90*/  HMMA.16816.F32 R4, R140, R144.reuse, R4 ;  /* 0x000000908c04723c */ /* 0x084fe60000001804 */
[--C-:B---3--:R-:W-:Y:S06]  /*18ba0*/  FFMA.FTZ R148, R238, UR4, -R210.reuse ;  /* 0x00000004ee947c23 */ /* 0x108fec00080108d2 */
[----:B------:R2:W-:Y:S02]  /*18bb0*/  MUFU.EX2 R188, R148 ;  /* 0x0000009400bc7308 */ /* 0x0005e40000000800 */
[--C-:B-1----:R-:W-:Y:S02]  /*18bc0*/  FFMA.FTZ R152, R162, UR4, -R209.reuse ;  /* 0x00000004a2987c23 */ /* 0x102fe400080108d1 */
[----:B------:R-:W3:Y:S06]  /*18bd0*/  LDL.LU R162, [R1] ;  /* 0x0000000001a27983 */ /* 0x000eec0000300800 */
[----:B------:R1:W-:Y:S01]  /*18be0*/  MUFU.EX2 R184, R152 ;  /* 0x0000009800b87308 */ /* 0x0003e20000000800 */
[----:B------:R-:W3:Y:S04]  /*18bf0*/  LDL.LU R161, [R1+0x14] ;  /* 0x0000140001a17983 */ /* 0x000ee80000300800 */
[----:B------:R-:W3:Y:S01]  /*18c00*/  LDL.LU R160, [R1+0xc] ;  /* 0x00000c0001a07983 */ /* 0x000ee20000300800 */
[----:B--2---:R-:W-:Y:S03]  /*18c10*/  FFMA.FTZ R148, R237, UR4, -R210 ;  /* 0x00000004ed947c23 */ /* 0x004fe600080108d2 */
[----:B------:R-:W2:Y:S01]  /*18c20*/  LDL.LU R174, [R1+0x44] ;  /* 0x0000440001ae7983 */ /* 0x000ea20000300800 */
[----:B------:R4:W4:Y:S03]  /*18c30*/  MUFU.EX2 R221, R148 ;  /* 0x0000009400dd7308 */ /* 0x0009260000000800 */
[----:B------:R-:W2:Y:S01]  /*18c40*/  LDL.LU R172, [R1+0x40] ;  /* 0x0000400001ac7983 */ /* 0x000ea20000300800 */
[--C-:B-1----:R-:W-:Y:S03]  /*18c50*/  FFMA.FTZ R152, R167, UR4, -R209.reuse ;  /* 0x00000004a7987c23 */ /* 0x102fe600080108d1 */
[----:B------:R-:W2:Y:S01]  /*18c60*/  LDL.LU R204, [R1+0x2c] ;  /* 0x00002c0001cc7983 */ /* 0x000ea20000300800 */
[----:B------:R-:W-:Y:S02]  /*18c70*/  FFMA.FTZ R167, R250, UR4, -R2 ;  /* 0x00000004faa77c23 */ /* 0x000fe40008010802 */
[----:B------:R1:W-:Y:S01]  /*18c80*/  MUFU.EX2 R177, R152 ;  /* 0x0000009800b17308 */ /* 0x0003e20000000800 */
[----:B----4-:R-:W-:Y:S09]  /*18c90*/  F2FP.F16.F32.PACK_AB R148, R203, R183 ;  /* 0x000000b7cb94723e */ /* 0x010ff200000000ff */
[----:B------:R4:W-:Y:S01]  /*18ca0*/  MUFU.EX2 R245, R167 ;  /* 0x000000a700f57308 */ /* 0x0009e20000000800 */
[-C--:B------:R-:W-:Y:S07]  /*18cb0*/  F2FP.F16.F32.PACK_AB R150, R221, R188.reuse ;  /* 0x000000bcdd96723e */ /* 0x080fee00000000ff */
[C---:B------:R-:W-:Y:S02]  /*18cc0*/  HMMA.16816.F32 R8, R148.reuse, R144, R8 ;  /* 0x000000909408723c */ /* 0x040fe40000001808 */
[----:B------:R-:W-:Y:S02]  /*18cd0*/  MUFU.EX2 R250, R165 ;  /* 0x000000a500fa7308 */ /* 0x000fe40000000800 */
[--C-:B-1----:R-:W-:Y:S02]  /*18ce0*/  FFMA.FTZ R152, R252, UR4, -R209.reuse ;  /* 0x00000004fc987c23 */ /* 0x102fe400080108d1 */
[-C--:B------:R-:W-:Y:S06]  /*18cf0*/  HMMA.16816.F32 R12, R148, R146.reuse, R12 ;  /* 0x00000092940c723c */ /* 0x080fec000000180c */
[----:B------:R1:W-:Y:S01]  /*18d00*/  MUFU.EX2 R193, R152 ;  /* 0x0000009800c17308 */ /* 0x0003e20000000800 */
[----:B----4-:R-:W-:Y:S01]  /*18d10*/  MOV R167, R188 ;  /* 0x000000bc00a77202 */ /* 0x010fe20000000f00 */
[C---:B------:R-:W-:Y:S01]  /*18d20*/  HMMA.16816.F32 R16, R140.reuse, R146, R16 ;  /* 0x000000928c10723c */ /* 0x040fe20000001810 */
[----:B------:R-:W4:Y:S03]  /*18d30*/  LDSM.16.MT88.4 R144, [R226+0xc800] ;  /* 0x00c80000e290783b */ /* 0x000f260000004200 */
[----:B-1----:R-:W-:Y:S04]  /*18d40*/  FFMA.FTZ R152, R155, UR4, -R210 ;  /* 0x000000049b987c23 */ /* 0x002fe800080108d2 */
[----:B------:R1:W-:Y:S02]  /*18d50*/  MUFU.EX2 R185, R152 ;  /* 0x0000009800b97308 */ /* 0x0003e40000000800 */
[----:B-1----:R-:W-:Y:S01]  /*18d60*/  LDSM.16.MT88.4 R152, [R225+0xd000] ;  /* 0x00d00000e198783b */ /* 0x002fe20000004200 */
[-C--:B----4-:R-:W-:Y:S06]  /*18d70*/  HMMA.16816.F32 R20, R140, R144.reuse, R20 ;  /* 0x000000908c14723c */ /* 0x090fec0000001814 */
        /* <DEDUP_REMOVED lines=19> */
[--C-:B---3--:R-:W-:Y:S01]  /*18eb0*/  FFMA.FTZ R161, R161, UR4, -R209.reuse ;  /* 0x00000004a1a17c23 */ /* 0x108fe200080108d1 */
[--C-:B------:R-:W-:Y:S01]  /*18ec0*/  FFMA.FTZ R160, R160, UR4, -R209.reuse ;  /* 0x00000004a0a07c23 */ /* 0x100fe200080108d1 */
[----:B------:R-:W-:Y:S02]  /*18ed0*/  FFMA.FTZ R209, R3, UR4, -R209 ;  /* 0x0000000403d17c23 */ /* 0x000fe400080108d1 */
[----:B------:R-:W-:Y:S02]  /*18ee0*/  MUFU.EX2 R242, R161 ;  /* 0x000000a100f27308 */ /* 0x000fe40000000800 */
[----:B--2---:R-:W-:Y:S01]  /*18ef0*/  FFMA.FTZ R132, R132, R174, R175 ;  /* 0x000000ae84847223 */ /* 0x004fe200000100af */
[----:B------:R-:W-:Y:S01]  /*18f00*/  MOV R175, R158 ;  /* 0x0000009e00af7202 */ /* 0x000fe20000000f00 */
[----:B------:R-:W-:Y:S01]  /*18f10*/  FFMA.FTZ R133, R133, R172, R173 ;  /* 0x000000ac85857223 */ /* 0x000fe200000100ad */
[----:B------:R-:W-:Y:S02]  /*18f20*/  MOV R173, R159 ;  /* 0x0000009f00ad7202 */ /* 0x000fe40000000f00 */
[----:B------:R-:W-:Y:S01]  /*18f30*/  LDSM.16.MT88.4 R156, [R228+0xd000] ;  /* 0x00d00000e49c783b */ /* 0x000fe20000004200 */
        /* <DEDUP_REMOVED lines=8> */
[-C--:B------:R-:W-:Y:S05]  /*18fc0*/  HMMA.16816.F32 R108, R148, R146.reuse, R108 ;  /* 0x00000092946c723c */ /* 0x080fea000000186c */
[--C-:B------:R-:W-:Y:S01]  /*18fd0*/  FFMA.FTZ R144, R244, UR4, -R2.reuse ;  /* 0x00000004f4907c23 */ /* 0x100fe20008010802 */
[C---:B------:R-:W-:Y:S01]  /*18fe0*/  HMMA.16816.F32 R112, R140.reuse, R146, R112 ;  /* 0x000000928c70723c */ /* 0x040fe20000001870 */
[----:B------:R-:W-:Y:S10]  /*18ff0*/  MUFU.EX2 R244, R164 ;  /* 0x000000a400f47308 */ /* 0x000ff40000000800 */
[----:B------:R1:W-:Y:S02]  /*19000*/  MUFU.EX2 R181, R144 ;  /* 0x0000009000b57308 */ /* 0x0003e40000000800 */
[--C-:B-1----:R-:W-:Y:S01]  /*19010*/  FFMA.FTZ R144, R243, UR4, -R2.reuse ;  /* 0x00000004f3907c23 */ /* 0x102fe20008010802 */
[----:B------:R-:W-:Y:S07]  /*19020*/  FFMA.FTZ R2, R211, UR4, -R2 ;  /* 0x00000004d3027c23 */ /* 0x000fee0008010802 */
[----:B------:R-:W-:Y:S10]  /*19030*/  MUFU.EX2 R243, R160 ;  /* 0x000000a000f37308 */ /* 0x000ff40000000800 */
[----:B------:R1:W2:Y:S10]  /*19040*/  MUFU.EX2 R198, R144 ;  /* 0x0000009000c67308 */ /* 0x0002b40000000800 */
[----:B------:R3:W-:Y:S01]  /*19050*/  MUFU.EX2 R251, R2 ;  /* 0x0000000200fb7308 */ /* 0x0007e20000000800 */
[----:B-1----:R-:W1:Y:S01]  /*19060*/  LDSM.16.MT88.4 R144, [R227+0xe800] ;  /* 0x00e80000e390783b */ /* 0x002e620000004200 */
[--C-:B---3--:R-:W-:Y:S07]  /*19070*/  FFMA.FTZ R2, R204, UR4, -R210.reuse ;  /* 0x00000004cc027c23 */ /* 0x108fee00080108d2 */
[----:B------:R-:W-:Y:S01]  /*19080*/  LDSM.16.MT88.4 R204, [R227+0xd800] ;  /* 0x00d80000e3cc783b */ /* 0x000fe20000004200 */
[----:B------:R3:W-:Y:S02]  /*19090*/  MUFU.EX2 R240, R2 ;  /* 0x0000000200f07308 */ /* 0x0007e40000000800 */
[--C-:B---3--:R-:W-:Y:S01]  /*190a0*/  FFMA.FTZ R2, R197, UR4, -R210.reuse ;  /* 0x00000004c5027c23 */ /* 0x108fe200080108d2 */
[----:B------:R-:W-:Y:S07]  /*190b0*/  MOV R197, R191 ;  /* 0x000000bf00c57202 */ /* 0x000fee0000000f00 */
[----:B------:R-:W-:Y:S01]  /*190c0*/  MUFU.EX2 R239, R2 ;  /* 0x0000000200ef7308 */ /* 0x000fe20000000800 */
[-C--:B-1----:R-:W-:Y:S06]  /*190d0*/  HMMA.16816.F32 R116, R140, R144.reuse, R116 ;  /* 0x000000908c74723c */ /* 0x082fec0000001874 */
[C---:B------:R-:W-:Y:S06]  /*190e0*/  HMMA.16816.F32 R120, R148.reuse, R144, R120 ;  /* 0x000000909478723c */ /* 0x040fec0000001878 */
[-C--:B------:R-:W-:Y:S01]  /*190f0*/  HMMA.16816.F32 R124, R148, R146.reuse, R124 ;  /* 0x00000092947c723c */ /* 0x080fe2000000187c */
[----:B------:R-:W1:Y:S04]  /*19100*/  LDSM.16.MT88.4 R148, [R226+0xd000] ;  /* 0x00d00000e294783b */ /* 0x000e680000004200 */
[--C-:B------:R-:W-:Y:S01]  /*19110*/  FFMA.FTZ R144, R190, UR4, -R210.reuse ;  /* 0x00000004be907c23 */ /* 0x100fe200080108d2 */
[----:B------:R-:W-:Y:S03]  /*19120*/  HMMA.16816.F32 R128, R140, R146, R128 ;  /* 0x000000928c80723c */ /* 0x000fe60000001880 */
[----:B------:R3:W4:Y:S01]  /*19130*/  MUFU.EX2 R252, R144 ;  /* 0x0000009000fc7308 */ /* 0x0007220000000800 */
[----:B------:R-:W4:Y:S01]  /*19140*/  LDL.LU R190, [R1+0x28] ;  /* 0x0000280001be7983 */ /* 0x000f220000300800 */
[----:B------:R-:W-:Y:S02]  /*19150*/  F2FP.F16.F32.PACK_AB R145, R184, R168 ;  /* 0x000000a8b891723e */ /* 0x000fe400000000ff */
[----:B------:R-:W-:Y:S04]  /*19160*/  F2FP.F16.F32.PACK_AB R140, R186, R196 ;  /* 0x000000c4ba8c723e */ /* 0x000fe800000000ff */
[----:B--2---:R-:W-:Y:S02]  /*19170*/  F2FP.F16.F32.PACK_AB R142, R198, R181 ;  /* 0x000000b5c68e723e */ /* 0x004fe400000000ff */
[----:B------:R-:W-:Y:S02]  /*19180*/  F2FP.F16.F32.PACK_AB R141, R179, R187 ;  /* 0x000000bbb38d723e */ /* 0x000fe400000000ff */
[----:B------:R-:W-:Y:S02]  /*19190*/  F2FP.F16.F32.PACK_AB R143, R194, R176 ;  /* 0x000000b0c28f723e */ /* 0x000fe400000000ff */
[----:B------:R-:W-:Y:S01]  /*191a0*/  F2FP.F16.F32.PACK_AB R147, R193, R177 ;  /* 0x000000b1c193723e */ /* 0x000fe200000000ff */
[--C-:B---3--:R-:W-:Y:S04]  /*191b0*/  FFMA.FTZ R144, R189, UR4, -R210.reuse ;  /* 0x00000004bd907c23 */ /* 0x108fe800080108d2 */
[-C--:B------:R-:W-:Y:S01]  /*191c0*/  HMMA.16816.F32 R4, R140, R152.reuse, R4 ;  /* 0x000000988c04723c */ /* 0x080fe20000001804 */
[----:B------:R-:W2:Y:S01]  /*191d0*/  LDL.LU R189, [R1+0x24] ;  /* 0x0000240001bd7983 */ /* 0x000ea20000300800 */
[----:B------:R3:W-:Y:S03]  /*191e0*/  MUFU.EX2 R192, R144 ;  /* 0x0000009000c07308 */ /* 0x0007e60000000800 */
[----:B------:R-:W2:Y:S04]  /*191f0*/  LDL.LU R174, [R1+0x4c] ;  /* 0x00004c0001ae7983 */ /* 0x000ea80000300800 */
[----:B------:R-:W2:Y:S02]  /*19200*/  LDL.LU R172, [R1+0x50] ;  /* 0x0000500001ac7983 */ /* 0x000ea40000300800 */
[----:B---3--:R-:W-:Y:S01]  /*19210*/  FFMA.FTZ R144, R163, UR4, -R210 ;  /* 0x00000004a3907c23 */ /* 0x008fe200080108d2 */
[--C-:B------:R-:W-:Y:S01]  /*19220*/  FFMA.FTZ R163, R162, UR4, -R208.reuse ;  /* 0x00000004a2a37c23 */ /* 0x100fe200080108d0 */
[--C-:B------:R-:W-:Y:S01]  /*19230*/  FFMA.FTZ R162, R249, UR4, -R208.reuse ;  /* 0x00000004f9a27c23 */ /* 0x100fe200080108d0 */
[----:B------:R-:W-:Y:S01]  /*19240*/  FFMA.FTZ R208, R241, UR4, -R208 ;  /* 0x00000004f1d07c23 */ /* 0x000fe200080108d0 */
[----:B------:R4:W3:Y:S10]  /*19250*/  MUFU.EX2 R195, R144 ;  /* 0x0000009000c37308 */ /* 0x0008f40000000800 */
[----:B------:R1:W-:Y:S10]  /*19260*/  MUFU.EX2 R249, R208 ;  /* 0x000000d000f97308 */ /* 0x0003f40000000800 */
[----:B------:R-:W-:Y:S01]  /*19270*/  MUFU.EX2 R246, R163 ;  /* 0x000000a300f67308 */ /* 0x000fe20000000800 */
[----:B----4-:R-:W-:Y:S02]  /*19280*/  F2FP.F16.F32.PACK_AB R144, R252, R185 ;  /* 0x000000b9fc90723e */ /* 0x010fe400000000ff */
[----:B---3--:R-:W-:Y:S07]  /*19290*/  F2FP.F16.F32.PACK_AB R146, R195, R192 ;  /* 0x000000c0c392723e */ /* 0x008fee00000000ff */
[----:B------:R-:W-:Y:S01]  /*192a0*/  MUFU.EX2 R247, R162 ;  /* 0x000000a200f77308 */ /* 0x000fe20000000800 */
[----:B-1----:R-:W-:Y:S01]  /*192b0*/  F2FP.F16.F32.PACK_AB R208, R239, R240 ;  /* 0x000000f0efd0723e */ /* 0x002fe200000000ff */
[C---:B------:R-:W-:Y:S06]  /*192c0*/  HMMA.16816.F32 R8, R144.reuse, R152, R8 ;  /* 0x000000989008723c */ /* 0x040fec0000001808 */
[-C--:B------:R-:W-:Y:S02]  /*192d0*/  HMMA.16816.F32 R12, R144, R154.reuse, R12 ;  /* 0x0000009a900c723c */ /* 0x080fe4000000180c */
[----:B------:R-:W-:Y:S04]  /*192e0*/  MUFU.EX2 R241, R139 ;  /* 0x0000008b00f17308 */ /* 0x000fe80000000800 */
[C---:B------:R-:W-:Y:S01]  /*192f0*/  HMMA.16816.F32 R16, R140.reuse, R154, R16 ;  /* 0x0000009a8c10723c */ /* 0x040fe20000001810 */
[----:B------:R-:W1:Y:S05]  /*19300*/  LDSM.16.MT88.4 R152, [R227+0xd000] ;  /* 0x00d00000e398783b */ /* 0x000e6a0000004200 */
[----:B------:R3:W4:Y:S01]  /*19310*/  MUFU.EX2 R139, R209 ;  /* 0x000000d1008b7308 */ /* 0x0007220000000800 */
[-C--:B------:R-:W-:Y:S06]  /*19320*/  HMMA.16816.F32 R20, R140, R148.reuse, R20 ;  /* 0x000000948c14723c */ /* 0x080fec0000001814 */
[C---:B------:R-:W-:Y:S06]  /*19330*/  HMMA.16816.F32 R24, R144.reuse, R148, R24 ;  /* 0x000000949018723c */ /* 0x040fec0000001818 */
[-C--:B------:R-:W-:Y:S05]  /*19340*/  HMMA.16816.F32 R28, R144, R150.reuse, R28 ;  /* 0x00000096901c723c */ /* 0x080fea000000181c */
[----:B---3--:R-:W-:Y:S01]  /*19350*/  F2FP.F16.F32.PACK_AB R209, R243, R242 ;  /* 0x000000f2f3d1723e */ /* 0x008fe200000000ff */
[C---:B------:R-:W-:Y:S01]  /*19360*/  HMMA.16816.F32 R32, R140.reuse, R150, R32 ;  /* 0x000000968c20723c */ /* 0x040fe20000001820 */
[----:B------:R-:W3:Y:S04]  /*19370*/  LDSM.16.MT88.4 R148, [R225+0xf000] ;  /* 0x00f00000e194783b */ /* 0x000ee80000004200 */
[----:B----4-:R-:W-:Y:S01]  /*19380*/  F2FP.F16.F32.PACK_AB R211, R139, R241 ;  /* 0x000000f18bd3723e */ /* 0x010fe200000000ff */
        /* <DEDUP_REMOVED lines=15> */
[-C--:B----4-:R-:W-:Y:S06]  /*19480*/  HMMA.16816.F32 R84, R140, R156.reuse, R84 ;  /* 0x0000009c8c54723c */ /* 0x090fec0000001854 */
        /* <DEDUP_REMOVED lines=11> */
[----:B------:R-:W-:Y:S07]  /*19540*/  HMMA.16816.F32 R128, R140, R150, R128 ;  /* 0x000000968c80723c */ /* 0x000fee0000001880 */
[----:B------:R-:W-:Y:S04]  /*19550*/  F2FP.F16.F32.PACK_AB R140, R248, R245 ;  /* 0x000000f5f88c723e */ /* 0x000fe800000000ff */
[----:B------:R-:W-:Y:S02]  /*19560*/  F2FP.F16.F32.PACK_AB R142, R251, R250 ;  /* 0x000000fafb8e723e */ /* 0x000fe400000000ff */
[----:B------:R-:W-:Y:S02]  /*19570*/  F2FP.F16.F32.PACK_AB R141, R246, R244 ;  /* 0x000000f4f68d723e */ /* 0x000fe400000000ff */
[----:B------:R-:W-:Y:S07]  /*19580*/  F2FP.F16.F32.PACK_AB R143, R249, R247 ;  /* 0x000000f7f98f723e */ /* 0x000fee00000000ff */
[-C--:B----4-:R-:W-:Y:S07]  /*19590*/  HMMA.16816.F32 R148, R140, R156.reuse, R4 ;  /* 0x0000009c8c94723c */ /* 0x090fee0000001804 */
[----:B------:R-:W-:Y:S01]  /*195a0*/  MOV R7, R167 ;  /* 0x000000a700077202 */ /* 0x000fe20000000f00 */
[--C-:B------:R-:W-:Y:S04]  /*195b0*/  FFMA.FTZ R3, R190, UR4, -R210.reuse ;  /* 0x00000004be037c23 */ /* 0x100fe800080108d2 */
[----:B------:R1:W-:Y:S01]  /*195c0*/  MUFU.EX2 R238, R3 ;  /* 0x0000000300ee7308 */ /* 0x0003e20000000800 */
[----:B--2---:R-:W-:Y:S01]  /*195d0*/  FFMA.FTZ R210, R189, UR4, -R210 ;  /* 0x00000004bdd27c23 */ /* 0x004fe200080108d2 */
[----:B-1----:R-:W-:Y:S01]  /*195e0*/  FADD.FTZ R3, R234, R133 ;  /* 0x00000085ea037221 */ /* 0x002fe20000010000 */
[----:B------:R-:W-:Y:S01]  /*195f0*/  LDSM.16.MT88.4 R188, [R228+0xd800] ;  /* 0x00d80000e4bc783b */ /* 0x000fe20000004200 */
[----:B------:R-:W-:Y:S06]  /*19600*/  FFMA.FTZ R134, R134, R174, R175 ;  /* 0x000000ae86867223 */ /* 0x000fec00000100af */
[----:B------:R-:W1:Y:S01]  /*19610*/  MUFU.EX2 R133, R210 ;  /* 0x000000d200857308 */ /* 0x000e620000000800 */
[----:B------:R-:W-:Y:S01]  /*19620*/  FFMA.FTZ R2, R0, R172, R173 ;  /* 0x000000ac00027223 */ /* 0x000fe200000100ad */
[----:B------:R-:W-:Y:S01]  /*19630*/  FADD.FTZ R0, R135, R132 ;  /* 0x0000008487007221 */ /* 0x000fe20000010000 */
[----:B------:R-:W-:Y:S01]  /*19640*/  FADD.FTZ R134, R138, R134 ;  /* 0x000000868a867221 */ /* 0x000fe20000010000 */
[----:B------:R-:W2:Y:S01]  /*19650*/  LDSM.16.MT88.4 R172, [R226+0xd800] ;  /* 0x00d80000e2ac783b */ /* 0x000ea20000004200 */
[----:B------:R-:W-:Y:S01]  /*19660*/  FADD.FTZ R132, R236, R2 ;  /* 0x00000002ec847221 */ /* 0x000fe20000010000 */
[----:B------:R-:W-:Y:S01]  /*19670*/  FADD.FTZ R0, R235, R0 ;  /* 0x00000000eb007221 */ /* 0x000fe20000010000 */
[----:B------:R-:W-:Y:S02]  /*19680*/  FADD.FTZ R2, R233, R134 ;  /* 0x00000086e9027221 */ /* 0x000fe40000010000 */
[----:B------:R-:W-:Y:S01]  /*19690*/  FADD.FTZ R237, R232, R132 ;  /* 0x00000084e8ed7221 */ /* 0x000fe20000010000 */
[----:B------:R-:W-:Y:S01]  /*196a0*/  FADD.FTZ R132, R230, R3 ;  /* 0x00000003e6847221 */ /* 0x000fe20000010000 */
[----:B------:R-:W-:Y:S01]  /*196b0*/  MOV R3, R220 ;  /* 0x000000dc00037202 */ /* 0x000fe20000000f00 */
[----:B------:R-:W3:Y:S01]  /*196c0*/  LDL.LU R135, [R1+0xbc] ;  /* 0x0000bc0001877983 */ /* 0x000ee20000300800 */
[----:B------:R-:W-:Y:S01]  /*196d0*/  FADD.FTZ R0, R231, R0 ;  /* 0x00000000e7007221 */ /* 0x000fe20000010000 */
[----:B------:R-:W-:Y:S01]  /*196e0*/  FADD.FTZ R134, R229, R2 ;  /* 0x00000002e5867221 */ /* 0x000fe20000010000 */
[----:B-1----:R-:W-:Y:S01]  /*196f0*/  F2FP.F16.F32.PACK_AB R210, R133, R238 ;  /* 0x000000ee85d2723e */ /* 0x002fe200000000ff */
[----:B------:R-:W4:Y:S01]  /*19700*/  LDL.LU R137, [R1+0xb8] ;  /* 0x0000b80001897983 */ /* 0x000f220000300800 */
[----:B------:R-:W-:Y:S03]  /*19710*/  MOV R2, R221 ;  /* 0x000000dd00027202 */ /* 0x000fe60000000f00 */
[----:B------:R-:W1:Y:S02]  /*19720*/  LDSM.16.MT88.4 R220, [R228+0xf800] ;  /* 0x00f80000e4dc783b */ /* 0x000e640000004200 */
[C---:B------:R-:W-:Y:S06]  /*19730*/  HMMA.16816.F32 R144, R208.reuse, R156, R8 ;  /* 0x0000009cd090723c */ /* 0x040fec0000001808 */
[-C--:B------:R-:W-:Y:S01]  /*19740*/  HMMA.16816.F32 R152, R208, R158.reuse, R12 ;  /* 0x0000009ed098723c */ /* 0x080fe2000000180c */
[----:B------:R-:W4:Y:S04]  /*19750*/  LDL.LU R138, [R1+0xb4] ;  /* 0x0000b400018a7983 */ /* 0x000f280000300800 */
[----:B------:R1:W5:Y:S01]  /*19760*/  LDL.LU R236, [R1+0xb0] ;  /* 0x0000b00001ec7983 */ /* 0x0003620000300800 */
[C---:B------:R-:W-:Y:S03]  /*19770*/  HMMA.16816.F32 R156, R140.reuse, R158, R16 ;  /* 0x0000009e8c9c723c */ /* 0x040fe60000001810 */
[----:B------:R1:W5:Y:S02]  /*19780*/  LDL.LU R235, [R1+0xac] ;  /* 0x0000ac0001eb7983 */ /* 0x0003640000300800 */
[----:B------:R-:W-:Y:S02]  /*19790*/  MOV R15, R198 ;  /* 0x000000c6000f7202 */ /* 0x000fe40000000f00 */
[----:B------:R1:W5:Y:S01]  /*197a0*/  LDL.LU R234, [R1+0xa8] ;  /* 0x0000a80001ea7983 */ /* 0x0003620000300800 */
[----:B------:R-:W-:Y:S01]  /*197b0*/  MOV R11, R195 ;  /* 0x000000c3000b7202 */ /* 0x000fe20000000f00 */
[-C--:B--2---:R-:W-:Y:S02]  /*197c0*/  HMMA.16816.F32 R164, R140, R172.reuse, R20 ;  /* 0x000000ac8ca4723c */ /* 0x084fe40000001814 */
[----:B------:R2:W5:Y:S01]  /*197d0*/  LDL.LU R233, [R1+0xa4] ;  /* 0x0000a40001e97983 */ /* 0x0005620000300800 */
[----:B------:R-:W-:Y:S03]  /*197e0*/  MOV R10, R194 ;  /* 0x000000c2000a7202 */ /* 0x000fe60000000f00 */
[----:B------:R2:W5:Y:S01]  /*197f0*/  LDL.LU R232, [R1+0xa0] ;  /* 0x0000a00001e87983 */ /* 0x0005620000300800 */
[C---:B------:R-:W-:Y:S03]  /*19800*/  HMMA.16816.F32 R160, R208.reuse, R172, R24 ;  /* 0x000000acd0a0723c */ /* 0x040fe60000001818 */
[----:B------:R2:W5:Y:S01]  /*19810*/  LDL.LU R231, [R1+0x9c] ;  /* 0x00009c0001e77983 */ /* 0x0005620000300800 */
[----:B------:R-:W-:Y:S03]  /*19820*/  MOV R19, R181 ;  /* 0x000000b500137202 */ /* 0x000fe60000000f00 */
[----:B------:R-:W-:Y:S01]  /*19830*/  MOV R26, R169 ;  /* 0x000000a9001a7202 */ /* 0x000fe20000000f00 */
[----:B------:R2:W5:Y:S03]  /*19840*/  LDL.LU R230, [R1+0x98] ;  /* 0x0000980001e67983 */ /* 0x0005660000300800 */
[----:B------:R-:W-:Y:S01]  /*19850*/  MOV R25, R171 ;  /* 0x000000ab00197202 */ /* 0x000fe20000000f00 */
[----:B------:R2:W5:Y:S01]  /*19860*/  LDL.LU R229, [R1+0x94] ;  /* 0x0000940001e57983 */ /* 0x0005620000300800 */
        /* <DEDUP_REMOVED lines=22> */
[----:B------:R-:W2:Y:S01]  /*199d0*/  LDSM.16.MT88.4 R4, [R227+0xf800] ;  /* 0x00f80000e304783b */ /* 0x000ea20000004200 */
        /* <DEDUP_REMOVED lines=11> */
[C---:B------:R-:W-:Y:S04]  /*19a90*/  HMMA.16816.F32 R176, R208.reuse, R188, R40 ;  /* 0x000000bcd0b0723c */ /* 0x040fe80000001828 */
[----:B------:R-:W-:Y:S01]  /*19aa0*/  MOV R22, R185 ;  /* 0x000000b900167202 */ /* 0x000fe20000000f00 */
[----:B------:R-:W-:Y:S01]  /*19ab0*/  FADD.FTZ R0, R38, R134 ;  /* 0x0000008626007221 */ /* 0x000fe20000010000 */
[----:B------:R-:W-:Y:S01]  /*19ac0*/  MOV R23, R184 ;  /* 0x000000b800177202 */ /* 0x000fe20000000f00 */
[----:B------:R-:W-:Y:S01]  /*19ad0*/  FADD.FTZ R2, R32, R2 ;  /* 0x0000000220027221 */ /* 0x000fe20000010000 */
[----:B------:R-:W-:Y:S03]  /*19ae0*/  MOV R16, R186 ;  /* 0x000000ba00107202 */ /* 0x000fe60000000f00 */
[----:B------:R-:W-:Y:S01]  /*19af0*/  MOV R21, R187 ;  /* 0x000000bb00157202 */ /* 0x000fe20000000f00 */
[----:B------:R-:W-:Y:S01]  /*19b00*/  FADD.FTZ R2, R35, R2 ;  /* 0x0000000223027221 */ /* 0x000fe20000010000 */
[-C--:B------:R-:W-:Y:S03]  /*19b10*/  HMMA.16816.F32 R184, R208, R190.reuse, R44 ;  /* 0x000000bed0b8723c */ /* 0x080fe6000000182c */
[----:B------:R-:W-:Y:S02]  /*19b20*/  MOV R14, R193 ;  /* 0x000000c1000e7202 */ /* 0x000fe40000000f00 */
[----:B------:R-:W-:Y:S01]  /*19b30*/  MOV R13, R192 ;  /* 0x000000c0000d7202 */ /* 0x000fe20000000f00 */
[C---:B------:R-:W-:Y:S05]  /*19b40*/  HMMA.16816.F32 R188, R140.reuse, R190, R48 ;  /* 0x000000be8cbc723c */ /* 0x040fea0000001830 */
[----:B------:R-:W-:Y:S02]  /*19b50*/  MOV R20, R196 ;  /* 0x000000c400147202 */ /* 0x000fe40000000f00 */
[----:B------:R-:W-:Y:S02]  /*19b60*/  MOV R3, R197 ;  /* 0x000000c500037202 */ /* 0x000fe40000000f00 */
[-C--:B------:R-:W-:Y:S03]  /*19b70*/  HMMA.16816.F32 R196, R140, R204.reuse, R52 ;  /* 0x000000cc8cc4723c */ /* 0x080fe60000001834 */
[----:B------:R-:W-:Y:S01]  /*19b80*/  FADD.FTZ R3, R3, R237 ;  /* 0x000000ed03037221 */ /* 0x000fe20000010000 */
[----:B------:R-:W-:Y:S02]  /*19b90*/  MOV R8, R202 ;  /* 0x000000ca00087202 */ /* 0x000fe40000000f00 */
        /* <DEDUP_REMOVED lines=34> */
[----:B------:R-:W-:Y:S01]  /*19dc0*/  FADD.FTZ R2, R21, R2 ;  /* 0x0000000215027221 */ /* 0x000fe20000010000 */
[-C--:B------:R-:W-:Y:S04]  /*19dd0*/  HMMA.16816.F32 R124, R208, R6.reuse, R124 ;  /* 0x00000006d07c723c */ /* 0x080fe8000000187c */
        /* <DEDUP_REMOVED lines=28> */
[----:B------:R2:W-:Y:S04]  /*19fa0*/  STL [R1+0x44], R5 ;  /* 0x0000440501007387 */ /* 0x0005e80000100800 */
[----:B------:R2:W-:Y:S01]  /*19fb0*/  STL [R1+0x40], R3 ;  /* 0x0000400301007387 */ /* 0x0005e20000100800 */
[----:B---3--:R-:W-:Y:S03]  /*19fc0*/  MOV R134, R135 ;  /* 0x0000008700867202 */ /* 0x008fe60000000f00 */
[----:B------:R2:W-:Y:S01]  /*19fd0*/  STL [R1+0x4c], R2 ;  /* 0x00004c0201007387 */ /* 0x0005e20000100800 */
[----:B----4-:R-:W-:Y:S03]  /*19fe0*/  MOV R133, R137 ;  /* 0x0000008900857202 */ /* 0x010fe60000000f00 */
[----:B------:R2:W-:Y:S01]  /*19ff0*/  STL [R1+0x50], R0 ;  /* 0x0000500001007387 */ /* 0x0005e20000100800 */
[----:B------:R-:W-:Y:S01]  /*1a000*/  MOV R132, R138 ;  /* 0x0000008a00847202 */ /* 0x000fe20000000f00 */
[----:B------:R-:W-:Y:S06]  /*1a010*/  @P4 BRA `(.L_x_530) ;  /* 0xffffffb000944947 */ /* 0x000fec000383ffff */
.L_x_529:
[----:B------:R-:W3:Y:S04]  /*1a020*/  LDL.LU R8, [R1+0x40] ;  /* 0x0000400001087983 */ /* 0x000ee80000300800 */
[----:B------:R-:W4:Y:S04]  /*1a030*/  LDL.LU R7, [R1+0x4c] ;  /* 0x00004c0001077983 */ /* 0x000f280000300800 */
[----:B------:R-:W4:Y:S04]  /*1a040*/  LDL.LU R6, [R1+0x50] ;  /* 0x0000500001067983 */ /* 0x000f280000300800 */
[----:B--2---:R-:W2:Y:S01]  /*1a050*/  LDL.LU R5, [R1+0x44] ;  /* 0x0000440001057983 */ /* 0x004ea20000300800 */
        /* <DEDUP_REMOVED lines=12> */
[----:B-----5:R-:W-:Y:S02]  /*1a120*/  SHF.R.S32.HI R132, RZ, 0x1f, R140 ;  /* 0x0000001fff847819 */ /* 0x020fe4000001148c */
[----:B------:R-:W-:-:S04]  /*1a130*/  SHF.R.S32.HI R141, RZ, 0x1f, R142 ;  /* 0x0000001fff8d7819 */ /* 0x000fc8000001148e */
[----:B------:R-:W-:Y:S01]  /*1a140*/  LEA.HI R141, R141, R142, RZ, 0x3 ;  /* 0x0000008e8d8d7211 */ /* 0x000fe200078f18ff */
[----:B---3--:R-:W1:Y:S04]  /*1a150*/  SHFL.BFLY PT, R2, R8, 0x2, 0x1f ;  /* 0x0c401f0008027f89 */ /* 0x008e6800000e0000 */
[----:B----4-:R-:W3:Y:S04]  /*1a160*/  SHFL.BFLY PT, R4, R7, 0x2, 0x1f ;  /* 0x0c401f0007047f89 */ /* 0x010ee800000e0000 */
[----:B------:R-:W4:Y:S04]  /*1a170*/  SHFL.BFLY PT, R3, R6, 0x2, 0x1f ;  /* 0x0c401f0006037f89 */ /* 0x000f2800000e0000 */
[----:B--2---:R-:W2:Y:S01]  /*1a180*/  SHFL.BFLY PT, R0, R5, 0x2, 0x1f ;  /* 0x0c401f0005007f89 */ /* 0x004ea200000e0000 */
[----:B-1----:R-:W-:Y:S01]  /*1a190*/  FADD.FTZ R2, R2, R8 ;  /* 0x0000000802027221 */ /* 0x002fe20000010000 */
[----:B---3--:R-:W-:-:S04]  /*1a1a0*/  FADD.FTZ R4, R4, R7 ;  /* 0x0000000704047221 */ /* 0x008fc80000010000 */
[----:B------:R-:W1:Y:S01]  /*1a1b0*/  SHFL.BFLY PT, R8, R2, 0x1, 0x1f ;  /* 0x0c201f0002087f89 */ /* 0x000e6200000e0000 */
[----:B----4-:R-:W-:-:S03]  /*1a1c0*/  FADD.FTZ R3, R3, R6 ;  /* 0x0000000603037221 */ /* 0x010fc60000010000 */
[----:B------:R-:W3:Y:S01]  /*1a1d0*/  SHFL.BFLY PT, R7, R4, 0x1, 0x1f ;  /* 0x0c201f0004077f89 */ /* 0x000ee200000e0000 */
[----:B--2---:R-:W-:-:S03]  /*1a1e0*/  FADD.FTZ R0, R0, R5 ;  /* 0x0000000500007221 */ /* 0x004fc60000010000 */
[----:B------:R-:W2:Y:S04]  /*1a1f0*/  SHFL.BFLY PT, R6, R3, 0x1, 0x1f ;  /* 0x0c201f0003067f89 */ /* 0x000ea800000e0000 */
[----:B------:R-:W4:Y:S01]  /*1a200*/  SHFL.BFLY PT, R5, R0, 0x1, 0x1f ;  /* 0x0c201f0000057f89 */ /* 0x000f2200000e0000 */
[----:B-1----:R-:W-:Y:S01]  /*1a210*/  FADD.FTZ R2, R2, R8 ;  /* 0x0000000802027221 */ /* 0x002fe20000010000 */
[----:B---3--:R-:W-:-:S04]  /*1a220*/  FADD.FTZ R133, R4, R7 ;  /* 0x0000000704857221 */ /* 0x008fc80000010000 */
[----:B------:R-:W-:Y:S02]  /*1a230*/  FSETP.NE.FTZ.AND P6, PT, R2, RZ, PT ;  /* 0x000000ff0200720b */ /* 0x000fe40003fd5000 */
[----:B------:R-:W-:Y:S01]  /*1a240*/  LOP3.LUT R7, R141, 0xfffffff8, RZ, 0xc0, !PT ;  /* 0xfffffff88d077812 */ /* 0x000fe200078ec0ff */
[----:B--2---:R-:W-:Y:S01]  /*1a250*/  FADD.FTZ R134, R3, R6 ;  /* 0x0000000603867221 */ /* 0x004fe20000010000 */
[-C--:B------:R-:W-:Y:S02]  /*1a260*/  LEA.HI R3, R132, R140.reuse, RZ, 0x2 ;  /* 0x0000008c84037211 */ /* 0x080fe400078f10ff */
[----:B------:R-:W-:Y:S01]  /*1a270*/  FSETP.NE.FTZ.AND P3, PT, R133, RZ, PT ;  /* 0x000000ff8500720b */ /* 0x000fe20003f75000 */
        /* <DEDUP_REMOVED lines=11> */
[----:B------:R-:W-:Y:S02]  /*1a330*/  IADD3 R142, -R7, R142, RZ ;  /* 0x0000008e078e7210 */ /* 0x000fe40007ffe1ff */
[----:B------:R-:W-:Y:S02]  /*1a340*/  LEA.HI R6, R6, R4, RZ, 0x3 ;  /* 0x0000000406067211 */ /* 0x000fe400078f18ff */
[----:B------:R-:W-:Y:S01]  /*1a350*/  SHF.R.S32.HI R8, RZ, 0x3, R132 ;  /* 0x00000003ff087819 */ /* 0x000fe20000011484 */
[----:B-1----:R-:W-:Y:S01]  /*1a360*/  FMUL.FTZ R148, R0, R148 ;  /* 0x0000009400947220 */ /* 0x002fe20000410000 */
[----:B------:R-:W-:Y:S01]  /*1a370*/  LOP3.LUT R6, R6, 0xfffffff8, RZ, 0xc0, !PT ;  /* 0xfffffff806067812 */ /* 0x000fe200078ec0ff */
        /* <DEDUP_REMOVED lines=33> */
[----:B------:R-:W-:Y:S01]  /*1a590*/  ISETP.GE.AND P0, PT, R8, UR6, PT ;  /* 0x0000000608007c0c */ /* 0x000fe2000bf06270 */
[----:B------:R-:W1:Y:S01]  /*1a5a0*/  @P6 LDC R6, c[0x0][0x2e8] ;  /* 0x0000ba00ff066b82 */ /* 0x000e620000000800 */
[C---:B------:R-:W-:Y:S01]  /*1a5b0*/  SHF.L.U32 R21, R0.reuse, 0x6, RZ ;  /* 0x0000000600157819 */ /* 0x040fe200000006ff */
[----:B------:R-:W2:Y:S01]  /*1a5c0*/  @P3 MUFU.RCP R3, R133 ;  /* 0x0000008500033308 */ /* 0x000ea20000001000 */
[----:B------:R-:W-:Y:S02]  /*1a5d0*/  R2P PR, R0, 0x6 ;  /* 0x0000000600007804 */ /* 0x000fe40000000000 */
[----:B------:R-:W-:Y:S02]  /*1a5e0*/  SHF.R.S32.HI R80, RZ, 0x5, R5 ;  /* 0x00000005ff507819 */ /* 0x000fe40000011405 */
[----:B------:R-:W-:-:S02]  /*1a5f0*/  LOP3.LUT R21, R21, 0x1c0, RZ, 0xc0, !PT ;  /* 0x000001c015157812 */ /* 0x000fc400078ec0ff */
[----:B------:R-:W-:Y:S02]  /*1a600*/  PLOP3.LUT P5, PT, PT, PT, UP0, 0x80, 0x0 ;  /* 0x000000000000781c */ /* 0x000fe40003faf008 */
[----:B------:R-:W-:Y:S02]  /*1a610*/  LOP3.LUT R4, R0, 0x1, RZ, 0xc0, !PT ;  /* 0x0000000100047812 */ /* 0x000fe400078ec0ff */
[----:B------:R3:W4:Y:S01]  /*1a620*/  @P6 MUFU.LG2 R0, R2 ;  /* 0x0000000200006308 */ /* 0x0007220000000c00 */
[----:B------:R-:W-:Y:S02]  /*1a630*/  LEA R5, R80, R9, 0x9 ;  /* 0x0000000950057211 */ /* 0x000fe400078e48ff */
[----:B------:R-:W-:Y:S02]  /*1a640*/  LEA.HI R21, R21, R21, RZ, 0x1d ;  /* 0x0000001515157211 */ /* 0x000fe400078fe8ff */
[----:B------:R-:W-:Y:S01]  /*1a650*/  MOV R81, 0x20 ;  /* 0x0000002000517802 */ /* 0x000fe20000000f00 */
[----:B--2---:R-:W-:Y:S01]  /*1a660*/  FMUL.FTZ R150, R3, R150 ;  /* 0x0000009603967220 */ /* 0x004fe20000410000 */
[----:B------:R-:W-:Y:S01]  /*1a670*/  LEA R21, R5, R21, 0x1 ;  /* 0x0000001505157211 */ /* 0x000fe200078e08ff */
[C---:B------:R-:W-:Y:S01]  /*1a680*/  FMUL.FTZ R151, R3.reuse, R151 ;  /* 0x0000009703977220 */ /* 0x040fe20000410000 */
[C---:B------:R-:W-:Y:S01]  /*1a690*/  FMUL.FTZ R158, R3.reuse, R158 ;  /* 0x0000009e039e7220 */ /* 0x040fe20000410000 */
[----:B------:R-:W-:Y:S01]  /*1a6a0*/  FMUL.FTZ R159, R3, R159 ;  /* 0x0000009f039f7220 */ /* 0x000fe20000410000 */
[----:B------:R-:W-:Y:S01]  /*1a6b0*/  LEA R21, R21, UR4, 0x1 ;  /* 0x0000000415157c11 */ /* 0x000fe2000f8e08ff */
[C---:B------:R-:W-:Y:S01]  /*1a6c0*/  FMUL.FTZ R166, R3.reuse, R166 ;  /* 0x000000a603a67220 */ /* 0x040fe20000410000 */
[C---:B------:R-:W-:Y:S01]  /*1a6d0*/  FMUL.FTZ R167, R3.reuse, R167 ;  /* 0x000000a703a77220 */ /* 0x040fe20000410000 */
[C---:B------:R-:W-:Y:S01]  /*1a6e0*/  FMUL.FTZ R174, R3.reuse, R174 ;  /* 0x000000ae03ae7220 */ /* 0x040fe20000410000 */
[----:B------:R-:W-:Y:S01]  /*1a6f0*/  FMUL.FTZ R175, R3, R175 ;  /* 0x000000af03af7220 */ /* 0x000fe20000410000 */
[----:B------:R-:W-:-:S02]  /*1a700*/  ISETP.NE.U32.AND P4, PT, R4, 0x1, PT ;  /* 0x000000010400780c */ /* 0x000fc40003f85070 */
[----:B------:R-:W-:Y:S02]  /*1a710*/  SEL R81, R81, 0xffffffe0, !P1 ;  /* 0xffffffe051517807 */ /* 0x000fe40004800000 */
[----:B------:R-:W-:Y:S01]  /*1a720*/  SEL R67, R67, 0xffffffc0, !P2 ;  /* 0xffffffc043437807 */ /* 0x000fe20005000000 */
[----:B---34-:R-:W-:Y:S08]  /*1a730*/  @P5 BRA `(.L_x_533) ;  /* 0x00000000001c5947 */ /* 0x018ff00003800000 */
[----:B------:R-:W2:Y:S01]  /*1a740*/  S2UR UR9, SR_CTAID.Y ;  /* 0x00000000000979c3 */ /* 0x000ea20000002600 */
[----:B------:R-:W-:Y:S01]  /*1a750*/  ULDC.64 UR4, c[0x0][0x290] ;  /* 0x0000a40000047ab9 */ /* 0x000fe20000000a00 */
[----:B--2---:R-:W-:Y:S02]  /*1a760*/  USHF.R.S32.HI UR8, URZ, 0x1f, UR9 ;  /* 0x0000001f3f087899 */ /* 0x004fe40008011409 */
[----:B------:R-:W-:Y:S02]  /*1a770*/  UIMAD.WIDE.U32 UR10, UR9, UR4, URZ ;  /* 0x00000004090a72a5 */ /* 0x000fe4000f8e003f */
[----:B------:R-:W-:-:S04]  /*1a780*/  UIMAD UR8, UR8, UR4, URZ ;  /* 0x00000004080872a4 */ /* 0x000fc8000f8e023f */
[----:B------:R-:W-:-:S04]  /*1a790*/  UIMAD UR8, UR9, UR5, UR8 ;  /* 0x00000005090872a4 */ /* 0x000fc8000f8e0208 */
[----:B------:R-:W-:-:S12]  /*1a7a0*/  UIADD3 UR8, UR11, UR8, URZ ;  /* 0x000000080b087290 */ /* 0x000fd8000fffe03f */
.L_x_533:
        /* <DEDUP_REMOVED lines=24> */
.L_x_534:
        /* <DEDUP_REMOVED lines=161> */
[----:B------:R-:W-:Y:S01]  /*1b340*/  STS [R5], R16 ;  /* 0x0000001005007388 */ /* 0x000fe20000000800 */
        /* <DEDUP_REMOVED lines=13> */
[----:B------:R1:W-:Y:S01]  /*1b420*/  STS [R5+0x2000], R24 ;  /* 0x0020001805007388 */ /* 0x0003e20000000800 */
        /* <DEDUP_REMOVED lines=29> */
[----:B------:R-:W-:Y:S02]  /*1b600*/  SHF.R.S32.HI R16, RZ, 0x3, R141 ;  /* 0x00000003ff107819 */ /* 0x000fe4000001148d */
[----:B------:R-:W-:Y:S01]  /*1b610*/  MOV R18, 0x7f800000 ;  /* 0x7f80000000127802 */ /* 0x000fe20000000f00 */
[----:B------:R-:W-:Y:S01]  /*1b620*/  STS [R21+0x4000], R51 ;  /* 0x0040003315007388 */ /* 0x000fe20000000800 */
[----:B------:R-:W-:-:S02]  /*1b630*/  MOV R19, 0x7f800000 ;  /* 0x7f80000000137802 */ /* 0x000fc40000000f00 */
[----:B-1----:R-:W-:Y:S01]  /*1b640*/  SHF.L.U32 R24, R142, 0x3, RZ ;  /* 0x000000038e187819 */ /* 0x002fe200000006ff */
[----:B------:R-:W-:Y:S04]  /*1b650*/  STS [R21+0x4400], R50 ;  /* 0x0044003215007388 */ /* 0x000fe80000000800 */
        /* <DEDUP_REMOVED lines=17> */
[----:B------:R-:W-:Y:S01]  /*1b770*/  STS [R5+0x4400], R30 ;  /* 0x0044001e05007388 */ /* 0x000fe20000000800 */
[----:B-1----:R-:W-:Y:S01]  /*1b780*/  @P1 MOV R0, 0x1 ;  /* 0x0000000100001802 */ /* 0x002fe20000000f00 */
        /* <DEDUP_REMOVED lines=47> */
[----:B------:R-:W-:Y:S02]  /*1ba80*/  SHF.R.S32.HI R2, RZ, 0x1f, R80 ;  /* 0x0000001fff027819 */ /* 0x000fe40000011450 */
[----:B------:R-:W-:Y:S02]  /*1ba90*/  P2R R21, PR, RZ, 0x1 ;  /* 0x00000001ff157803 */ /* 0x000fe40000000000 */
[----:B------:R-:W-:Y:S02]  /*1baa0*/  LEA.HI R2, R2, R80, RZ, 0x2 ;  /* 0x0000005002027211 */ /* 0x000fe400078f10ff */
[----:B------:R-:W-:Y:S02]  /*1bab0*/  P2R R20, PR, RZ, 0x2 ;  /* 0x00000002ff147803 */ /* 0x000fe40000000000 */
        /* <DEDUP_REMOVED lines=48> */
.L_x_536:
[----:B------:R-:W-:Y:S05]  /*1bdc0*/  BSYNC B0 ;  /* 0x0000000000007941 */ /* 0x000fea0003800000 */
.L_x_535:
[----:B------:R1:W5:Y:S01]  /*1bdd0*/  LDL R25, [R1+0x48] ;  /* 0x0000480001197983 */ /* 0x0003620000100800 */
[C---:B--2---:R-:W-:Y:S01]  /*1bde0*/  VIADD R3, R16.reuse, 0x40 ;  /* 0x0000004010037836 */ /* 0x044fe20000000000 */
[----:B------:R-:W-:Y:S01]  /*1bdf0*/  SHF.R.S32.HI R4, RZ, 0x1f, R24 ;  /* 0x0000001fff047819 */ /* 0x000fe20000011418 */
[----:B------:R-:W-:Y:S01]  /*1be00*/  VIADD R0, R16, 0x50 ;  /* 0x0000005010007836 */ /* 0x000fe20000000000 */
[----:B------:R-:W-:Y:S01]  /*1be10*/  IADD3 R2, P2, R24, UR10, RZ ;  /* 0x0000000a18027c10 */ /* 0x000fe2000ff5e0ff */
[----:B------:R-:W-:Y:S01]  /*1be20*/  ULDC.64 UR4, c[0x0][0x2a0] ;  /* 0x0000a80000047ab9 */ /* 0x000fe20000000a00 */
[----:B------:R-:W-:Y:S01]  /*1be30*/  SHF.R.S32.HI R5, RZ, 0x1f, R22 ;  /* 0x0000001fff057819 */ /* 0x000fe20000011416 */
[----:B------:R1:W2:Y:S01]  /*1be40*/  LDS.128 R12, [R236+0x4000] ;  /* 0x00400000ec0c7984 */ /* 0x0002a20000000c00 */
        /* <DEDUP_REMOVED lines=10> */
[----:B------:R1:W4:Y:S01]  /*1bef0*/  LDS.128 R20, [R236] ;  /* 0x00000000ec147984 */ /* 0x0003220000000c00 */
[----:B------:R-:W-:Y:S02]  /*1bf00*/  IMAD.WIDE R6, R6, 0x80, R16 ;  /* 0x0000008006067825 */ /* 0x000fe400078e0210 */
        /* <DEDUP_REMOVED lines=14> */
[----:B----4-:R4:W-:Y:S04]  /*1bff0*/  @!P6 STG.E.128 desc[UR20][R2.64], R20 ;  /* 0x000000140200e986 */ /* 0x0109e8000c101d14 */
[----:B--2---:R4:W-:Y:S02]  /*1c000*/  @!P0 STG.E.128 desc[UR20][R2.64+0x80], R12 ;  /* 0x0000800c02008986 */ /* 0x0049e4000c101d14 */
.L_x_538:
[----:B------:R-:W-:Y:S05]  /*1c010*/  BSYNC B0 ;  /* 0x0000000000007941 */ /* 0x000fea0003800000 */
.L_x_537:
[----:B------:R-:W-:Y:S01]  /*1c020*/  ISETP.GE.AND P0, PT, R18, UR14, PT ;  /* 0x0000000e12007c0c */ /* 0x000fe2000bf06270 */
[----:B--2-4-:R2:W4:Y:S01]  /*1c030*/  LDS.128 R12, [R236+0x4800] ;  /* 0x00480000ec0c7984 */ /* 0x0145220000000c00 */
[----:B------:R-:W-:Y:S01]  /*1c040*/  IADD3 R20, R16, 0x70, RZ ;  /* 0x0000007010147810 */ /* 0x000fe20007ffe0ff */
[----:B------:R-:W-:Y:S02]  /*1c050*/  BSSY B0, `(.L_x_539) ;  /* 0x0000014000007945 */ /* 0x000fe40003800000 */
[----:B------:R2:W1:Y:S02]  /*1c060*/  LDS.128 R16, [R236+0x800] ;  /* 0x00080000ec107984 */ /* 0x0004640000000c00 */
        /* <DEDUP_REMOVED lines=18> */
.L_x_540:
[----:B------:R-:W-:Y:S05]  /*1c190*/  BSYNC B0 ;  /* 0x0000000000007941 */ /* 0x000fea0003800000 */
.L_x_539:
        /* <DEDUP_REMOVED lines=22> */
.L_x_542:
[----:B------:R-:W-:Y:S05]  /*1c300*/  BSYNC B0 ;  /* 0x0000000000007941 */ /* 0x000fea0003800000 */
.L_x_541:
        /* <DEDUP_REMOVED lines=21> */
.L_x_544:
[----:B------:R-:W-:Y:S05]  /*1c460*/  BSYNC B0 ;  /* 0x0000000000007941 */ /* 0x000fea0003800000 */
.L_x_543:
        /* <DEDUP_REMOVED lines=21> */
.L_x_546:
[----:B------:R-:W-:Y:S05]  /*1c5c0*/  BSYNC B0 ;  /* 0x0000000000007941 */ /* 0x000fea0003800000 */
.L_x_545:
        /* <DEDUP_REMOVED lines=21> */
.L_x_548:
[----:B------:R-:W-:Y:S05]  /*1c720*/  BSYNC B0 ;  /* 0x0000000000007941 */ /* 0x000fea0003800000 */
.L_x_547:
        /* <DEDUP_REMOVED lines=21> */
.L_x_550:
[----:B------:R-:W-:Y:S05]  /*1c880*/  BSYNC B0 ;  /* 0x0000000000007941 */ /* 0x000fea0003800000 */
.L_x_549:
        /* <DEDUP_REMOVED lines=21> */
.L_x_483:
        /* <DEDUP_REMOVED lines=27> */
[----:B------:R-:W-:Y:S01]  /*1cb90*/  ULDC.U8 UR11, c[0x0][0x3d8] ;  /* 0x0000f600000b7ab9 */ /* 0x000fe20000000000 */
        /* <DEDUP_REMOVED lines=59> */
.L_x_552:
[----:B------:R-:W-:Y:S05]  /*1cf50*/  BSYNC B0 ;  /* 0x0000000000007941 */ /* 0x000fea0003800000 */
.L_x_551:
        /* <DEDUP_REMOVED lines=21> */
.L_x_554:
[----:B------:R-:W-:Y:S05]  /*1d0b0*/  BSYNC B0 ;  /* 0x0000000000007941 */ /* 0x000fea0003800000 */
.L_x_553:
        /* <DEDUP_REMOVED lines=21> */
.L_x_556:
[----:B------:R-:W-:Y:S05]  /*1d210*/  BSYNC B0 ;  /* 0x0000000000007941 */ /* 0x000fea0003800000 */
.L_x_555:
        /* <DEDUP_REMOVED lines=21> */
.L_x_558:
[----:B------:R-:W-:Y:S05]  /*1d370*/  BSYNC B0 ;  /* 0x0000000000007941 */ /* 0x000fea0003800000 */
.L_x_557:
        /* <DEDUP_REMOVED lines=20> */
.L_x_560:
[----:B------:R-:W-:Y:S05]  /*1d4c0*/  BSYNC B0 ;  /* 0x0000000000007941 */ /* 0x000fea0003800000 */
.L_x_559:
        /* <DEDUP_REMOVED lines=20> */
.L_x_562:
[----:B------:R-:W-:Y:S05]  /*1d610*/  BSYNC B0 ;  /* 0x0000000000007941 */ /* 0x000fea0003800000 */
.L_x_561:
        /* <DEDUP_REMOVED lines=20> */
.L_x_564:
[----:B------:R-:W-:Y:S05]  /*1d760*/  BSYNC B0 ;  /* 0x0000000000007941 */ /* 0x000fea0003800000 */
.L_x_563:
        /* <DEDUP_REMOVED lines=20> */
.L_x_566:
[----:B------:R-:W-:Y:S05]  /*1d8b0*/  BSYNC B0 ;  /* 0x0000000000007941 */ /* 0x000fea0003800000 */
.L_x_565:
        /* <DEDUP_REMOVED lines=10> */
.L_x_568:
[----:B------:R-:W-:Y:S05]  /*1d960*/  BSYNC B0 ;  /* 0x0000000000007941 */ /* 0x000fea0003800000 */
.L_x_567:
        /* <DEDUP_REMOVED lines=15> */
.L_x_570:
[----:B------:R-:W-:Y:S05]  /*1da60*/  BSYNC B0 ;  /* 0x0000000000007941 */ /* 0x000fea0003800000 */
.L_x_569:
        /* <DEDUP_REMOVED lines=10> */
.L_x_572:
[----:B------:R-:W-:Y:S05]  /*1db10*/  BSYNC B0 ;  /* 0x0000000000007941 */ /* 0x000fea0003800000 */
.L_x_571:
        /* <DEDUP_REMOVED lines=10> */
.L_x_574:
[----:B------:R-:W-:Y:S05]  /*1dbc0*/  BSYNC B0 ;  /* 0x0000000000007941 */ /* 0x000fea0003800000 */
.L_x_573:
        /* <DEDUP_REMOVED lines=10> */
.L_x_576:
[----:B------:R-:W-:Y:S05]  /*1dc70*/  BSYNC B0 ;  /* 0x0000000000007941 */ /* 0x000fea0003800000 */
.L_x_575:
        /* <DEDUP_REMOVED lines=10> */
.L_x_578:
[----:B------:R-:W-:Y:S05]  /*1dd20*/  BSYNC B0 ;  /* 0x0000000000007941 */ /* 0x000fea0003800000 */
.L_x_577:
        /* <DEDUP_REMOVED lines=10> */
.L_x_580:
[----:B------:R-:W-:Y:S05]  /*1ddd0*/  BSYNC B0 ;  /* 0x0000000000007941 */ /* 0x000fea0003800000 */
.L_x_579:
        /* <DEDUP_REMOVED lines=10> */
.L_x_581:
        /* <DEDUP_REMOVED lines=16> */
.L_x_1744:


//--------------------- .text._ZN5flash16flash_fwd_kernelI23Flash_fwd_kernel_traitsILi128ELi64ELi64ELi4ELb0ELb0EN7cutlass6half_tE19Flash_kernel_traitsILi128ELi64ELi64ELi4ES3_EELb0ELb1ELb0ELb0ELb1ELb1ELb0ELb0EEEvNS_16Flash_fwd_paramsE --------------------------
	.section	.text._ZN5flash16flash_fwd_kernelI23Flash_fwd_kernel_traitsILi128ELi64ELi64ELi4ELb0ELb0EN7cutlass6half_tE19Flash_kernel_traitsILi128ELi64ELi64ELi4ES3_EELb0ELb1ELb0ELb0ELb1ELb1ELb0ELb0EEEvNS_16Flash_fwd_paramsE,"ax",@progbits
	.align	128
        .global         _ZN5flash16flash_fwd_kernelI23Flash_fwd_kernel_traitsILi128ELi64ELi64ELi4ELb0ELb0EN7cutlass6half_tE19Flash_kernel_traitsILi128ELi64ELi64ELi4ES3_EELb0ELb1ELb0ELb0ELb1ELb1ELb0ELb0EEEvNS_16Flash_fwd_paramsE
        .type           _ZN5flash16flash_fwd_kernelI23Flash_fwd_kernel_traitsILi128ELi64ELi64ELi4ELb0ELb0EN7cutlass6half_tE19Flash_kernel_traitsILi128ELi64ELi64ELi4ES3_EELb0ELb1ELb0ELb0ELb1ELb1ELb0ELb0EEEvNS_16Flash_fwd_paramsE,@function
        .size           _ZN5flash16flash_fwd_kernelI23Flash_fwd_kernel_traitsILi128ELi64ELi64ELi4ELb0ELb0EN7cutlass6half_tE19Flash_kernel_traitsILi128ELi64ELi64ELi4ES3_EELb0ELb1ELb0ELb0ELb1ELb1ELb0ELb0EEEvNS_16Flash_fwd_paramsE,(.L_x_1745 - _ZN5flash16flash_fwd_kernelI23Flash_fwd_kernel_traitsILi128ELi64ELi64ELi4ELb0ELb0EN7cutlass6half_tE19Flash_kernel_traitsILi128ELi64ELi64ELi4ES3_EELb0ELb1ELb0ELb0ELb1ELb1ELb0ELb0EEEvNS_16Flash_fwd_paramsE)
        .other          _ZN5flash16flash_fwd_kernelI23Flash_fwd_kernel_traitsILi128ELi64ELi64ELi4ELb0ELb0EN7cutlass6half_tE19Flash_kernel_traitsILi128ELi64ELi64ELi4ES3_EELb0ELb1ELb0ELb0ELb1ELb1ELb0ELb0EEEvNS_16Flash_fwd_paramsE,@"STO_CUDA_ENTRY STV_DEFAULT"
_ZN5flash16flash_fwd_kernelI23Flash_fwd_kernel_traitsILi128ELi64ELi64ELi4ELb0ELb0EN7cutlass6half_tE19Flash_kernel_traitsILi128ELi64ELi64ELi4ES3_EELb0ELb1ELb0ELb0ELb1ELb1ELb0ELb0EEEvNS_16Flash_fwd_paramsE:
.text._ZN5flash16flash_fwd_kernelI23Flash_fwd_kernel_traitsILi128ELi64ELi64ELi4ELb0ELb0EN7cutlass6half_tE19Flash_kernel_traitsILi128ELi64ELi64ELi4ES3_EELb0ELb1ELb0ELb0ELb1ELb1ELb0ELb0EEEvNS_16Flash_fwd_paramsE:
[----:B------:R-:W-:Y:S08]  /*0000*/  LDC R1, c[0x0][0x28] ;  /* 0x00000a00ff017b82 */ /* 0x000ff00000000800 */
[----:B------:R-:W1:Y:S01]  /*0010*/  LDC.64 R4, c[0x0][0x300] ;  /* 0x0000c000ff047b82 */ /* 0x000e620000000a00 */
[----:B------:R-:W2:Y:S01]  /*0020*/  S2R R13, SR_CTAID.Y ;  /* 0x00000000000d7919 */ /* 0x000ea20000002600 */
[----:B------:R-:W-:Y:S01]  /*0030*/  IMAD.MOV.U32 R9, RZ, RZ, RZ ;  /* 0x000000ffff097224 */ /* 0x000fe200078e00ff */
[----:B------:R-:W-:Y:S01]  /*0040*/  ULDC.64 UR16, c[0x0][0x208] ;  /* 0x0000820000107ab9 */ /* 0x000fe20000000a00 */
[----:B------:R-:W-:-:S04]  /*0050*/  ULDC UR20, c[0x0][0x2c4] ;  /* 0x0000b10000147ab9 */ /* 0x000fc80000000800 */
[----:B------:R-:W3:Y:S01]  /*0060*/  LDC.64 R2, c[0x0][0x308] ;  /* 0x0000c200ff027b82 */ /* 0x000ee20000000a00 */
[----:B-1----:R-:W-:-:S04]  /*0070*/  ISETP.NE.U32.AND P0, PT, R4, RZ, PT ;  /* 0x000000ff0400720c */ /* 0x002fc80003f05070 */
[----:B------:R-:W-:Y:S02]  /*0080*/  ISETP.NE.AND.EX P0, PT, R5, RZ, PT, P0 ;  /* 0x000000ff0500720c */ /* 0x000fe40003f05300 */
[----:B---3--:R-:W-:-:S04]  /*0090*/  ISETP.NE.U32.AND P2, PT, R2, RZ, PT ;  /* 0x000000ff0200720c */ /* 0x008fc80003f45070 */
[----:B------:R-:W-:-:S07]  /*00a0*/  ISETP.NE.AND.EX P2, PT, R3, RZ, PT, P2 ;  /* 0x000000ff0300720c */ /* 0x000fce0003f45320 */
[----:B------:R-:W2:Y:S08]  /*00b0*/  @P0 LDC.64 R4, c[0x0][0x300] ;  /* 0x0000c000ff040b82 */ /* 0x000eb00000000a00 */
[----:B------:R-:W1:Y:S01]  /*00c0*/  @P2 LDC.64 R2, c[0x0][0x308] ;  /* 0x0000c200ff022b82 */ /* 0x000e620000000a00 */
[C---:B--2---:R-:W-:Y:S01]  /*00d0*/  @P0 IMAD.WIDE R6, R13.reuse, 0x4, R4 ;  /* 0x000000040d060825 */ /* 0x044fe200078e0204 */
[----:B------:R-:W2:Y:S06]  /*00e0*/  S2R R174, SR_CTAID.X ;  /* 0x0000000000ae7919 */ /* 0x000eac0000002500 */
[----:B------:R-:W3:Y:S01]  /*00f0*/  @!P2 LDC.64 R4, c[0x0][0x318] ;  /* 0x0000c600ff04ab82 */ /* 0x000ee20000000a00 */
[----:B------:R-:W4:Y:S01]  /*0100*/  @P0 LDG.E R9, desc[UR16][R6.64] ;  /* 0x0000001006090981 */ /* 0x000f22000c1e1900 */
[----:B-1----:R-:W-:-:S06]  /*0110*/  @P2 IMAD.WIDE R10, R13, 0x4, R2 ;  /* 0x000000040d0a2825 */ /* 0x002fcc00078e0202 */
[----:B------:R-:W1:Y:S01]  /*0120*/  @!P2 LDC.64 R2, c[0x0][0x2c8] ;  /* 0x0000b200ff02ab82 */ /* 0x000e620000000a00 */
[----:B------:R-:W4:Y:S01]  /*0130*/  @P2 LDG.E R0, desc[UR16][R10.64] ;  /* 0x000000100a002981 */ /* 0x000f22000c1e1900 */
[----:B--2---:R-:W-:-:S05]  /*0140*/  IMAD.SHL.U32 R96, R174, 0x40, RZ ;  /* 0x00000040ae607824 */ /* 0x004fca00078e00ff */
[----:B------:R-:W-:Y:S02]  /*0150*/  ISETP.GE.AND P1, PT, R96, UR20, PT ;  /* 0x0000001460007c0c */ /* 0x000fe4000bf26270 */
[----:B---3--:R-:W-:-:S04]  /*0160*/  @!P2 ISETP.NE.U32.AND P0, PT, R4, RZ, PT ;  /* 0x000000ff0400a20c */ /* 0x008fc80003f05070 */
[----:B------:R-:W-:-:S04]  /*0170*/  @!P2 ISETP.NE.AND.EX P0, PT, R5, RZ, PT, P0 ;  /* 0x000000ff0500a20c */ /* 0x000fc80003f05300 */
[----:B-1----:R-:W-:Y:S01]  /*0180*/  @!P2 SEL R3, R3, RZ, P0 ;  /* 0x000000ff0303a207 */ /* 0x002fe20000000000 */
[----:B----4-:R-:W-:Y:S02]  /*0190*/  @P2 IMAD.IADD R35, R0, 0x1, -R9 ;  /* 0x0000000100232824 */ /* 0x010fe400078e0a09 */
        /* <DEDUP_REMOVED lines=21> */
[----:B------:R-:W-:Y:S01]  /*02f0*/  ULDC.64 UR14, c[0x0][0x248] ;  /* 0x00009200000e7ab9 */ /* 0x000fe20000000a00 */
[----:B------:R-:W-:Y:S01]  /*0300*/  ULDC.64 UR10, c[0x0][0x250] ;  /* 0x00009400000a7ab9 */ /* 0x000fe20000000a00 */
[CC--:B------:R-:W-:Y:S01]  /*0310*/  LEA.HI R8, R34.reuse, R3.reuse, RZ, 0x4 ;  /* 0x0000000322087211 */ /* 0x0c0fe200078f20ff */
[----:B------:R-:W-:Y:S01]  /*0320*/  ULDC.64 UR6, c[0x0][0x230] ;  /* 0x00008c0000067ab9 */ /* 0x000fe20000000a00 */
[----:B------:R-:W-:Y:S01]  /*0330*/  LEA.HI R17, R34, R3, RZ, 0x3 ;  /* 0x0000000322117211 */ /* 0x000fe200078f18ff */
[----:B------:R-:W2:Y:S01]  /*0340*/  S2UR UR8, SR_CgaCtaId ;  /* 0x00000000000879c3 */ /* 0x000ea20000008800 */
[----:B------:R-:W-:Y:S01]  /*0350*/  SHF.R.S32.HI R21, RZ, 0x4, R8 ;  /* 0x00000004ff157819 */ /* 0x000fe20000011408 */
[----:B------:R-:W-:Y:S01]  /*0360*/  ULDC.64 UR12, c[0x0][0x260] ;  /* 0x00009800000c7ab9 */ /* 0x000fe20000000a00 */
[----:B------:R-:W-:Y:S01]  /*0370*/  LOP3.LUT R2, R17, 0xfffffff8, RZ, 0xc0, !PT ;  /* 0xfffffff811027812 */ /* 0x000fe200078ec0ff */
[----:B------:R-:W-:Y:S01]  /*0380*/  USHF.L.U64.HI UR21, UR14, 0x6, UR15 ;  /* 0x000000060e157899 */ /* 0x000fe2000801020f */
[C---:B------:R-:W-:Y:S01]  /*0390*/  LEA.HI R6, R8.reuse, R21, RZ, 0x1 ;  /* 0x0000001508067211 */ /* 0x040fe200078f08ff */
[----:B------:R-:W-:Y:S01]  /*03a0*/  USHF.L.U32 UR18, UR14, 0x5, URZ ;  /* 0x000000050e127899 */ /* 0x000fe2000800063f */
[----:B------:R-:W-:Y:S01]  /*03b0*/  LOP3.LUT R8, R8, 0xfffffff0, RZ, 0xc0, !PT ;  /* 0xfffffff008087812 */ /* 0x000fe200078ec0ff */
[----:B------:R-:W-:Y:S01]  /*03c0*/  IMAD.IADD R5, R3, 0x1, -R2 ;  /* 0x0000000103057824 */ /* 0x000fe200078e0a02 */
[----:B------:R-:W-:-:S02]  /*03d0*/  LOP3.LUT R6, R6, 0xfffffffe, RZ, 0xc0, !PT ;  /* 0xfffffffe06067812 */ /* 0x000fc400078ec0ff */
[----:B------:R-:W-:Y:S01]  /*03e0*/  SHF.R.S32.HI R24, RZ, 0x3, R17 ;  /* 0x00000003ff187819 */ /* 0x000fe20000011411 */
[----:B------:R-:W-:Y:S01]  /*03f0*/  IMAD.SHL.U32 R172, R5, 0x8, RZ ;  /* 0x0000000805ac7824 */ /* 0x000fe200078e00ff */
[----:B------:R-:W-:Y:S01]  /*0400*/  SHF.R.S32.HI R10, RZ, 0x1f, R11 ;  /* 0x0000001fff0a7819 */ /* 0x000fe2000001140b */
[----:B------:R-:W-:Y:S01]  /*0410*/  IMAD.IADD R6, R21, 0x1, -R6 ;  /* 0x0000000115067824 */ /* 0x000fe200078e0a06 */
[--C-:B------:R-:W-:Y:S01]  /*0420*/  SHF.R.S32.HI R25, RZ, 0x1f, R24.reuse ;  /* 0x0000001fff197819 */ /* 0x100fe20000011418 */
[C---:B------:R-:W-:Y:S01]  /*0430*/  IMAD.SHL.U32 R15, R24.reuse, 0x40, RZ ;  /* 0x00000040180f7824 */ /* 0x040fe200078e00ff */
[----:B-1----:R-:W-:Y:S01]  /*0440*/  IABS R7, R0 ;  /* 0x0000000000077213 */ /* 0x002fe20000000000 */
[----:B------:R-:W-:Y:S01]  /*0450*/  IMAD.SHL.U32 R16, R5, 0x40, RZ ;  /* 0x0000004005107824 */ /* 0x000fe200078e00ff */
[----:B------:R-:W-:Y:S01]  /*0460*/  IADD3 R19, P0, R24, R9, RZ ;  /* 0x0000000918137210 */ /* 0x000fe20007f1e0ff */
[----:B------:R-:W-:Y:S01]  /*0470*/  IMAD.WIDE R174, R174, 0x40, R24 ;  /* 0x00000040aeae7825 */ /* 0x000fe200078e0218 */
[----:B------:R-:W1:Y:S01]  /*0480*/  I2F.RP R4, R7 ;  /* 0x0000000700047306 */ /* 0x000e620000209400 */
[----:B------:R-:W-:-:S02]  /*0490*/  LOP3.LUT R15, R15, 0x1c0, RZ, 0xc0, !PT ;  /* 0x000001c00f0f7812 */ /* 0x000fc400078ec0ff */
[----:B------:R-:W-:Y:S02]  /*04a0*/  LEA.HI.X.SX32 R2, R9, R25, 0x1, P0 ;  /* 0x0000001909027211 */ /* 0x000fe400000f0eff */
[--C-:B------:R-:W-:Y:S02]  /*04b0*/  LOP3.LUT R9, R15, 0x38, R172.reuse, 0xf8, !PT ;  /* 0x000000380f097812 */ /* 0x100fe400078ef8ac */
[----:B------:R-:W-:Y:S02]  /*04c0*/  SHF.R.U32.HI R164, RZ, 0x3, R15 ;  /* 0x00000003ffa47819 */ /* 0x000fe4000001160f */
[----:B------:R-:W-:Y:S02]  /*04d0*/  SHF.R.S32.HI R15, RZ, 0x1f, R13 ;  /* 0x0000001fff0f7819 */ /* 0x000fe4000001140d */
[----:B------:R-:W-:Y:S02]  /*04e0*/  LOP3.LUT R164, R9, R164, RZ, 0x3c, !PT ;  /* 0x000000a409a47212 */ /* 0x000fe400078e3cff */
[----:B------:R-:W-:Y:S01]  /*04f0*/  LEA.HI R9, R34, R3, RZ, 0x6 ;  /* 0x0000000322097211 */ /* 0x000fe200078f30ff */
[----:B------:R-:W-:Y:S01]  /*0500*/  IMAD R20, R15, UR4, RZ ;  /* 0x000000040f147c24 */ /* 0x000fe2000f8e02ff */
[----:B-1----:R-:W1:Y:S01]  /*0510*/  MUFU.RCP R22, R4 ;  /* 0x0000000400167308 */ /* 0x002e620000001000 */
[----:B------:R-:W-:-:S02]  /*0520*/  SHF.R.S32.HI R173, RZ, 0x1f, R172 ;  /* 0x0000001fffad7819 */ /* 0x000fc400000114ac */
[----:B------:R-:W-:Y:S01]  /*0530*/  IMAD.SHL.U32 R9, R9, 0x8, RZ ;  /* 0x0000000809097824 */ /* 0x000fe200078e00ff */
[----:B------:R-:W-:Y:S01]  /*0540*/  ISETP.NE.AND P2, PT, R0, RZ, PT ;  /* 0x000000ff0000720c */ /* 0x000fe20003f45270 */
[C---:B------:R-:W-:Y:S01]  /*0550*/  IMAD R20, R13.reuse, UR5, R20 ;  /* 0x000000050d147c24 */ /* 0x040fe2000f8e0214 */
[----:B------:R-:W-:Y:S01]  /*0560*/  LOP3.LUT R16, R16, 0x1c0, RZ, 0xc0, !PT ;  /* 0x000001c010107812 */ /* 0x000fe200078ec0ff */
[----:B------:R-:W-:Y:S01]  /*0570*/  IMAD.WIDE.U32 R26, R13, UR4, R172 ;  /* 0x000000040d1a7c25 */ /* 0x000fe2000f8e00ac */
[----:B------:R-:W-:Y:S01]  /*0580*/  LOP3.LUT R164, R164, 0x7ffffe00, R9, 0xf8, !PT ;  /* 0x7ffffe00a4a47812 */ /* 0x000fe200078ef809 */
[----:B------:R-:W-:Y:S01]  /*0590*/  ULDC.64 UR4, c[0x0][0x258] ;  /* 0x0000960000047ab9 */ /* 0x000fe20000000a00 */
[----:B------:R-:W-:Y:S01]  /*05a0*/  LOP3.LUT R17, R16, 0x8, R17, 0xf8, !PT ;  /* 0x0000000810117812 */ /* 0x000fe200078ef811 */
[----:B------:R-:W-:Y:S01]  /*05b0*/  IMAD.WIDE.U32 R24, R19, UR14, R172 ;  /* 0x0000000e13187c25 */ /* 0x000fe2000f8e00ac */
[----:B------:R-:W-:Y:S02]  /*05c0*/  SHF.R.U32.HI R16, RZ, 0x3, R16 ;  /* 0x00000003ff107819 */ /* 0x000fe40000011610 */
[----:B------:R-:W-:Y:S01]  /*05d0*/  LEA.HI R34, R34, R3, RZ, 0x5 ;  /* 0x0000000322227211 */ /* 0x000fe200078f28ff */
[----:B------:R-:W-:-:S02]  /*05e0*/  IMAD R10, R10, UR4, RZ ;  /* 0x000000040a0a7c24 */ /* 0x000fc4000f8e02ff */
[----:B-1----:R-:W-:Y:S01]  /*05f0*/  VIADD R22, R22, 0xffffffe ;  /* 0x0ffffffe16167836 */ /* 0x002fe20000000000 */
[----:B------:R-:W-:Y:S01]  /*0600*/  SHF.R.S32.HI R33, RZ, 0x5, R34 ;  /* 0x00000005ff217819 */ /* 0x000fe20000011422 */
[----:B------:R-:W-:Y:S02]  /*0610*/  IMAD R10, R11, UR5, R10 ;  /* 0x000000050b0a7c24 */ /* 0x000fe4000f8e020a */
[----:B------:R-:W1:Y:S02]  /*0620*/  F2I.FTZ.U32.TRUNC.NTZ R23, R22 ;  /* 0x0000001600177305 */ /* 0x000e64000021f000 */
[----:B-1----:R-:W-:Y:S02]  /*0630*/  IMAD.MOV R4, RZ, RZ, -R23 ;  /* 0x000000ffff047224 */ /* 0x002fe400078e0a17 */
[----:B------:R-:W-:Y:S02]  /*0640*/  IMAD.MOV.U32 R22, RZ, RZ, RZ ;  /* 0x000000ffff167224 */ /* 0x000fe400078e00ff */
[----:B------:R-:W-:-:S04]  /*0650*/  IMAD R21, R4, R7, RZ ;  /* 0x0000000704157224 */ /* 0x000fc800078e02ff */
[----:B------:R-:W-:-:S04]  /*0660*/  IMAD.HI.U32 R21, R23, R21, R22 ;  /* 0x0000001517157227 */ /* 0x000fc800078e0016 */
[----:B------:R-:W-:Y:S01]  /*0670*/  IMAD.IADD R23, R3, 0x1, -R8 ;  /* 0x0000000103177824 */ /* 0x000fe200078e0a08 */
[----:B------:R-:W-:Y:S01]  /*0680*/  IABS R8, R11 ;  /* 0x0000000b00087213 */ /* 0x000fe20000000000 */
[C---:B------:R-:W-:Y:S02]  /*0690*/  IMAD R22, R2.reuse, UR14, RZ ;  /* 0x0000000e02167c24 */ /* 0x040fe4000f8e02ff */
[----:B------:R-:W-:Y:S01]  /*06a0*/  IMAD R2, R2, UR10, RZ ;  /* 0x0000000a02027c24 */ /* 0x000fe2000f8e02ff */
[----:B------:R-:W-:Y:S01]  /*06b0*/  SHF.R.S32.HI R4, RZ, 0x1f, R23 ;  /* 0x0000001fff047819 */ /* 0x000fe20000011417 */
[----:B------:R-:W-:-:S03]  /*06c0*/  IMAD.HI.U32 R14, R21, R8, RZ ;  /* 0x00000008150e7227 */ /* 0x000fc600078e00ff */
[----:B------:R-:W-:Y:S01]  /*06d0*/  LEA.HI R4, R4, R23, RZ, 0x3 ;  /* 0x0000001704047211 */ /* 0x000fe200078f18ff */
[----:B------:R-:W-:Y:S02]  /*06e0*/  IMAD.MOV R12, RZ, RZ, -R14 ;  /* 0x000000ffff0c7224 */ /* 0x000fe400078e0a0e */
[----:B------:R-:W-:Y:S01]  /*06f0*/  IMAD R9, R19, UR11, R2 ;  /* 0x0000000b13097c24 */ /* 0x000fe2000f8e0202 */
[----:B------:R-:W-:Y:S01]  /*0700*/  LOP3.LUT R2, R4, 0xfffffff8, RZ, 0xc0, !PT ;  /* 0xfffffff804027812 */ /* 0x000fe200078ec0ff */
[----:B------:R-:W-:Y:S02]  /*0710*/  IMAD R12, R7, R12, R8 ;  /* 0x0000000c070c7224 */ /* 0x000fe400078e0208 */
[----:B------:R-:W-:Y:S02]  /*0720*/  IMAD.IADD R21, R27, 0x1, R20 ;  /* 0x000000011b157824 */ /* 0x000fe400078e0214 */
[----:B------:R-:W-:Y:S01]  /*0730*/  IMAD R22, R19, UR15, R22 ;  /* 0x0000000f13167c24 */ /* 0x000fe2000f8e0216 */
[----:B------:R-:W-:Y:S01]  /*0740*/  ISETP.GT.U32.AND P0, PT, R7, R12, PT ;  /* 0x0000000c0700720c */ /* 0x000fe20003f04070 */
[----:B------:R-:W-:-:S02]  /*0750*/  IMAD.MOV.U32 R20, RZ, RZ, R26 ;  /* 0x000000ffff147224 */ /* 0x000fc400078e001a */
[----:B------:R-:W-:Y:S02]  /*0760*/  IMAD.IADD R2, R23, 0x1, -R2 ;  /* 0x0000000117027824 */ /* 0x000fe400078e0a02 */
[----:B------:R-:W-:Y:S02]  /*0770*/  IMAD.IADD R23, R25, 0x1, R22 ;  /* 0x0000000119177824 */ /* 0x000fe400078e0216 */
[C---:B------:R-:W-:Y:S01]  /*0780*/  IMAD.WIDE.U32 R20, R11.reuse, UR4, R20 ;  /* 0x000000040b147c25 */ /* 0x040fe2000f8e0014 */
[----:B------:R-:W-:Y:S01]  /*0790*/  LOP3.LUT R11, R11, R0, RZ, 0x3c, !PT ;  /* 0x000000000b0b7212 */ /* 0x000fe200078e3cff */
[----:B------:R-:W-:Y:S02]  /*07a0*/  ULDC.64 UR4, c[0x0][0x238] ;  /* 0x00008e0000047ab9 */ /* 0x000fe40000000a00 */
[----:B------:R-:W-:Y:S01]  /*07b0*/  IMAD.MOV.U32 R22, RZ, RZ, R24 ;  /* 0x000000ffff167224 */ /* 0x000fe200078e0018 */
[----:B------:R-:W-:Y:S01]  /*07c0*/  ISETP.GE.AND P1, PT, R11, RZ, PT ;  /* 0x000000ff0b00720c */ /* 0x000fe20003f26270 */
[----:B------:R-:W-:-:S02]  /*07d0*/  @!P0 IMAD.IADD R12, R12, 0x1, -R7 ;  /* 0x000000010c0c8824 */ /* 0x000fc400078e0a07 */
[----:B------:R-:W-:-:S03]  /*07e0*/  IMAD.WIDE.U32 R18, R19, UR10, R172 ;  /* 0x0000000a13127c25 */ /* 0x000fc6000f8e00ac */
[----:B------:R-:W-:Y:S01]  /*07f0*/  ISETP.GE.U32.AND P3, PT, R12, R7, PT ;  /* 0x000000070c00720c */ /* 0x000fe20003f66070 */
[----:B------:R-:W-:Y:S02]  /*0800*/  IMAD R8, R15, UR6, RZ ;  /* 0x000000060f087c24 */ /* 0x000fe4000f8e02ff */
[----:B------:R-:W-:-:S04]  /*0810*/  IMAD.WIDE.U32 R24, R13, UR6, R22 ;  /* 0x000000060d187c25 */ /* 0x000fc8000f8e0016 */
[----:B------:R-:W-:Y:S01]  /*0820*/  IMAD.IADD R19, R19, 0x1, R9 ;  /* 0x0000000113137824 */ /* 0x000fe200078e0209 */
[----:B------:R-:W-:Y:S01]  /*0830*/  LOP3.LUT R9, R17, R16, RZ, 0x3c, !PT ;  /* 0x0000001011097212 */ /* 0x000fe200078e3cff */
[----:B------:R-:W-:Y:S02]  /*0840*/  IMAD R22, R15, UR4, RZ ;  /* 0x000000040f167c24 */ /* 0x000fe4000f8e02ff */
[C---:B------:R-:W-:Y:S01]  /*0850*/  IMAD R8, R13.reuse, UR7, R8 ;  /* 0x000000070d087c24 */ /* 0x040fe2000f8e0208 */
[----:B------:R-:W-:Y:S01]  /*0860*/  ULDC.64 UR6, c[0x0][0x240] ;  /* 0x0000900000067ab9 */ /* 0x000fe20000000a00 */
[C---:B------:R-:W-:Y:S01]  /*0870*/  IMAD R22, R13.reuse, UR5, R22 ;  /* 0x000000050d167c24 */ /* 0x040fe2000f8e0216 */
[----:B------:R-:W-:Y:S01]  /*0880*/  USHF.L.U32 UR22, UR6, 0x5, URZ ;  /* 0x0000000506167899 */ /* 0x000fe2000800063f */
[----:B------:R-:W-:Y:S01]  /*0890*/  IMAD.WIDE.U32 R166, R13, UR4, R18 ;  /* 0x000000040da67c25 */ /* 0x000fe2000f8e0012 */
[----:B------:R-:W-:Y:S01]  /*08a0*/  USHF.L.U64.HI UR4, UR6, 0x5, UR7 ;  /* 0x0000000506047899 */ /* 0x000fe20008010207 */
[----:B------:R-:W-:-:S02]  /*08b0*/  UMOV UR5, 0x400 ;  /* 0x0000040000057882 */ /* 0x000fc40000000000 */
[----:B------:R-:W-:Y:S01]  /*08c0*/  @!P0 VIADD R14, R14, 0x1 ;  /* 0x000000010e0e8836 */ /* 0x000fe20000000000 */
[----:B--2---:R-:W-:Y:S01]  /*08d0*/  ULEA UR5, UR8, UR5, 0x18 ;  /* 0x0000000508057291 */ /* 0x004fe2000f8ec03f */
[----:B------:R-:W-:Y:S02]  /*08e0*/  IMAD.IADD R21, R21, 0x1, R10 ;  /* 0x0000000115157824 */ /* 0x000fe400078e020a */
[----:B------:R-:W-:Y:S01]  /*08f0*/  IMAD R13, R175, UR6, RZ ;  /* 0x00000006af0d7c24 */ /* 0x000fe2000f8e02ff */
[----:B------:R-:W-:Y:S01]  /*0900*/  ULDC.64 UR8, c[0x0][0x268] ;  /* 0x00009a0000087ab9 */ /* 0x000fe20000000a00 */
[----:B------:R-:W-:Y:S01]  /*0910*/  @P3 VIADD R14, R14, 0x1 ;  /* 0x000000010e0e3836 */ /* 0x000fe20000000000 */
[----:B------:R-:W-:Y:S01]  /*0920*/  LEA R164, R164, UR5, 0x1 ;  /* 0x00000005a4a47c11 */ /* 0x000fe2000f8e08ff */
[C---:B------:R-:W-:Y:S02]  /*0930*/  IMAD R13, R174.reuse, UR7, R13 ;  /* 0x00000007ae0d7c24 */ /* 0x040fe4000f8e020d */
[----:B------:R-:W-:Y:S01]  /*0940*/  IMAD.WIDE.U32 R20, R174, UR6, R20 ;  /* 0x00000006ae147c25 */ /* 0x000fe2000f8e0014 */
[----:B------:R-:W-:-:S03]  /*0950*/  ULDC.64 UR6, c[0x0][0x210] ;  /* 0x0000840000067ab9 */ /* 0x000fc60000000a00 */
[----:B------:R-:W-:Y:S01]  /*0960*/  @!P1 IMAD.MOV R14, RZ, RZ, -R14 ;  /* 0x000000ffff0e9224 */ /* 0x000fe200078e0a0e */
[----:B------:R-:W-:Y:S01]  /*0970*/  @!P2 LOP3.LUT R14, RZ, R0, RZ, 0x33, !PT ;  /* 0x00000000ff0ea212 */ /* 0x000fe200078e33ff */
[----:B------:R-:W-:Y:S01]  /*0980*/  IMAD.IADD R13, R21, 0x1, R13 ;  /* 0x00000001150d7824 */ /* 0x000fe200078e020d */
[----:B------:R-:W-:Y:S01]  /*0990*/  LEA R18, P0, R20, UR6, 0x1 ;  /* 0x0000000614127c11 */ /* 0x000fe2000f8008ff */
[----:B------:R-:W-:Y:S01]  /*09a0*/  IMAD.IADD R25, R25, 0x1, R8 ;  /* 0x0000000119197824 */ /* 0x000fe200078e0208 */
[----:B------:R-:W-:Y:S01]  /*09b0*/  SHF.R.S32.HI R11, RZ, 0x1f, R14 ;  /* 0x0000001fff0b7819 */ /* 0x000fe2000001140e */
[----:B------:R-:W-:Y:S01]  /*09c0*/  VIADD R7, R32, 0xffffffff ;  /* 0xffffffff20077836 */ /* 0x000fe20000000000 */
[----:B------:R-:W-:Y:S01]  /*09d0*/  LEA.HI.X R19, R20, UR7, R13, 0x1, P0 ;  /* 0x0000000714137c11 */ /* 0x000fe200080f0c0d */
[----:B------:R-:W-:Y:S01]  /*09e0*/  IMAD.WIDE.U32 R168, R14, UR12, R24 ;  /* 0x0000000c0ea87c25 */ /* 0x000fe2000f8e0018 */
[----:B------:R-:W-:Y:S01]  /*09f0*/  IADD3 R12, P0, R18, UR22, RZ ;  /* 0x00000016120c7c10 */ /* 0x000fe2000ff1e0ff */
[----:B------:R-:W-:Y:S01]  /*0a00*/  ULDC.64 UR6, c[0x0][0x218] ;  /* 0x0000860000067ab9 */ /* 0x000fe20000000a00 */
[----:B------:R-:W-:Y:S01]  /*0a10*/  SHF.R.S32.HI R0, RZ, 0x1f, R7 ;  /* 0x0000001fff007819 */ /* 0x000fe20000011407 */
[----:B------:R-:W-:Y:S01]  /*0a20*/  IMAD R171, R11, UR12, RZ ;  /* 0x0000000c0bab7c24 */ /* 0x000fe2000f8e02ff */
[----:B------:R-:W-:Y:S01]  /*0a30*/  IADD3.X R13, R19, UR4, RZ, P0, !PT ;  /* 0x00000004130d7c10 */ /* 0x000fe200087fe4ff */
[----:B------:R-:W-:Y:S01]  /*0a40*/  @!PT LDS RZ, [RZ] ;  /* 0x00000000fffff984 */ /* 0x000fe20000000800 */
[----:B------:R-:W-:Y:S01]  /*0a50*/  @!PT LDS RZ, [RZ] ;  /* 0x00000000fffff984 */ /* 0x000fe20000000800 */
[----:B------:R-:W-:Y:S01]  /*0a60*/  @!PT LDS RZ, [RZ] ;  /* 0x00000000fffff984 */ /* 0x000fe20000000800 */
[----:B------:R-:W-:Y:S01]  /*0a70*/  LDGSTS.E.BYPASS.LTC128B.128 [R164], desc[UR16][R18.64] ;  /* 0x0000000012a47fae */ /* 0x000fe2000b901d50 */
[----:B------:R-:W-:Y:S01]  /*0a80*/  IADD3 R16, P0, R12, UR22, RZ ;  /* 0x000000160c107c10 */ /* 0x000fe2000ff1e0ff */
[----:B------:R-:W-:Y:S01]  /*0a90*/  IMAD R171, R14, UR13, R171 ;  /* 0x0000000d0eab7c24 */ /* 0x000fe2000f8e02ab */
[----:B------:R-:W-:Y:S01]  /*0aa0*/  USHF.L.U32 UR12, UR14, 0x6, URZ ;  /* 0x000000060e0c7899 */ /* 0x000fe2000800063f */
[----:B------:R1:W-:Y:S01]  /*0ab0*/  LDGSTS.E.BYPASS.LTC128B.128 [R164+0x2000], desc[UR16][R18.64+0x80] ;  /* 0x0200008012a47fae */ /* 0x0003e2000b901d50 */
[----:B------:R-:W-:Y:S01]  /*0ac0*/  IADD3.X R17, R13, UR4, RZ, P0, !PT ;  /* 0x000000040d117c10 */ /* 0x000fe200087fe4ff */
[----:B------:R-:W-:Y:S01]  /*0ad0*/  IMAD.IADD R171, R169, 0x1, R171 ;  /* 0x00000001a9ab7824 */ /* 0x000fe200078e02ab */
[----:B------:R-:W-:Y:S01]  /*0ae0*/  USHF.L.U64.HI UR14, UR14, 0x5, UR15 ;  /* 0x000000050e0e7899 */ /* 0x000fe2000801020f */
[----:B------:R-:W-:Y:S01]  /*0af0*/  LDGSTS.E.BYPASS.LTC128B.128 [R164+0x800], desc[UR16][R12.64] ;  /* 0x008000000ca47fae */ /* 0x000fe2000b901d50 */
[----:B------:R-:W-:Y:S01]  /*0b00*/  IMAD.MOV.U32 R170, RZ, RZ, R168 ;  /* 0x000000ffffaa7224 */ /* 0x000fe200078e00a8 */
[----:B------:R-:W-:Y:S01]  /*0b10*/  USHF.L.U32 UR15, UR10, 0x5, URZ ;  /* 0x000000050a0f7899 */ /* 0x000fe2000800063f */
[----:B------:R-:W-:Y:S01]  /*0b20*/  IMAD.IADD R167, R167, 0x1, R22 ;  /* 0x00000001a7a77824 */ /* 0x000fe200078e0216 */
[----:B------:R2:W-:Y:S01]  /*0b30*/  LDGSTS.E.BYPASS.LTC128B.128 [R164+0x2800], desc[UR16][R12.64+0x80] ;  /* 0x028000800ca47fae */ /* 0x0005e2000b901d50 */
[----:B------:R-:W-:-:S03]  /*0b40*/  IMAD.WIDE.U32 R20, R7, UR12, R170 ;  /* 0x0000000c07147c25 */ /* 0x000fc6000f8e00aa */
[----:B------:R-:W-:Y:S01]  /*0b50*/  LDGSTS.E.BYPASS.LTC128B.128 [R164+0x1000], desc[UR16][R16.64] ;  /* 0x0100000010a47fae */ /* 0x000fe2000b901d50 */
[----:B------:R-:W-:Y:S02]  /*0b60*/  IMAD R11, R11, UR8, RZ ;  /* 0x000000080b0b7c24 */ /* 0x000fe4000f8e02ff */
[C---:B------:R-:W-:Y:S01]  /*0b70*/  IMAD.WIDE.U32 R166, R14.reuse, UR8, R166 ;  /* 0x000000080ea67c25 */ /* 0x040fe2000f8e00a6 */
[----:B------:R3:W-:Y:S03]  /*0b80*/  LDGSTS.E.BYPASS.LTC128B.128 [R164+0x3000], desc[UR16][R16.64+0x80] ;  /* 0x0300008010a47fae */ /* 0x0007e6000b901d50 */
[----:B------:R-:W-:Y:S01]  /*0b90*/  IMAD R11, R14, UR9, R11 ;  /* 0x000000090e0b7c24 */ /* 0x000fe2000f8e020b */
[----:B------:R-:W-:Y:S01]  /*0ba0*/  ULDC.64 UR8, c[0x0][0x220] ;  /* 0x0000880000087ab9 */ /* 0x000fe20000000a00 */
[----:B------:R-:W-:Y:S02]  /*0bb0*/  IMAD.SHL.U32 R10, R2, 0x40, RZ ;  /* 0x00000040020a7824 */ /* 0x000fe400078e00ff */
[----:B------:R-:W-:Y:S01]  /*0bc0*/  IMAD.IADD R163, R167, 0x1, R11 ;  /* 0x00000001a7a37824 */ /* 0x000fe200078e020b */
[----:B-1----:R-:W-:Y:S01]  /*0bd0*/  IADD3 R18, P1, R16, UR22, RZ ;  /* 0x0000001610127c10 */ /* 0x002fe2000ff3e0ff */
[----:B------:R-:W-:-:S03]  /*0be0*/  USHF.L.U64.HI UR22, UR10, 0x5, UR11 ;  /* 0x000000050a167899 */ /* 0x000fc6000801020b */
[----:B------:R-:W-:Y:S01]  /*0bf0*/  IADD3.X R19, R17, UR4, RZ, P1, !PT ;  /* 0x0000000411137c10 */ /* 0x000fe20008ffe4ff */
[----:B------:R-:W-:Y:S01]  /*0c00*/  UIADD3 UR4, UR5, 0x4000, URZ ;  /* 0x0000400005047890 */ /* 0x000fe2000fffe03f */
[----:B--2---:R-:W-:-:S03]  /*0c10*/  IMAD R13, R7, UR21, RZ ;  /* 0x00000015070d7c24 */ /* 0x004fc6000f8e02ff */
[----:B------:R-:W-:Y:S01]  /*0c20*/  LDGSTS.E.BYPASS.LTC128B.128 [R164+0x1800], desc[UR16][R18.64] ;  /* 0x0180000012a47fae */ /* 0x000fe2000b901d50 */
[----:B------:R-:W-:-:S03]  /*0c30*/  IMAD R8, R0, UR12, R13 ;  /* 0x0000000c00087c24 */ /* 0x000fc6000f8e020d */
[----:B------:R-:W-:Y:S01]  /*0c40*/  LDGSTS.E.BYPASS.LTC128B.128 [R164+0x3800], desc[UR16][R18.64+0x80] ;  /* 0x0380008012a47fae */ /* 0x000fe2000b901d50 */
[----:B------:R-:W-:Y:S02]  /*0c50*/  IMAD R0, R0, UR10, RZ ;  /* 0x0000000a00007c24 */ /* 0x000fe4000f8e02ff */
[----:B------:R-:W-:Y:S01]  /*0c60*/  IMAD.IADD R8, R21, 0x1, R8 ;  /* 0x0000000115087824 */ /* 0x000fe200078e0208 */
[----:B---3--:R-:W-:Y:S01]  /*0c70*/  LEA R16, P0, R20, UR6, 0x1 ;  /* 0x0000000614107c11 */ /* 0x008fe2000f8008ff */
[----:B------:R-:W-:-:S03]  /*0c80*/  IMAD.WIDE.U32 R12, R7, UR10, RZ ;  /* 0x0000000a070c7c25 */ /* 0x000fc6000f8e00ff */
[----:B------:R-:W-:Y:S01]  /*0c90*/  LEA.HI.X R17, R20, UR7, R8, 0x1, P0 ;  /* 0x0000000714117c11 */ /* 0x000fe200080f0c08 */
[----:B------:R-:W-:Y:S01]  /*0ca0*/  IMAD R0, R7, UR11, R0 ;  /* 0x0000000b07007c24 */ /* 0x000fe2000f8e0200 */
[----:B------:R-:W-:Y:S02]  /*0cb0*/  IADD3 R14, P1, R16, UR18, RZ ;  /* 0x00000012100e7c10 */ /* 0x000fe4000ff3e0ff */
[----:B------:R-:W-:Y:S01]  /*0cc0*/  LEA R8, P0, R12, R166, 0x6 ;  /* 0x000000a60c087211 */ /* 0x000fe200078030ff */
[----:B------:R-:W-:Y:S01]  /*0cd0*/  IMAD.IADD R0, R13, 0x1, R0 ;  /* 0x000000010d007824 */ /* 0x000fe200078e0200 */
[----:B------:R-:W-:Y:S01]  /*0ce0*/  IADD3.X R15, R17, UR14, RZ, P1, !PT ;  /* 0x0000000e110f7c10 */ /* 0x000fe20008ffe4ff */
[----:B------:R-:W-:Y:S01]  /*0cf0*/  LDGSTS.E.BYPASS.LTC128B.128 [R164+0x4000], desc[UR16][R16.64] ;  /* 0x0400000010a47fae */ /* 0x000fe2000b901d50 */
[----:B------:R-:W-:Y:S02]  /*0d00*/  IADD3 R20, P1, R14, UR18, RZ ;  /* 0x000000120e147c10 */ /* 0x000fe4000ff3e0ff */
[----:B------:R-:W-:Y:S01]  /*0d10*/  LEA.HI.X R13, R12, R163, R0, 0x6, P0 ;  /* 0x000000a30c0d7211 */ /* 0x000fe200000f3400 */
[----:B------:R1:W-:Y:S01]  /*0d20*/  LDGSTS.E.BYPASS.LTC128B.128 [R164+0x6000], desc[UR16][R16.64+0x80] ;  /* 0x0600008010a47fae */ /* 0x0003e2000b901d50 */
[----:B------:R-:W-:Y:S01]  /*0d30*/  IADD3.X R21, R15, UR14, RZ, P1, !PT ;  /* 0x0000000e0f157c10 */ /* 0x000fe20008ffe4ff */
[----:B------:R-:W-:Y:S01]  /*0d40*/  IMAD R0, R6, 0x200, R9 ;  /* 0x0000020006007824 */ /* 0x000fe200078e0209 */
[----:B------:R-:W-:Y:S01]  /*0d50*/  IADD3 R22, P0, R20, UR18, RZ ;  /* 0x0000001214167c10 */ /* 0x000fe2000ff1e0ff */
[----:B------:R-:W-:Y:S01]  /*0d60*/  LDGSTS.E.BYPASS.LTC128B.128 [R164+0x4800], desc[UR16][R14.64] ;  /* 0x048000000ea47fae */ /* 0x000fe2000b901d50 */
[----:B------:R-:W-:Y:S01]  /*0d70*/  IMAD.SHL.U32 R6, R6, 0x8, RZ ;  /* 0x0000000806067824 */ /* 0x000fe200078e00ff */
[----:B------:R-:W-:-:S02]  /*0d80*/  LOP3.LUT R9, R10, 0x1c0, RZ, 0xc0, !PT ;  /* 0x000001c00a097812 */ /* 0x000fc400078ec0ff */
[----:B------:R-:W-:Y:S01]  /*0d90*/  IADD3.X R23, R21, UR14, RZ, P0, !PT ;  /* 0x0000000e15177c10 */ /* 0x000fe200087fe4ff */
[----:B------:R2:W-:Y:S01]  /*0da0*/  LDGSTS.E.BYPASS.LTC128B.128 [R164+0x6800], desc[UR16][R14.64+0x80] ;  /* 0x068000800ea47fae */ /* 0x0005e2000b901d50 */
[C---:B------:R-:W-:Y:S02]  /*0db0*/  LEA R12, P0, R8.reuse, UR8, 0x1 ;  /* 0x00000008080c7c11 */ /* 0x040fe4000f8008ff */
[----:B------:R-:W-:Y:S01]  /*0dc0*/  LOP3.LUT R6, R9, 0x8, R6, 0xf8, !PT ;  /* 0x0000000809067812 */ /* 0x000fe200078ef806 */
[----:B------:R-:W-:Y:S01]  /*0dd0*/  LDGSTS.E.BYPASS.LTC128B.128 [R164+0x5000], desc[UR16][R20.64] ;  /* 0x0500000014a47fae */ /* 0x000fe2000b901d50 */
[----:B------:R-:W-:Y:S01]  /*0de0*/  LEA.HI.X R13, R8, UR9, R13, 0x1, P0 ;  /* 0x00000009080d7c11 */ /* 0x000fe200080f0c0d */
[----:B------:R-:W-:Y:S01]  /*0df0*/  IMAD.SHL.U32 R8, R4, 0x40, RZ ;  /* 0x0000004004087824 */ /* 0x000fe200078e00ff */
[----:B------:R-:W-:Y:S01]  /*0e00*/  SHF.R.U32.HI R9, RZ, 0x3, R9 ;  /* 0x00000003ff097819 */ /* 0x000fe20000011609 */
[----:B------:R-:W-:Y:S01]  /*0e10*/  LDGSTS.E.BYPASS.LTC128B.128 [R164+0x7000], desc[UR16][R20.64+0x80] ;  /* 0x0700008014a47fae */ /* 0x000fe2000b901d50 */
[----:B------:R-:W-:-:S02]  /*0e20*/  IADD3 R10, P0, R12, UR15, RZ ;  /* 0x0000000f0c0a7c10 */ /* 0x000fc4000ff1e0ff */
[----:B------:R-:W-:Y:S01]  /*0e30*/  LOP3.LUT R4, R6, R9, RZ, 0x3c, !PT ;  /* 0x0000000906047212 */ /* 0x000fe200078e3cff */
[----:B------:R-:W-:Y:S01]  /*0e40*/  LDGSTS.E.BYPASS.LTC128B.128 [R164+0x5800], desc[UR16][R22.64] ;  /* 0x0580000016a47fae */ /* 0x000fe2000b901d50 */
[----:B------:R-:W-:Y:S01]  /*0e50*/  LOP3.LUT R6, R8, 0xfffffe00, RZ, 0xc0, !PT ;  /* 0xfffffe0008067812 */ /* 0x000fe200078ec0ff */
[----:B------:R-:W-:Y:S01]  /*0e60*/  IMAD.MOV.U32 R8, RZ, RZ, 0x20 ;  /* 0x00000020ff087424 */ /* 0x000fe200078e00ff */
[----:B------:R-:W-:Y:S01]  /*0e70*/  IADD3.X R11, R13, UR22, RZ, P0, !PT ;  /* 0x000000160d0b7c10 */ /* 0x000fe200087fe4ff */
[----:B------:R-:W-:Y:S01]  /*0e80*/  LDGSTS.E.BYPASS.LTC128B.128 [R164+0x7800], desc[UR16][R22.64+0x80] ;  /* 0x0780008016a47fae */ /* 0x000fe2000b901d50 */
[----:B------:R-:W-:Y:S01]  /*0e90*/  LEA R97, R0, UR5, 0x1 ;  /* 0x0000000500617c11 */ /* 0x000fe2000f8e08ff */
[----:B------:R-:W-:Y:S01]  /*0ea0*/  IMAD R9, R33, 0x400, R6 ;  /* 0x0000040021097824 */ /* 0x000fe200078e0206 */
[----:B-1----:R-:W-:Y:S01]  /*0eb0*/  IADD3 R16, P1, R10, UR15, RZ ;  /* 0x0000000f0a107c10 */ /* 0x002fe2000ff3e0ff */
[----:B------:R-:W0:Y:S01]  /*0ec0*/  LDGDEPBAR ;  /* 0x00000000000079af */ /* 0x000e220000000000 */
[----:B------:R-:W-:Y:S01]  /*0ed0*/  LEA R161, R0, UR4, 0x1 ;  /* 0x0000000400a17c11 */ /* 0x000fe2000f8e08ff */
[----:B------:R-:W-:Y:S01]  /*0ee0*/  IMAD.IADD R162, R9, 0x1, R4 ;  /* 0x0000000109a27824 */ /* 0x000fe200078e0204 */
[----:B------:R-:W-:-:S02]  /*0ef0*/  IADD3.X R17, R11, UR22, RZ, P1, !PT ;  /* 0x000000160b117c10 */ /* 0x000fc40008ffe4ff */
[----:B------:R-:W-:Y:S01]  /*0f00*/  LOP3.LUT P1, RZ, R2, 0x2, RZ, 0xc0, !PT ;  /* 0x0000000202ff7812 */ /* 0x000fe2000782c0ff */
[----:B------:R-:W-:Y:S01]  /*0f10*/  VIADD R159, R161, 0x20 ;  /* 0x00000020a19f7836 */ /* 0x000fe20000000000 */
[----:B--2---:R-:W-:Y:S02]  /*0f20*/  IADD3 R14, P0, R16, UR15, RZ ;  /* 0x0000000f100e7c10 */ /* 0x004fe4000ff1e0ff */
[----:B------:R-:W-:Y:S02]  /*0f30*/  LEA R162, R162, UR5, 0x1 ;  /* 0x00000005a2a27c11 */ /* 0x000fe4000f8e08ff */
[----:B------:R-:W-:Y:S02]  /*0f40*/  IADD3.X R15, R17, UR22, RZ, P0, !PT ;  /* 0x00000016110f7c10 */ /* 0x000fe400087fe4ff */
[----:B------:R-:W-:Y:S02]  /*0f50*/  LOP3.LUT P0, RZ, R5, 0x2, RZ, 0xc0, !PT ;  /* 0x0000000205ff7812 */ /* 0x000fe4000780c0ff */
[----:B------:R-:W-:-:S02]  /*0f60*/  SEL R0, R8, 0xffffffe0, !P1 ;  /* 0xffffffe008007807 */ /* 0x000fc40004800000 */
[----:B------:R-:W-:Y:S01]  /*0f70*/  LOP3.LUT P1, RZ, R2, 0x4, RZ, 0xc0, !PT ;  /* 0x0000000402ff7812 */ /* 0x000fe2000782c0ff */
[----:B------:R-:W-:Y:S02]  /*0f80*/  IMAD.MOV.U32 R2, RZ, RZ, 0x40 ;  /* 0x00000040ff027424 */ /* 0x000fe400078e00ff */
[----:B------:R-:W-:Y:S01]  /*0f90*/  IMAD.IADD R160, R162, 0x1, R0 ;  /* 0x00000001a2a07824 */ /* 0x000fe200078e0200 */
[----:B------:R-:W-:-:S04]  /*0fa0*/  DEPBAR.LE SB0, 0x0 ;  /* 0x000080000000791a */ /* 0x000fc80000000000 */
[----:B------:R-:W-:Y:S01]  /*0fb0*/  BAR.SYNC.DEFER_BLOCKING 0x0 ;  /* 0x0000000000007b1d */ /* 0x000fe20000010000 */
[----:B------:R-:W-:Y:S01]  /*0fc0*/  @P0 VIADD R159, R161, 0xffffffe0 ;  /* 0xffffffe0a19f0836 */ /* 0x000fe20000000000 */
[----:B------:R-:W-:Y:S02]  /*0fd0*/  LOP3.LUT P0, RZ, R5, 0x4, RZ, 0xc0, !PT ;  /* 0x0000000405ff7812 */ /* 0x000fe4000780c0ff */
[C---:B------:R-:W-:Y:S02]  /*0fe0*/  SEL R5, R2.reuse, 0xffffffc0, !P1 ;  /* 0xffffffc002057807 */ /* 0x040fe40004800000 */
[----:B------:R-:W-:-:S03]  /*0ff0*/  SEL R2, R2, 0xffffffc0, !P0 ;  /* 0xffffffc002027807 */ /* 0x000fc60004000000 */
[--C-:B------:R-:W-:Y:S02]  /*1000*/  IMAD.IADD R158, R162, 0x1, R5.reuse ;  /* 0x00000001a29e7824 */ /* 0x100fe400078e0205 */
[----:B------:R-:W-:Y:S02]  /*1010*/  IMAD.IADD R157, R161, 0x1, R2 ;  /* 0x00000001a19d7824 */ /* 0x000fe400078e0202 */
[----:B------:R-:W-:Y:S02]  /*1020*/  IMAD.IADD R156, R160, 0x1, R5 ;  /* 0x00000001a09c7824 */ /* 0x000fe400078e0205 */
[----:B------:R-:W-:Y:S01]  /*1030*/  IMAD.IADD R148, R2, 0x1, R159 ;  /* 0x0000000102947824 */ /* 0x000fe200078e029f */
[----:B------:R-:W-:-:S05]  /*1040*/  LOP3.LUT R2, R34, 0xffffffe0, RZ, 0xc0, !PT ;  /* 0xffffffe022027812 */ /* 0x000fca00078ec0ff */
[C---:B------:R-:W-:Y:S02]  /*1050*/  IMAD.IADD R2, R3.reuse, 0x1, -R2 ;  /* 0x0000000103027824 */ /* 0x040fe400078e0a02 */
[----:B------:R-:W-:Y:S01]  /*1060*/  IMAD.SHL.U32 R3, R3, 0x2, RZ ;  /* 0x0000000203037824 */ /* 0x000fe200078e00ff */
[----:B------:R-:W-:Y:S01]  /*1070*/  @!PT LDS RZ, [RZ] ;  /* 0x00000000fffff984 */ /* 0x000fe20000000800 */
[----:B------:R-:W-:Y:S01]  /*1080*/  @!PT LDS RZ, [RZ] ;  /* 0x00000000fffff984 */ /* 0x000fe20000000800 */
[----:B------:R-:W-:Y:S01]  /*1090*/  @!PT LDS RZ, [RZ] ;  /* 0x00000000fffff984 */ /* 0x000fe20000000800 */
[----:B------:R-:W-:Y:S02]  /*10a0*/  LDGSTS.E.BYPASS.LTC128B.128 [R164+0x8000], desc[UR16][R12.64] ;  /* 0x080000000ca47fae */ /* 0x000fe4000b901d50 */
[----:B------:R-:W-:Y:S02]  /*10b0*/  SHF.R.S32.HI R165, RZ, 0x1f, R2 ;  /* 0x0000001fffa57819 */ /* 0x000fe40000011402 */
[----:B------:R-:W-:Y:S02]  /*10c0*/  LDGSTS.E.BYPASS.LTC128B.128 [R164+0xa000], desc[UR16][R12.64+0x80] ;  /* 0x0a0000800ca47fae */ /* 0x000fe4000b901d50 */
[----:B------:R-:W-:Y:S01]  /*10d0*/  LEA.HI R165, R165, R2, RZ, 0x2 ;  /* 0x00000002a5a57211 */ /* 0x000fe200078f10ff */
[----:B------:R-:W-:Y:S01]  /*10e0*/  IMAD R2, R33, 0x10, R96 ;  /* 0x0000001021027824 */ /* 0x000fe200078e0260 */
[----:B------:R-:W-:Y:S02]  /*10f0*/  LDGSTS.E.BYPASS.LTC128B.128 [R164+0x8800], desc[UR16][R10.64] ;  /* 0x088000000aa47fae */ /* 0x000fe4000b901d50 */
[----:B------:R-:W-:-:S02]  /*1100*/  SHF.R.S32.HI R165, RZ, 0x2, R165 ;  /* 0x00000002ffa57819 */ /* 0x000fc400000114a5 */
[----:B------:R-:W-:Y:S02]  /*1110*/  LDGSTS.E.BYPASS.LTC128B.128 [R164+0xa800], desc[UR16][R10.64+0x80] ;  /* 0x0a8000800aa47fae */ /* 0x000fe4000b901d50 */
[----:B------:R-:W-:Y:S02]  /*1120*/  IADD3 R2, R2, 0x1, R165 ;  /* 0x0000000102027810 */ /* 0x000fe40007ffe0a5 */
[----:B------:R-:W-:Y:S04]  /*1130*/  LDGSTS.E.BYPASS.LTC128B.128 [R164+0x9000], desc[UR16][R16.64] ;  /* 0x0900000010a47fae */ /* 0x000fe8000b901d50 */
[----:B------:R1:W-:Y:S04]  /*1140*/  LDGSTS.E.BYPASS.LTC128B.128 [R164+0xb000], desc[UR16][R16.64+0x80] ;  /* 0x0b00008010a47fae */ /* 0x0003e8000b901d50 */
[----:B------:R-:W-:Y:S04]  /*1150*/  LDGSTS.E.BYPASS.LTC128B.128 [R164+0x9800], desc[UR16][R14.64] ;  /* 0x098000000ea47fae */ /* 0x000fe8000b901d50 */
[----:B------:R2:W-:Y:S04]  /*1160*/  LDGSTS.E.BYPASS.LTC128B.128 [R164+0xb800], desc[UR16][R14.64+0x80] ;  /* 0x0b8000800ea47fae */ /* 0x0005e8000b901d50 */
[----:B------:R-:W-:Y:S04]  /*1170*/  LDSM.16.M88.4 R88, [R162] ;  /* 0x00000000a258783b */ /* 0x000fe80000000200 */
[----:B------:R-:W3:Y:S04]  /*1180*/  LDSM.16.M88.4 R28, [R97+0x4000] ;  /* 0x00400000611c783b */ /* 0x000ee80000000200 */
[----:B------:R-:W4:Y:S04]  /*1190*/  LDSM.16.M88.4 R72, [R97+0x4800] ;  /* 0x004800006148783b */ /* 0x000f280000000200 */
[----:B------:R-:W-:Y:S04]  /*11a0*/  LDSM.16.M88.4 R48, [R159] ;  /* 0x000000009f30783b */ /* 0x000fe80000000200 */
[----:B-1----:R-:W-:Y:S04]  /*11b0*/  LDSM.16.M88.4 R16, [R160] ;  /* 0x00000000a010783b */ /* 0x002fe80000000200 */
[----:B------:R-:W1:Y:S04]  /*11c0*/  LDSM.16.M88.4 R64, [R97+0x5000] ;  /* 0x005000006140783b */ /* 0x000e680000000200 */
[----:B------:R-:W5:Y:S04]  /*11d0*/  LDSM.16.M88.4 R44, [R97+0x5800] ;  /* 0x00580000612c783b */ /* 0x000f680000000200 */
[----:B------:R-:W5:Y:S04]  /*11e0*/  LDSM.16.M88.4 R40, [R159+0x800] ;  /* 0x000800009f28783b */ /* 0x000f680000000200 */
[----:B--2---:R-:W-:Y:S04]  /*11f0*/  LDSM.16.M88.4 R12, [R158] ;  /* 0x000000009e0c783b */ /* 0x004fe80000000200 */
[----:B------:R-:W2:Y:S04]  /*1200*/  LDSM.16.M88.4 R20, [R157] ;  /* 0x000000009d14783b */ /* 0x000ea80000000200 */
[----:B------:R-:W2:Y:S01]  /*1210*/  LDSM.16.M88.4 R24, [R159+0x1000] ;  /* 0x001000009f18783b */ /* 0x000ea20000000200 */
[C---:B---3--:R-:W-:Y:S03]  /*1220*/  HMMA.16816.F32 R36, R88.reuse, R28, RZ ;  /* 0x0000001c5824723c */ /* 0x048fe600000018ff */
[----:B------:R-:W3:Y:S04]  /*1230*/  LDSM.16.M88.4 R92, [R159+0x1800] ;  /* 0x001800009f5c783b */ /* 0x000ee80000000200 */
[----:B------:R-:W3:Y:S01]  /*1240*/  LDSM.16.M88.4 R8, [R157+0x800] ;  /* 0x000800009d08783b */ /* 0x000ee20000000200 */
[C---:B------:R-:W-:Y:S03]  /*1250*/  HMMA.16816.F32 R28, R88.reuse, R30, RZ ;  /* 0x0000001e581c723c */ /* 0x040fe600000018ff */
[----:B------:R-:W-:Y:S03]  /*1260*/  LDSM.16.M88.4 R56, [R156] ;  /* 0x000000009c38783b */ /* 0x000fe60000000200 */
[C---:B----4-:R-:W-:Y:S01]  /*1270*/  HMMA.16816.F32 R76, R88.reuse, R72, RZ ;  /* 0x00000048584c723c */ /* 0x050fe200000018ff */
[----:B------:R-:W4:Y:S04]  /*1280*/  LDSM.16.M88.4 R52, [R148] ;  /* 0x000000009434783b */ /* 0x000f280000000200 */
[----:B------:R-:W4:Y:S01]  /*1290*/  LDSM.16.M88.4 R84, [R157+0x1000] ;  /* 0x001000009d54783b */ /* 0x000f220000000200 */
[----:B-1----:R-:W-:Y:S03]  /*12a0*/  HMMA.16816.F32 R68, R88, R64, RZ ;  /* 0x000000405844723c */ /* 0x002fe600000018ff */
[----:B------:R-:W1:Y:S03]  /*12b0*/  LDSM.16.M88.4 R80, [R157+0x1800] ;  /* 0x001800009d50783b */ /* 0x000e660000000200 */
[----:B------:R-:W-:Y:S01]  /*12c0*/  HMMA.16816.F32 R36, R16, R48, R36 ;  /* 0x000000301024723c */ /* 0x000fe20000001824 */
[----:B------:R-:W0:Y:S05]  /*12d0*/  LDGDEPBAR ;  /* 0x00000000000079af */ /* 0x000e2a0000000000 */
[C---:B------:R-:W-:Y:S06]  /*12e0*/  HMMA.16816.F32 R72, R88.reuse, R74, RZ ;  /* 0x0000004a5848723c */ /* 0x040fec00000018ff */
[C---:B------:R-:W-:Y:S06]  /*12f0*/  HMMA.16816.F32 R64, R88.reuse, R66, RZ ;  /* 0x000000425840723c */ /* 0x040fec00000018ff */
[C---:B-----5:R-:W-:Y:S06]  /*1300*/  HMMA.16816.F32 R60, R88.reuse, R44, RZ ;  /* 0x0000002c583c723c */ /* 0x060fec00000018ff */
[----:B------:R-:W-:Y:S01]  /*1310*/  HMMA.16816.F32 R88, R88, R46, RZ ;  /* 0x0000002e5858723c */ /* 0x000fe200000018ff */
[----:B------:R-:W-:Y:S05]  /*1320*/  LDSM.16.M88.4 R44, [R148+0x1000] ;  /* 0x00100000942c783b */ /* 0x000fea0000000200 */
[C---:B------:R-:W-:Y:S01]  /*1330*/  HMMA.16816.F32 R28, R16.reuse, R50, R28 ;  /* 0x00000032101c723c */ /* 0x040fe2000000181c */
[----:B------:R-:W5:Y:S05]  /*1340*/  LDSM.16.M88.4 R48, [R148+0x800] ;  /* 0x000800009430783b */ /* 0x000f6a0000000200 */
[----:B------:R-:W-:Y:S06]  /*1350*/  HMMA.16816.F32 R76, R16, R40, R76 ;  /* 0x00000028104c723c */ /* 0x000fec000000184c */
[----:B--2---:R-:W-:Y:S06]  /*1360*/  HMMA.16816.F32 R36, R12, R20, R36 ;  /* 0x000000140c24723c */ /* 0x004fec0000001824 */
[C---:B------:R-:W-:Y:S01]  /*1370*/  HMMA.16816.F32 R72, R16.reuse, R42, R72 ;  /* 0x0000002a1048723c */ /* 0x040fe20000001848 */
[----:B------:R-:W-:Y:S05]  /*1380*/  LDSM.16.M88.4 R40, [R148+0x1800] ;  /* 0x001800009428783b */ /* 0x000fea0000000200 */
[C---:B------:R-:W-:Y:S06]  /*1390*/  HMMA.16816.F32 R68, R16.reuse, R24, R68 ;  /* 0x000000181044723c */ /* 0x040fec0000001844 */
[C---:B------:R-:W-:Y:S01]  /*13a0*/  HMMA.16816.F32 R64, R16.reuse, R26, R64 ;  /* 0x0000001a1040723c */ /* 0x040fe20000001840 */
[----:B------:R-:W-:Y:S05]  /*13b0*/  LDSM.16.M88.4 R24, [R162+0x2000] ;  /* 0x00200000a218783b */ /* 0x000fea0000000200 */
[C---:B---3--:R-:W-:Y:S06]  /*13c0*/  HMMA.16816.F32 R60, R16.reuse, R92, R60 ;  /* 0x0000005c103c723c */ /* 0x048fec000000183c */
[----:B------:R-:W-:Y:S01]  /*13d0*/  HMMA.16816.F32 R88, R16, R94, R88 ;  /* 0x0000005e1058723c */ /* 0x000fe20000001858 */
[----:B------:R-:W-:Y:S05]  /*13e0*/  LDSM.16.M88.4 R16, [R97+0x7800] ;  /* 0x007800006110783b */ /* 0x000fea0000000200 */
[C---:B------:R-:W-:Y:S01]  /*13f0*/  HMMA.16816.F32 R28, R12.reuse, R22, R28 ;  /* 0x000000160c1c723c */ /* 0x040fe2000000181c */
[----:B------:R-:W2:Y:S05]  /*1400*/  LDSM.16.M88.4 R20, [R97+0x6000] ;  /* 0x006000006114783b */ /* 0x000eaa0000000200 */
[----:B------:R-:W-:Y:S06]  /*1410*/  HMMA.16816.F32 R76, R12, R8, R76 ;  /* 0x000000080c4c723c */ /* 0x000fec000000184c */
[----:B----4-:R-:W-:Y:S06]  /*1420*/  HMMA.16816.F32 R36, R56, R52, R36 ;  /* 0x000000343824723c */ /* 0x010fec0000001824 */
[C---:B------:R-:W-:Y:S01]  /*1430*/  HMMA.16816.F32 R72, R12.reuse, R10, R72 ;  /* 0x0000000a0c48723c */ /* 0x040fe20000001848 */
[----:B------:R-:W3:Y:S05]  /*1440*/  LDSM.16.M88.4 R8, [R97+0x6800] ;  /* 0x006800006108783b */ /* 0x000eea0000000200 */
[C---:B------:R-:W-:Y:S06]  /*1450*/  HMMA.16816.F32 R68, R12.reuse, R84, R68 ;  /* 0x000000540c44723c */ /* 0x040fec0000001844 */
[C---:B------:R-:W-:Y:S06]  /*1460*/  HMMA.16816.F32 R64, R12.reuse, R86, R64 ;  /* 0x000000560c40723c */ /* 0x040fec0000001840 */
[C---:B-1----:R-:W-:Y:S06]  /*1470*/  HMMA.16816.F32 R60, R12.reuse, R80, R60 ;  /* 0x000000500c3c723c */ /* 0x042fec000000183c */
[----:B------:R-:W-:Y:S01]  /*1480*/  HMMA.16816.F32 R88, R12, R82, R88 ;  /* 0x000000520c58723c */ /* 0x000fe20000001858 */
[----:B------:R-:W-:Y:S04]  /*1490*/  LDSM.16.M88.4 R80, [R160+0x2000] ;  /* 0x00200000a050783b */ /* 0x000fe80000000200 */
[----:B------:R-:W1:Y:S01]  /*14a0*/  LDSM.16.M88.4 R12, [R159+0x2000] ;  /* 0x002000009f0c783b */ /* 0x000e620000000200 */
[C---:B------:R-:W-:Y:S03]  /*14b0*/  HMMA.16816.F32 R28, R56.reuse, R54, R28 ;  /* 0x00000036381c723c */ /* 0x040fe6000000181c */
[----:B------:R-:W4:Y:S03]  /*14c0*/  LDSM.16.M88.4 R52, [R97+0x7000] ;  /* 0x007000006134783b */ /* 0x000f260000000200 */
[----:B-----5:R-:W-:Y:S06]  /*14d0*/  HMMA.16816.F32 R76, R56, R48, R76 ;  /* 0x00000030384c723c */ /* 0x020fec000000184c */
[----:B--2---:R-:W-:Y:S06]  /*14e0*/  HMMA.16816.F32 R36, R24, R20, R36 ;  /* 0x000000141824723c */ /* 0x004fec0000001824 */
[C---:B------:R-:W-:Y:S01]  /*14f0*/  HMMA.16816.F32 R72, R56.reuse, R50, R72 ;  /* 0x000000323848723c */ /* 0x040fe20000001848 */
[----:B------:R-:W-:Y:S05]  /*1500*/  LDSM.16.M88.4 R48, [R159+0x3000] ;  /* 0x003000009f30783b */ /* 0x000fea0000000200 */
[C---:B------:R-:W-:Y:S06]  /*1510*/  HMMA.16816.F32 R68, R56.reuse, R44, R68 ;  /* 0x0000002c3844723c */ /* 0x040fec0000001844 */
[C---:B------:R-:W-:Y:S01]  /*1520*/  HMMA.16816.F32 R64, R56.reuse, R46, R64 ;  /* 0x0000002e3840723c */ /* 0x040fe20000001840 */
[----:B------:R-:W2:Y:S05]  /*1530*/  LDSM.16.M88.4 R44, [R159+0x2800] ;  /* 0x002800009f2c783b */ /* 0x000eaa0000000200 */
[C---:B------:R-:W-:Y:S06]  /*1540*/  HMMA.16816.F32 R60, R56.reuse, R40, R60 ;  /* 0x00000028383c723c */ /* 0x040fec000000183c */
[----:B------:R-:W-:Y:S01]  /*1550*/  HMMA.16816.F32 R88, R56, R42, R88 ;  /* 0x0000002a3858723c */ /* 0x000fe20000001858 */
[----:B------:R-:W-:Y:S04]  /*1560*/  LDSM.16.M88.4 R40, [R158+0x2000] ;  /* 0x002000009e28783b */ /* 0x000fe80000000200 */
[----:B------:R-:W5:Y:S01]  /*1570*/  LDSM.16.M88.4 R56, [R157+0x2000] ;  /* 0x002000009d38783b */ /* 0x000f620000000200 */
[C---:B------:R-:W-:Y:S03]  /*1580*/  HMMA.16816.F32 R28, R24.reuse, R22, R28 ;  /* 0x00000016181c723c */ /* 0x040fe6000000181c */
[----:B------:R-:W5:Y:S03]  /*1590*/  LDSM.16.M88.4 R20, [R159+0x3800] ;  /* 0x003800009f14783b */ /* 0x000f660000000200 */
[----:B---3--:R-:W-:Y:S06]  /*15a0*/  HMMA.16816.F32 R76, R24, R8, R76 ;  /* 0x00000008184c723c */ /* 0x008fec000000184c */
[----:B-1----:R-:W-:Y:S06]  /*15b0*/  HMMA.16816.F32 R36, R80, R12, R36 ;  /* 0x0000000c5024723c */ /* 0x002fec0000001824 */
[C---:B------:R-:W-:Y:S01]  /*15c0*/  HMMA.16816.F32 R72, R24.reuse, R10, R72 ;  /* 0x0000000a1848723c */ /* 0x040fe20000001848 */
[----:B------:R-:W1:Y:S05]  /*15d0*/  LDSM.16.M88.4 R8, [R157+0x2800] ;  /* 0x002800009d08783b */ /* 0x000e6a0000000200 */
[C---:B------:R-:W-:Y:S06]  /*15e0*/  HMMA.16816.F32 R60, R24.reuse, R16, R60 ;  /* 0x00000010183c723c */ /* 0x040fec000000183c */
[----:B------:R-:W-:Y:S01]  /*15f0*/  HMMA.16816.F32 R88, R24, R18, R88 ;  /* 0x000000121858723c */ /* 0x000fe20000001858 */
[----:B------:R-:W-:Y:S05]  /*1600*/  LDSM.16.M88.4 R16, [R156+0x2000] ;  /* 0x002000009c10783b */ /* 0x000fea0000000200 */
[----:B------:R-:W-:Y:S01]  /*1610*/  HMMA.16816.F32 R28, R80, R14, R28 ;  /* 0x0000000e501c723c */ /* 0x000fe2000000181c */
[----:B------:R-:W3:Y:S05]  /*1620*/  LDSM.16.M88.4 R12, [R148+0x2000] ;  /* 0x00200000940c783b */ /* 0x000eea0000000200 */
[----:B----4-:R-:W-:Y:S06]  /*1630*/  HMMA.16816.F32 R68, R24, R52, R68 ;  /* 0x000000341844723c */ /* 0x010fec0000001844 */
[----:B--2---:R-:W-:Y:S06]  /*1640*/  HMMA.16816.F32 R76, R80, R44, R76 ;  /* 0x0000002c504c723c */ /* 0x004fec000000184c */
[----:B------:R-:W-:Y:S01]  /*1650*/  HMMA.16816.F32 R64, R24, R54, R64 ;  /* 0x000000361840723c */ /* 0x000fe20000001840 */
[----:B------:R-:W2:Y:S01]  /*1660*/  LDSM.16.M88.4 R24, [R157+0x3000] ;  /* 0x003000009d18783b */ /* 0x000ea20000000200 */
[----:B------:R-:W-:-:S04]  /*1670*/  IADD3 R44, R35, -UR20, R2 ;  /* 0x80000014232c7c10 */ /* 0x000fc8000fffe002 */
[----:B-----5:R-:W-:Y:S01]  /*1680*/  HMMA.16816.F32 R36, R40, R56, R36 ;  /* 0x000000382824723c */ /* 0x020fe20000001824 */
[----:B------:R-:W-:-:S05]  /*1690*/  VIADD R44, R44, UR19 ;  /* 0x000000132c2c7c36 */ /* 0x000fca0008000000 */
[C---:B------:R-:W-:Y:S06]  /*16a0*/  HMMA.16816.F32 R72, R80.reuse, R46, R72 ;  /* 0x0000002e5048723c */ /* 0x040fec0000001848 */
[C---:B------:R-:W-:Y:S01]  /*16b0*/  HMMA.16816.F32 R60, R80.reuse, R20, R60 ;  /* 0x00000014503c723c */ /* 0x040fe2000000183c */
[----:B------:R-:W-:Y:S02]  /*16c0*/  LOP3.LUT R46, R3, 0x6, RZ, 0xc0, !PT ;  /* 0x00000006032e7812 */ /* 0x000fe400078ec0ff */
[C---:B------:R-:W-:Y:S02]  /*16d0*/  VIMNMX R3, R44.reuse, R35, PT ;  /* 0x000000232c037248 */ /* 0x040fe40003fe0100 */
[----:B------:R-:W-:Y:S01]  /*16e0*/  VIADDMNMX R35, R44, 0x8, R35, PT ;  /* 0x000000082c237846 */ /* 0x000fe20003800123 */
[----:B------:R-:W-:Y:S01]  /*16f0*/  HMMA.16816.F32 R88, R80, R22, R88 ;  /* 0x000000165058723c */ /* 0x000fe20000001858 */
[----:B------:R-:W4:Y:S01]  /*1700*/  LDSM.16.M88.4 R20, [R148+0x2800] ;  /* 0x002800009414783b */ /* 0x000f220000000200 */
[----:B------:R-:W-:-:S04]  /*1710*/  IMAD R2, R7, 0x40, R46 ;  /* 0x0000004007027824 */ /* 0x000fc800078e022e */
[----:B------:R-:W-:Y:S01]  /*1720*/  HMMA.16816.F32 R68, R80, R48, R68 ;  /* 0x000000305044723c */ /* 0x000fe20000001844 */
[C---:B------:R-:W-:Y:S01]  /*1730*/  ISETP.GE.AND P5, PT, R2.reuse, R3, PT ;  /* 0x000000030200720c */ /* 0x040fe20003fa6270 */
[----:B------:R-:W-:-:S04]  /*1740*/  VIADD R44, R2, 0x8 ;  /* 0x00000008022c7836 */ /* 0x000fc80000000000 */
[----:B------:R-:W-:Y:S01]  /*1750*/  HMMA.16816.F32 R28, R40, R58, R28 ;  /* 0x0000003a281c723c */ /* 0x000fe2000000181c */
[C---:B------:R-:W-:Y:S02]  /*1760*/  ISETP.GE.AND P6, PT, R44.reuse, R3, PT ;  /* 0x000000032c00720c */ /* 0x040fe40003fc6270 */
[----:B------:R-:W-:-:S03]  /*1770*/  ISETP.GE.AND P2, PT, R44, R35, PT ;  /* 0x000000232c00720c */ /* 0x000fc60003f46270 */
[----:B-1----:R-:W-:Y:S06]  /*1780*/  HMMA.16816.F32 R76, R40, R8, R76 ;  /* 0x00000008284c723c */ /* 0x002fec000000184c */
[----:B---3--:R-:W-:Y:S06]  /*1790*/  HMMA.16816.F32 R36, R16, R12, R36 ;  /* 0x0000000c1024723c */ /* 0x008fec0000001824 */
[----:B------:R-:W-:Y:S01]  /*17a0*/  HMMA.16816.F32 R72, R40, R10, R72 ;  /* 0x0000000a2848723c */ /* 0x000fe20000001848 */
[----:B------:R-:W1:Y:S05]  /*17b0*/  LDSM.16.M88.4 R8, [R157+0x3800] ;  /* 0x003800009d08783b */ /* 0x000e6a0000000200 */
[----:B------:R-:W-:Y:S01]  /*17c0*/  HMMA.16816.F32 R28, R16, R14, R28 ;  /* 0x0000000e101c723c */ /* 0x000fe2000000181c */
[----:B------:R-:W3:Y:S05]  /*17d0*/  LDSM.16.M88.4 R12, [R148+0x3000] ;  /* 0x00300000940c783b */ /* 0x000eea0000000200 */
[----:B--2---:R-:W-:Y:S06]  /*17e0*/  HMMA.16816.F32 R68, R40, R24, R68 ;  /* 0x000000182844723c */ /* 0x004fec0000001844 */
[----:B------:R-:W-:Y:S01]  /*17f0*/  HMMA.16816.F32 R64, R80, R50, R64 ;  /* 0x000000325040723c */ /* 0x000fe20000001840 */
[----:B------:R-:W-:Y:S01]  /*1800*/  VIADD R24, R2, 0x1 ;  /* 0x0000000102187836 */ /* 0x000fe20000000000 */
[----:B------:R-:W-:-:S04]  /*1810*/  FSEL R25, R36, -INF , !P5 ;  /* 0xff80000024197808 */ /* 0x000fc80006800000 */
[C---:B----4-:R-:W-:Y:S01]  /*1820*/  HMMA.16816.F32 R76, R16.reuse, R20, R76 ;  /* 0x00000014104c723c */ /* 0x050fe2000000184c */
[C---:B------:R-:W-:Y:S02]  /*1830*/  ISETP.GE.AND P3, PT, R24.reuse, R3, PT ;  /* 0x000000031800720c */ /* 0x040fe40003f66270 */
[----:B------:R-:W-:Y:S01]  /*1840*/  ISETP.GE.AND P0, PT, R24, R35, PT ;  /* 0x000000231800720c */ /* 0x000fe20003f06270 */
[C---:B------:R-:W-:Y:S01]  /*1850*/  VIADD R24, R2.reuse, 0x9 ;  /* 0x0000000902187836 */ /* 0x040fe20000000000 */
[----:B------:R-:W-:Y:S01]  /*1860*/  FSEL R37, R37, -INF , !P3 ;  /* 0xff80000025257808 */ /* 0x000fe20005800000 */
[----:B------:R-:W-:Y:S01]  /*1870*/  HMMA.16816.F32 R72, R16, R22, R72 ;  /* 0x000000161048723c */ /* 0x000fe20000001848 */
[----:B------:R-:W-:Y:S01]  /*1880*/  VIADD R20, R2, 0x10 ;  /* 0x0000001002147836 */ /* 0x000fe20000000000 */
[----:B------:R-:W-:Y:S02]  /*1890*/  FSEL R36, R39, -INF , !P0 ;  /* 0xff80000027247808 */ /* 0x000fe40004000000 */
[----:B------:R-:W-:-:S02]  /*18a0*/  ISETP.GE.AND P1, PT, R24, R3, PT ;  /* 0x000000031800720c */ /* 0x000fc40003f26270 */
[C---:B------:R-:W-:Y:S02]  /*18b0*/  ISETP.GE.AND P5, PT, R20.reuse, R3, PT ;  /* 0x000000031400720c */ /* 0x040fe40003fa6270 */
[-C--:B------:R-:W-:Y:S02]  /*18c0*/  ISETP.GE.AND P3, PT, R20, R35.reuse, PT ;  /* 0x000000231400720c */ /* 0x080fe40003f66270 */
[----:B------:R-:W2:Y:S01]  /*18d0*/  LDSM.16.M88.4 R20, [R148+0x3800] ;  /* 0x003800009414783b */ /* 0x000ea20000000200 */
[----:B-1----:R-:W-:Y:S01]  /*18e0*/  HMMA.16816.F32 R60, R40, R8, R60 ;  /* 0x00000008283c723c */ /* 0x002fe2000000183c */
[----:B------:R-:W-:Y:S01]  /*18f0*/  ISETP.GE.AND P4, PT, R24, R35, PT ;  /* 0x000000231800720c */ /* 0x000fe20003f86270 */
[----:B------:R-:W-:Y:S01]  /*1900*/  VIADD R24, R2, 0x11 ;  /* 0x0000001102187836 */ /* 0x000fe20000000000 */
[----:B------:R-:W-:Y:S01]  /*1910*/  FSEL R29, R29, -INF , !P1 ;  /* 0xff8000001d1d7808 */ /* 0x000fe20004800000 */
[----:B------:R-:W-:-:S04]  /*1920*/  DEPBAR.LE SB0, 0x0 ;  /* 0x000080000000791a */ /* 0x000fc80000000000 */
[C---:B------:R-:W-:Y:S01]  /*1930*/  HMMA.16816.F32 R64, R40.reuse, R26, R64 ;  /* 0x0000001a2840723c */ /* 0x040fe20000001840 */
[----:B------:R-:W-:Y:S01]  /*1940*/  ISETP.GE.AND P1, PT, R24, R3, PT ;  /* 0x000000031800720c */ /* 0x000fe20003f26270 */
[----:B------:R-:W-:Y:S01]  /*1950*/  VIADD R8, R2, 0x19 ;  /* 0x0000001902087836 */ /* 0x000fe20000000000 */
[----:B------:R-:W-:Y:S02]  /*1960*/  FSEL R9, R76, -INF , !P5 ;  /* 0xff8000004c097808 */ /* 0x000fe40006800000 */
[----:B------:R-:W-:Y:S01]  /*1970*/  FSEL R77, R77, -INF , !P1 ;  /* 0xff8000004d4d7808 */ /* 0x000fe20004800000 */
[----:B------:R-:W-:Y:S01]  /*1980*/  HMMA.16816.F32 R88, R40, R10, R88 ;  /* 0x0000000a2858723c */ /* 0x000fe20000001858 */
[----:B------:R-:W-:Y:S01]  /*1990*/  FSEL R27, R28, -INF , !P6 ;  /* 0xff8000001c1b7808 */ /* 0x000fe20007000000 */
[C---:B------:R-:W-:Y:S01]  /*19a0*/  VIADD R26, R2.reuse, 0x18 ;  /* 0x00000018021a7836 */ /* 0x040fe20000000000 */
[----:B------:R-:W-:Y:S02]  /*19b0*/  FMNMX.FTZ R28, R25, R37, !PT ;  /* 0x00000025191c7209 */ /* 0x000fe40007810000 */
[C---:B------:R-:W-:Y:S01]  /*19c0*/  ISETP.GE.AND P6, PT, R2.reuse, R35, PT ;  /* 0x000000230200720c */ /* 0x040fe20003fc6270 */
[----:B---3--:R-:W-:Y:S01]  /*19d0*/  HMMA.16816.F32 R68, R16, R12, R68 ;  /* 0x0000000c1044723c */ /* 0x008fe20000001844 */
[----:B------:R-:W-:Y:S01]  /*19e0*/  FMNMX.FTZ R28, R27, R28, !PT ;  /* 0x0000001c1b1c7209 */ /* 0x000fe20007810000 */
[----:B------:R-:W-:Y:S01]  /*19f0*/  VIADD R10, R2, 0x21 ;  /* 0x00000021020a7836 */ /* 0x000fe20000000000 */
[----:B------:R-:W-:-:S02]  /*1a00*/  FSEL R38, R38, -INF , !P6 ;  /* 0xff80000026267808 */ /* 0x000fc40007000000 */
[----:B------:R-:W-:Y:S02]  /*1a10*/  FMNMX.FTZ R28, R29, R28, !PT ;  /* 0x0000001c1d1c7209 */ /* 0x000fe40007810000 */
[----:B------:R-:W-:Y:S01]  /*1a20*/  ISETP.GE.AND P6, PT, R24, R35, PT ;  /* 0x000000231800720c */ /* 0x000fe20003fc6270 */
[----:B------:R-:W-:Y:S01]  /*1a30*/  VIADD R12, R2, 0x28 ;  /* 0x00000028020c7836 */ /* 0x000fe20000000000 */
[----:B------:R-:W-:Y:S01]  /*1a40*/  FSEL R24, R30, -INF , !P2 ;  /* 0xff8000001e187808 */ /* 0x000fe20005000000 */
[----:B------:R-:W-:Y:S01]  /*1a50*/  BAR.SYNC.DEFER_BLOCKING 0x0 ;  /* 0x0000000000007b1d */ /* 0x000fe20000010000 */
[C---:B------:R-:W-:Y:S01]  /*1a60*/  ISETP.GE.AND P0, PT, R26.reuse, R3, PT ;  /* 0x000000031a00720c */ /* 0x040fe20003f06270 */
[----:B------:R-:W-:Y:S01]  /*1a70*/  HMMA.16816.F32 R64, R16, R14, R64 ;  /* 0x0000000e1040723c */ /* 0x000fe20000001840 */
[----:B------:R-:W-:Y:S02]  /*1a80*/  ISETP.GE.AND P2, PT, R26, R35, PT ;  /* 0x000000231a00720c */ /* 0x000fe40003f46270 */
[----:B------:R-:W-:-:S02]  /*1a90*/  FSEL R26, R31, -INF , !P4 ;  /* 0xff8000001f1a7808 */ /* 0x000fc40006000000 */
[C---:B------:R-:W-:Y:S01]  /*1aa0*/  ISETP.GE.AND P4, PT, R8.reuse, R3, PT ;  /* 0x000000030800720c */ /* 0x040fe20003f86270 */
[C---:B--2---:R-:W-:Y:S01]  /*1ab0*/  HMMA.16816.F32 R60, R16.reuse, R20, R60 ;  /* 0x00000014103c723c */ /* 0x044fe2000000183c */
[----:B------:R-:W-:Y:S01]  /*1ac0*/  ISETP.GE.AND P5, PT, R8, R35, PT ;  /* 0x000000230800720c */ /* 0x000fe20003fa6270 */
[----:B------:R-:W-:Y:S01]  /*1ad0*/  VIADD R8, R2, 0x20 ;  /* 0x0000002002087836 */ /* 0x000fe20000000000 */
[----:B------:R-:W-:Y:S01]  /*1ae0*/  FSEL R7, R72, -INF , !P0 ;  /* 0xff80000048077808 */ /* 0x000fe20004000000 */
[----:B------:R-:W-:Y:S01]  /*1af0*/  VIADD R14, R2, 0x29 ;  /* 0x00000029020e7836 */ /* 0x000fe20000000000 */
[----:B------:R-:W-:Y:S01]  /*1b00*/  FSEL R73, R73, -INF , !P4 ;  /* 0xff80000049497808 */ /* 0x000fe20006000000 */
[----:B------:R-:W-:Y:S01]  /*1b10*/  HMMA.16816.F32 R88, R16, R22, R88 ;  /* 0x000000161058723c */ /* 0x000fe20000001858 */
[----:B------:R-:W-:Y:S02]  /*1b20*/  FMNMX.FTZ R20, R9, R28, !PT ;  /* 0x0000001c09147209 */ /* 0x000fe40007810000 */
[----:B------:R-:W-:-:S02]  /*1b30*/  ISETP.GE.AND P1, PT, R8, R3, PT ;  /* 0x000000030800720c */ /* 0x000fc40003f26270 */
[----:B------:R-:W-:Y:S02]  /*1b40*/  FMNMX.FTZ R20, R77, R20, !PT ;  /* 0x000000144d147209 */ /* 0x000fe40007810000 */
[----:B------:R-:W-:Y:S01]  /*1b50*/  ISETP.GE.AND P0, PT, R8, R35, PT ;  /* 0x000000230800720c */ /* 0x000fe20003f06270 */
[----:B------:R-:W-:Y:S01]  /*1b60*/  VIADD R16, R2, 0x31 ;  /* 0x0000003102107836 */ /* 0x000fe20000000000 */
[----:B------:R-:W-:Y:S02]  /*1b70*/  FMNMX.FTZ R18, R7, R20, !PT ;  /* 0x0000001407127209 */ /* 0x000fe40007810000 */
[----:B------:R-:W-:Y:S02]  /*1b80*/  FSEL R8, R78, -INF , !P3 ;  /* 0xff8000004e087808 */ /* 0x000fe40005800000 */
[C---:B------:R-:W-:Y:S02]  /*1b90*/  ISETP.GE.AND P4, PT, R10.reuse, R3, PT ;  /* 0x000000030a00720c */ /* 0x040fe40003f86270 */
[----:B------:R-:W-:-:S02]  /*1ba0*/  ISETP.GE.AND P3, PT, R10, R35, PT ;  /* 0x000000230a00720c */ /* 0x000fc40003f66270 */
[----:B------:R-:W-:Y:S02]  /*1bb0*/  FSEL R10, R79, -INF , !P6 ;  /* 0xff8000004f0a7808 */ /* 0x000fe40007000000 */
[----:B------:R-:W-:Y:S02]  /*1bc0*/  FSEL R74, R74, -INF , !P2 ;  /* 0xff8000004a4a7808 */ /* 0x000fe40005000000 */
[C---:B------:R-:W-:Y:S02]  /*1bd0*/  ISETP.GE.AND P6, PT, R12.reuse, R3, PT ;  /* 0x000000030c00720c */ /* 0x040fe40003fc6270 */
[----:B------:R-:W-:Y:S02]  /*1be0*/  ISETP.GE.AND P2, PT, R12, R35, PT ;  /* 0x000000230c00720c */ /* 0x000fe40003f46270 */
[----:B------:R-:W-:Y:S02]  /*1bf0*/  FSEL R117, R68, -INF , !P1 ;  /* 0xff80000044757808 */ /* 0x000fe40004800000 */
[----:B------:R-:W-:-:S02]  /*1c00*/  FMNMX.FTZ R11, R38, R36, !PT ;  /* 0x00000024260b7209 */ /* 0x000fc40007810000 */
[----:B------:R-:W-:Y:S02]  /*1c10*/  FMNMX.FTZ R18, R73, R18, !PT ;  /* 0x0000001249127209 */ /* 0x000fe40007810000 */
[----:B------:R-:W-:Y:S02]  /*1c20*/  FSEL R12, R75, -INF , !P5 ;  /* 0xff8000004b0c7808 */ /* 0x000fe40006800000 */
[C---:B------:R-:W-:Y:S02]  /*1c30*/  ISETP.GE.AND P5, PT, R14.reuse, R3, PT ;  /* 0x000000030e00720c */ /* 0x040fe40003fa6270 */
[----:B------:R-:W-:Y:S01]  /*1c40*/  ISETP.GE.AND P1, PT, R14, R35, PT ;  /* 0x000000230e00720c */ /* 0x000fe20003f26270 */
[----:B------:R-:W-:Y:S01]  /*1c50*/  VIADD R14, R2, 0x30 ;  /* 0x00000030020e7836 */ /* 0x000fe20000000000 */
[----:B------:R-:W-:Y:S02]  /*1c60*/  FSEL R115, R69, -INF , !P4 ;  /* 0xff80000045737808 */ /* 0x000fe40006000000 */
[----:B------:R-:W-:-:S02]  /*1c70*/  FMNMX.FTZ R11, R24, R11, !PT ;  /* 0x0000000b180b7209 */ /* 0x000fc40007810000 */
[----:B------:R-:W-:Y:S02]  /*1c80*/  FMNMX.FTZ R18, R117, R18, !PT ;  /* 0x0000001275127209 */ /* 0x000fe40007810000 */
[----:B------:R-:W-:Y:S02]  /*1c90*/  FSEL R118, R70, -INF , !P0 ;  /* 0xff80000046767808 */ /* 0x000fe40004000000 */
[C---:B------:R-:W-:Y:S02]  /*1ca0*/  ISETP.GE.AND P4, PT, R14.reuse, R3, PT ;  /* 0x000000030e00720c */ /* 0x040fe40003f86270 */
[----:B------:R-:W-:Y:S01]  /*1cb0*/  ISETP.GE.AND P0, PT, R14, R35, PT ;  /* 0x000000230e00720c */ /* 0x000fe20003f06270 */
[----:B------:R-:W-:Y:S01]  /*1cc0*/  VIADD R14, R2, 0x38 ;  /* 0x00000038020e7836 */ /* 0x000fe20000000000 */
[----:B------:R-:W-:Y:S01]  /*1cd0*/  FSEL R121, R64, -INF , !P6 ;  /* 0xff80000040797808 */ /* 0x000fe20007000000 */
[----:B------:R-:W-:Y:S01]  /*1ce0*/  VIADD R2, R2, 0x39 ;  /* 0x0000003902027836 */ /* 0x000fe20000000000 */
[----:B------:R-:W-:-:S02]  /*1cf0*/  FMNMX.FTZ R11, R26, R11, !PT ;  /* 0x0000000b1a0b7209 */ /* 0x000fc40007810000 */
[----:B------:R-:W-:Y:S02]  /*1d00*/  FMNMX.FTZ R18, R115, R18, !PT ;  /* 0x0000001273127209 */ /* 0x000fe40007810000 */
[----:B------:R-:W-:Y:S02]  /*1d10*/  FSEL R119, R65, -INF , !P5 ;  /* 0xff80000041777808 */ /* 0x000fe40006800000 */
[----:B------:R-:W-:Y:S02]  /*1d20*/  FMNMX.FTZ R11, R8, R11, !PT ;  /* 0x0000000b080b7209 */ /* 0x000fe40007810000 */
[----:B------:R-:W-:Y:S02]  /*1d30*/  FMNMX.FTZ R18, R121, R18, !PT ;  /* 0x0000001279127209 */ /* 0x000fe40007810000 */
[----:B------:R-:W-:Y:S02]  /*1d40*/  FSEL R130, R71, -INF , !P3 ;  /* 0xff80000047827808 */ /* 0x000fe40005800000 */
[----:B------:R-:W-:-:S02]  /*1d50*/  ISETP.GE.AND P3, PT, R16, R3, PT ;  /* 0x000000031000720c */ /* 0x000fc40003f66270 */
[-C--:B------:R-:W-:Y:S02]  /*1d60*/  ISETP.GE.AND P6, PT, R14, R3.reuse, PT ;  /* 0x000000030e00720c */ /* 0x080fe40003fc6270 */
[----:B------:R-:W-:Y:S02]  /*1d70*/  ISETP.GE.AND P5, PT, R2, R3, PT ;  /* 0x000000030200720c */ /* 0x000fe40003fa6270 */
[----:B------:R-:W-:Y:S02]  /*1d80*/  FSEL R127, R60, -INF , !P4 ;  /* 0xff8000003c7f7808 */ /* 0x000fe40006000000 */
[----:B------:R-:W-:Y:S02]  /*1d90*/  FMNMX.FTZ R3, R10, R11, !PT ;  /* 0x0000000b0a037209 */ /* 0x000fe40007810000 */
[----:B------:R-:W-:Y:S02]  /*1da0*/  FMNMX.FTZ R18, R119, R18, !PT ;  /* 0x0000001277127209 */ /* 0x000fe40007810000 */
[----:B------:R-:W-:-:S02]  /*1db0*/  FSEL R128, R67, -INF , !P1 ;  /* 0xff80000043807808 */ /* 0x000fc40004800000 */
[----:B------:R-:W-:Y:S02]  /*1dc0*/  ISETP.NE.AND P1, PT, R32, 0x1, PT ;  /* 0x000000012000780c */ /* 0x000fe40003f25270 */
[----:B------:R-:W-:Y:S02]  /*1dd0*/  FSEL R125, R61, -INF , !P3 ;  /* 0xff8000003d7d7808 */ /* 0x000fe40005800000 */
[----:B------:R-:W-:Y:S02]  /*1de0*/  FMNMX.FTZ R3, R74, R3, !PT ;  /* 0x000000034a037209 */ /* 0x000fe40007810000 */
[----:B------:R-:W-:Y:S02]  /*1df0*/  FMNMX.FTZ R18, R127, R18, !PT ;  /* 0x000000127f127209 */ /* 0x000fe40007810000 */
[----:B------:R-:W-:Y:S02]  /*1e00*/  FSEL R123, R88, -INF , !P6 ;  /* 0xff800000587b7808 */ /* 0x000fe40007000000 */
[----:B------:R-:W-:-:S02]  /*1e10*/  FMNMX.FTZ R3, R12, R3, !PT ;  /* 0x000000030c037209 */ /* 0x000fc40007810000 */
[----:B------:R-:W-:Y:S02]  /*1e20*/  FMNMX.FTZ R18, R125, R18, !PT ;  /* 0x000000127d127209 */ /* 0x000fe40007810000 */
[----:B------:R-:W-:Y:S02]  /*1e30*/  FSEL R31, R89, -INF , !P5 ;  /* 0xff800000591f7808 */ /* 0x000fe40006800000 */
[----:B------:R-:W-:Y:S02]  /*1e40*/  FMNMX.FTZ R3, R118, R3, !PT ;  /* 0x0000000376037209 */ /* 0x000fe40007810000 */
[----:B------:R-:W-:Y:S02]  /*1e50*/  FMNMX.FTZ R18, R123, R18, !PT ;  /* 0x000000127b127209 */ /* 0x000fe40007810000 */
[----:B------:R-:W-:Y:S02]  /*1e60*/  FSEL R120, R66, -INF , !P2 ;  /* 0xff80000042787808 */ /* 0x000fe40005000000 */
[----:B------:R-:W-:-:S02]  /*1e70*/  FMNMX.FTZ R11, R130, R3, !PT ;  /* 0x00000003820b7209 */ /* 0x000fc40007810000 */
        /* <DEDUP_REMOVED lines=28> */
.L_x_583:
[----:B------:R-:W-:Y:S01]  /*2040*/  FMNMX.FTZ R11, R120, R11, !PT ;  /* 0x0000000b780b7209 */ /* 0x000fe20007810000 */
[----:B------:R-:W2:Y:S01]  /*2050*/  SHFL.BFLY PT, R3, R18, 0x2, 0x1f ;  /* 0x0c401f0012037f89 */ /* 0x000ea200000e0000 */
[----:B------:R-:W-:Y:S01]  /*2060*/  ISETP.GE.AND P2, PT, R16, R35, PT ;  /* 0x000000231000720c */ /* 0x000fe20003f46270 */
[----:B------:R-:W-:Y:S01]  /*2070*/  ULDC UR4, c[0x0][0x2ec] ;  /* 0x0000bb0000047ab9 */ /* 0x000fe20000000800 */
[----:B------:R-:W-:Y:S02]  /*2080*/  FSEL R124, R62, -INF , !P0 ;  /* 0xff8000003e7c7808 */ /* 0x000fe40004000000 */
[----:B------:R-:W-:Y:S02]  /*2090*/  FMNMX.FTZ R11, R128, R11, !PT ;  /* 0x0000000b800b7209 */ /* 0x000fe40007810000 */
[----:B------:R-:W-:Y:S02]  /*20a0*/  ISETP.GE.AND P0, PT, R14, R35, PT ;  /* 0x000000230e00720c */ /* 0x000fe40003f06270 */
[----:B------:R-:W-:-:S02]  /*20b0*/  FSEL R122, R63, -INF , !P2 ;  /* 0xff8000003f7a7808 */ /* 0x000fc40005000000 */
[----:B------:R-:W-:Y:S02]  /*20c0*/  FMNMX.FTZ R11, R124, R11, !PT ;  /* 0x0000000b7c0b7209 */ /* 0x000fe40007810000 */
[----:B------:R-:W-:Y:S02]  /*20d0*/  ISETP.GE.AND P2, PT, R2, R35, PT ;  /* 0x000000230200720c */ /* 0x000fe40003f46270 */
[----:B------:R-:W-:Y:S02]  /*20e0*/  FSEL R30, R90, -INF , !P0 ;  /* 0xff8000005a1e7808 */ /* 0x000fe40004000000 */
[----:B------:R-:W-:Y:S02]  /*20f0*/  FMNMX.FTZ R11, R122, R11, !PT ;  /* 0x0000000b7a0b7209 */ /* 0x000fe40007810000 */
[----:B------:R-:W-:Y:S02]  /*2100*/  FSEL R28, R91, -INF , !P2 ;  /* 0xff8000005b1c7808 */ /* 0x000fe40005000000 */
[----:B------:R-:W-:-:S02]  /*2110*/  FMNMX.FTZ R11, R30, R11, !PT ;  /* 0x0000000b1e0b7209 */ /* 0x000fc40007810000 */
[----:B------:R-:W-:Y:S02]  /*2120*/  LOP3.LUT R155, R4, R6, RZ, 0xfc, !PT ;  /* 0x00000006049b7212 */ /* 0x000fe400078efcff */
[----:B------:R-:W-:Y:S02]  /*2130*/  FMNMX.FTZ R11, R28, R11, !PT ;  /* 0x0000000b1c0b7209 */ /* 0x000fe40007810000 */
[----:B--2---:R-:W-:Y:S02]  /*2140*/  FMNMX.FTZ R13, R18, R3, !PT ;  /* 0x00000003120d7209 */ /* 0x004fe40007810000 */
[----:B------:R-:W-:Y:S01]  /*2150*/  LEA R155, R155, UR5, 0x1 ;  /* 0x000000059b9b7c11 */ /* 0x000fe2000f8e08ff */
[----:B------:R-:W2:Y:S01]  /*2160*/  SHFL.BFLY PT, R2, R11, 0x2, 0x1f ;  /* 0x0c401f000b027f89 */ /* 0x000ea200000e0000 */
[----:B------:R-:W-:Y:S02]  /*2170*/  SHF.R.S32.HI R34, RZ, 0x1f, R34 ;  /* 0x0000001fff227819 */ /* 0x000fe40000011422 */
[-C--:B------:R-:W-:Y:S01]  /*2180*/  IADD3 R154, R0, R155.reuse, RZ ;  /* 0x0000009b009a7210 */ /* 0x080fe20007ffe0ff */
[----:B------:R-:W3:Y:S01]  /*2190*/  SHFL.BFLY PT, R100, R13, 0x1, 0x1f ;  /* 0x0c201f000d647f89 */ /* 0x000ee200000e0000 */
[----:B------:R-:W-:-:S02]  /*21a0*/  IADD3 R153, R5, R155, RZ ;  /* 0x0000009b05997210 */ /* 0x000fc40007ffe0ff */
[----:B------:R-:W-:Y:S01]  /*21b0*/  IADD3 R152, R5, R154, RZ ;  /* 0x0000009a05987210 */ /* 0x000fe20007ffe0ff */
[----:B------:R-:W-:Y:S01]  /*21c0*/  LDSM.16.MT88.4 R92, [R155+0x8000] ;  /* 0x008000009b5c783b */ /* 0x000fe20000004200 */
[----:B------:R-:W-:Y:S02]  /*21d0*/  LEA.HI R34, R34, R33, RZ, 0x2 ;  /* 0x0000002122227211 */ /* 0x000fe400078f10ff */
[C---:B------:R-:W-:Y:S01]  /*21e0*/  IADD3 R151, R159.reuse, 0x800, RZ ;  /* 0x000008009f977810 */ /* 0x040fe20007ffe0ff */
[----:B-1----:R-:W-:Y:S01]  /*21f0*/  LDSM.16.MT88.4 R40, [R154+0x8000] ;  /* 0x008000009a28783b */ /* 0x002fe20000004200 */
[----:B------:R-:W-:Y:S02]  /*2200*/  LOP3.LUT R34, R34, 0xfffffffc, RZ, 0xc0, !PT ;  /* 0xfffffffc22227812 */ /* 0x000fe400078ec0ff */
[----:B------:R-:W-:Y:S01]  /*2210*/  IADD3 R150, R159, 0x1000, RZ ;  /* 0x000010009f967810 */ /* 0x000fe20007ffe0ff */
[----:B------:R-:W-:Y:S01]  /*2220*/  LDSM.16.MT88.4 R48, [R153+0x8000] ;  /* 0x008000009930783b */ /* 0x000fe20000004200 */
[----:B------:R-:W-:-:S02]  /*2230*/  IADD3 R178, R33, -R34, RZ ;  /* 0x8000002221b27210 */ /* 0x000fc40007ffe0ff */
[C---:B------:R-:W-:Y:S01]  /*2240*/  IADD3 R149, R159.reuse, 0x1800, RZ ;  /* 0x000018009f957810 */ /* 0x040fe20007ffe0ff */
[----:B------:R-:W-:Y:S01]  /*2250*/  LDSM.16.MT88.4 R56, [R152+0x8000] ;  /* 0x008000009838783b */ /* 0x000fe20000004200 */
[C---:B------:R-:W-:Y:S02]  /*2260*/  IADD3 R147, R159.reuse, 0x2000, RZ ;  /* 0x000020009f937810 */ /* 0x040fe40007ffe0ff */
[----:B------:R-:W-:Y:S01]  /*2270*/  IADD3 R146, R159, 0x2800, RZ ;  /* 0x000028009f927810 */ /* 0x000fe20007ffe0ff */
[----:B------:R-:W-:Y:S01]  /*2280*/  LDSM.16.MT88.4 R64, [R155+0xa000] ;  /* 0x00a000009b40783b */ /* 0x000fe20000004200 */
[----:B--2---:R-:W-:Y:S02]  /*2290*/  FMNMX.FTZ R2, R11, R2, !PT ;  /* 0x000000020b027209 */ /* 0x004fe40007810000 */
[----:B------:R-:W-:Y:S01]  /*22a0*/  IADD3 R145, R159, 0x3000, RZ ;  /* 0x000030009f917810 */ /* 0x000fe20007ffe0ff */
[----:B------:R-:W-:Y:S01]  /*22b0*/  LDSM.16.MT88.4 R88, [R154+0xa000] ;  /* 0x00a000009a58783b */ /* 0x000fe20000004200 */
[----:B---3--:R-:W-:-:S02]  /*22c0*/  FMNMX.FTZ R100, R13, R100, !PT ;  /* 0x000000640d647209 */ /* 0x008fc40007810000 */
[----:B------:R-:W-:Y:S01]  /*22d0*/  IADD3 R144, R159, 0x3800, RZ ;  /* 0x000038009f907810 */ /* 0x000fe20007ffe0ff */
[----:B------:R-:W1:Y:S01]  /*22e0*/  SHFL.BFLY PT, R3, R2, 0x1, 0x1f ;  /* 0x0c201f0002037f89 */ /* 0x000e6200000e0000 */
[C---:B------:R-:W-:Y:S01]  /*22f0*/  FSETP.NEU.FTZ.AND P0, PT, R100.reuse, -INF , PT ;  /* 0xff8000006400780b */ /* 0x040fe20003f1d000 */
[----:B------:R-:W-:Y:S02]  /*2300*/  FMUL.FTZ R126, R100, UR4 ;  /* 0x00000004647e7c20 */ /* 0x000fe40008410000 */
[----:B------:R-:W-:Y:S03]  /*2310*/  LDSM.16.MT88.4 R16, [R153+0x8800] ;  /* 0x008800009910783b */ /* 0x000fe60000004200 */
[----:B------:R-:W-:Y:S01]  /*2320*/  FSEL R126, R126, RZ, P0 ;  /* 0x000000ff7e7e7208 */ /* 0x000fe20000000000 */
[----:B------:R-:W-:Y:S04]  /*2330*/  LDSM.16.MT88.4 R20, [R155+0xa800] ;  /* 0x00a800009b14783b */ /* 0x000fe80000004200 */
[--C-:B------:R-:W-:Y:S01]  /*2340*/  FFMA.FTZ R106, R29, UR4, -R126.reuse ;  /* 0x000000041d6a7c23 */ /* 0x100fe2000801087e */
[--C-:B------:R-:W-:Y:S01]  /*2350*/  FFMA.FTZ R111, R25, UR4, -R126.reuse ;  /* 0x00000004196f7c23 */ /* 0x100fe2000801087e */
[--C-:B------:R-:W-:Y:S01]  /*2360*/  FFMA.FTZ R110, R37, UR4, -R126.reuse ;  /* 0x00000004256e7c23 */ /* 0x100fe2000801087e */
[--C-:B------:R-:W-:Y:S01]  /*2370*/  FFMA.FTZ R109, R27, UR4, -R126.reuse ;  /* 0x000000041b6d7c23 */ /* 0x100fe2000801087e */
[--C-:B------:R-:W-:Y:S01]  /*2380*/  FFMA.FTZ R102, R77, UR4, -R126.reuse ;  /* 0x000000044d667c23 */ /* 0x100fe2000801087e */
[--C-:B------:R-:W-:Y:S01]  /*2390*/  FFMA.FTZ R103, R7, UR4, -R126.reuse ;  /* 0x0000000407677c23 */ /* 0x100fe2000801087e */
[----:B------:R-:W2:Y:S01]  /*23a0*/  LDSM.16.MT88.4 R76, [R153+0xa000] ;  /* 0x00a00000994c783b */ /* 0x000ea20000004200 */
[----:B------:R-:W-:Y:S01]  /*23b0*/  MUFU.EX2 R111, R111 ;  /* 0x0000006f006f7308 */ /* 0x000fe20000000800 */
[--C-:B------:R-:W-:Y:S01]  /*23c0*/  FFMA.FTZ R105, R9, UR4, -R126.reuse ;  /* 0x0000000409697c23 */ /* 0x100fe2000801087e */
[--C-:B------:R-:W-:Y:S01]  /*23d0*/  FFMA.FTZ R114, R117, UR4, -R126.reuse ;  /* 0x0000000475727c23 */ /* 0x100fe2000801087e */
[----:B------:R-:W3:Y:S01]  /*23e0*/  LDSM.16.MT88.4 R4, [R152+0xa000] ;  /* 0x00a000009804783b */ /* 0x000ee20000004200 */
[--C-:B------:R-:W-:Y:S01]  /*23f0*/  FFMA.FTZ R116, R121, UR4, -R126.reuse ;  /* 0x0000000479747c23 */ /* 0x100fe2000801087e */
[----:B-1----:R-:W-:Y:S01]  /*2400*/  FMNMX.FTZ R3, R2, R3, !PT ;  /* 0x0000000302037209 */ /* 0x002fe20007810000 */
[--C-:B------:R-:W-:Y:S01]  /*2410*/  FFMA.FTZ R117, R119, UR4, -R126.reuse ;  /* 0x0000000477757c23 */ /* 0x100fe2000801087e */
[--C-:B------:R-:W-:Y:S01]  /*2420*/  FFMA.FTZ R115, R115, UR4, -R126.reuse ;  /* 0x0000000473737c23 */ /* 0x100fe2000801087e */
[----:B------:R-:W1:Y:S01]  /*2430*/  MUFU.EX2 R110, R110 ;  /* 0x0000006e006e7308 */ /* 0x000e620000000800 */
[C---:B------:R-:W-:Y:S01]  /*2440*/  FSETP.NEU.FTZ.AND P0, PT, R3.reuse, -INF , PT ;  /* 0xff8000000300780b */ /* 0x040fe20003f1d000 */
[----:B------:R-:W-:Y:S01]  /*2450*/  FMUL.FTZ R2, R3, UR4 ;  /* 0x0000000403027c20 */ /* 0x000fe20008410000 */
[--C-:B------:R-:W-:Y:S01]  /*2460*/  FFMA.FTZ R127, R127, UR4, -R126.reuse ;  /* 0x000000047f7f7c23 */ /* 0x100fe2000801087e */
[----:B------:R-:W-:-:S03]  /*2470*/  FFMA.FTZ R123, R123, UR4, -R126 ;  /* 0x000000047b7b7c23 */ /* 0x000fc6000801087e */
[----:B------:R-:W-:Y:S01]  /*2480*/  FSEL R29, R2, RZ, P0 ;  /* 0x000000ff021d7208 */ /* 0x000fe20000000000 */
[----:B------:R-:W-:Y:S01]  /*2490*/  MUFU.EX2 R109, R109 ;  /* 0x0000006d006d7308 */ /* 0x000fe20000000800 */
[----:B------:R-:W-:-:S03]  /*24a0*/  FFMA.FTZ R2, R73, UR4, -R126 ;  /* 0x0000000449027c23 */ /* 0x000fc6000801087e */
[--C-:B------:R-:W-:Y:S01]  /*24b0*/  FFMA.FTZ R113, R38, UR4, -R29.reuse ;  /* 0x0000000426717c23 */ /* 0x100fe2000801081d */
[--C-:B------:R-:W-:Y:S01]  /*24c0*/  FFMA.FTZ R112, R36, UR4, -R29.reuse ;  /* 0x0000000424707c23 */ /* 0x100fe2000801081d */
[--C-:B------:R-:W-:Y:S01]  /*24d0*/  FFMA.FTZ R108, R24, UR4, -R29.reuse ;  /* 0x00000004186c7c23 */ /* 0x100fe2000801081d */
[--C-:B------:R-:W-:Y:S01]  /*24e0*/  FFMA.FTZ R107, R26, UR4, -R29.reuse ;  /* 0x000000041a6b7c23 */ /* 0x100fe2000801081d */
[----:B------:R-:W4:Y:S01]  /*24f0*/  MUFU.EX2 R106, R106 ;  /* 0x0000006a006a7308 */ /* 0x000f220000000800 */
[--C-:B------:R-:W-:Y:S01]  /*2500*/  FFMA.FTZ R104, R8, UR4, -R29.reuse ;  /* 0x0000000408687c23 */ /* 0x100fe2000801081d */
[--C-:B------:R-:W-:Y:S01]  /*2510*/  FFMA.FTZ R101, R10, UR4, -R29.reuse ;  /* 0x000000040a657c23 */ /* 0x100fe2000801081d */
[----:B-1----:R-:W-:Y:S01]  /*2520*/  F2FP.F16.F32.PACK_AB R80, R110, R111 ;  /* 0x0000006f6e50723e */ /* 0x002fe200000000ff */
[----:B------:R-:W1:Y:S01]  /*2530*/  LDSM.16.MT88.4 R8, [R155+0x8800] ;  /* 0x008800009b08783b */ /* 0x000e620000004200 */
[--C-:B------:R-:W-:Y:S01]  /*2540*/  FFMA.FTZ R35, R74, UR4, -R29.reuse ;  /* 0x000000044a237c23 */ /* 0x100fe2000801081d */
[--C-:B------:R-:W-:Y:S01]  /*2550*/  FFMA.FTZ R0, R12, UR4, -R29.reuse ;  /* 0x000000040c007c23 */ /* 0x100fe2000801081d */
[--C-:B------:R-:W-:Y:S01]  /*2560*/  FFMA.FTZ R118, R118, UR4, -R29.reuse ;  /* 0x0000000476767c23 */ /* 0x100fe2000801081d */
[----:B------:R-:W-:Y:S01]  /*2570*/  MUFU.EX2 R113, R113 ;  /* 0x0000007100717308 */ /* 0x000fe20000000800 */
[----:B------:R-:W5:Y:S01]  /*2580*/  LDSM.16.MT88.4 R12, [R152+0x8800] ;  /* 0x00880000980c783b */ /* 0x000f620000004200 */
[--C-:B------:R-:W-:Y:S01]  /*2590*/  FFMA.FTZ R119, R130, UR4, -R29.reuse ;  /* 0x0000000482777c23 */ /* 0x100fe2000801081d */
[--C-:B------:R-:W-:Y:S01]  /*25a0*/  FFMA.FTZ R120, R120, UR4, -R29.reuse ;  /* 0x0000000478787c23 */ /* 0x100fe2000801081d */
[--C-:B------:R-:W-:Y:S01]  /*25b0*/  FFMA.FTZ R121, R128, UR4, -R29.reuse ;  /* 0x0000000480797c23 */ /* 0x100fe2000801081d */
[----:B------:R-:W5:Y:S01]  /*25c0*/  LDSM.16.MT88.4 R24, [R154+0x8800] ;  /* 0x008800009a18783b */ /* 0x000f620000004200 */
[--C-:B------:R-:W-:Y:S01]  /*25d0*/  FFMA.FTZ R128, R125, UR4, -R126.reuse ;  /* 0x000000047d807c23 */ /* 0x100fe2000801087e */
[--C-:B------:R-:W-:Y:S01]  /*25e0*/  FFMA.FTZ R125, R122, UR4, -R29.reuse ;  /* 0x000000047a7d7c23 */ /* 0x100fe2000801081d */
[----:B------:R-:W2:Y:S01]  /*25f0*/  MUFU.EX2 R112, R112 ;  /* 0x0000007000707308 */ /* 0x000ea20000000800 */
[----:B----4-:R-:W-:Y:S01]  /*2600*/  F2FP.F16.F32.PACK_AB R82, R106, R109 ;  /* 0x0000006d6a52723e */ /* 0x010fe200000000ff */
[----:B------:R-:W-:Y:S01]  /*2610*/  FFMA.FTZ R126, R31, UR4, -R126 ;  /* 0x000000041f7e7c23 */ /* 0x000fe2000801087e */
[--C-:B------:R-:W-:Y:S01]  /*2620*/  FFMA.FTZ R124, R124, UR4, -R29.reuse ;  /* 0x000000047c7c7c23 */ /* 0x100fe2000801081d */
[--C-:B------:R-:W-:Y:S01]  /*2630*/  FFMA.FTZ R122, R30, UR4, -R29.reuse ;  /* 0x000000041e7a7c23 */ /* 0x100fe2000801081d */
[----:B------:R-:W-:Y:S01]  /*2640*/  FFMA.FTZ R177, R28, UR4, -R29 ;  /* 0x000000041cb17c23 */ /* 0x000fe2000801081d */
[----:B------:R-:W-:Y:S01]  /*2650*/  FADD.FTZ R110, R111, R110 ;  /* 0x0000006e6f6e7221 */ /* 0x000fe20000010000 */
[----:B------:R-:W-:Y:S01]  /*2660*/  LDSM.16.MT88.4 R28, [R154+0x9800] ;  /* 0x009800009a1c783b */ /* 0x000fe20000004200 */
[----:B------:R-:W-:Y:S02]  /*2670*/  MUFU.EX2 R108, R108 ;  /* 0x0000006c006c7308 */ /* 0x000fe40000000800 */
[----:B------:R-:W-:-:S04]  /*2680*/  FADD.FTZ R109, R109, R110 ;  /* 0x0000006e6d6d7221 */ /* 0x000fc80000010000 */
[----:B------:R-:W-:Y:S02]  /*2690*/  FADD.FTZ R106, R106, R109 ;  /* 0x0000006d6a6a7221 */ /* 0x000fe40000010000 */
[----:B------:R-:W4:Y:S01]  /*26a0*/  MUFU.EX2 R107, R107 ;  /* 0x0000006b006b7308 */ /* 0x000f220000000800 */
[----:B--2---:R-:W-:Y:S01]  /*26b0*/  F2FP.F16.F32.PACK_AB R81, R112, R113 ;  /* 0x000000717051723e */ /* 0x004fe200000000ff */
[----:B------:R-:W-:-:S06]  /*26c0*/  FADD.FTZ R113, R113, R112 ;  /* 0x0000007071717221 */ /* 0x000fcc0000010000 */
[----:B------:R-:W-:Y:S08]  /*26d0*/  MUFU.EX2 R105, R105 ;  /* 0x0000006900697308 */ /* 0x000ff00000000800 */
[----:B------:R-:W2:Y:S01]  /*26e0*/  MUFU.EX2 R102, R102 ;  /* 0x0000006600667308 */ /* 0x000ea20000000800 */
[----:B----4-:R-:W-:Y:S01]  /*26f0*/  F2FP.F16.F32.PACK_AB R83, R107, R108 ;  /* 0x0000006c6b53723e */ /* 0x010fe200000000ff */
[----:B------:R-:W-:-:S04]  /*2700*/  FADD.FTZ R108, R108, R113 ;  /* 0x000000716c6c7221 */ /* 0x000fc80000010000 */
[----:B------:R-:W-:Y:S02]  /*2710*/  FADD.FTZ R107, R107, R108 ;  /* 0x0000006c6b6b7221 */ /* 0x000fe40000010000 */
[C---:B------:R-:W-:Y:S01]  /*2720*/  HMMA.16816.F32 R96, R80.reuse, R92, RZ ;  /* 0x0000005c5060723c */ /* 0x040fe200000018ff */
[----:B------:R-:W-:Y:S05]  /*2730*/  MUFU.EX2 R103, R103 ;  /* 0x0000006700677308 */ /* 0x000fea0000000800 */
[C---:B------:R-:W-:Y:S03]  /*2740*/  HMMA.16816.F32 R92, R80.reuse, R94, RZ ;  /* 0x0000005e505c723c */ /* 0x040fe600000018ff */
[----:B------:R-:W-:Y:S03]  /*2750*/  MUFU.EX2 R2, R2 ;  /* 0x0000000200027308 */ /* 0x000fe60000000800 */
[C---:B------:R-:W-:Y:S05]  /*2760*/  HMMA.16816.F32 R36, R80.reuse, R40, RZ ;  /* 0x000000285024723c */ /* 0x040fea00000018ff */
[----:B------:R-:W-:Y:S01]  /*2770*/  MUFU.EX2 R104, R104 ;  /* 0x0000006800687308 */ /* 0x000fe20000000800 */
[C---:B------:R-:W-:Y:S06]  /*2780*/  HMMA.16816.F32 R44, R80.reuse, R48, RZ ;  /* 0x00000030502c723c */ /* 0x040fec00000018ff */
[C---:B------:R-:W-:Y:S01]  /*2790*/  HMMA.16816.F32 R52, R80.reuse, R56, RZ ;  /* 0x000000385034723c */ /* 0x040fe200000018ff */
[----:B------:R-:W4:Y:S05]  /*27a0*/  MUFU.EX2 R101, R101 ;  /* 0x0000006500657308 */ /* 0x000f2a0000000800 */
[C---:B------:R-:W-:Y:S03]  /*27b0*/  HMMA.16816.F32 R60, R80.reuse, R64, RZ ;  /* 0x00000040503c723c */ /* 0x040fe600000018ff */
[----:B------:R-:W-:Y:S03]  /*27c0*/  MUFU.EX2 R35, R35 ;  /* 0x0000002300237308 */ /* 0x000fe60000000800 */
[C---:B------:R-:W-:Y:S05]  /*27d0*/  HMMA.16816.F32 R68, R80.reuse, R88, RZ ;  /* 0x000000585044723c */ /* 0x040fea00000018ff */
[----:B------:R-:W1:Y:S01]  /*27e0*/  MUFU.EX2 R0, R0 ;  /* 0x0000000000007308 */ /* 0x000e620000000800 */
[C---:B------:R-:W-:Y:S06]  /*27f0*/  HMMA.16816.F32 R72, R80.reuse, R76, RZ ;  /* 0x0000004c5048723c */ /* 0x040fec00000018ff */
[C---:B------:R-:W-:Y:S01]  /*2800*/  HMMA.16816.F32 R40, R80.reuse, R42, RZ ;  /* 0x0000002a5028723c */ /* 0x040fe200000018ff */
[----:B------:R-:W-:Y:S05]  /*2810*/  MUFU.EX2 R114, R114 ;  /* 0x0000007200727308 */ /* 0x000fea0000000800 */
[C---:B------:R-:W-:Y:S03]  /*2820*/  HMMA.16816.F32 R48, R80.reuse, R50, RZ ;  /* 0x000000325030723c */ /* 0x040fe600000018ff */
[----:B------:R-:W5:Y:S03]  /*2830*/  MUFU.EX2 R115, R115 ;  /* 0x0000007300737308 */ /* 0x000f660000000800 */
[C---:B------:R-:W-:Y:S05]  /*2840*/  HMMA.16816.F32 R56, R80.reuse, R58, RZ ;  /* 0x0000003a5038723c */ /* 0x040fea00000018ff */
[----:B------:R-:W-:Y:S01]  /*2850*/  MUFU.EX2 R116, R116 ;  /* 0x0000007400747308 */ /* 0x000fe20000000800 */
[C---:B------:R-:W-:Y:S06]  /*2860*/  HMMA.16816.F32 R64, R80.reuse, R66, RZ ;  /* 0x000000425040723c */ /* 0x040fec00000018ff */
[C---:B------:R-:W-:Y:S01]  /*2870*/  HMMA.16816.F32 R88, R80.reuse, R90, RZ ;  /* 0x0000005a5058723c */ /* 0x040fe200000018ff */
[----:B------:R-:W-:Y:S05]  /*2880*/  MUFU.EX2 R117, R117 ;  /* 0x0000007500757308 */ /* 0x000fea0000000800 */
[C---:B------:R-:W-:Y:S03]  /*2890*/  HMMA.16816.F32 R76, R80.reuse, R78, RZ ;  /* 0x0000004e504c723c */ /* 0x040fe600000018ff */
[----:B------:R-:W-:Y:S03]  /*28a0*/  MUFU.EX2 R118, R118 ;  /* 0x0000007600767308 */ /* 0x000fe60000000800 */
[C---:B---3--:R-:W-:Y:S05]  /*28b0*/  HMMA.16816.F32 R84, R80.reuse, R4, RZ ;  /* 0x000000045054723c */ /* 0x048fea00000018ff */
[----:B------:R-:W3:Y:S01]  /*28c0*/  MUFU.EX2 R119, R119 ;  /* 0x0000007700777308 */ /* 0x000ee20000000800 */
[----:B------:R-:W-:Y:S01]  /*28d0*/  HMMA.16816.F32 R80, R80, R6, RZ ;  /* 0x000000065050723c */ /* 0x000fe200000018ff */
[----:B--2---:R-:W-:Y:S01]  /*28e0*/  F2FP.F16.F32.PACK_AB R4, R102, R105 ;  /* 0x000000696604723e */ /* 0x004fe200000000ff */
[----:B------:R-:W-:Y:S01]  /*28f0*/  FADD.FTZ R105, R105, R106 ;  /* 0x0000006a69697221 */ /* 0x000fe20000010000 */
[----:B----4-:R-:W-:Y:S01]  /*2900*/  F2FP.F16.F32.PACK_AB R5, R101, R104 ;  /* 0x000000686505723e */ /* 0x010fe200000000ff */
[----:B------:R-:W-:-:S02]  /*2910*/  FADD.FTZ R104, R104, R107 ;  /* 0x0000006b68687221 */ /* 0x000fc40000010000 */
[----:B------:R-:W-:Y:S01]  /*2920*/  FADD.FTZ R102, R102, R105 ;  /* 0x0000006966667221 */ /* 0x000fe20000010000 */
[----:B------:R-:W-:Y:S01]  /*2930*/  F2FP.F16.F32.PACK_AB R6, R2, R103 ;  /* 0x000000670206723e */ /* 0x000fe200000000ff */
[----:B------:R-:W-:Y:S01]  /*2940*/  MUFU.EX2 R120, R120 ;  /* 0x0000007800787308 */ /* 0x000fe20000000800 */
[----:B-1----:R-:W-:Y:S01]  /*2950*/  F2FP.F16.F32.PACK_AB R7, R0, R35 ;  /* 0x000000230007723e */ /* 0x002fe200000000ff */
[----:B------:R-:W-:Y:S01]  /*2960*/  FADD.FTZ R104, R101, R104 ;  /* 0x0000006865687221 */ /* 0x000fe20000010000 */
[----:B------:R-:W-:-:S03]  /*2970*/  FADD.FTZ R103, R103, R102 ;  /* 0x0000006667677221 */ /* 0x000fc60000010000 */
[----:B------:R-:W-:Y:S01]  /*2980*/  FADD.FTZ R35, R35, R104 ;  /* 0x0000006823237221 */ /* 0x000fe20000010000 */
[----:B------:R-:W-:Y:S01]  /*2990*/  FADD.FTZ R103, R2, R103 ;  /* 0x0000006702677221 */ /* 0x000fe20000010000 */
[----:B------:R-:W-:Y:S01]  /*29a0*/  HMMA.16816.F32 R96, R4, R8, R96 ;  /* 0x000000080460723c */ /* 0x000fe20000001860 */
[----:B------:R-:W1:Y:S01]  /*29b0*/  MUFU.EX2 R121, R121 ;  /* 0x0000007900797308 */ /* 0x000e620000000800 */
[----:B------:R-:W-:-:S04]  /*29c0*/  FADD.FTZ R35, R0, R35 ;  /* 0x0000002300237221 */ /* 0x000fc80000010000 */
[C---:B------:R-:W-:Y:S01]  /*29d0*/  HMMA.16816.F32 R92, R4.reuse, R10, R92 ;  /* 0x0000000a045c723c */ /* 0x040fe2000000185c */
[----:B------:R-:W2:Y:S02]  /*29e0*/  LDSM.16.MT88.4 R8, [R154+0xa800] ;  /* 0x00a800009a08783b */ /* 0x000ea40000004200 */
[----:B------:R-:W-:Y:S03]  /*29f0*/  MUFU.EX2 R127, R127 ;  /* 0x0000007f007f7308 */ /* 0x000fe60000000800 */
[C---:B------:R-:W-:Y:S05]  /*2a00*/  HMMA.16816.F32 R44, R4.reuse, R16, R44 ;  /* 0x00000010042c723c */ /* 0x040fea000000182c */
[----:B------:R-:W4:Y:S01]  /*2a10*/  MUFU.EX2 R128, R128 ;  /* 0x0000008000807308 */ /* 0x000f220000000800 */
[C---:B------:R-:W-:Y:S01]  /*2a20*/  HMMA.16816.F32 R48, R4.reuse, R18, R48 ;  /* 0x000000120430723c */ /* 0x040fe20000001830 */
[----:B------:R-:W3:Y:S05]  /*2a30*/  LDSM.16.MT88.4 R16, [R153+0xa800] ;  /* 0x00a800009910783b */ /* 0x000eea0000004200 */
[C---:B-----5:R-:W-:Y:S01]  /*2a40*/  HMMA.16816.F32 R52, R4.reuse, R12, R52 ;  /* 0x0000000c0434723c */ /* 0x060fe20000001834 */
[----:B------:R-:W-:Y:S05]  /*2a50*/  MUFU.EX2 R123, R123 ;  /* 0x0000007b007b7308 */ /* 0x000fea0000000800 */
[C---:B------:R-:W-:Y:S01]  /*2a60*/  HMMA.16816.F32 R56, R4.reuse, R14, R56 ;  /* 0x0000000e0438723c */ /* 0x040fe20000001838 */
[----:B------:R-:W5:Y:S02]  /*2a70*/  LDSM.16.MT88.4 R12, [R152+0xa800] ;  /* 0x00a80000980c783b */ /* 0x000f640000004200 */
[----:B------:R-:W-:Y:S03]  /*2a80*/  MUFU.EX2 R126, R126 ;  /* 0x0000007e007e7308 */ /* 0x000fe60000000800 */
[C---:B------:R-:W-:Y:S05]  /*2a90*/  HMMA.16816.F32 R36, R4.reuse, R24, R36 ;  /* 0x000000180424723c */ /* 0x040fea0000001824 */
[----:B------:R-:W-:Y:S01]  /*2aa0*/  MUFU.EX2 R124, R124 ;  /* 0x0000007c007c7308 */ /* 0x000fe20000000800 */
[C---:B------:R-:W-:Y:S01]  /*2ab0*/  HMMA.16816.F32 R40, R4.reuse, R26, R40 ;  /* 0x0000001a0428723c */ /* 0x040fe20000001828 */
[----:B------:R-:W-:Y:S05]  /*2ac0*/  LDSM.16.MT88.4 R24, [R154+0x9000] ;  /* 0x009000009a18783b */ /* 0x000fea0000004200 */
[C---:B--2---:R-:W-:Y:S01]  /*2ad0*/  HMMA.16816.F32 R68, R4.reuse, R8, R68 ;  /* 0x000000080444723c */ /* 0x044fe20000001844 */
[----:B------:R-:W2:Y:S05]  /*2ae0*/  MUFU.EX2 R125, R125 ;  /* 0x0000007d007d7308 */ /* 0x000eaa0000000800 */
[C---:B------:R-:W-:Y:S01]  /*2af0*/  HMMA.16816.F32 R88, R4.reuse, R10, R88 ;  /* 0x0000000a0458723c */ /* 0x040fe20000001858 */
[----:B------:R-:W4:Y:S02]  /*2b00*/  LDSM.16.MT88.4 R8, [R153+0x9000] ;  /* 0x009000009908783b */ /* 0x000f240000004200 */
[----:B------:R-:W-:Y:S03]  /*2b10*/  MUFU.EX2 R122, R122 ;  /* 0x0000007a007a7308 */ /* 0x000fe60000000800 */
[C---:B------:R-:W-:Y:S05]  /*2b20*/  HMMA.16816.F32 R60, R4.reuse, R20, R60 ;  /* 0x00000014043c723c */ /* 0x040fea000000183c */
[----:B------:R-:W2:Y:S01]  /*2b30*/  MUFU.EX2 R177, R177 ;  /* 0x000000b100b17308 */ /* 0x000ea20000000800 */
[C---:B------:R-:W-:Y:S01]  /*2b40*/  HMMA.16816.F32 R64, R4.reuse, R22, R64 ;  /* 0x000000160440723c */ /* 0x040fe20000001840 */
[----:B------:R-:W2:Y:S05]  /*2b50*/  LDSM.16.MT88.4 R20, [R155+0x9000] ;  /* 0x009000009b14783b */ /* 0x000eaa0000004200 */
[C---:B---3--:R-:W-:Y:S06]  /*2b60*/  HMMA.16816.F32 R72, R4.reuse, R16, R72 ;  /* 0x000000100448723c */ /* 0x048fec0000001848 */
[C---:B------:R-:W-:Y:S01]  /*2b70*/  HMMA.16816.F32 R76, R4.reuse, R18, R76 ;  /* 0x00000012044c723c */ /* 0x040fe2000000184c */
[----:B------:R-:W3:Y:S05]  /*2b80*/  LDSM.16.MT88.4 R16, [R152+0x9000] ;  /* 0x009000009810783b */ /* 0x000eea0000004200 */
[C---:B-----5:R-:W-:Y:S06]  /*2b90*/  HMMA.16816.F32 R84, R4.reuse, R12, R84 ;  /* 0x0000000c0454723c */ /* 0x060fec0000001854 */
[----:B------:R-:W-:Y:S01]  /*2ba0*/  HMMA.16816.F32 R80, R4, R14, R80 ;  /* 0x0000000e0450723c */ /* 0x000fe20000001850 */
[----:B------:R-:W5:Y:S06]  /*2bb0*/  LDSM.16.MT88.4 R12, [R155+0xb000] ;  /* 0x00b000009b0c783b */ /* 0x000f6c0000004200 */
[----:B------:R-:W-:Y:S01]  /*2bc0*/  F2FP.F16.F32.PACK_AB R4, R115, R114 ;  /* 0x000000727304723e */ /* 0x000fe200000000ff */
[----:B------:R-:W-:Y:S01]  /*2bd0*/  FADD.FTZ R114, R114, R103 ;  /* 0x0000006772727221 */ /* 0x000fe20000010000 */
[----:B------:R-:W-:Y:S01]  /*2be0*/  F2FP.F16.F32.PACK_AB R5, R119, R118 ;  /* 0x000000767705723e */ /* 0x000fe200000000ff */
[----:B------:R-:W-:Y:S01]  /*2bf0*/  FADD.FTZ R118, R118, R35 ;  /* 0x0000002376767221 */ /* 0x000fe20000010000 */
[----:B------:R-:W-:Y:S01]  /*2c00*/  F2FP.F16.F32.PACK_AB R6, R117, R116 ;  /* 0x000000747506723e */ /* 0x000fe200000000ff */
[----:B------:R-:W-:Y:S01]  /*2c10*/  FADD.FTZ R115, R115, R114 ;  /* 0x0000007273737221 */ /* 0x000fe20000010000 */
[----:B-1----:R-:W-:Y:S01]  /*2c20*/  F2FP.F16.F32.PACK_AB R7, R121, R120 ;  /* 0x000000787907723e */ /* 0x002fe200000000ff */
[----:B------:R-:W-:-:S02]  /*2c30*/  FADD.FTZ R119, R119, R118 ;  /* 0x0000007677777221 */ /* 0x000fc40000010000 */
[----:B------:R-:W-:Y:S02]  /*2c40*/  FADD.FTZ R116, R116, R115 ;  /* 0x0000007374747221 */ /* 0x000fe40000010000 */
[----:B------:R-:W-:Y:S02]  /*2c50*/  FADD.FTZ R120, R120, R119 ;  /* 0x0000007778787221 */ /* 0x000fe40000010000 */
[----:B----4-:R-:W-:Y:S01]  /*2c60*/  HMMA.16816.F32 R44, R4, R8, R44 ;  /* 0x00000008042c723c */ /* 0x010fe2000000182c */
[----:B------:R-:W-:Y:S01]  /*2c70*/  FADD.FTZ R116, R117, R116 ;  /* 0x0000007475747221 */ /* 0x000fe20000010000 */
[----:B------:R-:W-:-:S04]  /*2c80*/  FADD.FTZ R121, R121, R120 ;  /* 0x0000007879797221 */ /* 0x000fc80000010000 */
[C---:B------:R-:W-:Y:S01]  /*2c90*/  HMMA.16816.F32 R48, R4.reuse, R10, R48 ;  /* 0x0000000a0430723c */ /* 0x040fe20000001830 */
[----:B------:R-:W1:Y:S05]  /*2ca0*/  LDSM.16.MT88.4 R8, [R153+0xb000] ;  /* 0x00b000009908783b */ /* 0x000e6a0000004200 */
[C---:B--2---:R-:W-:Y:S06]  /*2cb0*/  HMMA.16816.F32 R96, R4.reuse, R20, R96 ;  /* 0x000000140460723c */ /* 0x044fec0000001860 */
[C---:B------:R-:W-:Y:S01]  /*2cc0*/  HMMA.16816.F32 R92, R4.reuse, R22, R92 ;  /* 0x00000016045c723c */ /* 0x040fe2000000185c */
[----:B------:R-:W2:Y:S05]  /*2cd0*/  LDSM.16.MT88.4 R20, [R154+0xb000] ;  /* 0x00b000009a14783b */ /* 0x000eaa0000004200 */
[C---:B---3--:R-:W-:Y:S06]  /*2ce0*/  HMMA.16816.F32 R52, R4.reuse, R16, R52 ;  /* 0x000000100434723c */ /* 0x048fec0000001834 */
[C---:B------:R-:W-:Y:S01]  /*2cf0*/  HMMA.16816.F32 R56, R4.reuse, R18, R56 ;  /* 0x000000120438723c */ /* 0x040fe20000001838 */
[----:B------:R-:W3:Y:S05]  /*2d00*/  LDSM.16.MT88.4 R16, [R152+0xb000] ;  /* 0x00b000009810783b */ /* 0x000eea0000004200 */
[C---:B-----5:R-:W-:Y:S06]  /*2d10*/  HMMA.16816.F32 R60, R4.reuse, R12, R60 ;  /* 0x0000000c043c723c */ /* 0x060fec000000183c */
[C---:B------:R-:W-:Y:S01]  /*2d20*/  HMMA.16816.F32 R64, R4.reuse, R14, R64 ;  /* 0x0000000e0440723c */ /* 0x040fe20000001840 */
[----:B------:R-:W4:Y:S05]  /*2d30*/  LDSM.16.MT88.4 R12, [R155+0x9800] ;  /* 0x009800009b0c783b */ /* 0x000f2a0000004200 */
[C---:B-1----:R-:W-:Y:S06]  /*2d40*/  HMMA.16816.F32 R72, R4.reuse, R8, R72 ;  /* 0x000000080448723c */ /* 0x042fec0000001848 */
[C---:B------:R-:W-:Y:S01]  /*2d50*/  HMMA.16816.F32 R76, R4.reuse, R10, R76 ;  /* 0x0000000a044c723c */ /* 0x040fe2000000184c */
[----:B------:R-:W1:Y:S05]  /*2d60*/  LDSM.16.MT88.4 R8, [R152+0x9800] ;  /* 0x009800009808783b */ /* 0x000e6a0000004200 */
[C---:B------:R-:W-:Y:S06]  /*2d70*/  HMMA.16816.F32 R36, R4.reuse, R24, R36 ;  /* 0x000000180424723c */ /* 0x040fec0000001824 */
[C---:B------:R-:W-:Y:S01]  /*2d80*/  HMMA.16816.F32 R40, R4.reuse, R26, R40 ;  /* 0x0000001a0428723c */ /* 0x040fe20000001828 */
[----:B------:R-:W5:Y:S05]  /*2d90*/  LDSM.16.MT88.4 R24, [R153+0x9800] ;  /* 0x009800009918783b */ /* 0x000f6a0000004200 */
[C---:B--2---:R-:W-:Y:S06]  /*2da0*/  HMMA.16816.F32 R68, R4.reuse, R20, R68 ;  /* 0x000000140444723c */ /* 0x044fec0000001844 */
[C---:B------:R-:W-:Y:S01]  /*2db0*/  HMMA.16816.F32 R88, R4.reuse, R22, R88 ;  /* 0x000000160458723c */ /* 0x040fe20000001858 */
[----:B------:R-:W2:Y:S05]  /*2dc0*/  LDSM.16.MT88.4 R20, [R155+0xb800] ;  /* 0x00b800009b14783b */ /* 0x000eaa0000004200 */
[C---:B---3--:R-:W-:Y:S06]  /*2dd0*/  HMMA.16816.F32 R84, R4.reuse, R16, R84 ;  /* 0x000000100454723c */ /* 0x048fec0000001854 */
[----:B------:R-:W-:Y:S01]  /*2de0*/  HMMA.16816.F32 R80, R4, R18, R80 ;  /* 0x000000120450723c */ /* 0x000fe20000001850 */
[----:B------:R-:W3:Y:S06]  /*2df0*/  LDSM.16.MT88.4 R16, [R154+0xb800] ;  /* 0x00b800009a10783b */ /* 0x000eec0000004200 */
[----:B------:R-:W-:Y:S01]  /*2e00*/  F2FP.F16.F32.PACK_AB R4, R128, R127 ;  /* 0x0000007f8004723e */ /* 0x000fe200000000ff */
[----:B------:R-:W-:Y:S01]  /*2e10*/  FADD.FTZ R127, R127, R116 ;  /* 0x000000747f7f7221 */ /* 0x000fe20000010000 */
[----:B------:R-:W-:Y:S01]  /*2e20*/  F2FP.F16.F32.PACK_AB R5, R125, R124 ;  /* 0x0000007c7d05723e */ /* 0x000fe200000000ff */
[----:B------:R-:W-:Y:S01]  /*2e30*/  FADD.FTZ R124, R124, R121 ;  /* 0x000000797c7c7221 */ /* 0x000fe20000010000 */
[----:B------:R-:W-:Y:S01]  /*2e40*/  F2FP.F16.F32.PACK_AB R6, R126, R123 ;  /* 0x0000007b7e06723e */ /* 0x000fe200000000ff */
[----:B------:R-:W-:Y:S01]  /*2e50*/  FADD.FTZ R128, R128, R127 ;  /* 0x0000007f80807221 */ /* 0x000fe20000010000 */
[----:B------:R-:W-:Y:S01]  /*2e60*/  F2FP.F16.F32.PACK_AB R7, R177, R122 ;  /* 0x0000007ab107723e */ /* 0x000fe200000000ff */
[----:B------:R-:W-:-:S02]  /*2e70*/  FADD.FTZ R125, R125, R124 ;  /* 0x0000007c7d7d7221 */ /* 0x000fc40000010000 */
[----:B------:R-:W-:Y:S02]  /*2e80*/  FADD.FTZ R123, R123, R128 ;  /* 0x000000807b7b7221 */ /* 0x000fe40000010000 */
[----:B------:R-:W-:Y:S02]  /*2e90*/  FADD.FTZ R122, R122, R125 ;  /* 0x0000007d7a7a7221 */ /* 0x000fe40000010000 */
[----:B----4-:R-:W-:Y:S01]  /*2ea0*/  HMMA.16816.F32 R96, R4, R12, R96 ;  /* 0x0000000c0460723c */ /* 0x010fe20000001860 */
[----:B------:R-:W-:Y:S01]  /*2eb0*/  FADD.FTZ R179, R126, R123 ;  /* 0x0000007b7eb37221 */ /* 0x000fe20000010000 */
[----:B------:R-:W-:-:S04]  /*2ec0*/  FADD.FTZ R177, R177, R122 ;  /* 0x0000007ab1b17221 */ /* 0x000fc80000010000 */
[C---:B------:R-:W-:Y:S01]  /*2ed0*/  HMMA.16816.F32 R92, R4.reuse, R14, R92 ;  /* 0x0000000e045c723c */ /* 0x040fe2000000185c */
[----:B------:R-:W4:Y:S05]  /*2ee0*/  LDSM.16.MT88.4 R12, [R153+0xb800] ;  /* 0x00b80000990c783b */ /* 0x000f2a0000004200 */
[C---:B-1----:R-:W-:Y:S06]  /*2ef0*/  HMMA.16816.F32 R52, R4.reuse, R8, R52 ;  /* 0x000000080434723c */ /* 0x042fec0000001834 */
[C---:B------:R-:W-:Y:S01]  /*2f00*/  HMMA.16816.F32 R56, R4.reuse, R10, R56 ;  /* 0x0000000a0438723c */ /* 0x040fe20000001838 */
[----:B------:R-:W1:Y:S05]  /*2f10*/  LDSM.16.MT88.4 R8, [R152+0xb800] ;  /* 0x00b800009808783b */ /* 0x000e6a0000004200 */
[C---:B------:R-:W-:Y:S06]  /*2f20*/  HMMA.16816.F32 R36, R4.reuse, R28, R36 ;  /* 0x0000001c0424723c */ /* 0x040fec0000001824 */
[C---:B------:R-:W-:Y:S06]  /*2f30*/  HMMA.16816.F32 R40, R4.reuse, R30, R40 ;  /* 0x0000001e0428723c */ /* 0x040fec0000001828 */
[C---:B-----5:R-:W-:Y:S06]  /*2f40*/  HMMA.16816.F32 R44, R4.reuse, R24, R44 ;  /* 0x00000018042c723c */ /* 0x060fec000000182c */
[C---:B------:R-:W-:Y:S06]  /*2f50*/  HMMA.16816.F32 R48, R4.reuse, R26, R48 ;  /* 0x0000001a0430723c */ /* 0x040fec0000001830 */
[C---:B--2---:R-:W-:Y:S06]  /*2f60*/  HMMA.16816.F32 R60, R4.reuse, R20, R60 ;  /* 0x00000014043c723c */ /* 0x044fec000000183c */
[C---:B------:R-:W-:Y:S06]  /*2f70*/  HMMA.16816.F32 R64, R4.reuse, R22, R64 ;  /* 0x000000160440723c */ /* 0x040fec0000001840 */
[C---:B---3--:R-:W-:Y:S06]  /*2f80*/  HMMA.16816.F32 R68, R4.reuse, R16, R68 ;  /* 0x000000100444723c */ /* 0x048fec0000001844 */
[C---:B------:R-:W-:Y:S06]  /*2f90*/  HMMA.16816.F32 R88, R4.reuse, R18, R88 ;  /* 0x000000120458723c */ /* 0x040fec0000001858 */
[C---:B----4-:R-:W-:Y:S06]  /*2fa0*/  HMMA.16816.F32 R72, R4.reuse, R12, R72 ;  /* 0x0000000c0448723c */ /* 0x050fec0000001848 */
[C---:B------:R-:W-:Y:S06]  /*2fb0*/  HMMA.16816.F32 R76, R4.reuse, R14, R76 ;  /* 0x0000000e044c723c */ /* 0x040fec000000184c */
[C---:B-1----:R-:W-:Y:S06]  /*2fc0*/  HMMA.16816.F32 R84, R4.reuse, R8, R84 ;  /* 0x000000080454723c */ /* 0x042fec0000001854 */
[----:B------:R-:W-:Y:S01]  /*2fd0*/  HMMA.16816.F32 R80, R4, R10, R80 ;  /* 0x0000000a0450723c */ /* 0x000fe20000001850 */
[----:B------:R-:W-:-:S08]  /*2fe0*/  NOP ;  /* 0x0000000000007918 */ /* 0x000fd00000000000 */
[----:B------:R-:W-:-:S15]  /*2ff0*/  @!P1 BRA `(.L_x_584) ;  /* 0x0000001c00dc9947 */ /* 0x000fde0003800000 */
[----:B------:R-:W-:Y:S01]  /*3000*/  IADD3 R176, R32, -0x2, RZ ;  /* 0xfffffffe20b07810 */ /* 0x000fe20007ffe0ff */
[----:B------:R-:W-:Y:S01]  /*3010*/  ULDC UR4, c[0x0][0x2ec] ;  /* 0x0000bb0000047ab9 */ /* 0x000fe20000000800 */
[----:B------:R-:W-:Y:S01]  /*3020*/  MOV R0, R3 ;  /* 0x0000000300007202 */ /* 0x000fe20000000f00 */
[----:B------:R-:W-:Y:S01]  /*3030*/  ULDC.64 UR10, c[0x0][0x220] ;  /* 0x00008800000a7ab9 */ /* 0x000fe20000000a00 */
[----:B------:R-:W-:Y:S01]  /*3040*/  MOV R101, R100 ;  /* 0x0000006400657202 */ /* 0x000fe20000000f00 */
[----:B------:R-:W-:Y:S01]  /*3050*/  ULDC.64 UR12, c[0x0][0x250] ;  /* 0x00009400000c7ab9 */ /* 0x000fe20000000a00 */
[----:B------:R-:W-:Y:S01]  /*3060*/  ULDC.64 UR6, c[0x0][0x218] ;  /* 0x0000860000067ab9 */ /* 0x000fe20000000a00 */
[----:B------:R-:W-:Y:S01]  /*3070*/  ULDC.64 UR8, c[0x0][0x248] ;  /* 0x0000920000087ab9 */ /* 0x000fe20000000a00 */
[----:B------:R-:W-:Y:S05]  /*3080*/  BRA `(.L_x_585) ;  /* 0x0000000000747947 */ /* 0x000fea0003800000 */
.L_x_587:
[----:B------:R-:W-:Y:S04]  /*3090*/  VIADD R100, R176, 0xffffffff ;  /* 0xffffffffb0647836 */ /* 0x000fe80000000000 */
[C---:B------:R-:W-:Y:S01]  /*30a0*/  IMAD.WIDE.U32 R102, R100.reuse, UR8, RZ ;  /* 0x0000000864667c25 */ /* 0x040fe2000f8e00ff */
[----:B------:R-:W-:Y:S05]  /*30b0*/  SHF.R.S32.HI R3, RZ, 0x1f, R100 ;  /* 0x0000001fff037819 */ /* 0x000fea0000011464 */
[----:B------:R-:W-:Y:S04]  /*30c0*/  IMAD R3, R3, UR8, RZ ;  /* 0x0000000803037c24 */ /* 0x000fe8000f8e02ff */
[----:B------:R-:W-:Y:S01]  /*30d0*/  IMAD R3, R100, UR9, R3 ;  /* 0x0000000964037c24 */ /* 0x000fe2000f8e0203 */
[----:B------:R-:W-:Y:S03]  /*30e0*/  LEA R100, P1, R102, R168, 0x6 ;  /* 0x000000a866647211 */ /* 0x000fe600078230ff */
[----:B------:R-:W-:Y:S01]  /*30f0*/  IMAD.IADD R3, R103, 0x1, R3 ;  /* 0x0000000167037824 */ /* 0x000fe200078e0203 */
[----:B------:R-:W-:Y:S04]  /*3100*/  LEA R104, P2, R100, UR6, 0x1 ;  /* 0x0000000664687c11 */ /* 0x000fe8000f8408ff */
[----:B------:R-:W-:Y:S02]  /*3110*/  LEA.HI.X R3, R102, R171, R3, 0x6, P1 ;  /* 0x000000ab66037211 */ /* 0x000fe400008f3403 */
        /* <DEDUP_REMOVED lines=20> */
.L_x_585:
[----:B------:R-:W-:Y:S01]  /*3260*/  SHF.R.S32.HI R2, RZ, 0x1f, R176 ;  /* 0x0000001fff027819 */ /* 0x000fe200000114b0 */
[----:B------:R-:W-:Y:S04]  /*3270*/  DEPBAR.LE SB0, 0x0 ;  /* 0x000080000000791a */ /* 0x000fe80000000000 */
[----:B------:R-:W-:Y:S01]  /*3280*/  BAR.SYNC.DEFER_BLOCKING 0x0 ;  /* 0x0000000000007b1d */ /* 0x000fe20000010000 */
[----:B------:R-:W-:Y:S02]  /*3290*/  IMAD R2, R2, UR12, RZ ;  /* 0x0000000c02027c24 */ /* 0x000fe4000f8e02ff */
[C---:B------:R-:W-:Y:S04]  /*32a0*/  IMAD.WIDE.U32 R102, R176.reuse, UR12, RZ ;  /* 0x0000000cb0667c25 */ /* 0x040fe8000f8e00ff */
[----:B------:R-:W-:Y:S01]  /*32b0*/  IMAD R2, R176, UR13, R2 ;  /* 0x0000000db0027c24 */ /* 0x000fe2000f8e0202 */
[C---:B------:R-:W-:Y:S03]  /*32c0*/  LEA R3, P0, R102.reuse, R166, 0x6 ;  /* 0x000000a666037211 */ /* 0x040fe600078030ff */
[----:B------:R-:W-:Y:S01]  /*32d0*/  IMAD.IADD R2, R103, 0x1, R2 ;  /* 0x0000000167027824 */ /* 0x000fe200078e0202 */
[C---:B------:R-:W-:Y:S04]  /*32e0*/  LEA R180, P1, R3.reuse, UR10, 0x1 ;  /* 0x0000000a03b47c11 */ /* 0x040fe8000f8208ff */
        /* <DEDUP_REMOVED lines=9> */
[----:B------:R-:W-:Y:S02]  /*3380*/  IADD3 R182, P0, R2, UR15, RZ ;  /* 0x0000000f02b67c10 */ /* 0x000fe4000ff1e0ff */
[----:B------:R-:W-:Y:S01]  /*3390*/  IADD3.X R3, R103, UR22, RZ, P1, !PT ;  /* 0x0000001667037c10 */ /* 0x000fe20008ffe4ff */
[----:B------:R-:W-:Y:S03]  /*33a0*/  LDGSTS.E.BYPASS.LTC128B.128 [R164+0xa000], desc[UR16][R180.64+0x80] ;  /* 0x0a000080b4a47fae */ /* 0x000fe6000b901d50 */
[----:B------:R-:W-:Y:S01]  /*33b0*/  IADD3.X R183, R3, UR22, RZ, P0, !PT ;  /* 0x0000001603b77c10 */ /* 0x000fe200087fe4ff */
[----:B------:R-:W-:Y:S01]  /*33c0*/  LDGSTS.E.BYPASS.LTC128B.128 [R164+0x8800], desc[UR16][R102.64] ;  /* 0x0880000066a47fae */ /* 0x000fe2000b901d50 */
[----:B------:R-:W-:Y:S03]  /*33d0*/  ISETP.GT.AND P0, PT, R176, RZ, PT ;  /* 0x000000ffb000720c */ /* 0x000fe60003f04270 */
[----:B------:R-:W-:Y:S04]  /*33e0*/  LDGSTS.E.BYPASS.LTC128B.128 [R164+0xa800], desc[UR16][R102.64+0x80] ;  /* 0x0a80008066a47fae */ /* 0x000fe8000b901d50 */
[----:B------:R-:W-:Y:S04]  /*33f0*/  LDGSTS.E.BYPASS.LTC128B.128 [R164+0x9000], desc[UR16][R2.64] ;  /* 0x0900000002a47fae */ /* 0x000fe8000b901d50 */
[----:B------:R1:W-:Y:S04]  /*3400*/  LDGSTS.E.BYPASS.LTC128B.128 [R164+0xb000], desc[UR16][R2.64+0x80] ;  /* 0x0b00008002a47fae */ /* 0x0003e8000b901d50 */
[----:B------:R2:W-:Y:S04]  /*3410*/  LDGSTS.E.BYPASS.LTC128B.128 [R164+0x9800], desc[UR16][R182.64] ;  /* 0x09800000b6a47fae */ /* 0x0005e8000b901d50 */
[----:B------:R2:W-:Y:S04]  /*3420*/  LDGSTS.E.BYPASS.LTC128B.128 [R164+0xb800], desc[UR16][R182.64+0x80] ;  /* 0x0b800080b6a47fae */ /* 0x0005e8000b901d50 */
[----:B------:R-:W-:Y:S04]  /*3430*/  LDSM.16.M88.4 R104, [R162] ;  /* 0x00000000a268783b */ /* 0x000fe80000000200 */
[----:B------:R-:W3:Y:S04]  /*3440*/  LDSM.16.M88.4 R108, [R161] ;  /* 0x00000000a16c783b */ /* 0x000ee80000000200 */
[----:B------:R-:W4:Y:S04]  /*3450*/  LDSM.16.M88.4 R112, [R161+0x800] ;  /* 0x00080000a170783b */ /* 0x000f280000000200 */
[----:B------:R-:W5:Y:S04]  /*3460*/  LDSM.16.M88.4 R116, [R161+0x1000] ;  /* 0x00100000a174783b */ /* 0x000f680000000200 */
[----:B------:R-:W1:Y:S04]  /*3470*/  LDSM.16.M88.4 R120, [R161+0x1800] ;  /* 0x00180000a178783b */ /* 0x000e680000000200 */
[----:B------:R-:W0:Y:S04]  /*3480*/  LDGDEPBAR ;  /* 0x00000000000079af */ /* 0x000e280000000000 */
[----:B------:R-:W-:Y:S04]  /*3490*/  LDSM.16.M88.4 R124, [R160] ;  /* 0x00000000a07c783b */ /* 0x000fe80000000200 */
[----:B------:R-:W2:Y:S04]  /*34a0*/  LDSM.16.M88.4 R128, [R159] ;  /* 0x000000009f80783b */ /* 0x000ea80000000200 */
[----:B------:R-:W2:Y:S04]  /*34b0*/  LDSM.16.M88.4 R132, [R151] ;  /* 0x000000009784783b */ /* 0x000ea80000000200 */
[----:B------:R-:W2:Y:S04]  /*34c0*/  LDSM.16.M88.4 R136, [R150] ;  /* 0x000000009688783b */ /* 0x000ea80000000200 */
[----:B------:R-:W2:Y:S01]  /*34d0*/  LDSM.16.M88.4 R140, [R149] ;  /* 0x00000000958c783b */ /* 0x000ea20000000200 */
[C---:B---3--:R-:W-:Y:S06]  /*34e0*/  HMMA.16816.F32 R4, R104.reuse, R108, RZ ;  /* 0x0000006c6804723c */ /* 0x048fec00000018ff */
[C---:B------:R-:W-:Y:S01]  /*34f0*/  HMMA.16816.F32 R8, R104.reuse, R110, RZ ;  /* 0x0000006e6808723c */ /* 0x040fe200000018ff */
[----:B------:R-:W-:Y:S05]  /*3500*/  LDSM.16.M88.4 R108, [R157] ;  /* 0x000000009d6c783b */ /* 0x000fea0000000200 */
[C---:B----4-:R-:W-:Y:S06]  /*3510*/  HMMA.16816.F32 R12, R104.reuse, R112, RZ ;  /* 0x00000070680c723c */ /* 0x050fec00000018ff */
[C---:B------:R-:W-:Y:S01]  /*3520*/  HMMA.16816.F32 R16, R104.reuse, R114, RZ ;  /* 0x000000726810723c */ /* 0x040fe200000018ff */
[----:B------:R-:W-:Y:S05]  /*3530*/  LDSM.16.M88.4 R112, [R157+0x800] ;  /* 0x000800009d70783b */ /* 0x000fea0000000200 */
[C---:B-----5:R-:W-:Y:S06]  /*3540*/  HMMA.16816.F32 R20, R104.reuse, R116, RZ ;  /* 0x000000746814723c */ /* 0x060fec00000018ff */
[C---:B------:R-:W-:Y:S01]  /*3550*/  HMMA.16816.F32 R24, R104.reuse, R118, RZ ;  /* 0x000000766818723c */ /* 0x040fe200000018ff */
[----:B------:R-:W-:Y:S05]  /*3560*/  LDSM.16.M88.4 R116, [R157+0x1000] ;  /* 0x001000009d74783b */ /* 0x000fea0000000200 */
[C---:B-1----:R-:W-:Y:S06]  /*3570*/  HMMA.16816.F32 R28, R104.reuse, R120, RZ ;  /* 0x00000078681c723c */ /* 0x042fec00000018ff */
[----:B------:R-:W-:Y:S01]  /*3580*/  HMMA.16816.F32 R32, R104, R122, RZ ;  /* 0x0000007a6820723c */ /* 0x000fe200000018ff */
[----:B------:R-:W1:Y:S04]  /*3590*/  LDSM.16.M88.4 R104, [R158] ;  /* 0x000000009e68783b */ /* 0x000e680000000200 */
[----:B------:R-:W3:Y:S01]  /*35a0*/  LDSM.16.M88.4 R120, [R157+0x1800] ;  /* 0x001800009d78783b */ /* 0x000ee20000000200 */
[C---:B--2---:R-:W-:Y:S06]  /*35b0*/  HMMA.16816.F32 R4, R124.reuse, R128, R4 ;  /* 0x000000807c04723c */ /* 0x044fec0000001804 */
[C---:B------:R-:W-:Y:S01]  /*35c0*/  HMMA.16816.F32 R8, R124.reuse, R130, R8 ;  /* 0x000000827c08723c */ /* 0x040fe20000001808 */
[----:B------:R-:W-:Y:S05]  /*35d0*/  LDSM.16.M88.4 R128, [R148] ;  /* 0x000000009480783b */ /* 0x000fea0000000200 */
[C---:B------:R-:W-:Y:S06]  /*35e0*/  HMMA.16816.F32 R12, R124.reuse, R132, R12 ;  /* 0x000000847c0c723c */ /* 0x040fec000000180c */
[C---:B------:R-:W-:Y:S06]  /*35f0*/  HMMA.16816.F32 R16, R124.reuse, R134, R16 ;  /* 0x000000867c10723c */ /* 0x040fec0000001810 */
[C---:B------:R-:W-:Y:S06]  /*3600*/  HMMA.16816.F32 R20, R124.reuse, R136, R20 ;  /* 0x000000887c14723c */ /* 0x040fec0000001814 */
[C---:B------:R-:W-:Y:S06]  /*3610*/  HMMA.16816.F32 R24, R124.reuse, R138, R24 ;  /* 0x0000008a7c18723c */ /* 0x040fec0000001818 */
[C---:B------:R-:W-:Y:S06]  /*3620*/  HMMA.16816.F32 R28, R124.reuse, R140, R28 ;  /* 0x0000008c7c1c723c */ /* 0x040fec000000181c */
[----:B------:R-:W-:Y:S01]  /*3630*/  HMMA.16816.F32 R32, R124, R142, R32 ;  /* 0x0000008e7c20723c */ /* 0x000fe20000001820 */
[----:B------:R-:W2:Y:S05]  /*3640*/  LDSM.16.M88.4 R124, [R156] ;  /* 0x000000009c7c783b */ /* 0x000eaa0000000200 */
[C---:B-1----:R-:W-:Y:S06]  /*3650*/  HMMA.16816.F32 R4, R104.reuse, R108, R4 ;  /* 0x0000006c6804723c */ /* 0x042fec0000001804 */
[C---:B------:R-:W-:Y:S01]  /*3660*/  HMMA.16816.F32 R8, R104.reuse, R110, R8 ;  /* 0x0000006e6808723c */ /* 0x040fe20000001808 */
[----:B------:R-:W1:Y:S05]  /*3670*/  LDSM.16.M88.4 R108, [R148+0x800] ;  /* 0x00080000946c783b */ /* 0x000e6a0000000200 */
[C---:B------:R-:W-:Y:S06]  /*3680*/  HMMA.16816.F32 R12, R104.reuse, R112, R12 ;  /* 0x00000070680c723c */ /* 0x040fec000000180c */
[C---:B------:R-:W-:Y:S01]  /*3690*/  HMMA.16816.F32 R16, R104.reuse, R114, R16 ;  /* 0x000000726810723c */ /* 0x040fe20000001810 */
[----:B------:R-:W4:Y:S05]  /*36a0*/  LDSM.16.M88.4 R112, [R148+0x1000] ;  /* 0x001000009470783b */ /* 0x000f2a0000000200 */
[C---:B------:R-:W-:Y:S06]  /*36b0*/  HMMA.16816.F32 R20, R104.reuse, R116, R20 ;  /* 0x000000746814723c */ /* 0x040fec0000001814 */
[C---:B------:R-:W-:Y:S01]  /*36c0*/  HMMA.16816.F32 R24, R104.reuse, R118, R24 ;  /* 0x000000766818723c */ /* 0x040fe20000001818 */
[----:B------:R-:W-:Y:S05]  /*36d0*/  LDSM.16.M88.4 R116, [R162+0x2000] ;  /* 0x00200000a274783b */ /* 0x000fea0000000200 */
[C---:B---3--:R-:W-:Y:S06]  /*36e0*/  HMMA.16816.F32 R28, R104.reuse, R120, R28 ;  /* 0x00000078681c723c */ /* 0x048fec000000181c */
[----:B------:R-:W-:Y:S01]  /*36f0*/  HMMA.16816.F32 R32, R104, R122, R32 ;  /* 0x0000007a6820723c */ /* 0x000fe20000001820 */
[----:B------:R-:W3:Y:S04]  /*3700*/  LDSM.16.M88.4 R104, [R148+0x1800] ;  /* 0x001800009468783b */ /* 0x000ee80000000200 */
[----:B------:R-:W5:Y:S01]  /*3710*/  LDSM.16.M88.4 R120, [R161+0x2000] ;  /* 0x00200000a178783b */ /* 0x000f620000000200 */
[C---:B--2---:R-:W-:Y:S06]  /*3720*/  HMMA.16816.F32 R4, R124.reuse, R128, R4 ;  /* 0x000000807c04723c */ /* 0x044fec0000001804 */
[C---:B------:R-:W-:Y:S01]  /*3730*/  HMMA.16816.F32 R8, R124.reuse, R130, R8 ;  /* 0x000000827c08723c */ /* 0x040fe20000001808 */
[----:B------:R-:W2:Y:S05]  /*3740*/  LDSM.16.M88.4 R128, [R161+0x2800] ;  /* 0x00280000a180783b */ /* 0x000eaa0000000200 */
[C---:B-1----:R-:W-:Y:S06]  /*3750*/  HMMA.16816.F32 R12, R124.reuse, R108, R12 ;  /* 0x0000006c7c0c723c */ /* 0x042fec000000180c */
[C---:B------:R-:W-:Y:S01]  /*3760*/  HMMA.16816.F32 R16, R124.reuse, R110, R16 ;  /* 0x0000006e7c10723c */ /* 0x040fe20000001810 */
[----:B------:R-:W1:Y:S05]  /*3770*/  LDSM.16.M88.4 R108, [R161+0x3000] ;  /* 0x00300000a16c783b */ /* 0x000e6a0000000200 */
[C---:B----4-:R-:W-:Y:S06]  /*3780*/  HMMA.16816.F32 R20, R124.reuse, R112, R20 ;  /* 0x000000707c14723c */ /* 0x050fec0000001814 */
[C---:B------:R-:W-:Y:S01]  /*3790*/  HMMA.16816.F32 R24, R124.reuse, R114, R24 ;  /* 0x000000727c18723c */ /* 0x040fe20000001818 */
[----:B------:R-:W4:Y:S05]  /*37a0*/  LDSM.16.M88.4 R112, [R161+0x3800] ;  /* 0x00380000a170783b */ /* 0x000f2a0000000200 */
[C---:B---3--:R-:W-:Y:S06]  /*37b0*/  HMMA.16816.F32 R28, R124.reuse, R104, R28 ;  /* 0x000000687c1c723c */ /* 0x048fec000000181c */
[----:B------:R-:W-:Y:S01]  /*37c0*/  HMMA.16816.F32 R32, R124, R106, R32 ;  /* 0x0000006a7c20723c */ /* 0x000fe20000001820 */
[----:B------:R-:W-:Y:S04]  /*37d0*/  LDSM.16.M88.4 R104, [R160+0x2000] ;  /* 0x00200000a068783b */ /* 0x000fe80000000200 */
[----:B------:R-:W-:Y:S01]  /*37e0*/  LDSM.16.M88.4 R124, [R146] ;  /* 0x00000000927c783b */ /* 0x000fe20000000200 */
[C---:B-----5:R-:W-:Y:S06]  /*37f0*/  HMMA.16816.F32 R4, R116.reuse, R120, R4 ;  /* 0x000000787404723c */ /* 0x060fec0000001804 */
[C---:B------:R-:W-:Y:S01]  /*3800*/  HMMA.16816.F32 R8, R116.reuse, R122, R8 ;  /* 0x0000007a7408723c */ /* 0x040fe20000001808 */
[----:B------:R-:W3:Y:S05]  /*3810*/  LDSM.16.M88.4 R120, [R147] ;  /* 0x000000009378783b */ /* 0x000eea0000000200 */
[C---:B--2---:R-:W-:Y:S06]  /*3820*/  HMMA.16816.F32 R12, R116.reuse, R128, R12 ;  /* 0x00000080740c723c */ /* 0x044fec000000180c */
[C---:B------:R-:W-:Y:S01]  /*3830*/  HMMA.16816.F32 R16, R116.reuse, R130, R16 ;  /* 0x000000827410723c */ /* 0x040fe20000001810 */
[----:B------:R-:W2:Y:S05]  /*3840*/  LDSM.16.M88.4 R128, [R145] ;  /* 0x000000009180783b */ /* 0x000eaa0000000200 */
[C---:B-1----:R-:W-:Y:S06]  /*3850*/  HMMA.16816.F32 R20, R116.reuse, R108, R20 ;  /* 0x0000006c7414723c */ /* 0x042fec0000001814 */
[C---:B------:R-:W-:Y:S01]  /*3860*/  HMMA.16816.F32 R24, R116.reuse, R110, R24 ;  /* 0x0000006e7418723c */ /* 0x040fe20000001818 */
[----:B------:R-:W1:Y:S05]  /*3870*/  LDSM.16.M88.4 R108, [R144] ;  /* 0x00000000906c783b */ /* 0x000e6a0000000200 */
[C---:B----4-:R-:W-:Y:S06]  /*3880*/  HMMA.16816.F32 R28, R116.reuse, R112, R28 ;  /* 0x00000070741c723c */ /* 0x050fec000000181c */
[----:B------:R-:W-:Y:S01]  /*3890*/  HMMA.16816.F32 R32, R116, R114, R32 ;  /* 0x000000727420723c */ /* 0x000fe20000001820 */
[----:B------:R-:W-:Y:S04]  /*38a0*/  LDSM.16.M88.4 R112, [R158+0x2000] ;  /* 0x002000009e70783b */ /* 0x000fe80000000200 */
[----:B------:R-:W4:Y:S01]  /*38b0*/  LDSM.16.M88.4 R116, [R157+0x2000] ;  /* 0x002000009d74783b */ /* 0x000f220000000200 */
[C---:B---3--:R-:W-:Y:S06]  /*38c0*/  HMMA.16816.F32 R4, R104.reuse, R120, R4 ;  /* 0x000000786804723c */ /* 0x048fec0000001804 */
[C---:B------:R-:W-:Y:S01]  /*38d0*/  HMMA.16816.F32 R8, R104.reuse, R122, R8 ;  /* 0x0000007a6808723c */ /* 0x040fe20000001808 */
[----:B------:R-:W3:Y:S05]  /*38e0*/  LDSM.16.M88.4 R120, [R157+0x2800] ;  /* 0x002800009d78783b */ /* 0x000eea0000000200 */
[C---:B------:R-:W-:Y:S06]  /*38f0*/  HMMA.16816.F32 R12, R104.reuse, R124, R12 ;  /* 0x0000007c680c723c */ /* 0x040fec000000180c */
[C---:B------:R-:W-:Y:S01]  /*3900*/  HMMA.16816.F32 R16, R104.reuse, R126, R16 ;  /* 0x0000007e6810723c */ /* 0x040fe20000001810 */
[----:B------:R-:W5:Y:S05]  /*3910*/  LDSM.16.M88.4 R124, [R157+0x3000] ;  /* 0x003000009d7c783b */ /* 0x000f6a0000000200 */
[C---:B--2---:R-:W-:Y:S06]  /*3920*/  HMMA.16816.F32 R20, R104.reuse, R128, R20 ;  /* 0x000000806814723c */ /* 0x044fec0000001814 */
[C---:B------:R-:W-:Y:S01]  /*3930*/  HMMA.16816.F32 R24, R104.reuse, R130, R24 ;  /* 0x000000826818723c */ /* 0x040fe20000001818 */
[----:B------:R-:W-:Y:S05]  /*3940*/  LDSM.16.M88.4 R128, [R148+0x2000] ;  /* 0x002000009480783b */ /* 0x000fea0000000200 */
[C---:B-1----:R-:W-:Y:S06]  /*3950*/  HMMA.16816.F32 R28, R104.reuse, R108, R28 ;  /* 0x0000006c681c723c */ /* 0x042fec000000181c */
[----:B------:R-:W-:Y:S01]  /*3960*/  HMMA.16816.F32 R32, R104, R110, R32 ;  /* 0x0000006e6820723c */ /* 0x000fe20000001820 */
[----:B------:R-:W1:Y:S04]  /*3970*/  LDSM.16.M88.4 R104, [R157+0x3800] ;  /* 0x003800009d68783b */ /* 0x000e680000000200 */
[----:B------:R-:W2:Y:S01]  /*3980*/  LDSM.16.M88.4 R108, [R156+0x2000] ;  /* 0x002000009c6c783b */ /* 0x000ea20000000200 */
[C---:B----4-:R-:W-:Y:S06]  /*3990*/  HMMA.16816.F32 R4, R112.reuse, R116, R4 ;  /* 0x000000747004723c */ /* 0x050fec0000001804 */
[C---:B------:R-:W-:Y:S01]  /*39a0*/  HMMA.16816.F32 R8, R112.reuse, R118, R8 ;  /* 0x000000767008723c */ /* 0x040fe20000001808 */
[----:B------:R-:W4:Y:S05]  /*39b0*/  LDSM.16.M88.4 R116, [R148+0x2800] ;  /* 0x002800009474783b */ /* 0x000f2a0000000200 */
[C---:B---3--:R-:W-:Y:S06]  /*39c0*/  HMMA.16816.F32 R12, R112.reuse, R120, R12 ;  /* 0x00000078700c723c */ /* 0x048fec000000180c */
[C---:B------:R-:W-:Y:S01]  /*39d0*/  HMMA.16816.F32 R16, R112.reuse, R122, R16 ;  /* 0x0000007a7010723c */ /* 0x040fe20000001810 */
[----:B------:R-:W3:Y:S05]  /*39e0*/  LDSM.16.M88.4 R120, [R148+0x3000] ;  /* 0x003000009478783b */ /* 0x000eea0000000200 */
[C---:B-----5:R-:W-:Y:S06]  /*39f0*/  HMMA.16816.F32 R20, R112.reuse, R124, R20 ;  /* 0x0000007c7014723c */ /* 0x060fec0000001814 */
[C---:B------:R-:W-:Y:S06]  /*3a00*/  HMMA.16816.F32 R24, R112.reuse, R126, R24 ;  /* 0x0000007e7018723c */ /* 0x040fec0000001818 */
[C---:B-1----:R-:W-:Y:S06]  /*3a10*/  HMMA.16816.F32 R28, R112.reuse, R104, R28 ;  /* 0x00000068701c723c */ /* 0x042fec000000181c */
[----:B------:R-:W-:Y:S01]  /*3a20*/  HMMA.16816.F32 R32, R112, R106, R32 ;  /* 0x0000006a7020723c */ /* 0x000fe20000001820 */
[----:B------:R-:W1:Y:S01]  /*3a30*/  LDSM.16.M88.4 R104, [R148+0x3800] ;  /* 0x003800009468783b */ /* 0x000e620000000200 */
[----:B------:R-:W-:Y:S04]  /*3a40*/  DEPBAR.LE SB0, 0x0 ;  /* 0x000080000000791a */ /* 0x000fe80000000000 */
[C---:B--2---:R-:W-:Y:S01]  /*3a50*/  HMMA.16816.F32 R4, R108.reuse, R128, R4 ;  /* 0x000000806c04723c */ /* 0x044fe20000001804 */
[----:B------:R-:W-:Y:S05]  /*3a60*/  BAR.SYNC.DEFER_BLOCKING 0x0 ;  /* 0x0000000000007b1d */ /* 0x000fea0000010000 */
[C---:B------:R-:W-:Y:S06]  /*3a70*/  HMMA.16816.F32 R8, R108.reuse, R130, R8 ;  /* 0x000000826c08723c */ /* 0x040fec0000001808 */
[C---:B----4-:R-:W-:Y:S06]  /*3a80*/  HMMA.16816.F32 R12, R108.reuse, R116, R12 ;  /* 0x000000746c0c723c */ /* 0x050fec000000180c */
[C---:B------:R-:W-:Y:S06]  /*3a90*/  HMMA.16816.F32 R16, R108.reuse, R118, R16 ;  /* 0x000000766c10723c */ /* 0x040fec0000001810 */
[----:B------:R-:W-:Y:S01]  /*3aa0*/  FMNMX.FTZ R100, R4, R101, !PT ;  /* 0x0000006504647209 */ /* 0x000fe20007810000 */
[C---:B---3--:R-:W-:Y:S04]  /*3ab0*/  HMMA.16816.F32 R20, R108.reuse, R120, R20 ;  /* 0x000000786c14723c */ /* 0x048fe80000001814 */
[----:B------:R-:W-:Y:S02]  /*3ac0*/  FMNMX.FTZ R2, R6, R0, !PT ;  /* 0x0000000006027209 */ /* 0x000fe40007810000 */
[----:B------:R-:W-:Y:S01]  /*3ad0*/  FMNMX.FTZ R3, R5, R100, !PT ;  /* 0x0000006405037209 */ /* 0x000fe20007810000 */
[C---:B------:R-:W-:Y:S04]  /*3ae0*/  HMMA.16816.F32 R24, R108.reuse, R122, R24 ;  /* 0x0000007a6c18723c */ /* 0x040fe80000001818 */
[----:B------:R-:W-:Y:S02]  /*3af0*/  FMNMX.FTZ R103, R7, R2, !PT ;  /* 0x0000000207677209 */ /* 0x000fe40007810000 */
[----:B------:R-:W-:Y:S01]  /*3b00*/  FMNMX.FTZ R100, R8, R3, !PT ;  /* 0x0000000308647209 */ /* 0x000fe20007810000 */
[C---:B-1----:R-:W-:Y:S04]  /*3b10*/  HMMA.16816.F32 R28, R108.reuse, R104, R28 ;  /* 0x000000686c1c723c */ /* 0x042fe8000000181c */
[----:B------:R-:W-:Y:S02]  /*3b20*/  FMNMX.FTZ R2, R10, R103, !PT ;  /* 0x000000670a027209 */ /* 0x000fe40007810000 */
[----:B------:R-:W-:Y:S01]  /*3b30*/  FMNMX.FTZ R3, R9, R100, !PT ;  /* 0x0000006409037209 */ /* 0x000fe20007810000 */
[----:B------:R-:W-:Y:S04]  /*3b40*/  HMMA.16816.F32 R32, R108, R106, R32 ;  /* 0x0000006a6c20723c */ /* 0x000fe80000001820 */
[----:B------:R-:W-:Y:S02]  /*3b50*/  FMNMX.FTZ R103, R11, R2, !PT ;  /* 0x000000020b677209 */ /* 0x000fe40007810000 */
[----:B------:R-:W-:Y:S02]  /*3b60*/  FMNMX.FTZ R100, R12, R3, !PT ;  /* 0x000000030c647209 */ /* 0x000fe40007810000 */
[----:B------:R-:W-:Y:S03]  /*3b70*/  FMNMX.FTZ R2, R14, R103, !PT ;  /* 0x000000670e027209 */ /* 0x000fe60007810000 */
        /* <DEDUP_REMOVED lines=22> */
.L_x_586:
[----:B-1----:R-:W-:Y:S01]  /*3ce0*/  FMNMX.FTZ R103, R35, R2, !PT ;  /* 0x0000000223677209 */ /* 0x002fe20007810000 */
[----:B------:R-:W1:Y:S01]  /*3cf0*/  SHFL.BFLY PT, R3, R180, 0x2, 0x1f ;  /* 0x0c401f00b4037f89 */ /* 0x000e6200000e0000 */
[----:B------:R-:W-:Y:S07]  /*3d00*/  IADD3 R176, R176, -0x1, RZ ;  /* 0xffffffffb0b07810 */ /* 0x000fee0007ffe0ff */
[----:B------:R-:W2:Y:S08]  /*3d10*/  SHFL.BFLY PT, R2, R103, 0x2, 0x1f ;  /* 0x0c401f0067027f89 */ /* 0x000eb000000e0000 */
[----:B------:R-:W-:Y:S08]  /*3d20*/  LDSM.16.MT88.4 R108, [R154+0x8000] ;  /* 0x008000009a6c783b */ /* 0x000ff00000004200 */
[----:B------:R-:W-:Y:S08]  /*3d30*/  LDSM.16.MT88.4 R112, [R153+0x8000] ;  /* 0x008000009970783b */ /* 0x000ff00000004200 */
[----:B------:R-:W-:Y:S01]  /*3d40*/  LDSM.16.MT88.4 R116, [R152+0x8000] ;  /* 0x008000009874783b */ /* 0x000fe20000004200 */
[----:B-1----:R-:W-:Y:S02]  /*3d50*/  FMNMX.FTZ R105, R180, R3, !PT ;  /* 0x00000003b4697209 */ /* 0x002fe40007810000 */
[----:B--2---:R-:W-:Y:S05]  /*3d60*/  FMNMX.FTZ R102, R103, R2, !PT ;  /* 0x0000000267667209 */ /* 0x004fea0007810000 */
[----:B------:R-:W1:Y:S08]  /*3d70*/  SHFL.BFLY PT, R100, R105, 0x1, 0x1f ;  /* 0x0c201f0069647f89 */ /* 0x000e7000000e0000 */
[----:B------:R-:W2:Y:S01]  /*3d80*/  SHFL.BFLY PT, R3, R102, 0x1, 0x1f ;  /* 0x0c201f0066037f89 */ /* 0x000ea200000e0000 */
[----:B-1----:R-:W-:Y:S07]  /*3d90*/  FMNMX.FTZ R100, R105, R100, !PT ;  /* 0x0000006469647209 */ /* 0x002fee0007810000 */
[----:B------:R-:W1:Y:S01]  /*3da0*/  LDSM.16.MT88.4 R104, [R155+0x8000] ;  /* 0x008000009b68783b */ /* 0x000e620000004200 */
[----:B--2---:R-:W-:Y:S01]  /*3db0*/  FMNMX.FTZ R3, R102, R3, !PT ;  /* 0x0000000366037209 */ /* 0x004fe20007810000 */
[C---:B------:R-:W-:Y:S01]  /*3dc0*/  FMUL.FTZ R126, R100.reuse, UR4 ;  /* 0x00000004647e7c20 */ /* 0x040fe20008410000 */
[C---:B------:R-:W-:Y:S01]  /*3dd0*/  FSETP.NEU.FTZ.AND P1, PT, R100.reuse, -INF , PT ;  /* 0xff8000006400780b */ /* 0x040fe20003f3d000 */
[----:B------:R-:W-:Y:S02]  /*3de0*/  FADD.FTZ R2, -R100, R101 ;  /* 0x0000006564027221 */ /* 0x000fe40000010100 */
[C---:B------:R-:W-:Y:S01]  /*3df0*/  FADD.FTZ R0, -R3.reuse, R0 ;  /* 0x0000000003007221 */ /* 0x040fe20000010100 */
[----:B------:R-:W-:Y:S01]  /*3e00*/  FSEL R126, R126, RZ, P1 ;  /* 0x000000ff7e7e7208 */ /* 0x000fe20000800000 */
[C---:B------:R-:W-:Y:S01]  /*3e10*/  FMUL.FTZ R124, R3.reuse, UR4 ;  /* 0x00000004037c7c20 */ /* 0x040fe20008410000 */
[----:B------:R-:W-:Y:S01]  /*3e20*/  FSETP.NEU.FTZ.AND P1, PT, R3, -INF , PT ;  /* 0xff8000000300780b */ /* 0x000fe20003f3d000 */
[----:B------:R-:W-:Y:S01]  /*3e30*/  FMUL.FTZ R103, R0, UR4 ;  /* 0x0000000400677c20 */ /* 0x000fe20008410000 */
[----:B------:R-:W-:Y:S01]  /*3e40*/  FMUL.FTZ R101, R2, UR4 ;  /* 0x0000000402657c20 */ /* 0x000fe20008410000 */
[--C-:B------:R-:W-:Y:S01]  /*3e50*/  FFMA.FTZ R121, R4, UR4, -R126.reuse ;  /* 0x0000000404797c23 */ /* 0x100fe2000801087e */
[----:B------:R-:W-:Y:S01]  /*3e60*/  FSEL R124, R124, RZ, P1 ;  /* 0x000000ff7c7c7208 */ /* 0x000fe20000800000 */
[----:B------:R2:W3:Y:S01]  /*3e70*/  MUFU.EX2 R0, R103 ;  /* 0x0000006700007308 */ /* 0x0004e20000000800 */
[--C-:B------:R-:W-:Y:S01]  /*3e80*/  FFMA.FTZ R120, R9, UR4, -R126.reuse ;  /* 0x0000000409787c23 */ /* 0x100fe2000801087e */
[--C-:B------:R-:W-:Y:S01]  /*3e90*/  FFMA.FTZ R5, R5, UR4, -R126.reuse ;  /* 0x0000000405057c23 */ /* 0x100fe2000801087e */
[----:B------:R-:W-:Y:S01]  /*3ea0*/  FFMA.FTZ R131, R24, UR4, -R126 ;  /* 0x0000000418837c23 */ /* 0x000fe2000801087e */
[--C-:B------:R-:W-:Y:S01]  /*3eb0*/  FFMA.FTZ R123, R6, UR4, -R124.reuse ;  /* 0x00000004067b7c23 */ /* 0x100fe2000801087c */
[--C-:B------:R-:W-:Y:S01]  /*3ec0*/  FFMA.FTZ R102, R7, UR4, -R124.reuse ;  /* 0x0000000407667c23 */ /* 0x100fe2000801087c */
[--C-:B------:R-:W-:Y:S01]  /*3ed0*/  FFMA.FTZ R122, R10, UR4, -R124.reuse ;  /* 0x000000040a7a7c23 */ /* 0x100fe2000801087c */
[----:B------:R-:W-:Y:S03]  /*3ee0*/  FFMA.FTZ R125, R11, UR4, -R124 ;  /* 0x000000040b7d7c23 */ /* 0x000fe6000801087c */
[----:B------:R-:W4:Y:S01]  /*3ef0*/  MUFU.EX2 R2, R101 ;  /* 0x0000006500027308 */ /* 0x000f220000000800 */
[----:B------:R-:W-:Y:S01]  /*3f00*/  FFMA.FTZ R132, R25, UR4, -R126 ;  /* 0x0000000419847c23 */ /* 0x000fe2000801087e */
[--C-:B------:R-:W-:Y:S01]  /*3f10*/  FFMA.FTZ R133, R26, UR4, -R124.reuse ;  /* 0x000000041a857c23 */ /* 0x100fe2000801087c */
[----:B------:R-:W-:Y:S01]  /*3f20*/  FFMA.FTZ R134, R27, UR4, -R124 ;  /* 0x000000041b867c23 */ /* 0x000fe2000801087c */
[--C-:B------:R-:W-:Y:S01]  /*3f30*/  FFMA.FTZ R127, R16, UR4, -R126.reuse ;  /* 0x00000004107f7c23 */ /* 0x100fe2000801087e */
[----:B------:R-:W-:Y:S01]  /*3f40*/  LDSM.16.MT88.4 R24, [R153+0x9000] ;  /* 0x009000009918783b */ /* 0x000fe20000004200 */
[----:B------:R-:W-:Y:S01]  /*3f50*/  FFMA.FTZ R128, R17, UR4, -R126 ;  /* 0x0000000411807c23 */ /* 0x000fe2000801087e */
[----:B------:R-:W-:Y:S03]  /*3f60*/  FFMA.FTZ R129, R18, UR4, -R124 ;  /* 0x0000000412817c23 */ /* 0x000fe6000801087c */
[----:B------:R5:W-:Y:S01]  /*3f70*/  MUFU.EX2 R101, R5 ;  /* 0x0000000500657308 */ /* 0x000be20000000800 */
[----:B--2---:R-:W-:Y:S01]  /*3f80*/  FFMA.FTZ R103, R8, UR4, -R126 ;  /* 0x0000000408677c23 */ /* 0x004fe2000801087e */
[C---:B---3--:R-:W-:Y:S01]  /*3f90*/  FMUL.FTZ R6, R0.reuse, R98 ;  /* 0x0000006200067220 */ /* 0x048fe20000410000 */
[C---:B------:R-:W-:Y:S01]  /*3fa0*/  FMUL.FTZ R7, R0.reuse, R99 ;  /* 0x0000006300077220 */ /* 0x040fe20000410000 */
[C---:B------:R-:W-:Y:S01]  /*3fb0*/  FMUL.FTZ R10, R0.reuse, R94 ;  /* 0x0000005e000a7220 */ /* 0x040fe20000410000 */
[C---:B------:R-:W-:Y:S01]  /*3fc0*/  FMUL.FTZ R11, R0.reuse, R95 ;  /* 0x0000005f000b7220 */ /* 0x040fe20000410000 */
[C---:B------:R-:W-:Y:S01]  /*3fd0*/  FMUL.FTZ R38, R0.reuse, R38 ;  /* 0x0000002600267220 */ /* 0x040fe20000410000 */
[----:B------:R-:W-:Y:S03]  /*3fe0*/  FMUL.FTZ R39, R0, R39 ;  /* 0x0000002700277220 */ /* 0x000fe60000410000 */
[----:B------:R-:W2:Y:S01]  /*3ff0*/  MUFU.EX2 R121, R121 ;  /* 0x0000007900797308 */ /* 0x000ea20000000800 */
[C---:B----4-:R-:W-:Y:S01]  /*4000*/  FMUL.FTZ R4, R2.reuse, R96 ;  /* 0x0000006002047220 */ /* 0x050fe20000410000 */
[C---:B------:R-:W-:Y:S01]  /*4010*/  FMUL.FTZ R8, R2.reuse, R92 ;  /* 0x0000005c02087220 */ /* 0x040fe20000410000 */
[C---:B------:R-:W-:Y:S01]  /*4020*/  FMUL.FTZ R9, R2.reuse, R93 ;  /* 0x0000005d02097220 */ /* 0x040fe20000410000 */
[C---:B------:R-:W-:Y:S01]  /*4030*/  FMUL.FTZ R36, R2.reuse, R36 ;  /* 0x0000002402247220 */ /* 0x040fe20000410000 */
[C---:B------:R-:W-:Y:S01]  /*4040*/  FMUL.FTZ R37, R2.reuse, R37 ;  /* 0x0000002502257220 */ /* 0x040fe20000410000 */
[C---:B------:R-:W-:Y:S01]  /*4050*/  FMUL.FTZ R40, R2.reuse, R40 ;  /* 0x0000002802287220 */ /* 0x040fe20000410000 */
[C---:B------:R-:W-:Y:S03]  /*4060*/  FMUL.FTZ R41, R2.reuse, R41 ;  /* 0x0000002902297220 */ /* 0x040fe60000410000 */
[----:B------:R-:W-:Y:S01]  /*4070*/  MUFU.EX2 R123, R123 ;  /* 0x0000007b007b7308 */ /* 0x000fe20000000800 */
[----:B-----5:R-:W-:Y:S01]  /*4080*/  FMUL.FTZ R5, R2, R97 ;  /* 0x0000006102057220 */ /* 0x020fe20000410000 */
[C---:B------:R-:W-:Y:S01]  /*4090*/  FMUL.FTZ R42, R0.reuse, R42 ;  /* 0x0000002a002a7220 */ /* 0x040fe20000410000 */
[----:B------:R-:W-:Y:S01]  /*40a0*/  FMUL.FTZ R43, R0, R43 ;  /* 0x0000002b002b7220 */ /* 0x000fe20000410000 */
[----:B------:R-:W3:Y:S01]  /*40b0*/  LDSM.16.MT88.4 R92, [R155+0xa000] ;  /* 0x00a000009b5c783b */ /* 0x000ee20000004200 */
[C---:B------:R-:W-:Y:S01]  /*40c0*/  FMUL.FTZ R44, R2.reuse, R44 ;  /* 0x0000002c022c7220 */ /* 0x040fe20000410000 */
[----:B------:R-:W-:Y:S01]  /*40d0*/  FMUL.FTZ R45, R2, R45 ;  /* 0x0000002d022d7220 */ /* 0x000fe20000410000 */
[C---:B------:R-:W-:Y:S03]  /*40e0*/  FMUL.FTZ R46, R0.reuse, R46 ;  /* 0x0000002e002e7220 */ /* 0x040fe60000410000 */
[----:B------:R-:W4:Y:S01]  /*40f0*/  MUFU.EX2 R102, R102 ;  /* 0x0000006600667308 */ /* 0x000f220000000800 */
        /* <DEDUP_REMOVED lines=16> */
[----:B----4-:R-:W-:Y:S01]  /*4200*/  F2FP.F16.F32.PACK_AB R97, R102, R123 ;  /* 0x0000007b6661723e */ /* 0x010fe200000000ff */
        /* <DEDUP_REMOVED lines=16> */
[----:B------:R-:W-:Y:S01]  /*4310*/  FMUL.FTZ R73, R2, R73 ;  /* 0x0000004902497220 */ /* 0x000fe20000410000 */
[C---:B------:R-:W-:Y:S01]  /*4320*/  FMUL.FTZ R74, R0.reuse, R74 ;  /* 0x0000004a004a7220 */ /* 0x040fe20000410000 */
[----:B------:R-:W-:Y:S01]  /*4330*/  FMUL.FTZ R75, R0, R75 ;  /* 0x0000004b004b7220 */ /* 0x000fe20000410000 */
[----:B------:R-:W-:Y:S01]  /*4340*/  FFMA.FTZ R130, R19, UR4, -R124 ;  /* 0x0000000413827c23 */ /* 0x000fe2000801087c */
[C---:B------:R-:W-:Y:S01]  /*4350*/  FMUL.FTZ R76, R2.reuse, R76 ;  /* 0x0000004c024c7220 */ /* 0x040fe20000410000 */
[----:B------:R-:W-:Y:S01]  /*4360*/  FMUL.FTZ R77, R2, R77 ;  /* 0x0000004d024d7220 */ /* 0x000fe20000410000 */
[C---:B------:R-:W-:Y:S01]  /*4370*/  FMUL.FTZ R78, R0.reuse, R78 ;  /* 0x0000004e004e7220 */ /* 0x040fe20000410000 */
[----:B------:R-:W-:Y:S01]  /*4380*/  FMUL.FTZ R79, R0, R79 ;  /* 0x0000004f004f7220 */ /* 0x000fe20000410000 */
[----:B------:R-:W-:Y:S01]  /*4390*/  MUFU.EX2 R127, R127 ;  /* 0x0000007f007f7308 */ /* 0x000fe20000000800 */
[C---:B------:R-:W-:Y:S01]  /*43a0*/  FMUL.FTZ R16, R2.reuse, R84 ;  /* 0x0000005402107220 */ /* 0x040fe20000410000 */
[----:B------:R-:W-:Y:S01]  /*43b0*/  FMUL.FTZ R17, R2, R85 ;  /* 0x0000005502117220 */ /* 0x000fe20000410000 */
[C---:B------:R-:W-:Y:S01]  /*43c0*/  FMUL.FTZ R18, R0.reuse, R86 ;  /* 0x0000005600127220 */ /* 0x040fe20000410000 */
[----:B------:R-:W-:Y:S01]  /*43d0*/  FMUL.FTZ R19, R0, R87 ;  /* 0x0000005700137220 */ /* 0x000fe20000410000 */
[C---:B------:R-:W-:Y:S01]  /*43e0*/  FMUL.FTZ R80, R2.reuse, R80 ;  /* 0x0000005002507220 */ /* 0x040fe20000410000 */
[----:B------:R-:W-:Y:S01]  /*43f0*/  FMUL.FTZ R81, R2, R81 ;  /* 0x0000005102517220 */ /* 0x000fe20000410000 */
[C---:B----4-:R-:W-:Y:S03]  /*4400*/  F2FP.F16.F32.PACK_AB R99, R125.reuse, R122 ;  /* 0x0000007a7d63723e */ /* 0x050fe600000000ff */
[----:B------:R-:W2:Y:S01]  /*4410*/  MUFU.EX2 R128, R128 ;  /* 0x0000008000807308 */ /* 0x000ea20000000800 */
[C---:B------:R-:W-:Y:S01]  /*4420*/  FMUL.FTZ R82, R0.reuse, R82 ;  /* 0x0000005200527220 */ /* 0x040fe20000410000 */
[----:B------:R-:W-:Y:S01]  /*4430*/  FMUL.FTZ R83, R0, R83 ;  /* 0x0000005300537220 */ /* 0x000fe20000410000 */
[----:B------:R-:W-:Y:S01]  /*4440*/  FFMA.FTZ R121, R2, R179, R121 ;  /* 0x000000b302797223 */ /* 0x000fe20000010079 */
[----:B------:R-:W-:Y:S01]  /*4450*/  FFMA.FTZ R123, R0, R177, R123 ;  /* 0x000000b1007b7223 */ /* 0x000fe2000001007b */
[C---:B-1----:R-:W-:Y:S05]  /*4460*/  HMMA.16816.F32 R4, R96.reuse, R104, R4 ;  /* 0x000000686004723c */ /* 0x042fea0000001804 */
[----:B------:R-:W-:Y:S01]  /*4470*/  MUFU.EX2 R129, R129 ;  /* 0x0000008100817308 */ /* 0x000fe20000000800 */
[----:B------:R-:W-:Y:S01]  /*4480*/  FADD.FTZ R123, R102, R123 ;  /* 0x0000007b667b7221 */ /* 0x000fe20000010000 */
[C---:B------:R-:W-:Y:S01]  /*4490*/  HMMA.16816.F32 R8, R96.reuse, R106, R8 ;  /* 0x0000006a6008723c */ /* 0x040fe20000001808 */
[----:B------:R-:W1:Y:S07]  /*44a0*/  LDSM.16.MT88.4 R104, [R154+0xa000] ;  /* 0x00a000009a68783b */ /* 0x000e6e0000004200 */
[----:B------:R-:W4:Y:S03]  /*44b0*/  MUFU.EX2 R130, R130 ;  /* 0x0000008200827308 */ /* 0x000f260000000800 */
[----:B--2---:R-:W-:Y:S01]  /*44c0*/  F2FP.F16.F32.PACK_AB R86, R128, R127 ;  /* 0x0000007f8056723e */ /* 0x004fe200000000ff */
[C---:B------:R-:W-:Y:S03]  /*44d0*/  HMMA.16816.F32 R36, R96.reuse, R108, R36 ;  /* 0x0000006c6024723c */ /* 0x040fe60000001824 */
[----:B------:R-:W-:Y:S03]  /*44e0*/  FADD.FTZ R122, R122, R123 ;  /* 0x0000007b7a7a7221 */ /* 0x000fe60000010000 */
[C---:B------:R-:W-:Y:S01]  /*44f0*/  HMMA.16816.F32 R40, R96.reuse, R110, R40 ;  /* 0x0000006e6028723c */ /* 0x040fe20000001828 */
[----:B------:R-:W2:Y:S01]  /*4500*/  LDSM.16.MT88.4 R108, [R153+0xa000] ;  /* 0x00a00000996c783b */ /* 0x000ea20000004200 */
[----:B------:R-:W-:Y:S03]  /*4510*/  MUFU.EX2 R131, R131 ;  /* 0x0000008300837308 */ /* 0x000fe60000000800 */
[----:B------:R-:W-:Y:S01]  /*4520*/  FADD.FTZ R125, R125, R122 ;  /* 0x0000007a7d7d7221 */ /* 0x000fe20000010000 */
[C---:B------:R-:W-:Y:S06]  /*4530*/  HMMA.16816.F32 R44, R96.reuse, R112, R44 ;  /* 0x00000070602c723c */ /* 0x040fec000000182c */
[----:B------:R-:W-:Y:S01]  /*4540*/  MUFU.EX2 R132, R132 ;  /* 0x0000008400847308 */ /* 0x000fe20000000800 */
[----:B----4-:R-:W-:Y:S01]  /*4550*/  F2FP.F16.F32.PACK_AB R87, R130, R129 ;  /* 0x000000818257723e */ /* 0x010fe200000000ff */
[C---:B------:R-:W-:Y:S01]  /*4560*/  HMMA.16816.F32 R48, R96.reuse, R114, R48 ;  /* 0x000000726030723c */ /* 0x040fe20000001830 */
[----:B------:R-:W-:Y:S05]  /*4570*/  LDSM.16.MT88.4 R112, [R153+0x8800] ;  /* 0x008800009970783b */ /* 0x000fea0000004200 */
[C---:B------:R-:W-:Y:S02]  /*4580*/  HMMA.16816.F32 R52, R96.reuse, R116, R52 ;  /* 0x000000746034723c */ /* 0x040fe40000001834 */
[----:B------:R-:W-:Y:S04]  /*4590*/  MUFU.EX2 R133, R133 ;  /* 0x0000008500857308 */ /* 0x000fe80000000800 */
[C---:B------:R-:W-:Y:S06]  /*45a0*/  HMMA.16816.F32 R56, R96.reuse, R118, R56 ;  /* 0x000000766038723c */ /* 0x040fec0000001838 */
[----:B------:R-:W-:Y:S01]  /*45b0*/  MUFU.EX2 R134, R134 ;  /* 0x0000008600867308 */ /* 0x000fe20000000800 */
[--C-:B------:R-:W-:Y:S01]  /*45c0*/  FFMA.FTZ R117, R12, UR4, -R126.reuse ;  /* 0x000000040c757c23 */ /* 0x100fe2000801087e */
[C---:B---3--:R-:W-:Y:S03]  /*45d0*/  HMMA.16816.F32 R60, R96.reuse, R92, R60 ;  /* 0x0000005c603c723c */ /* 0x048fe6000000183c */
[----:B------:R-:W-:Y:S03]  /*45e0*/  FFMA.FTZ R116, R13, UR4, -R126 ;  /* 0x000000040d747c23 */ /* 0x000fe6000801087e */
[C---:B------:R-:W-:Y:S01]  /*45f0*/  HMMA.16816.F32 R64, R96.reuse, R94, R64 ;  /* 0x0000005e6040723c */ /* 0x040fe20000001840 */
[----:B------:R-:W-:Y:S01]  /*4600*/  LDSM.16.MT88.4 R92, [R155+0x8800] ;  /* 0x008800009b5c783b */ /* 0x000fe20000004200 */
[----:B------:R-:W-:Y:S03]  /*4610*/  MUFU.EX2 R117, R117 ;  /* 0x0000007500757308 */ /* 0x000fe60000000800 */
[--C-:B------:R-:W-:Y:S01]  /*4620*/  FFMA.FTZ R118, R14, UR4, -R124.reuse ;  /* 0x000000040e767c23 */ /* 0x100fe2000801087c */
[C---:B-1----:R-:W-:Y:S06]  /*4630*/  HMMA.16816.F32 R68, R96.reuse, R104, R68 ;  /* 0x000000686044723c */ /* 0x042fec0000001844 */
[----:B------:R-:W1:Y:S01]  /*4640*/  MUFU.EX2 R116, R116 ;  /* 0x0000007400747308 */ /* 0x000e620000000800 */
[----:B------:R-:W-:Y:S01]  /*4650*/  FFMA.FTZ R119, R15, UR4, -R124 ;  /* 0x000000040f777c23 */ /* 0x000fe2000801087c */
[C---:B------:R-:W-:Y:S03]  /*4660*/  FMUL.FTZ R12, R2.reuse, R88 ;  /* 0x00000058020c7220 */ /* 0x040fe60000410000 */
[----:B------:R-:W-:Y:S01]  /*4670*/  FMUL.FTZ R13, R2, R89 ;  /* 0x00000059020d7220 */ /* 0x000fe20000410000 */
[C---:B------:R-:W-:Y:S01]  /*4680*/  FMUL.FTZ R14, R0.reuse, R90 ;  /* 0x0000005a000e7220 */ /* 0x040fe20000410000 */
[----:B------:R-:W-:Y:S03]  /*4690*/  FMUL.FTZ R15, R0, R91 ;  /* 0x0000005b000f7220 */ /* 0x000fe60000410000 */
[----:B------:R-:W-:Y:S01]  /*46a0*/  MUFU.EX2 R118, R118 ;  /* 0x0000007600767308 */ /* 0x000fe20000000800 */
[----:B------:R-:W3:Y:S01]  /*46b0*/  LDSM.16.MT88.4 R88, [R152+0xa000] ;  /* 0x00a000009858783b */ /* 0x000ee20000004200 */
[----:B------:R-:W-:Y:S01]  /*46c0*/  FADD.FTZ R0, R101, R121 ;  /* 0x0000007965007221 */ /* 0x000fe20000010000 */
[----:B------:R-:W-:Y:S01]  /*46d0*/  MOV R101, R100 ;  /* 0x0000006400657202 */ /* 0x000fe20000000f00 */
[C---:B------:R-:W-:Y:S06]  /*46e0*/  HMMA.16816.F32 R12, R96.reuse, R106, R12 ;  /* 0x0000006a600c723c */ /* 0x040fec000000180c */
[----:B------:R-:W4:Y:S01]  /*46f0*/  MUFU.EX2 R119, R119 ;  /* 0x0000007700777308 */ /* 0x000f220000000800 */
[----:B------:R-:W5:Y:S01]  /*4700*/  LDSM.16.MT88.4 R104, [R154+0x8800] ;  /* 0x008800009a68783b */ /* 0x000f620000004200 */
[----:B-1----:R-:W-:Y:S03]  /*4710*/  F2FP.F16.F32.PACK_AB R84, R116, R117 ;  /* 0x000000757454723e */ /* 0x002fe600000000ff */
[----:B------:R-:W-:Y:S01]  /*4720*/  FADD.FTZ R103, R103, R0 ;  /* 0x0000000067677221 */ /* 0x000fe20000010000 */
[C---:B--2---:R-:W-:Y:S03]  /*4730*/  HMMA.16816.F32 R72, R96.reuse, R108, R72 ;  /* 0x0000006c6048723c */ /* 0x044fe60000001848 */
[----:B------:R-:W-:Y:S03]  /*4740*/  FADD.FTZ R120, R120, R103 ;  /* 0x0000006778787221 */ /* 0x000fe60000010000 */
[C---:B------:R-:W-:Y:S01]  /*4750*/  HMMA.16816.F32 R76, R96.reuse, R110, R76 ;  /* 0x0000006e604c723c */ /* 0x040fe2000000184c */
[----:B------:R-:W1:Y:S04]  /*4760*/  LDSM.16.MT88.4 R108, [R152+0x8800] ;  /* 0x00880000986c783b */ /* 0x000e680000004200 */
[----:B------:R-:W-:Y:S01]  /*4770*/  FADD.FTZ R117, R117, R120 ;  /* 0x0000007875757221 */ /* 0x000fe20000010000 */
[C---:B----4-:R-:W-:Y:S01]  /*4780*/  F2FP.F16.F32.PACK_AB R85, R119.reuse, R118 ;  /* 0x000000767755723e */ /* 0x050fe200000000ff */
[----:B------:R-:W-:Y:S04]  /*4790*/  FADD.FTZ R118, R118, R125 ;  /* 0x0000007d76767221 */ /* 0x000fe80000010000 */
[----:B------:R-:W-:Y:S01]  /*47a0*/  FADD.FTZ R116, R116, R117 ;  /* 0x0000007574747221 */ /* 0x000fe20000010000 */
[----:B------:R-:W-:Y:S03]  /*47b0*/  FADD.FTZ R118, R119, R118 ;  /* 0x0000007677767221 */ /* 0x000fe60000010000 */
[----:B------:R-:W-:Y:S04]  /*47c0*/  FADD.FTZ R127, R127, R116 ;  /* 0x000000747f7f7221 */ /* 0x000fe80000010000 */
[----:B------:R-:W-:Y:S01]  /*47d0*/  FADD.FTZ R127, R128, R127 ;  /* 0x0000007f807f7221 */ /* 0x000fe20000010000 */
[C---:B---3--:R-:W-:Y:S06]  /*47e0*/  HMMA.16816.F32 R16, R96.reuse, R88, R16 ;  /* 0x000000586010723c */ /* 0x048fec0000001810 */
[----:B------:R-:W-:Y:S01]  /*47f0*/  HMMA.16816.F32 R80, R96, R90, R80 ;  /* 0x0000005a6050723c */ /* 0x000fe20000001850 */
[----:B------:R-:W2:Y:S05]  /*4800*/  LDSM.16.MT88.4 R88, [R155+0xa800] ;  /* 0x00a800009b58783b */ /* 0x000eaa0000004200 */
[C---:B------:R-:W-:Y:S03]  /*4810*/  HMMA.16816.F32 R4, R84.reuse, R92, R4 ;  /* 0x0000005c5404723c */ /* 0x040fe60000001804 */
[----:B------:R-:W-:Y:S03]  /*4820*/  LDSM.16.MT88.4 R96, [R153+0xa800] ;  /* 0x00a800009960783b */ /* 0x000fe60000004200 */
[C---:B------:R-:W-:Y:S05]  /*4830*/  HMMA.16816.F32 R8, R84.reuse, R94, R8 ;  /* 0x0000005e5408723c */ /* 0x040fea0000001808 */
[----:B------:R-:W3:Y:S01]  /*4840*/  LDSM.16.MT88.4 R92, [R154+0xa800] ;  /* 0x00a800009a5c783b */ /* 0x000ee20000004200 */
[C---:B-----5:R-:W-:Y:S06]  /*4850*/  HMMA.16816.F32 R36, R84.reuse, R104, R36 ;  /* 0x000000685424723c */ /* 0x060fec0000001824 */
[C---:B------:R-:W-:Y:S01]  /*4860*/  HMMA.16816.F32 R40, R84.reuse, R106, R40 ;  /* 0x0000006a5428723c */ /* 0x040fe20000001828 */
[----:B------:R-:W4:Y:S05]  /*4870*/  LDSM.16.MT88.4 R104, [R152+0xa800] ;  /* 0x00a800009868783b */ /* 0x000f2a0000004200 */
[C---:B------:R-:W-:Y:S06]  /*4880*/  HMMA.16816.F32 R44, R84.reuse, R112, R44 ;  /* 0x00000070542c723c */ /* 0x040fec000000182c */
[C---:B------:R-:W-:Y:S05]  /*4890*/  HMMA.16816.F32 R48, R84.reuse, R114, R48 ;  /* 0x000000725430723c */ /* 0x040fea0000001830 */
[--C-:B------:R-:W-:Y:S01]  /*48a0*/  FFMA.FTZ R112, R20, UR4, -R126.reuse ;  /* 0x0000000414707c23 */ /* 0x100fe2000801087e */
[C---:B-1----:R-:W-:Y:S05]  /*48b0*/  HMMA.16816.F32 R52, R84.reuse, R108, R52 ;  /* 0x0000006c5434723c */ /* 0x042fea0000001834 */
[----:B------:R-:W-:Y:S01]  /*48c0*/  FFMA.FTZ R113, R21, UR4, -R126 ;  /* 0x0000000415717c23 */ /* 0x000fe2000801087e */
[C---:B------:R-:W-:Y:S01]  /*48d0*/  HMMA.16816.F32 R56, R84.reuse, R110, R56 ;  /* 0x0000006e5438723c */ /* 0x040fe20000001838 */
[----:B------:R-:W-:Y:S01]  /*48e0*/  LDSM.16.MT88.4 R108, [R154+0x9000] ;  /* 0x009000009a6c783b */ /* 0x000fe20000004200 */
[----:B------:R-:W-:Y:S03]  /*48f0*/  MUFU.EX2 R112, R112 ;  /* 0x0000007000707308 */ /* 0x000fe60000000800 */
[--C-:B------:R-:W-:Y:S01]  /*4900*/  FFMA.FTZ R114, R22, UR4, -R124.reuse ;  /* 0x0000000416727c23 */ /* 0x100fe2000801087c */
[C---:B--2---:R-:W-:Y:S06]  /*4910*/  HMMA.16816.F32 R60, R84.reuse, R88, R60 ;  /* 0x00000058543c723c */ /* 0x044fec000000183c */
[----:B------:R-:W1:Y:S01]  /*4920*/  MUFU.EX2 R113, R113 ;  /* 0x0000007100717308 */ /* 0x000e620000000800 */
[----:B------:R-:W-:Y:S01]  /*4930*/  FFMA.FTZ R115, R23, UR4, -R124 ;  /* 0x0000000417737c23 */ /* 0x000fe2000801087c */
[C---:B------:R-:W-:Y:S01]  /*4940*/  HMMA.16816.F32 R64, R84.reuse, R90, R64 ;  /* 0x0000005a5440723c */ /* 0x040fe20000001840 */
[----:B------:R-:W2:Y:S02]  /*4950*/  LDSM.16.MT88.4 R88, [R155+0x9000] ;  /* 0x009000009b58783b */ /* 0x000ea40000004200 */
[----:B------:R-:W-:Y:S03]  /*4960*/  F2FP.F16.F32.PACK_AB R22, R132, R131 ;  /* 0x000000838416723e */ /* 0x000fe600000000ff */
[C---:B---3--:R-:W-:Y:S02]  /*4970*/  HMMA.16816.F32 R68, R84.reuse, R92, R68 ;  /* 0x0000005c5444723c */ /* 0x048fe40000001844 */
[----:B------:R-:W-:Y:S03]  /*4980*/  MUFU.EX2 R114, R114 ;  /* 0x0000007200727308 */ /* 0x000fe60000000800 */
[----:B------:R-:W-:Y:S01]  /*4990*/  F2FP.F16.F32.PACK_AB R23, R134, R133 ;  /* 0x000000858617723e */ /* 0x000fe200000000ff */
[C---:B------:R-:W-:Y:S01]  /*49a0*/  HMMA.16816.F32 R12, R84.reuse, R94, R12 ;  /* 0x0000005e540c723c */ /* 0x040fe2000000180c */
[----:B------:R-:W3:Y:S05]  /*49b0*/  LDSM.16.MT88.4 R92, [R152+0x9000] ;  /* 0x00900000985c783b */ /* 0x000eea0000004200 */
[----:B------:R-:W5:Y:S01]  /*49c0*/  MUFU.EX2 R115, R115 ;  /* 0x0000007300737308 */ /* 0x000f620000000800 */
[C---:B-1----:R-:W-:Y:S01]  /*49d0*/  F2FP.F16.F32.PACK_AB R20, R113.reuse, R112 ;  /* 0x000000707114723e */ /* 0x042fe200000000ff */
[C---:B------:R-:W-:Y:S03]  /*49e0*/  HMMA.16816.F32 R72, R84.reuse, R96, R72 ;  /* 0x000000605448723c */ /* 0x040fe60000001848 */
[----:B------:R-:W-:Y:S03]  /*49f0*/  FADD.FTZ R0, R112, R127 ;  /* 0x0000007f70007221 */ /* 0x000fe60000010000 */
[C---:B------:R-:W-:Y:S01]  /*4a00*/  HMMA.16816.F32 R76, R84.reuse, R98, R76 ;  /* 0x00000062544c723c */ /* 0x040fe2000000184c */
[----:B------:R-:W-:Y:S04]  /*4a10*/  LDSM.16.MT88.4 R96, [R153+0xb000] ;  /* 0x00b000009960783b */ /* 0x000fe80000004200 */
[----:B------:R-:W-:Y:S01]  /*4a20*/  FADD.FTZ R0, R113, R0 ;  /* 0x0000000071007221 */ /* 0x000fe20000010000 */
[C---:B----4-:R-:W-:Y:S05]  /*4a30*/  HMMA.16816.F32 R16, R84.reuse, R104, R16 ;  /* 0x000000685410723c */ /* 0x050fea0000001810 */
[----:B-----5:R-:W-:Y:S01]  /*4a40*/  F2FP.F16.F32.PACK_AB R21, R115, R114 ;  /* 0x000000727315723e */ /* 0x020fe200000000ff */
[----:B------:R-:W-:Y:S01]  /*4a50*/  HMMA.16816.F32 R80, R84, R106, R80 ;  /* 0x0000006a5450723c */ /* 0x000fe20000001850 */
[----:B------:R-:W1:Y:S04]  /*4a60*/  LDSM.16.MT88.4 R84, [R155+0xb000] ;  /* 0x00b000009b54783b */ /* 0x000e680000004200 */
[--C-:B------:R-:W-:Y:S01]  /*4a70*/  FFMA.FTZ R104, R28, UR4, -R126.reuse ;  /* 0x000000041c687c23 */ /* 0x100fe2000801087e */
[C---:B--2---:R-:W-:Y:S05]  /*4a80*/  HMMA.16816.F32 R4, R20.reuse, R88, R4 ;  /* 0x000000581404723c */ /* 0x044fea0000001804 */
[----:B------:R-:W-:Y:S01]  /*4a90*/  FFMA.FTZ R105, R29, UR4, -R126 ;  /* 0x000000041d697c23 */ /* 0x000fe2000801087e */
[C---:B------:R-:W-:Y:S01]  /*4aa0*/  HMMA.16816.F32 R8, R20.reuse, R90, R8 ;  /* 0x0000005a1408723c */ /* 0x040fe20000001808 */
[----:B------:R-:W2:Y:S01]  /*4ab0*/  LDSM.16.MT88.4 R88, [R154+0xb000] ;  /* 0x00b000009a58783b */ /* 0x000ea20000004200 */
[----:B------:R-:W-:Y:S03]  /*4ac0*/  MUFU.EX2 R104, R104 ;  /* 0x0000006800687308 */ /* 0x000fe60000000800 */
[--C-:B------:R-:W-:Y:S01]  /*4ad0*/  FFMA.FTZ R106, R30, UR4, -R124.reuse ;  /* 0x000000041e6a7c23 */ /* 0x100fe2000801087c */
[C---:B------:R-:W-:Y:S06]  /*4ae0*/  HMMA.16816.F32 R36, R20.reuse, R108, R36 ;  /* 0x0000006c1424723c */ /* 0x040fec0000001824 */
[----:B------:R-:W4:Y:S01]  /*4af0*/  MUFU.EX2 R105, R105 ;  /* 0x0000006900697308 */ /* 0x000f220000000800 */
[----:B------:R-:W-:Y:S01]  /*4b00*/  FFMA.FTZ R107, R31, UR4, -R124 ;  /* 0x000000041f6b7c23 */ /* 0x000fe2000801087c */
[C---:B------:R-:W-:Y:S01]  /*4b10*/  HMMA.16816.F32 R40, R20.reuse, R110, R40 ;  /* 0x0000006e1428723c */ /* 0x040fe20000001828 */
[----:B------:R-:W-:Y:S02]  /*4b20*/  LDSM.16.MT88.4 R28, [R154+0x9800] ;  /* 0x009800009a1c783b */ /* 0x000fe40000004200 */
[----:B------:R-:W-:Y:S03]  /*4b30*/  FFMA.FTZ R108, R32, UR4, -R126 ;  /* 0x00000004206c7c23 */ /* 0x000fe6000801087e */
[C---:B------:R-:W-:Y:S02]  /*4b40*/  HMMA.16816.F32 R44, R20.reuse, R24, R44 ;  /* 0x00000018142c723c */ /* 0x040fe4000000182c */
[----:B------:R-:W-:Y:S03]  /*4b50*/  MUFU.EX2 R106, R106 ;  /* 0x0000006a006a7308 */ /* 0x000fe60000000800 */
[----:B------:R-:W-:Y:S01]  /*4b60*/  FFMA.FTZ R110, R34, UR4, -R124 ;  /* 0x00000004226e7c23 */ /* 0x000fe2000801087c */
[C---:B------:R-:W-:Y:S01]  /*4b70*/  HMMA.16816.F32 R48, R20.reuse, R26, R48 ;  /* 0x0000001a1430723c */ /* 0x040fe20000001830 */
[----:B------:R-:W5:Y:S05]  /*4b80*/  LDSM.16.MT88.4 R24, [R152+0xb000] ;  /* 0x00b000009818783b */ /* 0x000f6a0000004200 */
[----:B------:R-:W4:Y:S01]  /*4b90*/  MUFU.EX2 R107, R107 ;  /* 0x0000006b006b7308 */ /* 0x000f220000000800 */
[----:B------:R-:W-:Y:S01]  /*4ba0*/  FFMA.FTZ R126, R33, UR4, -R126 ;  /* 0x00000004217e7c23 */ /* 0x000fe2000801087e */
[C---:B---3--:R-:W-:Y:S03]  /*4bb0*/  HMMA.16816.F32 R52, R20.reuse, R92, R52 ;  /* 0x0000005c1434723c */ /* 0x048fe60000001834 */
[----:B------:R-:W-:Y:S03]  /*4bc0*/  FFMA.FTZ R124, R35, UR4, -R124 ;  /* 0x00000004237c7c23 */ /* 0x000fe6000801087c */
[C---:B------:R-:W-:Y:S01]  /*4bd0*/  HMMA.16816.F32 R56, R20.reuse, R94, R56 ;  /* 0x0000005e1438723c */ /* 0x040fe20000001838 */
[----:B------:R-:W3:Y:S01]  /*4be0*/  LDSM.16.MT88.4 R92, [R155+0x9800] ;  /* 0x009800009b5c783b */ /* 0x000ee20000004200 */
[----:B------:R-:W-:Y:S03]  /*4bf0*/  MUFU.EX2 R108, R108 ;  /* 0x0000006c006c7308 */ /* 0x000fe60000000800 */
[----:B------:R-:W-:Y:S01]  /*4c00*/  FADD.FTZ R131, R131, R0 ;  /* 0x0000000083837221 */ /* 0x000fe20000010000 */
[C---:B-1----:R-:W-:Y:S03]  /*4c10*/  HMMA.16816.F32 R60, R20.reuse, R84, R60 ;  /* 0x00000054143c723c */ /* 0x042fe6000000183c */
[----:B------:R-:W-:Y:S03]  /*4c20*/  LDSM.16.MT88.4 R32, [R152+0x9800] ;  /* 0x009800009820783b */ /* 0x000fe60000004200 */
[----:B------:R-:W1:Y:S01]  /*4c30*/  MUFU.EX2 R109, R126 ;  /* 0x0000007e006d7308 */ /* 0x000e620000000800 */
[----:B------:R-:W-:Y:S01]  /*4c40*/  MOV R0, R3 ;  /* 0x0000000300007202 */ /* 0x000fe20000000f00 */
[C---:B------:R-:W-:Y:S03]  /*4c50*/  HMMA.16816.F32 R64, R20.reuse, R86, R64 ;  /* 0x000000561440723c */ /* 0x040fe60000001840 */
[----:B------:R-:W3:Y:S03]  /*4c60*/  LDSM.16.MT88.4 R84, [R153+0x9800] ;  /* 0x009800009954783b */ /* 0x000ee60000004200 */
[C---:B--2---:R-:W-:Y:S02]  /*4c70*/  HMMA.16816.F32 R68, R20.reuse, R88, R68 ;  /* 0x000000581444723c */ /* 0x044fe40000001844 */
[----:B------:R-:W-:Y:S03]  /*4c80*/  MUFU.EX2 R110, R110 ;  /* 0x0000006e006e7308 */ /* 0x000fe60000000800 */
[----:B------:R-:W-:Y:S01]  /*4c90*/  FADD.FTZ R131, R132, R131 ;  /* 0x0000008384837221 */ /* 0x000fe20000010000 */
[C---:B------:R-:W-:Y:S01]  /*4ca0*/  HMMA.16816.F32 R12, R20.reuse, R90, R12 ;  /* 0x0000005a140c723c */ /* 0x040fe2000000180c */
[----:B------:R-:W2:Y:S05]  /*4cb0*/  LDSM.16.MT88.4 R88, [R155+0xb800] ;  /* 0x00b800009b58783b */ /* 0x000eaa0000004200 */
[----:B------:R-:W1:Y:S01]  /*4cc0*/  MUFU.EX2 R111, R124 ;  /* 0x0000007c006f7308 */ /* 0x000e620000000800 */
[C---:B------:R-:W-:Y:S06]  /*4cd0*/  HMMA.16816.F32 R72, R20.reuse, R96, R72 ;  /* 0x000000601448723c */ /* 0x040fec0000001848 */
[C---:B------:R-:W-:Y:S06]  /*4ce0*/  HMMA.16816.F32 R76, R20.reuse, R98, R76 ;  /* 0x00000062144c723c */ /* 0x040fec000000184c */
[C---:B-----5:R-:W-:Y:S06]  /*4cf0*/  HMMA.16816.F32 R16, R20.reuse, R24, R16 ;  /* 0x000000181410723c */ /* 0x060fec0000001810 */
[----:B------:R-:W-:Y:S01]  /*4d00*/  HMMA.16816.F32 R80, R20, R26, R80 ;  /* 0x0000001a1450723c */ /* 0x000fe20000001850 */
[----:B------:R-:W5:Y:S06]  /*4d10*/  LDSM.16.MT88.4 R24, [R154+0xb800] ;  /* 0x00b800009a18783b */ /* 0x000f6c0000004200 */
[----:B----4-:R-:W-:Y:S01]  /*4d20*/  F2FP.F16.F32.PACK_AB R20, R105, R104 ;  /* 0x000000686914723e */ /* 0x010fe200000000ff */
[----:B------:R-:W-:Y:S03]  /*4d30*/  FADD.FTZ R104, R104, R131 ;  /* 0x0000008368687221 */ /* 0x000fe60000010000 */
[----:B------:R-:W-:Y:S01]  /*4d40*/  F2FP.F16.F32.PACK_AB R21, R107, R106 ;  /* 0x0000006a6b15723e */ /* 0x000fe200000000ff */
[----:B------:R-:W-:Y:S01]  /*4d50*/  FADD.FTZ R105, R105, R104 ;  /* 0x0000006869697221 */ /* 0x000fe20000010000 */
[----:B-1----:R-:W-:Y:S02]  /*4d60*/  F2FP.F16.F32.PACK_AB R22, R109, R108 ;  /* 0x0000006c6d16723e */ /* 0x002fe400000000ff */
[----:B------:R-:W-:Y:S01]  /*4d70*/  F2FP.F16.F32.PACK_AB R23, R111, R110 ;  /* 0x0000006e6f17723e */ /* 0x000fe200000000ff */
[----:B------:R-:W-:Y:S04]  /*4d80*/  FADD.FTZ R108, R108, R105 ;  /* 0x000000696c6c7221 */ /* 0x000fe80000010000 */
[----:B------:R-:W-:Y:S02]  /*4d90*/  FADD.FTZ R179, R109, R108 ;  /* 0x0000006c6db37221 */ /* 0x000fe40000010000 */
[C---:B---3--:R-:W-:Y:S01]  /*4da0*/  HMMA.16816.F32 R96, R20.reuse, R92, R4 ;  /* 0x0000005c1460723c */ /* 0x048fe20000001804 */
[----:B------:R-:W1:Y:S05]  /*4db0*/  LDSM.16.MT88.4 R4, [R153+0xb800] ;  /* 0x00b800009904783b */ /* 0x000e6a0000004200 */
[C---:B------:R-:W-:Y:S03]  /*4dc0*/  HMMA.16816.F32 R92, R20.reuse, R94, R8 ;  /* 0x0000005e145c723c */ /* 0x040fe60000001808 */
[----:B------:R-:W3:Y:S03]  /*4dd0*/  LDSM.16.MT88.4 R8, [R152+0xb800] ;  /* 0x00b800009808783b */ /* 0x000ee60000004200 */
[C---:B------:R-:W-:Y:S06]  /*4de0*/  HMMA.16816.F32 R36, R20.reuse, R28, R36 ;  /* 0x0000001c1424723c */ /* 0x040fec0000001824 */
[C---:B------:R-:W-:Y:S06]  /*4df0*/  HMMA.16816.F32 R40, R20.reuse, R30, R40 ;  /* 0x0000001e1428723c */ /* 0x040fec0000001828 */
[C---:B------:R-:W-:Y:S06]  /*4e00*/  HMMA.16816.F32 R44, R20.reuse, R84, R44 ;  /* 0x00000054142c723c */ /* 0x040fec000000182c */
[C---:B------:R-:W-:Y:S06]  /*4e10*/  HMMA.16816.F32 R48, R20.reuse, R86, R48 ;  /* 0x000000561430723c */ /* 0x040fec0000001830 */
[C---:B------:R-:W-:Y:S06]  /*4e20*/  HMMA.16816.F32 R52, R20.reuse, R32, R52 ;  /* 0x000000201434723c */ /* 0x040fec0000001834 */
[C---:B------:R-:W-:Y:S06]  /*4e30*/  HMMA.16816.F32 R56, R20.reuse, R34, R56 ;  /* 0x000000221438723c */ /* 0x040fec0000001838 */
[C---:B--2---:R-:W-:Y:S06]  /*4e40*/  HMMA.16816.F32 R60, R20.reuse, R88, R60 ;  /* 0x00000058143c723c */ /* 0x044fec000000183c */
[C---:B------:R-:W-:Y:S06]  /*4e50*/  HMMA.16816.F32 R64, R20.reuse, R90, R64 ;  /* 0x0000005a1440723c */ /* 0x040fec0000001840 */
[C---:B-----5:R-:W-:Y:S06]  /*4e60*/  HMMA.16816.F32 R68, R20.reuse, R24, R68 ;  /* 0x000000181444723c */ /* 0x060fec0000001844 */
[C---:B------:R-:W-:Y:S06]  /*4e70*/  HMMA.16816.F32 R88, R20.reuse, R26, R12 ;  /* 0x0000001a1458723c */ /* 0x040fec000000180c */
[C---:B-1----:R-:W-:Y:S05]  /*4e80*/  HMMA.16816.F32 R72, R20.reuse, R4, R72 ;  /* 0x000000041448723c */ /* 0x042fea0000001848 */
[----:B------:R-:W-:Y:S01]  /*4e90*/  FADD.FTZ R13, R129, R118 ;  /* 0x00000076810d7221 */ /* 0x000fe20000010000 */
[C---:B------:R-:W-:Y:S05]  /*4ea0*/  HMMA.16816.F32 R76, R20.reuse, R6, R76 ;  /* 0x00000006144c723c */ /* 0x040fea000000184c */
[----:B------:R-:W-:Y:S01]  /*4eb0*/  FADD.FTZ R13, R130, R13 ;  /* 0x0000000d820d7221 */ /* 0x000fe20000010000 */
[C---:B---3--:R-:W-:Y:S05]  /*4ec0*/  HMMA.16816.F32 R84, R20.reuse, R8, R16 ;  /* 0x000000081454723c */ /* 0x048fea0000001810 */
[----:B------:R-:W-:Y:S01]  /*4ed0*/  FADD.FTZ R114, R114, R13 ;  /* 0x0000000d72727221 */ /* 0x000fe20000010000 */
[----:B------:R-:W-:Y:S05]  /*4ee0*/  HMMA.16816.F32 R80, R20, R10, R80 ;  /* 0x0000000a1450723c */ /* 0x000fea0000001850 */
[----:B------:R-:W-:Y:S06]  /*4ef0*/  FADD.FTZ R114, R115, R114 ;  /* 0x0000007273727221 */ /* 0x000fec0000010000 */
[----:B------:R-:W-:Y:S04]  /*4f00*/  FADD.FTZ R133, R133, R114 ;  /* 0x0000007285857221 */ /* 0x000fe80000010000 */
[----:B------:R-:W-:Y:S04]  /*4f10*/  FADD.FTZ R133, R134, R133 ;  /* 0x0000008586857221 */ /* 0x000fe80000010000 */
[----:B------:R-:W-:Y:S04]  /*4f20*/  FADD.FTZ R106, R106, R133 ;  /* 0x000000856a6a7221 */ /* 0x000fe80000010000 */
[----:B------:R-:W-:Y:S04]  /*4f30*/  FADD.FTZ R107, R107, R106 ;  /* 0x0000006a6b6b7221 */ /* 0x000fe80000010000 */
[----:B------:R-:W-:Y:S04]  /*4f40*/  FADD.FTZ R110, R110, R107 ;  /* 0x0000006b6e6e7221 */ /* 0x000fe80000010000 */
[----:B------:R-:W-:Y:S01]  /*4f50*/  FADD.FTZ R177, R111, R110 ;  /* 0x0000006e6fb17221 */ /* 0x000fe20000010000 */
[----:B------:R-:W-:Y:S06]  /*4f60*/  @P0 BRA `(.L_x_585) ;  /* 0xffffffe000bc0947 */ /* 0x000fec000383ffff */
.L_x_584:
[----:B------:R-:W1:Y:S01]  /*4f70*/  SHFL.BFLY PT, R0, R179, 0x2, 0x1f ;  /* 0x0c401f00b3007f89 */ /* 0x000e6200000e0000 */
[----:B------:R-:W2:Y:S01]  /*4f80*/  S2UR UR4, SR_CgaCtaId ;  /* 0x00000000000479c3 */ /* 0x000ea20000008800 */
[----:B------:R-:W-:Y:S01]  /*4f90*/  MOV R9, 0x3f800000 ;  /* 0x3f80000000097802 */ /* 0x000fe20000000f00 */
[----:B------:R-:W-:Y:S01]  /*4fa0*/  UMOV UR5, 0x400 ;  /* 0x0000040000057882 */ /* 0x000fe20000000000 */
[----:B------:R-:W3:Y:S01]  /*4fb0*/  SHFL.BFLY PT, R2, R177, 0x2, 0x1f ;  /* 0x0c401f00b1027f89 */ /* 0x000ee200000e0000 */
[----:B------:R-:W-:Y:S01]  /*4fc0*/  UMOV UR14, URZ ;  /* 0x0000003f000e7c82 */ /* 0x000fe20008000000 */
[----:B------:R-:W-:Y:S01]  /*4fd0*/  UMOV UR15, URZ ;  /* 0x0000003f000f7c82 */ /* 0x000fe20008000000 */
[----:B------:R-:W-:Y:S01]  /*4fe0*/  BSSY B0, `(.L_x_588) ;  /* 0x00000f1000007945 */ /* 0x000fe20003800000 */
[----:B------:R-:W-:Y:S01]  /*4ff0*/  MOV R12, 0x7f800000 ;  /* 0x7f800000000c7802 */ /* 0x000fe20000000f00 */
[----:B------:R-:W4:Y:S01]  /*5000*/  S2UR UR12, SR_CTAID.Y ;  /* 0x00000000000c79c3 */ /* 0x000f220000002600 */
[----:B------:R-:W-:-:S07]  /*5010*/  LEA R178, R178, R165, 0x4 ;  /* 0x000000a5b2b27211 */ /* 0x000fce00078e20ff */
[----:B------:R-:W5:Y:S01]  /*5020*/  S2UR UR10, SR_CTAID.X ;  /* 0x00000000000a79c3 */ /* 0x000f620000002500 */
[----:B-1----:R-:W-:Y:S01]  /*5030*/  FADD.FTZ R7, R0, R179 ;  /* 0x000000b300077221 */ /* 0x002fe20000010000 */
[----:B--2---:R-:W-:Y:S01]  /*5040*/  ULEA UR4, UR4, UR5, 0x18 ;  /* 0x0000000504047291 */ /* 0x004fe2000f8ec03f */
[----:B------:R-:W1:Y:S05]  /*5050*/  S2R R0, SR_TID.X ;  /* 0x0000000000007919 */ /* 0x000e6a0000002100 */
[----:B------:R-:W2:Y:S01]  /*5060*/  S2UR UR11, SR_CTAID.Z ;  /* 0x00000000000b79c3 */ /* 0x000ea20000002700 */
[----:B---3--:R-:W-:Y:S01]  /*5070*/  FADD.FTZ R11, R2, R177 ;  /* 0x000000b1020b7221 */ /* 0x008fe20000010000 */
[----:B------:R-:W-:Y:S01]  /*5080*/  ULDC.U8 UR5, c[0x0][0x3d8] ;  /* 0x0000f60000057ab9 */ /* 0x000fe20000000000 */
[----:B------:R-:W3:Y:S01]  /*5090*/  SHFL.BFLY PT, R6, R7, 0x1, 0x1f ;  /* 0x0c201f0007067f89 */ /* 0x000ee200000e0000 */
[----:B------:R-:W-:-:S03]  /*50a0*/  UISETP.NE.AND UP1, UPT, UR5, URZ, UPT ;  /* 0x0000003f0500728c */ /* 0x000fc6000bf25270 */
[----:B------:R-:W4:Y:S01]  /*50b0*/  SHFL.BFLY PT, R4, R11, 0x1, 0x1f ;  /* 0x0c201f000b047f89 */ /* 0x000f2200000e0000 */
[----:B---3--:R-:W-:Y:S01]  /*50c0*/  FADD.FTZ R6, R7, R6 ;  /* 0x0000000607067221 */ /* 0x008fe20000010000 */
[----:B-1----:R-:W-:Y:S01]  /*50d0*/  SHF.R.S32.HI R5, RZ, 0x1f, R0 ;  /* 0x0000001fff057819 */ /* 0x002fe20000011400 */
[----:B----4-:R-:W-:-:S03]  /*50e0*/  FADD.FTZ R4, R11, R4 ;  /* 0x000000040b047221 */ /* 0x010fc60000010000 */
[----:B------:R-:W-:Y:S02]  /*50f0*/  FSETP.NE.FTZ.AND P4, PT, R6, RZ, PT ;  /* 0x000000ff0600720b */ /* 0x000fe40003f95000 */
[CC--:B------:R-:W-:Y:S02]  /*5100*/  LEA.HI R2, R5.reuse, R0.reuse, RZ, 0x5 ;  /* 0x0000000005027211 */ /* 0x0c0fe400078f28ff */
[-C--:B------:R-:W-:Y:S02]  /*5110*/  LEA.HI R8, R5, R0.reuse, RZ, 0x2 ;  /* 0x0000000005087211 */ /* 0x080fe400078f10ff */
[----:B------:R-:W-:Y:S02]  /*5120*/  LOP3.LUT R5, R2, 0xffffffe0, RZ, 0xc0, !PT ;  /* 0xffffffe002057812 */ /* 0x000fe400078ec0ff */
[----:B------:R-:W-:Y:S02]  /*5130*/  LOP3.LUT R7, R8, 0x3ffffffc, RZ, 0xc0, !PT ;  /* 0x3ffffffc08077812 */ /* 0x000fe400078ec0ff */
[----:B------:R-:W-:-:S02]  /*5140*/  IADD3 R5, -R5, R0, RZ ;  /* 0x0000000005057210 */ /* 0x000fc40007ffe1ff */
[----:B------:R-:W-:Y:S01]  /*5150*/  FSETP.NE.FTZ.AND P3, PT, R4, RZ, PT ;  /* 0x000000ff0400720b */ /* 0x000fe20003f75000 */
[----:B------:R-:W1:Y:S01]  /*5160*/  @P4 MUFU.RCP R9, R6 ;  /* 0x0000000600094308 */ /* 0x000e620000001000 */
[----:B------:R-:W-:Y:S02]  /*5170*/  LOP3.LUT P5, RZ, R5, 0x3, RZ, 0xc0, !PT ;  /* 0x0000000305ff7812 */ /* 0x000fe400078ac0ff */
[--C-:B------:R-:W-:Y:S02]  /*5180*/  SHF.R.S32.HI R5, RZ, 0x2, R8.reuse ;  /* 0x00000002ff057819 */ /* 0x100fe40000011408 */
[----:B------:R-:W-:Y:S02]  /*5190*/  SHF.R.S32.HI R8, RZ, 0x1f, R8 ;  /* 0x0000001fff087819 */ /* 0x000fe40000011408 */
[----:B------:R-:W-:Y:S02]  /*51a0*/  IADD3 R7, -R7, R0, RZ ;  /* 0x0000000007077210 */ /* 0x000fe40007ffe1ff */
[----:B------:R-:W-:-:S02]  /*51b0*/  LEA.HI R8, R8, R5, RZ, 0x3 ;  /* 0x0000000508087211 */ /* 0x000fc400078f18ff */
[----:B------:R-:W-:Y:S02]  /*51c0*/  MOV R0, 0x3f800000 ;  /* 0x3f80000000007802 */ /* 0x000fe40000000f00 */
[----:B------:R-:W-:Y:S02]  /*51d0*/  LOP3.LUT R8, R8, 0xfffffff8, RZ, 0xc0, !PT ;  /* 0xfffffff808087812 */ /* 0x000fe400078ec0ff */
[----:B------:R-:W-:Y:S02]  /*51e0*/  SHF.R.S32.HI R2, RZ, 0x5, R2 ;  /* 0x00000005ff027819 */ /* 0x000fe40000011402 */
[----:B------:R-:W-:Y:S01]  /*51f0*/  IADD3 R8, R5, -R8, RZ ;  /* 0x8000000805087210 */ /* 0x000fe20007ffe0ff */
[----:B------:R-:W3:Y:S01]  /*5200*/  @P3 MUFU.RCP R0, R4 ;  /* 0x0000000400003308 */ /* 0x000ee20000001000 */
[----:B------:R-:W-:Y:S01]  /*5210*/  LEA R2, R2, R7, 0x9 ;  /* 0x0000000702027211 */ /* 0x000fe200078e48ff */
[C---:B-1----:R-:W-:Y:S01]  /*5220*/  FMUL.FTZ R96, R9.reuse, R96 ;  /* 0x0000006009607220 */ /* 0x042fe20000410000 */
[C---:B------:R-:W-:Y:S01]  /*5230*/  SHF.L.U32 R5, R8.reuse, 0x6, RZ ;  /* 0x0000000608057819 */ /* 0x040fe200000006ff */
[C---:B------:R-:W-:Y:S01]  /*5240*/  FMUL.FTZ R97, R9.reuse, R97 ;  /* 0x0000006109617220 */ /* 0x040fe20000410000 */
[C---:B------:R-:W-:Y:S01]  /*5250*/  LOP3.LUT R7, R8.reuse, 0x1, RZ, 0xc0, !PT ;  /* 0x0000000108077812 */ /* 0x040fe200078ec0ff */
[----:B------:R-:W-:Y:S01]  /*5260*/  FMUL.FTZ R92, R9, R92 ;  /* 0x0000005c095c7220 */ /* 0x000fe20000410000 */
[----:B------:R-:W-:Y:S01]  /*5270*/  LOP3.LUT R5, R5, 0x1c0, RZ, 0xc0, !PT ;  /* 0x000001c005057812 */ /* 0x000fe200078ec0ff */
[----:B------:R-:W-:Y:S01]  /*5280*/  FMUL.FTZ R93, R9, R93 ;  /* 0x0000005d095d7220 */ /* 0x000fe20000410000 */
[----:B------:R-:W-:Y:S01]  /*5290*/  ISETP.NE.U32.AND P0, PT, R7, 0x1, PT ;  /* 0x000000010700780c */ /* 0x000fe20003f05070 */
[----:B------:R-:W-:Y:S01]  /*52a0*/  FMUL.FTZ R36, R9, R36 ;  /* 0x0000002409247220 */ /* 0x000fe20000410000 */
[----:B------:R-:W-:Y:S01]  /*52b0*/  LEA.HI R5, R5, R5, RZ, 0x1d ;  /* 0x0000000505057211 */ /* 0x000fe200078fe8ff */
[C---:B------:R-:W-:Y:S01]  /*52c0*/  FMUL.FTZ R37, R9.reuse, R37 ;  /* 0x0000002509257220 */ /* 0x040fe20000410000 */
[----:B------:R-:W-:Y:S01]  /*52d0*/  R2P PR, R8, 0x6 ;  /* 0x0000000608007804 */ /* 0x000fe20000000000 */
[C---:B------:R-:W-:Y:S01]  /*52e0*/  FMUL.FTZ R40, R9.reuse, R40 ;  /* 0x0000002809287220 */ /* 0x040fe20000410000 */
[----:B------:R-:W-:Y:S01]  /*52f0*/  LEA R2, R2, R5, 0x1 ;  /* 0x0000000502027211 */ /* 0x000fe200078e08ff */
[----:B------:R-:W-:Y:S01]  /*5300*/  FMUL.FTZ R41, R9, R41 ;  /* 0x0000002909297220 */ /* 0x000fe20000410000 */
[C---:B---3--:R-:W-:Y:S01]  /*5310*/  FMUL.FTZ R99, R0.reuse, R99 ;  /* 0x0000006300637220 */ /* 0x048fe20000410000 */
[----:B------:R-:W-:Y:S01]  /*5320*/  FMUL.FTZ R98, R0, R98 ;  /* 0x0000006200627220 */ /* 0x000fe20000410000 */
[----:B------:R-:W-:Y:S01]  /*5330*/  LEA R5, R2, UR4, 0x1 ;  /* 0x0000000402057c11 */ /* 0x000fe2000f8e08ff */
[----:B------:R-:W-:Y:S01]  /*5340*/  ULDC.U8 UR4, c[0x0][0x3d9] ;  /* 0x0000f64000047ab9 */ /* 0x000fe20000000000 */
[----:B------:R-:W-:Y:S01]  /*5350*/  MOV R2, 0x20 ;  /* 0x0000002000027802 */ /* 0x000fe20000000f00 */
[----:B------:R-:W-:Y:S01]  /*5360*/  UISETP.NE.AND UP0, UPT, UR4, URZ, UPT ;  /* 0x0000003f0400728c */ /* 0x000fe2000bf05270 */
[C---:B------:R-:W-:Y:S01]  /*5370*/  FMUL.FTZ R95, R0.reuse, R95 ;  /* 0x0000005f005f7220 */ /* 0x040fe20000410000 */
[C---:B------:R-:W-:Y:S01]  /*5380*/  FMUL.FTZ R94, R0.reuse, R94 ;  /* 0x0000005e005e7220 */ /* 0x040fe20000410000 */
[----:B------:R-:W-:Y:S01]  /*5390*/  MOV R8, 0x40 ;  /* 0x0000004000087802 */ /* 0x000fe20000000f00 */
[C---:B------:R-:W-:Y:S01]  /*53a0*/  FMUL.FTZ R39, R0.reuse, R39 ;  /* 0x0000002700277220 */ /* 0x040fe20000410000 */
[C---:B------:R-:W-:Y:S01]  /*53b0*/  FMUL.FTZ R38, R0.reuse, R38 ;  /* 0x0000002600267220 */ /* 0x040fe20000410000 */
[C---:B------:R-:W-:Y:S01]  /*53c0*/  FMUL.FTZ R43, R0.reuse, R43 ;  /* 0x0000002b002b7220 */ /* 0x040fe20000410000 */
[----:B------:R-:W-:Y:S01]  /*53d0*/  FMUL.FTZ R42, R0, R42 ;  /* 0x0000002a002a7220 */ /* 0x000fe20000410000 */
[----:B------:R-:W-:Y:S01]  /*53e0*/  IADD3 R7, R5, -0x10, RZ ;  /* 0xfffffff005077810 */ /* 0x000fe20007ffe0ff */
[C---:B------:R-:W-:Y:S01]  /*53f0*/  FMUL.FTZ R44, R9.reuse, R44 ;  /* 0x0000002c092c7220 */ /* 0x040fe20000410000 */
[----:B------:R-:W-:Y:S01]  /*5400*/  SEL R2, R2, 0xffffffe0, !P1 ;  /* 0xffffffe002027807 */ /* 0x000fe20004800000 */
[----:B------:R-:W-:Y:S01]  /*5410*/  FMUL.FTZ R45, R9, R45 ;  /* 0x0000002d092d7220 */ /* 0x000fe20000410000 */
[C---:B------:R-:W-:Y:S01]  /*5420*/  FMUL.FTZ R47, R0.reuse, R47 ;  /* 0x0000002f002f7220 */ /* 0x040fe20000410000 */
[C---:B------:R-:W-:Y:S01]  /*5430*/  FMUL.FTZ R46, R0.reuse, R46 ;  /* 0x0000002e002e7220 */ /* 0x040fe20000410000 */
[----:B------:R-:W-:Y:S01]  /*5440*/  @P0 IADD3 R7, R5, 0x10, RZ ;  /* 0x0000001005070810 */ /* 0x000fe20007ffe0ff */
[C---:B------:R-:W-:Y:S01]  /*5450*/  FMUL.FTZ R48, R9.reuse, R48 ;  /* 0x0000003009307220 */ /* 0x040fe20000410000 */
[----:B------:R-:W-:Y:S01]  /*5460*/  FMUL.FTZ R49, R9, R49 ;  /* 0x0000003109317220 */ /* 0x000fe20000410000 */
[C---:B------:R-:W-:Y:S01]  /*5470*/  FMUL.FTZ R51, R0.reuse, R51 ;  /* 0x0000003300337220 */ /* 0x040fe20000410000 */
[----:B------:R-:W-:Y:S01]  /*5480*/  FMUL.FTZ R50, R0, R50 ;  /* 0x0000003200327220 */ /* 0x000fe20000410000 */
[----:B------:R-:W-:Y:S01]  /*5490*/  F2FP.F16.F32.PACK_AB R96, R97, R96 ;  /* 0x000000606160723e */ /* 0x000fe200000000ff */
[----:B------:R-:W-:Y:S01]  /*54a0*/  FMUL.FTZ R52, R9, R52 ;  /* 0x0000003409347220 */ /* 0x000fe20000410000 */
[----:B------:R-:W-:Y:S01]  /*54b0*/  F2FP.F16.F32.PACK_AB R98, R99, R98 ;  /* 0x000000626362723e */ /* 0x000fe200000000ff */
[----:B------:R-:W-:Y:S01]  /*54c0*/  FMUL.FTZ R53, R9, R53 ;  /* 0x0000003509357220 */ /* 0x000fe20000410000 */
[----:B------:R-:W-:Y:S01]  /*54d0*/  SEL R8, R8, 0xffffffc0, !P2 ;  /* 0xffffffc008087807 */ /* 0x000fe20005000000 */
[C---:B------:R-:W-:Y:S01]  /*54e0*/  FMUL.FTZ R55, R0.reuse, R55 ;  /* 0x0000003700377220 */ /* 0x040fe20000410000 */
[C---:B------:R-:W-:Y:S01]  /*54f0*/  FMUL.FTZ R54, R0.reuse, R54 ;  /* 0x0000003600367220 */ /* 0x040fe20000410000 */
[----:B------:R-:W-:Y:S01]  /*5500*/  F2FP.F16.F32.PACK_AB R92, R93, R92 ;  /* 0x0000005c5d5c723e */ /* 0x000fe200000000ff */
[----:B------:R-:W-:Y:S01]  /*5510*/  FMUL.FTZ R56, R9, R56 ;  /* 0x0000003809387220 */ /* 0x000fe20000410000 */
[----:B------:R-:W-:Y:S01]  /*5520*/  F2FP.F16.F32.PACK_AB R94, R95, R94 ;  /* 0x0000005e5f5e723e */ /* 0x000fe200000000ff */
[----:B------:R-:W-:Y:S01]  /*5530*/  FMUL.FTZ R57, R9, R57 ;  /* 0x0000003909397220 */ /* 0x000fe20000410000 */
[C---:B------:R-:W-:Y:S01]  /*5540*/  FMUL.FTZ R59, R0.reuse, R59 ;  /* 0x0000003b003b7220 */ /* 0x040fe20000410000 */
[C---:B------:R-:W-:Y:S01]  /*5550*/  FMUL.FTZ R58, R0.reuse, R58 ;  /* 0x0000003a003a7220 */ /* 0x040fe20000410000 */
[----:B------:R-:W-:Y:S01]  /*5560*/  F2FP.F16.F32.PACK_AB R36, R37, R36 ;  /* 0x000000242524723e */ /* 0x000fe200000000ff */
[----:B------:R-:W-:Y:S01]  /*5570*/  FMUL.FTZ R60, R9, R60 ;  /* 0x0000003c093c7220 */ /* 0x000fe20000410000 */
[----:B------:R-:W-:Y:S01]  /*5580*/  F2FP.F16.F32.PACK_AB R38, R39, R38 ;  /* 0x000000262726723e */ /* 0x000fe200000000ff */
[----:B------:R-:W-:Y:S01]  /*5590*/  FMUL.FTZ R61, R9, R61 ;  /* 0x0000003d093d7220 */ /* 0x000fe20000410000 */
[----:B------:R-:W-:Y:S01]  /*55a0*/  IADD3 R11, R5, R2, RZ ;  /* 0x00000002050b7210 */ /* 0x000fe20007ffe0ff */
[C---:B------:R-:W-:Y:S01]  /*55b0*/  FMUL.FTZ R63, R0.reuse, R63 ;  /* 0x0000003f003f7220 */ /* 0x040fe20000410000 */
[----:B------:R-:W-:Y:S01]  /*55c0*/  FMUL.FTZ R62, R0, R62 ;  /* 0x0000003e003e7220 */ /* 0x000fe20000410000 */
[----:B------:R-:W-:Y:S01]  /*55d0*/  F2FP.F16.F32.PACK_AB R40, R41, R40 ;  /* 0x000000282928723e */ /* 0x000fe200000000ff */
[----:B------:R-:W-:Y:S01]  /*55e0*/  STS [R5], R96 ;  /* 0x0000006005007388 */ /* 0x000fe20000000800 */
[----:B------:R-:W-:Y:S01]  /*55f0*/  F2FP.F16.F32.PACK_AB R42, R43, R42 ;  /* 0x0000002a2b2a723e */ /* 0x000fe200000000ff */
[----:B------:R-:W-:Y:S01]  /*5600*/  FMUL.FTZ R64, R9, R64 ;  /* 0x0000004009407220 */ /* 0x000fe20000410000 */
[----:B------:R-:W-:Y:S01]  /*5610*/  IADD3 R13, R2, R7, RZ ;  /* 0x00000007020d7210 */ /* 0x000fe20007ffe0ff */
[----:B------:R-:W-:Y:S01]  /*5620*/  STS [R5+0x400], R98 ;  /* 0x0004006205007388 */ /* 0x000fe20000000800 */
[----:B------:R-:W-:Y:S01]  /*5630*/  F2FP.F16.F32.PACK_AB R44, R45, R44 ;  /* 0x0000002c2d2c723e */ /* 0x000fe200000000ff */
[----:B------:R-:W-:Y:S01]  /*5640*/  FMUL.FTZ R65, R9, R65 ;  /* 0x0000004109417220 */ /* 0x000fe20000410000 */
[----:B------:R-:W-:Y:S01]  /*5650*/  F2FP.F16.F32.PACK_AB R46, R47, R46 ;  /* 0x0000002e2f2e723e */ /* 0x000fe200000000ff */
[C---:B------:R-:W-:Y:S01]  /*5660*/  FMUL.FTZ R67, R0.reuse, R67 ;  /* 0x0000004300437220 */ /* 0x040fe20000410000 */
[----:B------:R-:W-:Y:S01]  /*5670*/  IADD3 R15, R5, R8, RZ ;  /* 0x00000008050f7210 */ /* 0x000fe20007ffe0ff */
[----:B------:R-:W-:Y:S01]  /*5680*/  FMUL.FTZ R66, R0, R66 ;  /* 0x0000004200427220 */ /* 0x000fe20000410000 */
[----:B------:R-:W-:Y:S01]  /*5690*/  F2FP.F16.F32.PACK_AB R48, R49, R48 ;  /* 0x000000303130723e */ /* 0x000fe200000000ff */
[----:B------:R-:W-:Y:S01]  /*56a0*/  STS [R7], R92 ;  /* 0x0000005c07007388 */ /* 0x000fe20000000800 */
[----:B------:R-:W-:Y:S01]  /*56b0*/  F2FP.F16.F32.PACK_AB R50, R51, R50 ;  /* 0x000000323332723e */ /* 0x000fe200000000ff */
[----:B------:R-:W-:Y:S01]  /*56c0*/  @UP0 ULDC.64 UR8, c[0x0][0x2c0] ;  /* 0x0000b00000080ab9 */ /* 0x000fe20000000a00 */
[----:B------:R-:W-:Y:S01]  /*56d0*/  IADD3 R17, R8, R7, RZ ;  /* 0x0000000708117210 */ /* 0x000fe20007ffe0ff */
[----:B------:R-:W-:Y:S01]  /*56e0*/  STS [R7+0x400], R94 ;  /* 0x0004005e07007388 */ /* 0x000fe20000000800 */
[----:B------:R-:W-:Y:S01]  /*56f0*/  F2FP.F16.F32.PACK_AB R52, R53, R52 ;  /* 0x000000343534723e */ /* 0x000fe200000000ff */
[----:B------:R-:W-:Y:S01]  /*5700*/  FMUL.FTZ R68, R9, R68 ;  /* 0x0000004409447220 */ /* 0x000fe20000410000 */
[----:B------:R-:W-:Y:S01]  /*5710*/  F2FP.F16.F32.PACK_AB R54, R55, R54 ;  /* 0x000000363736723e */ /* 0x000fe200000000ff */
[----:B------:R-:W-:Y:S01]  /*5720*/  FMUL.FTZ R69, R9, R69 ;  /* 0x0000004509457220 */ /* 0x000fe20000410000 */
[----:B------:R-:W-:Y:S01]  /*5730*/  IADD3 R19, R11, R8, RZ ;  /* 0x000000080b137210 */ /* 0x000fe20007ffe0ff */
[C---:B------:R-:W-:Y:S01]  /*5740*/  FMUL.FTZ R71, R0.reuse, R71 ;  /* 0x0000004700477220 */ /* 0x040fe20000410000 */
[C---:B------:R-:W-:Y:S01]  /*5750*/  FMUL.FTZ R70, R0.reuse, R70 ;  /* 0x0000004600467220 */ /* 0x040fe20000410000 */
[----:B------:R-:W-:Y:S01]  /*5760*/  F2FP.F16.F32.PACK_AB R56, R57, R56 ;  /* 0x000000383938723e */ /* 0x000fe200000000ff */
[----:B------:R-:W-:Y:S01]  /*5770*/  STS [R11], R36 ;  /* 0x000000240b007388 */ /* 0x000fe20000000800 */
[----:B------:R-:W-:Y:S01]  /*5780*/  F2FP.F16.F32.PACK_AB R58, R59, R58 ;  /* 0x0000003a3b3a723e */ /* 0x000fe200000000ff */
[----:B------:R-:W-:Y:S01]  /*5790*/  @UP0 UIMAD UR8, UR9, UR8, URZ ;  /* 0x00000008090802a4 */ /* 0x000fe2000f8e023f */
[----:B------:R-:W-:Y:S01]  /*57a0*/  IADD3 R21, R13, R8, RZ ;  /* 0x000000080d157210 */ /* 0x000fe20007ffe0ff */
[----:B------:R-:W-:Y:S01]  /*57b0*/  STS [R11+0x400], R38 ;  /* 0x000400260b007388 */ /* 0x000fe20000000800 */
[----:B------:R-:W-:Y:S01]  /*57c0*/  F2FP.F16.F32.PACK_AB R60, R61, R60 ;  /* 0x0000003c3d3c723e */ /* 0x000fe200000000ff */
[----:B------:R-:W-:Y:S01]  /*57d0*/  UISETP.NE.OR UP2, UPT, UR4, URZ, !UP1 ;  /* 0x0000003f0400728c */ /* 0x000fe2000cf45670 */
[----:B------:R-:W-:Y:S01]  /*57e0*/  F2FP.F16.F32.PACK_AB R62, R63, R62 ;  /* 0x0000003e3f3e723e */ /* 0x000fe200000000ff */
[----:B------:R-:W-:Y:S01]  /*57f0*/  STS [R13], R40 ;  /* 0x000000280d007388 */ /* 0x000fe20000000800 */
[----:B------:R-:W-:Y:S01]  /*5800*/  @!UP0 ULDC UR6, c[0x0][0x2e4] ;  /* 0x0000b90000068ab9 */ /* 0x000fe20000000800 */
[----:B------:R-:W-:Y:S01]  /*5810*/  @!UP0 ULDC UR9, c[0x0][0x2c4] ;  /* 0x0000b10000098ab9 */ /* 0x000fe20000000800 */
[----:B------:R-:W-:Y:S01]  /*5820*/  F2FP.F16.F32.PACK_AB R64, R65, R64 ;  /* 0x000000404140723e */ /* 0x000fe200000000ff */
[----:B------:R-:W-:Y:S01]  /*5830*/  STS [R13+0x400], R42 ;  /* 0x0004002a0d007388 */ /* 0x000fe20000000800 */
[----:B------:R-:W-:Y:S01]  /*5840*/  F2FP.F16.F32.PACK_AB R66, R67, R66 ;  /* 0x000000424342723e */ /* 0x000fe200000000ff */
[----:B------:R-:W-:Y:S01]  /*5850*/  @!UP0 USEL UR8, UR9, UR6, !UP1 ;  /* 0x0000000609088287 */ /* 0x000fe2000c800000 */
[----:B------:R-:W-:Y:S01]  /*5860*/  F2FP.F16.F32.PACK_AB R68, R69, R68 ;  /* 0x000000444544723e */ /* 0x000fe200000000ff */
[----:B------:R-:W-:Y:S01]  /*5870*/  STS [R15], R44 ;  /* 0x0000002c0f007388 */ /* 0x000fe20000000800 */
[----:B------:R-:W-:Y:S01]  /*5880*/  F2FP.F16.F32.PACK_AB R70, R71, R70 ;  /* 0x000000464746723e */ /* 0x000fe200000000ff */
[----:B------:R-:W-:Y:S01]  /*5890*/  @!UP0 ULDC UR5, c[0x0][0x270] ;  /* 0x00009c0000058ab9 */ /* 0x000fe20000000800 */
[----:B------:R-:W-:Y:S01]  /*58a0*/  @UP0 UMOV UR7, 0x1 ;  /* 0x0000000100070882 */ /* 0x000fe20000000000 */
[----:B------:R-:W-:Y:S01]  /*58b0*/  STS [R15+0x400], R46 ;  /* 0x0004002e0f007388 */ /* 0x000fe20000000800 */
[----:B------:R-:W1:Y:S01]  /*58c0*/  @P3 LDC R8, c[0x0][0x2e8] ;  /* 0x0000ba00ff083b82 */ /* 0x000e620000000800 */
[----:B------:R-:W-:Y:S01]  /*58d0*/  @!UP0 UIMAD UR7, UR8, UR5, URZ ;  /* 0x00000005080782a4 */ /* 0x000fe2000f8e023f */
[----:B------:R-:W-:Y:S01]  /*58e0*/  @P4 MUFU.LG2 R2, R6 ;  /* 0x0000000600024308 */ /* 0x000fe20000000c00 */
[----:B------:R-:W-:Y:S01]  /*58f0*/  STS [R17], R48 ;  /* 0x0000003011007388 */ /* 0x000fe20000000800 */
[C---:B------:R-:W-:Y:S01]  /*5900*/  FMUL.FTZ R88, R9.reuse, R88 ;  /* 0x0000005809587220 */ /* 0x040fe20000410000 */
[----:B------:R-:W-:Y:S01]  /*5910*/  UIMAD UR7, UR12, UR7, URZ ;  /* 0x000000070c0772a4 */ /* 0x000fe2000f8e023f */
[C---:B------:R-:W-:Y:S01]  /*5920*/  FMUL.FTZ R89, R9.reuse, R89 ;  /* 0x0000005909597220 */ /* 0x040fe20000410000 */
[----:B------:R-:W-:Y:S01]  /*5930*/  STS [R17+0x400], R50 ;  /* 0x0004003211007388 */ /* 0x000fe20000000800 */
[C---:B------:R-:W-:Y:S01]  /*5940*/  FMUL.FTZ R91, R0.reuse, R91 ;  /* 0x0000005b005b7220 */ /* 0x040fe20000410000 */
[C---:B------:R-:W-:Y:S01]  /*5950*/  FMUL.FTZ R90, R0.reuse, R90 ;  /* 0x0000005a005a7220 */ /* 0x040fe20000410000 */
[----:B------:R-:W3:Y:S01]  /*5960*/  @P3 MUFU.LG2 R4, R4 ;  /* 0x0000000400043308 */ /* 0x000ee20000000c00 */
[----:B------:R-:W-:Y:S01]  /*5970*/  STS [R19], R52 ;  /* 0x0000003413007388 */ /* 0x000fe20000000800 */
[----:B------:R-:W-:Y:S01]  /*5980*/  @UP0 ULDC UR13, c[0x0][0x2c0] ;  /* 0x0000b000000d0ab9 */ /* 0x000fe20000000800 */
[----:B------:R-:W-:Y:S01]  /*5990*/  @!UP2 ULDC UR4, c[0x0][0x2c4] ;  /* 0x0000b1000004aab9 */ /* 0x000fe20000000800 */
[C---:B------:R-:W-:Y:S01]  /*59a0*/  FMUL.FTZ R72, R9.reuse, R72 ;  /* 0x0000004809487220 */ /* 0x040fe20000410000 */
[----:B------:R-:W-:Y:S01]  /*59b0*/  STS [R19+0x400], R54 ;  /* 0x0004003613007388 */ /* 0x000fe20000000800 */
[C---:B------:R-:W-:Y:S01]  /*59c0*/  FMUL.FTZ R73, R9.reuse, R73 ;  /* 0x0000004909497220 */ /* 0x040fe20000410000 */
[C---:B------:R-:W-:Y:S01]  /*59d0*/  FMUL.FTZ R75, R0.reuse, R75 ;  /* 0x0000004b004b7220 */ /* 0x040fe20000410000 */
[C---:B------:R-:W-:Y:S01]  /*59e0*/  FMUL.FTZ R74, R0.reuse, R74 ;  /* 0x0000004a004a7220 */ /* 0x040fe20000410000 */
[----:B------:R-:W-:Y:S01]  /*59f0*/  STS [R21], R56 ;  /* 0x0000003815007388 */ /* 0x000fe20000000800 */
[----:B------:R-:W-:Y:S01]  /*5a00*/  @!UP0 UMOV UR13, 0x1 ;  /* 0x00000001000d8882 */ /* 0x000fe20000000000 */
[C---:B------:R-:W-:Y:S01]  /*5a10*/  FMUL.FTZ R76, R9.reuse, R76 ;  /* 0x0000004c094c7220 */ /* 0x040fe20000410000 */
[C---:B------:R-:W-:Y:S01]  /*5a20*/  FMUL.FTZ R77, R9.reuse, R77 ;  /* 0x0000004d094d7220 */ /* 0x040fe20000410000 */
[----:B------:R-:W-:Y:S01]  /*5a30*/  STS [R21+0x400], R58 ;  /* 0x0004003a15007388 */ /* 0x000fe20000000800 */
[C---:B------:R-:W-:Y:S01]  /*5a40*/  FMUL.FTZ R79, R0.reuse, R79 ;  /* 0x0000004f004f7220 */ /* 0x040fe20000410000 */
[C---:B------:R-:W-:Y:S01]  /*5a50*/  FMUL.FTZ R78, R0.reuse, R78 ;  /* 0x0000004e004e7220 */ /* 0x040fe20000410000 */
[----:B------:R-:W-:Y:S01]  /*5a60*/  @!UP2 UIMAD UR4, UR12, UR4, URZ ;  /* 0x000000040c04a2a4 */ /* 0x000fe2000f8e023f */
[----:B------:R-:W-:Y:S01]  /*5a70*/  STS [R5+0x2000], R60 ;  /* 0x0020003c05007388 */ /* 0x000fe20000000800 */
[C---:B------:R-:W-:Y:S01]  /*5a80*/  FMUL.FTZ R84, R9.reuse, R84 ;  /* 0x0000005409547220 */ /* 0x040fe20000410000 */
[C---:B------:R-:W-:Y:S01]  /*5a90*/  FMUL.FTZ R85, R9.reuse, R85 ;  /* 0x0000005509557220 */ /* 0x040fe20000410000 */
[C---:B------:R-:W-:Y:S01]  /*5aa0*/  FMUL.FTZ R80, R9.reuse, R80 ;  /* 0x0000005009507220 */ /* 0x040fe20000410000 */
[----:B------:R4:W-:Y:S01]  /*5ab0*/  STS [R5+0x2400], R62 ;  /* 0x0024003e05007388 */ /* 0x0009e20000000800 */
[C---:B------:R-:W-:Y:S01]  /*5ac0*/  FMUL.FTZ R87, R0.reuse, R87 ;  /* 0x0000005700577220 */ /* 0x040fe20000410000 */
[C---:B------:R-:W-:Y:S01]  /*5ad0*/  FMUL.FTZ R86, R0.reuse, R86 ;  /* 0x0000005600567220 */ /* 0x040fe20000410000 */
[C---:B------:R-:W-:Y:S01]  /*5ae0*/  FMUL.FTZ R83, R0.reuse, R83 ;  /* 0x0000005300537220 */ /* 0x040fe20000410000 */
[----:B------:R-:W-:Y:S01]  /*5af0*/  STS [R7+0x2000], R64 ;  /* 0x0020004007007388 */ /* 0x000fe20000000800 */
[----:B-----5:R-:W-:Y:S01]  /*5b00*/  UIMAD UR6, UR10, UR13, URZ ;  /* 0x0000000d0a0672a4 */ /* 0x020fe2000f8e023f */
[----:B------:R-:W-:Y:S01]  /*5b10*/  FMUL.FTZ R9, R9, R81 ;  /* 0x0000005109097220 */ /* 0x000fe20000410000 */
[----:B------:R-:W-:Y:S01]  /*5b20*/  USEL UR7, UR7, URZ, UP2 ;  /* 0x0000003f07077287 */ /* 0x000fe20009000000 */
[----:B------:R5:W-:Y:S01]  /*5b30*/  STS [R7+0x2400], R66 ;  /* 0x0024004207007388 */ /* 0x000be20000000800 */
[----:B------:R-:W-:Y:S01]  /*5b40*/  FMUL.FTZ R0, R0, R82 ;  /* 0x0000005200007220 */ /* 0x000fe20000410000 */
[----:B------:R-:W-:Y:S01]  /*5b50*/  F2FP.F16.F32.PACK_AB R88, R89, R88 ;  /* 0x000000585958723e */ /* 0x000fe200000000ff */
[----:B------:R-:W-:Y:S01]  /*5b60*/  USHF.L.U32 UR6, UR6, 0x6, URZ ;  /* 0x0000000606067899 */ /* 0x000fe2000800063f */
[----:B------:R-:W-:Y:S01]  /*5b70*/  STS [R11+0x2000], R68 ;  /* 0x002000440b007388 */ /* 0x000fe20000000800 */
[----:B------:R-:W-:Y:S01]  /*5b80*/  F2FP.F16.F32.PACK_AB R90, R91, R90 ;  /* 0x0000005a5b5a723e */ /* 0x000fe200000000ff */
[----:B--2---:R-:W-:Y:S01]  /*5b90*/  UIMAD UR7, UR11, UR8, UR7 ;  /* 0x000000080b0772a4 */ /* 0x004fe2000f8e0207 */
[----:B------:R-:W-:Y:S01]  /*5ba0*/  F2FP.F16.F32.PACK_AB R72, R73, R72 ;  /* 0x000000484948723e */ /* 0x000fe200000000ff */
[----:B------:R2:W-:Y:S01]  /*5bb0*/  STS [R11+0x2400], R70 ;  /* 0x002400460b007388 */ /* 0x0005e20000000800 */
[----:B------:R-:W-:Y:S01]  /*5bc0*/  F2FP.F16.F32.PACK_AB R74, R75, R74 ;  /* 0x0000004a4b4a723e */ /* 0x000fe200000000ff */
[----:B------:R-:W-:Y:S01]  /*5bd0*/  @!UP2 UMOV UR14, UR4 ;  /* 0x00000004000eac82 */ /* 0x000fe20008000000 */
[----:B------:R-:W-:Y:S01]  /*5be0*/  F2FP.F16.F32.PACK_AB R76, R77, R76 ;  /* 0x0000004c4d4c723e */ /* 0x000fe200000000ff */
[----:B------:R-:W-:Y:S01]  /*5bf0*/  STS [R13+0x2000], R88 ;  /* 0x002000580d007388 */ /* 0x000fe20000000800 */
[----:B------:R-:W-:Y:S01]  /*5c00*/  F2FP.F16.F32.PACK_AB R78, R79, R78 ;  /* 0x0000004e4f4e723e */ /* 0x000fe200000000ff */
[----:B------:R-:W-:Y:S01]  /*5c10*/  @!UP2 USHF.R.S32.HI UR15, URZ, 0x1f, UR4 ;  /* 0x0000001f3f0fa899 */ /* 0x000fe20008011404 */
[----:B------:R-:W-:Y:S01]  /*5c20*/  F2FP.F16.F32.PACK_AB R84, R85, R84 ;  /* 0x000000545554723e */ /* 0x000fe200000000ff */
[----:B------:R1:W-:Y:S01]  /*5c30*/  STS [R13+0x2400], R90 ;  /* 0x0024005a0d007388 */ /* 0x0003e20000000800 */
[----:B----4-:R-:W4:Y:S01]  /*5c40*/  @P4 LDC R5, c[0x0][0x2e8] ;  /* 0x0000ba00ff054b82 */ /* 0x010f220000000800 */
[----:B------:R-:W-:Y:S01]  /*5c50*/  F2FP.F16.F32.PACK_AB R86, R87, R86 ;  /* 0x000000565756723e */ /* 0x000fe200000000ff */
[----:B------:R-:W-:Y:S01]  /*5c60*/  USHF.R.S32.HI UR8, URZ, 0x1f, UR6 ;  /* 0x0000001f3f087899 */ /* 0x000fe20008011406 */
[----:B------:R-:W-:Y:S01]  /*5c70*/  F2FP.F16.F32.PACK_AB R9, R9, R80 ;  /* 0x000000500909723e */ /* 0x000fe200000000ff */
[----:B------:R-:W-:Y:S01]  /*5c80*/  STS [R15+0x2000], R72 ;  /* 0x002000480f007388 */ /* 0x000fe20000000800 */
[----:B------:R-:W-:Y:S01]  /*5c90*/  F2FP.F16.F32.PACK_AB R0, R83, R0 ;  /* 0x000000005300723e */ /* 0x000fe200000000ff */
[----:B------:R-:W-:Y:S01]  /*5ca0*/  USHF.R.S32.HI UR5, URZ, 0x1f, UR7 ;  /* 0x0000001f3f057899 */ /* 0x000fe20008011407 */
[----:B---3--:R-:W-:Y:S01]  /*5cb0*/  @P3 FMUL.FTZ R4, R4, 0.69314718246459960938 ;  /* 0x3f31721804043820 */ /* 0x008fe20000410000 */
[----:B-----5:R-:W3:Y:S01]  /*5cc0*/  LDC.64 R6, c[0x0][0x2a0] ;  /* 0x0000a800ff067b82 */ /* 0x020ee20000000a00 */
[----:B------:R5:W-:Y:S01]  /*5cd0*/  STS [R15+0x2400], R74 ;  /* 0x0024004a0f007388 */ /* 0x000be20000000800 */
[----:B------:R-:W-:-:S03]  /*5ce0*/  UIADD3 UR14, UP1, UP0, UR6, UR14, UR7 ;  /* 0x0000000e060e7290 */ /* 0x000fc6000f83e007 */
[----:B------:R3:W-:Y:S01]  /*5cf0*/  STS [R17+0x2000], R76 ;  /* 0x0020004c11007388 */ /* 0x0007e20000000800 */
[----:B------:R-:W-:Y:S02]  /*5d00*/  UIADD3.X UR8, UR8, UR15, UR5, UP1, UP0 ;  /* 0x0000000f08087290 */ /* 0x000fe40008fe0405 */
[----:B--2---:R-:W2:Y:S01]  /*5d10*/  LDC.64 R10, c[0x0][0x290] ;  /* 0x0000a400ff0a7b82 */ /* 0x004ea20000000a00 */
[----:B------:R2:W-:Y:S04]  /*5d20*/  STS [R17+0x2400], R78 ;  /* 0x0024004e11007388 */ /* 0x0005e80000000800 */
[----:B------:R2:W-:Y:S01]  /*5d30*/  STS [R19+0x2000], R84 ;  /* 0x0020005413007388 */ /* 0x0005e20000000800 */
[----:B-1----:R-:W-:-:S03]  /*5d40*/  MOV R13, 0x7f800000 ;  /* 0x7f800000000d7802 */ /* 0x002fc60000000f00 */
[----:B------:R1:W-:Y:S01]  /*5d50*/  STS [R19+0x2400], R86 ;  /* 0x0024005613007388 */ /* 0x0003e20000000800 */
[----:B------:R-:W-:-:S03]  /*5d60*/  @P3 FFMA.FTZ R13, R3, R8, R4 ;  /* 0x00000008030d3223 */ /* 0x000fc60000010004 */
[----:B------:R1:W-:Y:S04]  /*5d70*/  STS [R21+0x2000], R9 ;  /* 0x0020000915007388 */ /* 0x0003e80000000800 */
[----:B------:R1:W-:Y:S01]  /*5d80*/  STS [R21+0x2400], R0 ;  /* 0x0024000015007388 */ /* 0x0003e20000000800 */
[----:B-----5:R-:W-:-:S04]  /*5d90*/  @P4 FMUL.FTZ R15, R2, 0.69314718246459960938 ;  /* 0x3f317218020f4820 */ /* 0x020fc80000410000 */
[----:B----4-:R-:W-:Y:S01]  /*5da0*/  @P4 FFMA.FTZ R12, R100, R5, R15 ;  /* 0x00000005640c4223 */ /* 0x010fe2000001000f */
[----:B------:R-:W-:Y:S06]  /*5db0*/  BAR.SYNC.DEFER_BLOCKING 0x0 ;  /* 0x0000000000007b1d */ /* 0x000fec0000010000 */
[----:B------:R-:W-:Y:S05]  /*5dc0*/  @P5 BRA `(.L_x_589) ;  /* 0x0000000000485947 */ /* 0x000fea0003800000 */
[----:B------:R-:W-:Y:S01]  /*5dd0*/  UIMAD UR4, UR10, -0x40, UR9 ;  /* 0xffffffc00a0478a4 */ /* 0x000fe2000f8e0209 */
[----:B------:R-:W-:-:S05]  /*5de0*/  VIADD R8, R178, 0x8 ;  /* 0x00000008b2087836 */ /* 0x000fca0000000000 */
[----:B------:R-:W-:Y:S02]  /*5df0*/  ISETP.GE.AND P3, PT, R178, UR4, PT ;  /* 0x00000004b2007c0c */ /* 0x000fe4000bf66270 */
[----:B------:R-:W-:-:S11]  /*5e00*/  ISETP.GE.AND P2, PT, R8, UR4, PT ;  /* 0x0000000408007c0c */ /* 0x000fd6000bf46270 */
[----:B------:R-:W4:Y:S01]  /*5e10*/  @!P3 LDC.64 R4, c[0x0][0x2b0] ;  /* 0x0000ac00ff04bb82 */ /* 0x000f220000000a00 */
[----:B-1----:R-:W-:Y:S02]  /*5e20*/  @!P3 IMAD R0, R178, UR13, RZ ;  /* 0x0000000db200bc24 */ /* 0x002fe4000f8e02ff */
[----:B------:R-:W-:-:S03]  /*5e30*/  @!P2 IMAD R8, R8, UR13, RZ ;  /* 0x0000000d0808ac24 */ /* 0x000fc6000f8e02ff */
[----:B------:R-:W-:Y:S02]  /*5e40*/  @!P3 IADD3 R9, P1, R0, UR14, RZ ;  /* 0x0000000e0009bc10 */ /* 0x000fe4000ff3e0ff */
[----:B------:R-:W1:Y:S01]  /*5e50*/  @!P2 LDC.64 R2, c[0x0][0x2b0] ;  /* 0x0000ac00ff02ab82 */ /* 0x000e620000000a00 */
[----:B------:R-:W-:Y:S02]  /*5e60*/  @!P2 IADD3 R15, P0, R8, UR14, RZ ;  /* 0x0000000e080fac10 */ /* 0x000fe4000ff1e0ff */
[----:B------:R-:W-:Y:S02]  /*5e70*/  @!P3 LEA.HI.X.SX32 R0, R0, UR8, 0x1, P1 ;  /* 0x000000080000bc11 */ /* 0x000fe400088f0eff */
[----:B------:R-:W-:Y:S02]  /*5e80*/  @!P2 LEA.HI.X.SX32 R8, R8, UR8, 0x1, P0 ;  /* 0x000000080808ac11 */ /* 0x000fe400080f0eff */
[----:B----4-:R-:W-:-:S04]  /*5e90*/  @!P3 LEA R4, P1, R9, R4, 0x2 ;  /* 0x000000040904b211 */ /* 0x010fc800078210ff */
[----:B------:R-:W-:Y:S02]  /*5ea0*/  @!P3 LEA.HI.X R5, R9, R5, R0, 0x2, P1 ;  /* 0x000000050905b211 */ /* 0x000fe400008f1400 */
[----:B-1----:R-:W-:-:S03]  /*5eb0*/  @!P2 LEA R2, P0, R15, R2, 0x2 ;  /* 0x000000020f02a211 */ /* 0x002fc600078010ff */
[----:B------:R4:W-:Y:S01]  /*5ec0*/  @!P3 STG.E desc[UR16][R4.64], R12 ;  /* 0x0000000c0400b986 */ /* 0x0009e2000c101910 */
[----:B------:R-:W-:-:S05]  /*5ed0*/  @!P2 LEA.HI.X R3, R15, R3, R8, 0x2, P0 ;  /* 0x000000030f03a211 */ /* 0x000fca00000f1408 */
[----:B------:R4:W-:Y:S04]  /*5ee0*/  @!P2 STG.E desc[UR16][R2.64], R13 ;  /* 0x0000000d0200a986 */ /* 0x0009e8000c101910 */
.L_x_589:
[----:B------:R-:W-:Y:S05]  /*5ef0*/  BSYNC B0 ;  /* 0x0000000000007941 */ /* 0x000fea0003800000 */
.L_x_588:
[----:B------:R-:W-:Y:S01]  /*5f00*/  USHF.R.S32.HI UR4, URZ, 0x1f, UR12 ;  /* 0x0000001f3f047899 */ /* 0x000fe2000801140c */
[--C-:B------:R-:W-:Y:S01]  /*5f10*/  SHF.R.S32.HI R173, RZ, 0x1f, R172.reuse ;  /* 0x0000001fffad7819 */ /* 0x100fe200000114ac */
[----:B-123--:R-:W1:Y:S01]  /*5f20*/  LDS.128 R16, [R164] ;  /* 0x00000000a4107984 */ /* 0x00ee620000000c00 */
[----:B------:R-:W-:Y:S02]  /*5f30*/  ULDC.64 UR6, c[0x0][0x298] ;  /* 0x0000a60000067ab9 */ /* 0x000fe40000000a00 */
[----:B------:R-:W-:Y:S01]  /*5f40*/  USHF.L.U32 UR15, UR6, 0x5, URZ ;  /* 0x00000005060f7899 */ /* 0x000fe2000800063f */
[C---:B------:R-:W-:Y:S01]  /*5f50*/  IMAD R0, R10.reuse, UR4, RZ ;  /* 0x000000040a007c24 */ /* 0x040fe2000f8e02ff */
[----:B------:R-:W-:Y:S01]  /*5f60*/  USHF.R.S32.HI UR4, URZ, 0x1f, UR11 ;  /* 0x0000001f3f047899 */ /* 0x000fe2000801140b */
[----:B----4-:R-:W-:Y:S01]  /*5f70*/  IMAD.WIDE.U32 R2, R10, UR12, R172 ;  /* 0x0000000c0a027c25 */ /* 0x010fe2000f8e00ac */
[----:B------:R-:W-:Y:S03]  /*5f80*/  LDS.128 R12, [R164+0x800] ;  /* 0x00080000a40c7984 */ /* 0x000fe60000000c00 */
[----:B------:R-:W-:Y:S01]  /*5f90*/  IMAD R11, R11, UR12, R0 ;  /* 0x0000000c0b0b7c24 */ /* 0x000fe2000f8e0200 */
[----:B------:R-:W-:Y:S01]  /*5fa0*/  LDS.128 R20, [R164+0x2800] ;  /* 0x00280000a4147984 */ /* 0x000fe20000000c00 */
[----:B------:R-:W-:Y:S01]  /*5fb0*/  IMAD R0, R6, UR4, RZ ;  /* 0x0000000406007c24 */ /* 0x000fe2000f8e02ff */
[----:B------:R-:W-:Y:S01]  /*5fc0*/  ULDC.64 UR4, c[0x0][0x280] ;  /* 0x0000a00000047ab9 */ /* 0x000fe20000000a00 */
[----:B------:R-:W-:Y:S01]  /*5fd0*/  IMAD.IADD R3, R3, 0x1, R11 ;  /* 0x0000000103037824 */ /* 0x000fe200078e020b */
[----:B------:R-:W-:Y:S01]  /*5fe0*/  LDS.128 R28, [R164+0x1000] ;  /* 0x00100000a41c7984 */ /* 0x000fe20000000c00 */
[----:B------:R-:W-:-:S02]  /*5ff0*/  IMAD R0, R7, UR11, R0 ;  /* 0x0000000b07007c24 */ /* 0x000fc4000f8e0200 */
[----:B------:R-:W-:Y:S01]  /*6000*/  IMAD.WIDE.U32 R2, R6, UR11, R2 ;  /* 0x0000000b06027c25 */ /* 0x000fe2000f8e0002 */
[----:B------:R-:W2:Y:S03]  /*6010*/  LDS.128 R8, [R164+0x2000] ;  /* 0x00200000a4087984 */ /* 0x000ea60000000c00 */
[----:B------:R-:W-:Y:S01]  /*6020*/  IMAD.IADD R37, R3, 0x1, R0 ;  /* 0x0000000103257824 */ /* 0x000fe200078e0200 */
[----:B------:R-:W3:Y:S01]  /*6030*/  LDS.128 R4, [R164+0x3000] ;  /* 0x00300000a4047984 */ /* 0x000ee20000000c00 */
[----:B------:R-:W-:Y:S01]  /*6040*/  MOV R36, R2 ;  /* 0x0000000200247202 */ /* 0x000fe20000000f00 */
[----:B------:R-:W-:Y:S02]  /*6050*/  IMAD R3, R175, UR6, RZ ;  /* 0x00000006af037c24 */ /* 0x000fe4000f8e02ff */
[----:B------:R-:W4:Y:S02]  /*6060*/  LDS.128 R24, [R164+0x1800] ;  /* 0x00180000a4187984 */ /* 0x000f240000000c00 */
[----:B------:R-:W-:-:S02]  /*6070*/  IMAD R0, R174, UR7, R3 ;  /* 0x00000007ae007c24 */ /* 0x000fc4000f8e0203 */
[----:B------:R-:W5:Y:S01]  /*6080*/  LDS.128 R32, [R164+0x3800] ;  /* 0x00380000a4207984 */ /* 0x000f620000000c00 */
[----:B------:R-:W-:Y:S01]  /*6090*/  IMAD.WIDE.U32 R36, R174, UR6, R36 ;  /* 0x00000006ae247c25 */ /* 0x000fe2000f8e0024 */
[----:B------:R-:W-:-:S04]  /*60a0*/  USHF.L.U64.HI UR6, UR6, 0x5, UR7 ;  /* 0x0000000506067899 */ /* 0x000fc80008010207 */
[----:B------:R-:W-:Y:S02]  /*60b0*/  IADD3 R0, R37, R0, RZ ;  /* 0x0000000025007210 */ /* 0x000fe40007ffe0ff */
[----:B------:R-:W-:-:S04]  /*60c0*/  LEA R2, P0, R36, UR4, 0x1 ;  /* 0x0000000424027c11 */ /* 0x000fc8000f8008ff */
[----:B------:R-:W-:Y:S02]  /*60d0*/  LEA.HI.X R3, R36, UR5, R0, 0x1, P0 ;  /* 0x0000000524037c11 */ /* 0x000fe400080f0c00 */
[----:B------:R-:W-:-:S03]  /*60e0*/  IADD3 R38, P0, R2, UR15, RZ ;  /* 0x0000000f02267c10 */ /* 0x000fc6000ff1e0ff */
[----:B-1----:R-:W-:Y:S01]  /*60f0*/  STG.E.128 desc[UR16][R2.64], R16 ;  /* 0x0000001002007986 */ /* 0x002fe2000c101d10 */
[----:B------:R-:W-:Y:S02]  /*6100*/  IADD3.X R39, R3, UR6, RZ, P0, !PT ;  /* 0x0000000603277c10 */ /* 0x000fe400087fe4ff */
[----:B------:R-:W-:-:S04]  /*6110*/  IADD3 R36, P0, R38, UR15, RZ ;  /* 0x0000000f26247c10 */ /* 0x000fc8000ff1e0ff */
[----:B------:R-:W-:Y:S02]  /*6120*/  IADD3.X R37, R39, UR6, RZ, P0, !PT ;  /* 0x0000000627257c10 */ /* 0x000fe400087fe4ff */
[----:B------:R-:W-:Y:S01]  /*6130*/  IADD3 R40, P0, R36, UR15, RZ ;  /* 0x0000000f24287c10 */ /* 0x000fe2000ff1e0ff */
[----:B--2---:R-:W-:Y:S03]  /*6140*/  STG.E.128 desc[UR16][R2.64+0x80], R8 ;  /* 0x0000800802007986 */ /* 0x004fe6000c101d10 */
[----:B------:R-:W-:Y:S01]  /*6150*/  IADD3.X R41, R37, UR6, RZ, P0, !PT ;  /* 0x0000000625297c10 */ /* 0x000fe200087fe4ff */
[----:B------:R-:W-:Y:S04]  /*6160*/  STG.E.128 desc[UR16][R38.64], R12 ;  /* 0x0000000c26007986 */ /* 0x000fe8000c101d10 */
[----:B------:R-:W-:Y:S04]  /*6170*/  STG.E.128 desc[UR16][R38.64+0x80], R20 ;  /* 0x0000801426007986 */ /* 0x000fe8000c101d10 */
[----:B------:R-:W-:Y:S04]  /*6180*/  STG.E.128 desc[UR16][R36.64], R28 ;  /* 0x0000001c24007986 */ /* 0x000fe8000c101d10 */
[----:B---3--:R-:W-:Y:S04]  /*6190*/  STG.E.128 desc[UR16][R36.64+0x80], R4 ;  /* 0x0000800424007986 */ /* 0x008fe8000c101d10 */
[----:B----4-:R-:W-:Y:S04]  /*61a0*/  STG.E.128 desc[UR16][R40.64], R24 ;  /* 0x0000001828007986 */ /* 0x010fe8000c101d10 */
[----:B-----5:R-:W-:Y:S01]  /*61b0*/  STG.E.128 desc[UR16][R40.64+0x80], R32 ;  /* 0x0000802028007986 */ /* 0x020fe2000c101d10 */
[----:B------:R-:W-:Y:S05]  /*61c0*/  EXIT ;  /* 0x000000000000794d */ /* 0x000fea0003800000 */
.L_x_582:
[----:B------:R-:W-:Y:S01]  /*61d0*/  SHF.R.S32.HI R4, RZ, 0x1f, R3 ;  /* 0x0000001fff047819 */ /* 0x000fe20000011403 */
[----:B------:R-:W-:Y:S01]  /*61e0*/  ULDC.64 UR4, c[0x0][0x290] ;  /* 0x0000a40000047ab9 */ /* 0x000fe20000000a00 */
[----:B------:R-:W-:Y:S01]  /*61f0*/  SHF.R.S32.HI R0, RZ, 0x1f, R13 ;  /* 0x0000001fff007819 */ /* 0x000fe2000001140d */
[----:B------:R-:W-:Y:S01]  /*6200*/  ULDC.U8 UR8, c[0x0][0x3d9] ;  /* 0x0000f64000087ab9 */ /* 0x000fe20000000000 */
[----:B------:R-:W-:Y:S01]  /*6210*/  LEA.HI R4, R4, R3, RZ, 0x3 ;  /* 0x0000000304047211 */ /* 0x000fe200078f18ff */
[----:B------:R-:W-:Y:S01]  /*6220*/  UISETP.NE.AND UP1, UPT, UR8, URZ, UPT ;  /* 0x0000003f0800728c */ /* 0x000fe2000bf25270 */
[----:B------:R-:W-:Y:S01]  /*6230*/  LOP3.LUT P3, RZ, R3, 0x7, RZ, 0xc0, !PT ;  /* 0x0000000703ff7812 */ /* 0x000fe2000786c0ff */
[----:B------:R-:W-:Y:S01]  /*6240*/  IMAD R0, R0, UR4, RZ ;  /* 0x0000000400007c24 */ /* 0x000fe2000f8e02ff */
[----:B------:R-:W-:Y:S01]  /*6250*/  LOP3.LUT R6, R4, 0x1ffffff8, RZ, 0xc0, !PT ;  /* 0x1ffffff804067812 */ /* 0x000fe200078ec0ff */
[----:B------:R-:W-:Y:S01]  /*6260*/  ULDC.U8 UR10, c[0x0][0x3d8] ;  /* 0x0000f600000a7ab9 */ /* 0x000fe20000000000 */
[----:B------:R-:W-:Y:S01]  /*6270*/  SHF.R.S32.HI R4, RZ, 0x3, R4 ;  /* 0x00000003ff047819 */ /* 0x000fe20000011404 */
[----:B------:R-:W-:Y:S01]  /*6280*/  IMAD R5, R13, UR5, R0 ;  /* 0x000000050d057c24 */ /* 0x000fe2000f8e0200 */
[----:B------:R-:W-:Y:S01]  /*6290*/  SHF.R.S32.HI R0, RZ, 0x1f, R11 ;  /* 0x0000001fff007819 */ /* 0x000fe2000001140b */
[----:B------:R-:W-:Y:S01]  /*62a0*/  IMAD.IADD R6, R3, 0x1, -R6 ;  /* 0x0000000103067824 */ /* 0x000fe200078e0a06 */
[----:B------:R-:W-:Y:S01]  /*62b0*/  ULDC.64 UR6, c[0x0][0x298] ;  /* 0x0000a60000067ab9 */ /* 0x000fe20000000a00 */
[----:B------:R-:W-:Y:S01]  /*62c0*/  ISETP.NE.AND P1, PT, RZ, UR10, PT ;  /* 0x0000000aff007c0c */ /* 0x000fe2000bf25270 */
[----:B------:R-:W-:Y:S01]  /*62d0*/  @!UP1 UISETP.NE.AND UP0, UPT, UR10, URZ, UPT ;  /* 0x0000003f0a00928c */ /* 0x000fe2000bf05270 */
[----:B------:R-:W-:Y:S01]  /*62e0*/  IMAD.SHL.U32 R6, R6, 0x8, RZ ;  /* 0x0000000806067824 */ /* 0x000fe200078e00ff */
[----:B------:R-:W-:Y:S01]  /*62f0*/  @UP1 ULDC UR9, c[0x0][0x2c0] ;  /* 0x0000b00000091ab9 */ /* 0x000fe20000000800 */
[----:B------:R-:W-:Y:S01]  /*6300*/  ISETP.EQ.AND P1, PT, RZ, UR8, P1 ;  /* 0x00000008ff007c0c */ /* 0x000fe20008f22270 */
[----:B------:R-:W-:Y:S01]  /*6310*/  @UP1 UIMAD UR9, UR20, UR9, URZ ;  /* 0x00000009140912a4 */ /* 0x000fe2000f8e023f */
[----:B------:R-:W-:Y:S01]  /*6320*/  VIADD R10, R4, 0x30 ;  /* 0x00000030040a7836 */ /* 0x000fe20000000000 */
[--C-:B------:R-:W-:Y:S01]  /*6330*/  SHF.R.S32.HI R7, RZ, 0x1f, R6.reuse ;  /* 0x0000001fff077819 */ /* 0x100fe20000011406 */
[----:B------:R-:W-:Y:S02]  /*6340*/  BSSY B0, `(.L_x_590) ;  /* 0x0000044000007945 */ /* 0x000fe40003800000 */
[----:B------:R-:W-:Y:S01]  /*6350*/  IMAD.WIDE.U32 R6, R13, UR4, R6 ;  /* 0x000000040d067c25 */ /* 0x000fe2000f8e0006 */
[----:B------:R-:W-:-:S03]  /*6360*/  ULDC.64 UR4, c[0x0][0x2a0] ;  /* 0x0000a80000047ab9 */ /* 0x000fc60000000a00 */
[----:B------:R-:W-:Y:S01]  /*6370*/  IMAD.IADD R7, R5, 0x1, R7 ;  /* 0x0000000105077824 */ /* 0x000fe200078e0207 */
[----:B------:R-:W-:Y:S01]  /*6380*/  SHF.R.S32.HI R5, RZ, 0x1f, R4 ;  /* 0x0000001fff057819 */ /* 0x000fe20000011404 */
[----:B------:R-:W-:Y:S02]  /*6390*/  IMAD R0, R0, UR4, RZ ;  /* 0x0000000400007c24 */ /* 0x000fe4000f8e02ff */
[----:B------:R-:W-:Y:S01]  /*63a0*/  IMAD.WIDE.U32 R8, R11, UR4, R6 ;  /* 0x000000040b087c25 */ /* 0x000fe2000f8e0006 */
[----:B------:R-:W-:Y:S02]  /*63b0*/  @!UP1 ULDC UR4, c[0x0][0x2e4] ;  /* 0x0000b90000049ab9 */ /* 0x000fe40000000800 */
[----:B------:R-:W-:Y:S01]  /*63c0*/  @!UP1 USEL UR9, UR20, UR4, !UP0 ;  /* 0x0000000414099287 */ /* 0x000fe2000c000000 */
[----:B------:R-:W-:Y:S02]  /*63d0*/  IMAD.WIDE R14, R174, 0x40, R4 ;  /* 0x00000040ae0e7825 */ /* 0x000fe400078e0204 */
[----:B------:R-:W-:-:S02]  /*63e0*/  @!UP1 ULDC UR4, c[0x0][0x270] ;  /* 0x00009c0000049ab9 */ /* 0x000fc40000000800 */
[----:B------:R-:W-:Y:S01]  /*63f0*/  IMAD R0, R11, UR5, R0 ;  /* 0x000000050b007c24 */ /* 0x000fe2000f8e0200 */
[----:B------:R-:W-:Y:S01]  /*6400*/  @UP1 UMOV UR5, 0x1 ;  /* 0x0000000100051882 */ /* 0x000fe20000000000 */
[----:B------:R-:W-:Y:S01]  /*6410*/  @!UP1 UIMAD UR5, UR9, UR4, URZ ;  /* 0x00000004090592a4 */ /* 0x000fe2000f8e023f */
[----:B------:R-:W-:Y:S02]  /*6420*/  IMAD R7, R15, UR6, RZ ;  /* 0x000000060f077c24 */ /* 0x000fe4000f8e02ff */
[----:B------:R-:W-:Y:S02]  /*6430*/  IMAD.IADD R9, R0, 0x1, R9 ;  /* 0x0000000100097824 */ /* 0x000fe400078e0209 */
[C---:B------:R-:W-:Y:S01]  /*6440*/  IMAD R7, R14.reuse, UR7, R7 ;  /* 0x000000070e077c24 */ /* 0x040fe2000f8e0207 */
[----:B------:R-:W-:Y:S01]  /*6450*/  USHF.L.U64.HI UR7, UR6, 0x5, UR7 ;  /* 0x0000000506077899 */ /* 0x000fe20008010207 */
[----:B------:R-:W-:Y:S01]  /*6460*/  IMAD R6, R13, UR5, RZ ;  /* 0x000000050d067c24 */ /* 0x000fe2000f8e02ff */
[----:B------:R-:W-:Y:S01]  /*6470*/  ULDC.64 UR4, c[0x0][0x280] ;  /* 0x0000a00000047ab9 */ /* 0x000fe20000000a00 */
[----:B------:R-:W-:Y:S01]  /*6480*/  IMAD.WIDE.U32 R14, R14, UR6, R8 ;  /* 0x000000060e0e7c25 */ /* 0x000fe2000f8e0008 */
[----:B------:R-:W-:-:S02]  /*6490*/  IADD3 R9, -R96, UR20, RZ ;  /* 0x0000001460097c10 */ /* 0x000fc4000fffe1ff */
[----:B------:R-:W-:Y:S01]  /*64a0*/  SEL R6, R6, RZ, !P1 ;  /* 0x000000ff06067207 */ /* 0x000fe20004800000 */
[----:B------:R-:W-:Y:S01]  /*64b0*/  IMAD.IADD R0, R7, 0x1, R15 ;  /* 0x0000000107007824 */ /* 0x000fe200078e020f */
[C---:B------:R-:W-:Y:S01]  /*64c0*/  LEA R2, P0, R14.reuse, UR4, 0x1 ;  /* 0x000000040e027c11 */ /* 0x040fe2000f8008ff */
[----:B------:R-:W-:Y:S01]  /*64d0*/  IMAD R8, R13, UR20, RZ ;  /* 0x000000140d087c24 */ /* 0x000fe2000f8e02ff */
[----:B------:R-:W-:Y:S01]  /*64e0*/  USHF.L.U32 UR4, UR6, 0x5, URZ ;  /* 0x0000000506047899 */ /* 0x000fe2000800063f */
[----:B------:R-:W-:Y:S01]  /*64f0*/  IMAD R11, R11, UR9, R6 ;  /* 0x000000090b0b7c24 */ /* 0x000fe2000f8e0206 */
[----:B------:R-:W-:Y:S01]  /*6500*/  LEA.HI.X R3, R14, UR5, R0, 0x1, P0 ;  /* 0x000000050e037c11 */ /* 0x000fe200080f0c00 */
[----:B------:R-:W-:Y:S01]  /*6510*/  @UP1 ULDC UR6, c[0x0][0x2c0] ;  /* 0x0000b00000061ab9 */ /* 0x000fe20000000800 */
[----:B------:R-:W-:Y:S01]  /*6520*/  @!UP1 UMOV UR6, 0x1 ;  /* 0x0000000100069882 */ /* 0x000fe20000000000 */
[----:B------:R-:W-:Y:S01]  /*6530*/  SHF.R.S32.HI R0, RZ, 0x1f, R8 ;  /* 0x0000001fff007819 */ /* 0x000fe20000011408 */
[----:B------:R-:W-:Y:S01]  /*6540*/  IMAD R96, R96, UR6, RZ ;  /* 0x0000000660607c24 */ /* 0x000fe2000f8e02ff */
[----:B------:R-:W-:Y:S01]  /*6550*/  SEL R8, R8, RZ, P1 ;  /* 0x000000ff08087207 */ /* 0x000fe20000800000 */
[----:B------:R1:W-:Y:S01]  /*6560*/  STG.E.128 desc[UR16][R2.64], RZ ;  /* 0x000000ff02007986 */ /* 0x0003e2000c101d10 */
[----:B------:R-:W-:Y:S01]  /*6570*/  IADD3 R14, P0, R2, UR4, RZ ;  /* 0x00000004020e7c10 */ /* 0x000fe2000ff1e0ff */
[----:B------:R-:W-:Y:S01]  /*6580*/  VIADD R7, R4, 0x10 ;  /* 0x0000001004077836 */ /* 0x000fe20000000000 */
[----:B------:R-:W-:Y:S01]  /*6590*/  SEL R0, R0, RZ, P1 ;  /* 0x000000ff00007207 */ /* 0x000fe20000800000 */
[----:B------:R1:W-:Y:S01]  /*65a0*/  STG.E.128 desc[UR16][R2.64+0x80], RZ ;  /* 0x000080ff02007986 */ /* 0x0003e2000c101d10 */
[----:B------:R-:W-:Y:S01]  /*65b0*/  IADD3 R8, P2, P1, R96, R8, R11 ;  /* 0x0000000860087210 */ /* 0x000fe2000795e00b */
[----:B------:R-:W-:Y:S01]  /*65c0*/  VIADD R6, R4, 0x20 ;  /* 0x0000002004067836 */ /* 0x000fe20000000000 */
[----:B------:R-:W-:-:S02]  /*65d0*/  SHF.R.S32.HI R13, RZ, 0x1f, R96 ;  /* 0x0000001fff0d7819 */ /* 0x000fc40000011460 */
[----:B------:R-:W-:Y:S02]  /*65e0*/  SHF.R.S32.HI R11, RZ, 0x1f, R11 ;  /* 0x0000001fff0b7819 */ /* 0x000fe4000001140b */
[----:B------:R-:W-:Y:S02]  /*65f0*/  IADD3.X R15, R3, UR7, RZ, P0, !PT ;  /* 0x00000007030f7c10 */ /* 0x000fe400087fe4ff */
[----:B------:R-:W-:Y:S02]  /*6600*/  IADD3 R12, P0, R14, UR4, RZ ;  /* 0x000000040e0c7c10 */ /* 0x000fe4000ff1e0ff */
[----:B------:R-:W-:Y:S01]  /*6610*/  IADD3.X R0, R13, R0, R11, P2, P1 ;  /* 0x000000000d007210 */ /* 0x000fe200017e240b */
[----:B------:R1:W-:Y:S01]  /*6620*/  STG.E.128 desc[UR16][R14.64], RZ ;  /* 0x000000ff0e007986 */ /* 0x0003e2000c101d10 */
[----:B------:R-:W-:Y:S02]  /*6630*/  IADD3.X R13, R15, UR7, RZ, P0, !PT ;  /* 0x000000070f0d7c10 */ /* 0x000fe400087fe4ff */
[----:B------:R-:W-:Y:S01]  /*6640*/  IADD3 R16, P0, R12, UR4, RZ ;  /* 0x000000040c107c10 */ /* 0x000fe2000ff1e0ff */
[----:B------:R1:W-:Y:S01]  /*6650*/  STG.E.128 desc[UR16][R14.64+0x80], RZ ;  /* 0x000080ff0e007986 */ /* 0x0003e2000c101d10 */
[----:B------:R-:W-:-:S02]  /*6660*/  ISETP.GE.OR P6, PT, R4, R9, P3 ;  /* 0x000000090400720c */ /* 0x000fc40001fc6670 */
[----:B------:R-:W-:Y:S01]  /*6670*/  IADD3.X R17, R13, UR7, RZ, P0, !PT ;  /* 0x000000070d117c10 */ /* 0x000fe200087fe4ff */
[----:B------:R1:W-:Y:S01]  /*6680*/  STG.E.128 desc[UR16][R12.64], RZ ;  /* 0x000000ff0c007986 */ /* 0x0003e2000c101d10 */
[-C--:B------:R-:W-:Y:S02]  /*6690*/  ISETP.GE.OR P5, PT, R7, R9.reuse, P3 ;  /* 0x000000090700720c */ /* 0x080fe40001fa6670 */
[-C--:B------:R-:W-:Y:S01]  /*66a0*/  ISETP.GE.OR P4, PT, R6, R9.reuse, P3 ;  /* 0x000000090600720c */ /* 0x080fe20001f86670 */
[----:B------:R1:W-:Y:S01]  /*66b0*/  STG.E.128 desc[UR16][R12.64+0x80], RZ ;  /* 0x000080ff0c007986 */ /* 0x0003e2000c101d10 */
[----:B------:R-:W-:-:S03]  /*66c0*/  ISETP.GE.OR P3, PT, R10, R9, P3 ;  /* 0x000000090a00720c */ /* 0x000fc60001f66670 */
        /* <DEDUP_REMOVED lines=11> */
.L_x_591:
[----:B------:R-:W-:Y:S05]  /*6780*/  BSYNC B0 ;  /* 0x0000000000007941 */ /* 0x000fea0003800000 */
.L_x_590:
[----:B------:R-:W-:Y:S04]  /*6790*/  BSSY B0, `(.L_x_592) ;  /* 0x000000a000007945 */ /* 0x000fe80003800000 */
[----:B------:R-:W-:Y:S05]  /*67a0*/  @P5 BRA `(.L_x_593) ;  /* 0x0000000000205947 */ /* 0x000fea0003800000 */
[----:B------:R-:W-:Y:S01]  /*67b0*/  IMAD R7, R7, UR6, RZ ;  /* 0x0000000607077c24 */ /* 0x000fe2000f8e02ff */
[----:B------:R-:W-:-:S04]  /*67c0*/  ULDC.64 UR4, c[0x0][0x2b0] ;  /* 0x0000ac0000047ab9 */ /* 0x000fc80000000a00 */
[----:B-12---:R-:W-:-:S04]  /*67d0*/  IADD3 R3, P0, R7, R8, RZ ;  /* 0x0000000807037210 */ /* 0x006fc80007f1e0ff */
[----:B------:R-:W-:Y:S02]  /*67e0*/  LEA.HI.X.SX32 R2, R7, R0, 0x1, P0 ;  /* 0x0000000007027211 */ /* 0x000fe400000f0eff */
[----:B------:R-:W-:-:S04]  /*67f0*/  LEA R4, P0, R3, UR4, 0x2 ;  /* 0x0000000403047c11 */ /* 0x000fc8000f8010ff */
[----:B------:R-:W-:Y:S01]  /*6800*/  LEA.HI.X R5, R3, UR5, R2, 0x2, P0 ;  /* 0x0000000503057c11 */ /* 0x000fe200080f1402 */
[----:B------:R-:W-:-:S05]  /*6810*/  IMAD.MOV.U32 R3, RZ, RZ, 0x7f800000 ;  /* 0x7f800000ff037424 */ /* 0x000fca00078e00ff */
[----:B------:R3:W-:Y:S03]  /*6820*/  STG.E desc[UR16][R4.64], R3 ;  /* 0x0000000304007986 */ /* 0x0007e6000c101910 */
.L_x_593:
[----:B------:R-:W-:Y:S05]  /*6830*/  BSYNC B0 ;  /* 0x0000000000007941 */ /* 0x000fea0003800000 */
.L_x_592:
        /* <DEDUP_REMOVED lines=10> */
.L_x_595:
[----:B------:R-:W-:Y:S05]  /*68e0*/  BSYNC B0 ;  /* 0x0000000000007941 */ /* 0x000fea0003800000 */
.L_x_594:
[----:B------:R-:W-:Y:S05]  /*68f0*/  @P3 EXIT ;  /* 0x000000000000394d */ /* 0x000fea0003800000 */
[----:B-1234-:R-:W-:Y:S01]  /*6900*/  IMAD R3, R10, UR6, RZ ;  /* 0x000000060a037c24 */ /* 0x01efe2000f8e02ff */
[----:B------:R-:W-:Y:S01]  /*6910*/  ULDC.64 UR4, c[0x0][0x2b0] ;  /* 0x0000ac0000047ab9 */ /* 0x000fe20000000a00 */
[----:B------:R-:W-:-:S03]  /*6920*/  IMAD.MOV.U32 R5, RZ, RZ, 0x7f800000 ;  /* 0x7f800000ff057424 */ /* 0x000fc600078e00ff */
[----:B------:R-:W-:-:S04]  /*6930*/  IADD3 R8, P0, R3, R8, RZ ;  /* 0x0000000803087210 */ /* 0x000fc80007f1e0ff */
[----:B------:R-:W-:Y:S02]  /*6940*/  LEA.HI.X.SX32 R3, R3, R0, 0x1, P0 ;  /* 0x0000000003037211 */ /* 0x000fe400000f0eff */
[----:B------:R-:W-:-:S04]  /*6950*/  LEA R2, P0, R8, UR4, 0x2 ;  /* 0x0000000408027c11 */ /* 0x000fc8000f8010ff */
[----:B------:R-:W-:-:S05]  /*6960*/  LEA.HI.X R3, R8, UR5, R3, 0x2, P0 ;  /* 0x0000000508037c11 */ /* 0x000fca00080f1403 */
[----:B------:R-:W-:Y:S01]  /*6970*/  STG.E desc[UR16][R2.64], R5 ;  /* 0x0000000502007986 */ /* 0x000fe2000c101910 */
[----:B------:R-:W-:Y:S05]  /*6980*/  EXIT ;  /* 0x000000000000794d */ /* 0x000fea0003800000 */
.L_x_596:
        /* <DEDUP_REMOVED lines=15> */
.L_x_1745:


//--------------------- .text._ZN5flash16flash_fwd_kernelI23Flash_fwd_kernel_traitsILi128ELi64ELi64ELi4ELb0ELb0EN7cutlass6half_tE19Flash_kernel_traitsILi128ELi64ELi64ELi4ES3_EELb0ELb1ELb0ELb0ELb1ELb1ELb1ELb0EEEvNS_16Flash_fwd_paramsE --------------------------
	.section	.text._ZN5flash16flash_fwd_kernelI23Flash_fwd_kernel_traitsILi128ELi64ELi64ELi4ELb0ELb0EN7cutlass6half_tE19Flash_kernel_traitsILi128ELi64ELi64ELi4ES3_EELb0ELb1ELb0ELb0ELb1ELb1ELb1ELb0EEEvNS_16Flash_fwd_paramsE,"ax",@progbits
	.align	128
        .global         _ZN5flash16flash_fwd_kernelI23Flash_fwd_kernel_traitsILi128ELi64ELi64ELi4ELb0ELb0EN7cutlass6half_tE19Flash_kernel_traitsILi128ELi64ELi64ELi4ES3_EELb0ELb1ELb0ELb0ELb1ELb1ELb1ELb0EEEvNS_16Flash_fwd_paramsE
        .type           _ZN5flash16flash_fwd_kernelI23Flash_fwd_kernel_traitsILi128ELi64ELi64ELi4ELb0ELb0EN7cutlass6half_tE19Flash_kernel_traitsILi128ELi64ELi64ELi4ES3_EELb0ELb1ELb0ELb0ELb1ELb1ELb1ELb0EEEvNS_16Flash_fwd_paramsE,@function
        .size           _ZN5flash16flash_fwd_kernelI23Flash_fwd_kernel_traitsILi128ELi64ELi64ELi4ELb0ELb0EN7cutlass6half_tE19Flash_kernel_traitsILi128ELi64ELi64ELi4ES3_EELb0ELb1ELb0ELb0ELb1ELb1ELb1ELb0EEEvNS_16Flash_fwd_paramsE,(.L_x_1746 - _ZN5flash16flash_fwd_kernelI23Flash_fwd_kernel_traitsILi128ELi64ELi64ELi4ELb0ELb0EN7cutlass6half_tE19Flash_kernel_traitsILi128ELi64ELi64ELi4ES3_EELb0ELb1ELb0ELb0ELb1ELb1ELb1ELb0EEEvNS_16Flash_fwd_paramsE)
        .other          _ZN5flash16flash_fwd_kernelI23Flash_fwd_kernel_traitsILi128ELi64ELi64ELi4ELb0ELb0EN7cutlass6half_tE19Flash_kernel_traitsILi128ELi64ELi64ELi4ES3_EELb0ELb1ELb0ELb0ELb1ELb1ELb1ELb0EEEvNS_16Flash_fwd_paramsE,@"STO_CUDA_ENTRY STV_DEFAULT"
_ZN5flash16flash_fwd_kernelI23Flash_fwd_kernel_traitsILi128ELi64ELi64ELi4ELb0ELb0EN7cutlass6half_tE19Flash_kernel_traitsILi128ELi64ELi64ELi4ES3_EELb0ELb1ELb0ELb0ELb1ELb1ELb1ELb0EEEvNS_16Flash_fwd_paramsE:
.text._ZN5flash16flash_fwd_kernelI23Flash_fwd_kernel_traitsILi128ELi64ELi64ELi4ELb0ELb0EN7cutlass6half_tE19Flash_kernel_traitsILi128ELi64ELi64ELi4ES3_EELb0ELb1ELb0ELb0ELb1ELb1ELb1ELb0EEEvNS_16Flash_fwd_paramsE:
        /* <DEDUP_REMOVED lines=99> */
[----:B------:R-:W-:Y:S02]  /*0630*/  IMAD R100, R33, 0x10, R100 ;  /* 0x0000001021647824 */ /* 0x000fe400078e0264 */
[----:B-1----:R-:W-:Y:S02]  /*0640*/  IMAD.MOV R4, RZ, RZ, -R23 ;  /* 0x000000ffff047224 */ /* 0x002fe400078e0a17 */
[----:B------:R-:W-:-:S02]  /*0650*/  IMAD.MOV.U32 R22, RZ, RZ, RZ ;  /* 0x000000ffff167224 */ /* 0x000fc400078e00ff */
        /* <DEDUP_REMOVED lines=95> */
[----:B------:R1:W-:Y:S01]  /*0c50*/  LDGSTS.E.BYPASS.LTC128B.128 [R152+0x3800], desc[UR16][R18.64+0x80] ;  /* 0x0380008012987fae */ /* 0x0003e2000b901d50 */
        /* <DEDUP_REMOVED lines=21> */
[----:B------:R-:W-:Y:S01]  /*0db0*/  LDGSTS.E.BYPASS.LTC128B.128 [R152+0x6800], desc[UR16][R14.64+0x80] ;  /* 0x068000800e987fae */ /* 0x000fe2000b901d50 */
        /* <DEDUP_REMOVED lines=12> */
[----:B-1----:R-:W-:Y:S01]  /*0e80*/  IADD3 R18, P1, R10, UR15, RZ ;  /* 0x0000000f0a127c10 */ /* 0x002fe2000ff3e0ff */
[----:B------:R-:W-:Y:S01]  /*0e90*/  LDGSTS.E.BYPASS.LTC128B.128 [R152+0x7800], desc[UR16][R22.64+0x80] ;  /* 0x0780008016987fae */ /* 0x000fe2000b901d50 */
[----:B------:R-:W-:Y:S01]  /*0ea0*/  IADD3.X R11, R13, UR22, RZ, P0, !PT ;  /* 0x000000160d0b7c10 */ /* 0x000fe200087fe4ff */
[----:B------:R-:W-:Y:S01]  /*0eb0*/  IMAD R9, R33, 0x400, R6 ;  /* 0x0000040021097824 */ /* 0x000fe200078e0206 */
[----:B--2---:R-:W-:Y:S01]  /*0ec0*/  IADD3 R16, P0, R18, UR15, RZ ;  /* 0x0000000f12107c10 */ /* 0x004fe2000ff1e0ff */
[----:B------:R-:W0:Y:S01]  /*0ed0*/  LDGDEPBAR ;  /* 0x00000000000079af */ /* 0x000e220000000000 */
[----:B------:R-:W-:Y:S01]  /*0ee0*/  IADD3.X R19, R11, UR22, RZ, P1, !PT ;  /* 0x000000160b137c10 */ /* 0x000fe20008ffe4ff */
[----:B------:R-:W-:Y:S01]  /*0ef0*/  IMAD.IADD R150, R9, 0x1, R4 ;  /* 0x0000000109967824 */ /* 0x000fe200078e0204 */
[----:B------:R-:W-:-:S02]  /*0f00*/  LEA R101, R0, UR5, 0x1 ;  /* 0x0000000500657c11 */ /* 0x000fc4000f8e08ff */
[----:B------:R-:W-:Y:S02]  /*0f10*/  IADD3.X R17, R19, UR22, RZ, P0, !PT ;  /* 0x0000001613117c10 */ /* 0x000fe400087fe4ff */
[----:B------:R-:W-:Y:S02]  /*0f20*/  LEA R150, R150, UR5, 0x1 ;  /* 0x0000000596967c11 */ /* 0x000fe4000f8e08ff */
[----:B------:R-:W-:Y:S02]  /*0f30*/  LOP3.LUT P0, RZ, R5, 0x2, RZ, 0xc0, !PT ;  /* 0x0000000205ff7812 */ /* 0x000fe4000780c0ff */
[----:B------:R-:W-:Y:S02]  /*0f40*/  LOP3.LUT P1, RZ, R2, 0x2, RZ, 0xc0, !PT ;  /* 0x0000000202ff7812 */ /* 0x000fe4000782c0ff */
[----:B------:R-:W-:Y:S01]  /*0f50*/  LEA R149, R0, UR4, 0x1 ;  /* 0x0000000400957c11 */ /* 0x000fe2000f8e08ff */
[----:B------:R-:W-:Y:S01]  /*0f60*/  ULDC UR4, c[0x0][0x39c] ;  /* 0x0000e70000047ab9 */ /* 0x000fe20000000800 */
[----:B------:R-:W-:-:S02]  /*0f70*/  SEL R0, R8, 0xffffffe0, !P1 ;  /* 0xffffffe008007807 */ /* 0x000fc40004800000 */
[----:B------:R-:W-:Y:S01]  /*0f80*/  LOP3.LUT P1, RZ, R2, 0x4, RZ, 0xc0, !PT ;  /* 0x0000000402ff7812 */ /* 0x000fe2000782c0ff */
[C---:B------:R-:W-:Y:S02]  /*0f90*/  VIADD R147, R149.reuse, 0x20 ;  /* 0x0000002095937836 */ /* 0x040fe40000000000 */
[----:B------:R-:W-:Y:S02]  /*0fa0*/  IMAD.IADD R148, R150, 0x1, R0 ;  /* 0x0000000196947824 */ /* 0x000fe400078e0200 */
[----:B------:R-:W-:Y:S01]  /*0fb0*/  @P0 VIADD R147, R149, 0xffffffe0 ;  /* 0xffffffe095930836 */ /* 0x000fe20000000000 */
[----:B------:R-:W-:Y:S01]  /*0fc0*/  LOP3.LUT P0, RZ, R5, 0x4, RZ, 0xc0, !PT ;  /* 0x0000000405ff7812 */ /* 0x000fe2000780c0ff */
[----:B------:R-:W-:-:S04]  /*0fd0*/  DEPBAR.LE SB0, 0x0 ;  /* 0x000080000000791a */ /* 0x000fc80000000000 */
[----:B------:R-:W-:Y:S01]  /*0fe0*/  BAR.SYNC.DEFER_BLOCKING 0x0 ;  /* 0x0000000000007b1d */ /* 0x000fe20000010000 */
[----:B------:R-:W-:-:S05]  /*0ff0*/  IMAD.MOV.U32 R2, RZ, RZ, 0x40 ;  /* 0x00000040ff027424 */ /* 0x000fca00078e00ff */
[C---:B------:R-:W-:Y:S02]  /*1000*/  SEL R5, R2.reuse, 0xffffffc0, !P1 ;  /* 0xffffffc002057807 */ /* 0x040fe40004800000 */
[----:B------:R-:W-:-:S03]  /*1010*/  SEL R2, R2, 0xffffffc0, !P0 ;  /* 0xffffffc002027807 */ /* 0x000fc60004000000 */
[--C-:B------:R-:W-:Y:S02]  /*1020*/  IMAD.IADD R146, R150, 0x1, R5.reuse ;  /* 0x0000000196927824 */ /* 0x100fe400078e0205 */
[----:B------:R-:W-:Y:S02]  /*1030*/  IMAD.IADD R145, R149, 0x1, R2 ;  /* 0x0000000195917824 */ /* 0x000fe400078e0202 */
[----:B------:R-:W-:Y:S02]  /*1040*/  IMAD.IADD R144, R148, 0x1, R5 ;  /* 0x0000000194907824 */ /* 0x000fe400078e0205 */
[----:B------:R-:W-:Y:S01]  /*1050*/  IMAD.IADD R136, R2, 0x1, R147 ;  /* 0x0000000102887824 */ /* 0x000fe200078e0293 */
[----:B------:R-:W-:Y:S01]  /*1060*/  @!PT LDS RZ, [RZ] ;  /* 0x00000000fffff984 */ /* 0x000fe20000000800 */
[----:B------:R-:W-:Y:S01]  /*1070*/  @!PT LDS RZ, [RZ] ;  /* 0x00000000fffff984 */ /* 0x000fe20000000800 */
[----:B------:R-:W-:Y:S01]  /*1080*/  @!PT LDS RZ, [RZ] ;  /* 0x00000000fffff984 */ /* 0x000fe20000000800 */
[----:B------:R-:W-:Y:S04]  /*1090*/  LDGSTS.E.BYPASS.LTC128B.128 [R152+0x8000], desc[UR16][R12.64] ;  /* 0x080000000c987fae */ /* 0x000fe8000b901d50 */
[----:B------:R1:W-:Y:S04]  /*10a0*/  LDGSTS.E.BYPASS.LTC128B.128 [R152+0xa000], desc[UR16][R12.64+0x80] ;  /* 0x0a0000800c987fae */ /* 0x0003e8000b901d50 */
[----:B------:R-:W-:Y:S04]  /*10b0*/  LDGSTS.E.BYPASS.LTC128B.128 [R152+0x8800], desc[UR16][R10.64] ;  /* 0x088000000a987fae */ /* 0x000fe8000b901d50 */
[----:B------:R2:W-:Y:S04]  /*10c0*/  LDGSTS.E.BYPASS.LTC128B.128 [R152+0xa800], desc[UR16][R10.64+0x80] ;  /* 0x0a8000800a987fae */ /* 0x0005e8000b901d50 */
[----:B------:R-:W-:Y:S04]  /*10d0*/  LDGSTS.E.BYPASS.LTC128B.128 [R152+0x9000], desc[UR16][R18.64] ;  /* 0x0900000012987fae */ /* 0x000fe8000b901d50 */
[----:B------:R-:W-:Y:S04]  /*10e0*/  LDGSTS.E.BYPASS.LTC128B.128 [R152+0xb000], desc[UR16][R18.64+0x80] ;  /* 0x0b00008012987fae */ /* 0x000fe8000b901d50 */
[----:B------:R-:W-:Y:S04]  /*10f0*/  LDGSTS.E.BYPASS.LTC128B.128 [R152+0x9800], desc[UR16][R16.64] ;  /* 0x0980000010987fae */ /* 0x000fe8000b901d50 */
[----:B------:R3:W-:Y:S04]  /*1100*/  LDGSTS.E.BYPASS.LTC128B.128 [R152+0xb800], desc[UR16][R16.64+0x80] ;  /* 0x0b80008010987fae */ /* 0x0007e8000b901d50 */
[----:B-1----:R-:W-:Y:S04]  /*1110*/  LDSM.16.M88.4 R12, [R150] ;  /* 0x00000000960c783b */ /* 0x002fe80000000200 */
[----:B------:R-:W1:Y:S04]  /*1120*/  LDSM.16.M88.4 R28, [R101+0x4000] ;  /* 0x00400000651c783b */ /* 0x000e680000000200 */
[----:B------:R-:W-:Y:S04]  /*1130*/  LDSM.16.M88.4 R80, [R148] ;  /* 0x000000009450783b */ /* 0x000fe80000000200 */
[----:B--2---:R-:W-:Y:S04]  /*1140*/  LDSM.16.M88.4 R8, [R147] ;  /* 0x000000009308783b */ /* 0x004fe80000000200 */
[----:B------:R-:W2:Y:S04]  /*1150*/  LDSM.16.M88.4 R48, [R101+0x4800] ;  /* 0x004800006530783b */ /* 0x000ea80000000200 */
[----:B------:R-:W-:Y:S04]  /*1160*/  LDSM.16.M88.4 R20, [R146] ;  /* 0x000000009214783b */ /* 0x000fe80000000200 */
[----:B------:R-:W-:Y:S04]  /*1170*/  LDSM.16.M88.4 R24, [R145] ;  /* 0x000000009118783b */ /* 0x000fe80000000200 */
[----:B------:R-:W4:Y:S04]  /*1180*/  LDSM.16.M88.4 R64, [R101+0x5000] ;  /* 0x005000006540783b */ /* 0x000f280000000200 */
[----:B------:R-:W-:Y:S04]  /*1190*/  LDSM.16.M88.4 R76, [R144] ;  /* 0x00000000904c783b */ /* 0x000fe80000000200 */
[----:B------:R-:W-:Y:S04]  /*11a0*/  LDSM.16.M88.4 R72, [R136] ;  /* 0x000000008848783b */ /* 0x000fe80000000200 */
[----:B---3--:R-:W3:Y:S01]  /*11b0*/  LDSM.16.M88.4 R16, [R101+0x5800] ;  /* 0x005800006510783b */ /* 0x008ee20000000200 */
[C---:B-1----:R-:W-:Y:S03]  /*11c0*/  HMMA.16816.F32 R36, R12.reuse, R28, RZ ;  /* 0x0000001c0c24723c */ /* 0x042fe600000018ff */
[----:B------:R-:W-:Y:S04]  /*11d0*/  LDSM.16.M88.4 R44, [R145+0x800] ;  /* 0x00080000912c783b */ /* 0x000fe80000000200 */
[----:B------:R-:W-:Y:S01]  /*11e0*/  LDSM.16.M88.4 R56, [R147+0x1000] ;  /* 0x001000009338783b */ /* 0x000fe20000000200 */
[C---:B------:R-:W-:Y:S03]  /*11f0*/  HMMA.16816.F32 R28, R12.reuse, R30, RZ ;  /* 0x0000001e0c1c723c */ /* 0x040fe600000018ff */
[----:B------:R-:W-:Y:S03]  /*1200*/  LDSM.16.M88.4 R60, [R150+0x2000] ;  /* 0x00200000963c783b */ /* 0x000fe60000000200 */
[C---:B--2---:R-:W-:Y:S01]  /*1210*/  HMMA.16816.F32 R52, R12.reuse, R48, RZ ;  /* 0x000000300c34723c */ /* 0x044fe200000018ff */
[----:B------:R-:W-:Y:S04]  /*1220*/  LDSM.16.M88.4 R40, [R147+0x1800] ;  /* 0x001800009328783b */ /* 0x000fe80000000200 */
[----:B------:R-:W-:Y:S01]  /*1230*/  LDSM.16.M88.4 R96, [R136+0x800] ;  /* 0x000800008860783b */ /* 0x000fe20000000200 */
[----:B------:R-:W-:Y:S03]  /*1240*/  HMMA.16816.F32 R48, R12, R50, RZ ;  /* 0x000000320c30723c */ /* 0x000fe600000018ff */
[----:B------:R-:W-:Y:S03]  /*1250*/  LDSM.16.M88.4 R92, [R147+0x2000] ;  /* 0x00200000935c783b */ /* 0x000fe60000000200 */
[C---:B------:R-:W-:Y:S01]  /*1260*/  HMMA.16816.F32 R36, R80.reuse, R8, R36 ;  /* 0x000000085024723c */ /* 0x040fe20000001824 */
[----:B------:R-:W-:Y:S04]  /*1270*/  LDSM.16.M88.4 R88, [R145+0x1800] ;  /* 0x001800009158783b */ /* 0x000fe80000000200 */
[----:B------:R-:W0:Y:S01]  /*1280*/  LDGDEPBAR ;  /* 0x00000000000079af */ /* 0x000e220000000000 */
[----:B------:R-:W-:Y:S03]  /*1290*/  HMMA.16816.F32 R28, R80, R10, R28 ;  /* 0x0000000a501c723c */ /* 0x000fe6000000181c */
[----:B------:R-:W1:Y:S03]  /*12a0*/  LDSM.16.M88.4 R8, [R147+0x800] ;  /* 0x000800009308783b */ /* 0x000e660000000200 */
[C---:B----4-:R-:W-:Y:S06]  /*12b0*/  HMMA.16816.F32 R68, R12.reuse, R64, RZ ;  /* 0x000000400c44723c */ /* 0x050fec00000018ff */
[----:B------:R-:W-:Y:S06]  /*12c0*/  HMMA.16816.F32 R64, R12, R66, RZ ;  /* 0x000000420c40723c */ /* 0x000fec00000018ff */
[C---:B------:R-:W-:Y:S06]  /*12d0*/  HMMA.16816.F32 R36, R20.reuse, R24, R36 ;  /* 0x000000181424723c */ /* 0x040fec0000001824 */
[----:B------:R-:W-:Y:S01]  /*12e0*/  HMMA.16816.F32 R28, R20, R26, R28 ;  /* 0x0000001a141c723c */ /* 0x000fe2000000181c */
[----:B------:R-:W2:Y:S05]  /*12f0*/  LDSM.16.M88.4 R24, [R101+0x6000] ;  /* 0x006000006518783b */ /* 0x000eaa0000000200 */
[C---:B---3--:R-:W-:Y:S06]  /*1300*/  HMMA.16816.F32 R84, R12.reuse, R16, RZ ;  /* 0x000000100c54723c */ /* 0x048fec00000018ff */
[----:B------:R-:W-:Y:S01]  /*1310*/  HMMA.16816.F32 R12, R12, R18, RZ ;  /* 0x000000120c0c723c */ /* 0x000fe200000018ff */
[----:B------:R-:W3:Y:S05]  /*1320*/  LDSM.16.M88.4 R16, [R148+0x2000] ;  /* 0x002000009410783b */ /* 0x000eea0000000200 */
[----:B------:R-:W-:Y:S06]  /*1330*/  HMMA.16816.F32 R36, R76, R72, R36 ;  /* 0x000000484c24723c */ /* 0x000fec0000001824 */
[C---:B-1----:R-:W-:Y:S06]  /*1340*/  HMMA.16816.F32 R52, R80.reuse, R8, R52 ;  /* 0x000000085034723c */ /* 0x042fec0000001834 */
[----:B------:R-:W-:Y:S01]  /*1350*/  HMMA.16816.F32 R48, R80, R10, R48 ;  /* 0x0000000a5030723c */ /* 0x000fe20000001830 */
[----:B------:R-:W1:Y:S05]  /*1360*/  LDSM.16.M88.4 R8, [R145+0x1000] ;  /* 0x001000009108783b */ /* 0x000e6a0000000200 */
[----:B------:R-:W-:Y:S01]  /*1370*/  HMMA.16816.F32 R28, R76, R74, R28 ;  /* 0x0000004a4c1c723c */ /* 0x000fe2000000181c */
[----:B------:R-:W-:Y:S05]  /*1380*/  LDSM.16.M88.4 R72, [R136+0x1000] ;  /* 0x001000008848783b */ /* 0x000fea0000000200 */
[----:B------:R-:W-:Y:S06]  /*1390*/  HMMA.16816.F32 R68, R80, R56, R68 ;  /* 0x000000385044723c */ /* 0x000fec0000001844 */
[C---:B------:R-:W-:Y:S06]  /*13a0*/  HMMA.16816.F32 R52, R20.reuse, R44, R52 ;  /* 0x0000002c1434723c */ /* 0x040fec0000001834 */
[----:B------:R-:W-:Y:S01]  /*13b0*/  HMMA.16816.F32 R48, R20, R46, R48 ;  /* 0x0000002e1430723c */ /* 0x000fe20000001830 */
[----:B------:R-:W-:Y:S05]  /*13c0*/  LDSM.16.M88.4 R44, [R147+0x2800] ;  /* 0x00280000932c783b */ /* 0x000fea0000000200 */
[----:B------:R-:W-:Y:S01]  /*13d0*/  HMMA.16816.F32 R64, R80, R58, R64 ;  /* 0x0000003a5040723c */ /* 0x000fe20000001840 */
[----:B------:R-:W4:Y:S05]  /*13e0*/  LDSM.16.M88.4 R56, [R101+0x6800] ;  /* 0x006800006538783b */ /* 0x000f2a0000000200 */
[C---:B--2---:R-:W-:Y:S06]  /*13f0*/  HMMA.16816.F32 R36, R60.reuse, R24, R36 ;  /* 0x000000183c24723c */ /* 0x044fec0000001824 */
[----:B------:R-:W-:Y:S01]  /*1400*/  HMMA.16816.F32 R28, R60, R26, R28 ;  /* 0x0000001a3c1c723c */ /* 0x000fe2000000181c */
[----:B------:R-:W-:Y:S05]  /*1410*/  LDSM.16.M88.4 R24, [R136+0x2000] ;  /* 0x002000008818783b */ /* 0x000fea0000000200 */
[C---:B------:R-:W-:Y:S06]  /*1420*/  HMMA.16816.F32 R84, R80.reuse, R40, R84 ;  /* 0x000000285054723c */ /* 0x040fec0000001854 */
[----:B------:R-:W-:Y:S01]  /*1430*/  HMMA.16816.F32 R80, R80, R42, R12 ;  /* 0x0000002a5050723c */ /* 0x000fe2000000180c */
[----:B------:R-:W-:Y:S04]  /*1440*/  LDSM.16.M88.4 R12, [R146+0x2000] ;  /* 0x00200000920c783b */ /* 0x000fe80000000200 */
[----:B------:R-:W2:Y:S01]  /*1450*/  LDSM.16.M88.4 R40, [R145+0x2000] ;  /* 0x002000009128783b */ /* 0x000ea20000000200 */
[C---:B------:R-:W-:Y:S06]  /*1460*/  HMMA.16816.F32 R52, R76.reuse, R96, R52 ;  /* 0x000000604c34723c */ /* 0x040fec0000001834 */
[----:B------:R-:W-:Y:S06]  /*1470*/  HMMA.16816.F32 R48, R76, R98, R48 ;  /* 0x000000624c30723c */ /* 0x000fec0000001830 */
[C---:B---3--:R-:W-:Y:S06]  /*1480*/  HMMA.16816.F32 R36, R16.reuse, R92, R36 ;  /* 0x0000005c1024723c */ /* 0x048fec0000001824 */
[----:B------:R-:W-:Y:S06]  /*1490*/  HMMA.16816.F32 R28, R16, R94, R28 ;  /* 0x0000005e101c723c */ /* 0x000fec000000181c */
[C---:B-1----:R-:W-:Y:S06]  /*14a0*/  HMMA.16816.F32 R68, R20.reuse, R8, R68 ;  /* 0x000000081444723c */ /* 0x042fec0000001844 */
[----:B------:R-:W-:Y:S01]  /*14b0*/  HMMA.16816.F32 R64, R20, R10, R64 ;  /* 0x0000000a1440723c */ /* 0x000fe20000001840 */
[----:B------:R-:W1:Y:S05]  /*14c0*/  LDSM.16.M88.4 R8, [R144+0x2000] ;  /* 0x002000009008783b */ /* 0x000e6a0000000200 */
[C---:B----4-:R-:W-:Y:S06]  /*14d0*/  HMMA.16816.F32 R52, R60.reuse, R56, R52 ;  /* 0x000000383c34723c */ /* 0x050fec0000001834 */
[----:B------:R-:W-:Y:S01]  /*14e0*/  HMMA.16816.F32 R48, R60, R58, R48 ;  /* 0x0000003a3c30723c */ /* 0x000fe20000001830 */
[----:B------:R-:W3:Y:S05]  /*14f0*/  LDSM.16.M88.4 R56, [R101+0x7000] ;  /* 0x007000006538783b */ /* 0x000eea0000000200 */
[----:B------:R-:W-:Y:S06]  /*1500*/  HMMA.16816.F32 R84, R20, R88, R84 ;  /* 0x000000581454723c */ /* 0x000fec0000001854 */
[----:B--2---:R-:W-:Y:S06]  /*1510*/  HMMA.16816.F32 R36, R12, R40, R36 ;  /* 0x000000280c24723c */ /* 0x004fec0000001824 */
[----:B------:R-:W-:Y:S01]  /*1520*/  HMMA.16816.F32 R80, R20, R90, R80 ;  /* 0x0000005a1450723c */ /* 0x000fe20000001850 */
[----:B------:R-:W2:Y:S05]  /*1530*/  LDSM.16.M88.4 R20, [R145+0x2800] ;  /* 0x002800009114783b */ /* 0x000eaa0000000200 */
[----:B------:R-:W-:Y:S01]  /*1540*/  HMMA.16816.F32 R28, R12, R42, R28 ;  /* 0x0000002a0c1c723c */ /* 0x000fe2000000181c */
[----:B------:R-:W-:Y:S05]  /*1550*/  LDSM.16.M88.4 R40, [R136+0x2800] ;  /* 0x002800008828783b */ /* 0x000fea0000000200 */
[----:B------:R-:W-:Y:S06]  /*1560*/  HMMA.16816.F32 R68, R76, R72, R68 ;  /* 0x000000484c44723c */ /* 0x000fec0000001844 */
[C---:B------:R-:W-:Y:S06]  /*1570*/  HMMA.16816.F32 R52, R16.reuse, R44, R52 ;  /* 0x0000002c1034723c */ /* 0x040fec0000001834 */
[----:B------:R-:W-:Y:S01]  /*1580*/  HMMA.16816.F32 R48, R16, R46, R48 ;  /* 0x0000002e1030723c */ /* 0x000fe20000001830 */
[----:B------:R-:W4:Y:S05]  /*1590*/  LDSM.16.M88.4 R44, [R147+0x3000] ;  /* 0x00300000932c783b */ /* 0x000f2a0000000200 */
[----:B-1----:R-:W-:Y:S06]  /*15a0*/  HMMA.16816.F32 R36, R8, R24, R36 ;  /* 0x000000180824723c */ /* 0x002fec0000001824 */
[----:B------:R-:W-:Y:S06]  /*15b0*/  HMMA.16816.F32 R64, R76, R74, R64 ;  /* 0x0000004a4c40723c */ /* 0x000fec0000001840 */
[----:B------:R-:W-:Y:S01]  /*15c0*/  HMMA.16816.F32 R28, R8, R26, R28 ;  /* 0x0000001a081c723c */ /* 0x000fe2000000181c */
[----:B------:R-:W1:Y:S05]  /*15d0*/  LDSM.16.M88.4 R24, [R136+0x1800] ;  /* 0x001800008818783b */ /* 0x000e6a0000000200 */
[----:B---3--:R-:W-:Y:S06]  /*15e0*/  HMMA.16816.F32 R68, R60, R56, R68 ;  /* 0x000000383c44723c */ /* 0x008fec0000001844 */
[----:B--2---:R-:W-:Y:S01]  /*15f0*/  HMMA.16816.F32 R52, R12, R20, R52 ;  /* 0x000000140c34723c */ /* 0x004fe20000001834 */
[----:B------:R-:W-:Y:S01]  /*1600*/  FMUL.FTZ R2, R36, UR4 ;  /* 0x0000000424027c20 */ /* 0x000fe20008410000 */
[----:B------:R-:W-:Y:S01]  /*1610*/  FMUL.FTZ R37, R37, UR4 ;  /* 0x0000000425257c20 */ /* 0x000fe20008410000 */
[----:B------:R-:W-:Y:S01]  /*1620*/  FMUL.FTZ R38, R38, UR4 ;  /* 0x0000000426267c20 */ /* 0x000fe20008410000 */
[----:B------:R-:W-:-:S02]  /*1630*/  FMUL.FTZ R39, R39, UR4 ;  /* 0x0000000427277c20 */ /* 0x000fc40008410000 */
[----:B------:R-:W-:Y:S01]  /*1640*/  HMMA.16816.F32 R48, R12, R22, R48 ;  /* 0x000000160c30723c */ /* 0x000fe20000001830 */
[----:B------:R-:W2:Y:S01]  /*1650*/  LDSM.16.M88.4 R20, [R145+0x3000] ;  /* 0x003000009114783b */ /* 0x000ea20000000200 */
[----:B------:R-:W-:Y:S04]  /*1660*/  MUFU.TANH R72, R37 ;  /* 0x0000002500487308 */ /* 0x000fe80000002400 */
[----:B------:R-:W-:Y:S01]  /*1670*/  HMMA.16816.F32 R64, R60, R58, R64 ;  /* 0x0000003a3c40723c */ /* 0x000fe20000001840 */
[----:B------:R-:W3:Y:S01]  /*1680*/  LDSM.16.M88.4 R56, [R101+0x7800] ;  /* 0x007800006538783b */ /* 0x000ee20000000200 */
[----:B------:R-:W-:Y:S01]  /*1690*/  FMUL.FTZ R36, R30, UR4 ;  /* 0x000000041e247c20 */ /* 0x000fe20008410000 */
[----:B------:R-:W-:Y:S01]  /*16a0*/  FMUL.FTZ R28, R28, UR4 ;  /* 0x000000041c1c7c20 */ /* 0x000fe20008410000 */
[----:B------:R-:W-:Y:S02]  /*16b0*/  MUFU.TANH R73, R38 ;  /* 0x0000002600497308 */ /* 0x000fe40000002400 */
[----:B----4-:R-:W-:Y:S06]  /*16c0*/  HMMA.16816.F32 R68, R16, R44, R68 ;  /* 0x0000002c1044723c */ /* 0x010fec0000001844 */
[----:B------:R-:W-:Y:S01]  /*16d0*/  HMMA.16816.F32 R52, R8, R40, R52 ;  /* 0x000000280834723c */ /* 0x000fe20000001834 */
[----:B------:R-:W-:Y:S05]  /*16e0*/  MUFU.TANH R41, R39 ;  /* 0x0000002700297308 */ /* 0x000fea0000002400 */
[----:B-1----:R-:W-:Y:S01]  /*16f0*/  HMMA.16816.F32 R84, R76, R24, R84 ;  /* 0x000000184c54723c */ /* 0x002fe20000001854 */
[----:B------:R-:W-:-:S02]  /*1700*/  FMUL.FTZ R40, R29, UR4 ;  /* 0x000000041d287c20 */ /* 0x000fc40008410000 */
[----:B------:R1:W-:Y:S03]  /*1710*/  MUFU.TANH R74, R28 ;  /* 0x0000001c004a7308 */ /* 0x0003e60000002400 */
[----:B------:R-:W-:Y:S01]  /*1720*/  HMMA.16816.F32 R80, R76, R26, R80 ;  /* 0x0000001a4c50723c */ /* 0x000fe20000001850 */
[----:B------:R-:W4:Y:S04]  /*1730*/  LDSM.16.M88.4 R24, [R147+0x3800] ;  /* 0x003800009318783b */ /* 0x000f280000000200 */
[----:B------:R-:W5:Y:S01]  /*1740*/  MUFU.TANH R2, R2 ;  /* 0x0000000200027308 */ /* 0x000f620000002400 */
[----:B------:R-:W-:Y:S06]  /*1750*/  HMMA.16816.F32 R48, R8, R42, R48 ;  /* 0x0000002a0830723c */ /* 0x000fec0000001830 */
[----:B--2---:R-:W-:Y:S01]  /*1760*/  HMMA.16816.F32 R68, R12, R20, R68 ;  /* 0x000000140c44723c */ /* 0x004fe20000001844 */
[----:B------:R2:W-:Y:S01]  /*1770*/  MUFU.TANH R42, R36 ;  /* 0x00000024002a7308 */ /* 0x0005e20000002400 */
[----:B------:R-:W-:Y:S01]  /*1780*/  FMUL.FTZ R43, R31, UR4 ;  /* 0x000000041f2b7c20 */ /* 0x000fe20008410000 */
[----:B------:R-:W-:Y:S01]  /*1790*/  FMUL.FTZ R44, R52, UR4 ;  /* 0x00000004342c7c20 */ /* 0x000fe20008410000 */
[----:B-1----:R-:W1:Y:S01]  /*17a0*/  LDSM.16.M88.4 R28, [R136+0x3000] ;  /* 0x00300000881c783b */ /* 0x002e620000000200 */
[----:B------:R-:W-:Y:S01]  /*17b0*/  FMUL.FTZ R45, R53, UR4 ;  /* 0x00000004352d7c20 */ /* 0x000fe20008410000 */
[----:B---3--:R-:W-:Y:S01]  /*17c0*/  HMMA.16816.F32 R84, R60, R56, R84 ;  /* 0x000000383c54723c */ /* 0x008fe20000001854 */
[----:B------:R-:W-:Y:S01]  /*17d0*/  LOP3.LUT R20, R34, 0xffffffe0, RZ, 0xc0, !PT ;  /* 0xffffffe022147812 */ /* 0x000fe200078ec0ff */
[----:B------:R-:W-:Y:S01]  /*17e0*/  FMUL.FTZ R55, R55, UR4 ;  /* 0x0000000437377c20 */ /* 0x000fe20008410000 */
[----:B------:R-:W3:Y:S03]  /*17f0*/  MUFU.TANH R40, R40 ;  /* 0x0000002800287308 */ /* 0x000ee60000002400 */
[----:B------:R-:W-:Y:S01]  /*1800*/  IMAD.IADD R20, R3, 0x1, -R20 ;  /* 0x0000000103147824 */ /* 0x000fe200078e0a14 */
[----:B------:R-:W-:Y:S04]  /*1810*/  HMMA.16816.F32 R64, R16, R46, R64 ;  /* 0x0000002e1040723c */ /* 0x000fe80000001840 */
[----:B------:R-:W-:Y:S01]  /*1820*/  SHF.R.S32.HI R153, RZ, 0x1f, R20 ;  /* 0x0000001fff997819 */ /* 0x000fe20000011414 */
[----:B--2---:R-:W2:Y:S01]  /*1830*/  LDSM.16.M88.4 R36, [R145+0x3800] ;  /* 0x003800009124783b */ /* 0x004ea20000000200 */
[----:B------:R-:W-:Y:S01]  /*1840*/  HMMA.16816.F32 R80, R60, R58, R80 ;  /* 0x0000003a3c50723c */ /* 0x000fe20000001850 */
[----:B------:R-:W-:Y:S01]  /*1850*/  FMUL.FTZ R46, R48, UR4 ;  /* 0x00000004302e7c20 */ /* 0x000fe20008410000 */
[----:B------:R-:W-:Y:S01]  /*1860*/  LEA.HI R153, R153, R20, RZ, 0x2 ;  /* 0x0000001499997211 */ /* 0x000fe200078f10ff */
[----:B------:R-:W3:Y:S01]  /*1870*/  MUFU.TANH R43, R43 ;  /* 0x0000002b002b7308 */ /* 0x000ee20000002400 */
[----:B------:R-:W-:Y:S01]  /*1880*/  FMUL.FTZ R47, R49, UR4 ;  /* 0x00000004312f7c20 */ /* 0x000fe20008410000 */
[----:B------:R-:W-:Y:S01]  /*1890*/  FMUL.FTZ R48, R54, UR4 ;  /* 0x0000000436307c20 */ /* 0x000fe20008410000 */
[----:B------:R-:W-:-:S04]  /*18a0*/  SHF.R.S32.HI R153, RZ, 0x2, R153 ;  /* 0x00000002ff997819 */ /* 0x000fc80000011499 */
[----:B------:R-:W-:Y:S01]  /*18b0*/  IADD3 R20, R100, 0x1, R153 ;  /* 0x0000000164147810 */ /* 0x000fe20007ffe099 */
[----:B----4-:R-:W-:Y:S01]  /*18c0*/  HMMA.16816.F32 R84, R16, R24, R84 ;  /* 0x000000181054723c */ /* 0x010fe20000001854 */
[----:B------:R-:W4:Y:S02]  /*18d0*/  MUFU.TANH R44, R44 ;  /* 0x0000002c002c7308 */ /* 0x000f240000002400 */
[----:B------:R-:W-:-:S04]  /*18e0*/  IADD3 R20, R35, -UR20, R20 ;  /* 0x8000001423147c10 */ /* 0x000fc8000fffe014 */
[----:B------:R-:W-:Y:S01]  /*18f0*/  IMAD.SHL.U32 R24, R3, 0x2, RZ ;  /* 0x0000000203187824 */ /* 0x000fe200078e00ff */
[----:B------:R-:W-:Y:S01]  /*1900*/  HMMA.16816.F32 R64, R12, R22, R64 ;  /* 0x000000160c40723c */ /* 0x000fe20000001840 */
[----:B------:R-:W-:Y:S01]  /*1910*/  VIADD R20, R20, UR19 ;  /* 0x0000001314147c36 */ /* 0x000fe20008000000 */
[----:B------:R-:W4:Y:S02]  /*1920*/  MUFU.TANH R45, R45 ;  /* 0x0000002d002d7308 */ /* 0x000f240000002400 */
[----:B------:R-:W-:Y:S02]  /*1930*/  LOP3.LUT R24, R24, 0x6, RZ, 0xc0, !PT ;  /* 0x0000000618187812 */ /* 0x000fe400078ec0ff */
[C---:B------:R-:W-:Y:S01]  /*1940*/  VIMNMX R3, R20.reuse, R35, PT ;  /* 0x0000002314037248 */ /* 0x040fe20003fe0100 */
[----:B------:R-:W-:Y:S01]  /*1950*/  HMMA.16816.F32 R80, R16, R26, R80 ;  /* 0x0000001a1050723c */ /* 0x000fe20000001850 */
[----:B------:R-:W-:Y:S01]  /*1960*/  VIADDMNMX R35, R20, 0x8, R35, PT ;  /* 0x0000000814237846 */ /* 0x000fe20003800123 */
[----:B------:R-:W-:Y:S01]  /*1970*/  IMAD R24, R7, 0x40, R24 ;  /* 0x0000004007187824 */ /* 0x000fe200078e0218 */
[----:B------:R-:W4:Y:S01]  /*1980*/  LDSM.16.M88.4 R20, [R136+0x3800] ;  /* 0x003800008814783b */ /* 0x000f220000000200 */
[----:B------:R-:W4:Y:S01]  /*1990*/  MUFU.TANH R46, R46 ;  /* 0x0000002e002e7308 */ /* 0x000f220000002400 */
[----:B------:R-:W-:-:S04]  /*19a0*/  DEPBAR.LE SB0, 0x0 ;  /* 0x000080000000791a */ /* 0x000fc80000000000 */
[----:B-1----:R-:W-:Y:S01]  /*19b0*/  HMMA.16816.F32 R68, R8, R28, R68 ;  /* 0x0000001c0844723c */ /* 0x002fe20000001844 */
[C---:B------:R-:W-:Y:S01]  /*19c0*/  VIADD R16, R24.reuse, 0x8 ;  /* 0x0000000818107836 */ /* 0x040fe20000000000 */
[CC--:B------:R-:W-:Y:S01]  /*19d0*/  ISETP.GE.AND P0, PT, R24.reuse, R3.reuse, PT ;  /* 0x000000031800720c */ /* 0x0c0fe20003f06270 */
[----:B------:R-:W-:Y:S01]  /*19e0*/  VIADD R18, R24, 0x9 ;  /* 0x0000000918127836 */ /* 0x000fe20000000000 */
[----:B------:R-:W1:Y:S02]  /*19f0*/  MUFU.TANH R47, R47 ;  /* 0x0000002f002f7308 */ /* 0x000e640000002400 */
[----:B--2---:R-:W-:Y:S01]  /*1a00*/  HMMA.16816.F32 R84, R12, R36, R84 ;  /* 0x000000240c54723c */ /* 0x004fe20000001854 */
[----:B------:R-:W-:Y:S01]  /*1a10*/  ISETP.GE.AND P1, PT, R16, R3, PT ;  /* 0x000000031000720c */ /* 0x000fe20003f26270 */
[----:B------:R-:W-:Y:S01]  /*1a20*/  FMUL.FTZ R28, R50, UR4 ;  /* 0x00000004321c7c20 */ /* 0x000fe20008410000 */
[----:B------:R-:W-:Y:S01]  /*1a30*/  ISETP.GE.AND P3, PT, R16, R35, PT ;  /* 0x000000231000720c */ /* 0x000fe20003f66270 */
[----:B------:R-:W-:Y:S01]  /*1a40*/  VIADD R16, R24, 0x10 ;  /* 0x0000001018107836 */ /* 0x000fe20000000000 */
[----:B-----5:R-:W-:Y:S01]  /*1a50*/  FSEL R27, R2, -INF , !P0 ;  /* 0xff800000021b7808 */ /* 0x020fe20004000000 */
[----:B------:R-:W-:Y:S01]  /*1a60*/  HMMA.16816.F32 R64, R8, R30, R64 ;  /* 0x0000001e0840723c */ /* 0x000fe20000001840 */
[----:B------:R-:W-:Y:S01]  /*1a70*/  FSEL R19, R74, -INF , !P1 ;  /* 0xff8000004a137808 */ /* 0x000fe20004800000 */
[----:B------:R-:W2:Y:S01]  /*1a80*/  MUFU.TANH R48, R48 ;  /* 0x0000003000307308 */ /* 0x000ea20000002400 */
[-C--:B------:R-:W-:Y:S01]  /*1a90*/  ISETP.GE.AND P0, PT, R16, R3.reuse, PT ;  /* 0x000000031000720c */ /* 0x080fe20003f06270 */
[----:B------:R-:W-:Y:S01]  /*1aa0*/  FMUL.FTZ R29, R51, UR4 ;  /* 0x00000004331d7c20 */ /* 0x000fe20008410000 */
[----:B------:R-:W-:Y:S01]  /*1ab0*/  ISETP.GE.AND P2, PT, R18, R3, PT ;  /* 0x000000031200720c */ /* 0x000fe20003f46270 */
[----:B------:R-:W-:Y:S01]  /*1ac0*/  HMMA.16816.F32 R80, R12, R38, R80 ;  /* 0x000000260c50723c */ /* 0x000fe20000001850 */
[C---:B------:R-:W-:Y:S01]  /*1ad0*/  VIADD R30, R24.reuse, 0x1 ;  /* 0x00000001181e7836 */ /* 0x040fe20000000000 */
[----:B------:R-:W-:-:S02]  /*1ae0*/  ISETP.GE.AND P1, PT, R24, R35, PT ;  /* 0x000000231800720c */ /* 0x000fc40003f26270 */
[----:B------:R-:W5:Y:S01]  /*1af0*/  MUFU.TANH R25, R55 ;  /* 0x0000003700197308 */ /* 0x000f620000002400 */
[----:B---3--:R-:W-:Y:S01]  /*1b00*/  FSEL R17, R40, -INF , !P2 ;  /* 0xff80000028117808 */ /* 0x008fe20005000000 */
[----:B------:R-:W-:Y:S01]  /*1b10*/  FMUL.FTZ R69, R69, UR4 ;  /* 0x0000000445457c20 */ /* 0x000fe20008410000 */
[----:B------:R-:W-:Y:S01]  /*1b20*/  ISETP.GE.AND P4, PT, R30, R3, PT ;  /* 0x000000031e00720c */ /* 0x000fe20003f86270 */
[----:B------:R-:W-:Y:S01]  /*1b30*/  FMUL.FTZ R68, R68, UR4 ;  /* 0x0000000444447c20 */ /* 0x000fe20008410000 */
[----:B------:R-:W-:Y:S01]  /*1b40*/  FSEL R2, R73, -INF , !P1 ;  /* 0xff80000049027808 */ /* 0x000fe20004800000 */
[----:B------:R-:W-:Y:S01]  /*1b50*/  VIADD R14, R24, 0x19 ;  /* 0x00000019180e7836 */ /* 0x000fe20000000000 */
[----:B------:R-:W-:Y:S01]  /*1b60*/  FSEL R37, R72, -INF , !P4 ;  /* 0xff80000048257808 */ /* 0x000fe20006000000 */
[----:B------:R-:W3:Y:S01]  /*1b70*/  MUFU.TANH R28, R28 ;  /* 0x0000001c001c7308 */ /* 0x000ee20000002400 */
[-C--:B------:R-:W-:Y:S01]  /*1b80*/  ISETP.GE.AND P4, PT, R16, R35.reuse, PT ;  /* 0x000000231000720c */ /* 0x080fe20003f86270 */
[----:B------:R-:W-:Y:S01]  /*1b90*/  VIADD R16, R24, 0x11 ;  /* 0x0000001118107836 */ /* 0x000fe20000000000 */
[-C--:B------:R-:W-:Y:S01]  /*1ba0*/  ISETP.GE.AND P6, PT, R30, R35.reuse, PT ;  /* 0x000000231e00720c */ /* 0x080fe20003fc6270 */
[C---:B----4-:R-:W-:Y:S01]  /*1bb0*/  HMMA.16816.F32 R84, R8.reuse, R20, R84 ;  /* 0x000000140854723c */ /* 0x050fe20000001854 */
[----:B------:R-:W-:Y:S01]  /*1bc0*/  ISETP.GE.AND P5, PT, R18, R35, PT ;  /* 0x000000231200720c */ /* 0x000fe20003fa6270 */
[----:B------:R-:W-:Y:S01]  /*1bd0*/  FMUL.FTZ R64, R64, UR4 ;  /* 0x0000000440407c20 */ /* 0x000fe20008410000 */
[C---:B------:R-:W-:Y:S01]  /*1be0*/  ISETP.GE.AND P2, PT, R16.reuse, R3, PT ;  /* 0x000000031000720c */ /* 0x040fe20003f46270 */
[----:B------:R-:W4:Y:S01]  /*1bf0*/  MUFU.TANH R115, R69 ;  /* 0x0000004500737308 */ /* 0x000f220000002400 */
[----:B------:R-:W-:Y:S01]  /*1c00*/  ISETP.GE.AND P1, PT, R16, R35, PT ;  /* 0x000000231000720c */ /* 0x000fe20003f26270 */
[C---:B------:R-:W-:Y:S01]  /*1c10*/  VIADD R16, R24.reuse, 0x18 ;  /* 0x0000001818107836 */ /* 0x040fe20000000000 */
[----:B------:R-:W-:Y:S01]  /*1c20*/  FSEL R26, R41, -INF , !P6 ;  /* 0xff800000291a7808 */ /* 0x000fe20007000000 */
[----:B------:R-:W-:Y:S01]  /*1c30*/  HMMA.16816.F32 R80, R8, R22, R80 ;  /* 0x000000160850723c */ /* 0x000fe20000001850 */
[----:B------:R-:W-:-:S02]  /*1c40*/  VIADD R12, R24, 0x20 ;  /* 0x00000020180c7836 */ /* 0x000fc40000000000 */
[----:B------:R-:W-:Y:S01]  /*1c50*/  FMUL.FTZ R65, R65, UR4 ;  /* 0x0000000441417c20 */ /* 0x000fe20008410000 */
[----:B------:R-:W-:Y:S01]  /*1c60*/  ISETP.GE.AND P6, PT, R16, R3, PT ;  /* 0x000000031000720c */ /* 0x000fe20003fc6270 */
[----:B------:R-:W4:Y:S01]  /*1c70*/  MUFU.TANH R119, R64 ;  /* 0x0000004000777308 */ /* 0x000f220000002400 */
[----:B------:R-:W-:Y:S01]  /*1c80*/  FMUL.FTZ R70, R70, UR4 ;  /* 0x0000000446467c20 */ /* 0x000fe20008410000 */
[----:B------:R-:W-:Y:S01]  /*1c90*/  FSEL R20, R43, -INF , !P5 ;  /* 0xff8000002b147808 */ /* 0x000fe20006800000 */
[C---:B------:R-:W-:Y:S01]  /*1ca0*/  VIADD R8, R24.reuse, 0x30 ;  /* 0x0000003018087836 */ /* 0x040fe20000000000 */
[----:B------:R-:W-:Y:S01]  /*1cb0*/  FMNMX.FTZ R22, R27, R37, !PT ;  /* 0x000000251b167209 */ /* 0x000fe20007810000 */
[----:B------:R-:W-:Y:S01]  /*1cc0*/  VIADD R10, R24, 0x31 ;  /* 0x00000031180a7836 */ /* 0x000fe20000000000 */
[----:B------:R-:W-:Y:S01]  /*1cd0*/  FSEL R15, R44, -INF , !P0 ;  /* 0xff8000002c0f7808 */ /* 0x000fe20004000000 */
[----:B------:R-:W-:Y:S01]  /*1ce0*/  FMUL.FTZ R71, R71, UR4 ;  /* 0x0000000447477c20 */ /* 0x000fe20008410000 */
[----:B------:R-:W4:Y:S01]  /*1cf0*/  MUFU.TANH R29, R29 ;  /* 0x0000001d001d7308 */ /* 0x000f220000002400 */
[----:B------:R-:W-:Y:S01]  /*1d00*/  FMNMX.FTZ R22, R19, R22, !PT ;  /* 0x0000001613167209 */ /* 0x000fe20007810000 */
[----:B------:R-:W-:Y:S01]  /*1d10*/  FMUL.FTZ R66, R66, UR4 ;  /* 0x0000000442427c20 */ /* 0x000fe20008410000 */
[----:B------:R-:W-:Y:S01]  /*1d20*/  FSEL R45, R45, -INF , !P2 ;  /* 0xff8000002d2d7808 */ /* 0x000fe20005000000 */
[----:B------:R-:W-:Y:S01]  /*1d30*/  FMUL.FTZ R84, R84, UR4 ;  /* 0x0000000454547c20 */ /* 0x000fe20008410000 */
[----:B------:R-:W-:Y:S01]  /*1d40*/  FSEL R13, R46, -INF , !P6 ;  /* 0xff8000002e0d7808 */ /* 0x000fe20007000000 */
[----:B------:R-:W-:Y:S01]  /*1d50*/  FMUL.FTZ R85, R85, UR4 ;  /* 0x0000000455557c20 */ /* 0x000fe20008410000 */
[C---:B------:R-:W-:Y:S01]  /*1d60*/  ISETP.GE.AND P5, PT, R14.reuse, R3, PT ;  /* 0x000000030e00720c */ /* 0x040fe20003fa6270 */
[----:B------:R-:W4:Y:S01]  /*1d70*/  MUFU.TANH R121, R68 ;  /* 0x0000004400797308 */ /* 0x000f220000002400 */
[----:B------:R-:W-:Y:S01]  /*1d80*/  ISETP.GE.AND P0, PT, R14, R35, PT ;  /* 0x000000230e00720c */ /* 0x000fe20003f06270 */
[----:B------:R-:W-:Y:S01]  /*1d90*/  VIADD R14, R24, 0x21 ;  /* 0x00000021180e7836 */ /* 0x000fe20000000000 */
[----:B------:R-:W-:Y:S01]  /*1da0*/  ISETP.GE.AND P2, PT, R12, R3, PT ;  /* 0x000000030c00720c */ /* 0x000fe20003f46270 */
[----:B------:R-:W-:Y:S01]  /*1db0*/  FMUL.FTZ R80, R80, UR4 ;  /* 0x0000000450507c20 */ /* 0x000fe20008410000 */
[-C--:B------:R-:W-:Y:S01]  /*1dc0*/  ISETP.GE.AND P6, PT, R12, R35.reuse, PT ;  /* 0x000000230c00720c */ /* 0x080fe20003fc6270 */
[----:B------:R-:W-:Y:S01]  /*1dd0*/  VIADD R12, R24, 0x28 ;  /* 0x00000028180c7836 */ /* 0x000fe20000000000 */
[----:B------:R-:W-:Y:S01]  /*1de0*/  FMNMX.FTZ R22, R17, R22, !PT ;  /* 0x0000001611167209 */ /* 0x000fe20007810000 */
[----:B------:R-:W4:Y:S01]  /*1df0*/  MUFU.TANH R117, R65 ;  /* 0x0000004100757308 */ /* 0x000f220000002400 */
[----:B------:R-:W-:Y:S01]  /*1e00*/  FSEL R42, R42, -INF , !P3 ;  /* 0xff8000002a2a7808 */ /* 0x000fe20005800000 */
[----:B------:R-:W-:Y:S01]  /*1e10*/  FMUL.FTZ R31, R81, UR4 ;  /* 0x00000004511f7c20 */ /* 0x000fe20008410000 */
[----:B------:R-:W-:Y:S01]  /*1e20*/  ISETP.GE.AND P3, PT, R16, R35, PT ;  /* 0x000000231000720c */ /* 0x000fe20003f66270 */
[----:B------:R-:W-:Y:S01]  /*1e30*/  FMUL.FTZ R30, R82, UR4 ;  /* 0x00000004521e7c20 */ /* 0x000fe20008410000 */
[----:B------:R-:W-:Y:S01]  /*1e40*/  FMNMX.FTZ R22, R15, R22, !PT ;  /* 0x000000160f167209 */ /* 0x000fe20007810000 */
[----:B------:R-:W-:Y:S01]  /*1e50*/  FMUL.FTZ R67, R67, UR4 ;  /* 0x0000000443437c20 */ /* 0x000fe20008410000 */
[----:B-1----:R-:W-:Y:S01]  /*1e60*/  FSEL R7, R47, -INF , !P5 ;  /* 0xff8000002f077808 */ /* 0x002fe20006800000 */
[----:B------:R-:W1:Y:S01]  /*1e70*/  MUFU.TANH R118, R70 ;  /* 0x0000004600767308 */ /* 0x000e620000002400 */
[----:B--2---:R-:W-:Y:S01]  /*1e80*/  FSEL R18, R48, -INF , !P4 ;  /* 0xff80000030127808 */ /* 0x004fe20006000000 */
[----:B------:R-:W-:Y:S01]  /*1e90*/  FMUL.FTZ R86, R86, UR4 ;  /* 0x0000000456567c20 */ /* 0x000fe20008410000 */
[----:B-----5:R-:W-:Y:S01]  /*1ea0*/  FSEL R16, R25, -INF , !P1 ;  /* 0xff80000019107808 */ /* 0x020fe20004800000 */
[----:B------:R-:W-:Y:S01]  /*1eb0*/  FMUL.FTZ R87, R87, UR4 ;  /* 0x0000000457577c20 */ /* 0x000fe20008410000 */
[----:B------:R-:W-:-:S02]  /*1ec0*/  ISETP.GE.AND P5, PT, R14, R3, PT ;  /* 0x000000030e00720c */ /* 0x000fc40003fa6270 */
[----:B------:R-:W-:Y:S01]  /*1ed0*/  ISETP.GE.AND P4, PT, R14, R35, PT ;  /* 0x000000230e00720c */ /* 0x000fe20003f86270 */
[----:B------:R-:W2:Y:S01]  /*1ee0*/  MUFU.TANH R84, R84 ;  /* 0x0000005400547308 */ /* 0x000ea20000002400 */
[----:B------:R-:W-:Y:S02]  /*1ef0*/  ISETP.GE.AND P1, PT, R12, R3, PT ;  /* 0x000000030c00720c */ /* 0x000fe40003f26270 */
[----:B---3--:R-:W-:Y:S01]  /*1f00*/  FSEL R14, R28, -INF , !P3 ;  /* 0xff8000001c0e7808 */ /* 0x008fe20005800000 */
[----:B------:R-:W-:Y:S01]  /*1f10*/  VIADD R28, R24, 0x29 ;  /* 0x00000029181c7836 */ /* 0x000fe20000000000 */
[----:B------:R-:W-:Y:S02]  /*1f20*/  FMNMX.FTZ R22, R45, R22, !PT ;  /* 0x000000162d167209 */ /* 0x000fe40007810000 */
[----:B----4-:R-:W-:Y:S01]  /*1f30*/  FSEL R115, R115, -INF , !P5 ;  /* 0xff80000073737808 */ /* 0x010fe20006800000 */
[----:B------:R-:W3:Y:S01]  /*1f40*/  MUFU.TANH R125, R85 ;  /* 0x00000055007d7308 */ /* 0x000ee20000002400 */
[----:B------:R-:W-:-:S02]  /*1f50*/  FSEL R119, R119, -INF , !P1 ;  /* 0xff80000077777808 */ /* 0x000fc40004800000 */
[----:B------:R-:W-:Y:S02]  /*1f60*/  ISETP.GE.AND P3, PT, R12, R35, PT ;  /* 0x000000230c00720c */ /* 0x000fe40003f66270 */
[C---:B------:R-:W-:Y:S02]  /*1f70*/  ISETP.GE.AND P5, PT, R8.reuse, R3, PT ;  /* 0x000000030800720c */ /* 0x040fe40003fa6270 */
[----:B------:R-:W-:Y:S01]  /*1f80*/  ISETP.GE.AND P1, PT, R8, R35, PT ;  /* 0x000000230800720c */ /* 0x000fe20003f26270 */
[C---:B------:R-:W-:Y:S01]  /*1f90*/  VIADD R8, R24.reuse, 0x38 ;  /* 0x0000003818087836 */ /* 0x040fe20000000000 */
[----:B------:R-:W-:Y:S01]  /*1fa0*/  FSEL R12, R29, -INF , !P0 ;  /* 0xff8000001d0c7808 */ /* 0x000fe20004000000 */
[----:B------:R-:W-:Y:S01]  /*1fb0*/  VIADD R24, R24, 0x39 ;  /* 0x0000003918187836 */ /* 0x000fe20000000000 */
[----:B------:R-:W-:Y:S01]  /*1fc0*/  FMNMX.FTZ R22, R13, R22, !PT ;  /* 0x000000160d167209 */ /* 0x000fe20007810000 */
[----:B------:R-:W4:Y:S01]  /*1fd0*/  MUFU.TANH R123, R80 ;  /* 0x00000050007b7308 */ /* 0x000f220000002400 */
[----:B------:R-:W-:-:S02]  /*1fe0*/  ISETP.GE.AND P0, PT, R28, R3, PT ;  /* 0x000000031c00720c */ /* 0x000fc40003f06270 */
[----:B------:R-:W-:Y:S02]  /*1ff0*/  FMNMX.FTZ R9, R2, R26, !PT ;  /* 0x0000001a02097209 */ /* 0x000fe40007810000 */
[----:B------:R-:W-:Y:S02]  /*2000*/  FSEL R121, R121, -INF , !P2 ;  /* 0xff80000079797808 */ /* 0x000fe40005000000 */
[----:B------:R-:W-:Y:S01]  /*2010*/  FMNMX.FTZ R22, R7, R22, !PT ;  /* 0x0000001607167209 */ /* 0x000fe20007810000 */
[----:B------:R-:W5:Y:S01]  /*2020*/  MUFU.TANH R130, R71 ;  /* 0x0000004700827308 */ /* 0x000f620000002400 */
[----:B------:R-:W-:Y:S02]  /*2030*/  FSEL R117, R117, -INF , !P0 ;  /* 0xff80000075757808 */ /* 0x000fe40004000000 */
[----:B-1----:R-:W-:Y:S02]  /*2040*/  FSEL R118, R118, -INF , !P6 ;  /* 0xff80000076767808 */ /* 0x002fe40007000000 */
[----:B--2---:R-:W-:-:S02]  /*2050*/  FSEL R127, R84, -INF , !P5 ;  /* 0xff800000547f7808 */ /* 0x004fc40006800000 */
[-C--:B------:R-:W-:Y:S01]  /*2060*/  ISETP.GE.AND P0, PT, R10, R3.reuse, PT ;  /* 0x000000030a00720c */ /* 0x080fe20003f06270 */
[----:B------:R-:W1:Y:S01]  /*2070*/  MUFU.TANH R31, R31 ;  /* 0x0000001f001f7308 */ /* 0x000e620000002400 */
[-C--:B------:R-:W-:Y:S02]  /*2080*/  ISETP.GE.AND P6, PT, R8, R3.reuse, PT ;  /* 0x000000030800720c */ /* 0x080fe40003fc6270 */
[----:B------:R-:W-:Y:S02]  /*2090*/  ISETP.GE.AND P5, PT, R24, R3, PT ;  /* 0x000000031800720c */ /* 0x000fe40003fa6270 */
[----:B------:R-:W-:Y:S02]  /*20a0*/  FMNMX.FTZ R3, R42, R9, !PT ;  /* 0x000000092a037209 */ /* 0x000fe40007810000 */
[----:B------:R-:W-:Y:S01]  /*20b0*/  FMNMX.FTZ R22, R121, R22, !PT ;  /* 0x0000001679167209 */ /* 0x000fe20007810000 */
[----:B------:R-:W2:Y:S01]  /*20c0*/  MUFU.TANH R120, R66 ;  /* 0x0000004200787308 */ /* 0x000ea20000002400 */
[----:B------:R-:W-:-:S02]  /*20d0*/  FMNMX.FTZ R3, R20, R3, !PT ;  /* 0x0000000314037209 */ /* 0x000fc40007810000 */
[----:B------:R-:W-:Y:S02]  /*20e0*/  FMNMX.FTZ R22, R115, R22, !PT ;  /* 0x0000001673167209 */ /* 0x000fe40007810000 */
[----:B------:R-:W-:Y:S02]  /*20f0*/  FMNMX.FTZ R3, R18, R3, !PT ;  /* 0x0000000312037209 */ /* 0x000fe40007810000 */
[----:B------:R-:W-:Y:S01]  /*2100*/  FMNMX.FTZ R22, R119, R22, !PT ;  /* 0x0000001677167209 */ /* 0x000fe20007810000 */
[----:B------:R1:W1:Y:S01]  /*2110*/  MUFU.TANH R128, R67 ;  /* 0x0000004300807308 */ /* 0x0002620000002400 */
[----:B------:R-:W-:Y:S02]  /*2120*/  FMNMX.FTZ R3, R16, R3, !PT ;  /* 0x0000000310037209 */ /* 0x000fe40007810000 */
[----:B------:R-:W-:Y:S02]  /*2130*/  FMNMX.FTZ R22, R117, R22, !PT ;  /* 0x0000001675167209 */ /* 0x000fe40007810000 */
[----:B---3--:R-:W-:-:S02]  /*2140*/  FSEL R125, R125, -INF , !P0 ;  /* 0xff8000007d7d7808 */ /* 0x008fc40004000000 */
[----:B------:R-:W-:Y:S01]  /*2150*/  ISETP.NE.AND P0, PT, R32, 0x1, PT ;  /* 0x000000012000780c */ /* 0x000fe20003f05270 */
[----:B------:R3:W1:Y:S01]  /*2160*/  MUFU.TANH R124, R86 ;  /* 0x00000056007c7308 */ /* 0x0006620000002400 */
[----:B------:R-:W-:Y:S02]  /*2170*/  FMNMX.FTZ R3, R14, R3, !PT ;  /* 0x000000030e037209 */ /* 0x000fe40007810000 */
[----:B------:R-:W-:Y:S02]  /*2180*/  FMNMX.FTZ R22, R127, R22, !PT ;  /* 0x000000167f167209 */ /* 0x000fe40007810000 */
[----:B------:R-:W-:Y:S02]  /*2190*/  FMNMX.FTZ R3, R12, R3, !PT ;  /* 0x000000030c037209 */ /* 0x000fe40007810000 */
[----:B----4-:R-:W-:Y:S01]  /*21a0*/  FSEL R123, R123, -INF , !P6 ;  /* 0xff8000007b7b7808 */ /* 0x010fe20007000000 */
[----:B------:R3:W4:Y:S01]  /*21b0*/  MUFU.TANH R122, R87 ;  /* 0x00000057007a7308 */ /* 0x0007220000002400 */
[----:B------:R-:W-:-:S02]  /*21c0*/  FMNMX.FTZ R22, R125, R22, !PT ;  /* 0x000000167d167209 */ /* 0x000fc40007810000 */
[----:B-----5:R-:W-:Y:S02]  /*21d0*/  FSEL R130, R130, -INF , !P4 ;  /* 0xff80000082827808 */ /* 0x020fe40006000000 */
[----:B------:R-:W-:Y:S01]  /*21e0*/  FMNMX.FTZ R3, R118, R3, !PT ;  /* 0x0000000376037209 */ /* 0x000fe20007810000 */
[----:B------:R-:W-:Y:S01]  /*21f0*/  BAR.SYNC.DEFER_BLOCKING 0x0 ;  /* 0x0000000000007b1d */ /* 0x000fe20000010000 */
[----:B------:R-:W-:Y:S01]  /*2200*/  ISETP.GE.AND P2, PT, R28, R35, PT ;  /* 0x000000231c00720c */ /* 0x000fe20003f46270 */
[----:B------:R-:W-:Y:S01]  /*2210*/  FMUL.FTZ R28, R83, UR4 ;  /* 0x00000004531c7c20 */ /* 0x000fe20008410000 */
[----:B-1----:R-:W-:Y:S02]  /*2220*/  FSEL R31, R31, -INF , !P5 ;  /* 0xff8000001f1f7808 */ /* 0x002fe40006800000 */
[----:B------:R-:W-:Y:S01]  /*2230*/  FMNMX.FTZ R22, R123, R22, !PT ;  /* 0x000000167b167209 */ /* 0x000fe20007810000 */
[----:B------:R-:W1:Y:S01]  /*2240*/  MUFU.TANH R30, R30 ;  /* 0x0000001e001e7308 */ /* 0x000e620000002400 */
[----:B------:R-:W-:-:S02]  /*2250*/  FMNMX.FTZ R9, R130, R3, !PT ;  /* 0x0000000382097209 */ /* 0x000fc40007810000 */
[----:B--2---:R-:W-:Y:S02]  /*2260*/  FSEL R120, R120, -INF , !P3 ;  /* 0xff80000078787808 */ /* 0x004fe40005800000 */
        /* <DEDUP_REMOVED lines=28> */
.L_x_598:
[----:B------:R-:W3:Y:S01]  /*2430*/  MUFU.TANH R28, R28 ;  /* 0x0000001c001c7308 */ /* 0x000ee20000002400 */
[----:B------:R-:W-:Y:S01]  /*2440*/  FSEL R128, R128, -INF , !P2 ;  /* 0xff80000080807808 */ /* 0x000fe20005000000 */
[----:B--2---:R-:W2:Y:S01]  /*2450*/  SHFL.BFLY PT, R22, R3, 0x2, 0x1f ;  /* 0x0c401f0003167f89 */ /* 0x004ea200000e0000 */
[----:B------:R-:W-:Y:S01]  /*2460*/  FMNMX.FTZ R9, R120, R9, !PT ;  /* 0x0000000978097209 */ /* 0x000fe20007810000 */
[----:B------:R-:W-:Y:S01]  /*2470*/  ULDC UR4, c[0x0][0x2ec] ;  /* 0x0000bb0000047ab9 */ /* 0x000fe20000000800 */
[----:B------:R-:W-:Y:S02]  /*2480*/  ISETP.GE.AND P2, PT, R10, R35, PT ;  /* 0x000000230a00720c */ /* 0x000fe40003f46270 */
[----:B------:R-:W-:Y:S02]  /*2490*/  FSEL R124, R124, -INF , !P1 ;  /* 0xff8000007c7c7808 */ /* 0x000fe40004800000 */
[----:B------:R-:W-:Y:S02]  /*24a0*/  FMNMX.FTZ R9, R128, R9, !PT ;  /* 0x0000000980097209 */ /* 0x000fe40007810000 */
[----:B------:R-:W-:-:S02]  /*24b0*/  ISETP.GE.AND P1, PT, R8, R35, PT ;  /* 0x000000230800720c */ /* 0x000fc40003f26270 */
[----:B------:R-:W-:Y:S02]  /*24c0*/  FSEL R122, R122, -INF , !P2 ;  /* 0xff8000007a7a7808 */ /* 0x000fe40005000000 */
[----:B------:R-:W-:Y:S02]  /*24d0*/  FMNMX.FTZ R9, R124, R9, !PT ;  /* 0x000000097c097209 */ /* 0x000fe40007810000 */
[----:B------:R-:W-:Y:S02]  /*24e0*/  ISETP.GE.AND P2, PT, R24, R35, PT ;  /* 0x000000231800720c */ /* 0x000fe40003f46270 */
[----:B-1----:R-:W-:Y:S02]  /*24f0*/  FSEL R30, R30, -INF , !P1 ;  /* 0xff8000001e1e7808 */ /* 0x002fe40004800000 */
[----:B------:R-:W-:Y:S02]  /*2500*/  FMNMX.FTZ R9, R122, R9, !PT ;  /* 0x000000097a097209 */ /* 0x000fe40007810000 */
[----:B---3--:R-:W-:-:S02]  /*2510*/  FSEL R28, R28, -INF , !P2 ;  /* 0xff8000001c1c7808 */ /* 0x008fc40005000000 */
[----:B------:R-:W-:Y:S02]  /*2520*/  FMNMX.FTZ R9, R30, R9, !PT ;  /* 0x000000091e097209 */ /* 0x000fe40007810000 */
[----:B--2---:R-:W-:Y:S02]  /*2530*/  FMNMX.FTZ R11, R3, R22, !PT ;  /* 0x00000016030b7209 */ /* 0x004fe40007810000 */
[----:B------:R-:W-:Y:S02]  /*2540*/  FMNMX.FTZ R9, R28, R9, !PT ;  /* 0x000000091c097209 */ /* 0x000fe40007810000 */
[----:B------:R-:W-:Y:S01]  /*2550*/  LOP3.LUT R143, R4, R6, RZ, 0xfc, !PT ;  /* 0x00000006048f7212 */ /* 0x000fe200078efcff */
[----:B------:R-:W1:Y:S01]  /*2560*/  SHFL.BFLY PT, R100, R11, 0x1, 0x1f ;  /* 0x0c201f000b647f89 */ /* 0x000e6200000e0000 */
[----:B------:R-:W-:Y:S02]  /*2570*/  SHF.R.S32.HI R34, RZ, 0x1f, R34 ;  /* 0x0000001fff227819 */ /* 0x000fe40000011422 */
[----:B------:R-:W-:Y:S01]  /*2580*/  LEA R143, R143, UR5, 0x1 ;  /* 0x000000058f8f7c11 */ /* 0x000fe2000f8e08ff */
[----:B------:R-:W2:Y:S01]  /*2590*/  SHFL.BFLY PT, R8, R9, 0x2, 0x1f ;  /* 0x0c401f0009087f89 */ /* 0x000ea200000e0000 */
[----:B------:R-:W-:-:S02]  /*25a0*/  LEA.HI R34, R34, R33, RZ, 0x2 ;  /* 0x0000002122227211 */ /* 0x000fc400078f10ff */
[-C--:B------:R-:W-:Y:S01]  /*25b0*/  IADD3 R142, R0, R143.reuse, RZ ;  /* 0x0000008f008e7210 */ /* 0x080fe20007ffe0ff */
[----:B------:R-:W-:Y:S01]  /*25c0*/  LDSM.16.MT88.4 R92, [R143+0x8000] ;  /* 0x008000008f5c783b */ /* 0x000fe20000004200 */
[C---:B------:R-:W-:Y:S02]  /*25d0*/  IADD3 R141, R5.reuse, R143, RZ ;  /* 0x0000008f058d7210 */ /* 0x040fe40007ffe0ff */
[----:B------:R-:W-:Y:S01]  /*25e0*/  IADD3 R140, R5, R142, RZ ;  /* 0x0000008e058c7210 */ /* 0x000fe20007ffe0ff */
[----:B------:R-:W-:Y:S01]  /*25f0*/  LDSM.16.MT88.4 R84, [R142+0x8000] ;  /* 0x008000008e54783b */ /* 0x000fe20000004200 */
        /* <DEDUP_REMOVED lines=9> */
[----:B-1----:R-:W-:Y:S02]  /*2690*/  FMNMX.FTZ R100, R11, R100, !PT ;  /* 0x000000640b647209 */ /* 0x002fe40007810000 */
[----:B------:R-:W-:Y:S01]  /*26a0*/  IADD3 R134, R147, 0x2800, RZ ;  /* 0x0000280093867810 */ /* 0x000fe20007ffe0ff */
[----:B------:R-:W-:Y:S01]  /*26b0*/  LDSM.16.MT88.4 R56, [R141+0xa000] ;  /* 0x00a000008d38783b */ /* 0x000fe20000004200 */
[----:B--2---:R-:W-:Y:S01]  /*26c0*/  FMNMX.FTZ R8, R9, R8, !PT ;  /* 0x0000000809087209 */ /* 0x004fe20007810000 */
[C---:B------:R-:W-:Y:S01]  /*26d0*/  FMUL.FTZ R126, R100.reuse, UR4 ;  /* 0x00000004647e7c20 */ /* 0x040fe20008410000 */
[----:B------:R-:W-:-:S02]  /*26e0*/  FSETP.NEU.FTZ.AND P1, PT, R100, -INF , PT ;  /* 0xff8000006400780b */ /* 0x000fc40003f3d000 */
[C---:B------:R-:W-:Y:S01]  /*26f0*/  IADD3 R133, R147.reuse, 0x3000, RZ ;  /* 0x0000300093857810 */ /* 0x040fe20007ffe0ff */
[----:B------:R-:W1:Y:S01]  /*2700*/  SHFL.BFLY PT, R3, R8, 0x1, 0x1f ;  /* 0x0c201f0008037f89 */ /* 0x000e6200000e0000 */
[----:B------:R-:W-:Y:S02]  /*2710*/  FSEL R126, R126, RZ, P1 ;  /* 0x000000ff7e7e7208 */ /* 0x000fe40000800000 */
[----:B------:R-:W-:-:S03]  /*2720*/  IADD3 R132, R147, 0x3800, RZ ;  /* 0x0000380093847810 */ /* 0x000fc60007ffe0ff */
[--C-:B------:R-:W-:Y:S01]  /*2730*/  FFMA.FTZ R111, R27, UR4, -R126.reuse ;  /* 0x000000041b6f7c23 */ /* 0x100fe2000801087e */
[--C-:B------:R-:W-:Y:S01]  /*2740*/  FFMA.FTZ R110, R37, UR4, -R126.reuse ;  /* 0x00000004256e7c23 */ /* 0x100fe2000801087e */
[--C-:B------:R-:W-:Y:S01]  /*2750*/  FFMA.FTZ R109, R19, UR4, -R126.reuse ;  /* 0x00000004136d7c23 */ /* 0x100fe2000801087e */
[--C-:B------:R-:W-:Y:S01]  /*2760*/  FFMA.FTZ R106, R17, UR4, -R126.reuse ;  /* 0x00000004116a7c23 */ /* 0x100fe2000801087e */
[--C-:B------:R-:W-:Y:S01]  /*2770*/  FFMA.FTZ R105, R15, UR4, -R126.reuse ;  /* 0x000000040f697c23 */ /* 0x100fe2000801087e */
[--C-:B------:R-:W-:Y:S01]  /*2780*/  FFMA.FTZ R102, R45, UR4, -R126.reuse ;  /* 0x000000042d667c23 */ /* 0x100fe2000801087e */
[----:B------:R-:W-:Y:S01]  /*2790*/  MUFU.EX2 R111, R111 ;  /* 0x0000006f006f7308 */ /* 0x000fe20000000800 */
[--C-:B------:R-:W-:Y:S01]  /*27a0*/  FFMA.FTZ R103, R13, UR4, -R126.reuse ;  /* 0x000000040d677c23 */ /* 0x100fe2000801087e */
[--C-:B------:R-:W-:Y:S01]  /*27b0*/  FFMA.FTZ R114, R121, UR4, -R126.reuse ;  /* 0x0000000479727c23 */ /* 0x100fe2000801087e */
[--C-:B------:R-:W-:Y:S01]  /*27c0*/  FFMA.FTZ R116, R119, UR4, -R126.reuse ;  /* 0x0000000477747c23 */ /* 0x100fe2000801087e */
[--C-:B------:R-:W-:Y:S01]  /*27d0*/  FFMA.FTZ R115, R115, UR4, -R126.reuse ;  /* 0x0000000473737c23 */ /* 0x100fe2000801087e */
[--C-:B------:R-:W-:Y:S01]  /*27e0*/  FFMA.FTZ R117, R117, UR4, -R126.reuse ;  /* 0x0000000475757c23 */ /* 0x100fe2000801087e */
[--C-:B------:R-:W-:Y:S01]  /*27f0*/  FFMA.FTZ R127, R127, UR4, -R126.reuse ;  /* 0x000000047f7f7c23 */ /* 0x100fe2000801087e */
[----:B------:R-:W-:Y:S01]  /*2800*/  FFMA.FTZ R123, R123, UR4, -R126 ;  /* 0x000000047b7b7c23 */ /* 0x000fe2000801087e */
[----:B------:R-:W2:Y:S01]  /*2810*/  MUFU.EX2 R110, R110 ;  /* 0x0000006e006e7308 */ /* 0x000ea20000000800 */
[----:B-1----:R-:W-:-:S02]  /*2820*/  FMNMX.FTZ R3, R8, R3, !PT ;  /* 0x0000000308037209 */ /* 0x002fc40007810000 */
[----:B------:R-:W-:Y:S02]  /*2830*/  LDSM.16.MT88.4 R8, [R143+0x8800] ;  /* 0x008800008f08783b */ /* 0x000fe40000004200 */
[C---:B------:R-:W-:Y:S01]  /*2840*/  FSETP.NEU.FTZ.AND P1, PT, R3.reuse, -INF , PT ;  /* 0xff8000000300780b */ /* 0x040fe20003f3d000 */
[----:B------:R-:W-:Y:S02]  /*2850*/  FMUL.FTZ R29, R3, UR4 ;  /* 0x00000004031d7c20 */ /* 0x000fe40008410000 */
[----:B------:R-:W-:Y:S03]  /*2860*/  MUFU.EX2 R109, R109 ;  /* 0x0000006d006d7308 */ /* 0x000fe60000000800 */
[----:B------:R-:W-:Y:S02]  /*2870*/  FSEL R29, R29, RZ, P1 ;  /* 0x000000ff1d1d7208 */ /* 0x000fe40000800000 */
[----:B--2---:R-:W-:-:S03]  /*2880*/  F2FP.F16.F32.PACK_AB R64, R110, R111 ;  /* 0x0000006f6e40723e */ /* 0x004fc600000000ff */
[----:B------:R-:W1:Y:S01]  /*2890*/  MUFU.EX2 R106, R106 ;  /* 0x0000006a006a7308 */ /* 0x000e620000000800 */
[--C-:B------:R-:W-:Y:S01]  /*28a0*/  FFMA.FTZ R113, R2, UR4, -R29.reuse ;  /* 0x0000000402717c23 */ /* 0x100fe2000801081d */
[--C-:B------:R-:W-:Y:S01]  /*28b0*/  FFMA.FTZ R112, R26, UR4, -R29.reuse ;  /* 0x000000041a707c23 */ /* 0x100fe2000801081d */
[--C-:B------:R-:W-:Y:S01]  /*28c0*/  FFMA.FTZ R108, R42, UR4, -R29.reuse ;  /* 0x000000042a6c7c23 */ /* 0x100fe2000801081d */
[--C-:B------:R-:W-:Y:S01]  /*28d0*/  FFMA.FTZ R107, R20, UR4, -R29.reuse ;  /* 0x00000004146b7c23 */ /* 0x100fe2000801081d */
[----:B------:R-:W2:Y:S01]  /*28e0*/  LDSM.16.MT88.4 R40, [R143+0xa000] ;  /* 0x00a000008f28783b */ /* 0x000ea20000004200 */
[--C-:B------:R-:W-:Y:S01]  /*28f0*/  FFMA.FTZ R2, R7, UR4, -R126.reuse ;  /* 0x0000000407027c23 */ /* 0x100fe2000801087e */
[--C-:B------:R-:W-:Y:S01]  /*2900*/  FFMA.FTZ R104, R18, UR4, -R29.reuse ;  /* 0x0000000412687c23 */ /* 0x100fe2000801081d */
[----:B------:R-:W-:Y:S01]  /*2910*/  MUFU.EX2 R113, R113 ;  /* 0x0000007100717308 */ /* 0x000fe20000000800 */
[----:B------:R-:W3:Y:S01]  /*2920*/  LDSM.16.MT88.4 R4, [R140+0xa000] ;  /* 0x00a000008c04783b */ /* 0x000ee20000004200 */
[--C-:B------:R-:W-:Y:S01]  /*2930*/  FFMA.FTZ R101, R16, UR4, -R29.reuse ;  /* 0x0000000410657c23 */ /* 0x100fe2000801081d */
[--C-:B------:R-:W-:Y:S01]  /*2940*/  FFMA.FTZ R35, R14, UR4, -R29.reuse ;  /* 0x000000040e237c23 */ /* 0x100fe2000801081d */
[--C-:B------:R-:W-:Y:S01]  /*2950*/  FFMA.FTZ R0, R12, UR4, -R29.reuse ;  /* 0x000000040c007c23 */ /* 0x100fe2000801081d */
[----:B------:R-:W4:Y:S01]  /*2960*/  LDSM.16.MT88.4 R16, [R141+0x8800] ;  /* 0x008800008d10783b */ /* 0x000f220000004200 */
[--C-:B------:R-:W-:Y:S01]  /*2970*/  FFMA.FTZ R118, R118, UR4, -R29.reuse ;  /* 0x0000000476767c23 */ /* 0x100fe2000801081d */
[--C-:B------:R-:W-:Y:S01]  /*2980*/  FFMA.FTZ R119, R130, UR4, -R29.reuse ;  /* 0x0000000482777c23 */ /* 0x100fe2000801081d */
[----:B------:R-:W5:Y:S01]  /*2990*/  MUFU.EX2 R112, R112 ;  /* 0x0000007000707308 */ /* 0x000f620000000800 */
[----:B-1----:R-:W-:Y:S01]  /*29a0*/  F2FP.F16.F32.PACK_AB R66, R106, R109 ;  /* 0x0000006d6a42723e */ /* 0x002fe200000000ff */
[----:B------:R-:W1:Y:S01]  /*29b0*/  LDSM.16.MT88.4 R12, [R140+0x8800] ;  /* 0x008800008c0c783b */ /* 0x000e620000004200 */
[--C-:B------:R-:W-:Y:S01]  /*29c0*/  FFMA.FTZ R120, R120, UR4, -R29.reuse ;  /* 0x0000000478787c23 */ /* 0x100fe2000801081d */
[--C-:B------:R-:W-:Y:S01]  /*29d0*/  FFMA.FTZ R121, R128, UR4, -R29.reuse ;  /* 0x0000000480797c23 */ /* 0x100fe2000801081d */
[--C-:B------:R-:W-:Y:S01]  /*29e0*/  FFMA.FTZ R128, R125, UR4, -R126.reuse ;  /* 0x000000047d807c23 */ /* 0x100fe2000801087e */
[----:B------:R-:W1:Y:S01]  /*29f0*/  LDSM.16.MT88.4 R24, [R142+0x8800] ;  /* 0x008800008e18783b */ /* 0x000e620000004200 */
[--C-:B------:R-:W-:Y:S01]  /*2a00*/  FFMA.FTZ R125, R122, UR4, -R29.reuse ;  /* 0x000000047a7d7c23 */ /* 0x100fe2000801081d */
[----:B------:R-:W-:Y:S01]  /*2a10*/  MUFU.EX2 R108, R108 ;  /* 0x0000006c006c7308 */ /* 0x000fe20000000800 */
[----:B------:R-:W-:Y:S01]  /*2a20*/  FFMA.FTZ R126, R31, UR4, -R126 ;  /* 0x000000041f7e7c23 */ /* 0x000fe2000801087e */
[----:B------:R-:W-:Y:S01]  /*2a30*/  LDSM.16.MT88.4 R20, [R143+0xa800] ;  /* 0x00a800008f14783b */ /* 0x000fe20000004200 */
[--C-:B------:R-:W-:Y:S01]  /*2a40*/  FFMA.FTZ R124, R124, UR4, -R29.reuse ;  /* 0x000000047c7c7c23 */ /* 0x100fe2000801081d */
[--C-:B------:R-:W-:Y:S01]  /*2a50*/  FFMA.FTZ R122, R30, UR4, -R29.reuse ;  /* 0x000000041e7a7c23 */ /* 0x100fe2000801081d */
[----:B------:R-:W-:Y:S01]  /*2a60*/  FFMA.FTZ R129, R28, UR4, -R29 ;  /* 0x000000041c817c23 */ /* 0x000fe2000801081d */
[----:B------:R-:W-:Y:S01]  /*2a70*/  FADD.FTZ R110, R111, R110 ;  /* 0x0000006e6f6e7221 */ /* 0x000fe20000010000 */
[----:B------:R-:W-:Y:S01]  /*2a80*/  LDSM.16.MT88.4 R28, [R142+0x9800] ;  /* 0x009800008e1c783b */ /* 0x000fe20000004200 */
[----:B------:R-:W2:Y:S01]  /*2a90*/  MUFU.EX2 R107, R107 ;  /* 0x0000006b006b7308 */ /* 0x000ea20000000800 */
[----:B-----5:R-:W-:Y:S01]  /*2aa0*/  F2FP.F16.F32.PACK_AB R65, R112, R113 ;  /* 0x000000717041723e */ /* 0x020fe200000000ff */
[----:B------:R-:W-:Y:S01]  /*2ab0*/  FADD.FTZ R113, R113, R112 ;  /* 0x0000007071717221 */ /* 0x000fe20000010000 */
[----:B------:R-:W-:-:S04]  /*2ac0*/  FADD.FTZ R109, R109, R110 ;  /* 0x0000006e6d6d7221 */ /* 0x000fc80000010000 */
[----:B------:R-:W-:Y:S01]  /*2ad0*/  FADD.FTZ R106, R106, R109 ;  /* 0x0000006d6a6a7221 */ /* 0x000fe20000010000 */
[----:B------:R-:W-:Y:S08]  /*2ae0*/  MUFU.EX2 R105, R105 ;  /* 0x0000006900697308 */ /* 0x000ff00000000800 */
[----:B------:R-:W5:Y:S01]  /*2af0*/  MUFU.EX2 R102, R102 ;  /* 0x0000006600667308 */ /* 0x000f620000000800 */
[----:B--2---:R-:W-:Y:S01]  /*2b00*/  F2FP.F16.F32.PACK_AB R67, R107, R108 ;  /* 0x0000006c6b43723e */ /* 0x004fe200000000ff */
        /* <DEDUP_REMOVED lines=10> */
[----:B------:R-:W2:Y:S05]  /*2bb0*/  MUFU.EX2 R101, R101 ;  /* 0x0000006500657308 */ /* 0x000eaa0000000800 */
[C---:B------:R-:W-:Y:S03]  /*2bc0*/  HMMA.16816.F32 R36, R64.reuse, R40, RZ ;  /* 0x000000284024723c */ /* 0x040fe600000018ff */
[----:B------:R-:W-:Y:S03]  /*2bd0*/  MUFU.EX2 R35, R35 ;  /* 0x0000002300237308 */ /* 0x000fe60000000800 */
[C---:B------:R-:W-:Y:S05]  /*2be0*/  HMMA.16816.F32 R44, R64.reuse, R48, RZ ;  /* 0x00000030402c723c */ /* 0x040fea00000018ff */
[----:B------:R-:W4:Y:S01]  /*2bf0*/  MUFU.EX2 R0, R0 ;  /* 0x0000000000007308 */ /* 0x000f220000000800 */
[C---:B------:R-:W-:Y:S06]  /*2c00*/  HMMA.16816.F32 R52, R64.reuse, R56, RZ ;  /* 0x000000384034723c */ /* 0x040fec00000018ff */
[C---:B------:R-:W-:Y:S01]  /*2c10*/  HMMA.16816.F32 R84, R64.reuse, R86, RZ ;  /* 0x000000564054723c */ /* 0x040fe200000018ff */
[----:B------:R-:W-:Y:S05]  /*2c20*/  MUFU.EX2 R114, R114 ;  /* 0x0000007200727308 */ /* 0x000fea0000000800 */
[C---:B------:R-:W-:Y:S03]  /*2c30*/  HMMA.16816.F32 R76, R64.reuse, R78, RZ ;  /* 0x0000004e404c723c */ /* 0x040fe600000018ff */
[----:B------:R-:W1:Y:S03]  /*2c40*/  MUFU.EX2 R115, R115 ;  /* 0x0000007300737308 */ /* 0x000e660000000800 */
        /* <DEDUP_REMOVED lines=10> */
[----:B-----5:R-:W-:Y:S01]  /*2cf0*/  F2FP.F16.F32.PACK_AB R4, R102, R105 ;  /* 0x000000696604723e */ /* 0x020fe200000000ff */
[----:B------:R-:W-:Y:S01]  /*2d00*/  FADD.FTZ R105, R105, R106 ;  /* 0x0000006a69697221 */ /* 0x000fe20000010000 */
[----:B--2---:R-:W-:Y:S01]  /*2d10*/  F2FP.F16.F32.PACK_AB R5, R101, R104 ;  /* 0x000000686505723e */ /* 0x004fe200000000ff */
[----:B------:R-:W-:-:S02]  /*2d20*/  FADD.FTZ R104, R104, R107 ;  /* 0x0000006b68687221 */ /* 0x000fc40000010000 */
[----:B------:R-:W-:Y:S01]  /*2d30*/  FADD.FTZ R102, R102, R105 ;  /* 0x0000006966667221 */ /* 0x000fe20000010000 */
[----:B------:R-:W-:Y:S01]  /*2d40*/  F2FP.F16.F32.PACK_AB R6, R2, R103 ;  /* 0x000000670206723e */ /* 0x000fe200000000ff */
[----:B------:R-:W-:Y:S01]  /*2d50*/  MUFU.EX2 R120, R120 ;  /* 0x0000007800787308 */ /* 0x000fe20000000800 */
[----:B----4-:R-:W-:Y:S01]  /*2d60*/  F2FP.F16.F32.PACK_AB R7, R0, R35 ;  /* 0x000000230007723e */ /* 0x010fe200000000ff */
[----:B------:R-:W-:Y:S01]  /*2d70*/  FADD.FTZ R104, R101, R104 ;  /* 0x0000006865687221 */ /* 0x000fe20000010000 */
[----:B------:R-:W-:-:S03]  /*2d80*/  FADD.FTZ R103, R103, R102 ;  /* 0x0000006667677221 */ /* 0x000fc60000010000 */
[----:B------:R-:W-:Y:S01]  /*2d90*/  FADD.FTZ R35, R35, R104 ;  /* 0x0000006823237221 */ /* 0x000fe20000010000 */
[----:B------:R-:W-:Y:S01]  /*2da0*/  FADD.FTZ R103, R2, R103 ;  /* 0x0000006702677221 */ /* 0x000fe20000010000 */
[----:B------:R-:W-:Y:S01]  /*2db0*/  HMMA.16816.F32 R96, R4, R8, R96 ;  /* 0x000000080460723c */ /* 0x000fe20000001860 */
[----:B------:R-:W2:Y:S01]  /*2dc0*/  MUFU.EX2 R121, R121 ;  /* 0x0000007900797308 */ /* 0x000ea20000000800 */
[----:B------:R-:W-:-:S04]  /*2dd0*/  FADD.FTZ R35, R0, R35 ;  /* 0x0000002300237221 */ /* 0x000fc80000010000 */
[C---:B------:R-:W-:Y:S01]  /*2de0*/  HMMA.16816.F32 R92, R4.reuse, R10, R92 ;  /* 0x0000000a045c723c */ /* 0x040fe2000000185c */
[----:B------:R-:W4:Y:S02]  /*2df0*/  LDSM.16.MT88.4 R8, [R142+0xa800] ;  /* 0x00a800008e08783b */ /* 0x000f240000004200 */
[----:B------:R-:W-:Y:S03]  /*2e00*/  MUFU.EX2 R127, R127 ;  /* 0x0000007f007f7308 */ /* 0x000fe60000000800 */
[C---:B------:R-:W-:Y:S05]  /*2e10*/  HMMA.16816.F32 R80, R4.reuse, R16, R80 ;  /* 0x000000100450723c */ /* 0x040fea0000001850 */
[----:B------:R-:W5:Y:S01]  /*2e20*/  MUFU.EX2 R128, R128 ;  /* 0x0000008000807308 */ /* 0x000f620000000800 */
[C---:B------:R-:W-:Y:S01]  /*2e30*/  HMMA.16816.F32 R76, R4.reuse, R18, R76 ;  /* 0x00000012044c723c */ /* 0x040fe2000000184c */
[----:B------:R-:W3:Y:S05]  /*2e40*/  LDSM.16.MT88.4 R16, [R141+0xa800] ;  /* 0x00a800008d10783b */ /* 0x000eea0000004200 */
[C---:B-1----:R-:W-:Y:S01]  /*2e50*/  HMMA.16816.F32 R72, R4.reuse, R12, R72 ;  /* 0x0000000c0448723c */ /* 0x042fe20000001848 */
[----:B------:R-:W-:Y:S05]  /*2e60*/  MUFU.EX2 R123, R123 ;  /* 0x0000007b007b7308 */ /* 0x000fea0000000800 */
[C---:B------:R-:W-:Y:S01]  /*2e70*/  HMMA.16816.F32 R68, R4.reuse, R14, R68 ;  /* 0x0000000e0444723c */ /* 0x040fe20000001844 */
[----:B------:R-:W1:Y:S02]  /*2e80*/  LDSM.16.MT88.4 R12, [R140+0xa800] ;  /* 0x00a800008c0c783b */ /* 0x000e640000004200 */
[----:B------:R-:W-:Y:S03]  /*2e90*/  MUFU.EX2 R126, R126 ;  /* 0x0000007e007e7308 */ /* 0x000fe60000000800 */
[C---:B------:R-:W-:Y:S05]  /*2ea0*/  HMMA.16816.F32 R88, R4.reuse, R24, R88 ;  /* 0x000000180458723c */ /* 0x040fea0000001858 */
[----:B------:R-:W-:Y:S01]  /*2eb0*/  MUFU.EX2 R124, R124 ;  /* 0x0000007c007c7308 */ /* 0x000fe20000000800 */
[C---:B------:R-:W-:Y:S01]  /*2ec0*/  HMMA.16816.F32 R84, R4.reuse, R26, R84 ;  /* 0x0000001a0454723c */ /* 0x040fe20000001854 */
[----:B------:R-:W-:Y:S05]  /*2ed0*/  LDSM.16.MT88.4 R24, [R142+0x9000] ;  /* 0x009000008e18783b */ /* 0x000fea0000004200 */
[C---:B----4-:R-:W-:Y:S01]  /*2ee0*/  HMMA.16816.F32 R44, R4.reuse, R8, R44 ;  /* 0x00000008042c723c */ /* 0x050fe2000000182c */
[----:B------:R-:W4:Y:S05]  /*2ef0*/  MUFU.EX2 R125, R125 ;  /* 0x0000007d007d7308 */ /* 0x000f2a0000000800 */
[C---:B------:R-:W-:Y:S01]  /*2f00*/  HMMA.16816.F32 R48, R4.reuse, R10, R48 ;  /* 0x0000000a0430723c */ /* 0x040fe20000001830 */
[----:B------:R-:W5:Y:S02]  /*2f10*/  LDSM.16.MT88.4 R8, [R141+0x9000] ;  /* 0x009000008d08783b */ /* 0x000f640000004200 */
[----:B------:R-:W-:Y:S03]  /*2f20*/  MUFU.EX2 R122, R122 ;  /* 0x0000007a007a7308 */ /* 0x000fe60000000800 */
[C---:B------:R-:W-:Y:S05]  /*2f30*/  HMMA.16816.F32 R36, R4.reuse, R20, R36 ;  /* 0x000000140424723c */ /* 0x040fea0000001824 */
[----:B------:R-:W4:Y:S01]  /*2f40*/  MUFU.EX2 R129, R129 ;  /* 0x0000008100817308 */ /* 0x000f220000000800 */
[C---:B------:R-:W-:Y:S01]  /*2f50*/  HMMA.16816.F32 R40, R4.reuse, R22, R40 ;  /* 0x000000160428723c */ /* 0x040fe20000001828 */
[----:B------:R-:W4:Y:S05]  /*2f60*/  LDSM.16.MT88.4 R20, [R143+0x9000] ;  /* 0x009000008f14783b */ /* 0x000f2a0000004200 */
[C---:B---3--:R-:W-:Y:S06]  /*2f70*/  HMMA.16816.F32 R52, R4.reuse, R16, R52 ;  /* 0x000000100434723c */ /* 0x048fec0000001834 */
[C---:B------:R-:W-:Y:S01]  /*2f80*/  HMMA.16816.F32 R56, R4.reuse, R18, R56 ;  /* 0x000000120438723c */ /* 0x040fe20000001838 */
[----:B------:R-:W3:Y:S05]  /*2f90*/  LDSM.16.MT88.4 R16, [R140+0x9000] ;  /* 0x009000008c10783b */ /* 0x000eea0000004200 */
[C---:B-1----:R-:W-:Y:S06]  /*2fa0*/  HMMA.16816.F32 R60, R4.reuse, R12, R60 ;  /* 0x0000000c043c723c */ /* 0x042fec000000183c */
[----:B------:R-:W-:Y:S01]  /*2fb0*/  HMMA.16816.F32 R64, R4, R14, R64 ;  /* 0x0000000e0440723c */ /* 0x000fe20000001840 */
[----:B------:R-:W1:Y:S06]  /*2fc0*/  LDSM.16.MT88.4 R12, [R143+0xb000] ;  /* 0x00b000008f0c783b */ /* 0x000e6c0000004200 */
[----:B------:R-:W-:Y:S01]  /*2fd0*/  F2FP.F16.F32.PACK_AB R4, R115, R114 ;  /* 0x000000727304723e */ /* 0x000fe200000000ff */
[----:B------:R-:W-:Y:S01]  /*2fe0*/  FADD.FTZ R114, R114, R103 ;  /* 0x0000006772727221 */ /* 0x000fe20000010000 */
[----:B------:R-:W-:Y:S01]  /*2ff0*/  F2FP.F16.F32.PACK_AB R5, R119, R118 ;  /* 0x000000767705723e */ /* 0x000fe200000000ff */
[----:B------:R-:W-:Y:S01]  /*3000*/  FADD.FTZ R118, R118, R35 ;  /* 0x0000002376767221 */ /* 0x000fe20000010000 */
[----:B------:R-:W-:Y:S01]  /*3010*/  F2FP.F16.F32.PACK_AB R6, R117, R116 ;  /* 0x000000747506723e */ /* 0x000fe200000000ff */
[----:B------:R-:W-:Y:S01]  /*3020*/  FADD.FTZ R115, R115, R114 ;  /* 0x0000007273737221 */ /* 0x000fe20000010000 */
[----:B--2---:R-:W-:Y:S01]  /*3030*/  F2FP.F16.F32.PACK_AB R7, R121, R120 ;  /* 0x000000787907723e */ /* 0x004fe200000000ff */
[----:B------:R-:W-:-:S02]  /*3040*/  FADD.FTZ R119, R119, R118 ;  /* 0x0000007677777221 */ /* 0x000fc40000010000 */
[----:B------:R-:W-:Y:S02]  /*3050*/  FADD.FTZ R116, R116, R115 ;  /* 0x0000007374747221 */ /* 0x000fe40000010000 */
[----:B------:R-:W-:Y:S02]  /*3060*/  FADD.FTZ R120, R120, R119 ;  /* 0x0000007778787221 */ /* 0x000fe40000010000 */
[----:B-----5:R-:W-:Y:S01]  /*3070*/  HMMA.16816.F32 R80, R4, R8, R80 ;  /* 0x000000080450723c */ /* 0x020fe20000001850 */
[----:B------:R-:W-:Y:S01]  /*3080*/  FADD.FTZ R116, R117, R116 ;  /* 0x0000007475747221 */ /* 0x000fe20000010000 */
[----:B------:R-:W-:-:S04]  /*3090*/  FADD.FTZ R121, R121, R120 ;  /* 0x0000007879797221 */ /* 0x000fc80000010000 */
[C---:B------:R-:W-:Y:S01]  /*30a0*/  HMMA.16816.F32 R76, R4.reuse, R10, R76 ;  /* 0x0000000a044c723c */ /* 0x040fe2000000184c */
[----:B------:R-:W2:Y:S05]  /*30b0*/  LDSM.16.MT88.4 R8, [R141+0xb000] ;  /* 0x00b000008d08783b */ /* 0x000eaa0000004200 */
[C---:B----4-:R-:W-:Y:S06]  /*30c0*/  HMMA.16816.F32 R96, R4.reuse, R20, R96 ;  /* 0x000000140460723c */ /* 0x050fec0000001860 */
[C---:B------:R-:W-:Y:S01]  /*30d0*/  HMMA.16816.F32 R92, R4.reuse, R22, R92 ;  /* 0x00000016045c723c */ /* 0x040fe2000000185c */
[----:B------:R-:W4:Y:S05]  /*30e0*/  LDSM.16.MT88.4 R20, [R142+0xb000] ;  /* 0x00b000008e14783b */ /* 0x000f2a0000004200 */
[C---:B---3--:R-:W-:Y:S06]  /*30f0*/  HMMA.16816.F32 R72, R4.reuse, R16, R72 ;  /* 0x000000100448723c */ /* 0x048fec0000001848 */
[C---:B------:R-:W-:Y:S01]  /*3100*/  HMMA.16816.F32 R68, R4.reuse, R18, R68 ;  /* 0x000000120444723c */ /* 0x040fe20000001844 */
[----:B------:R-:W3:Y:S05]  /*3110*/  LDSM.16.MT88.4 R16, [R140+0xb000] ;  /* 0x00b000008c10783b */ /* 0x000eea0000004200 */
[C---:B-1----:R-:W-:Y:S06]  /*3120*/  HMMA.16816.F32 R36, R4.reuse, R12, R36 ;  /* 0x0000000c0424723c */ /* 0x042fec0000001824 */
[C---:B------:R-:W-:Y:S01]  /*3130*/  HMMA.16816.F32 R40, R4.reuse, R14, R40 ;  /* 0x0000000e0428723c */ /* 0x040fe20000001828 */
[----:B------:R-:W1:Y:S05]  /*3140*/  LDSM.16.MT88.4 R12, [R143+0x9800] ;  /* 0x009800008f0c783b */ /* 0x000e6a0000004200 */
[C---:B--2---:R-:W-:Y:S06]  /*3150*/  HMMA.16816.F32 R52, R4.reuse, R8, R52 ;  /* 0x000000080434723c */ /* 0x044fec0000001834 */
[C---:B------:R-:W-:Y:S01]  /*3160*/  HMMA.16816.F32 R56, R4.reuse, R10, R56 ;  /* 0x0000000a0438723c */ /* 0x040fe20000001838 */
[----:B------:R-:W2:Y:S05]  /*3170*/  LDSM.16.MT88.4 R8, [R140+0x9800] ;  /* 0x009800008c08783b */ /* 0x000eaa0000004200 */
[C---:B------:R-:W-:Y:S06]  /*3180*/  HMMA.16816.F32 R88, R4.reuse, R24, R88 ;  /* 0x000000180458723c */ /* 0x040fec0000001858 */
[C---:B------:R-:W-:Y:S01]  /*3190*/  HMMA.16816.F32 R84, R4.reuse, R26, R84 ;  /* 0x0000001a0454723c */ /* 0x040fe20000001854 */
[----:B------:R-:W5:Y:S05]  /*31a0*/  LDSM.16.MT88.4 R24, [R141+0x9800] ;  /* 0x009800008d18783b */ /* 0x000f6a0000004200 */
[C---:B----4-:R-:W-:Y:S06]  /*31b0*/  HMMA.16816.F32 R44, R4.reuse, R20, R44 ;  /* 0x00000014042c723c */ /* 0x050fec000000182c */
[C---:B------:R-:W-:Y:S01]  /*31c0*/  HMMA.16816.F32 R48, R4.reuse, R22, R48 ;  /* 0x000000160430723c */ /* 0x040fe20000001830 */
[----:B------:R-:W4:Y:S05]  /*31d0*/  LDSM.16.MT88.4 R20, [R143+0xb800] ;  /* 0x00b800008f14783b */ /* 0x000f2a0000004200 */
        /* <DEDUP_REMOVED lines=13> */
[----:B-1----:R-:W-:Y:S01]  /*32b0*/  HMMA.16816.F32 R96, R4, R12, R96 ;  /* 0x0000000c0460723c */ /* 0x002fe20000001860 */
[----:B------:R-:W-:Y:S01]  /*32c0*/  FADD.FTZ R167, R126, R123 ;  /* 0x0000007b7ea77221 */ /* 0x000fe20000010000 */
[----:B------:R-:W-:-:S04]  /*32d0*/  FADD.FTZ R166, R129, R122 ;  /* 0x0000007a81a67221 */ /* 0x000fc80000010000 */
[C---:B------:R-:W-:Y:S01]  /*32e0*/  HMMA.16816.F32 R92, R4.reuse, R14, R92 ;  /* 0x0000000e045c723c */ /* 0x040fe2000000185c */
[----:B------:R-:W1:Y:S05]  /*32f0*/  LDSM.16.MT88.4 R12, [R141+0xb800] ;  /* 0x00b800008d0c783b */ /* 0x000e6a0000004200 */
[C---:B--2---:R-:W-:Y:S06]  /*3300*/  HMMA.16816.F32 R72, R4.reuse, R8, R72 ;  /* 0x000000080448723c */ /* 0x044fec0000001848 */
[C---:B------:R-:W-:Y:S01]  /*3310*/  HMMA.16816.F32 R68, R4.reuse, R10, R68 ;  /* 0x0000000a0444723c */ /* 0x040fe20000001844 */
[----:B------:R-:W2:Y:S05]  /*3320*/  LDSM.16.MT88.4 R8, [R140+0xb800] ;  /* 0x00b800008c08783b */ /* 0x000eaa0000004200 */
[C---:B------:R-:W-:Y:S06]  /*3330*/  HMMA.16816.F32 R88, R4.reuse, R28, R88 ;  /* 0x0000001c0458723c */ /* 0x040fec0000001858 */
[C---:B------:R-:W-:Y:S06]  /*3340*/  HMMA.16816.F32 R84, R4.reuse, R30, R84 ;  /* 0x0000001e0454723c */ /* 0x040fec0000001854 */
[C---:B-----5:R-:W-:Y:S06]  /*3350*/  HMMA.16816.F32 R80, R4.reuse, R24, R80 ;  /* 0x000000180450723c */ /* 0x060fec0000001850 */
[C---:B------:R-:W-:Y:S06]  /*3360*/  HMMA.16816.F32 R76, R4.reuse, R26, R76 ;  /* 0x0000001a044c723c */ /* 0x040fec000000184c */
[C---:B----4-:R-:W-:Y:S06]  /*3370*/  HMMA.16816.F32 R36, R4.reuse, R20, R36 ;  /* 0x000000140424723c */ /* 0x050fec0000001824 */
[C---:B------:R-:W-:Y:S06]  /*3380*/  HMMA.16816.F32 R40, R4.reuse, R22, R40 ;  /* 0x000000160428723c */ /* 0x040fec0000001828 */
[C---:B---3--:R-:W-:Y:S06]  /*3390*/  HMMA.16816.F32 R44, R4.reuse, R16, R44 ;  /* 0x00000010042c723c */ /* 0x048fec000000182c */
[C---:B------:R-:W-:Y:S06]  /*33a0*/  HMMA.16816.F32 R48, R4.reuse, R18, R48 ;  /* 0x000000120430723c */ /* 0x040fec0000001830 */
[C---:B-1----:R-:W-:Y:S06]  /*33b0*/  HMMA.16816.F32 R52, R4.reuse, R12, R52 ;  /* 0x0000000c0434723c */ /* 0x042fec0000001834 */
[C---:B------:R-:W-:Y:S06]  /*33c0*/  HMMA.16816.F32 R56, R4.reuse, R14, R56 ;  /* 0x0000000e0438723c */ /* 0x040fec0000001838 */
[C---:B--2---:R-:W-:Y:S06]  /*33d0*/  HMMA.16816.F32 R60, R4.reuse, R8, R60 ;  /* 0x00000008043c723c */ /* 0x044fec000000183c */
[----:B------:R-:W-:Y:S01]  /*33e0*/  HMMA.16816.F32 R64, R4, R10, R64 ;  /* 0x0000000a0440723c */ /* 0x000fe20000001840 */
[----:B------:R-:W-:-:S08]  /*33f0*/  NOP ;  /* 0x0000000000007918 */ /* 0x000fd00000000000 */
[----:B------:R-:W-:-:S15]  /*3400*/  @!P0 BRA `(.L_x_599) ;  /* 0x0000002000e88947 */ /* 0x000fde0003800000 */
[----:B------:R-:W-:Y:S01]  /*3410*/  IADD3 R164, R32, -0x2, RZ ;  /* 0xfffffffe20a47810 */ /* 0x000fe20007ffe0ff */
[----:B------:R-:W-:Y:S01]  /*3420*/  ULDC UR5, c[0x0][0x39c] ;  /* 0x0000e70000057ab9 */ /* 0x000fe20000000800 */
[----:B------:R-:W-:Y:S01]  /*3430*/  MOV R0, R3 ;  /* 0x0000000300007202 */ /* 0x000fe20000000f00 */
[----:B------:R-:W-:Y:S01]  /*3440*/  ULDC UR4, c[0x0][0x2ec] ;  /* 0x0000bb0000047ab9 */ /* 0x000fe20000000800 */
[----:B------:R-:W-:Y:S01]  /*3450*/  MOV R103, R100 ;  /* 0x0000006400677202 */ /* 0x000fe20000000f00 */
[----:B------:R-:W-:Y:S01]  /*3460*/  ULDC.64 UR10, c[0x0][0x220] ;  /* 0x00008800000a7ab9 */ /* 0x000fe20000000a00 */
[----:B------:R-:W-:Y:S01]  /*3470*/  ULDC.64 UR12, c[0x0][0x250] ;  /* 0x00009400000c7ab9 */ /* 0x000fe20000000a00 */
[----:B------:R-:W-:Y:S01]  /*3480*/  ULDC.64 UR6, c[0x0][0x218] ;  /* 0x0000860000067ab9 */ /* 0x000fe20000000a00 */
[----:B------:R-:W-:Y:S01]  /*3490*/  ULDC.64 UR8, c[0x0][0x248] ;  /* 0x0000920000087ab9 */ /* 0x000fe20000000a00 */
[----:B------:R-:W-:Y:S05]  /*34a0*/  BRA `(.L_x_600) ;  /* 0x0000000000747947 */ /* 0x000fea0003800000 */
.L_x_602:
        /* <DEDUP_REMOVED lines=29> */
.L_x_600:
        /* <DEDUP_REMOVED lines=19> */
[----:B------:R-:W-:Y:S03]  /*37b0*/  IADD3.X R3, R101, UR22, RZ, P1, !PT ;  /* 0x0000001665037c10 */ /* 0x000fe60008ffe4ff */
[----:B------:R-:W-:Y:S01]  /*37c0*/  LDGSTS.E.BYPASS.LTC128B.128 [R152+0xa000], desc[UR16][R168.64+0x80] ;  /* 0x0a000080a8987fae */ /* 0x000fe2000b901d50 */
[----:B------:R-:W-:Y:S05]  /*37d0*/  IADD3.X R171, R3, UR22, RZ, P0, !PT ;  /* 0x0000001603ab7c10 */ /* 0x000fea00087fe4ff */
[----:B------:R-:W-:Y:S01]  /*37e0*/  LDGSTS.E.BYPASS.LTC128B.128 [R152+0x8800], desc[UR16][R100.64] ;  /* 0x0880000064987fae */ /* 0x000fe2000b901d50 */
[----:B------:R-:W-:Y:S05]  /*37f0*/  ISETP.GT.AND P0, PT, R164, RZ, PT ;  /* 0x000000ffa400720c */ /* 0x000fea0003f04270 */
[----:B------:R-:W-:Y:S06]  /*3800*/  LDGSTS.E.BYPASS.LTC128B.128 [R152+0xa800], desc[UR16][R100.64+0x80] ;  /* 0x0a80008064987fae */ /* 0x000fec000b901d50 */
[----:B------:R-:W-:Y:S06]  /*3810*/  LDGSTS.E.BYPASS.LTC128B.128 [R152+0x9000], desc[UR16][R2.64] ;  /* 0x0900000002987fae */ /* 0x000fec000b901d50 */
[----:B------:R1:W-:Y:S06]  /*3820*/  LDGSTS.E.BYPASS.LTC128B.128 [R152+0xb000], desc[UR16][R2.64+0x80] ;  /* 0x0b00008002987fae */ /* 0x0003ec000b901d50 */
[----:B------:R-:W-:Y:S06]  /*3830*/  LDGSTS.E.BYPASS.LTC128B.128 [R152+0x9800], desc[UR16][R170.64] ;  /* 0x09800000aa987fae */ /* 0x000fec000b901d50 */
[----:B------:R2:W-:Y:S06]  /*3840*/  LDGSTS.E.BYPASS.LTC128B.128 [R152+0xb800], desc[UR16][R170.64+0x80] ;  /* 0x0b800080aa987fae */ /* 0x0005ec000b901d50 */
[----:B------:R-:W-:Y:S06]  /*3850*/  LDSM.16.M88.4 R104, [R150] ;  /* 0x000000009668783b */ /* 0x000fec0000000200 */
[----:B------:R-:W3:Y:S06]  /*3860*/  LDSM.16.M88.4 R108, [R149] ;  /* 0x00000000956c783b */ /* 0x000eec0000000200 */
[----:B------:R-:W4:Y:S06]  /*3870*/  LDSM.16.M88.4 R112, [R149+0x800] ;  /* 0x000800009570783b */ /* 0x000f2c0000000200 */
[----:B------:R-:W5:Y:S06]  /*3880*/  LDSM.16.M88.4 R116, [R149+0x1000] ;  /* 0x001000009574783b */ /* 0x000f6c0000000200 */
[----:B------:R-:W1:Y:S06]  /*3890*/  LDSM.16.M88.4 R120, [R149+0x1800] ;  /* 0x001800009578783b */ /* 0x000e6c0000000200 */
[----:B------:R-:W0:Y:S06]  /*38a0*/  LDGDEPBAR ;  /* 0x00000000000079af */ /* 0x000e2c0000000000 */
[----:B------:R-:W-:Y:S06]  /*38b0*/  LDSM.16.M88.4 R124, [R148] ;  /* 0x00000000947c783b */ /* 0x000fec0000000200 */
[----:B------:R-:W2:Y:S01]  /*38c0*/  LDSM.16.M88.4 R128, [R147] ;  /* 0x000000009380783b */ /* 0x000ea20000000200 */
[C---:B---3--:R-:W-:Y:S06]  /*38d0*/  HMMA.16816.F32 R4, R104.reuse, R108, RZ ;  /* 0x0000006c6804723c */ /* 0x048fec00000018ff */
[C---:B------:R-:W-:Y:S01]  /*38e0*/  HMMA.16816.F32 R8, R104.reuse, R110, RZ ;  /* 0x0000006e6808723c */ /* 0x040fe200000018ff */
[----:B------:R-:W3:Y:S05]  /*38f0*/  LDSM.16.M88.4 R108, [R139] ;  /* 0x000000008b6c783b */ /* 0x000eea0000000200 */
[C---:B----4-:R-:W-:Y:S06]  /*3900*/  HMMA.16816.F32 R12, R104.reuse, R112, RZ ;  /* 0x00000070680c723c */ /* 0x050fec00000018ff */
[C---:B------:R-:W-:Y:S01]  /*3910*/  HMMA.16816.F32 R16, R104.reuse, R114, RZ ;  /* 0x000000726810723c */ /* 0x040fe200000018ff */
[----:B------:R-:W4:Y:S05]  /*3920*/  LDSM.16.M88.4 R112, [R138] ;  /* 0x000000008a70783b */ /* 0x000f2a0000000200 */
[C---:B-----5:R-:W-:Y:S06]  /*3930*/  HMMA.16816.F32 R20, R104.reuse, R116, RZ ;  /* 0x000000746814723c */ /* 0x060fec00000018ff */
[C---:B------:R-:W-:Y:S01]  /*3940*/  HMMA.16816.F32 R24, R104.reuse, R118, RZ ;  /* 0x000000766818723c */ /* 0x040fe200000018ff */
[----:B------:R-:W5:Y:S05]  /*3950*/  LDSM.16.M88.4 R116, [R137] ;  /* 0x000000008974783b */ /* 0x000f6a0000000200 */
[C---:B-1----:R-:W-:Y:S06]  /*3960*/  HMMA.16816.F32 R28, R104.reuse, R120, RZ ;  /* 0x00000078681c723c */ /* 0x042fec00000018ff */
[----:B------:R-:W-:Y:S01]  /*3970*/  HMMA.16816.F32 R32, R104, R122, RZ ;  /* 0x0000007a6820723c */ /* 0x000fe200000018ff */
[----:B------:R-:W-:Y:S05]  /*3980*/  LDSM.16.M88.4 R104, [R146] ;  /* 0x000000009268783b */ /* 0x000fea0000000200 */
[C---:B--2---:R-:W-:Y:S01]  /*3990*/  HMMA.16816.F32 R4, R124.reuse, R128, R4 ;  /* 0x000000807c04723c */ /* 0x044fe20000001804 */
[----:B------:R-:W1:Y:S05]  /*39a0*/  LDSM.16.M88.4 R120, [R145] ;  /* 0x000000009178783b */ /* 0x000e6a0000000200 */
[C---:B------:R-:W-:Y:S01]  /*39b0*/  HMMA.16816.F32 R8, R124.reuse, R130, R8 ;  /* 0x000000827c08723c */ /* 0x040fe20000001808 */
[----:B------:R-:W2:Y:S05]  /*39c0*/  LDSM.16.M88.4 R128, [R145+0x800] ;  /* 0x000800009180783b */ /* 0x000eaa0000000200 */
[C---:B---3--:R-:W-:Y:S06]  /*39d0*/  HMMA.16816.F32 R12, R124.reuse, R108, R12 ;  /* 0x0000006c7c0c723c */ /* 0x048fec000000180c */
[C---:B------:R-:W-:Y:S01]  /*39e0*/  HMMA.16816.F32 R16, R124.reuse, R110, R16 ;  /* 0x0000006e7c10723c */ /* 0x040fe20000001810 */
[----:B------:R-:W3:Y:S05]  /*39f0*/  LDSM.16.M88.4 R108, [R145+0x1000] ;  /* 0x00100000916c783b */ /* 0x000eea0000000200 */
[C---:B----4-:R-:W-:Y:S06]  /*3a00*/  HMMA.16816.F32 R20, R124.reuse, R112, R20 ;  /* 0x000000707c14723c */ /* 0x050fec0000001814 */
[C---:B------:R-:W-:Y:S01]  /*3a10*/  HMMA.16816.F32 R24, R124.reuse, R114, R24 ;  /* 0x000000727c18723c */ /* 0x040fe20000001818 */
[----:B------:R-:W4:Y:S05]  /*3a20*/  LDSM.16.M88.4 R112, [R145+0x1800] ;  /* 0x001800009170783b */ /* 0x000f2a0000000200 */
[C---:B-----5:R-:W-:Y:S06]  /*3a30*/  HMMA.16816.F32 R28, R124.reuse, R116, R28 ;  /* 0x000000747c1c723c */ /* 0x060fec000000181c */
[----:B------:R-:W-:Y:S01]  /*3a40*/  HMMA.16816.F32 R32, R124, R118, R32 ;  /* 0x000000767c20723c */ /* 0x000fe20000001820 */
[----:B------:R-:W-:Y:S05]  /*3a50*/  LDSM.16.M88.4 R116, [R144] ;  /* 0x000000009074783b */ /* 0x000fea0000000200 */
[C---:B-1----:R-:W-:Y:S01]  /*3a60*/  HMMA.16816.F32 R4, R104.reuse, R120, R4 ;  /* 0x000000786804723c */ /* 0x042fe20000001804 */
[----:B------:R-:W1:Y:S05]  /*3a70*/  LDSM.16.M88.4 R124, [R136] ;  /* 0x00000000887c783b */ /* 0x000e6a0000000200 */
[C---:B------:R-:W-:Y:S01]  /*3a80*/  HMMA.16816.F32 R8, R104.reuse, R122, R8 ;  /* 0x0000007a6808723c */ /* 0x040fe20000001808 */
[----:B------:R-:W5:Y:S05]  /*3a90*/  LDSM.16.M88.4 R120, [R136+0x800] ;  /* 0x000800008878783b */ /* 0x000f6a0000000200 */
[C---:B--2---:R-:W-:Y:S06]  /*3aa0*/  HMMA.16816.F32 R12, R104.reuse, R128, R12 ;  /* 0x00000080680c723c */ /* 0x044fec000000180c */
[C---:B------:R-:W-:Y:S01]  /*3ab0*/  HMMA.16816.F32 R16, R104.reuse, R130, R16 ;  /* 0x000000826810723c */ /* 0x040fe20000001810 */
[----:B------:R-:W2:Y:S05]  /*3ac0*/  LDSM.16.M88.4 R128, [R136+0x1000] ;  /* 0x001000008880783b */ /* 0x000eaa0000000200 */
[C---:B---3--:R-:W-:Y:S06]  /*3ad0*/  HMMA.16816.F32 R20, R104.reuse, R108, R20 ;  /* 0x0000006c6814723c */ /* 0x048fec0000001814 */
[C---:B------:R-:W-:Y:S01]  /*3ae0*/  HMMA.16816.F32 R24, R104.reuse, R110, R24 ;  /* 0x0000006e6818723c */ /* 0x040fe20000001818 */
[----:B------:R-:W-:Y:S05]  /*3af0*/  LDSM.16.M88.4 R108, [R150+0x2000] ;  /* 0x00200000966c783b */ /* 0x000fea0000000200 */
[C---:B----4-:R-:W-:Y:S06]  /*3b00*/  HMMA.16816.F32 R28, R104.reuse, R112, R28 ;  /* 0x00000070681c723c */ /* 0x050fec000000181c */
[----:B------:R-:W-:Y:S01]  /*3b10*/  HMMA.16816.F32 R32, R104, R114, R32 ;  /* 0x000000726820723c */ /* 0x000fe20000001820 */
[----:B------:R-:W3:Y:S05]  /*3b20*/  LDSM.16.M88.4 R104, [R136+0x1800] ;  /* 0x001800008868783b */ /* 0x000eea0000000200 */
[C---:B-1----:R-:W-:Y:S01]  /*3b30*/  HMMA.16816.F32 R4, R116.reuse, R124, R4 ;  /* 0x0000007c7404723c */ /* 0x042fe20000001804 */
[----:B------:R-:W1:Y:S05]  /*3b40*/  LDSM.16.M88.4 R112, [R149+0x2000] ;  /* 0x002000009570783b */ /* 0x000e6a0000000200 */
[C---:B------:R-:W-:Y:S01]  /*3b50*/  HMMA.16816.F32 R8, R116.reuse, R126, R8 ;  /* 0x0000007e7408723c */ /* 0x040fe20000001808 */
[----:B------:R-:W4:Y:S05]  /*3b60*/  LDSM.16.M88.4 R124, [R149+0x2800] ;  /* 0x00280000957c783b */ /* 0x000f2a0000000200 */
[C---:B-----5:R-:W-:Y:S06]  /*3b70*/  HMMA.16816.F32 R12, R116.reuse, R120, R12 ;  /* 0x00000078740c723c */ /* 0x060fec000000180c */
[C---:B------:R-:W-:Y:S01]  /*3b80*/  HMMA.16816.F32 R16, R116.reuse, R122, R16 ;  /* 0x0000007a7410723c */ /* 0x040fe20000001810 */
[----:B------:R-:W5:Y:S05]  /*3b90*/  LDSM.16.M88.4 R120, [R149+0x3000] ;  /* 0x003000009578783b */ /* 0x000f6a0000000200 */
[C---:B--2---:R-:W-:Y:S06]  /*3ba0*/  HMMA.16816.F32 R20, R116.reuse, R128, R20 ;  /* 0x000000807414723c */ /* 0x044fec0000001814 */
[C---:B------:R-:W-:Y:S01]  /*3bb0*/  HMMA.16816.F32 R24, R116.reuse, R130, R24 ;  /* 0x000000827418723c */ /* 0x040fe20000001818 */
[----:B------:R-:W2:Y:S05]  /*3bc0*/  LDSM.16.M88.4 R128, [R149+0x3800] ;  /* 0x003800009580783b */ /* 0x000eaa0000000200 */
[C---:B---3--:R-:W-:Y:S06]  /*3bd0*/  HMMA.16816.F32 R28, R116.reuse, R104, R28 ;  /* 0x00000068741c723c */ /* 0x048fec000000181c */
[----:B------:R-:W-:Y:S01]  /*3be0*/  HMMA.16816.F32 R32, R116, R106, R32 ;  /* 0x0000006a7420723c */ /* 0x000fe20000001820 */
[----:B------:R-:W-:Y:S05]  /*3bf0*/  LDSM.16.M88.4 R104, [R148+0x2000] ;  /* 0x002000009468783b */ /* 0x000fea0000000200 */
[C---:B-1----:R-:W-:Y:S01]  /*3c00*/  HMMA.16816.F32 R4, R108.reuse, R112, R4 ;  /* 0x000000706c04723c */ /* 0x042fe20000001804 */
[----:B------:R-:W-:Y:S05]  /*3c10*/  LDSM.16.M88.4 R116, [R134] ;  /* 0x000000008674783b */ /* 0x000fea0000000200 */
[C---:B------:R-:W-:Y:S01]  /*3c20*/  HMMA.16816.F32 R8, R108.reuse, R114, R8 ;  /* 0x000000726c08723c */ /* 0x040fe20000001808 */
[----:B------:R-:W1:Y:S05]  /*3c30*/  LDSM.16.M88.4 R112, [R135] ;  /* 0x000000008770783b */ /* 0x000e6a0000000200 */
[C---:B----4-:R-:W-:Y:S06]  /*3c40*/  HMMA.16816.F32 R12, R108.reuse, R124, R12 ;  /* 0x0000007c6c0c723c */ /* 0x050fec000000180c */
[C---:B------:R-:W-:Y:S01]  /*3c50*/  HMMA.16816.F32 R16, R108.reuse, R126, R16 ;  /* 0x0000007e6c10723c */ /* 0x040fe20000001810 */
[----:B------:R-:W3:Y:S05]  /*3c60*/  LDSM.16.M88.4 R124, [R133] ;  /* 0x00000000857c783b */ /* 0x000eea0000000200 */
[C---:B-----5:R-:W-:Y:S06]  /*3c70*/  HMMA.16816.F32 R20, R108.reuse, R120, R20 ;  /* 0x000000786c14723c */ /* 0x060fec0000001814 */
[C---:B------:R-:W-:Y:S01]  /*3c80*/  HMMA.16816.F32 R24, R108.reuse, R122, R24 ;  /* 0x0000007a6c18723c */ /* 0x040fe20000001818 */
[----:B------:R-:W4:Y:S05]  /*3c90*/  LDSM.16.M88.4 R120, [R132] ;  /* 0x000000008478783b */ /* 0x000f2a0000000200 */
[C---:B--2---:R-:W-:Y:S06]  /*3ca0*/  HMMA.16816.F32 R28, R108.reuse, R128, R28 ;  /* 0x000000806c1c723c */ /* 0x044fec000000181c */
[----:B------:R-:W-:Y:S01]  /*3cb0*/  HMMA.16816.F32 R32, R108, R130, R32 ;  /* 0x000000826c20723c */ /* 0x000fe20000001820 */
[----:B------:R-:W-:Y:S05]  /*3cc0*/  LDSM.16.M88.4 R108, [R146+0x2000] ;  /* 0x00200000926c783b */ /* 0x000fea0000000200 */
[C---:B-1----:R-:W-:Y:S01]  /*3cd0*/  HMMA.16816.F32 R4, R104.reuse, R112, R4 ;  /* 0x000000706804723c */ /* 0x042fe20000001804 */
[----:B------:R-:W1:Y:S05]  /*3ce0*/  LDSM.16.M88.4 R128, [R145+0x2000] ;  /* 0x002000009180783b */ /* 0x000e6a0000000200 */
[C---:B------:R-:W-:Y:S01]  /*3cf0*/  HMMA.16816.F32 R8, R104.reuse, R114, R8 ;  /* 0x000000726808723c */ /* 0x040fe20000001808 */
[----:B------:R-:W2:Y:S05]  /*3d00*/  LDSM.16.M88.4 R112, [R145+0x2800] ;  /* 0x002800009170783b */ /* 0x000eaa0000000200 */
[C---:B------:R-:W-:Y:S06]  /*3d10*/  HMMA.16816.F32 R12, R104.reuse, R116, R12 ;  /* 0x00000074680c723c */ /* 0x040fec000000180c */
[C---:B------:R-:W-:Y:S01]  /*3d20*/  HMMA.16816.F32 R16, R104.reuse, R118, R16 ;  /* 0x000000766810723c */ /* 0x040fe20000001810 */
[----:B------:R-:W5:Y:S05]  /*3d30*/  LDSM.16.M88.4 R116, [R145+0x3000] ;  /* 0x003000009174783b */ /* 0x000f6a0000000200 */
        /* <DEDUP_REMOVED lines=8> */
[C---:B------:R-:W-:Y:S06]  /*3dc0*/  HMMA.16816.F32 R8, R108.reuse, R130, R8 ;  /* 0x000000826c08723c */ /* 0x040fec0000001808 */
[C---:B--2---:R-:W-:Y:S06]  /*3dd0*/  HMMA.16816.F32 R12, R108.reuse, R112, R12 ;  /* 0x000000706c0c723c */ /* 0x044fec000000180c */
[C---:B------:R-:W-:Y:S06]  /*3de0*/  HMMA.16816.F32 R16, R108.reuse, R114, R16 ;  /* 0x000000726c10723c */ /* 0x040fec0000001810 */
[C---:B-----5:R-:W-:Y:S06]  /*3df0*/  HMMA.16816.F32 R20, R108.reuse, R116, R20 ;  /* 0x000000746c14723c */ /* 0x060fec0000001814 */
[C---:B------:R-:W-:Y:S06]  /*3e00*/  HMMA.16816.F32 R24, R108.reuse, R118, R24 ;  /* 0x000000766c18723c */ /* 0x040fec0000001818 */
[C---:B---3--:R-:W-:Y:S06]  /*3e10*/  HMMA.16816.F32 R28, R108.reuse, R104, R28 ;  /* 0x000000686c1c723c */ /* 0x048fec000000181c */
[----:B------:R-:W-:Y:S01]  /*3e20*/  HMMA.16816.F32 R32, R108, R106, R32 ;  /* 0x0000006a6c20723c */ /* 0x000fe20000001820 */
[----:B------:R-:W2:Y:S05]  /*3e30*/  LDSM.16.M88.4 R104, [R136+0x2800] ;  /* 0x002800008868783b */ /* 0x000eaa0000000200 */
[C---:B-1----:R-:W-:Y:S01]  /*3e40*/  HMMA.16816.F32 R4, R120.reuse, R124, R4 ;  /* 0x0000007c7804723c */ /* 0x042fe20000001804 */
[----:B------:R-:W1:Y:S05]  /*3e50*/  LDSM.16.M88.4 R108, [R136+0x3000] ;  /* 0x00300000886c783b */ /* 0x000e6a0000000200 */
[C---:B------:R-:W-:Y:S11]  /*3e60*/  HMMA.16816.F32 R8, R120.reuse, R126, R8 ;  /* 0x0000007e7808723c */ /* 0x040ff60000001808 */
[----:B------:R-:W-:Y:S07]  /*3e70*/  @!UPT UIADD3 URZ, URZ, URZ, URZ ;  /* 0x0000003f3f3ff290 */ /* 0x000fee000fffe03f */
[----:B------:R-:W-:Y:S01]  /*3e80*/  FMUL.FTZ R192, R4, UR5 ;  /* 0x0000000504c07c20 */ /* 0x000fe20008410000 */
[----:B------:R-:W-:Y:S01]  /*3e90*/  FMUL.FTZ R191, R6, UR5 ;  /* 0x0000000506bf7c20 */ /* 0x000fe20008410000 */
[----:B------:R-:W-:Y:S01]  /*3ea0*/  FMUL.FTZ R190, R5, UR5 ;  /* 0x0000000505be7c20 */ /* 0x000fe20008410000 */
[----:B------:R-:W-:Y:S03]  /*3eb0*/  FMUL.FTZ R193, R7, UR5 ;  /* 0x0000000507c17c20 */ /* 0x000fe60008410000 */
[----:B------:R-:W3:Y:S01]  /*3ec0*/  MUFU.TANH R192, R192 ;  /* 0x000000c000c07308 */ /* 0x000ee20000002400 */
[----:B------:R-:W-:Y:S01]  /*3ed0*/  FMUL.FTZ R196, R8, UR5 ;  /* 0x0000000508c47c20 */ /* 0x000fe20008410000 */
[----:B------:R-:W-:Y:S01]  /*3ee0*/  FMUL.FTZ R195, R10, UR5 ;  /* 0x000000050ac37c20 */ /* 0x000fe20008410000 */
[----:B------:R-:W-:Y:S01]  /*3ef0*/  FMUL.FTZ R194, R9, UR5 ;  /* 0x0000000509c27c20 */ /* 0x000fe20008410000 */
[----:B------:R-:W-:Y:S01]  /*3f00*/  FMUL.FTZ R197, R11, UR5 ;  /* 0x000000050bc57c20 */ /* 0x000fe20008410000 */
[C---:B--2---:R-:W-:Y:S05]  /*3f10*/  HMMA.16816.F32 R12, R120.reuse, R104, R12 ;  /* 0x00000068780c723c */ /* 0x044fea000000180c */
[----:B------:R-:W2:Y:S01]  /*3f20*/  MUFU.TANH R191, R191 ;  /* 0x000000bf00bf7308 */ /* 0x000ea20000002400 */
[C---:B------:R-:W-:Y:S01]  /*3f30*/  HMMA.16816.F32 R16, R120.reuse, R106, R16 ;  /* 0x0000006a7810723c */ /* 0x040fe20000001810 */
[----:B------:R-:W4:Y:S01]  /*3f40*/  LDSM.16.M88.4 R104, [R136+0x3800] ;  /* 0x003800008868783b */ /* 0x000f220000000200 */
[----:B------:R-:W-:Y:S07]  /*3f50*/  DEPBAR.LE SB0, 0x0 ;  /* 0x000080000000791a */ /* 0x000fee0000000000 */
[----:B------:R-:W5:Y:S01]  /*3f60*/  MUFU.TANH R190, R190 ;  /* 0x000000be00be7308 */ /* 0x000f620000002400 */
[----:B------:R-:W-:Y:S01]  /*3f70*/  BAR.SYNC.DEFER_BLOCKING 0x0 ;  /* 0x0000000000007b1d */ /* 0x000fe20000010000 */
[C---:B-1----:R-:W-:Y:S05]  /*3f80*/  HMMA.16816.F32 R20, R120.reuse, R108, R20 ;  /* 0x0000006c7814723c */ /* 0x042fea0000001814 */
[----:B---3--:R-:W-:Y:S03]  /*3f90*/  FMNMX.FTZ R3, R192, R103, !PT ;  /* 0x00000067c0037209 */ /* 0x008fe60007810000 */
[----:B------:R-:W1:Y:S01]  /*3fa0*/  MUFU.TANH R193, R193 ;  /* 0x000000c100c17308 */ /* 0x000e620000002400 */
[C---:B------:R-:W-:Y:S03]  /*3fb0*/  HMMA.16816.F32 R24, R120.reuse, R110, R24 ;  /* 0x0000006e7818723c */ /* 0x040fe60000001818 */
[----:B------:R-:W-:Y:S01]  /*3fc0*/  FMUL.FTZ R186, R12, UR5 ;  /* 0x000000050cba7c20 */ /* 0x000fe20008410000 */
[----:B------:R-:W-:Y:S01]  /*3fd0*/  FMUL.FTZ R175, R14, UR5 ;  /* 0x000000050eaf7c20 */ /* 0x000fe20008410000 */
[----:B------:R-:W-:Y:S04]  /*3fe0*/  FMUL.FTZ R188, R13, UR5 ;  /* 0x000000050dbc7c20 */ /* 0x000fe80008410000 */
[----:B------:R-:W3:Y:S02]  /*3ff0*/  MUFU.TANH R196, R196 ;  /* 0x000000c400c47308 */ /* 0x000ee40000002400 */
[----:B------:R-:W-:Y:S01]  /*4000*/  FMUL.FTZ R189, R15, UR5 ;  /* 0x000000050fbd7c20 */ /* 0x000fe20008410000 */
[----:B------:R-:W-:Y:S01]  /*4010*/  FMUL.FTZ R184, R16, UR5 ;  /* 0x0000000510b87c20 */ /* 0x000fe20008410000 */
[----:B--2---:R-:W-:Y:S01]  /*4020*/  FMNMX.FTZ R2, R191, R0, !PT ;  /* 0x00000000bf027209 */ /* 0x004fe20007810000 */
[----:B------:R-:W-:Y:S01]  /*4030*/  FMUL.FTZ R187, R18, UR5 ;  /* 0x0000000512bb7c20 */ /* 0x000fe20008410000 */
[----:B-----5:R-:W-:Y:S04]  /*4040*/  FMNMX.FTZ R3, R190, R3, !PT ;  /* 0x00000003be037209 */ /* 0x020fe80007810000 */
[----:B------:R-:W2:Y:S01]  /*4050*/  MUFU.TANH R195, R195 ;  /* 0x000000c300c37308 */ /* 0x000ea20000002400 */
[----:B------:R-:W-:Y:S01]  /*4060*/  FMUL.FTZ R174, R17, UR5 ;  /* 0x0000000511ae7c20 */ /* 0x000fe20008410000 */
[----:B-1----:R-:W-:Y:S01]  /*4070*/  FMNMX.FTZ R2, R193, R2, !PT ;  /* 0x00000002c1027209 */ /* 0x002fe20007810000 */
[----:B------:R-:W-:Y:S01]  /*4080*/  FMUL.FTZ R177, R19, UR5 ;  /* 0x0000000513b17c20 */ /* 0x000fe20008410000 */
[----:B------:R-:W-:Y:S01]  /*4090*/  FMUL.FTZ R182, R20, UR5 ;  /* 0x0000000514b67c20 */ /* 0x000fe20008410000 */
[----:B------:R-:W-:Y:S01]  /*40a0*/  FMUL.FTZ R185, R22, UR5 ;  /* 0x0000000516b97c20 */ /* 0x000fe20008410000 */
[----:B------:R-:W-:Y:S01]  /*40b0*/  FMUL.FTZ R180, R21, UR5 ;  /* 0x0000000515b47c20 */ /* 0x000fe20008410000 */
[----:B------:R-:W-:Y:S03]  /*40c0*/  FMUL.FTZ R183, R23, UR5 ;  /* 0x0000000517b77c20 */ /* 0x000fe60008410000 */
[----:B------:R-:W1:Y:S01]  /*40d0*/  MUFU.TANH R194, R194 ;  /* 0x000000c200c27308 */ /* 0x000e620000002400 */
[----:B---3--:R-:W-:Y:S01]  /*40e0*/  FMNMX.FTZ R3, R196, R3, !PT ;  /* 0x00000003c4037209 */ /* 0x008fe20007810000 */
[----:B------:R-:W-:Y:S01]  /*40f0*/  FMUL.FTZ R178, R24, UR5 ;  /* 0x0000000518b27c20 */ /* 0x000fe20008410000 */
[C---:B----4-:R-:W-:Y:S03]  /*4100*/  HMMA.16816.F32 R28, R120.reuse, R104, R28 ;  /* 0x00000068781c723c */ /* 0x050fe6000000181c */
[----:B------:R-:W-:Y:S01]  /*4110*/  FMUL.FTZ R181, R26, UR5 ;  /* 0x000000051ab57c20 */ /* 0x000fe20008410000 */
[----:B------:R-:W-:Y:S03]  /*4120*/  FMUL.FTZ R176, R25, UR5 ;  /* 0x0000000519b07c20 */ /* 0x000fe60008410000 */
[----:B------:R-:W3:Y:S01]  /*4130*/  MUFU.TANH R197, R197 ;  /* 0x000000c500c57308 */ /* 0x000ee20000002400 */
[----:B------:R-:W-:Y:S03]  /*4140*/  HMMA.16816.F32 R32, R120, R106, R32 ;  /* 0x0000006a7820723c */ /* 0x000fe60000001820 */
[----:B--2---:R-:W-:Y:S01]  /*4150*/  FMNMX.FTZ R2, R195, R2, !PT ;  /* 0x00000002c3027209 */ /* 0x004fe20007810000 */
[----:B------:R-:W-:Y:S05]  /*4160*/  FMUL.FTZ R179, R27, UR5 ;  /* 0x000000051bb37c20 */ /* 0x000fea0008410000 */
[----:B------:R-:W2:Y:S02]  /*4170*/  MUFU.TANH R186, R186 ;  /* 0x000000ba00ba7308 */ /* 0x000ea40000002400 */
[----:B-1----:R-:W-:Y:S08]  /*4180*/  FMNMX.FTZ R3, R194, R3, !PT ;  /* 0x00000003c2037209 */ /* 0x002ff00007810000 */
[----:B------:R-:W1:Y:S01]  /*4190*/  MUFU.TANH R175, R175 ;  /* 0x000000af00af7308 */ /* 0x000e620000002400 */
[----:B---3--:R-:W-:Y:S01]  /*41a0*/  FMNMX.FTZ R2, R197, R2, !PT ;  /* 0x00000002c5027209 */ /* 0x008fe20007810000 */
[----:B------:R-:W-:Y:S01]  /*41b0*/  FMUL.FTZ R170, R28, UR5 ;  /* 0x000000051caa7c20 */ /* 0x000fe20008410000 */
[----:B------:R-:W-:Y:S01]  /*41c0*/  FMUL.FTZ R173, R30, UR5 ;  /* 0x000000051ead7c20 */ /* 0x000fe20008410000 */
[----:B------:R-:W-:Y:S01]  /*41d0*/  FMUL.FTZ R172, R29, UR5 ;  /* 0x000000051dac7c20 */ /* 0x000fe20008410000 */
[----:B------:R-:W-:Y:S05]  /*41e0*/  FMUL.FTZ R171, R31, UR5 ;  /* 0x000000051fab7c20 */ /* 0x000fea0008410000 */
[----:B------:R-:W3:Y:S01]  /*41f0*/  MUFU.TANH R188, R188 ;  /* 0x000000bc00bc7308 */ /* 0x000ee20000002400 */
[----:B--2---:R-:W-:Y:S01]  /*4200*/  FMNMX.FTZ R3, R186, R3, !PT ;  /* 0x00000003ba037209 */ /* 0x004fe20007810000 */
[----:B------:R-:W-:Y:S01]  /*4210*/  FMUL.FTZ R169, R32, UR5 ;  /* 0x0000000520a97c20 */ /* 0x000fe20008410000 */
[----:B------:R-:W-:Y:S01]  /*4220*/  FMUL.FTZ R102, R34, UR5 ;  /* 0x0000000522667c20 */ /* 0x000fe20008410000 */
[----:B------:R-:W-:Y:S01]  /*4230*/  FMUL.FTZ R168, R33, UR5 ;  /* 0x0000000521a87c20 */ /* 0x000fe20008410000 */
[----:B------:R-:W-:Y:S05]  /*4240*/  FMUL.FTZ R35, R35, UR5 ;  /* 0x0000000523237c20 */ /* 0x000fea0008410000 */
[----:B------:R-:W2:Y:S01]  /*4250*/  MUFU.TANH R189, R189 ;  /* 0x000000bd00bd7308 */ /* 0x000ea20000002400 */
[----:B-1----:R-:W-:Y:S09]  /*4260*/  FMNMX.FTZ R2, R175, R2, !PT ;  /* 0x00000002af027209 */ /* 0x002ff20007810000 */
[----:B------:R-:W1:Y:S01]  /*4270*/  MUFU.TANH R184, R184 ;  /* 0x000000b800b87308 */ /* 0x000e620000002400 */
[----:B---3--:R-:W-:Y:S09]  /*4280*/  FMNMX.FTZ R3, R188, R3, !PT ;  /* 0x00000003bc037209 */ /* 0x008ff20007810000 */
[----:B------:R-:W3:Y:S01]  /*4290*/  MUFU.TANH R187, R187 ;  /* 0x000000bb00bb7308 */ /* 0x000ee20000002400 */
[----:B--2---:R-:W-:Y:S09]  /*42a0*/  FMNMX.FTZ R2, R189, R2, !PT ;  /* 0x00000002bd027209 */ /* 0x004ff20007810000 */
        /* <DEDUP_REMOVED lines=34> */
[----:B------:R3:W4:Y:S01]  /*44d0*/  MUFU.TANH R101, R35 ;  /* 0x0000002300657308 */ /* 0x0007220000002400 */
[----:B--2---:R-:W-:Y:S02]  /*44e0*/  FMNMX.FTZ R2, R102, R3, !PT ;  /* 0x0000000366027209 */ /* 0x004fe40007810000 */
[----:B-1----:R-:W-:Y:S01]  /*44f0*/  FMNMX.FTZ R198, R168, R199, !PT ;  /* 0x000000c7a8c67209 */ /* 0x002fe20007810000 */
[----:B------:R-:W-:Y:S06]  /*4500*/  @P0 BRA `(.L_x_602) ;  /* 0xffffffec00e80947 */ /* 0x000fec000383ffff */
.L_x_601:
[----:B-1--4-:R-:W-:Y:S01]  /*4510*/  FMNMX.FTZ R7, R101, R2, !PT ;  /* 0x0000000265077209 */ /* 0x012fe20007810000 */
[----:B------:R-:W1:Y:S01]  /*4520*/  SHFL.BFLY PT, R3, R198, 0x2, 0x1f ;  /* 0x0c401f00c6037f89 */ /* 0x000e6200000e0000 */
[----:B------:R-:W-:Y:S07]  /*4530*/  IADD3 R164, R164, -0x1, RZ ;  /* 0xffffffffa4a47810 */ /* 0x000fee0007ffe0ff */
[----:B------:R-:W2:Y:S08]  /*4540*/  SHFL.BFLY PT, R2, R7, 0x2, 0x1f ;  /* 0x0c401f0007027f89 */ /* 0x000eb000000e0000 */
[----:B------:R-:W-:Y:S08]  /*4550*/  LDSM.16.MT88.4 R16, [R143+0x8000] ;  /* 0x008000008f10783b */ /* 0x000ff00000004200 */
[----:B------:R-:W-:Y:S08]  /*4560*/  LDSM.16.MT88.4 R24, [R142+0x8000] ;  /* 0x008000008e18783b */ /* 0x000ff00000004200 */
[----:B---3--:R-:W-:Y:S08]  /*4570*/  LDSM.16.MT88.4 R32, [R141+0x8000] ;  /* 0x008000008d20783b */ /* 0x008ff00000004200 */
[----:B------:R-:W-:Y:S08]  /*4580*/  LDSM.16.MT88.4 R104, [R140+0x8000] ;  /* 0x008000008c68783b */ /* 0x000ff00000004200 */
[----:B------:R-:W-:Y:S08]  /*4590*/  LDSM.16.MT88.4 R112, [R143+0xb800] ;  /* 0x00b800008f70783b */ /* 0x000ff00000004200 */
[----:B------:R-:W-:Y:S01]  /*45a0*/  LDSM.16.MT88.4 R116, [R142+0xb800] ;  /* 0x00b800008e74783b */ /* 0x000fe20000004200 */
[----:B-1----:R-:W-:Y:S02]  /*45b0*/  FMNMX.FTZ R9, R198, R3, !PT ;  /* 0x00000003c6097209 */ /* 0x002fe40007810000 */
[----:B--2---:R-:W-:Y:S05]  /*45c0*/  FMNMX.FTZ R4, R7, R2, !PT ;  /* 0x0000000207047209 */ /* 0x004fea0007810000 */
[----:B------:R-:W1:Y:S08]  /*45d0*/  SHFL.BFLY PT, R100, R9, 0x1, 0x1f ;  /* 0x0c201f0009647f89 */ /* 0x000e7000000e0000 */
[----:B------:R-:W2:Y:S01]  /*45e0*/  SHFL.BFLY PT, R3, R4, 0x1, 0x1f ;  /* 0x0c201f0004037f89 */ /* 0x000ea200000e0000 */
[----:B-1----:R-:W-:Y:S02]  /*45f0*/  FMNMX.FTZ R100, R9, R100, !PT ;  /* 0x0000006409647209 */ /* 0x002fe40007810000 */
[----:B--2---:R-:W-:Y:S03]  /*4600*/  FMNMX.FTZ R3, R4, R3, !PT ;  /* 0x0000000304037209 */ /* 0x004fe60007810000 */
[C---:B------:R-:W-:Y:S01]  /*4610*/  FMUL.FTZ R109, R100.reuse, UR4 ;  /* 0x00000004646d7c20 */ /* 0x040fe20008410000 */
[C---:B------:R-:W-:Y:S01]  /*4620*/  FSETP.NEU.FTZ.AND P1, PT, R100.reuse, -INF , PT ;  /* 0xff8000006400780b */ /* 0x040fe20003f3d000 */
[----:B------:R-:W-:Y:S01]  /*4630*/  FADD.FTZ R2, -R100, R103 ;  /* 0x0000006764027221 */ /* 0x000fe20000010100 */
[----:B------:R-:W-:Y:S02]  /*4640*/  FMUL.FTZ R108, R3, UR4 ;  /* 0x00000004036c7c20 */ /* 0x000fe40008410000 */
[----:B------:R-:W-:Y:S01]  /*4650*/  FSEL R109, R109, RZ, P1 ;  /* 0x000000ff6d6d7208 */ /* 0x000fe20000800000 */
[C---:B------:R-:W-:Y:S01]  /*4660*/  FADD.FTZ R0, -R3.reuse, R0 ;  /* 0x0000000003007221 */ /* 0x040fe20000010100 */
[----:B------:R-:W-:Y:S01]  /*4670*/  FSETP.NEU.FTZ.AND P1, PT, R3, -INF , PT ;  /* 0xff8000000300780b */ /* 0x000fe20003f3d000 */
[----:B------:R-:W-:Y:S02]  /*4680*/  FMUL.FTZ R5, R2, UR4 ;  /* 0x0000000402057c20 */ /* 0x000fe40008410000 */
[--C-:B------:R-:W-:Y:S01]  /*4690*/  FFMA.FTZ R127, R192, UR4, -R109.reuse ;  /* 0x00000004c07f7c23 */ /* 0x100fe2000801086d */
[----:B------:R-:W-:Y:S01]  /*46a0*/  FSEL R108, R108, RZ, P1 ;  /* 0x000000ff6c6c7208 */ /* 0x000fe20000800000 */
[--C-:B------:R-:W-:Y:S01]  /*46b0*/  FFMA.FTZ R124, R190, UR4, -R109.reuse ;  /* 0x00000004be7c7c23 */ /* 0x100fe2000801086d */
[--C-:B------:R-:W-:Y:S01]  /*46c0*/  FFMA.FTZ R123, R196, UR4, -R109.reuse ;  /* 0x00000004c47b7c23 */ /* 0x100fe2000801086d */
[--C-:B------:R-:W-:Y:S01]  /*46d0*/  FFMA.FTZ R122, R194, UR4, -R109.reuse ;  /* 0x00000004c27a7c23 */ /* 0x100fe2000801086d */
[----:B------:R-:W-:Y:S01]  /*46e0*/  FMUL.FTZ R6, R0, UR4 ;  /* 0x0000000400067c20 */ /* 0x000fe20008410000 */
[--C-:B------:R-:W-:Y:S01]  /*46f0*/  FFMA.FTZ R125, R191, UR4, -R108.reuse ;  /* 0x00000004bf7d7c23 */ /* 0x100fe2000801086c */
[--C-:B------:R-:W-:Y:S01]  /*4700*/  FFMA.FTZ R121, R193, UR4, -R108.reuse ;  /* 0x00000004c1797c23 */ /* 0x100fe2000801086c */
[--C-:B------:R-:W-:Y:S01]  /*4710*/  FFMA.FTZ R120, R195, UR4, -R108.reuse ;  /* 0x00000004c3787c23 */ /* 0x100fe2000801086c */
[--C-:B------:R-:W-:Y:S01]  /*4720*/  FFMA.FTZ R103, R197, UR4, -R108.reuse ;  /* 0x00000004c5677c23 */ /* 0x100fe2000801086c */
[----:B------:R-:W1:Y:S01]  /*4730*/  MUFU.EX2 R2, R5 ;  /* 0x0000000500027308 */ /* 0x000e620000000800 */
[--C-:B------:R-:W-:Y:S01]  /*4740*/  FFMA.FTZ R128, R175, UR4, -R108.reuse ;  /* 0x00000004af807c23 */ /* 0x100fe2000801086c */
[--C-:B------:R-:W-:Y:S01]  /*4750*/  FFMA.FTZ R131, R189, UR4, -R108.reuse ;  /* 0x00000004bd837c23 */ /* 0x100fe2000801086c */
[--C-:B------:R-:W-:Y:S01]  /*4760*/  FFMA.FTZ R177, R177, UR4, -R108.reuse ;  /* 0x00000004b1b17c23 */ /* 0x100fe2000801086c */
[--C-:B------:R-:W-:Y:S01]  /*4770*/  FFMA.FTZ R183, R183, UR4, -R108.reuse ;  /* 0x00000004b7b77c23 */ /* 0x100fe2000801086c */
[--C-:B------:R-:W-:Y:S01]  /*4780*/  FFMA.FTZ R179, R179, UR4, -R108.reuse ;  /* 0x00000004b3b37c23 */ /* 0x100fe2000801086c */
[--C-:B------:R-:W-:Y:S01]  /*4790*/  FFMA.FTZ R171, R171, UR4, -R108.reuse ;  /* 0x00000004abab7c23 */ /* 0x100fe2000801086c */
[--C-:B------:R-:W-:Y:S03]  /*47a0*/  FFMA.FTZ R102, R102, UR4, -R108.reuse ;  /* 0x0000000466667c23 */ /* 0x100fe6000801086c */
[----:B------:R-:W2:Y:S01]  /*47b0*/  MUFU.EX2 R0, R6 ;  /* 0x0000000600007308 */ /* 0x000ea20000000800 */
[--C-:B------:R-:W-:Y:S01]  /*47c0*/  FFMA.FTZ R101, R101, UR4, -R108.reuse ;  /* 0x0000000465657c23 */ /* 0x100fe2000801086c */
[--C-:B------:R-:W-:Y:S01]  /*47d0*/  FFMA.FTZ R175, R174, UR4, -R109.reuse ;  /* 0x00000004aeaf7c23 */ /* 0x100fe2000801086d */
[--C-:B------:R-:W-:Y:S01]  /*47e0*/  FFMA.FTZ R174, R187, UR4, -R108.reuse ;  /* 0x00000004bbae7c23 */ /* 0x100fe2000801086c */
[--C-:B------:R-:W-:Y:S01]  /*47f0*/  FFMA.FTZ R126, R186, UR4, -R109.reuse ;  /* 0x00000004ba7e7c23 */ /* 0x100fe2000801086d */
[--C-:B------:R-:W-:Y:S01]  /*4800*/  FFMA.FTZ R129, R188, UR4, -R109.reuse ;  /* 0x00000004bc817c23 */ /* 0x100fe2000801086d */
[--C-:B------:R-:W-:Y:S01]  /*4810*/  FFMA.FTZ R130, R184, UR4, -R109.reuse ;  /* 0x00000004b8827c23 */ /* 0x100fe2000801086d */
[--C-:B------:R-:W-:Y:S03]  /*4820*/  FFMA.FTZ R187, R180, UR4, -R109.reuse ;  /* 0x00000004b4bb7c23 */ /* 0x100fe6000801086d */
[----:B------:R-:W-:Y:S01]  /*4830*/  MUFU.EX2 R127, R127 ;  /* 0x0000007f007f7308 */ /* 0x000fe20000000800 */
[C---:B-1----:R-:W-:Y:S01]  /*4840*/  FMUL.FTZ R4, R2.reuse, R96 ;  /* 0x0000006002047220 */ /* 0x042fe20000410000 */
[C---:B------:R-:W-:Y:S01]  /*4850*/  FMUL.FTZ R5, R2.reuse, R97 ;  /* 0x0000006102057220 */ /* 0x040fe20000410000 */
[C---:B------:R-:W-:Y:S01]  /*4860*/  FMUL.FTZ R8, R2.reuse, R92 ;  /* 0x0000005c02087220 */ /* 0x040fe20000410000 */
[C---:B------:R-:W-:Y:S01]  /*4870*/  FMUL.FTZ R9, R2.reuse, R93 ;  /* 0x0000005d02097220 */ /* 0x040fe20000410000 */
[C---:B------:R-:W-:Y:S01]  /*4880*/  FMUL.FTZ R12, R2.reuse, R88 ;  /* 0x00000058020c7220 */ /* 0x040fe20000410000 */
[C---:B------:R-:W-:Y:S01]  /*4890*/  FMUL.FTZ R13, R2.reuse, R89 ;  /* 0x00000059020d7220 */ /* 0x040fe20000410000 */
[----:B------:R-:W-:Y:S03]  /*48a0*/  FMUL.FTZ R20, R2, R80 ;  /* 0x0000005002147220 */ /* 0x000fe60000410000 */
[----:B------:R-:W1:Y:S01]  /*48b0*/  MUFU.EX2 R124, R124 ;  /* 0x0000007c007c7308 */ /* 0x000e620000000800 */
[C---:B--2---:R-:W-:Y:S01]  /*48c0*/  FMUL.FTZ R6, R0.reuse, R98 ;  /* 0x0000006200067220 */ /* 0x044fe20000410000 */
[C---:B------:R-:W-:Y:S01]  /*48d0*/  FMUL.FTZ R7, R0.reuse, R99 ;  /* 0x0000006300077220 */ /* 0x040fe20000410000 */
[C---:B------:R-:W-:Y:S01]  /*48e0*/  FMUL.FTZ R10, R0.reuse, R94 ;  /* 0x0000005e000a7220 */ /* 0x040fe20000410000 */
[C---:B------:R-:W-:Y:S01]  /*48f0*/  FMUL.FTZ R11, R0.reuse, R95 ;  /* 0x0000005f000b7220 */ /* 0x040fe20000410000 */
[C---:B------:R-:W-:Y:S01]  /*4900*/  FMUL.FTZ R14, R0.reuse, R90 ;  /* 0x0000005a000e7220 */ /* 0x040fe20000410000 */
[----:B------:R-:W-:Y:S01]  /*4910*/  FMUL.FTZ R15, R0, R91 ;  /* 0x0000005b000f7220 */ /* 0x000fe20000410000 */
[----:B------:R-:W-:Y:S03]  /*4920*/  FMUL.FTZ R21, R2, R81 ;  /* 0x0000005102157220 */ /* 0x000fe60000410000 */
[----:B------:R-:W-:Y:S01]  /*4930*/  MUFU.EX2 R125, R125 ;  /* 0x0000007d007d7308 */ /* 0x000fe20000000800 */
[----:B------:R-:W2:Y:S01]  /*4940*/  LDSM.16.MT88.4 R88, [R143+0xa000] ;  /* 0x00a000008f58783b */ /* 0x000ea20000004200 */
[C---:B------:R-:W-:Y:S01]  /*4950*/  FMUL.FTZ R22, R0.reuse, R82 ;  /* 0x0000005200167220 */ /* 0x040fe20000410000 */
[----:B------:R-:W-:Y:S01]  /*4960*/  FMUL.FTZ R23, R0, R83 ;  /* 0x0000005300177220 */ /* 0x000fe20000410000 */
[C---:B------:R-:W-:Y:S01]  /*4970*/  FMUL.FTZ R28, R2.reuse, R72 ;  /* 0x00000048021c7220 */ /* 0x040fe20000410000 */
[----:B------:R-:W-:Y:S01]  /*4980*/  FMUL.FTZ R29, R2, R73 ;  /* 0x00000049021d7220 */ /* 0x000fe20000410000 */
[C---:B------:R-:W-:Y:S01]  /*4990*/  FMUL.FTZ R30, R0.reuse, R74 ;  /* 0x0000004a001e7220 */ /* 0x040fe20000410000 */
[----:B------:R-:W-:Y:S03]  /*49a0*/  FMUL.FTZ R31, R0, R75 ;  /* 0x0000004b001f7220 */ /* 0x000fe60000410000 */
[----:B------:R-:W3:Y:S01]  /*49b0*/  MUFU.EX2 R121, R121 ;  /* 0x0000007900797308 */ /* 0x000ee20000000800 */
[----:B-1----:R-:W-:Y:S01]  /*49c0*/  F2FP.F16.F32.PACK_AB R96, R124, R127 ;  /* 0x0000007f7c60723e */ /* 0x002fe200000000ff */
[----:B------:R-:W1:Y:S01]  /*49d0*/  LDSM.16.MT88.4 R80, [R142+0xa000] ;  /* 0x00a000008e50783b */ /* 0x000e620000004200 */
[--C-:B------:R-:W-:Y:S01]  /*49e0*/  FFMA.FTZ R180, R185, UR4, -R108.reuse ;  /* 0x00000004b9b47c23 */ /* 0x100fe2000801086c */
[C---:B------:R-:W-:Y:S01]  /*49f0*/  FMUL.FTZ R36, R2.reuse, R36 ;  /* 0x0000002402247220 */ /* 0x040fe20000410000 */
[----:B------:R-:W-:Y:S01]  /*4a00*/  FMUL.FTZ R37, R2, R37 ;  /* 0x0000002502257220 */ /* 0x000fe20000410000 */
[C---:B------:R-:W-:Y:S01]  /*4a10*/  FMUL.FTZ R38, R0.reuse, R38 ;  /* 0x0000002600267220 */ /* 0x040fe20000410000 */
[----:B------:R-:W-:Y:S03]  /*4a20*/  FMUL.FTZ R39, R0, R39 ;  /* 0x0000002700277220 */ /* 0x000fe60000410000 */
[----:B------:R-:W-:Y:S01]  /*4a30*/  MUFU.EX2 R123, R123 ;  /* 0x0000007b007b7308 */ /* 0x000fe20000000800 */
[C---:B------:R-:W-:Y:S01]  /*4a40*/  FMUL.FTZ R40, R2.reuse, R40 ;  /* 0x0000002802287220 */ /* 0x040fe20000410000 */
[----:B------:R-:W-:Y:S01]  /*4a50*/  LDSM.16.MT88.4 R72, [R140+0xa000] ;  /* 0x00a000008c48783b */ /* 0x000fe20000004200 */
[----:B------:R-:W-:Y:S01]  /*4a60*/  FMUL.FTZ R41, R2, R41 ;  /* 0x0000002902297220 */ /* 0x000fe20000410000 */
[C---:B------:R-:W-:Y:S01]  /*4a70*/  FMUL.FTZ R42, R0.reuse, R42 ;  /* 0x0000002a002a7220 */ /* 0x040fe20000410000 */
[----:B------:R-:W-:Y:S01]  /*4a80*/  FMUL.FTZ R43, R0, R43 ;  /* 0x0000002b002b7220 */ /* 0x000fe20000410000 */
[C---:B------:R-:W-:Y:S01]  /*4a90*/  FMUL.FTZ R44, R2.reuse, R44 ;  /* 0x0000002c022c7220 */ /* 0x040fe20000410000 */
[----:B------:R-:W-:Y:S03]  /*4aa0*/  FMUL.FTZ R45, R2, R45 ;  /* 0x0000002d022d7220 */ /* 0x000fe60000410000 */
[----:B------:R-:W4:Y:S01]  /*4ab0*/  MUFU.EX2 R122, R122 ;  /* 0x0000007a007a7308 */ /* 0x000f220000000800 */
[----:B---3--:R-:W-:Y:S01]  /*4ac0*/  F2FP.F16.F32.PACK_AB R97, R121, R125 ;  /* 0x0000007d7961723e */ /* 0x008fe200000000ff */
[----:B------:R-:W-:Y:S01]  /*4ad0*/  LDSM.16.MT88.4 R92, [R143+0x9800] ;  /* 0x009800008f5c783b */ /* 0x000fe20000004200 */
        /* <DEDUP_REMOVED lines=13> */
[----:B------:R-:W3:Y:S01]  /*4bb0*/  MUFU.EX2 R103, R103 ;  /* 0x0000006700677308 */ /* 0x000ee20000000800 */
[----:B----4-:R-:W-:Y:S01]  /*4bc0*/  F2FP.F16.F32.PACK_AB R98, R122, R123 ;  /* 0x0000007b7a62723e */ /* 0x010fe200000000ff */
        /* <DEDUP_REMOVED lines=8> */
[--C-:B------:R-:W-:Y:S01]  /*4c50*/  FFMA.FTZ R170, R170, UR4, -R109.reuse ;  /* 0x00000004aaaa7c23 */ /* 0x100fe2000801086d */
[--C-:B------:R-:W-:Y:S01]  /*4c60*/  FFMA.FTZ R169, R169, UR4, -R109.reuse ;  /* 0x00000004a9a97c23 */ /* 0x100fe2000801086d */
[----:B------:R-:W-:Y:S01]  /*4c70*/  FFMA.FTZ R109, R168, UR4, -R109 ;  /* 0x00000004a86d7c23 */ /* 0x000fe2000801086d */
[C---:B------:R-:W-:Y:S01]  /*4c80*/  FMUL.FTZ R52, R2.reuse, R52 ;  /* 0x0000003402347220 */ /* 0x040fe20000410000 */
[----:B------:R-:W-:Y:S01]  /*4c90*/  FMUL.FTZ R53, R2, R53 ;  /* 0x0000003502357220 */ /* 0x000fe20000410000 */
[C---:B------:R-:W-:Y:S01]  /*4ca0*/  FMUL.FTZ R54, R0.reuse, R54 ;  /* 0x0000003600367220 */ /* 0x040fe20000410000 */
[----:B------:R4:W-:Y:S01]  /*4cb0*/  MUFU.EX2 R168, R109 ;  /* 0x0000006d00a87308 */ /* 0x0009e20000000800 */
[----:B---3--:R-:W-:Y:S01]  /*4cc0*/  F2FP.F16.F32.PACK_AB R99, R103, R120 ;  /* 0x000000786763723e */ /* 0x008fe200000000ff */
[----:B------:R-:W-:Y:S01]  /*4cd0*/  FMUL.FTZ R55, R0, R55 ;  /* 0x0000003700377220 */ /* 0x000fe20000410000 */
[C---:B------:R-:W-:Y:S01]  /*4ce0*/  FMUL.FTZ R56, R2.reuse, R56 ;  /* 0x0000003802387220 */ /* 0x040fe20000410000 */
[----:B------:R-:W-:Y:S01]  /*4cf0*/  FMUL.FTZ R57, R2, R57 ;  /* 0x0000003902397220 */ /* 0x000fe20000410000 */
[C---:B------:R-:W-:Y:S01]  /*4d00*/  FMUL.FTZ R58, R0.reuse, R58 ;  /* 0x0000003a003a7220 */ /* 0x040fe20000410000 */
[----:B------:R-:W-:Y:S01]  /*4d10*/  FMUL.FTZ R59, R0, R59 ;  /* 0x0000003b003b7220 */ /* 0x000fe20000410000 */
[----:B------:R-:W-:Y:S01]  /*4d20*/  FFMA.FTZ R127, R2, R167, R127 ;  /* 0x000000a7027f7223 */ /* 0x000fe2000001007f */
[C---:B------:R-:W-:Y:S02]  /*4d30*/  HMMA.16816.F32 R4, R96.reuse, R16, R4 ;  /* 0x000000106004723c */ /* 0x040fe40000001804 */
[----:B------:R-:W-:Y:S03]  /*4d40*/  MUFU.EX2 R126, R126 ;  /* 0x0000007e007e7308 */ /* 0x000fe60000000800 */
[----:B------:R-:W-:Y:S01]  /*4d50*/  FFMA.FTZ R125, R0, R166, R125 ;  /* 0x000000a6007d7223 */ /* 0x000fe2000001007d */
[C---:B------:R-:W-:Y:S01]  /*4d60*/  HMMA.16816.F32 R8, R96.reuse, R18, R8 ;  /* 0x000000126008723c */ /* 0x040fe20000001808 */
[----:B----4-:R-:W-:Y:S05]  /*4d70*/  LDSM.16.MT88.4 R108, [R140+0x9800] ;  /* 0x009800008c6c783b */ /* 0x010fea0000004200 */
[----:B------:R-:W3:Y:S01]  /*4d80*/  MUFU.EX2 R129, R129 ;  /* 0x0000008100817308 */ /* 0x000ee20000000800 */
[C---:B------:R-:W-:Y:S01]  /*4d90*/  FMUL.FTZ R16, R2.reuse, R84 ;  /* 0x0000005402107220 */ /* 0x040fe20000410000 */
[C---:B------:R-:W-:Y:S03]  /*4da0*/  HMMA.16816.F32 R12, R96.reuse, R24, R12 ;  /* 0x00000018600c723c */ /* 0x040fe6000000180c */
[----:B------:R-:W-:Y:S01]  /*4db0*/  FMUL.FTZ R17, R2, R85 ;  /* 0x0000005502117220 */ /* 0x000fe20000410000 */
[C---:B------:R-:W-:Y:S01]  /*4dc0*/  FMUL.FTZ R18, R0.reuse, R86 ;  /* 0x0000005600127220 */ /* 0x040fe20000410000 */
[----:B------:R-:W-:Y:S02]  /*4dd0*/  FMUL.FTZ R19, R0, R87 ;  /* 0x0000005700137220 */ /* 0x000fe40000410000 */
[C---:B------:R-:W-:Y:S01]  /*4de0*/  FMUL.FTZ R24, R2.reuse, R76 ;  /* 0x0000004c02187220 */ /* 0x040fe20000410000 */
[----:B------:R-:W-:Y:S01]  /*4df0*/  LDSM.16.MT88.4 R84, [R141+0x8800] ;  /* 0x008800008d54783b */ /* 0x000fe20000004200 */
[----:B------:R-:W-:Y:S02]  /*4e00*/  MUFU.EX2 R128, R128 ;  /* 0x0000008000807308 */ /* 0x000fe40000000800 */
[----:B------:R-:W-:Y:S01]  /*4e10*/  FMUL.FTZ R25, R2, R77 ;  /* 0x0000004d02197220 */ /* 0x000fe20000410000 */
[----:B------:R-:W-:Y:S01]  /*4e20*/  FADD.FTZ R124, R124, R127 ;  /* 0x0000007f7c7c7221 */ /* 0x000fe20000010000 */
[----:B------:R-:W-:Y:S01]  /*4e30*/  FADD.FTZ R125, R121, R125 ;  /* 0x0000007d797d7221 */ /* 0x000fe20000010000 */
[C---:B------:R-:W-:Y:S03]  /*4e40*/  HMMA.16816.F32 R16, R96.reuse, R26, R16 ;  /* 0x0000001a6010723c */ /* 0x040fe60000001810 */
[----:B------:R-:W-:Y:S02]  /*4e50*/  FADD.FTZ R120, R120, R125 ;  /* 0x0000007d78787221 */ /* 0x000fe40000010000 */
[----:B------:R-:W4:Y:S01]  /*4e60*/  MUFU.EX2 R131, R131 ;  /* 0x0000008300837308 */ /* 0x000f220000000800 */
[C---:B------:R-:W-:Y:S05]  /*4e70*/  HMMA.16816.F32 R20, R96.reuse, R32, R20 ;  /* 0x000000206014723c */ /* 0x040fea0000001814 */
[C---:B------:R-:W-:Y:S01]  /*4e80*/  FMUL.FTZ R26, R0.reuse, R78 ;  /* 0x0000004e001a7220 */ /* 0x040fe20000410000 */
[----:B------:R-:W-:Y:S01]  /*4e90*/  FMUL.FTZ R27, R0, R79 ;  /* 0x0000004f001b7220 */ /* 0x000fe20000410000 */
[C---:B------:R-:W-:Y:S01]  /*4ea0*/  FMUL.FTZ R32, R2.reuse, R68 ;  /* 0x0000004402207220 */ /* 0x040fe20000410000 */
[----:B------:R-:W-:Y:S01]  /*4eb0*/  LDSM.16.MT88.4 R76, [R143+0x8800] ;  /* 0x008800008f4c783b */ /* 0x000fe20000004200 */
[----:B------:R-:W-:Y:S02]  /*4ec0*/  MUFU.EX2 R130, R130 ;  /* 0x0000008200827308 */ /* 0x000fe40000000800 */
[----:B------:R-:W-:Y:S01]  /*4ed0*/  FMUL.FTZ R33, R2, R69 ;  /* 0x0000004502217220 */ /* 0x000fe20000410000 */
[----:B------:R-:W-:Y:S01]  /*4ee0*/  FADD.FTZ R103, R103, R120 ;  /* 0x0000007867677221 */ /* 0x000fe20000010000 */
[C---:B------:R-:W-:Y:S06]  /*4ef0*/  HMMA.16816.F32 R24, R96.reuse, R34, R24 ;  /* 0x000000226018723c */ /* 0x040fec0000001818 */
[----:B------:R-:W5:Y:S01]  /*4f00*/  MUFU.EX2 R175, R175 ;  /* 0x000000af00af7308 */ /* 0x000f620000000800 */
[C---:B------:R-:W-:Y:S04]  /*4f10*/  HMMA.16816.F32 R28, R96.reuse, R104, R28 ;  /* 0x00000068601c723c */ /* 0x040fe8000000181c */
[C---:B------:R-:W-:Y:S01]  /*4f20*/  FMUL.FTZ R34, R0.reuse, R70 ;  /* 0x0000004600227220 */ /* 0x040fe20000410000 */
[----:B------:R-:W-:Y:S04]  /*4f30*/  FMUL.FTZ R35, R0, R71 ;  /* 0x0000004700237220 */ /* 0x000fe80000410000 */
[----:B------:R-:W-:Y:S01]  /*4f40*/  MUFU.EX2 R174, R174 ;  /* 0x000000ae00ae7308 */ /* 0x000fe20000000800 */
[----:B------:R-:W3:Y:S01]  /*4f50*/  LDSM.16.MT88.4 R68, [R141+0xa000] ;  /* 0x00a000008d44783b */ /* 0x000ee20000004200 */
[----:B------:R-:W-:Y:S01]  /*4f60*/  MOV R0, R3 ;  /* 0x0000000300007202 */ /* 0x000fe20000000f00 */
[C---:B------:R-:W-:Y:S07]  /*4f70*/  HMMA.16816.F32 R32, R96.reuse, R106, R32 ;  /* 0x0000006a6020723c */ /* 0x040fee0000001820 */
[----:B------:R-:W5:Y:S01]  /*4f80*/  MUFU.EX2 R177, R177 ;  /* 0x000000b100b17308 */ /* 0x000f620000000800 */
[C---:B--2---:R-:W-:Y:S09]  /*4f90*/  HMMA.16816.F32 R36, R96.reuse, R88, R36 ;  /* 0x000000586024723c */ /* 0x044ff20000001824 */
[----:B------:R-:W-:Y:S01]  /*4fa0*/  MUFU.EX2 R182, R182 ;  /* 0x000000b600b67308 */ /* 0x000fe20000000800 */
[C---:B------:R-:W-:Y:S01]  /*4fb0*/  HMMA.16816.F32 R40, R96.reuse, R90, R40 ;  /* 0x0000005a6028723c */ /* 0x040fe20000001828 */
[----:B------:R-:W-:Y:S05]  /*4fc0*/  LDSM.16.MT88.4 R88, [R140+0x8800] ;  /* 0x008800008c58783b */ /* 0x000fea0000004200 */
[C---:B-1----:R-:W-:Y:S03]  /*4fd0*/  HMMA.16816.F32 R44, R96.reuse, R80, R44 ;  /* 0x00000050602c723c */ /* 0x042fe6000000182c */
[----:B------:R-:W-:Y:S03]  /*4fe0*/  MUFU.EX2 R187, R187 ;  /* 0x000000bb00bb7308 */ /* 0x000fe60000000800 */
[C---:B------:R-:W-:Y:S01]  /*4ff0*/  HMMA.16816.F32 R48, R96.reuse, R82, R48 ;  /* 0x000000526030723c */ /* 0x040fe20000001830 */
[----:B------:R-:W1:Y:S06]  /*5000*/  LDSM.16.MT88.4 R80, [R142+0x8800] ;  /* 0x008800008e50783b */ /* 0x000e6c0000004200 */
[----:B------:R-:W-:Y:S01]  /*5010*/  MUFU.EX2 R180, R180 ;  /* 0x000000b400b47308 */ /* 0x000fe20000000800 */
[C---:B---3--:R-:W-:Y:S09]  /*5020*/  HMMA.16816.F32 R52, R96.reuse, R68, R52 ;  /* 0x000000446034723c */ /* 0x048ff20000001834 */
[----:B------:R-:W-:Y:S01]  /*5030*/  MUFU.EX2 R183, R183 ;  /* 0x000000b700b77308 */ /* 0x000fe20000000800 */
[C---:B------:R-:W-:Y:S09]  /*5040*/  HMMA.16816.F32 R56, R96.reuse, R70, R56 ;  /* 0x000000466038723c */ /* 0x040ff20000001838 */
[----:B------:R-:W-:Y:S02]  /*5050*/  MUFU.EX2 R178, R178 ;  /* 0x000000b200b27308 */ /* 0x000fe40000000800 */
[----:B------:R-:W-:Y:S01]  /*5060*/  F2FP.F16.F32.PACK_AB R68, R129, R126 ;  /* 0x0000007e8144723e */ /* 0x000fe200000000ff */
[C---:B------:R-:W-:Y:S03]  /*5070*/  HMMA.16816.F32 R60, R96.reuse, R72, R60 ;  /* 0x00000048603c723c */ /* 0x040fe6000000183c */
[----:B----4-:R-:W-:Y:S03]  /*5080*/  F2FP.F16.F32.PACK_AB R69, R131, R128 ;  /* 0x000000808345723e */ /* 0x010fe600000000ff */
[----:B------:R-:W-:Y:S01]  /*5090*/  HMMA.16816.F32 R64, R96, R74, R64 ;  /* 0x0000004a6040723c */ /* 0x000fe20000001840 */
[----:B------:R-:W2:Y:S01]  /*50a0*/  LDSM.16.MT88.4 R72, [R143+0xa800] ;  /* 0x00a800008f48783b */ /* 0x000ea20000004200 */
[----:B------:R-:W-:Y:S03]  /*50b0*/  MUFU.EX2 R185, R185 ;  /* 0x000000b900b97308 */ /* 0x000fe60000000800 */
[----:B-----5:R-:W-:Y:S01]  /*50c0*/  F2FP.F16.F32.PACK_AB R70, R175, R130 ;  /* 0x00000082af46723e */ /* 0x020fe200000000ff */
[----:B------:R-:W-:Y:S01]  /*50d0*/  FADD.FTZ R128, R128, R103 ;  /* 0x0000006780807221 */ /* 0x000fe20000010000 */
[----:B------:R-:W-:Y:S05]  /*50e0*/  F2FP.F16.F32.PACK_AB R71, R177, R174 ;  /* 0x000000aeb147723e */ /* 0x000fea00000000ff */
[----:B------:R-:W-:Y:S01]  /*50f0*/  MUFU.EX2 R176, R176 ;  /* 0x000000b000b07308 */ /* 0x000fe20000000800 */
[----:B------:R-:W-:Y:S01]  /*5100*/  MOV R103, R100 ;  /* 0x0000006400677202 */ /* 0x000fe20000000f00 */
[----:B------:R-:W-:Y:S01]  /*5110*/  FADD.FTZ R131, R131, R128 ;  /* 0x0000008083837221 */ /* 0x000fe20000010000 */
[C---:B------:R-:W-:Y:S07]  /*5120*/  HMMA.16816.F32 R4, R68.reuse, R76, R4 ;  /* 0x0000004c4404723c */ /* 0x040fee0000001804 */
[----:B------:R-:W-:Y:S01]  /*5130*/  MUFU.EX2 R179, R179 ;  /* 0x000000b300b37308 */ /* 0x000fe20000000800 */
[----:B------:R-:W-:Y:S01]  /*5140*/  FADD.FTZ R174, R174, R131 ;  /* 0x00000083aeae7221 */ /* 0x000fe20000010000 */
[C---:B------:R-:W-:Y:S01]  /*5150*/  HMMA.16816.F32 R8, R68.reuse, R78, R8 ;  /* 0x0000004e4408723c */ /* 0x040fe20000001808 */
[----:B------:R-:W3:Y:S02]  /*5160*/  LDSM.16.MT88.4 R76, [R142+0xa800] ;  /* 0x00a800008e4c783b */ /* 0x000ee40000004200 */
[----:B------:R-:W-:Y:S03]  /*5170*/  FADD.FTZ R177, R177, R174 ;  /* 0x000000aeb1b17221 */ /* 0x000fe60000010000 */
[C---:B-1----:R-:W-:Y:S02]  /*5180*/  HMMA.16816.F32 R12, R68.reuse, R80, R12 ;  /* 0x00000050440c723c */ /* 0x042fe4000000180c */
[----:B------:R-:W-:Y:S04]  /*5190*/  MUFU.EX2 R170, R170 ;  /* 0x000000aa00aa7308 */ /* 0x000fe80000000800 */
[C---:B------:R-:W-:Y:S01]  /*51a0*/  HMMA.16816.F32 R16, R68.reuse, R82, R16 ;  /* 0x000000524410723c */ /* 0x040fe20000001810 */
[----:B------:R-:W1:Y:S05]  /*51b0*/  LDSM.16.MT88.4 R80, [R141+0xa800] ;  /* 0x00a800008d50783b */ /* 0x000e6a0000004200 */
[----:B------:R-:W4:Y:S01]  /*51c0*/  MUFU.EX2 R181, R181 ;  /* 0x000000b500b57308 */ /* 0x000f220000000800 */
[C---:B------:R-:W-:Y:S09]  /*51d0*/  HMMA.16816.F32 R20, R68.reuse, R84, R20 ;  /* 0x000000544414723c */ /* 0x040ff20000001814 */
[----:B------:R-:W-:Y:S01]  /*51e0*/  MUFU.EX2 R172, R172 ;  /* 0x000000ac00ac7308 */ /* 0x000fe20000000800 */
[C---:B------:R-:W-:Y:S01]  /*51f0*/  HMMA.16816.F32 R24, R68.reuse, R86, R24 ;  /* 0x000000564418723c */ /* 0x040fe20000001818 */
[----:B------:R-:W5:Y:S05]  /*5200*/  LDSM.16.MT88.4 R84, [R140+0xa800] ;  /* 0x00a800008c54783b */ /* 0x000f6a0000004200 */
[C---:B------:R-:W-:Y:S03]  /*5210*/  HMMA.16816.F32 R28, R68.reuse, R88, R28 ;  /* 0x00000058441c723c */ /* 0x040fe6000000181c */
[----:B------:R-:W3:Y:S02]  /*5220*/  MUFU.EX2 R171, R171 ;  /* 0x000000ab00ab7308 */ /* 0x000ee40000000800 */
[----:B----4-:R-:W-:Y:S01]  /*5230*/  F2FP.F16.F32.PACK_AB R104, R181, R170 ;  /* 0x000000aab568723e */ /* 0x010fe200000000ff */
[C---:B------:R-:W-:Y:S01]  /*5240*/  HMMA.16816.F32 R32, R68.reuse, R90, R32 ;  /* 0x0000005a4420723c */ /* 0x040fe20000001820 */
[----:B------:R-:W-:Y:S06]  /*5250*/  LDSM.16.MT88.4 R88, [R142+0x9000] ;  /* 0x009000008e58783b */ /* 0x000fec0000004200 */
[----:B------:R-:W4:Y:S01]  /*5260*/  MUFU.EX2 R169, R169 ;  /* 0x000000a900a97308 */ /* 0x000f220000000800 */
[C---:B--2---:R-:W-:Y:S09]  /*5270*/  HMMA.16816.F32 R36, R68.reuse, R72, R36 ;  /* 0x000000484424723c */ /* 0x044ff20000001824 */
[----:B------:R-:W-:Y:S01]  /*5280*/  MUFU.EX2 R102, R102 ;  /* 0x0000006600667308 */ /* 0x000fe20000000800 */
[C---:B------:R-:W-:Y:S01]  /*5290*/  HMMA.16816.F32 R40, R68.reuse, R74, R40 ;  /* 0x0000004a4428723c */ /* 0x040fe20000001828 */
[----:B------:R-:W2:Y:S02]  /*52a0*/  LDSM.16.MT88.4 R72, [R143+0x9000] ;  /* 0x009000008f48783b */ /* 0x000ea40000004200 */
[----:B---3--:R-:W-:Y:S03]  /*52b0*/  F2FP.F16.F32.PACK_AB R105, R171, R172 ;  /* 0x000000acab69723e */ /* 0x008fe600000000ff */
[C---:B------:R-:W-:Y:S03]  /*52c0*/  HMMA.16816.F32 R44, R68.reuse, R76, R44 ;  /* 0x0000004c442c723c */ /* 0x040fe6000000182c */
[----:B------:R-:W3:Y:S02]  /*52d0*/  MUFU.EX2 R101, R101 ;  /* 0x0000006500657308 */ /* 0x000ee40000000800 */
[----:B----4-:R-:W-:Y:S01]  /*52e0*/  F2FP.F16.F32.PACK_AB R106, R168, R169 ;  /* 0x000000a9a86a723e */ /* 0x010fe200000000ff */
[C---:B------:R-:W-:Y:S01]  /*52f0*/  HMMA.16816.F32 R48, R68.reuse, R78, R48 ;  /* 0x0000004e4430723c */ /* 0x040fe20000001830 */
[----:B------:R-:W4:Y:S05]  /*5300*/  LDSM.16.MT88.4 R76, [R141+0x9000] ;  /* 0x009000008d4c783b */ /* 0x000f2a0000004200 */
[C---:B-1----:R-:W-:Y:S06]  /*5310*/  HMMA.16816.F32 R52, R68.reuse, R80, R52 ;  /* 0x000000504434723c */ /* 0x042fec0000001834 */
[C---:B------:R-:W-:Y:S01]  /*5320*/  HMMA.16816.F32 R56, R68.reuse, R82, R56 ;  /* 0x000000524438723c */ /* 0x040fe20000001838 */
[----:B------:R-:W1:Y:S04]  /*5330*/  LDSM.16.MT88.4 R80, [R140+0x9000] ;  /* 0x009000008c50783b */ /* 0x000e680000004200 */
[----:B---3--:R-:W-:Y:S01]  /*5340*/  F2FP.F16.F32.PACK_AB R107, R101, R102 ;  /* 0x00000066656b723e */ /* 0x008fe200000000ff */
[C---:B-----5:R-:W-:Y:S06]  /*5350*/  HMMA.16816.F32 R60, R68.reuse, R84, R60 ;  /* 0x00000054443c723c */ /* 0x060fec000000183c */
[----:B------:R-:W-:Y:S01]  /*5360*/  HMMA.16816.F32 R64, R68, R86, R64 ;  /* 0x000000564440723c */ /* 0x000fe20000001840 */
[----:B------:R-:W3:Y:S06]  /*5370*/  LDSM.16.MT88.4 R84, [R143+0xb000] ;  /* 0x00b000008f54783b */ /* 0x000eec0000004200 */
[----:B------:R-:W-:Y:S04]  /*5380*/  F2FP.F16.F32.PACK_AB R68, R187, R182 ;  /* 0x000000b6bb44723e */ /* 0x000fe800000000ff */
[----:B------:R-:W-:Y:S01]  /*5390*/  F2FP.F16.F32.PACK_AB R69, R183, R180 ;  /* 0x000000b4b745723e */ /* 0x000fe200000000ff */
[----:B------:R-:W-:Y:S01]  /*53a0*/  FADD.FTZ R180, R180, R177 ;  /* 0x000000b1b4b47221 */ /* 0x000fe20000010000 */
[----:B------:R-:W-:Y:S02]  /*53b0*/  F2FP.F16.F32.PACK_AB R70, R185, R178 ;  /* 0x000000b2b946723e */ /* 0x000fe400000000ff */
[----:B------:R-:W-:Y:S01]  /*53c0*/  F2FP.F16.F32.PACK_AB R71, R179, R176 ;  /* 0x000000b0b347723e */ /* 0x000fe200000000ff */
[----:B------:R-:W-:Y:S04]  /*53d0*/  FADD.FTZ R183, R183, R180 ;  /* 0x000000b4b7b77221 */ /* 0x000fe80000010000 */
[----:B------:R-:W-:Y:S02]  /*53e0*/  FADD.FTZ R176, R176, R183 ;  /* 0x000000b7b0b07221 */ /* 0x000fe40000010000 */
[C---:B--2---:R-:W-:Y:S03]  /*53f0*/  HMMA.16816.F32 R4, R68.reuse, R72, R4 ;  /* 0x000000484404723c */ /* 0x044fe60000001804 */
[----:B------:R-:W-:Y:S03]  /*5400*/  FADD.FTZ R179, R179, R176 ;  /* 0x000000b0b3b37221 */ /* 0x000fe60000010000 */
[C---:B------:R-:W-:Y:S01]  /*5410*/  HMMA.16816.F32 R8, R68.reuse, R74, R8 ;  /* 0x0000004a4408723c */ /* 0x040fe20000001808 */
[----:B------:R-:W2:Y:S04]  /*5420*/  LDSM.16.MT88.4 R72, [R142+0xb000] ;  /* 0x00b000008e48783b */ /* 0x000ea80000004200 */
[----:B------:R-:W-:Y:S01]  /*5430*/  FADD.FTZ R172, R172, R179 ;  /* 0x000000b3acac7221 */ /* 0x000fe20000010000 */
[C---:B------:R-:W-:Y:S05]  /*5440*/  HMMA.16816.F32 R12, R68.reuse, R88, R12 ;  /* 0x00000058440c723c */ /* 0x040fea000000180c */
[----:B------:R-:W-:Y:S01]  /*5450*/  FADD.FTZ R171, R171, R172 ;  /* 0x000000acabab7221 */ /* 0x000fe20000010000 */
[C---:B------:R-:W-:Y:S01]  /*5460*/  HMMA.16816.F32 R16, R68.reuse, R90, R16 ;  /* 0x0000005a4410723c */ /* 0x040fe20000001810 */
[----:B------:R-:W5:Y:S04]  /*5470*/  LDSM.16.MT88.4 R88, [R141+0xb000] ;  /* 0x00b000008d58783b */ /* 0x000f680000004200 */
[----:B------:R-:W-:Y:S01]  /*5480*/  FADD.FTZ R102, R102, R171 ;  /* 0x000000ab66667221 */ /* 0x000fe20000010000 */
[C---:B----4-:R-:W-:Y:S05]  /*5490*/  HMMA.16816.F32 R20, R68.reuse, R76, R20 ;  /* 0x0000004c4414723c */ /* 0x050fea0000001814 */
[----:B------:R-:W-:Y:S01]  /*54a0*/  FADD.FTZ R166, R101, R102 ;  /* 0x0000006665a67221 */ /* 0x000fe20000010000 */
[C---:B------:R-:W-:Y:S01]  /*54b0*/  HMMA.16816.F32 R24, R68.reuse, R78, R24 ;  /* 0x0000004e4418723c */ /* 0x040fe20000001818 */
[----:B------:R-:W4:Y:S05]  /*54c0*/  LDSM.16.MT88.4 R76, [R140+0xb000] ;  /* 0x00b000008c4c783b */ /* 0x000f2a0000004200 */
[C---:B-1----:R-:W-:Y:S06]  /*54d0*/  HMMA.16816.F32 R28, R68.reuse, R80, R28 ;  /* 0x00000050441c723c */ /* 0x042fec000000181c */
[C---:B------:R-:W-:Y:S06]  /*54e0*/  HMMA.16816.F32 R32, R68.reuse, R82, R32 ;  /* 0x000000524420723c */ /* 0x040fec0000001820 */
[C---:B---3--:R-:W-:Y:S06]  /*54f0*/  HMMA.16816.F32 R36, R68.reuse, R84, R36 ;  /* 0x000000544424723c */ /* 0x048fec0000001824 */
[C---:B------:R-:W-:Y:S01]  /*5500*/  HMMA.16816.F32 R40, R68.reuse, R86, R40 ;  /* 0x000000564428723c */ /* 0x040fe20000001828 */
[----:B------:R-:W1:Y:S05]  /*5510*/  LDSM.16.MT88.4 R84, [R142+0x9800] ;  /* 0x009800008e54783b */ /* 0x000e6a0000004200 */
[C---:B--2---:R-:W-:Y:S06]  /*5520*/  HMMA.16816.F32 R44, R68.reuse, R72, R44 ;  /* 0x00000048442c723c */ /* 0x044fec000000182c */
[C---:B------:R-:W-:Y:S01]  /*5530*/  HMMA.16816.F32 R48, R68.reuse, R74, R48 ;  /* 0x0000004a4430723c */ /* 0x040fe20000001830 */
[----:B------:R-:W2:Y:S05]  /*5540*/  LDSM.16.MT88.4 R72, [R141+0x9800] ;  /* 0x009800008d48783b */ /* 0x000eaa0000004200 */
[C---:B-----5:R-:W-:Y:S06]  /*5550*/  HMMA.16816.F32 R52, R68.reuse, R88, R52 ;  /* 0x000000584434723c */ /* 0x060fec0000001834 */
[C---:B------:R-:W-:Y:S06]  /*5560*/  HMMA.16816.F32 R56, R68.reuse, R90, R56 ;  /* 0x0000005a4438723c */ /* 0x040fec0000001838 */
[C---:B----4-:R-:W-:Y:S06]  /*5570*/  HMMA.16816.F32 R60, R68.reuse, R76, R60 ;  /* 0x0000004c443c723c */ /* 0x050fec000000183c */
[----:B------:R-:W-:Y:S06]  /*5580*/  HMMA.16816.F32 R64, R68, R78, R64 ;  /* 0x0000004e4440723c */ /* 0x000fec0000001840 */
[C---:B------:R-:W-:Y:S01]  /*5590*/  HMMA.16816.F32 R96, R104.reuse, R92, R4 ;  /* 0x0000005c6860723c */ /* 0x040fe20000001804 */
[----:B------:R-:W3:Y:S05]  /*55a0*/  LDSM.16.MT88.4 R4, [R141+0xb800] ;  /* 0x00b800008d04783b */ /* 0x000eea0000004200 */
[C---:B------:R-:W-:Y:S03]  /*55b0*/  HMMA.16816.F32 R92, R104.reuse, R94, R8 ;  /* 0x0000005e685c723c */ /* 0x040fe60000001808 */
[----:B------:R-:W4:Y:S03]  /*55c0*/  LDSM.16.MT88.4 R8, [R140+0xb800] ;  /* 0x00b800008c08783b */ /* 0x000f260000004200 */
[C---:B-1----:R-:W-:Y:S06]  /*55d0*/  HMMA.16816.F32 R88, R104.reuse, R84, R12 ;  /* 0x000000546858723c */ /* 0x042fec000000180c */
[C---:B------:R-:W-:Y:S05]  /*55e0*/  HMMA.16816.F32 R84, R104.reuse, R86, R16 ;  /* 0x000000566854723c */ /* 0x040fea0000001810 */
[----:B------:R-:W-:Y:S01]  /*55f0*/  FADD.FTZ R13, R123, R124 ;  /* 0x0000007c7b0d7221 */ /* 0x000fe20000010000 */
[C---:B--2---:R-:W-:Y:S05]  /*5600*/  HMMA.16816.F32 R80, R104.reuse, R72, R20 ;  /* 0x000000486850723c */ /* 0x044fea0000001814 */
[----:B------:R-:W-:Y:S01]  /*5610*/  FADD.FTZ R13, R122, R13 ;  /* 0x0000000d7a0d7221 */ /* 0x000fe20000010000 */
[C---:B------:R-:W-:Y:S05]  /*5620*/  HMMA.16816.F32 R76, R104.reuse, R74, R24 ;  /* 0x0000004a684c723c */ /* 0x040fea0000001818 */
        /* <DEDUP_REMOVED lines=13> */
[C---:B---3--:R-:W-:Y:S05]  /*5700*/  HMMA.16816.F32 R52, R104.reuse, R4, R52 ;  /* 0x000000046834723c */ /* 0x048fea0000001834 */
[----:B------:R-:W-:Y:S01]  /*5710*/  FADD.FTZ R185, R185, R178 ;  /* 0x000000b2b9b97221 */ /* 0x000fe20000010000 */
[C---:B------:R-:W-:Y:S05]  /*5720*/  HMMA.16816.F32 R56, R104.reuse, R6, R56 ;  /* 0x000000066838723c */ /* 0x040fea0000001838 */
[----:B------:R-:W-:Y:S01]  /*5730*/  FADD.FTZ R170, R170, R185 ;  /* 0x000000b9aaaa7221 */ /* 0x000fe20000010000 */
[C---:B----4-:R-:W-:Y:S05]  /*5740*/  HMMA.16816.F32 R60, R104.reuse, R8, R60 ;  /* 0x00000008683c723c */ /* 0x050fea000000183c */
[----:B------:R-:W-:Y:S01]  /*5750*/  FADD.FTZ R170, R181, R170 ;  /* 0x000000aab5aa7221 */ /* 0x000fe20000010000 */
[----:B------:R-:W-:Y:S05]  /*5760*/  HMMA.16816.F32 R64, R104, R10, R64 ;  /* 0x0000000a6840723c */ /* 0x000fea0000001840 */
[----:B------:R-:W-:Y:S06]  /*5770*/  FADD.FTZ R167, R169, R170 ;  /* 0x000000aaa9a77221 */ /* 0x000fec0000010000 */
[----:B------:R-:W-:Y:S01]  /*5780*/  FADD.FTZ R167, R168, R167 ;  /* 0x000000a7a8a77221 */ /* 0x000fe20000010000 */
[----:B------:R-:W-:Y:S01]  /*5790*/  @!UPT UIADD3 URZ, URZ, URZ, URZ ;  /* 0x0000003f3f3ff290 */ /* 0x000fe2000fffe03f */
[----:B------:R-:W-:Y:S11]  /*57a0*/  @P0 BRA `(.L_x_600) ;  /* 0xffffffdc00b40947 */ /* 0x000ff6000383ffff */
.L_x_599:
        /* <DEDUP_REMOVED lines=248> */
.L_x_604:
[----:B------:R-:W-:Y:S05]  /*6730*/  BSYNC B0 ;  /* 0x0000000000007941 */ /* 0x000fea0003800000 */
.L_x_603:
        /* <DEDUP_REMOVED lines=45> */
.L_x_597:
        /* <DEDUP_REMOVED lines=91> */
.L_x_606:
[----:B------:R-:W-:Y:S05]  /*6fc0*/  BSYNC B0 ;  /* 0x0000000000007941 */ /* 0x000fea0003800000 */
.L_x_605:
        /* <DEDUP_REMOVED lines=10> */
.L_x_608:
[----:B------:R-:W-:Y:S05]  /*7070*/  BSYNC B0 ;  /* 0x0000000000007941 */ /* 0x000fea0003800000 */
.L_x_607:
        /* <DEDUP_REMOVED lines=10> */
.L_x_610:
[----:B------:R-:W-:Y:S05]  /*7120*/  BSYNC B0 ;  /* 0x0000000000007941 */ /* 0x000fea0003800000 */
.L_x_609:
        /* <DEDUP_REMOVED lines=10> */
.L_x_611:
        /* <DEDUP_REMOVED lines=11> */
.L_x_1746:


//--------------------- .text._ZN5flash16flash_fwd_kernelI23Flash_fwd_kernel_traitsILi128ELi64ELi64ELi4ELb0ELb0EN7cutlass6half_tE19Flash_kernel_traitsILi128ELi64ELi64ELi4ES3_EELb0ELb1ELb0ELb0ELb0ELb1ELb0ELb0EEEvNS_16Flash_fwd_paramsE --------------------------
	.section	.text._ZN5flash16flash_fwd_kernelI23Flash_fwd_kernel_traitsILi128ELi64ELi64ELi4ELb0ELb0EN7cutlass6half_tE19Flash_kernel_traitsILi128ELi64ELi64ELi4ES3_EELb0ELb1ELb0ELb0ELb0ELb1ELb0ELb0EEEvNS_16Flash_fwd_paramsE,"ax",@progbits
	.align	128
        .global         _ZN5flash16flash_fwd_kernelI23Flash_fwd_kernel_traitsILi128ELi64ELi64ELi4ELb0ELb0EN7cutlass6half_tE19Flash_kernel_traitsILi128ELi64ELi64ELi4ES3_EELb0ELb1ELb0ELb0ELb0ELb1ELb0ELb0EEEvNS_16Flash_fwd_paramsE
        .type           _ZN5flash16flash_fwd_kernelI23Flash_fwd_kernel_traitsILi128ELi64ELi64ELi4ELb0ELb0EN7cutlass6half_tE19Flash_kernel_traitsILi128ELi64ELi64ELi4ES3_EELb0ELb1ELb0ELb0ELb0ELb1ELb0ELb0EEEvNS_16Flash_fwd_paramsE,@function
        .size           _ZN5flash16flash_fwd_kernelI23Flash_fwd_kernel_traitsILi128ELi64ELi64ELi4ELb0ELb0EN7cutlass6half_tE19Flash_kernel_traitsILi128ELi64ELi64ELi4ES3_EELb0ELb1ELb0ELb0ELb0ELb1ELb0ELb0EEEvNS_16Flash_fwd_paramsE,(.L_x_1747 - _ZN5flash16flash_fwd_kernelI23Flash_fwd_kernel_traitsILi128ELi64ELi64ELi4ELb0ELb0EN7cutlass6half_tE19Flash_kernel_traitsILi128ELi64ELi64ELi4ES3_EELb0ELb1ELb0ELb0ELb0ELb1ELb0ELb0EEEvNS_16Flash_fwd_paramsE)
        .other          _ZN5flash16flash_fwd_kernelI23Flash_fwd_kernel_traitsILi128ELi64ELi64ELi4ELb0ELb0EN7cutlass6half_tE19Flash_kernel_traitsILi128ELi64ELi64ELi4ES3_EELb0ELb1ELb0ELb0ELb0ELb1ELb0ELb0EEEvNS_16Flash_fwd_paramsE,@"STO_CUDA_ENTRY STV_DEFAULT"
_ZN5flash16flash_fwd_kernelI23Flash_fwd_kernel_traitsILi128ELi64ELi64ELi4ELb0ELb0EN7cutlass6half_tE19Flash_kernel_traitsILi128ELi64ELi64ELi4ES3_EELb0ELb1ELb0ELb0ELb0ELb1ELb0ELb0EEEvNS_16Flash_fwd_paramsE:
.text._ZN5flash16flash_fwd_kernelI23Flash_fwd_kernel_traitsILi128ELi64ELi64ELi4ELb0ELb0EN7cutlass6half_tE19Flash_kernel_traitsILi128ELi64ELi64ELi4ES3_EELb0ELb1ELb0ELb0ELb0ELb1ELb0ELb0EEEvNS_16Flash_fwd_paramsE:
[----:B------:R-:W-:Y:S08]  /*0000*/  LDC R1, c[0x0][0x28] ;  /* 0x00000a00ff017b82 */ /* 0x000ff00000000800 */
[----:B------:R-:W1:Y:S01]  /*0010*/  LDC.64 R4, c[0x0][0x2f0] ;  /* 0x0000bc00ff047b82 */ /* 0x000e620000000a00 */
[----:B------:R-:W2:Y:S01]  /*0020*/  S2R R6, SR_CTAID.Y ;  /* 0x0000000000067919 */ /* 0x000ea20000002600 */
[----:B------:R-:W-:Y:S01]  /*0030*/  IMAD.MOV.U32 R149, RZ, RZ, -0x1 ;  /* 0xffffffffff957424 */ /* 0x000fe200078e00ff */
[----:B------:R-:W-:-:S05]  /*0040*/  ULDC.64 UR12, c[0x0][0x208] ;  /* 0x00008200000c7ab9 */ /* 0x000fca0000000a00 */
[----:B------:R-:W3:Y:S08]  /*0050*/  LDC.64 R2, c[0x0][0x300] ;  /* 0x0000c000ff027b82 */ /* 0x000ef00000000a00 */
[----:B------:R-:W2:Y:S01]  /*0060*/  LDC.64 R8, c[0x0][0x2f0] ;  /* 0x0000bc00ff087b82 */ /* 0x000ea20000000a00 */
[----:B-1----:R-:W-:-:S07]  /*0070*/  ISETP.NE.U32.AND P2, PT, R4, RZ, PT ;  /* 0x000000ff0400720c */ /* 0x002fce0003f45070 */
[----:B------:R-:W1:Y:S01]  /*0080*/  LDC.U8 R7, c[0x0][0x3c2] ;  /* 0x0000f080ff077b82 */ /* 0x000e620000000000 */
[----:B------:R-:W-:Y:S02]  /*0090*/  ISETP.NE.AND.EX P2, PT, R5, RZ, PT, P2 ;  /* 0x000000ff0500720c */ /* 0x000fe40003f45320 */
[----:B---3--:R-:W-:-:S04]  /*00a0*/  ISETP.NE.U32.AND P1, PT, R2, RZ, PT ;  /* 0x000000ff0200720c */ /* 0x008fc80003f25070 */
[----:B------:R-:W-:Y:S02]  /*00b0*/  ISETP.NE.AND.EX P1, PT, R3, RZ, PT, P1 ;  /* 0x000000ff0300720c */ /* 0x000fe40003f25310 */
[----:B------:R-:W3:Y:S01]  /*00c0*/  LDC.64 R2, c[0x0][0x2f8] ;  /* 0x0000be00ff027b82 */ /* 0x000ee20000000a00 */
[----:B--2---:R-:W-:-:S05]  /*00d0*/  IMAD.WIDE R14, R6, 0x4, R8 ;  /* 0x00000004060e7825 */ /* 0x004fca00078e0208 */
[----:B------:R-:W2:Y:S02]  /*00e0*/  @P2 LDG.E R149, desc[UR12][R14.64] ;  /* 0x0000000c0e952981 */ /* 0x000ea4000c1e1900 */
[----:B------:R-:W4:Y:S02]  /*00f0*/  LDC.64 R8, c[0x0][0x2f8] ;  /* 0x0000be00ff087b82 */ /* 0x000f240000000a00 */
[----:B------:R-:W2:Y:S06]  /*0100*/  @P2 LDG.E R0, desc[UR12][R14.64+0x4] ;  /* 0x0000040c0e002981 */ /* 0x000eac000c1e1900 */
[----:B------:R-:W3:Y:S01]  /*0110*/  @P1 LDC.64 R4, c[0x0][0x300] ;  /* 0x0000c000ff041b82 */ /* 0x000ee20000000a00 */
[----:B-1----:R-:W-:Y:S01]  /*0120*/  ISETP.NE.AND P3, PT, R7, RZ, PT ;  /* 0x000000ff0700720c */ /* 0x002fe20003f65270 */
[----:B------:R-:W-:-:S02]  /*0130*/  IMAD.MOV.U32 R7, RZ, RZ, RZ ;  /* 0x000000ffff077224 */ /* 0x000fc400078e00ff */
[----:B---3--:R-:W-:-:S05]  /*0140*/  @P1 IMAD.WIDE R12, R6, 0x4, R4 ;  /* 0x00000004060c1825 */ /* 0x008fca00078e0204 */
[----:B------:R1:W5:Y:S01]  /*0150*/  @P1 LDG.E R7, desc[UR12][R12.64] ;  /* 0x0000000c0c071981 */ /* 0x000362000c1e1900 */
[----:B------:R-:W-:-:S04]  /*0160*/  ISETP.EQ.U32.AND P0, PT, R2, RZ, PT ;  /* 0x000000ff0200720c */ /* 0x000fc80003f02070 */
[----:B------:R-:W-:Y:S01]  /*0170*/  ISETP.EQ.OR.EX P0, PT, R3, RZ, !P3, P0 ;  /* 0x000000ff0300720c */ /* 0x000fe20005f02700 */
[----:B------:R-:W-:Y:S02]  /*0180*/  IMAD.MOV.U32 R10, RZ, RZ, -0x1 ;  /* 0xffffffffff0a7424 */ /* 0x000fe400078e00ff */
[----:B----4-:R-:W-:Y:S01]  /*0190*/  IMAD.WIDE R4, R6, 0x4, R8 ;  /* 0x0000000406047825 */ /* 0x010fe200078e0208 */
[----:B------:R-:W3:Y:S01]  /*01a0*/  S2R R161, SR_CTAID.X ;  /* 0x0000000000a17919 */ /* 0x000ee20000002500 */
[----:B------:R-:W4:Y:S01]  /*01b0*/  S2R R37, SR_CTAID.Z ;  /* 0x0000000000257919 */ /* 0x000f220000002700 */
[----:B------:R-:W1:Y:S07]  /*01c0*/  S2R R34, SR_TID.X ;  /* 0x0000000000227919 */ /* 0x000e6e0000002100 */
[----:B------:R1:W5:Y:S01]  /*01d0*/  @!P0 LDG.E R10, desc[UR12][R4.64] ;  /* 0x0000000c040a8981 */ /* 0x000362000c1e1900 */
[----:B------:R-:W-:-:S04]  /*01e0*/  ISETP.NE.U32.AND P0, PT, R2, RZ, PT ;  /* 0x000000ff0200720c */ /* 0x000fc80003f05070 */
[----:B------:R-:W-:Y:S01]  /*01f0*/  ISETP.NE.AND.EX P0, PT, R3, RZ, PT, P0 ;  /* 0x000000ff0300720c */ /* 0x000fe20003f05300 */
[----:B--2---:R-:W-:-:S06]  /*0200*/  @P2 IMAD.IADD R151, R0, 0x1, -R149 ;  /* 0x0000000100972824 */ /* 0x004fcc00078e0a95 */
[----:B------:R-:W2:Y:S06]  /*0210*/  @!P2 LDC R151, c[0x0][0x2c4] ;  /* 0x0000b100ff97ab82 */ /* 0x000eac0000000800 */
[----:B-1-34-:R-:W-:Y:S05]  /*0220*/  @!P0 BRA `(.L_x_612) ;  /* 0x0000000000108947 */ /* 0x01afea0003800000 */
[----:B------:R-:W3:Y:S02]  /*0230*/  @P3 LDG.E R3, desc[UR12][R4.64+0x4] ;  /* 0x0000040c04033981 */ /* 0x000ee4000c1e1900 */
[----:B---3-5:R-:W-:-:S06]  /*0240*/  @P3 IADD3 R0, R3, -R10, RZ ;  /* 0x8000000a03003210 */ /* 0x028fcc0007ffe0ff */
[----:B------:R3:W5:Y:S01]  /*0250*/  @!P3 LDG.E R0, desc[UR12][R4.64] ;  /* 0x0000000c0400b981 */ /* 0x000762000c1e1900 */
[----:B------:R-:W-:Y:S05]  /*0260*/  BRA `(.L_x_613) ;  /* 0x0000000000047947 */ /* 0x000fea0003800000 */
.L_x_612:
[----:B------:R-:W1:Y:S02]  /*0270*/  LDC R0, c[0x0][0x2c8] ;  /* 0x0000b200ff007b82 */ /* 0x000e640000000800 */
.L_x_613:
[----:B------:R-:W4:Y:S02]  /*0280*/  LDC.64 R2, c[0x0][0x308] ;  /* 0x0000c200ff027b82 */ /* 0x000f240000000a00 */
[----:B----4-:R-:W-:-:S04]  /*0290*/  ISETP.NE.U32.AND P1, PT, R2, RZ, PT ;  /* 0x000000ff0200720c */ /* 0x010fc80003f25070 */
[----:B------:R-:W-:-:S13]  /*02a0*/  ISETP.NE.AND.EX P1, PT, R3, RZ, PT, P1 ;  /* 0x000000ff0300720c */ /* 0x000fda0003f25310 */
[----:B------:R-:W4:Y:S01]  /*02b0*/  @P1 LDC.64 R2, c[0x0][0x308] ;  /* 0x0000c200ff021b82 */ /* 0x000f220000000a00 */
[----:B------:R-:W-:-:S07]  /*02c0*/  IMAD.SHL.U32 R84, R161, 0x40, RZ ;  /* 0x00000040a1547824 */ /* 0x000fce00078e00ff */
[----:B---3--:R-:W3:Y:S01]  /*02d0*/  @!P1 LDC R4, c[0x0][0x2cc] ;  /* 0x0000b300ff049b82 */ /* 0x008ee20000000800 */
[----:B----4-:R-:W-:-:S07]  /*02e0*/  @P1 IMAD.WIDE R32, R6, 0x4, R2 ;  /* 0x0000000406201825 */ /* 0x010fce00078e0202 */
[----:B------:R-:W4:Y:S01]  /*02f0*/  @!P1 LDC.64 R2, c[0x0][0x318] ;  /* 0x0000c600ff029b82 */ /* 0x000f220000000a00 */
[----:B------:R1:W5:Y:S01]  /*0300*/  @P1 LDG.E R32, desc[UR12][R32.64] ;  /* 0x0000000c20201981 */ /* 0x000362000c1e1900 */
[----:B--2---:R-:W-:-:S13]  /*0310*/  ISETP.GT.AND P0, PT, R151, R84, PT ;  /* 0x000000549700720c */ /* 0x004fda0003f04270 */
[----:B---3--:R-:W-:Y:S05]  /*0320*/  @!P0 EXIT ;  /* 0x000000000000894d */ /* 0x008fea0003800000 */
[----:B------:R-:W2:Y:S01]  /*0330*/  LDC R35, c[0x0][0x398] ;  /* 0x0000e600ff237b82 */ /* 0x000ea20000000800 */
[----:B----4-:R-:W-:Y:S01]  /*0340*/  @!P1 ISETP.NE.U32.AND P0, PT, R2, RZ, PT ;  /* 0x000000ff0200920c */ /* 0x010fe20003f05070 */
[----:B-----5:R-:W-:-:S03]  /*0350*/  @P1 IMAD.IADD R32, R32, 0x1, -R7 ;  /* 0x0000000120201824 */ /* 0x020fc600078e0a07 */
[----:B------:R-:W-:Y:S02]  /*0360*/  @!P1 ISETP.NE.AND.EX P0, PT, R3, RZ, PT, P0 ;  /* 0x000000ff0300920c */ /* 0x000fe40003f05300 */
[----:B------:R-:W-:Y:S02]  /*0370*/  IADD3 R3, -R151, 0x7f, R84 ;  /* 0x0000007f97037810 */ /* 0x000fe40007ffe154 */
[----:B------:R-:W-:-:S04]  /*0380*/  @!P1 SEL R4, R4, RZ, P0 ;  /* 0x000000ff04049207 */ /* 0x000fc80000000000 */
[----:B-1----:R-:W-:-:S05]  /*0390*/  @!P1 IADD3 R32, R4, R0, -R7 ;  /* 0x0000000004209210 */ /* 0x002fca0007ffe807 */
[----:B------:R-:W-:-:S05]  /*03a0*/  VIADD R5, R32, 0x3f ;  /* 0x0000003f20057836 */ /* 0x000fca0000000000 */
[----:B------:R-:W-:Y:S02]  /*03b0*/  SHF.R.S32.HI R2, RZ, 0x1f, R5 ;  /* 0x0000001fff027819 */ /* 0x000fe40000011405 */
[----:B--2---:R-:W-:Y:S02]  /*03c0*/  IADD3 R3, R3, R35, R32 ;  /* 0x0000002303037210 */ /* 0x004fe40007ffe020 */
[----:B------:R-:W-:Y:S02]  /*03d0*/  LEA.HI R2, R2, R5, RZ, 0x6 ;  /* 0x0000000502027211 */ /* 0x000fe400078f30ff */
[----:B------:R-:W-:Y:S02]  /*03e0*/  SHF.R.S32.HI R0, RZ, 0x1f, R3 ;  /* 0x0000001fff007819 */ /* 0x000fe40000011403 */
[----:B------:R-:W-:Y:S02]  /*03f0*/  SHF.R.S32.HI R2, RZ, 0x6, R2 ;  /* 0x00000006ff027819 */ /* 0x000fe40000011402 */
[----:B------:R-:W-:-:S04]  /*0400*/  LEA.HI R0, R0, R3, RZ, 0x6 ;  /* 0x0000000300007211 */ /* 0x000fc800078f30ff */
[----:B------:R-:W-:-:S04]  /*0410*/  SHF.R.S32.HI R103, RZ, 0x6, R0 ;  /* 0x00000006ff677819 */ /* 0x000fc80000011400 */
[----:B------:R-:W-:-:S04]  /*0420*/  VIMNMX R103, R2, R103, PT ;  /* 0x0000006702677248 */ /* 0x000fc80003fe0100 */
[----:B------:R-:W-:-:S13]  /*0430*/  ISETP.GE.AND P0, PT, R103, 0x1, PT ;  /* 0x000000016700780c */ /* 0x000fda0003f06270 */
[----:B------:R-:W-:Y:S05]  /*0440*/  @!P0 BRA `(.L_x_614) ;  /* 0x0000009000588947 */ /* 0x000fea0003800000 */
[----:B------:R-:W1:Y:S01]  /*0450*/  LDC R8, c[0x0][0x278] ;  /* 0x00009e00ff087b82 */ /* 0x000e620000000800 */
[----:B------:R-:W-:Y:S01]  /*0460*/  SHF.R.S32.HI R17, RZ, 0x1f, R34 ;  /* 0x0000001fff117819 */ /* 0x000fe20000011422 */
[----:B------:R-:W-:Y:S01]  /*0470*/  IMAD.IADD R146, R151, 0x1, -R84 ;  /* 0x0000000197927824 */ /* 0x000fe200078e0a54 */
[----:B------:R-:W-:Y:S01]  /*0480*/  ISETP.NE.AND P6, PT, R149, -0x1, PT ;  /* 0xffffffff9500780c */ /* 0x000fe20003fc5270 */
[----:B------:R-:W-:Y:S01]  /*0490*/  ULDC.64 UR4, c[0x0][0x258] ;  /* 0x0000960000047ab9 */ /* 0x000fe20000000a00 */
[----:B------:R-:W-:Y:S02]  /*04a0*/  LEA.HI R23, R17, R34, RZ, 0x3 ;  /* 0x0000002211177211 */ /* 0x000fe400078f18ff */
[----:B------:R-:W-:Y:S02]  /*04b0*/  IABS R11, R37 ;  /* 0x00000025000b7213 */ /* 0x000fe40000000000 */
[----:B------:R-:W-:Y:S02]  /*04c0*/  SHF.R.S32.HI R22, RZ, 0x3, R23 ;  /* 0x00000003ff167819 */ /* 0x000fe40000011417 */
[----:B------:R-:W-:-:S02]  /*04d0*/  LOP3.LUT R23, R23, 0xfffffff8, RZ, 0xc0, !PT ;  /* 0xfffffff817177812 */ /* 0x000fc400078ec0ff */
[C---:B------:R-:W-:Y:S01]  /*04e0*/  IADD3 R19, R22.reuse, 0x20, RZ ;  /* 0x0000002016137810 */ /* 0x040fe20007ffe0ff */
[C---:B------:R-:W-:Y:S01]  /*04f0*/  VIADD R15, R22.reuse, 0x30 ;  /* 0x00000030160f7836 */ /* 0x040fe20000000000 */
[C---:B------:R-:W-:Y:S01]  /*0500*/  SHF.L.U32 R33, R22.reuse, 0x6, RZ ;  /* 0x0000000616217819 */ /* 0x040fe200000006ff */
[----:B------:R-:W2:Y:S01]  /*0510*/  @P6 LDC.64 R4, c[0x0][0x240] ;  /* 0x00009000ff046b82 */ /* 0x000ea20000000a00 */
[-C--:B------:R-:W-:Y:S01]  /*0520*/  ISETP.GE.AND P0, PT, R19, R146.reuse, PT ;  /* 0x000000921300720c */ /* 0x080fe20003f06270 */
[----:B------:R-:W-:Y:S01]  /*0530*/  VIADD R21, R22, 0x10 ;  /* 0x0000001016157836 */ /* 0x000fe20000000000 */
[-C--:B------:R-:W-:Y:S02]  /*0540*/  ISETP.GE.AND P1, PT, R15, R146.reuse, PT ;  /* 0x000000920f00720c */ /* 0x080fe40003f26270 */
[----:B------:R-:W-:Y:S02]  /*0550*/  LOP3.LUT R33, R33, 0x1c0, RZ, 0xc0, !PT ;  /* 0x000001c021217812 */ /* 0x000fe400078ec0ff */
[----:B------:R-:W-:Y:S01]  /*0560*/  ISETP.GE.AND P2, PT, R21, R146, PT ;  /* 0x000000921500720c */ /* 0x000fe20003f46270 */
[----:B------:R-:W3:Y:S01]  /*0570*/  @!P6 LDC.64 R2, c[0x0][0x228] ;  /* 0x00008a00ff02eb82 */ /* 0x000ee20000000a00 */
[----:B-1----:R-:W-:-:S02]  /*0580*/  IABS R9, R8 ;  /* 0x0000000800097213 */ /* 0x002fc40000000000 */
[----:B------:R-:W-:Y:S02]  /*0590*/  SHF.R.U32.HI R14, RZ, 0x3, R33 ;  /* 0x00000003ff0e7819 */ /* 0x000fe40000011621 */
[----:B------:R-:W1:Y:S01]  /*05a0*/  I2F.RP R0, R9 ;  /* 0x0000000900007306 */ /* 0x000e620000209400 */
[----:B------:R-:W4:Y:S01]  /*05b0*/  @!P0 S2R R27, SR_CgaCtaId ;  /* 0x00000000001b8919 */ /* 0x000f220000008800 */
[----:B------:R-:W-:Y:S02]  /*05c0*/  ISETP.GE.AND P3, PT, R22, R146, PT ;  /* 0x000000921600720c */ /* 0x000fe40003f66270 */
[----:B------:R-:W-:Y:S01]  /*05d0*/  ISETP.NE.AND P4, PT, R10, -0x1, PT ;  /* 0xffffffff0a00780c */ /* 0x000fe20003f85270 */
[----:B------:R-:W5:Y:S02]  /*05e0*/  @!P1 S2R R25, SR_CgaCtaId ;  /* 0x0000000000199919 */ /* 0x000f640000008800 */
[----:B------:R-:W-:Y:S01]  /*05f0*/  @!P2 MOV R16, 0x400 ;  /* 0x000004000010a802 */ /* 0x000fe20000000f00 */
[----:B------:R-:W2:Y:S01]  /*0600*/  @!P2 S2R R29, SR_CgaCtaId ;  /* 0x00000000001da919 */ /* 0x000ea20000008800 */
[----:B-1----:R-:W1:Y:S08]  /*0610*/  MUFU.RCP R12, R0 ;  /* 0x00000000000c7308 */ /* 0x002e700000001000 */
[----:B------:R-:W4:Y:S01]  /*0620*/  @P4 LDC.64 R100, c[0x0][0x248] ;  /* 0x00009200ff644b82 */ /* 0x000f220000000a00 */
[----:B------:R-:W-:-:S02]  /*0630*/  @P4 IMAD.IADD R18, R7, 0x1, R10 ;  /* 0x0000000107124824 */ /* 0x000fc400078e020a */
[----:B---3--:R-:W-:-:S05]  /*0640*/  @!P6 IMAD.WIDE.U32 R38, R6, R2, RZ ;  /* 0x000000020626e225 */ /* 0x008fca00078e00ff */
[----:B------:R-:W3:Y:S01]  /*0650*/  @P4 LDC.64 R112, c[0x0][0x250] ;  /* 0x00009400ff704b82 */ /* 0x000ee20000000a00 */
[----:B-1----:R-:W-:Y:S02]  /*0660*/  VIADD R12, R12, 0xffffffe ;  /* 0x0ffffffe0c0c7836 */ /* 0x002fe40000000000 */
[----:B------:R-:W-:Y:S01]  /*0670*/  IMAD.IADD R0, R34, 0x1, -R23 ;  /* 0x0000000122007824 */ /* 0x000fe200078e0a17 */
[--C-:B------:R-:W-:Y:S01]  /*0680*/  SHF.R.S32.HI R23, RZ, 0x1f, R22.reuse ;  /* 0x0000001fff177819 */ /* 0x100fe20000011416 */
[----:B------:R-:W1:Y:S02]  /*0690*/  F2I.FTZ.U32.TRUNC.NTZ R13, R12 ;  /* 0x0000000c000d7305 */ /* 0x000e64000021f000 */
[----:B------:R-:W-:Y:S02]  /*06a0*/  IMAD.SHL.U32 R156, R0, 0x8, RZ ;  /* 0x00000008009c7824 */ /* 0x000fe400078e00ff */
[----:B------:R-:W-:Y:S01]  /*06b0*/  IMAD.WIDE R160, R161, 0x40, R22 ;  /* 0x00000040a1a07825 */ /* 0x000fe200078e0216 */
[----:B--2---:R-:W-:-:S02]  /*06c0*/  @!P2 LEA R29, R29, R16, 0x18 ;  /* 0x000000101d1da211 */ /* 0x004fc400078ec0ff */
[--C-:B------:R-:W-:Y:S01]  /*06d0*/  LOP3.LUT R31, R33, 0x38, R156.reuse, 0xf8, !PT ;  /* 0x00000038211f7812 */ /* 0x100fe200078ef89c */
[C---:B----4-:R-:W-:Y:S01]  /*06e0*/  @P4 IMAD R20, R18.reuse, R101, RZ ;  /* 0x0000006512144224 */ /* 0x050fe200078e02ff */
[----:B------:R-:W-:Y:S01]  /*06f0*/  SHF.R.S32.HI R157, RZ, 0x1f, R156 ;  /* 0x0000001fff9d7819 */ /* 0x000fe2000001149c */
[----:B------:R-:W-:Y:S01]  /*0700*/  @P4 IMAD.WIDE.U32 R152, R18, R100, RZ ;  /* 0x0000006412984225 */ /* 0x000fe200078e00ff */
[----:B------:R-:W-:-:S03]  /*0710*/  LOP3.LUT R14, R31, R14, RZ, 0x3c, !PT ;  /* 0x0000000e1f0e7212 */ /* 0x000fc600078e3cff */
[----:B------:R-:W-:Y:S01]  /*0720*/  @P6 IMAD.WIDE.U32 R30, R149, R4, RZ ;  /* 0x00000004951e6225 */ /* 0x000fe200078e00ff */
[----:B------:R-:W-:-:S03]  /*0730*/  @P4 IADD3 R20, R153, R20, RZ ;  /* 0x0000001499144210 */ /* 0x000fc60007ffe0ff */
[--C-:B-1----:R-:W-:Y:S02]  /*0740*/  IMAD.MOV R114, RZ, RZ, -R13.reuse ;  /* 0x000000ffff727224 */ /* 0x102fe400078e0a0d */
[----:B------:R-:W-:Y:S02]  /*0750*/  IMAD.MOV.U32 R12, RZ, RZ, RZ ;  /* 0x000000ffff0c7224 */ /* 0x000fe400078e00ff */
[----:B------:R-:W-:Y:S02]  /*0760*/  IMAD R114, R114, R9, RZ ;  /* 0x0000000972727224 */ /* 0x000fe400078e02ff */
[----:B------:R-:W-:Y:S02]  /*0770*/  @!P6 IMAD.MOV.U32 R30, RZ, RZ, R38 ;  /* 0x000000ffff1ee224 */ /* 0x000fe400078e0026 */
[----:B------:R-:W-:Y:S01]  /*0780*/  IMAD.HI.U32 R114, R13, R114, R12 ;  /* 0x000000720d727227 */ /* 0x000fe200078e000c */
[----:B------:R-:W-:-:S03]  /*0790*/  @!P6 SHF.R.S32.HI R13, RZ, 0x1f, R6 ;  /* 0x0000001fff0de819 */ /* 0x000fc60000011406 */
[----:B------:R-:W-:Y:S02]  /*07a0*/  @P6 IMAD R5, R149, R5, R31 ;  /* 0x0000000595056224 */ /* 0x000fe400078e021f */
[----:B------:R-:W-:-:S04]  /*07b0*/  IMAD.HI.U32 R114, R114, R11, RZ ;  /* 0x0000000b72727227 */ /* 0x000fc800078e00ff */
[----:B------:R-:W-:Y:S02]  /*07c0*/  IMAD.MOV R12, RZ, RZ, -R114 ;  /* 0x000000ffff0c7224 */ /* 0x000fe400078e0a72 */
[----:B------:R-:W-:Y:S01]  /*07d0*/  @!P6 IMAD R13, R13, R2, RZ ;  /* 0x000000020d0de224 */ /* 0x000fe200078e02ff */
[----:B------:R-:W-:Y:S01]  /*07e0*/  @!P1 MOV R2, 0x400 ;  /* 0x0000040000029802 */ /* 0x000fe20000000f00 */
[----:B------:R-:W-:Y:S01]  /*07f0*/  IMAD R4, R9, R12, R11 ;  /* 0x0000000c09047224 */ /* 0x000fe200078e020b */
[----:B------:R-:W-:Y:S01]  /*0800*/  @!P0 MOV R12, 0x400 ;  /* 0x00000400000c8802 */ /* 0x000fe20000000f00 */
[----:B------:R-:W-:Y:S01]  /*0810*/  @!P6 IMAD R3, R6, R3, R13 ;  /* 0x000000030603e224 */ /* 0x000fe200078e020d */
[----:B-----5:R-:W-:Y:S02]  /*0820*/  @!P1 LEA R25, R25, R2, 0x18 ;  /* 0x0000000219199211 */ /* 0x020fe400078ec0ff */
[----:B------:R-:W-:Y:S02]  /*0830*/  ISETP.GT.U32.AND P5, PT, R9, R4, PT ;  /* 0x000000040900720c */ /* 0x000fe40003fa4070 */
[----:B------:R-:W-:-:S02]  /*0840*/  @!P6 IADD3 R5, R39, R3, RZ ;  /* 0x000000032705e210 */ /* 0x000fc40007ffe0ff */
[----:B------:R-:W-:Y:S01]  /*0850*/  IADD3 R30, P6, R156, R30, RZ ;  /* 0x0000001e9c1e7210 */ /* 0x000fe20007fde0ff */
[----:B------:R-:W1:Y:S01]  /*0860*/  @!P3 LDC.64 R2, c[0x0][0x240] ;  /* 0x00009000ff02bb82 */ /* 0x000e620000000a00 */
[----:B------:R-:W-:Y:S02]  /*0870*/  @!P0 LEA R27, R27, R12, 0x18 ;  /* 0x0000000c1b1b8211 */ /* 0x000fe400078ec0ff */
[----:B------:R-:W-:Y:S01]  /*0880*/  SHF.R.S32.HI R12, RZ, 0x1f, R37 ;  /* 0x0000001fff0c7819 */ /* 0x000fe20000011425 */
[----:B------:R-:W-:Y:S01]  /*0890*/  IMAD.X R31, R157, 0x1, R5, P6 ;  /* 0x000000019d1f7824 */ /* 0x000fe200030e0605 */
[----:B------:R-:W-:-:S03]  /*08a0*/  LEA.HI R11, R17, R34, RZ, 0x6 ;  /* 0x00000022110b7211 */ /* 0x000fc600078f30ff */
[----:B------:R-:W-:Y:S01]  /*08b0*/  @!P5 IMAD.IADD R4, R4, 0x1, -R9 ;  /* 0x000000010404d824 */ /* 0x000fe200078e0a09 */
[----:B------:R-:W-:Y:S01]  /*08c0*/  @!P5 IADD3 R114, R114, 0x1, RZ ;  /* 0x000000017272d810 */ /* 0x000fe20007ffe0ff */
[----:B------:R-:W-:Y:S02]  /*08d0*/  IMAD R12, R12, UR4, RZ ;  /* 0x000000040c0c7c24 */ /* 0x000fe4000f8e02ff */
[----:B------:R-:W-:Y:S01]  /*08e0*/  IMAD.SHL.U32 R11, R11, 0x8, RZ ;  /* 0x000000080b0b7824 */ /* 0x000fe200078e00ff */
[----:B------:R-:W-:Y:S01]  /*08f0*/  ISETP.GE.U32.AND P6, PT, R4, R9, PT ;  /* 0x000000090400720c */ /* 0x000fe20003fc6070 */
[C---:B------:R-:W-:Y:S01]  /*0900*/  IMAD R39, R37.reuse, UR5, R12 ;  /* 0x0000000525277c24 */ /* 0x040fe2000f8e020c */
[----:B------:R-:W2:Y:S01]  /*0910*/  @!P3 LDC.64 R4, c[0x0][0x210] ;  /* 0x00008400ff04bb82 */ /* 0x000ea20000000a00 */
[C---:B------:R-:W-:Y:S01]  /*0920*/  LOP3.LUT R9, R37.reuse, R8, RZ, 0x3c, !PT ;  /* 0x0000000825097212 */ /* 0x040fe200078e3cff */
[----:B------:R-:W-:Y:S01]  /*0930*/  IMAD.WIDE.U32 R36, R37, UR4, R30 ;  /* 0x0000000425247c25 */ /* 0x000fe2000f8e001e */
[----:B------:R-:W-:-:S02]  /*0940*/  LOP3.LUT R14, R14, 0xfffffe00, R11, 0xf8, !PT ;  /* 0xfffffe000e0e7812 */ /* 0x000fc400078ef80b */
[----:B------:R-:W-:Y:S01]  /*0950*/  ISETP.GE.AND P5, PT, R9, RZ, PT ;  /* 0x000000ff0900720c */ /* 0x000fe20003fa6270 */
[----:B------:R-:W-:Y:S02]  /*0960*/  IMAD.IADD R39, R37, 0x1, R39 ;  /* 0x0000000125277824 */ /* 0x000fe400078e0227 */
[----:B------:R-:W4:Y:S01]  /*0970*/  @!P2 LDC.64 R12, c[0x0][0x240] ;  /* 0x00009000ff0cab82 */ /* 0x000f220000000a00 */
[----:B------:R-:W-:Y:S02]  /*0980*/  @!P3 IMAD.MOV.U32 R38, RZ, RZ, R36 ;  /* 0x000000ffff26b224 */ /* 0x000fe400078e0024 */
[----:B------:R-:W-:Y:S01]  /*0990*/  @P6 IADD3 R114, R114, 0x1, RZ ;  /* 0x0000000172726810 */ /* 0x000fe20007ffe0ff */
[----:B------:R-:W-:Y:S01]  /*09a0*/  @P4 IMAD.IADD R9, R7, 0x1, R10 ;  /* 0x0000000107094824 */ /* 0x000fe200078e020a */
[----:B------:R-:W-:Y:S01]  /*09b0*/  ISETP.NE.AND P6, PT, R8, RZ, PT ;  /* 0x000000ff0800720c */ /* 0x000fe20003fc5270 */
[-C--:B-1----:R-:W-:Y:S02]  /*09c0*/  @!P3 IMAD.WIDE.U32 R10, R160, R2.reuse, R38 ;  /* 0x00000002a00ab225 */ /* 0x082fe400078e0026 */
[----:B------:R-:W1:Y:S02]  /*09d0*/  S2UR UR4, SR_CgaCtaId ;  /* 0x00000000000479c3 */ /* 0x000e640000008800 */
[----:B------:R-:W-:Y:S01]  /*09e0*/  @!P3 IMAD R2, R161, R2, RZ ;  /* 0x00000002a102b224 */ /* 0x000fe200078e02ff */
[----:B------:R-:W-:Y:S01]  /*09f0*/  @!P5 IADD3 R114, -R114, RZ, RZ ;  /* 0x000000ff7272d210 */ /* 0x000fe20007ffe1ff */
[----:B---3--:R-:W-:-:S02]  /*0a00*/  @P4 IMAD R16, R9, R113, RZ ;  /* 0x0000007109104224 */ /* 0x008fc400078e02ff */
[----:B------:R-:W-:Y:S01]  /*0a10*/  @P4 IMAD.WIDE.U32 R40, R9, R112, RZ ;  /* 0x0000007009284225 */ /* 0x000fe200078e00ff */
[----:B--2---:R-:W-:-:S03]  /*0a20*/  @!P3 LEA R30, P5, R10, R4, 0x1 ;  /* 0x000000040a1eb211 */ /* 0x004fc600078a08ff */
[----:B------:R-:W-:Y:S01]  /*0a30*/  @!P3 IMAD R3, R160, R3, R2 ;  /* 0x00000003a003b224 */ /* 0x000fe200078e0202 */
[----:B------:R-:W-:Y:S01]  /*0a40*/  @!P6 LOP3.LUT R114, RZ, R8, RZ, 0x33, !PT ;  /* 0x00000008ff72e212 */ /* 0x000fe200078e33ff */
[----:B------:R-:W-:Y:S02]  /*0a50*/  @P4 IMAD.IADD R16, R41, 0x1, R16 ;  /* 0x0000000129104824 */ /* 0x000fe400078e0210 */
[----:B------:R-:W-:Y:S02]  /*0a60*/  @P4 IMAD.MOV.U32 R18, RZ, RZ, R40 ;  /* 0x000000ffff124224 */ /* 0x000fe400078e0028 */
[----:B------:R-:W-:Y:S01]  /*0a70*/  @!P3 IMAD.IADD R4, R11, 0x1, R3 ;  /* 0x000000010b04b824 */ /* 0x000fe200078e0203 */
[----:B----4-:R-:W-:Y:S06]  /*0a80*/  @P4 BRA `(.L_x_615) ;  /* 0x0000000000304947 */ /* 0x010fec0003800000 */
[----:B------:R-:W2:Y:S01]  /*0a90*/  LDC.64 R100, c[0x0][0x248] ;  /* 0x00009200ff647b82 */ /* 0x000ea20000000a00 */
[----:B------:R-:W-:-:S07]  /*0aa0*/  SHF.R.S32.HI R9, RZ, 0x1f, R7 ;  /* 0x0000001fff097819 */ /* 0x000fce0000011407 */
[----:B------:R-:W3:Y:S01]  /*0ab0*/  LDC.64 R2, c[0x0][0x230] ;  /* 0x00008c00ff027b82 */ /* 0x000ee20000000a00 */
[-C--:B--2---:R-:W-:Y:S01]  /*0ac0*/  IMAD R8, R9, R100.reuse, RZ ;  /* 0x0000006409087224 */ /* 0x084fe200078e02ff */
[----:B------:R-:W-:Y:S01]  /*0ad0*/  SHF.R.S32.HI R9, RZ, 0x1f, R6 ;  /* 0x0000001fff097819 */ /* 0x000fe20000011406 */
[----:B------:R-:W-:-:S04]  /*0ae0*/  IMAD.WIDE.U32 R40, R7, R100, RZ ;  /* 0x0000006407287225 */ /* 0x000fc800078e00ff */
[----:B------:R-:W-:Y:S02]  /*0af0*/  IMAD R8, R7, R101, R8 ;  /* 0x0000006507087224 */ /* 0x000fe400078e0208 */
[----:B---3--:R-:W-:-:S03]  /*0b00*/  IMAD R9, R9, R2, RZ ;  /* 0x0000000209097224 */ /* 0x008fc600078e02ff */
[----:B------:R-:W-:Y:S01]  /*0b10*/  IADD3 R41, R41, R8, RZ ;  /* 0x0000000829297210 */ /* 0x000fe20007ffe0ff */
[C---:B------:R-:W-:Y:S02]  /*0b20*/  IMAD R3, R6.reuse, R3, R9 ;  /* 0x0000000306037224 */ /* 0x040fe400078e0209 */
[----:B------:R-:W-:-:S05]  /*0b30*/  IMAD.WIDE.U32 R152, R6, R2, R40 ;  /* 0x0000000206987225 */ /* 0x000fca00078e0028 */
[----:B------:R-:W-:Y:S02]  /*0b40*/  IADD3 R20, R153, R3, RZ ;  /* 0x0000000399147210 */ /* 0x000fe40007ffe0ff */
.L_x_615:
[----:B------:R-:W-:Y:S05]  /*0b50*/  @P4 BRA `(.L_x_616) ;  /* 0x0000000000344947 */ /* 0x000fea0003800000 */
        /* <DEDUP_REMOVED lines=12> */
[----:B------:R-:W-:-:S07]  /*0c20*/  MOV R18, R6 ;  /* 0x0000000600127202 */ /* 0x000fce0000000f00 */
.L_x_616:
[----:B------:R-:W-:Y:S01]  /*0c30*/  @!P3 LEA.HI.X R31, R10, R5, R4, 0x1, P5 ;  /* 0x000000050a1fb211 */ /* 0x000fe200028f0c04 */
[-C--:B------:R-:W-:Y:S01]  /*0c40*/  IMAD R3, R23, R100.reuse, RZ ;  /* 0x0000006417037224 */ /* 0x080fe200078e02ff */
[----:B------:R-:W2:Y:S01]  /*0c50*/  @!P0 LDC.64 R10, c[0x0][0x240] ;  /* 0x00009000ff0a8b82 */ /* 0x000ea20000000a00 */
[----:B------:R-:W-:Y:S01]  /*0c60*/  @!P2 IADD3 R24, P4, R160, 0x10, RZ ;  /* 0x00000010a018a810 */ /* 0x000fe20007f9e0ff */
[----:B------:R-:W-:Y:S01]  /*0c70*/  IMAD.WIDE.U32 R42, R22, R100, R156 ;  /* 0x00000064162a7225 */ /* 0x000fe200078e009c */
[----:B------:R-:W-:Y:S01]  /*0c80*/  UMOV UR5, 0x400 ;  /* 0x0000040000057882 */ /* 0x000fe20000000000 */
[----:B------:R-:W-:Y:S01]  /*0c90*/  @!P0 IADD3 R26, P5, R160, 0x20, RZ ;  /* 0x00000020a01a8810 */ /* 0x000fe20007fbe0ff */
[----:B-1----:R-:W-:Y:S01]  /*0ca0*/  ULEA UR4, UR4, UR5, 0x18 ;  /* 0x0000000504047291 */ /* 0x002fe2000f8ec03f */
[----:B------:R-:W-:Y:S01]  /*0cb0*/  @!P2 IMAD.X R33, RZ, RZ, R161, P4 ;  /* 0x000000ffff21a224 */ /* 0x000fe200020e06a1 */
[----:B------:R-:W-:Y:S01]  /*0cc0*/  IADD3 R152, P4, R152, R42, RZ ;  /* 0x0000002a98987210 */ /* 0x000fe20007f9e0ff */
[----:B------:R-:W1:Y:S01]  /*0cd0*/  @!P0 LDC.64 R6, c[0x0][0x210] ;  /* 0x00008400ff068b82 */ /* 0x000e620000000a00 */
[----:B------:R-:W-:Y:S01]  /*0ce0*/  IMAD R3, R22, R101, R3 ;  /* 0x0000006516037224 */ /* 0x000fe200078e0203 */
[----:B------:R-:W-:Y:S01]  /*0cf0*/  ULDC.64 UR6, c[0x0][0x260] ;  /* 0x0000980000067ab9 */ /* 0x000fe20000000a00 */
[----:B------:R-:W-:Y:S01]  /*0d00*/  LEA R150, R14, UR4, 0x1 ;  /* 0x000000040e967c11 */ /* 0x000fe2000f8e08ff */
[--C-:B------:R-:W-:Y:S01]  /*0d10*/  @!P2 IMAD.MOV.U32 R40, RZ, RZ, R36.reuse ;  /* 0x000000ffff28a224 */ /* 0x100fe200078e0024 */
[----:B------:R-:W-:Y:S01]  /*0d20*/  SHF.L.U64.HI R147, R112, 0x6, R113 ;  /* 0x0000000670937819 */ /* 0x000fe20000010271 */
[----:B------:R-:W-:Y:S01]  /*0d30*/  @!P2 IMAD.MOV.U32 R41, RZ, RZ, R39 ;  /* 0x000000ffff29a224 */ /* 0x000fe200078e0027 */
[----:B------:R-:W-:Y:S01]  /*0d40*/  IADD3.X R153, R20, R43, R3, P4, !PT ;  /* 0x0000002b14997210 */ /* 0x000fe200027fe403 */
[----:B------:R-:W3:Y:S01]  /*0d50*/  @!P2 LDC.64 R8, c[0x0][0x210] ;  /* 0x00008400ff08ab82 */ /* 0x000ee20000000a00 */
[----:B------:R-:W-:Y:S01]  /*0d60*/  @!P0 IMAD.X R3, RZ, RZ, R161, P5 ;  /* 0x000000ffff038224 */ /* 0x000fe200028e06a1 */
[----:B------:R-:W-:Y:S01]  /*0d70*/  @!PT LDS RZ, [RZ] ;  /* 0x00000000fffff984 */ /* 0x000fe20000000800 */
[----:B------:R-:W-:Y:S01]  /*0d80*/  @!PT LDS RZ, [RZ] ;  /* 0x00000000fffff984 */ /* 0x000fe20000000800 */
[----:B------:R-:W-:Y:S01]  /*0d90*/  @!PT LDS RZ, [RZ] ;  /* 0x00000000fffff984 */ /* 0x000fe20000000800 */
[----:B------:R-:W-:Y:S01]  /*0da0*/  @!P3 LDGSTS.E.BYPASS.LTC128B.128 [R150], desc[UR12][R30.64] ;  /* 0x000000001e96bfae */ /* 0x000fe2000b901d4c */
[----:B------:R-:W-:Y:S01]  /*0db0*/  @!P0 IMAD.MOV.U32 R38, RZ, RZ, R36 ;  /* 0x000000ffff268224 */ /* 0x000fe200078e0024 */
[----:B------:R-:W-:Y:S01]  /*0dc0*/  LEA.HI R86, R17, R34, RZ, 0x5 ;  /* 0x0000002211567211 */ /* 0x000fe200078f28ff */
[-C--:B------:R-:W-:Y:S01]  /*0dd0*/  @!P2 IMAD R33, R33, R12.reuse, RZ ;  /* 0x0000000c2121a224 */ /* 0x080fe200078e02ff */
[----:B------:R1:W-:Y:S01]  /*0de0*/  @!P3 LDGSTS.E.BYPASS.LTC128B.128 [R150+0x2000], desc[UR12][R30.64+0x80] ;  /* 0x020000801e96bfae */ /* 0x0003e2000b901d4c */
[----:B------:R-:W-:Y:S01]  /*0df0*/  @!P2 IMAD.WIDE.U32 R42, R24, R12, R40 ;  /* 0x0000000c182aa225 */ /* 0x000fe200078e0028 */
[----:B------:R-:W4:Y:S01]  /*0e00*/  @!P1 LDC.64 R4, c[0x0][0x240] ;  /* 0x00009000ff049b82 */ /* 0x000f220000000a00 */
[----:B------:R-:W-:-:S02]  /*0e10*/  @!P1 IADD3 R41, P3, R160, 0x30, RZ ;  /* 0x00000030a0299810 */ /* 0x000fc40007f7e0ff */
[-C--:B--2---:R-:W-:Y:S01]  /*0e20*/  @!P0 IMAD R20, R3, R10.reuse, RZ ;  /* 0x0000000a03148224 */ /* 0x084fe200078e02ff */
[----:B------:R-:W-:Y:S01]  /*0e30*/  SHF.R.S32.HI R85, RZ, 0x5, R86 ;  /* 0x00000005ff557819 */ /* 0x000fe20000011456 */
[----:B------:R-:W-:-:S03]  /*0e40*/  @!P0 IMAD.WIDE.U32 R44, R26, R10, R38 ;  /* 0x0000000a1a2c8225 */ /* 0x000fc600078e0026 */
[----:B------:R-:W2:Y:S01]  /*0e50*/  @!P1 LDC.64 R2, c[0x0][0x210] ;  /* 0x00008400ff029b82 */ /* 0x000ea20000000a00 */
[----:B------:R-:W-:Y:S02]  /*0e60*/  @!P2 IMAD R13, R24, R13, R33 ;  /* 0x0000000d180da224 */ /* 0x000fe400078e0221 */
[----:B------:R-:W-:Y:S02]  /*0e70*/  VIADD R33, R103, 0xffffffff ;  /* 0xffffffff67217836 */ /* 0x000fe40000000000 */
[----:B------:R-:W-:Y:S02]  /*0e80*/  @!P1 IMAD.MOV.U32 R37, RZ, RZ, R39 ;  /* 0x000000ffff259224 */ /* 0x000fe400078e0027 */
[----:B------:R-:W-:Y:S01]  /*0e90*/  @!P0 IMAD R11, R26, R11, R20 ;  /* 0x0000000b1a0b8224 */ /* 0x000fe200078e0214 */
[----:B---3--:R-:W-:Y:S01]  /*0ea0*/  @!P2 LEA R12, P4, R42, R8, 0x1 ;  /* 0x000000082a0ca211 */ /* 0x008fe200078808ff */
[----:B------:R-:W-:Y:S02]  /*0eb0*/  @!P1 IMAD.X R39, RZ, RZ, R161, P3 ;  /* 0x000000ffff279224 */ /* 0x000fe400018e06a1 */
[----:B------:R-:W-:-:S02]  /*0ec0*/  @!P2 IMAD.IADD R13, R43, 0x1, R13 ;  /* 0x000000012b0da824 */ /* 0x000fc400078e020d */
[----:B------:R-:W-:Y:S01]  /*0ed0*/  @!P0 IMAD.IADD R8, R45, 0x1, R11 ;  /* 0x000000012d088824 */ /* 0x000fe200078e020b */
[----:B------:R-:W-:Y:S01]  /*0ee0*/  SHF.R.S32.HI R11, RZ, 0x1f, R33 ;  /* 0x0000001fff0b7819 */ /* 0x000fe20000011421 */
[----:B------:R-:W-:Y:S01]  /*0ef0*/  @!P2 IMAD R29, R14, 0x2, R29 ;  /* 0x000000020e1da824 */ /* 0x000fe200078e021d */
[----:B------:R-:W-:Y:S01]  /*0f00*/  @!P2 LEA.HI.X R13, R42, R9, R13, 0x1, P4 ;  /* 0x000000092a0da211 */ /* 0x000fe200020f0c0d */
[----:B----4-:R-:W-:Y:S01]  /*0f10*/  @!P1 IMAD R10, R39, R4, RZ ;  /* 0x00000004270a9224 */ /* 0x010fe200078e02ff */
[C---:B-1----:R-:W-:Y:S01]  /*0f20*/  @!P0 LEA R30, P3, R44.reuse, R6, 0x1 ;  /* 0x000000062c1e8211 */ /* 0x042fe200078608ff */
[----:B------:R-:W-:Y:S02]  /*0f30*/  IMAD R6, R33, -0x40, R32 ;  /* 0xffffffc021067824 */ /* 0x000fe400078e0220 */
[C---:B------:R-:W-:Y:S01]  /*0f40*/  @!P1 IMAD R5, R41.reuse, R5, R10 ;  /* 0x0000000529059224 */ /* 0x040fe200078e020a */
[----:B------:R-:W-:Y:S01]  /*0f50*/  @!P0 LEA.HI.X R31, R44, R7, R8, 0x1, P3 ;  /* 0x000000072c1f8211 */ /* 0x000fe200018f0c08 */
[----:B------:R-:W-:Y:S01]  /*0f60*/  @!P1 IMAD.WIDE.U32 R8, R41, R4, R36 ;  /* 0x0000000429089225 */ /* 0x000fe200078e0024 */
[-C--:B------:R-:W-:Y:S01]  /*0f70*/  ISETP.GE.AND P4, PT, R22, R6.reuse, PT ;  /* 0x000000061600720c */ /* 0x080fe20003f86270 */
[----:B------:R-:W-:Y:S01]  /*0f80*/  @!P2 LDGSTS.E.BYPASS.LTC128B.128 [R29+0x800], desc[UR12][R12.64] ;  /* 0x008000000c1dafae */ /* 0x000fe2000b901d4c */
[----:B------:R-:W-:Y:S01]  /*0f90*/  SHF.R.S32.HI R10, RZ, 0x1f, R114 ;  /* 0x0000001fff0a7819 */ /* 0x000fe20000011472 */
[----:B------:R-:W-:Y:S01]  /*0fa0*/  @!P1 IMAD.IADD R4, R9, 0x1, R5 ;  /* 0x0000000109049824 */ /* 0x000fe200078e0205 */
[----:B------:R-:W-:Y:S01]  /*0fb0*/  ISETP.GE.AND P3, PT, R21, R6, PT ;  /* 0x000000061500720c */ /* 0x000fe20003f66270 */
[----:B------:R1:W-:Y:S01]  /*0fc0*/  @!P2 LDGSTS.E.BYPASS.LTC128B.128 [R29+0x2800], desc[UR12][R12.64+0x80] ;  /* 0x028000800c1dafae */ /* 0x0003e2000b901d4c */
[----:B--2---:R-:W-:Y:S01]  /*0fd0*/  @!P1 LEA R36, P2, R8, R2, 0x1 ;  /* 0x0000000208249211 */ /* 0x004fe200078408ff */
[----:B------:R-:W-:Y:S01]  /*0fe0*/  @!P0 IMAD R27, R14, 0x2, R27 ;  /* 0x000000020e1b8824 */ /* 0x000fe200078e021b */
[----:B------:R-:W-:Y:S01]  /*0ff0*/  SHF.L.U64.HI R2, R100, 0x6, R101 ;  /* 0x0000000664027819 */ /* 0x000fe20000010265 */
[----:B------:R-:W-:Y:S01]  /*1000*/  @!P1 IMAD R25, R14, 0x2, R25 ;  /* 0x000000020e199824 */ /* 0x000fe200078e0219 */
[----:B------:R-:W-:Y:S01]  /*1010*/  @!P1 LEA.HI.X R37, R8, R3, R4, 0x1, P2 ;  /* 0x0000000308259211 */ /* 0x000fe200010f0c04 */
[----:B------:R-:W-:Y:S01]  /*1020*/  IMAD R155, R10, UR6, RZ ;  /* 0x000000060a9b7c24 */ /* 0x000fe2000f8e02ff */
[----:B------:R-:W-:Y:S01]  /*1030*/  @!P0 LDGSTS.E.BYPASS.LTC128B.128 [R27+0x1000], desc[UR12][R30.64] ;  /* 0x010000001e1b8fae */ /* 0x000fe2000b901d4c */
[----:B------:R-:W2:Y:S01]  /*1040*/  @!P4 LDC.64 R8, c[0x0][0x218] ;  /* 0x00008600ff08cb82 */ /* 0x000ea20000000a00 */
[C---:B------:R-:W-:Y:S01]  /*1050*/  IMAD.WIDE.U32 R152, R114.reuse, UR6, R152 ;  /* 0x0000000672987c25 */ /* 0x040fe2000f8e0098 */
[----:B------:R-:W-:Y:S01]  /*1060*/  @!P4 MOV R24, 0x400 ;  /* 0x000004000018c802 */ /* 0x000fe20000000f00 */
[----:B------:R-:W3:Y:S01]  /*1070*/  @!P4 S2R R3, SR_CgaCtaId ;  /* 0x000000000003c919 */ /* 0x000ee20000008800 */
[-C--:B------:R-:W-:Y:S01]  /*1080*/  ISETP.GE.AND P5, PT, R15, R6.reuse, PT ;  /* 0x000000060f00720c */ /* 0x080fe20003fa6270 */
[----:B------:R-:W-:Y:S01]  /*1090*/  IMAD R155, R114, UR7, R155 ;  /* 0x00000007729b7c24 */ /* 0x000fe2000f8e029b */
[-C--:B------:R-:W-:Y:S01]  /*10a0*/  ISETP.GE.AND P6, PT, R19, R6.reuse, PT ;  /* 0x000000061300720c */ /* 0x080fe20003fc6270 */
[----:B------:R4:W-:Y:S01]  /*10b0*/  @!P0 LDGSTS.E.BYPASS.LTC128B.128 [R27+0x3000], desc[UR12][R30.64+0x80] ;  /* 0x030000801e1b8fae */ /* 0x0009e2000b901d4c */
[----:B------:R-:W-:Y:S01]  /*10c0*/  ISETP.GE.AND P0, PT, R21, R6, PT ;  /* 0x000000061500720c */ /* 0x000fe20003f06270 */
[----:B------:R-:W-:Y:S01]  /*10d0*/  IMAD.SHL.U32 R7, R100, 0x40, RZ ;  /* 0x0000004064077824 */ /* 0x000fe200078e00ff */
[----:B------:R-:W-:Y:S01]  /*10e0*/  ULDC.64 UR6, c[0x0][0x268] ;  /* 0x00009a0000067ab9 */ /* 0x000fe20000000a00 */
[----:B------:R-:W-:Y:S01]  /*10f0*/  @!P1 LDGSTS.E.BYPASS.LTC128B.128 [R25+0x1800], desc[UR12][R36.64] ;  /* 0x0180000024199fae */ /* 0x000fe2000b901d4c */
[----:B------:R-:W-:-:S02]  /*1100*/  IMAD.IADD R155, R153, 0x1, R155 ;  /* 0x00000001999b7824 */ /* 0x000fc400078e029b */
[----:B------:R-:W-:Y:S01]  /*1110*/  IMAD.MOV.U32 R154, RZ, RZ, R152 ;  /* 0x000000ffff9a7224 */ /* 0x000fe200078e0098 */
[----:B------:R5:W-:Y:S01]  /*1120*/  @!P1 LDGSTS.E.BYPASS.LTC128B.128 [R25+0x3800], desc[UR12][R36.64+0x80] ;  /* 0x0380008024199fae */ /* 0x000be2000b901d4c */
[----:B------:R-:W-:Y:S02]  /*1130*/  IMAD R169, R10, UR6, RZ ;  /* 0x000000060aa97c24 */ /* 0x000fe4000f8e02ff */
[----:B------:R-:W-:Y:S02]  /*1140*/  IMAD.SHL.U32 R148, R112, 0x40, RZ ;  /* 0x0000004070947824 */ /* 0x000fe400078e00ff */
[----:B-1----:R-:W-:Y:S01]  /*1150*/  IMAD R12, R2, R33, RZ ;  /* 0x00000021020c7224 */ /* 0x002fe200078e02ff */
[----:B------:R-:W1:Y:S01]  /*1160*/  @!P0 LDC.64 R4, c[0x0][0x218] ;  /* 0x00008600ff048b82 */ /* 0x000e620000000a00 */
[----:B------:R-:W-:-:S04]  /*1170*/  IMAD.WIDE.U32 R28, R22, R112, R156 ;  /* 0x00000070161c7225 */ /* 0x000fc800078e009c */
[----:B------:R-:W-:Y:S01]  /*1180*/  IMAD R169, R114, UR7, R169 ;  /* 0x0000000772a97c24 */ /* 0x000fe2000f8e02a9 */
[----:B------:R-:W-:Y:S02]  /*1190*/  IADD3 R20, P2, R18, R28, RZ ;  /* 0x0000001c12147210 */ /* 0x000fe40007f5e0ff */
[----:B------:R-:W-:Y:S01]  /*11a0*/  @!P5 MOV R18, 0x400 ;  /* 0x000004000012d802 */ /* 0x000fe20000000f00 */
[-C--:B----4-:R-:W-:Y:S01]  /*11b0*/  IMAD R27, R11, R7.reuse, R12 ;  /* 0x000000070b1b7224 */ /* 0x090fe200078e020c */
[----:B---3--:R-:W-:Y:S01]  /*11c0*/  @!P4 LEA R3, R3, R24, 0x18 ;  /* 0x000000180303c211 */ /* 0x008fe200078ec0ff */
[----:B------:R-:W-:-:S04]  /*11d0*/  IMAD.WIDE.U32 R12, R33, R7, R154 ;  /* 0x00000007210c7225 */ /* 0x000fc800078e009a */
[----:B------:R-:W-:Y:S01]  /*11e0*/  IMAD.IADD R13, R13, 0x1, R27 ;  /* 0x000000010d0d7824 */ /* 0x000fe200078e021b */
[----:B--2---:R-:W-:Y:S01]  /*11f0*/  @!P4 LEA R30, P1, R12, R8, 0x1 ;  /* 0x000000080c1ec211 */ /* 0x004fe200078208ff */
[----:B-----5:R-:W-:Y:S01]  /*1200*/  IMAD R25, R23, R112, RZ ;  /* 0x0000007017197224 */ /* 0x020fe200078e02ff */
[----:B------:R-:W2:Y:S01]  /*1210*/  @!P6 S2R R27, SR_CgaCtaId ;  /* 0x00000000001be919 */ /* 0x000ea20000008800 */
[----:B------:R-:W-:Y:S01]  /*1220*/  IMAD.WIDE.U32 R36, R100, 0x20, RZ ;  /* 0x0000002064247825 */ /* 0x000fe200078e00ff */
[----:B------:R-:W-:Y:S01]  /*1230*/  @!P4 LEA.HI.X R31, R12, R9, R13, 0x1, P1 ;  /* 0x000000090c1fc211 */ /* 0x000fe200008f0c0d */
[----:B------:R-:W3:Y:S02]  /*1240*/  @!P0 S2R R23, SR_CgaCtaId ;  /* 0x0000000000178919 */ /* 0x000ee40000008800 */
[----:B------:R-:W-:Y:S01]  /*1250*/  IMAD R25, R22, R113, R25 ;  /* 0x0000007116197224 */ /* 0x000fe200078e0219 */
[----:B------:R-:W-:-:S04]  /*1260*/  LEA.HI R9, R17, R34, RZ, 0x4 ;  /* 0x0000002211097211 */ /* 0x000fc800078f20ff */
[----:B------:R-:W-:Y:S01]  /*1270*/  IADD3.X R21, R16, R29, R25, P2, !PT ;  /* 0x0000001d10157210 */ /* 0x000fe200017fe419 */
[----:B------:R-:W-:Y:S01]  /*1280*/  @!P4 IMAD R16, R14, 0x2, R3 ;  /* 0x000000020e10c824 */ /* 0x000fe200078e0203 */
[----:B------:R-:W-:Y:S01]  /*1290*/  @!P0 LEA R3, P1, R100, R12, 0x4 ;  /* 0x0000000c64038211 */ /* 0x000fe200078220ff */
[----:B------:R-:W4:Y:S01]  /*12a0*/  @!P5 S2R R25, SR_CgaCtaId ;  /* 0x000000000019d919 */ /* 0x000f220000008800 */
[----:B------:R-:W-:Y:S01]  /*12b0*/  SHF.R.S32.HI R144, RZ, 0x4, R9 ;  /* 0x00000004ff907819 */ /* 0x000fe20000011409 */
[----:B------:R-:W-:Y:S01]  /*12c0*/  IMAD.WIDE.U32 R114, R114, UR6, R20 ;  /* 0x0000000672727c25 */ /* 0x000fe2000f8e0014 */
[----:B------:R-:W-:Y:S01]  /*12d0*/  @!P0 LEA.HI.X R8, R100, R13, R101, 0x4, P1 ;  /* 0x0000000d64088211 */ /* 0x000fe200008f2465 */
[----:B------:R-:W-:Y:S01]  /*12e0*/  @!P4 LDGSTS.E.BYPASS.LTC128B.128 [R16+0x4000], desc[UR12][R30.64] ;  /* 0x040000001e10cfae */ /* 0x000fe2000b901d4c */
[----:B-1----:R-:W-:Y:S01]  /*12f0*/  @!P0 LEA R28, P1, R3, R4, 0x1 ;  /* 0x00000004031c8211 */ /* 0x002fe200078208ff */
[----:B------:R-:W-:Y:S01]  /*1300*/  IMAD.IADD R169, R115, 0x1, R169 ;  /* 0x0000000173a97824 */ /* 0x000fe200078e02a9 */
[----:B------:R-:W-:Y:S01]  /*1310*/  LEA.HI R4, R9, R144, RZ, 0x1 ;  /* 0x0000009009047211 */ /* 0x000fe200078f08ff */
[----:B------:R1:W-:Y:S01]  /*1320*/  @!P4 LDGSTS.E.BYPASS.LTC128B.128 [R16+0x6000], desc[UR12][R30.64+0x80] ;  /* 0x060000801e10cfae */ /* 0x0003e2000b901d4c */
[----:B------:R-:W-:Y:S01]  /*1330*/  @!P0 LEA.HI.X R29, R3, R5, R8, 0x1, P1 ;  /* 0x00000005031d8211 */ /* 0x000fe200008f0c08 */
[----:B------:R-:W-:Y:S01]  /*1340*/  IMAD.MOV.U32 R168, RZ, RZ, R114 ;  /* 0x000000ffffa87224 */ /* 0x000fe200078e0072 */
[----:B------:R-:W-:-:S02]  /*1350*/  LOP3.LUT R5, R4, 0xfffffffe, RZ, 0xc0, !PT ;  /* 0xfffffffe04057812 */ /* 0x000fc400078ec0ff */
[-C--:B------:R-:W-:Y:S01]  /*1360*/  ISETP.GE.AND P2, PT, R19, R6.reuse, PT ;  /* 0x000000061300720c */ /* 0x080fe20003f46270 */
[----:B------:R-:W-:Y:S01]  /*1370*/  IMAD.SHL.U32 R19, R0, 0x40, RZ ;  /* 0x0000004000137824 */ /* 0x000fe200078e00ff */
[----:B------:R-:W-:Y:S01]  /*1380*/  @!P0 MOV R4, 0x400 ;  /* 0x0000040000048802 */ /* 0x000fe20000000f00 */
[----:B------:R-:W-:Y:S01]  /*1390*/  IMAD.IADD R144, R144, 0x1, -R5 ;  /* 0x0000000190907824 */ /* 0x000fe200078e0a05 */
[----:B------:R-:W-:Y:S02]  /*13a0*/  LOP3.LUT R9, R9, 0xfffffff0, RZ, 0xc0, !PT ;  /* 0xfffffff009097812 */ /* 0x000fe400078ec0ff */
[----:B------:R-:W-:Y:S01]  /*13b0*/  LOP3.LUT R19, R19, 0x1c0, RZ, 0xc0, !PT ;  /* 0x000001c013137812 */ /* 0x000fe200078ec0ff */
[----:B------:R-:W-:Y:S01]  /*13c0*/  IMAD.SHL.U32 R20, R144, 0x8, RZ ;  /* 0x0000000890147824 */ /* 0x000fe200078e00ff */
[----:B------:R-:W-:Y:S01]  /*13d0*/  ISETP.GE.AND P1, PT, R15, R6, PT ;  /* 0x000000060f00720c */ /* 0x000fe20003f26270 */
[----:B------:R-:W-:Y:S01]  /*13e0*/  IMAD.IADD R3, R34, 0x1, -R9 ;  /* 0x0000000122037824 */ /* 0x000fe200078e0a09 */
[----:B---3--:R-:W-:Y:S01]  /*13f0*/  @!P0 LEA R23, R23, R4, 0x18 ;  /* 0x0000000417178211 */ /* 0x008fe200078ec0ff */
[C---:B------:R-:W-:Y:S01]  /*1400*/  IMAD.SHL.U32 R4, R22.reuse, 0x8, RZ ;  /* 0x0000000816047824 */ /* 0x040fe200078e00ff */
[----:B------:R-:W3:Y:S01]  /*1410*/  @!P6 LDC.64 R8, c[0x0][0x218] ;  /* 0x00008600ff08eb82 */ /* 0x000ee20000000a00 */
[----:B------:R-:W-:Y:S01]  /*1420*/  IMAD.SHL.U32 R15, R101, 0x20, RZ ;  /* 0x00000020650f7824 */ /* 0x000fe200078e00ff */
[----:B------:R-:W-:-:S02]  /*1430*/  ISETP.GE.AND P4, PT, R22, R6, PT ;  /* 0x000000061600720c */ /* 0x000fc40003f86270 */
[----:B------:R-:W-:Y:S02]  /*1440*/  LOP3.LUT R4, R19, 0x8, R4, 0xf8, !PT ;  /* 0x0000000813047812 */ /* 0x000fe400078ef804 */
[----:B------:R-:W-:Y:S02]  /*1450*/  SHF.R.U32.HI R19, RZ, 0x3, R19 ;  /* 0x00000003ff137819 */ /* 0x000fe40000011613 */
[----:B------:R-:W-:Y:S02]  /*1460*/  @!P6 MOV R22, 0x400 ;  /* 0x000004000016e802 */ /* 0x000fe40000000f00 */
[----:B------:R-:W-:Y:S01]  /*1470*/  LOP3.LUT R19, R4, R19, RZ, 0x3c, !PT ;  /* 0x0000001304137212 */ /* 0x000fe200078e3cff */
[C---:B-1----:R-:W-:Y:S01]  /*1480*/  @!P0 IMAD R31, R14.reuse, 0x2, R23 ;  /* 0x000000020e1f8824 */ /* 0x042fe200078e0217 */
[----:B------:R-:W1:Y:S01]  /*1490*/  @!P5 LDC.64 R4, c[0x0][0x218] ;  /* 0x00008600ff04db82 */ /* 0x000e620000000a00 */
[----:B----4-:R-:W-:Y:S02]  /*14a0*/  @!P5 LEA R25, R25, R18, 0x18 ;  /* 0x000000121919d211 */ /* 0x010fe400078ec0ff */
[----:B--2---:R-:W-:Y:S01]  /*14b0*/  @!P6 LEA R27, R27, R22, 0x18 ;  /* 0x000000161b1be211 */ /* 0x004fe200078ec0ff */
[----:B------:R-:W-:Y:S01]  /*14c0*/  @!P0 LDGSTS.E.BYPASS.LTC128B.128 [R31+0x4800], desc[UR12][R28.64] ;  /* 0x048000001c1f8fae */ /* 0x000fe2000b901d4c */
[----:B------:R-:W-:Y:S01]  /*14d0*/  SHF.R.S32.HI R6, RZ, 0x1f, R3 ;  /* 0x0000001fff067819 */ /* 0x000fe20000011403 */
[----:B------:R-:W-:-:S02]  /*14e0*/  @!P5 IMAD R18, R14, 0x2, R25 ;  /* 0x000000020e12d824 */ /* 0x000fc400078e0219 */
[----:B------:R-:W-:Y:S01]  /*14f0*/  @!P0 LDGSTS.E.BYPASS.LTC128B.128 [R31+0x6800], desc[UR12][R28.64+0x80] ;  /* 0x068000801c1f8fae */ /* 0x000fe2000b901d4c */
[----:B------:R-:W-:Y:S01]  /*1500*/  @!P6 IADD3 R23, P0, R12, R36, RZ ;  /* 0x000000240c17e210 */ /* 0x000fe20007f1e0ff */
[----:B------:R-:W-:Y:S01]  /*1510*/  @!P6 IMAD R22, R14, 0x2, R27 ;  /* 0x000000020e16e824 */ /* 0x000fe200078e021b */
[----:B------:R-:W-:Y:S01]  /*1520*/  LEA.HI R6, R6, R3, RZ, 0x3 ;  /* 0x0000000306067211 */ /* 0x000fe200078f18ff */
[----:B------:R-:W-:Y:S01]  /*1530*/  IMAD R144, R144, 0x200, R19 ;  /* 0x0000020090907824 */ /* 0x000fe200078e0213 */
[----:B------:R-:W-:Y:S01]  /*1540*/  @!P6 IADD3.X R36, R13, R37, R15, P0, !PT ;  /* 0x000000250d24e210 */ /* 0x000fe200007fe40f */
[----:B------:R-:W-:Y:S01]  /*1550*/  @!P5 IMAD.WIDE.U32 R12, R100, 0x30, R12 ;  /* 0x00000030640cd825 */ /* 0x000fe200078e000c */
[----:B---3--:R-:W-:Y:S01]  /*1560*/  @!P6 LEA R24, P0, R23, R8, 0x1 ;  /* 0x000000081718e211 */ /* 0x008fe200078008ff */
[----:B------:R-:W2:Y:S01]  /*1570*/  @!P4 LDC.64 R14, c[0x0][0x220] ;  /* 0x00008800ff0ecb82 */ /* 0x000ea20000000a00 */
[C---:B------:R-:W-:Y:S01]  /*1580*/  LOP3.LUT R16, R6.reuse, 0xfffffff8, RZ, 0xc0, !PT ;  /* 0xfffffff806107812 */ /* 0x040fe200078ec0ff */
[----:B------:R-:W-:Y:S01]  /*1590*/  @!P5 IMAD R8, R101, 0x30, RZ ;  /* 0x000000306508d824 */ /* 0x000fe200078e02ff */
[----:B------:R-:W-:Y:S01]  /*15a0*/  @!P6 LEA.HI.X R25, R23, R9, R36, 0x1, P0 ;  /* 0x000000091719e211 */ /* 0x000fe200000f0c24 */
[----:B------:R-:W-:Y:S01]  /*15b0*/  IMAD.SHL.U32 R6, R6, 0x40, RZ ;  /* 0x0000004006067824 */ /* 0x000fe200078e00ff */
[----:B------:R-:W-:Y:S01]  /*15c0*/  LEA R144, R144, UR4, 0x1 ;  /* 0x0000000490907c11 */ /* 0x000fe2000f8e08ff */
[----:B------:R-:W-:Y:S01]  /*15d0*/  @!P5 IMAD.IADD R8, R13, 0x1, R8 ;  /* 0x000000010d08d824 */ /* 0x000fe200078e0208 */
[----:B-1----:R-:W-:Y:S01]  /*15e0*/  @!P5 LEA R26, P0, R12, R4, 0x1 ;  /* 0x000000040c1ad211 */ /* 0x002fe200078008ff */
[----:B------:R-:W-:Y:S01]  /*15f0*/  @!P6 LDGSTS.E.BYPASS.LTC128B.128 [R22+0x5000], desc[UR12][R24.64] ;  /* 0x050000001816efae */ /* 0x000fe2000b901d4c */
[----:B------:R-:W-:Y:S01]  /*1600*/  IMAD.IADD R3, R3, 0x1, -R16 ;  /* 0x0000000103037824 */ /* 0x000fe200078e0a10 */
[----:B------:R-:W-:Y:S01]  /*1610*/  LOP3.LUT R6, R6, 0xfffffe00, RZ, 0xc0, !PT ;  /* 0xfffffe0006067812 */ /* 0x000fe200078ec0ff */
[----:B------:R-:W-:Y:S01]  /*1620*/  IMAD R16, R147, R33, RZ ;  /* 0x0000002193107224 */ /* 0x000fe200078e02ff */
[----:B------:R-:W-:Y:S01]  /*1630*/  @!P5 LEA.HI.X R27, R12, R5, R8, 0x1, P0 ;  /* 0x000000050c1bd211 */ /* 0x000fe200000f0c08 */
[----:B------:R1:W-:Y:S01]  /*1640*/  @!P6 LDGSTS.E.BYPASS.LTC128B.128 [R22+0x7000], desc[UR12][R24.64+0x80] ;  /* 0x070000801816efae */ /* 0x0003e2000b901d4c */
[----:B------:R-:W3:Y:S01]  /*1650*/  @!P3 LDC.64 R12, c[0x0][0x220] ;  /* 0x00008800ff0cbb82 */ /* 0x000ee20000000a00 */
[----:B------:R-:W-:-:S02]  /*1660*/  IMAD R16, R11, R148, R16 ;  /* 0x000000940b107224 */ /* 0x000fc400078e0210 */
[----:B------:R-:W-:Y:S01]  /*1670*/  @!P5 LDGSTS.E.BYPASS.LTC128B.128 [R18+0x5800], desc[UR12][R26.64] ;  /* 0x058000001a12dfae */ /* 0x000fe2000b901d4c */
[----:B------:R-:W-:Y:S02]  /*1680*/  IMAD.SHL.U32 R8, R113, 0x20, RZ ;  /* 0x0000002071087824 */ /* 0x000fe400078e00ff */
[----:B------:R-:W-:Y:S01]  /*1690*/  IMAD.SHL.U32 R5, R3, 0x40, RZ ;  /* 0x0000004003057824 */ /* 0x000fe200078e00ff */
[----:B------:R4:W-:Y:S01]  /*16a0*/  @!P5 LDGSTS.E.BYPASS.LTC128B.128 [R18+0x7800], desc[UR12][R26.64+0x80] ;  /* 0x078000801a12dfae */ /* 0x0009e2000b901d4c */
[----:B------:R-:W5:Y:S01]  /*16b0*/  @!P2 LDC.64 R10, c[0x0][0x220] ;  /* 0x00008800ff0aab82 */ /* 0x000f620000000a00 */
[----:B------:R-:W-:Y:S02]  /*16c0*/  VIADD R142, R144, 0x4020 ;  /* 0x00004020908e7836 */ /* 0x000fe40000000000 */
[----:B------:R-:W0:Y:S01]  /*16d0*/  LDGDEPBAR ;  /* 0x00000000000079af */ /* 0x000e220000000000 */
[----:B------:R-:W-:-:S04]  /*16e0*/  LOP3.LUT R5, R5, 0x1c0, RZ, 0xc0, !PT ;  /* 0x000001c005057812 */ /* 0x000fc800078ec0ff */
[----:B------:R-:W-:Y:S02]  /*16f0*/  LOP3.LUT R20, R5, 0x8, R20, 0xf8, !PT ;  /* 0x0000000805147812 */ /* 0x000fe400078ef814 */
[----:B------:R-:W-:-:S04]  /*1700*/  SHF.R.U32.HI R5, RZ, 0x3, R5 ;  /* 0x00000003ff057819 */ /* 0x000fc80000011605 */
[----:B------:R-:W-:Y:S01]  /*1710*/  LOP3.LUT R5, R20, R5, RZ, 0x3c, !PT ;  /* 0x0000000514057212 */ /* 0x000fe200078e3cff */
[----:B-1----:R-:W-:-:S04]  /*1720*/  IMAD.WIDE.U32 R22, R33, R148, R168 ;  /* 0x0000009421167225 */ /* 0x002fc800078e00a8 */
[----:B------:R-:W-:-:S04]  /*1730*/  IMAD.WIDE.U32 R24, R112, 0x20, RZ ;  /* 0x0000002070187825 */ /* 0x000fc800078e00ff */
[----:B------:R-:W-:Y:S01]  /*1740*/  IMAD.IADD R21, R23, 0x1, R16 ;  /* 0x0000000117157824 */ /* 0x000fe200078e0210 */
[----:B------:R-:W-:Y:S01]  /*1750*/  @!P2 IADD3 R4, P0, R22, R24, RZ ;  /* 0x000000181604a210 */ /* 0x000fe20007f1e0ff */
[----:B------:R-:W-:-:S04]  /*1760*/  DEPBAR.LE SB0, 0x0 ;  /* 0x000080000000791a */ /* 0x000fc80000000000 */
[----:B------:R-:W-:Y:S01]  /*1770*/  @!P2 IADD3.X R16, R21, R25, R8, P0, !PT ;  /* 0x000000191510a210 */ /* 0x000fe200007fe408 */
[----:B------:R-:W-:Y:S01]  /*1780*/  BAR.SYNC.DEFER_BLOCKING 0x0 ;  /* 0x0000000000007b1d */ /* 0x000fe20000010000 */
[----:B----4-:R-:W-:Y:S01]  /*1790*/  @!P3 LEA R18, P0, R112, R22, 0x4 ;  /* 0x000000167012b211 */ /* 0x010fe200078020ff */
[----:B------:R-:W-:Y:S01]  /*17a0*/  @!P1 IMAD.MOV.U32 R20, RZ, RZ, R22 ;  /* 0x000000ffff149224 */ /* 0x000fe200078e0016 */
[----:B--2---:R-:W-:Y:S02]  /*17b0*/  @!P4 LEA R24, P5, R22, R14, 0x1 ;  /* 0x0000000e1618c211 */ /* 0x004fe400078a08ff */
[----:B------:R-:W-:-:S03]  /*17c0*/  @!P3 LEA.HI.X R14, R112, R21, R113, 0x4, P0 ;  /* 0x00000015700eb211 */ /* 0x000fc600000f2471 */
[----:B------:R-:W1:Y:S01]  /*17d0*/  @!P1 LDC.64 R8, c[0x0][0x220] ;  /* 0x00008800ff089b82 */ /* 0x000e620000000a00 */
[----:B---3--:R-:W-:Y:S01]  /*17e0*/  @!P3 LEA R26, P0, R18, R12, 0x1 ;  /* 0x0000000c121ab211 */ /* 0x008fe200078008ff */
[----:B------:R-:W-:Y:S01]  /*17f0*/  @!P1 IMAD R12, R113, 0x30, RZ ;  /* 0x00000030710c9824 */ /* 0x000fe200078e02ff */
[--C-:B------:R-:W-:Y:S01]  /*1800*/  @!P4 LEA.HI.X R25, R22, R15, R21.reuse, 0x1, P5 ;  /* 0x0000000f1619c211 */ /* 0x100fe200028f0c15 */
[----:B------:R-:W-:Y:S01]  /*1810*/  @!P1 IMAD.WIDE.U32 R20, R112, 0x30, R20 ;  /* 0x0000003070149825 */ /* 0x000fe200078e0014 */
[----:B------:R-:W-:Y:S02]  /*1820*/  @!P3 LEA.HI.X R27, R18, R13, R14, 0x1, P0 ;  /* 0x0000000d121bb211 */ /* 0x000fe400000f0c0e */
[----:B-----5:R-:W-:Y:S01]  /*1830*/  @!P2 LEA R14, P0, R4, R10, 0x1 ;  /* 0x0000000a040ea211 */ /* 0x020fe200078008ff */
[----:B------:R-:W-:-:S03]  /*1840*/  @!P1 IMAD.IADD R12, R21, 0x1, R12 ;  /* 0x00000001150c9824 */ /* 0x000fc600078e020c */
[----:B------:R-:W-:Y:S01]  /*1850*/  @!P2 LEA.HI.X R15, R4, R11, R16, 0x1, P0 ;  /* 0x0000000b040fa211 */ /* 0x000fe200000f0c10 */
[C---:B------:R-:W-:Y:S02]  /*1860*/  IMAD R4, R85.reuse, 0x400, R6 ;  /* 0x0000040055047824 */ /* 0x040fe400078e0206 */
[----:B------:R-:W-:Y:S02]  /*1870*/  IMAD R85, R85, 0x10, R84 ;  /* 0x0000001055557824 */ /* 0x000fe400078e0254 */
[----:B------:R-:W-:Y:S01]  /*1880*/  IMAD.IADD R145, R5, 0x1, R4 ;  /* 0x0000000105917824 */ /* 0x000fe200078e0204 */
[----:B------:R-:W-:Y:S01]  /*1890*/  @P4 STS.128 [R150+0x8000], RZ ;  /* 0x008000ff96004388 */ /* 0x000fe20000000c00 */
[----:B------:R-:W-:-:S03]  /*18a0*/  IMAD.MOV.U32 R4, RZ, RZ, 0x10 ;  /* 0x00000010ff047424 */ /* 0x000fc600078e00ff */
[----:B------:R-:W-:Y:S01]  /*18b0*/  LEA R145, R145, UR4, 0x1 ;  /* 0x0000000491917c11 */ /* 0x000fe2000f8e08ff */
[----:B------:R-:W-:Y:S01]  /*18c0*/  @P4 STS.128 [R150+0xa000], RZ ;  /* 0x00a000ff96004388 */ /* 0x000fe20000000c00 */
[----:B-1----:R-:W-:-:S03]  /*18d0*/  @!P1 LEA R16, P0, R20, R8, 0x1 ;  /* 0x0000000814109211 */ /* 0x002fc600078008ff */
[----:B------:R-:W-:Y:S01]  /*18e0*/  @!PT LDS RZ, [RZ] ;  /* 0x00000000fffff984 */ /* 0x000fe20000000800 */
[----:B------:R-:W-:Y:S01]  /*18f0*/  @!PT LDS RZ, [RZ] ;  /* 0x00000000fffff984 */ /* 0x000fe20000000800 */
[----:B------:R-:W-:Y:S01]  /*1900*/  @!PT LDS RZ, [RZ] ;  /* 0x00000000fffff984 */ /* 0x000fe20000000800 */
[----:B------:R-:W-:Y:S01]  /*1910*/  @!P4 LDGSTS.E.BYPASS.LTC128B.128 [R150+0x8000], desc[UR12][R24.64] ;  /* 0x080000001896cfae */ /* 0x000fe2000b901d4c */
[----:B------:R-:W-:-:S03]  /*1920*/  @!P1 LEA.HI.X R17, R20, R9, R12, 0x1, P0 ;  /* 0x0000000914119211 */ /* 0x000fc600000f0c0c */
[----:B------:R-:W-:Y:S01]  /*1930*/  @!P4 LDGSTS.E.BYPASS.LTC128B.128 [R150+0xa000], desc[UR12][R24.64+0x80] ;  /* 0x0a0000801896cfae */ /* 0x000fe2000b901d4c */
[----:B------:R-:W-:-:S03]  /*1940*/  LOP3.LUT P0, RZ, R0, 0x2, RZ, 0xc0, !PT ;  /* 0x0000000200ff7812 */ /* 0x000fc6000780c0ff */
        /* <DEDUP_REMOVED lines=20> */
[----:B------:R1:W-:Y:S01]  /*1a90*/  @!P1 LDGSTS.E.BYPASS.LTC128B.128 [R150+0xb800], desc[UR12][R16.64+0x80] ;  /* 0x0b80008010969fae */ /* 0x0003e2000b901d4c */
[----:B------:R-:W-:Y:S01]  /*1aa0*/  R2P PR, R3, 0x6 ;  /* 0x0000000603007804 */ /* 0x000fe20000000000 */
[----:B------:R-:W-:-:S02]  /*1ab0*/  VIADD R3, R144, 0x4000 ;  /* 0x0000400090037836 */ /* 0x000fc40000000000 */
[----:B------:R-:W-:Y:S02]  /*1ac0*/  LDSM.16.M88.4 R8, [R145] ;  /* 0x000000009108783b */ /* 0x000fe40000000200 */
[----:B------:R-:W-:Y:S01]  /*1ad0*/  SEL R4, R4, 0xfffffff0, !P1 ;  /* 0xfffffff004047807 */ /* 0x000fe20004800000 */
[----:B------:R-:W-:Y:S01]  /*1ae0*/  @P0 VIADD R142, R3, 0xffffffe0 ;  /* 0xffffffe0038e0836 */ /* 0x000fe20000000000 */
[----:B------:R-:W2:Y:S01]  /*1af0*/  LDSM.16.M88.4 R40, [R144+0x4000] ;  /* 0x004000009028783b */ /* 0x000ea20000000200 */
[----:B------:R-:W-:Y:S01]  /*1b00*/  IMAD.MOV.U32 R3, RZ, RZ, 0x20 ;  /* 0x00000020ff037424 */ /* 0x000fe200078e00ff */
[----:B------:R-:W-:Y:S01]  /*1b10*/  LOP3.LUT P0, RZ, R0, 0x4, RZ, 0xc0, !PT ;  /* 0x0000000400ff7812 */ /* 0x000fe2000780c0ff */
[----:B------:R-:W-:Y:S01]  /*1b20*/  IMAD R143, R4, 0x2, R145 ;  /* 0x00000002048f7824 */ /* 0x000fe200078e0291 */
[----:B------:R-:W3:Y:S02]  /*1b30*/  LDSM.16.M88.4 R28, [R144+0x4800] ;  /* 0x00480000901c783b */ /* 0x000ee40000000200 */
[----:B------:R-:W-:-:S02]  /*1b40*/  SEL R0, R3, 0xffffffe0, !P2 ;  /* 0xffffffe003007807 */ /* 0x000fc40005000000 */
[----:B------:R-:W4:Y:S01]  /*1b50*/  LDSM.16.M88.4 R20, [R144+0x5000] ;  /* 0x005000009014783b */ /* 0x000f220000000200 */
[----:B------:R-:W-:Y:S02]  /*1b60*/  SEL R3, R3, 0xffffffe0, !P0 ;  /* 0xffffffe003037807 */ /* 0x000fe40004000000 */
[C---:B------:R-:W-:Y:S01]  /*1b70*/  IMAD R141, R0.reuse, 0x2, R145 ;  /* 0x00000002008d7824 */ /* 0x040fe200078e0291 */
[----:B------:R-:W5:Y:S01]  /*1b80*/  LDSM.16.M88.4 R48, [R144+0x5800] ;  /* 0x005800009030783b */ /* 0x000f620000000200 */
[----:B------:R-:W-:Y:S02]  /*1b90*/  IMAD R140, R0, 0x2, R143 ;  /* 0x00000002008c7824 */ /* 0x000fe400078e028f */
[C---:B------:R-:W-:Y:S01]  /*1ba0*/  IMAD R138, R3.reuse, 0x2, R144 ;  /* 0x00000002038a7824 */ /* 0x040fe200078e0290 */
[----:B------:R-:W-:Y:S01]  /*1bb0*/  LDSM.16.M88.4 R56, [R143] ;  /* 0x000000008f38783b */ /* 0x000fe20000000200 */
[----:B------:R-:W-:Y:S01]  /*1bc0*/  IMAD R131, R3, 0x2, R142 ;  /* 0x0000000203837824 */ /* 0x000fe200078e028e */
[----:B------:R-:W-:-:S02]  /*1bd0*/  LOP3.LUT R3, R86, 0xffffffe0, RZ, 0xc0, !PT ;  /* 0xffffffe056037812 */ /* 0x000fc400078ec0ff */
[----:B-1----:R-:W1:Y:S03]  /*1be0*/  LDSM.16.M88.4 R16, [R142] ;  /* 0x000000008e10783b */ /* 0x002e660000000200 */
[C---:B------:R-:W-:Y:S01]  /*1bf0*/  IMAD.IADD R3, R34.reuse, 0x1, -R3 ;  /* 0x0000000122037824 */ /* 0x040fe200078e0a03 */
[----:B------:R-:W1:Y:S01]  /*1c00*/  LDSM.16.M88.4 R12, [R142+0x800] ;  /* 0x000800008e0c783b */ /* 0x000e620000000200 */
[----:B------:R-:W-:-:S03]  /*1c10*/  IMAD.SHL.U32 R34, R34, 0x2, RZ ;  /* 0x0000000222227824 */ /* 0x000fc600078e00ff */
[----:B------:R-:W1:Y:S01]  /*1c20*/  LDSM.16.M88.4 R80, [R142+0x1000] ;  /* 0x001000008e50783b */ /* 0x000e620000000200 */
[----:B------:R-:W-:Y:S02]  /*1c30*/  SHF.R.S32.HI R158, RZ, 0x1f, R3 ;  /* 0x0000001fff9e7819 */ /* 0x000fe40000011403 */
[----:B------:R-:W-:Y:S01]  /*1c40*/  LOP3.LUT R34, R34, 0x6, RZ, 0xc0, !PT ;  /* 0x0000000622227812 */ /* 0x000fe200078ec0ff */
[----:B------:R-:W1:Y:S01]  /*1c50*/  LDSM.16.M88.4 R60, [R142+0x1800] ;  /* 0x001800008e3c783b */ /* 0x000e620000000200 */
[----:B------:R-:W-:-:S03]  /*1c60*/  LEA.HI R158, R158, R3, RZ, 0x2 ;  /* 0x000000039e9e7211 */ /* 0x000fc600078f10ff */
[----:B------:R-:W-:Y:S01]  /*1c70*/  LDSM.16.M88.4 R68, [R141] ;  /* 0x000000008d44783b */ /* 0x000fe20000000200 */
[----:B------:R-:W-:Y:S01]  /*1c80*/  SHF.R.S32.HI R158, RZ, 0x2, R158 ;  /* 0x00000002ff9e7819 */ /* 0x000fe2000001149e */
[----:B------:R-:W-:Y:S01]  /*1c90*/  IMAD R3, R33, 0x40, R34 ;  /* 0x0000004021037824 */ /* 0x000fe200078e0222 */
[----:B--2---:R-:W-:Y:S01]  /*1ca0*/  HMMA.16816.F32 R44, R8, R40, RZ ;  /* 0x00000028082c723c */ /* 0x004fe200000018ff */
[----:B------:R-:W2:Y:S01]  /*1cb0*/  LDSM.16.M88.4 R76, [R138+0x4000] ;  /* 0x004000008a4c783b */ /* 0x000ea20000000200 */
[----:B------:R-:W-:-:S03]  /*1cc0*/  IADD3 R85, R85, 0x1, R158 ;  /* 0x0000000155557810 */ /* 0x000fc60007ffe09e */
[----:B------:R-:W2:Y:S01]  /*1cd0*/  LDSM.16.M88.4 R52, [R138+0x4800] ;  /* 0x004800008a34783b */ /* 0x000ea20000000200 */
[C---:B------:R-:W-:Y:S03]  /*1ce0*/  HMMA.16816.F32 R40, R8.reuse, R42, RZ ;  /* 0x0000002a0828723c */ /* 0x040fe600000018ff */
[----:B------:R-:W-:Y:S03]  /*1cf0*/  LDSM.16.M88.4 R64, [R131] ;  /* 0x000000008340783b */ /* 0x000fe60000000200 */
[C---:B---3--:R-:W-:Y:S01]  /*1d00*/  HMMA.16816.F32 R36, R8.reuse, R28, RZ ;  /* 0x0000001c0824723c */ /* 0x048fe200000018ff */
[----:B------:R-:W0:Y:S05]  /*1d10*/  LDGDEPBAR ;  /* 0x00000000000079af */ /* 0x000e2a0000000000 */
[C---:B------:R-:W-:Y:S06]  /*1d20*/  HMMA.16816.F32 R28, R8.reuse, R30, RZ ;  /* 0x0000001e081c723c */ /* 0x040fec00000018ff */
[C---:B----4-:R-:W-:Y:S06]  /*1d30*/  HMMA.16816.F32 R24, R8.reuse, R20, RZ ;  /* 0x000000140818723c */ /* 0x050fec00000018ff */
[C---:B------:R-:W-:Y:S06]  /*1d40*/  HMMA.16816.F32 R20, R8.reuse, R22, RZ ;  /* 0x000000160814723c */ /* 0x040fec00000018ff */
[C---:B-----5:R-:W-:Y:S06]  /*1d50*/  HMMA.16816.F32 R72, R8.reuse, R48, RZ ;  /* 0x000000300848723c */ /* 0x060fec00000018ff */
[----:B------:R-:W-:Y:S01]  /*1d60*/  HMMA.16816.F32 R8, R8, R50, RZ ;  /* 0x000000320808723c */ /* 0x000fe200000018ff */
[----:B------:R-:W-:Y:S05]  /*1d70*/  LDSM.16.M88.4 R48, [R140] ;  /* 0x000000008c30783b */ /* 0x000fea0000000200 */
[C---:B-1----:R-:W-:Y:S06]  /*1d80*/  HMMA.16816.F32 R44, R56.reuse, R16, R44 ;  /* 0x00000010382c723c */ /* 0x042fec000000182c */
[C---:B------:R-:W-:Y:S01]  /*1d90*/  HMMA.16816.F32 R40, R56.reuse, R18, R40 ;  /* 0x000000123828723c */ /* 0x040fe20000001828 */
[----:B------:R-:W1:Y:S05]  /*1da0*/  LDSM.16.M88.4 R16, [R138+0x5000] ;  /* 0x005000008a10783b */ /* 0x000e6a0000000200 */
[C---:B------:R-:W-:Y:S06]  /*1db0*/  HMMA.16816.F32 R36, R56.reuse, R12, R36 ;  /* 0x0000000c3824723c */ /* 0x040fec0000001824 */
[C---:B------:R-:W-:Y:S01]  /*1dc0*/  HMMA.16816.F32 R28, R56.reuse, R14, R28 ;  /* 0x0000000e381c723c */ /* 0x040fe2000000181c */
[----:B------:R-:W3:Y:S05]  /*1dd0*/  LDSM.16.M88.4 R12, [R138+0x5800] ;  /* 0x005800008a0c783b */ /* 0x000eea0000000200 */
[C---:B------:R-:W-:Y:S06]  /*1de0*/  HMMA.16816.F32 R24, R56.reuse, R80, R24 ;  /* 0x000000503818723c */ /* 0x040fec0000001818 */
[C---:B------:R-:W-:Y:S01]  /*1df0*/  HMMA.16816.F32 R20, R56.reuse, R82, R20 ;  /* 0x000000523814723c */ /* 0x040fe20000001814 */
[----:B------:R-:W-:Y:S05]  /*1e00*/  LDSM.16.M88.4 R80, [R145+0x2000] ;  /* 0x002000009150783b */ /* 0x000fea0000000200 */
[C---:B------:R-:W-:Y:S06]  /*1e10*/  HMMA.16816.F32 R72, R56.reuse, R60, R72 ;  /* 0x0000003c3848723c */ /* 0x040fec0000001848 */
[----:B------:R-:W-:Y:S01]  /*1e20*/  HMMA.16816.F32 R8, R56, R62, R8 ;  /* 0x0000003e3808723c */ /* 0x000fe20000001808 */
[----:B------:R-:W4:Y:S04]  /*1e30*/  LDSM.16.M88.4 R60, [R131+0x800] ;  /* 0x00080000833c783b */ /* 0x000f280000000200 */
[----:B------:R-:W5:Y:S01]  /*1e40*/  LDSM.16.M88.4 R56, [R131+0x1000] ;  /* 0x001000008338783b */ /* 0x000f620000000200 */
[C---:B--2---:R-:W-:Y:S06]  /*1e50*/  HMMA.16816.F32 R44, R68.reuse, R76, R44 ;  /* 0x0000004c442c723c */ /* 0x044fec000000182c */
[C---:B------:R-:W-:Y:S01]  /*1e60*/  HMMA.16816.F32 R40, R68.reuse, R78, R40 ;  /* 0x0000004e4428723c */ /* 0x040fe20000001828 */
[----:B------:R-:W-:Y:S05]  /*1e70*/  LDSM.16.M88.4 R76, [R144+0x7800] ;  /* 0x00780000904c783b */ /* 0x000fea0000000200 */
[C---:B------:R-:W-:Y:S06]  /*1e80*/  HMMA.16816.F32 R36, R68.reuse, R52, R36 ;  /* 0x000000344424723c */ /* 0x040fec0000001824 */
[C---:B------:R-:W-:Y:S01]  /*1e90*/  HMMA.16816.F32 R28, R68.reuse, R54, R28 ;  /* 0x00000036441c723c */ /* 0x040fe2000000181c */
[----:B------:R-:W-:Y:S05]  /*1ea0*/  LDSM.16.M88.4 R52, [R131+0x1800] ;  /* 0x001800008334783b */ /* 0x000fea0000000200 */
[C---:B-1----:R-:W-:Y:S06]  /*1eb0*/  HMMA.16816.F32 R24, R68.reuse, R16, R24 ;  /* 0x000000104418723c */ /* 0x042fec0000001818 */
[C---:B------:R-:W-:Y:S01]  /*1ec0*/  HMMA.16816.F32 R20, R68.reuse, R18, R20 ;  /* 0x000000124414723c */ /* 0x040fe20000001814 */
[----:B------:R-:W1:Y:S05]  /*1ed0*/  LDSM.16.M88.4 R16, [R144+0x6000] ;  /* 0x006000009010783b */ /* 0x000e6a0000000200 */
[C---:B---3--:R-:W-:Y:S06]  /*1ee0*/  HMMA.16816.F32 R72, R68.reuse, R12, R72 ;  /* 0x0000000c4448723c */ /* 0x048fec0000001848 */
[----:B------:R-:W-:Y:S01]  /*1ef0*/  HMMA.16816.F32 R68, R68, R14, R8 ;  /* 0x0000000e4444723c */ /* 0x000fe20000001808 */
[----:B------:R-:W2:Y:S04]  /*1f00*/  LDSM.16.M88.4 R8, [R144+0x6800] ;  /* 0x006800009008783b */ /* 0x000ea80000000200 */
[----:B------:R-:W3:Y:S01]  /*1f10*/  LDSM.16.M88.4 R12, [R144+0x7000] ;  /* 0x00700000900c783b */ /* 0x000ee20000000200 */
[C---:B------:R-:W-:Y:S06]  /*1f20*/  HMMA.16816.F32 R44, R48.reuse, R64, R44 ;  /* 0x00000040302c723c */ /* 0x040fec000000182c */
[C---:B------:R-:W-:Y:S01]  /*1f30*/  HMMA.16816.F32 R40, R48.reuse, R66, R40 ;  /* 0x000000423028723c */ /* 0x040fe20000001828 */
[----:B------:R-:W-:Y:S05]  /*1f40*/  LDSM.16.M88.4 R64, [R143+0x2000] ;  /* 0x002000008f40783b */ /* 0x000fea0000000200 */
[C---:B----4-:R-:W-:Y:S06]  /*1f50*/  HMMA.16816.F32 R36, R48.reuse, R60, R36 ;  /* 0x0000003c3024723c */ /* 0x050fec0000001824 */
[C---:B------:R-:W-:Y:S01]  /*1f60*/  HMMA.16816.F32 R28, R48.reuse, R62, R28 ;  /* 0x0000003e301c723c */ /* 0x040fe2000000181c */
[----:B------:R-:W4:Y:S05]  /*1f70*/  LDSM.16.M88.4 R60, [R142+0x2000] ;  /* 0x002000008e3c783b */ /* 0x000f2a0000000200 */
[C---:B-----5:R-:W-:Y:S06]  /*1f80*/  HMMA.16816.F32 R24, R48.reuse, R56, R24 ;  /* 0x000000383018723c */ /* 0x060fec0000001818 */
[----:B------:R-:W-:Y:S01]  /*1f90*/  HMMA.16816.F32 R20, R48, R58, R20 ;  /* 0x0000003a3014723c */ /* 0x000fe20000001814 */
[----:B------:R-:W5:Y:S05]  /*1fa0*/  LDSM.16.M88.4 R56, [R142+0x2800] ;  /* 0x002800008e38783b */ /* 0x000f6a0000000200 */
[C---:B-1----:R-:W-:Y:S06]  /*1fb0*/  HMMA.16816.F32 R44, R80.reuse, R16, R44 ;  /* 0x00000010502c723c */ /* 0x042fec000000182c */
[----:B------:R-:W-:Y:S01]  /*1fc0*/  HMMA.16816.F32 R40, R80, R18, R40 ;  /* 0x000000125028723c */ /* 0x000fe20000001828 */
[----:B------:R-:W-:Y:S05]  /*1fd0*/  LDSM.16.M88.4 R16, [R138+0x6000] ;  /* 0x006000008a10783b */ /* 0x000fea0000000200 */
[C---:B------:R-:W-:Y:S06]  /*1fe0*/  HMMA.16816.F32 R72, R48.reuse, R52, R72 ;  /* 0x000000343048723c */ /* 0x040fec0000001848 */
[----:B------:R-:W-:Y:S01]  /*1ff0*/  HMMA.16816.F32 R68, R48, R54, R68 ;  /* 0x000000363044723c */ /* 0x000fe20000001844 */
[----:B------:R-:W1:Y:S04]  /*2000*/  LDSM.16.M88.4 R52, [R142+0x3000] ;  /* 0x003000008e34783b */ /* 0x000e680000000200 */
[----:B------:R-:W-:Y:S01]  /*2010*/  LDSM.16.M88.4 R48, [R142+0x3800] ;  /* 0x003800008e30783b */ /* 0x000fe20000000200 */
[C---:B--2---:R-:W-:Y:S06]  /*2020*/  HMMA.16816.F32 R36, R80.reuse, R8, R36 ;  /* 0x000000085024723c */ /* 0x044fec0000001824 */
[C---:B------:R-:W-:Y:S01]  /*2030*/  HMMA.16816.F32 R28, R80.reuse, R10, R28 ;  /* 0x0000000a501c723c */ /* 0x040fe2000000181c */
[----:B------:R-:W2:Y:S05]  /*2040*/  LDSM.16.M88.4 R8, [R141+0x2000] ;  /* 0x002000008d08783b */ /* 0x000eaa0000000200 */
[C---:B---3--:R-:W-:Y:S06]  /*2050*/  HMMA.16816.F32 R24, R80.reuse, R12, R24 ;  /* 0x0000000c5018723c */ /* 0x048fec0000001818 */
[----:B------:R-:W-:Y:S01]  /*2060*/  HMMA.16816.F32 R20, R80, R14, R20 ;  /* 0x0000000e5014723c */ /* 0x000fe20000001814 */
[----:B------:R-:W3:Y:S05]  /*2070*/  LDSM.16.M88.4 R12, [R138+0x6800] ;  /* 0x006800008a0c783b */ /* 0x000eea0000000200 */
[C---:B----4-:R-:W-:Y:S06]  /*2080*/  HMMA.16816.F32 R44, R64.reuse, R60, R44 ;  /* 0x0000003c402c723c */ /* 0x050fec000000182c */
[C---:B------:R-:W-:Y:S01]  /*2090*/  HMMA.16816.F32 R40, R64.reuse, R62, R40 ;  /* 0x0000003e4028723c */ /* 0x040fe20000001828 */
[----:B------:R-:W-:Y:S05]  /*20a0*/  LDSM.16.M88.4 R60, [R138+0x7000] ;  /* 0x007000008a3c783b */ /* 0x000fea0000000200 */
[----:B-----5:R-:W-:Y:S06]  /*20b0*/  HMMA.16816.F32 R36, R64, R56, R36 ;  /* 0x000000384024723c */ /* 0x020fec0000001824 */
[C---:B------:R-:W-:Y:S06]  /*20c0*/  HMMA.16816.F32 R72, R80.reuse, R76, R72 ;  /* 0x0000004c5048723c */ /* 0x040fec0000001848 */
[----:B------:R-:W-:Y:S01]  /*20d0*/  HMMA.16816.F32 R68, R80, R78, R68 ;  /* 0x0000004e5044723c */ /* 0x000fe20000001844 */
[----:B------:R-:W-:Y:S05]  /*20e0*/  LDSM.16.M88.4 R76, [R131+0x2000] ;  /* 0x00200000834c783b */ /* 0x000fea0000000200 */
[----:B-1----:R-:W-:Y:S01]  /*20f0*/  HMMA.16816.F32 R80, R64, R52, R24 ;  /* 0x000000344050723c */ /* 0x002fe20000001818 */
[----:B------:R-:W-:Y:S05]  /*2100*/  LDSM.16.M88.4 R24, [R140+0x2000] ;  /* 0x002000008c18783b */ /* 0x000fea0000000200 */
[C---:B--2---:R-:W-:Y:S06]  /*2110*/  HMMA.16816.F32 R44, R8.reuse, R16, R44 ;  /* 0x00000010082c723c */ /* 0x044fec000000182c */
[----:B------:R-:W-:Y:S01]  /*2120*/  HMMA.16816.F32 R40, R8, R18, R40 ;  /* 0x000000120828723c */ /* 0x000fe20000001828 */
[----:B------:R-:W1:Y:S05]  /*2130*/  LDSM.16.M88.4 R16, [R131+0x2800] ;  /* 0x002800008310783b */ /* 0x000e6a0000000200 */
[----:B------:R-:W-:Y:S01]  /*2140*/  HMMA.16816.F32 R56, R64, R58, R28 ;  /* 0x0000003a4038723c */ /* 0x000fe2000000181c */
[----:B------:R-:W2:Y:S05]  /*2150*/  LDSM.16.M88.4 R28, [R138+0x7800] ;  /* 0x007800008a1c783b */ /* 0x000eaa0000000200 */
[----:B---3--:R-:W-:Y:S06]  /*2160*/  HMMA.16816.F32 R36, R8, R12, R36 ;  /* 0x0000000c0824723c */ /* 0x008fec0000001824 */
[C---:B------:R-:W-:Y:S06]  /*2170*/  HMMA.16816.F32 R72, R64.reuse, R48, R72 ;  /* 0x000000304048723c */ /* 0x040fec0000001848 */
[C---:B------:R-:W-:Y:S06]  /*2180*/  HMMA.16816.F32 R20, R64.reuse, R54, R20 ;  /* 0x000000364014723c */ /* 0x040fec0000001814 */
[----:B------:R-:W-:Y:S01]  /*2190*/  HMMA.16816.F32 R68, R64, R50, R68 ;  /* 0x000000324044723c */ /* 0x000fe20000001844 */
[----:B------:R-:W-:Y:S05]  /*21a0*/  LDSM.16.M88.4 R48, [R131+0x3800] ;  /* 0x003800008330783b */ /* 0x000fea0000000200 */
[----:B------:R-:W-:Y:S01]  /*21b0*/  HMMA.16816.F32 R56, R8, R14, R56 ;  /* 0x0000000e0838723c */ /* 0x000fe20000001838 */
[----:B------:R-:W3:Y:S01]  /*21c0*/  LDSM.16.M88.4 R12, [R131+0x3000] ;  /* 0x00300000830c783b */ /* 0x000ee20000000200 */
[----:B------:R-:W-:-:S04]  /*21d0*/  DEPBAR.LE SB0, 0x0 ;  /* 0x000080000000791a */ /* 0x000fc80000000000 */
[----:B-1----:R-:W-:Y:S06]  /*21e0*/  HMMA.16816.F32 R36, R24, R16, R36 ;  /* 0x000000101824723c */ /* 0x002fec0000001824 */
[----:B--2---:R-:W-:Y:S01]  /*21f0*/  HMMA.16816.F32 R72, R8, R28, R72 ;  /* 0x0000001c0848723c */ /* 0x004fe20000001848 */
[C---:B------:R-:W-:Y:S02]  /*2200*/  VIADD R16, R3.reuse, 0x9 ;  /* 0x0000000903107836 */ /* 0x040fe40000000000 */
[----:B------:R-:W-:-:S03]  /*2210*/  VIADD R17, R3, 0x8 ;  /* 0x0000000803117836 */ /* 0x000fc60000000000 */
[----:B------:R-:W-:Y:S01]  /*2220*/  HMMA.16816.F32 R44, R24, R76, R44 ;  /* 0x0000004c182c723c */ /* 0x000fe2000000182c */
[----:B------:R-:W-:-:S05]  /*2230*/  IADD3 R28, R32, R85, -R151 ;  /* 0x00000055201c7210 */ /* 0x000fca0007ffe897 */
[----:B------:R-:W-:Y:S01]  /*2240*/  HMMA.16816.F32 R80, R8, R60, R80 ;  /* 0x0000003c0850723c */ /* 0x000fe20000001850 */
[----:B------:R-:W-:Y:S02]  /*2250*/  IMAD.IADD R35, R28, 0x1, R35 ;  /* 0x000000011c237824 */ /* 0x000fe400078e0223 */
[----:B------:R-:W-:-:S03]  /*2260*/  VIADD R28, R3, 0x1 ;  /* 0x00000001031c7836 */ /* 0x000fc60000000000 */
[----:B------:R-:W-:Y:S01]  /*2270*/  HMMA.16816.F32 R40, R24, R78, R40 ;  /* 0x0000004e1828723c */ /* 0x000fe20000001828 */
[C---:B------:R-:W-:Y:S02]  /*2280*/  VIMNMX R162, R35.reuse, R32, PT ;  /* 0x0000002023a27248 */ /* 0x040fe40003fe0100 */
[----:B------:R-:W-:Y:S02]  /*2290*/  VIADDMNMX R159, R35, 0x8, R32, PT ;  /* 0x00000008239f7846 */ /* 0x000fe40003800120 */
[-C--:B------:R-:W-:Y:S01]  /*22a0*/  ISETP.GE.AND P6, PT, R28, R162.reuse, PT ;  /* 0x000000a21c00720c */ /* 0x080fe20003fc6270 */
[C---:B------:R-:W-:Y:S01]  /*22b0*/  HMMA.16816.F32 R20, R8.reuse, R62, R20 ;  /* 0x0000003e0814723c */ /* 0x040fe20000001814 */
[CC--:B------:R-:W-:Y:S02]  /*22c0*/  ISETP.GE.AND P0, PT, R16.reuse, R162.reuse, PT ;  /* 0x000000a21000720c */ /* 0x0c0fe40003f06270 */
[----:B------:R-:W-:Y:S02]  /*22d0*/  ISETP.GE.AND P2, PT, R16, R159, PT ;  /* 0x0000009f1000720c */ /* 0x000fe40003f46270 */
[----:B------:R-:W-:Y:S01]  /*22e0*/  ISETP.GE.AND P1, PT, R17, R162, PT ;  /* 0x000000a21100720c */ /* 0x000fe20003f26270 */
[----:B------:R-:W-:Y:S01]  /*22f0*/  HMMA.16816.F32 R68, R8, R30, R68 ;  /* 0x0000001e0844723c */ /* 0x000fe20000001844 */
[----:B------:R-:W-:-:S02]  /*2300*/  FSEL R16, R45, -INF , !P6 ;  /* 0xff8000002d107808 */ /* 0x000fc40007000000 */
[-C--:B------:R-:W-:Y:S01]  /*2310*/  ISETP.GE.AND P4, PT, R17, R159.reuse, PT ;  /* 0x0000009f1100720c */ /* 0x080fe20003f86270 */
[C---:B------:R-:W-:Y:S01]  /*2320*/  VIADD R17, R3.reuse, 0x28 ;  /* 0x0000002803117836 */ /* 0x040fe20000000000 */
[----:B------:R-:W-:Y:S01]  /*2330*/  ISETP.GE.AND P3, PT, R28, R159, PT ;  /* 0x0000009f1c00720c */ /* 0x000fe20003f66270 */
[C---:B------:R-:W-:Y:S01]  /*2340*/  HMMA.16816.F32 R56, R24.reuse, R18, R56 ;  /* 0x000000121838723c */ /* 0x040fe20000001838 */
[C---:B------:R-:W-:Y:S02]  /*2350*/  VIADD R9, R3.reuse, 0x10 ;  /* 0x0000001003097836 */ /* 0x040fe40000000000 */
[----:B------:R-:W-:Y:S01]  /*2360*/  VIADD R8, R3, 0x11 ;  /* 0x0000001103087836 */ /* 0x000fe20000000000 */
[----:B------:R-:W-:Y:S02]  /*2370*/  FSEL R28, R47, -INF , !P3 ;  /* 0xff8000002f1c7808 */ /* 0x000fe40005800000 */
[----:B------:R-:W-:Y:S01]  /*2380*/  ISETP.GE.AND P5, PT, R9, R162, PT ;  /* 0x000000a20900720c */ /* 0x000fe20003fa6270 */
[----:B---3--:R-:W-:Y:S01]  /*2390*/  HMMA.16816.F32 R80, R24, R12, R80 ;  /* 0x0000000c1850723c */ /* 0x008fe20000001850 */
[----:B------:R-:W-:Y:S01]  /*23a0*/  FSEL R40, R40, -INF , !P1 ;  /* 0xff80000028287808 */ /* 0x000fe20004800000 */
[----:B------:R-:W-:Y:S01]  /*23b0*/  VIADD R19, R3, 0x21 ;  /* 0x0000002103137836 */ /* 0x000fe20000000000 */
[----:B------:R-:W-:-:S02]  /*23c0*/  FSEL R36, R36, -INF , !P5 ;  /* 0xff80000024247808 */ /* 0x000fc40006800000 */
[----:B------:R-:W-:Y:S01]  /*23d0*/  ISETP.GE.AND P5, PT, R3, R162, PT ;  /* 0x000000a20300720c */ /* 0x000fe20003fa6270 */
[C---:B------:R-:W-:Y:S01]  /*23e0*/  HMMA.16816.F32 R20, R24.reuse, R14, R20 ;  /* 0x0000000e1814723c */ /* 0x040fe20000001814 */
[----:B------:R-:W-:Y:S01]  /*23f0*/  ISETP.GE.AND P1, PT, R9, R159, PT ;  /* 0x0000009f0900720c */ /* 0x000fe20003f26270 */
[C---:B------:R-:W-:Y:S01]  /*2400*/  VIADD R9, R3.reuse, 0x18 ;  /* 0x0000001803097836 */ /* 0x040fe20000000000 */
[----:B------:R-:W-:Y:S01]  /*2410*/  FSEL R44, R44, -INF , !P5 ;  /* 0xff8000002c2c7808 */ /* 0x000fe20006800000 */
[----:B------:R-:W-:Y:S01]  /*2420*/  VIADD R13, R3, 0x30 ;  /* 0x00000030030d7836 */ /* 0x000fe20000000000 */
[----:B------:R-:W-:Y:S01]  /*2430*/  FSEL R10, R41, -INF , !P0 ;  /* 0xff800000290a7808 */ /* 0x000fe20004000000 */
[----:B------:R-:W-:Y:S01]  /*2440*/  HMMA.16816.F32 R72, R24, R48, R72 ;  /* 0x000000301848723c */ /* 0x000fe20000001848 */
[----:B------:R-:W-:Y:S01]  /*2450*/  FMNMX.FTZ R11, R44, R16, !PT ;  /* 0x000000102c0b7209 */ /* 0x000fe20007810000 */
[----:B------:R-:W-:Y:S01]  /*2460*/  VIADD R15, R3, 0x29 ;  /* 0x00000029030f7836 */ /* 0x000fe20000000000 */
[----:B------:R-:W-:-:S02]  /*2470*/  FSEL R42, R42, -INF , !P4 ;  /* 0xff8000002a2a7808 */ /* 0x000fc40006000000 */
[----:B------:R-:W-:Y:S01]  /*2480*/  FMNMX.FTZ R11, R40, R11, !PT ;  /* 0x0000000b280b7209 */ /* 0x000fe20007810000 */
[----:B------:R-:W-:Y:S01]  /*2490*/  HMMA.16816.F32 R68, R24, R50, R68 ;  /* 0x000000321844723c */ /* 0x000fe20000001844 */
[----:B------:R-:W-:Y:S01]  /*24a0*/  BAR.SYNC.DEFER_BLOCKING 0x0 ;  /* 0x0000000000007b1d */ /* 0x000fe20000010000 */
[CC--:B------:R-:W-:Y:S02]  /*24b0*/  ISETP.GE.AND P4, PT, R8.reuse, R162.reuse, PT ;  /* 0x000000a20800720c */ /* 0x0c0fe40003f86270 */
[-C--:B------:R-:W-:Y:S02]  /*24c0*/  ISETP.GE.AND P0, PT, R8, R159.reuse, PT ;  /* 0x0000009f0800720c */ /* 0x080fe40003f06270 */
[----:B------:R-:W-:Y:S02]  /*24d0*/  FSEL R8, R43, -INF , !P2 ;  /* 0xff8000002b087808 */ /* 0x000fe40005000000 */
[C---:B------:R-:W-:Y:S02]  /*24e0*/  ISETP.GE.AND P6, PT, R9.reuse, R162, PT ;  /* 0x000000a20900720c */ /* 0x040fe40003fc6270 */
[----:B------:R-:W-:Y:S01]  /*24f0*/  ISETP.GE.AND P2, PT, R9, R159, PT ;  /* 0x0000009f0900720c */ /* 0x000fe20003f46270 */
[----:B------:R-:W-:Y:S01]  /*2500*/  VIADD R9, R3, 0x19 ;  /* 0x0000001903097836 */ /* 0x000fe20000000000 */
[----:B------:R-:W-:-:S02]  /*2510*/  FMNMX.FTZ R11, R10, R11, !PT ;  /* 0x0000000b0a0b7209 */ /* 0x000fc40007810000 */
[----:B------:R-:W-:Y:S02]  /*2520*/  FSEL R18, R37, -INF , !P4 ;  /* 0xff80000025127808 */ /* 0x000fe40006000000 */
[----:B------:R-:W-:Y:S01]  /*2530*/  FMNMX.FTZ R25, R36, R11, !PT ;  /* 0x0000000b24197209 */ /* 0x000fe20007810000 */
[----:B------:R-:W-:Y:S01]  /*2540*/  VIADD R11, R3, 0x31 ;  /* 0x00000031030b7836 */ /* 0x000fe20000000000 */
[----:B------:R-:W-:Y:S02]  /*2550*/  FSEL R38, R38, -INF , !P1 ;  /* 0xff80000026267808 */ /* 0x000fe40004800000 */
[C---:B------:R-:W-:Y:S02]  /*2560*/  ISETP.GE.AND P1, PT, R9.reuse, R162, PT ;  /* 0x000000a20900720c */ /* 0x040fe40003f26270 */
[----:B------:R-:W-:Y:S01]  /*2570*/  ISETP.GE.AND P4, PT, R9, R159, PT ;  /* 0x0000009f0900720c */ /* 0x000fe20003f86270 */
[----:B------:R-:W-:Y:S01]  /*2580*/  VIADD R9, R3, 0x20 ;  /* 0x0000002003097836 */ /* 0x000fe20000000000 */
[----:B------:R-:W-:-:S02]  /*2590*/  FSEL R56, R56, -INF , !P6 ;  /* 0xff80000038387808 */ /* 0x000fc40007000000 */
        /* <DEDUP_REMOVED lines=9> */
[----:B------:R-:W-:Y:S02]  /*2630*/  FSEL R172, R81, -INF , !P1 ;  /* 0xff80000051ac7808 */ /* 0x000fe40004800000 */
[----:B------:R-:W-:Y:S02]  /*2640*/  FMNMX.FTZ R25, R174, R25, !PT ;  /* 0x00000019ae197209 */ /* 0x000fe40007810000 */
[----:B------:R-:W-:Y:S01]  /*2650*/  ISETP.GE.AND P3, PT, R9, R159, PT ;  /* 0x0000009f0900720c */ /* 0x000fe20003f66270 */
[----:B------:R-:W-:Y:S01]  /*2660*/  VIADD R9, R3, 0x38 ;  /* 0x0000003803097836 */ /* 0x000fe20000000000 */
[----:B------:R-:W-:-:S02]  /*2670*/  FSEL R170, R20, -INF , !P0 ;  /* 0xff80000014aa7808 */ /* 0x000fc40004000000 */
[-C--:B------:R-:W-:Y:S02]  /*2680*/  ISETP.GE.AND P0, PT, R13, R162.reuse, PT ;  /* 0x000000a20d00720c */ /* 0x080fe40003f06270 */
[C---:B------:R-:W-:Y:S01]  /*2690*/  ISETP.GE.AND P5, PT, R3.reuse, R159, PT ;  /* 0x0000009f0300720c */ /* 0x040fe20003fa6270 */
[----:B------:R-:W-:Y:S01]  /*26a0*/  VIADD R3, R3, 0x39 ;  /* 0x0000003903037836 */ /* 0x000fe20000000000 */
[----:B------:R-:W-:Y:S02]  /*26b0*/  ISETP.GE.AND P1, PT, R15, R162, PT ;  /* 0x000000a20f00720c */ /* 0x000fe40003f26270 */
[----:B------:R-:W-:Y:S02]  /*26c0*/  FMNMX.FTZ R25, R172, R25, !PT ;  /* 0x00000019ac197209 */ /* 0x000fe40007810000 */
[----:B------:R-:W-:Y:S02]  /*26d0*/  FSEL R132, R72, -INF , !P0 ;  /* 0xff80000048847808 */ /* 0x000fe40004000000 */
[----:B------:R-:W-:-:S02]  /*26e0*/  FSEL R46, R46, -INF , !P5 ;  /* 0xff8000002e2e7808 */ /* 0x000fc40006800000 */
[----:B------:R-:W-:Y:S02]  /*26f0*/  FSEL R124, R21, -INF , !P1 ;  /* 0xff800000157c7808 */ /* 0x000fe40004800000 */
[----:B------:R-:W-:Y:S02]  /*2700*/  FMNMX.FTZ R25, R170, R25, !PT ;  /* 0x00000019aa197209 */ /* 0x000fe40007810000 */
[-C--:B------:R-:W-:Y:S02]  /*2710*/  ISETP.GE.AND P0, PT, R9, R162.reuse, PT ;  /* 0x000000a20900720c */ /* 0x080fe40003f06270 */
[----:B------:R-:W-:Y:S02]  /*2720*/  ISETP.GE.AND P1, PT, R11, R162, PT ;  /* 0x000000a20b00720c */ /* 0x000fe40003f26270 */
[----:B------:R-:W-:Y:S02]  /*2730*/  FMNMX.FTZ R21, R46, R28, !PT ;  /* 0x0000001c2e157209 */ /* 0x000fe40007810000 */
[----:B------:R-:W-:-:S02]  /*2740*/  FMNMX.FTZ R25, R124, R25, !PT ;  /* 0x000000197c197209 */ /* 0x000fc40007810000 */
[----:B------:R-:W-:Y:S02]  /*2750*/  FSEL R129, R68, -INF , !P0 ;  /* 0xff80000044817808 */ /* 0x000fe40004000000 */
[----:B------:R-:W-:Y:S02]  /*2760*/  ISETP.GE.AND P0, PT, R103, 0x2, PT ;  /* 0x000000026700780c */ /* 0x000fe40003f06270 */
[----:B------:R-:W-:Y:S02]  /*2770*/  FSEL R130, R73, -INF , !P1 ;  /* 0xff80000049827808 */ /* 0x000fe40004800000 */
[----:B------:R-:W-:Y:S02]  /*2780*/  FMNMX.FTZ R21, R42, R21, !PT ;  /* 0x000000152a157209 */ /* 0x000fe40007810000 */
[----:B------:R-:W-:Y:S02]  /*2790*/  FMNMX.FTZ R25, R132, R25, !PT ;  /* 0x0000001984197209 */ /* 0x000fe40007810000 */
[----:B------:R-:W-:-:S02]  /*27a0*/  ISETP.GE.AND P1, PT, R3, R162, PT ;  /* 0x000000a20300720c */ /* 0x000fc40003f26270 */
[----:B------:R-:W-:Y:S02]  /*27b0*/  FMNMX.FTZ R21, R8, R21, !PT ;  /* 0x0000001508157209 */ /* 0x000fe40007810000 */
[----:B------:R-:W-:Y:S02]  /*27c0*/  FMNMX.FTZ R20, R130, R25, !PT ;  /* 0x0000001982147209 */ /* 0x000fe40007810000 */
[----:B------:R-:W-:Y:S02]  /*27d0*/  FSEL R128, R69, -INF , !P1 ;  /* 0xff80000045807808 */ /* 0x000fe40004800000 */
[----:B------:R-:W-:Y:S02]  /*27e0*/  FMNMX.FTZ R21, R38, R21, !PT ;  /* 0x0000001526157209 */ /* 0x000fe40007810000 */
[----:B------:R-:W-:Y:S02]  /*27f0*/  FMNMX.FTZ R25, R129, R20, !PT ;  /* 0x0000001481197209 */ /* 0x000fe40007810000 */
[----:B------:R-:W-:-:S02]  /*2800*/  FSEL R58, R58, -INF , !P2 ;  /* 0xff8000003a3a7808 */ /* 0x000fc40005000000 */
[----:B------:R-:W-:Y:S02]  /*2810*/  FSEL R14, R59, -INF , !P4 ;  /* 0xff8000003b0e7808 */ /* 0x000fe40006000000 */
[----:B------:R-:W-:Y:S02]  /*2820*/  FMNMX.FTZ R21, R12, R21, !PT ;  /* 0x000000150c157209 */ /* 0x000fe40007810000 */
[----:B------:R-:W-:Y:S01]  /*2830*/  FMNMX.FTZ R20, R128, R25, !PT ;  /* 0x0000001980147209 */ /* 0x000fe20007810000 */
[----:B------:R-:W-:Y:S06]  /*2840*/  @!P0 BRA `(.L_x_617) ;  /* 0x0000000000748947 */ /* 0x000fec0003800000 */
[----:B------:R-:W-:Y:S01]  /*2850*/  VIADD R25, R103, 0xfffffffe ;  /* 0xfffffffe67197836 */ /* 0x000fe20000000000 */
[----:B------:R-:W-:-:S03]  /*2860*/  ULDC.64 UR6, c[0x0][0x218] ;  /* 0x0000860000067ab9 */ /* 0x000fc60000000a00 */
[----:B------:R-:W-:Y:S01]  /*2870*/  IMAD R2, R2, R25, RZ ;  /* 0x0000001902027224 */ /* 0x000fe200078e02ff */
[----:B------:R-:W-:Y:S01]  /*2880*/  SHF.R.S32.HI R26, RZ, 0x1f, R25 ;  /* 0x0000001fff1a7819 */ /* 0x000fe20000011419 */
[----:B------:R-:W-:-:S04]  /*2890*/  IMAD.WIDE.U32 R30, R25, R7, R154 ;  /* 0x00000007191e7225 */ /* 0x000fc800078e009a */
[----:B------:R-:W-:Y:S01]  /*28a0*/  IMAD R2, R26, R7, R2 ;  /* 0x000000071a027224 */ /* 0x000fe200078e0202 */
[----:B------:R-:W-:Y:S01]  /*28b0*/  LEA R26, P2, R30, UR6, 0x1 ;  /* 0x000000061e1a7c11 */ /* 0x000fe2000f8408ff */
[C---:B------:R-:W-:Y:S01]  /*28c0*/  IMAD.SHL.U32 R25, R100.reuse, 0x20, RZ ;  /* 0x0000002064197824 */ /* 0x040fe200078e00ff */
[----:B------:R-:W-:Y:S01]  /*28d0*/  SHF.L.U64.HI R7, R100, 0x5, R101 ;  /* 0x0000000564077819 */ /* 0x000fe20000010265 */
[----:B------:R-:W-:-:S03]  /*28e0*/  IMAD.IADD R2, R31, 0x1, R2 ;  /* 0x000000011f027824 */ /* 0x000fc600078e0202 */
[----:B------:R-:W-:Y:S02]  /*28f0*/  IADD3 R34, P1, R25, R26, RZ ;  /* 0x0000001a19227210 */ /* 0x000fe40007f3e0ff */
[----:B------:R-:W-:Y:S02]  /*2900*/  LEA.HI.X R27, R30, UR7, R2, 0x1, P2 ;  /* 0x000000071e1b7c11 */ /* 0x000fe400090f0c02 */
[----:B------:R-:W-:Y:S02]  /*2910*/  IADD3 R30, P2, R34, R25, RZ ;  /* 0x00000019221e7210 */ /* 0x000fe40007f5e0ff */
[----:B------:R-:W-:Y:S01]  /*2920*/  IADD3.X R35, R7, R27, RZ, P1, !PT ;  /* 0x0000001b07237210 */ /* 0x000fe20000ffe4ff */
[----:B------:R-:W-:Y:S01]  /*2930*/  @!PT LDS RZ, [RZ] ;  /* 0x00000000fffff984 */ /* 0x000fe20000000800 */
[----:B------:R-:W-:Y:S01]  /*2940*/  @!PT LDS RZ, [RZ] ;  /* 0x00000000fffff984 */ /* 0x000fe20000000800 */
[----:B------:R-:W-:Y:S01]  /*2950*/  @!PT LDS RZ, [RZ] ;  /* 0x00000000fffff984 */ /* 0x000fe20000000800 */
[----:B------:R1:W-:Y:S01]  /*2960*/  LDGSTS.E.BYPASS.LTC128B.128 [R150+0x4000], desc[UR12][R26.64] ;  /* 0x040000001a967fae */ /* 0x0003e2000b901d4c */
[----:B------:R-:W-:-:S03]  /*2970*/  IADD3 R48, P1, R30, R25, RZ ;  /* 0x000000191e307210 */ /* 0x000fc60007f3e0ff */
[----:B------:R-:W-:Y:S01]  /*2980*/  IMAD.X R31, R35, 0x1, R7, P2 ;  /* 0x00000001231f7824 */ /* 0x000fe200010e0607 */
[----:B------:R1:W-:Y:S04]  /*2990*/  LDGSTS.E.BYPASS.LTC128B.128 [R150+0x6000], desc[UR12][R26.64+0x80] ;  /* 0x060000801a967fae */ /* 0x0003e8000b901d4c */
[----:B------:R-:W-:Y:S01]  /*29a0*/  IADD3.X R49, R31, R7, RZ, P1, !PT ;  /* 0x000000071f317210 */ /* 0x000fe20000ffe4ff */
[----:B------:R1:W-:Y:S04]  /*29b0*/  LDGSTS.E.BYPASS.LTC128B.128 [R150+0x4800], desc[UR12][R34.64] ;  /* 0x0480000022967fae */ /* 0x0003e8000b901d4c */
[----:B------:R1:W-:Y:S04]  /*29c0*/  LDGSTS.E.BYPASS.LTC128B.128 [R150+0x6800], desc[UR12][R34.64+0x80] ;  /* 0x0680008022967fae */ /* 0x0003e8000b901d4c */
[----:B------:R1:W-:Y:S04]  /*29d0*/  LDGSTS.E.BYPASS.LTC128B.128 [R150+0x5000], desc[UR12][R30.64] ;  /* 0x050000001e967fae */ /* 0x0003e8000b901d4c */
[----:B------:R1:W-:Y:S04]  /*29e0*/  LDGSTS.E.BYPASS.LTC128B.128 [R150+0x7000], desc[UR12][R30.64+0x80] ;  /* 0x070000801e967fae */ /* 0x0003e8000b901d4c */
[----:B------:R1:W-:Y:S04]  /*29f0*/  LDGSTS.E.BYPASS.LTC128B.128 [R150+0x5800], desc[UR12][R48.64] ;  /* 0x0580000030967fae */ /* 0x0003e8000b901d4c */
[----:B------:R1:W-:Y:S04]  /*2a00*/  LDGSTS.E.BYPASS.LTC128B.128 [R150+0x7800], desc[UR12][R48.64+0x80] ;  /* 0x0780008030967fae */ /* 0x0003e8000b901d4c */
[----:B------:R-:W0:Y:S02]  /*2a10*/  LDGDEPBAR ;  /* 0x00000000000079af */ /* 0x000e240000000000 */
.L_x_617:
        /* <DEDUP_REMOVED lines=26> */
[----:B--2---:R-:W-:Y:S02]  /*2bc0*/  FMNMX.FTZ R20, R20, R7, !PT ;  /* 0x0000000714147209 */ /* 0x004fe40007810000 */
[----:B------:R-:W-:Y:S02]  /*2bd0*/  FMNMX.FTZ R22, R116, R21, !PT ;  /* 0x0000001574167209 */ /* 0x000fe40007810000 */
[----:B------:R-:W-:Y:S01]  /*2be0*/  IADD3 R139, R6, R5, RZ ;  /* 0x00000005068b7210 */ /* 0x000fe20007ffe0ff */
[----:B------:R-:W2:Y:S03]  /*2bf0*/  SHFL.BFLY PT, R3, R20, 0x1, 0x1f ;  /* 0x0c201f0014037f89 */ /* 0x000ea600000e0000 */
[----:B------:R-:W-:Y:S01]  /*2c00*/  LEA R139, R139, UR4, 0x1 ;  /* 0x000000048b8b7c11 */ /* 0x000fe2000f8e08ff */
[----:B------:R-:W3:Y:S03]  /*2c10*/  SHFL.BFLY PT, R7, R22, 0x2, 0x1f ;  /* 0x0c401f0016077f89 */ /* 0x000ee600000e0000 */
[-C--:B------:R-:W-:Y:S01]  /*2c20*/  LEA R137, R4, R139.reuse, 0x1 ;  /* 0x0000008b04897211 */ /* 0x080fe200078e08ff */
[----:B------:R-:W-:Y:S01]  /*2c30*/  LDSM.16.MT88.4 R92, [R139+0x8000] ;  /* 0x008000008b5c783b */ /* 0x000fe20000004200 */
[----:B------:R-:W-:-:S02]  /*2c40*/  LEA R136, R0, R139, 0x1 ;  /* 0x0000008b00887211 */ /* 0x000fc400078e08ff */
[----:B------:R-:W-:Y:S01]  /*2c50*/  LEA R135, R0, R137, 0x1 ;  /* 0x0000008900877211 */ /* 0x000fe200078e08ff */
[----:B------:R-:W-:Y:S04]  /*2c60*/  LDSM.16.MT88.4 R64, [R139+0xa000] ;  /* 0x00a000008b40783b */ /* 0x000fe80000004200 */
[----:B------:R-:W-:Y:S04]  /*2c70*/  LDSM.16.MT88.4 R88, [R137+0xa000] ;  /* 0x00a000008958783b */ /* 0x000fe80000004200 */
[----:B-1----:R-:W-:Y:S01]  /*2c80*/  LDSM.16.MT88.4 R48, [R136+0x8000] ;  /* 0x008000008830783b */ /* 0x002fe20000004200 */
[----:B--2---:R-:W-:-:S03]  /*2c90*/  FMNMX.FTZ R3, R20, R3, !PT ;  /* 0x0000000314037209 */ /* 0x004fc60007810000 */
[----:B------:R-:W-:Y:S01]  /*2ca0*/  LDSM.16.MT88.4 R76, [R136+0xa000] ;  /* 0x00a00000884c783b */ /* 0x000fe20000004200 */
[----:B---3--:R-:W-:Y:S01]  /*2cb0*/  FMNMX.FTZ R7, R22, R7, !PT ;  /* 0x0000000716077209 */ /* 0x008fe20007810000 */
[C---:B------:R-:W-:Y:S01]  /*2cc0*/  FMUL.FTZ R133, R3.reuse, UR6 ;  /* 0x0000000603857c20 */ /* 0x040fe20008410000 */
[----:B------:R-:W-:Y:S01]  /*2cd0*/  FSETP.NEU.FTZ.AND P1, PT, R3, -INF , PT ;  /* 0xff8000000300780b */ /* 0x000fe20003f3d000 */
[----:B------:R-:W-:Y:S03]  /*2ce0*/  LDSM.16.MT88.4 R20, [R136+0x8800] ;  /* 0x008800008814783b */ /* 0x000fe60000004200 */
[----:B------:R-:W-:Y:S01]  /*2cf0*/  FSEL R133, R133, RZ, P1 ;  /* 0x000000ff85857208 */ /* 0x000fe20000800000 */
[----:B------:R-:W1:Y:S04]  /*2d00*/  SHFL.BFLY PT, R2, R7, 0x1, 0x1f ;  /* 0x0c201f0007027f89 */ /* 0x000e6800000e0000 */
        /* <DEDUP_REMOVED lines=9> */
[----:B------:R-:W-:Y:S01]  /*2da0*/  LDSM.16.MT88.4 R16, [R135+0x8800] ;  /* 0x008800008710783b */ /* 0x000fe20000004200 */
[----:B------:R-:W-:-:S03]  /*2db0*/  FFMA.FTZ R125, R124, UR6, -R133 ;  /* 0x000000067c7d7c23 */ /* 0x000fc60008010885 */
[----:B------:R-:W-:Y:S01]  /*2dc0*/  LDSM.16.MT88.4 R24, [R135+0xa000] ;  /* 0x00a000008718783b */ /* 0x000fe20000004200 */
[----:B------:R-:W2:Y:S01]  /*2dd0*/  MUFU.EX2 R110, R110 ;  /* 0x0000006e006e7308 */ /* 0x000ea20000000800 */
[----:B-1----:R-:W-:-:S07]  /*2de0*/  FMNMX.FTZ R2, R7, R2, !PT ;  /* 0x0000000207027209 */ /* 0x002fce0007810000 */
[----:B------:R-:W-:Y:S01]  /*2df0*/  MUFU.EX2 R111, R111 ;  /* 0x0000006f006f7308 */ /* 0x000fe20000000800 */
[C---:B------:R-:W-:Y:S01]  /*2e00*/  FSETP.NEU.FTZ.AND P1, PT, R2.reuse, -INF , PT ;  /* 0xff8000000200780b */ /* 0x040fe20003f3d000 */
[----:B------:R-:W-:-:S05]  /*2e10*/  FMUL.FTZ R123, R2, UR6 ;  /* 0x00000006027b7c20 */ /* 0x000fca0008410000 */
[----:B------:R-:W-:Y:S01]  /*2e20*/  FSEL R123, R123, RZ, P1 ;  /* 0x000000ff7b7b7208 */ /* 0x000fe20000800000 */
[----:B------:R-:W1:Y:S01]  /*2e30*/  MUFU.EX2 R104, R104 ;  /* 0x0000006800687308 */ /* 0x000e620000000800 */
[----:B--2---:R-:W-:Y:S01]  /*2e40*/  F2FP.F16.F32.PACK_AB R80, R110, R119 ;  /* 0x000000776e50723e */ /* 0x004fe200000000ff */
[----:B------:R-:W-:Y:S02]  /*2e50*/  FADD.FTZ R110, R119, R110 ;  /* 0x0000006e776e7221 */ /* 0x000fe40000010000 */
[--C-:B------:R-:W-:Y:S01]  /*2e60*/  FFMA.FTZ R108, R46, UR6, -R123.reuse ;  /* 0x000000062e6c7c23 */ /* 0x100fe2000801087b */
[--C-:B------:R-:W-:Y:S01]  /*2e70*/  FFMA.FTZ R121, R28, UR6, -R123.reuse ;  /* 0x000000061c797c23 */ /* 0x100fe2000801087b */
[--C-:B------:R-:W-:Y:S01]  /*2e80*/  FFMA.FTZ R117, R42, UR6, -R123.reuse ;  /* 0x000000062a757c23 */ /* 0x100fe2000801087b */
[--C-:B------:R-:W-:Y:S01]  /*2e90*/  FFMA.FTZ R106, R8, UR6, -R123.reuse ;  /* 0x00000006086a7c23 */ /* 0x100fe2000801087b */
[--C-:B------:R-:W-:Y:S01]  /*2ea0*/  FFMA.FTZ R109, R38, UR6, -R123.reuse ;  /* 0x00000006266d7c23 */ /* 0x100fe2000801087b */
[----:B------:R-:W-:Y:S01]  /*2eb0*/  LDSM.16.MT88.4 R8, [R139+0x8800] ;  /* 0x008800008b08783b */ /* 0x000fe20000004200 */
[----:B------:R-:W-:Y:S01]  /*2ec0*/  MUFU.EX2 R108, R108 ;  /* 0x0000006c006c7308 */ /* 0x000fe20000000800 */
[--C-:B------:R-:W-:Y:S01]  /*2ed0*/  FFMA.FTZ R102, R12, UR6, -R123.reuse ;  /* 0x000000060c667c23 */ /* 0x100fe2000801087b */
[--C-:B------:R-:W-:Y:S01]  /*2ee0*/  FFMA.FTZ R105, R58, UR6, -R123.reuse ;  /* 0x000000063a697c23 */ /* 0x100fe2000801087b */
[--C-:B------:R-:W-:Y:S01]  /*2ef0*/  FFMA.FTZ R14, R14, UR6, -R123.reuse ;  /* 0x000000060e0e7c23 */ /* 0x100fe2000801087b */
[----:B------:R-:W2:Y:S01]  /*2f00*/  LDSM.16.MT88.4 R40, [R137+0x8000] ;  /* 0x008000008928783b */ /* 0x000ea20000004200 */
[--C-:B------:R-:W-:Y:S01]  /*2f10*/  FFMA.FTZ R127, R164, UR6, -R123.reuse ;  /* 0x00000006a47f7c23 */ /* 0x100fe2000801087b */
[--C-:B------:R-:W-:Y:S01]  /*2f20*/  FFMA.FTZ R126, R126, UR6, -R123.reuse ;  /* 0x000000067e7e7c23 */ /* 0x100fe2000801087b */
[----:B-1----:R-:W-:Y:S01]  /*2f30*/  F2FP.F16.F32.PACK_AB R82, R104, R111 ;  /* 0x0000006f6852723e */ /* 0x002fe200000000ff */
[----:B------:R-:W1:Y:S01]  /*2f40*/  MUFU.EX2 R121, R121 ;  /* 0x0000007900797308 */ /* 0x000e620000000800 */
[----:B------:R-:W3:Y:S01]  /*2f50*/  LDSM.16.MT88.4 R56, [R135+0x8000] ;  /* 0x008000008738783b */ /* 0x000ee20000004200 */
[--C-:B------:R-:W-:Y:S01]  /*2f60*/  FFMA.FTZ R124, R134, UR6, -R123.reuse ;  /* 0x00000006867c7c23 */ /* 0x100fe2000801087b */
[--C-:B------:R-:W-:Y:S01]  /*2f70*/  FFMA.FTZ R122, R122, UR6, -R123.reuse ;  /* 0x000000067a7a7c23 */ /* 0x100fe2000801087b */
[----:B------:R-:W-:Y:S01]  /*2f80*/  FFMA.FTZ R118, R118, UR6, -R123 ;  /* 0x0000000676767c23 */ /* 0x000fe2000801087b */
[----:B------:R-:W-:Y:S01]  /*2f90*/  LDSM.16.MT88.4 R28, [R137+0x8800] ;  /* 0x00880000891c783b */ /* 0x000fe20000004200 */
[----:B------:R-:W-:Y:S01]  /*2fa0*/  FADD.FTZ R111, R111, R110 ;  /* 0x0000006e6f6f7221 */ /* 0x000fe20000010000 */
[----:B------:R-:W-:Y:S01]  /*2fb0*/  IADD3 R134, R142, 0x800, RZ ;  /* 0x000008008e867810 */ /* 0x000fe20007ffe0ff */
[----:B------:R-:W-:Y:S02]  /*2fc0*/  MUFU.EX2 R117, R117 ;  /* 0x0000007500757308 */ /* 0x000fe40000000800 */
[----:B------:R-:W-:-:S06]  /*2fd0*/  FADD.FTZ R104, R104, R111 ;  /* 0x0000006f68687221 */ /* 0x000fcc0000010000 */
[----:B------:R-:W4:Y:S01]  /*2fe0*/  MUFU.EX2 R106, R106 ;  /* 0x0000006a006a7308 */ /* 0x000f220000000800 */
[----:B-1----:R-:W-:Y:S01]  /*2ff0*/  F2FP.F16.F32.PACK_AB R81, R121, R108 ;  /* 0x0000006c7951723e */ /* 0x002fe200000000ff */
[----:B------:R-:W-:-:S06]  /*3000*/  FADD.FTZ R108, R108, R121 ;  /* 0x000000796c6c7221 */ /* 0x000fcc0000010000 */
[----:B------:R-:W-:Y:S08]  /*3010*/  MUFU.EX2 R107, R107 ;  /* 0x0000006b006b7308 */ /* 0x000ff00000000800 */
[----:B------:R-:W1:Y:S01]  /*3020*/  MUFU.EX2 R34, R34 ;  /* 0x0000002200227308 */ /* 0x000e620000000800 */
[----:B----4-:R-:W-:Y:S01]  /*3030*/  F2FP.F16.F32.PACK_AB R83, R106, R117 ;  /* 0x000000756a53723e */ /* 0x010fe200000000ff */
[----:B------:R-:W-:-:S04]  /*3040*/  FADD.FTZ R117, R117, R108 ;  /* 0x0000006c75757221 */ /* 0x000fc80000010000 */
[----:B------:R-:W-:Y:S02]  /*3050*/  FADD.FTZ R106, R106, R117 ;  /* 0x000000756a6a7221 */ /* 0x000fe40000010000 */
[C---:B------:R-:W-:Y:S01]  /*3060*/  HMMA.16816.F32 R96, R80.reuse, R92, RZ ;  /* 0x0000005c5060723c */ /* 0x040fe200000018ff */
[----:B------:R-:W-:Y:S05]  /*3070*/  MUFU.EX2 R35, R35 ;  /* 0x0000002300237308 */ /* 0x000fea0000000800 */
[C---:B------:R-:W-:Y:S03]  /*3080*/  HMMA.16816.F32 R92, R80.reuse, R94, RZ ;  /* 0x0000005e505c723c */ /* 0x040fe600000018ff */
[----:B------:R-:W4:Y:S01]  /*3090*/  MUFU.EX2 R32, R32 ;  /* 0x0000002000207308 */ /* 0x000f220000000800 */
[C---:B-1----:R-:W-:Y:S01]  /*30a0*/  F2FP.F16.F32.PACK_AB R4, R34.reuse, R107 ;  /* 0x0000006b2204723e */ /* 0x042fe200000000ff */
[----:B------:R-:W-:Y:S01]  /*30b0*/  FADD.FTZ R107, R107, R104 ;  /* 0x000000686b6b7221 */ /* 0x000fe20000010000 */
[----:B------:R-:W-:Y:S03]  /*30c0*/  HMMA.16816.F32 R60, R80, R64, RZ ;  /* 0x00000040503c723c */ /* 0x000fe600000018ff */
[----:B------:R-:W-:-:S02]  /*30d0*/  FADD.FTZ R34, R34, R107 ;  /* 0x0000006b22227221 */ /* 0x000fc40000010000 */
[----:B------:R-:W-:Y:S01]  /*30e0*/  MUFU.EX2 R109, R109 ;  /* 0x0000006d006d7308 */ /* 0x000fe20000000800 */
[C---:B------:R-:W-:Y:S06]  /*30f0*/  HMMA.16816.F32 R68, R80.reuse, R88, RZ ;  /* 0x000000585044723c */ /* 0x040fec00000018ff */
[----:B------:R-:W-:Y:S01]  /*3100*/  HMMA.16816.F32 R64, R80, R66, RZ ;  /* 0x000000425040723c */ /* 0x000fe200000018ff */
[----:B------:R-:W1:Y:S01]  /*3110*/  MUFU.EX2 R102, R102 ;  /* 0x0000006600667308 */ /* 0x000e620000000800 */
[----:B----4-:R-:W-:Y:S01]  /*3120*/  F2FP.F16.F32.PACK_AB R6, R32, R35 ;  /* 0x000000232006723e */ /* 0x010fe200000000ff */
[----:B------:R-:W-:-:S03]  /*3130*/  FADD.FTZ R35, R35, R34 ;  /* 0x0000002223237221 */ /* 0x000fc60000010000 */
[C---:B------:R-:W-:Y:S01]  /*3140*/  HMMA.16816.F32 R88, R80.reuse, R90, RZ ;  /* 0x0000005a5058723c */ /* 0x040fe200000018ff */
[----:B------:R-:W-:Y:S02]  /*3150*/  FADD.FTZ R35, R32, R35 ;  /* 0x0000002320237221 */ /* 0x000fe40000010000 */
[----:B------:R-:W-:Y:S03]  /*3160*/  MUFU.EX2 R105, R105 ;  /* 0x0000006900697308 */ /* 0x000fe60000000800 */
[C---:B--2---:R-:W-:Y:S05]  /*3170*/  HMMA.16816.F32 R36, R80.reuse, R40, RZ ;  /* 0x000000285024723c */ /* 0x044fea00000018ff */
[----:B------:R-:W2:Y:S01]  /*3180*/  MUFU.EX2 R0, R14 ;  /* 0x0000000e00007308 */ /* 0x000ea20000000800 */
[----:B-1----:R-:W-:Y:S01]  /*3190*/  F2FP.F16.F32.PACK_AB R5, R102, R109 ;  /* 0x0000006d6605723e */ /* 0x002fe200000000ff */
[----:B------:R-:W-:Y:S01]  /*31a0*/  HMMA.16816.F32 R44, R80, R48, RZ ;  /* 0x00000030502c723c */ /* 0x000fe200000018ff */
[----:B------:R-:W-:-:S04]  /*31b0*/  FADD.FTZ R109, R109, R106 ;  /* 0x0000006a6d6d7221 */ /* 0x000fc80000010000 */
[----:B------:R-:W-:Y:S01]  /*31c0*/  FADD.FTZ R102, R102, R109 ;  /* 0x0000006d66667221 */ /* 0x000fe20000010000 */
[C---:B---3--:R-:W-:Y:S01]  /*31d0*/  HMMA.16816.F32 R52, R80.reuse, R56, RZ ;  /* 0x000000385034723c */ /* 0x048fe200000018ff */
[----:B------:R-:W-:Y:S05]  /*31e0*/  MUFU.EX2 R125, R125 ;  /* 0x0000007d007d7308 */ /* 0x000fea0000000800 */
[C---:B------:R-:W-:Y:S01]  /*31f0*/  HMMA.16816.F32 R72, R80.reuse, R76, RZ ;  /* 0x0000004c5048723c */ /* 0x040fe200000018ff */
[----:B--2---:R-:W-:Y:S01]  /*3200*/  F2FP.F16.F32.PACK_AB R7, R0, R105 ;  /* 0x000000690007723e */ /* 0x004fe200000000ff */
[----:B------:R-:W1:Y:S01]  /*3210*/  LDSM.16.MT88.4 R12, [R139+0xa800] ;  /* 0x00a800008b0c783b */ /* 0x000e620000004200 */
[----:B------:R-:W-:Y:S03]  /*3220*/  MUFU.EX2 R127, R127 ;  /* 0x0000007f007f7308 */ /* 0x000fe60000000800 */
[----:B------:R-:W-:Y:S01]  /*3230*/  HMMA.16816.F32 R40, R80, R42, RZ ;  /* 0x0000002a5028723c */ /* 0x000fe200000018ff */
[----:B------:R-:W-:Y:S01]  /*3240*/  FADD.FTZ R105, R105, R102 ;  /* 0x0000006669697221 */ /* 0x000fe20000010000 */
[----:B------:R-:W-:-:S03]  /*3250*/  IADD3 R102, R142, 0x3800, RZ ;  /* 0x000038008e667810 */ /* 0x000fc60007ffe0ff */
[----:B------:R-:W-:Y:S01]  /*3260*/  FADD.FTZ R0, R0, R105 ;  /* 0x0000006900007221 */ /* 0x000fe20000010000 */
[C---:B------:R-:W-:Y:S01]  /*3270*/  HMMA.16816.F32 R96, R4.reuse, R8, R96 ;  /* 0x000000080460723c */ /* 0x040fe20000001860 */
[----:B------:R-:W-:Y:S05]  /*3280*/  MUFU.EX2 R126, R126 ;  /* 0x0000007e007e7308 */ /* 0x000fea0000000800 */
[----:B------:R-:W-:Y:S01]  /*3290*/  HMMA.16816.F32 R92, R4, R10, R92 ;  /* 0x0000000a045c723c */ /* 0x000fe2000000185c */
[----:B------:R-:W2:Y:S02]  /*32a0*/  LDSM.16.MT88.4 R8, [R137+0xa800] ;  /* 0x00a800008908783b */ /* 0x000ea40000004200 */
[----:B------:R-:W-:Y:S03]  /*32b0*/  MUFU.EX2 R124, R124 ;  /* 0x0000007c007c7308 */ /* 0x000fe60000000800 */
[C---:B------:R-:W-:Y:S05]  /*32c0*/  HMMA.16816.F32 R48, R80.reuse, R50, RZ ;  /* 0x000000325030723c */ /* 0x040fea00000018ff */
[----:B------:R-:W-:Y:S01]  /*32d0*/  MUFU.EX2 R122, R122 ;  /* 0x0000007a007a7308 */ /* 0x000fe20000000800 */
[C---:B------:R-:W-:Y:S06]  /*32e0*/  HMMA.16816.F32 R56, R80.reuse, R58, RZ ;  /* 0x0000003a5038723c */ /* 0x040fec00000018ff */
[C---:B------:R-:W-:Y:S01]  /*32f0*/  HMMA.16816.F32 R76, R80.reuse, R78, RZ ;  /* 0x0000004e504c723c */ /* 0x040fe200000018ff */
[----:B------:R-:W-:Y:S05]  /*3300*/  MUFU.EX2 R118, R118 ;  /* 0x0000007600767308 */ /* 0x000fea0000000800 */
[----:B------:R-:W-:Y:S06]  /*3310*/  HMMA.16816.F32 R84, R80, R24, RZ ;  /* 0x000000185054723c */ /* 0x000fec00000018ff */
[C---:B-1----:R-:W-:Y:S06]  /*3320*/  HMMA.16816.F32 R60, R4.reuse, R12, R60 ;  /* 0x0000000c043c723c */ /* 0x042fec000000183c */
[C---:B------:R-:W-:Y:S01]  /*3330*/  HMMA.16816.F32 R64, R4.reuse, R14, R64 ;  /* 0x0000000e0440723c */ /* 0x040fe20000001840 */
[----:B------:R-:W1:Y:S05]  /*3340*/  LDSM.16.MT88.4 R12, [R136+0xa800] ;  /* 0x00a80000880c783b */ /* 0x000e6a0000004200 */
[C---:B--2---:R-:W-:Y:S06]  /*3350*/  HMMA.16816.F32 R68, R4.reuse, R8, R68 ;  /* 0x000000080444723c */ /* 0x044fec0000001844 */
[----:B------:R-:W-:Y:S01]  /*3360*/  HMMA.16816.F32 R88, R4, R10, R88 ;  /* 0x0000000a0458723c */ /* 0x000fe20000001858 */
[----:B------:R-:W2:Y:S05]  /*3370*/  LDSM.16.MT88.4 R8, [R135+0xa800] ;  /* 0x00a800008708783b */ /* 0x000eaa0000004200 */
[----:B------:R-:W-:Y:S01]  /*3380*/  HMMA.16816.F32 R80, R80, R26, RZ ;  /* 0x0000001a5050723c */ /* 0x000fe200000018ff */
[----:B------:R-:W-:Y:S05]  /*3390*/  LDSM.16.MT88.4 R24, [R139+0x9000] ;  /* 0x009000008b18783b */ /* 0x000fea0000004200 */
[C---:B------:R-:W-:Y:S06]  /*33a0*/  HMMA.16816.F32 R52, R4.reuse, R16, R52 ;  /* 0x000000100434723c */ /* 0x040fec0000001834 */
[C---:B------:R-:W-:Y:S01]  /*33b0*/  HMMA.16816.F32 R56, R4.reuse, R18, R56 ;  /* 0x000000120438723c */ /* 0x040fe20000001838 */
[----:B------:R-:W3:Y:S05]  /*33c0*/  LDSM.16.MT88.4 R16, [R136+0x9000] ;  /* 0x009000008810783b */ /* 0x000eea0000004200 */
[C---:B------:R-:W-:Y:S06]  /*33d0*/  HMMA.16816.F32 R36, R4.reuse, R28, R36 ;  /* 0x0000001c0424723c */ /* 0x040fec0000001824 */
[----:B-1----:R-:W-:Y:S01]  /*33e0*/  HMMA.16816.F32 R72, R4, R12, R72 ;  /* 0x0000000c0448723c */ /* 0x002fe20000001848 */
[--C-:B------:R-:W-:Y:S01]  /*33f0*/  FFMA.FTZ R28, R174, UR6, -R133.reuse ;  /* 0x00000006ae1c7c23 */ /* 0x100fe20008010885 */
[----:B------:R-:W-:-:S04]  /*3400*/  FFMA.FTZ R29, R172, UR6, -R133 ;  /* 0x00000006ac1d7c23 */ /* 0x000fc80008010885 */
[C---:B------:R-:W-:Y:S01]  /*3410*/  HMMA.16816.F32 R76, R4.reuse, R14, R76 ;  /* 0x0000000e044c723c */ /* 0x040fe2000000184c */
[----:B------:R-:W1:Y:S01]  /*3420*/  LDSM.16.MT88.4 R12, [R135+0x9000] ;  /* 0x00900000870c783b */ /* 0x000e620000004200 */
[----:B------:R-:W-:Y:S04]  /*3430*/  MUFU.EX2 R28, R28 ;  /* 0x0000001c001c7308 */ /* 0x000fe80000000800 */
[C---:B--2---:R-:W-:Y:S04]  /*3440*/  HMMA.16816.F32 R84, R4.reuse, R8, R84 ;  /* 0x000000080454723c */ /* 0x044fe80000001854 */
[----:B------:R-:W2:Y:S02]  /*3450*/  MUFU.EX2 R29, R29 ;  /* 0x0000001d001d7308 */ /* 0x000ea40000000800 */
[C---:B------:R-:W-:Y:S01]  /*3460*/  HMMA.16816.F32 R80, R4.reuse, R10, R80 ;  /* 0x0000000a0450723c */ /* 0x040fe20000001850 */
[----:B------:R-:W4:Y:S05]  /*3470*/  LDSM.16.MT88.4 R8, [R139+0xb000] ;  /* 0x00b000008b08783b */ /* 0x000f2a0000004200 */
[C---:B------:R-:W-:Y:S06]  /*3480*/  HMMA.16816.F32 R40, R4.reuse, R30, R40 ;  /* 0x0000001e0428723c */ /* 0x040fec0000001828 */
[----:B------:R-:W-:Y:S01]  /*3490*/  HMMA.16816.F32 R44, R4, R20, R44 ;  /* 0x00000014042c723c */ /* 0x000fe2000000182c */
[----:B------:R-:W-:Y:S01]  /*34a0*/  FFMA.FTZ R30, R170, UR6, -R133 ;  /* 0x00000006aa1e7c23 */ /* 0x000fe20008010885 */
[----:B------:R-:W-:-:S04]  /*34b0*/  FFMA.FTZ R31, R166, UR6, -R123 ;  /* 0x00000006a61f7c23 */ /* 0x000fc8000801087b */
[----:B------:R-:W-:Y:S01]  /*34c0*/  HMMA.16816.F32 R48, R4, R22, R48 ;  /* 0x000000160430723c */ /* 0x000fe20000001830 */
[----:B------:R-:W5:Y:S01]  /*34d0*/  MUFU.EX2 R30, R30 ;  /* 0x0000001e001e7308 */ /* 0x000f620000000800 */
[----:B------:R-:W4:Y:S05]  /*34e0*/  LDSM.16.MT88.4 R20, [R137+0x9000] ;  /* 0x009000008914783b */ /* 0x000f2a0000004200 */
[----:B--2---:R-:W-:Y:S01]  /*34f0*/  F2FP.F16.F32.PACK_AB R4, R29, R28 ;  /* 0x0000001c1d04723e */ /* 0x004fe200000000ff */
[----:B------:R-:W-:Y:S01]  /*3500*/  FADD.FTZ R28, R28, R35 ;  /* 0x000000231c1c7221 */ /* 0x000fe20000010000 */
[----:B------:R-:W2:Y:S01]  /*3510*/  MUFU.EX2 R31, R31 ;  /* 0x0000001f001f7308 */ /* 0x000ea20000000800 */
[----:B------:R-:W-:Y:S01]  /*3520*/  F2FP.F16.F32.PACK_AB R5, R126, R127 ;  /* 0x0000007f7e05723e */ /* 0x000fe200000000ff */
[----:B------:R-:W-:Y:S01]  /*3530*/  FADD.FTZ R127, R127, R0 ;  /* 0x000000007f7f7221 */ /* 0x000fe20000010000 */
[----:B------:R-:W-:Y:S01]  /*3540*/  FADD.FTZ R29, R29, R28 ;  /* 0x0000001c1d1d7221 */ /* 0x000fe20000010000 */
[----:B------:R-:W-:-:S02]  /*3550*/  MOV R0, R33 ;  /* 0x0000002100007202 */ /* 0x000fc40000000f00 */
[----:B------:R-:W-:Y:S01]  /*3560*/  FADD.FTZ R127, R126, R127 ;  /* 0x0000007f7e7f7221 */ /* 0x000fe20000010000 */
[----:B-----5:R-:W-:Y:S01]  /*3570*/  F2FP.F16.F32.PACK_AB R6, R125, R30 ;  /* 0x0000001e7d06723e */ /* 0x020fe200000000ff */
[----:B------:R-:W-:-:S04]  /*3580*/  FADD.FTZ R30, R30, R29 ;  /* 0x0000001d1e1e7221 */ /* 0x000fc80000010000 */
[----:B------:R-:W-:Y:S01]  /*3590*/  FADD.FTZ R30, R125, R30 ;  /* 0x0000001e7d1e7221 */ /* 0x000fe20000010000 */
[----:B--2---:R-:W-:Y:S01]  /*35a0*/  F2FP.F16.F32.PACK_AB R7, R31, R124 ;  /* 0x0000007c1f07723e */ /* 0x004fe200000000ff */
[----:B------:R-:W-:-:S04]  /*35b0*/  FADD.FTZ R124, R124, R127 ;  /* 0x0000007f7c7c7221 */ /* 0x000fc80000010000 */
[----:B------:R-:W-:Y:S02]  /*35c0*/  FADD.FTZ R31, R31, R124 ;  /* 0x0000007c1f1f7221 */ /* 0x000fe40000010000 */
[C---:B---3--:R-:W-:Y:S06]  /*35d0*/  HMMA.16816.F32 R44, R4.reuse, R16, R44 ;  /* 0x00000010042c723c */ /* 0x048fec000000182c */
[C---:B------:R-:W-:Y:S01]  /*35e0*/  HMMA.16816.F32 R48, R4.reuse, R18, R48 ;  /* 0x000000120430723c */ /* 0x040fe20000001830 */
[----:B------:R-:W2:Y:S05]  /*35f0*/  LDSM.16.MT88.4 R16, [R137+0xb000] ;  /* 0x00b000008910783b */ /* 0x000eaa0000004200 */
[C---:B-1----:R-:W-:Y:S06]  /*3600*/  HMMA.16816.F32 R52, R4.reuse, R12, R52 ;  /* 0x0000000c0434723c */ /* 0x042fec0000001834 */
[C---:B------:R-:W-:Y:S01]  /*3610*/  HMMA.16816.F32 R56, R4.reuse, R14, R56 ;  /* 0x0000000e0438723c */ /* 0x040fe20000001838 */
[----:B------:R-:W1:Y:S05]  /*3620*/  LDSM.16.MT88.4 R12, [R136+0xb000] ;  /* 0x00b00000880c783b */ /* 0x000e6a0000004200 */
[C---:B----4-:R-:W-:Y:S06]  /*3630*/  HMMA.16816.F32 R60, R4.reuse, R8, R60 ;  /* 0x00000008043c723c */ /* 0x050fec000000183c */
[C---:B------:R-:W-:Y:S01]  /*3640*/  HMMA.16816.F32 R64, R4.reuse, R10, R64 ;  /* 0x0000000a0440723c */ /* 0x040fe20000001840 */
[----:B------:R-:W3:Y:S05]  /*3650*/  LDSM.16.MT88.4 R8, [R135+0xb000] ;  /* 0x00b000008708783b */ /* 0x000eea0000004200 */
[C---:B------:R-:W-:Y:S06]  /*3660*/  HMMA.16816.F32 R36, R4.reuse, R20, R36 ;  /* 0x000000140424723c */ /* 0x040fec0000001824 */
[C---:B------:R-:W-:Y:S01]  /*3670*/  HMMA.16816.F32 R40, R4.reuse, R22, R40 ;  /* 0x000000160428723c */ /* 0x040fe20000001828 */
[----:B------:R-:W4:Y:S05]  /*3680*/  LDSM.16.MT88.4 R20, [R139+0x9800] ;  /* 0x009800008b14783b */ /* 0x000f2a0000004200 */
[C---:B--2---:R-:W-:Y:S06]  /*3690*/  HMMA.16816.F32 R68, R4.reuse, R16, R68 ;  /* 0x000000100444723c */ /* 0x044fec0000001844 */
[C---:B------:R-:W-:Y:S01]  /*36a0*/  HMMA.16816.F32 R88, R4.reuse, R18, R88 ;  /* 0x000000120458723c */ /* 0x040fe20000001858 */
[----:B------:R-:W2:Y:S05]  /*36b0*/  LDSM.16.MT88.4 R16, [R137+0x9800] ;  /* 0x009800008910783b */ /* 0x000eaa0000004200 */
[C---:B-1----:R-:W-:Y:S06]  /*36c0*/  HMMA.16816.F32 R72, R4.reuse, R12, R72 ;  /* 0x0000000c0448723c */ /* 0x042fec0000001848 */
[C---:B------:R-:W-:Y:S01]  /*36d0*/  HMMA.16816.F32 R76, R4.reuse, R14, R76 ;  /* 0x0000000e044c723c */ /* 0x040fe2000000184c */
[----:B------:R-:W1:Y:S05]  /*36e0*/  LDSM.16.MT88.4 R12, [R136+0x9800] ;  /* 0x00980000880c783b */ /* 0x000e6a0000004200 */
[C---:B---3--:R-:W-:Y:S06]  /*36f0*/  HMMA.16816.F32 R84, R4.reuse, R8, R84 ;  /* 0x000000080454723c */ /* 0x048fec0000001854 */
[C---:B------:R-:W-:Y:S01]  /*3700*/  HMMA.16816.F32 R80, R4.reuse, R10, R80 ;  /* 0x0000000a0450723c */ /* 0x040fe20000001850 */
[----:B------:R-:W3:Y:S05]  /*3710*/  LDSM.16.MT88.4 R8, [R135+0x9800] ;  /* 0x009800008708783b */ /* 0x000eea0000004200 */
[C---:B------:R-:W-:Y:S06]  /*3720*/  HMMA.16816.F32 R96, R4.reuse, R24, R96 ;  /* 0x000000180460723c */ /* 0x040fec0000001860 */
[----:B------:R-:W-:Y:S01]  /*3730*/  HMMA.16816.F32 R92, R4, R26, R92 ;  /* 0x0000001a045c723c */ /* 0x000fe2000000185c */
[----:B------:R-:W-:Y:S01]  /*3740*/  FFMA.FTZ R25, R129, UR6, -R133 ;  /* 0x0000000681197c23 */ /* 0x000fe20008010885 */
[----:B------:R-:W-:Y:S01]  /*3750*/  FFMA.FTZ R129, R120, UR6, -R123 ;  /* 0x0000000678817c23 */ /* 0x000fe2000801087b */
[----:B------:R-:W-:Y:S01]  /*3760*/  FFMA.FTZ R24, R130, UR6, -R133 ;  /* 0x0000000682187c23 */ /* 0x000fe20008010885 */
[----:B------:R-:W-:Y:S01]  /*3770*/  FFMA.FTZ R123, R116, UR6, -R123 ;  /* 0x00000006747b7c23 */ /* 0x000fe2000801087b */
[----:B------:R-:W-:-:S02]  /*3780*/  IADD3 R130, R142, 0x2000, RZ ;  /* 0x000020008e827810 */ /* 0x000fc40007ffe0ff */
[--C-:B------:R-:W-:Y:S01]  /*3790*/  FFMA.FTZ R27, R132, UR6, -R133.reuse ;  /* 0x00000006841b7c23 */ /* 0x100fe20008010885 */
[----:B------:R-:W-:Y:S01]  /*37a0*/  FFMA.FTZ R26, R128, UR6, -R133 ;  /* 0x00000006801a7c23 */ /* 0x000fe20008010885 */
[----:B------:R-:W-:Y:S01]  /*37b0*/  MUFU.EX2 R24, R24 ;  /* 0x0000001800187308 */ /* 0x000fe20000000800 */
[C---:B------:R-:W-:Y:S02]  /*37c0*/  IADD3 R133, R142.reuse, 0x1000, RZ ;  /* 0x000010008e857810 */ /* 0x040fe40007ffe0ff */
[C---:B------:R-:W-:Y:S02]  /*37d0*/  IADD3 R132, R142.reuse, 0x1800, RZ ;  /* 0x000018008e847810 */ /* 0x040fe40007ffe0ff */
[----:B------:R-:W-:-:S03]  /*37e0*/  IADD3 R128, R142, 0x3000, RZ ;  /* 0x000030008e807810 */ /* 0x000fc60007ffe0ff */
[----:B------:R-:W5:Y:S08]  /*37f0*/  MUFU.EX2 R27, R27 ;  /* 0x0000001b001b7308 */ /* 0x000f700000000800 */
[----:B------:R-:W-:Y:S08]  /*3800*/  MUFU.EX2 R25, R25 ;  /* 0x0000001900197308 */ /* 0x000ff00000000800 */
[----:B------:R-:W4:Y:S01]  /*3810*/  MUFU.EX2 R26, R26 ;  /* 0x0000001a001a7308 */ /* 0x000f220000000800 */
[----:B-----5:R-:W-:Y:S01]  /*3820*/  F2FP.F16.F32.PACK_AB R4, R24, R27 ;  /* 0x0000001b1804723e */ /* 0x020fe200000000ff */
[----:B------:R-:W-:-:S04]  /*3830*/  FADD.FTZ R27, R27, R30 ;  /* 0x0000001e1b1b7221 */ /* 0x000fc80000010000 */
[----:B------:R-:W-:Y:S02]  /*3840*/  FADD.FTZ R24, R24, R27 ;  /* 0x0000001b18187221 */ /* 0x000fe40000010000 */
[----:B------:R-:W5:Y:S08]  /*3850*/  MUFU.EX2 R129, R129 ;  /* 0x0000008100817308 */ /* 0x000f700000000800 */
[----:B------:R-:W2:Y:S01]  /*3860*/  MUFU.EX2 R123, R123 ;  /* 0x0000007b007b7308 */ /* 0x000ea20000000800 */
[----:B----4-:R-:W-:Y:S01]  /*3870*/  F2FP.F16.F32.PACK_AB R6, R26, R25 ;  /* 0x000000191a06723e */ /* 0x010fe200000000ff */
[----:B------:R-:W-:-:S04]  /*3880*/  FADD.FTZ R25, R25, R24 ;  /* 0x0000001819197221 */ /* 0x000fc80000010000 */
[----:B------:R-:W-:Y:S01]  /*3890*/  FADD.FTZ R167, R26, R25 ;  /* 0x000000191aa77221 */ /* 0x000fe20000010000 */
[----:B-----5:R-:W-:Y:S01]  /*38a0*/  F2FP.F16.F32.PACK_AB R5, R129, R122 ;  /* 0x0000007a8105723e */ /* 0x020fe200000000ff */
[----:B------:R-:W-:-:S04]  /*38b0*/  FADD.FTZ R122, R122, R31 ;  /* 0x0000001f7a7a7221 */ /* 0x000fc80000010000 */
[----:B------:R-:W-:Y:S01]  /*38c0*/  FADD.FTZ R129, R129, R122 ;  /* 0x0000007a81817221 */ /* 0x000fe20000010000 */
[----:B--2---:R-:W-:-:S03]  /*38d0*/  F2FP.F16.F32.PACK_AB R7, R123, R118 ;  /* 0x000000767b07723e */ /* 0x004fc600000000ff */
[----:B------:R-:W-:Y:S01]  /*38e0*/  FADD.FTZ R118, R118, R129 ;  /* 0x0000008176767221 */ /* 0x000fe20000010000 */
[----:B------:R-:W-:-:S03]  /*38f0*/  IADD3 R129, R142, 0x2800, RZ ;  /* 0x000028008e817810 */ /* 0x000fc60007ffe0ff */
[----:B------:R-:W-:Y:S01]  /*3900*/  FADD.FTZ R166, R123, R118 ;  /* 0x000000767ba67221 */ /* 0x000fe20000010000 */
[C---:B------:R-:W-:Y:S06]  /*3910*/  HMMA.16816.F32 R96, R4.reuse, R20, R96 ;  /* 0x000000140460723c */ /* 0x040fec0000001860 */
[C---:B------:R-:W-:Y:S01]  /*3920*/  HMMA.16816.F32 R92, R4.reuse, R22, R92 ;  /* 0x00000016045c723c */ /* 0x040fe2000000185c */
[----:B------:R-:W2:Y:S05]  /*3930*/  LDSM.16.MT88.4 R20, [R139+0xb800] ;  /* 0x00b800008b14783b */ /* 0x000eaa0000004200 */
[C---:B------:R-:W-:Y:S06]  /*3940*/  HMMA.16816.F32 R36, R4.reuse, R16, R36 ;  /* 0x000000100424723c */ /* 0x040fec0000001824 */
[C---:B------:R-:W-:Y:S01]  /*3950*/  HMMA.16816.F32 R40, R4.reuse, R18, R40 ;  /* 0x000000120428723c */ /* 0x040fe20000001828 */
[----:B------:R-:W4:Y:S05]  /*3960*/  LDSM.16.MT88.4 R16, [R137+0xb800] ;  /* 0x00b800008910783b */ /* 0x000f2a0000004200 */
[C---:B-1----:R-:W-:Y:S06]  /*3970*/  HMMA.16816.F32 R44, R4.reuse, R12, R44 ;  /* 0x0000000c042c723c */ /* 0x042fec000000182c */
[C---:B------:R-:W-:Y:S01]  /*3980*/  HMMA.16816.F32 R48, R4.reuse, R14, R48 ;  /* 0x0000000e0430723c */ /* 0x040fe20000001830 */
[----:B------:R-:W1:Y:S05]  /*3990*/  LDSM.16.MT88.4 R12, [R136+0xb800] ;  /* 0x00b80000880c783b */ /* 0x000e6a0000004200 */
[C---:B---3--:R-:W-:Y:S06]  /*39a0*/  HMMA.16816.F32 R52, R4.reuse, R8, R52 ;  /* 0x000000080434723c */ /* 0x048fec0000001834 */
[C---:B------:R-:W-:Y:S01]  /*39b0*/  HMMA.16816.F32 R56, R4.reuse, R10, R56 ;  /* 0x0000000a0438723c */ /* 0x040fe20000001838 */
[----:B------:R-:W3:Y:S05]  /*39c0*/  LDSM.16.MT88.4 R8, [R135+0xb800] ;  /* 0x00b800008708783b */ /* 0x000eea0000004200 */
[C---:B--2---:R-:W-:Y:S06]  /*39d0*/  HMMA.16816.F32 R60, R4.reuse, R20, R60 ;  /* 0x00000014043c723c */ /* 0x044fec000000183c */
[C---:B------:R-:W-:Y:S06]  /*39e0*/  HMMA.16816.F32 R64, R4.reuse, R22, R64 ;  /* 0x000000160440723c */ /* 0x040fec0000001840 */
[C---:B----4-:R-:W-:Y:S06]  /*39f0*/  HMMA.16816.F32 R68, R4.reuse, R16, R68 ;  /* 0x000000100444723c */ /* 0x050fec0000001844 */
[C---:B------:R-:W-:Y:S06]  /*3a00*/  HMMA.16816.F32 R88, R4.reuse, R18, R88 ;  /* 0x000000120458723c */ /* 0x040fec0000001858 */
[C---:B-1----:R-:W-:Y:S06]  /*3a10*/  HMMA.16816.F32 R72, R4.reuse, R12, R72 ;  /* 0x0000000c0448723c */ /* 0x042fec0000001848 */
[C---:B------:R-:W-:Y:S06]  /*3a20*/  HMMA.16816.F32 R76, R4.reuse, R14, R76 ;  /* 0x0000000e044c723c */ /* 0x040fec000000184c */
[C---:B---3--:R-:W-:Y:S06]  /*3a30*/  HMMA.16816.F32 R84, R4.reuse, R8, R84 ;  /* 0x000000080454723c */ /* 0x048fec0000001854 */
[----:B------:R-:W-:Y:S01]  /*3a40*/  HMMA.16816.F32 R80, R4, R10, R80 ;  /* 0x0000000a0450723c */ /* 0x000fe20000001850 */
[----:B------:R-:W-:-:S08]  /*3a50*/  NOP ;  /* 0x0000000000007918 */ /* 0x000fd00000000000 */
[----:B------:R-:W-:-:S15]  /*3a60*/  @!P0 BRA `(.L_x_618) ;  /* 0x0000002400348947 */ /* 0x000fde0003800000 */
[----:B------:R-:W-:Y:S01]  /*3a70*/  VIADD R0, R103, 0xfffffffe ;  /* 0xfffffffe67007836 */ /* 0x000fe20000000000 */
[----:B------:R-:W-:-:S04]  /*3a80*/  DEPBAR.LE SB0, 0x0 ;  /* 0x000080000000791a */ /* 0x000fc80000000000 */
[----:B------:R-:W-:Y:S01]  /*3a90*/  SHF.R.S32.HI R5, RZ, 0x1f, R0 ;  /* 0x0000001fff057819 */ /* 0x000fe20000011400 */
[----:B------:R-:W-:Y:S01]  /*3aa0*/  IMAD R4, R147, R0, RZ ;  /* 0x0000000093047224 */ /* 0x000fe200078e02ff */
[----:B------:R-:W-:Y:S01]  /*3ab0*/  ULDC.64 UR4, c[0x0][0x220] ;  /* 0x0000880000047ab9 */ /* 0x000fe20000000a00 */
[----:B------:R-:W-:Y:S02]  /*3ac0*/  IMAD.MOV.U32 R8, RZ, RZ, R114 ;  /* 0x000000ffff087224 */ /* 0x000fe400078e0072 */
[----:B------:R-:W-:Y:S02]  /*3ad0*/  IMAD.MOV.U32 R9, RZ, RZ, R169 ;  /* 0x000000ffff097224 */ /* 0x000fe400078e00a9 */
[-C--:B------:R-:W-:Y:S01]  /*3ae0*/  IMAD R4, R5, R148.reuse, R4 ;  /* 0x0000009405047224 */ /* 0x080fe200078e0204 */
[----:B------:R-:W-:Y:S01]  /*3af0*/  SHF.L.U64.HI R5, R112, 0x5, R113 ;  /* 0x0000000570057819 */ /* 0x000fe20000010271 */
[----:B------:R-:W-:-:S04]  /*3b00*/  IMAD.WIDE.U32 R8, R0, R148, R8 ;  /* 0x0000009400087225 */ /* 0x000fc800078e0008 */
[----:B------:R-:W-:Y:S01]  /*3b10*/  IMAD.SHL.U32 R6, R112, 0x20, RZ ;  /* 0x0000002070067824 */ /* 0x000fe200078e00ff */
[----:B------:R-:W-:Y:S01]  /*3b20*/  BAR.SYNC.DEFER_BLOCKING 0x0 ;  /* 0x0000000000007b1d */ /* 0x000fe20000010000 */
[----:B------:R-:W-:Y:S01]  /*3b30*/  IMAD.IADD R4, R9, 0x1, R4 ;  /* 0x0000000109047824 */ /* 0x000fe200078e0204 */
[----:B------:R-:W-:-:S04]  /*3b40*/  LEA R10, P1, R8, UR4, 0x1 ;  /* 0x00000004080a7c11 */ /* 0x000fc8000f8208ff */
[----:B------:R-:W-:Y:S02]  /*3b50*/  IADD3 R16, P0, R6, R10, RZ ;  /* 0x0000000a06107210 */ /* 0x000fe40007f1e0ff */
[----:B------:R-:W-:Y:S02]  /*3b60*/  LEA.HI.X R11, R8, UR5, R4, 0x1, P1 ;  /* 0x00000005080b7c11 */ /* 0x000fe400088f0c04 */
[----:B------:R-:W-:-:S03]  /*3b70*/  IADD3 R8, P1, R16, R6, RZ ;  /* 0x0000000610087210 */ /* 0x000fc60007f3e0ff */
[----:B------:R-:W-:Y:S01]  /*3b80*/  IMAD.X R17, R5, 0x1, R11, P0 ;  /* 0x0000000105117824 */ /* 0x000fe200000e060b */
[----:B------:R-:W-:-:S03]  /*3b90*/  IADD3 R18, P0, R8, R6, RZ ;  /* 0x0000000608127210 */ /* 0x000fc60007f1e0ff */
[----:B------:R-:W-:-:S04]  /*3ba0*/  IMAD.X R9, R17, 0x1, R5, P1 ;  /* 0x0000000111097824 */ /* 0x000fc800008e0605 */
[----:B------:R-:W-:Y:S01]  /*3bb0*/  IMAD.X R19, R9, 0x1, R5, P0 ;  /* 0x0000000109137824 */ /* 0x000fe200000e0605 */
[----:B------:R-:W-:Y:S01]  /*3bc0*/  @!PT LDS RZ, [RZ] ;  /* 0x00000000fffff984 */ /* 0x000fe20000000800 */
[----:B------:R-:W-:Y:S01]  /*3bd0*/  @!PT LDS RZ, [RZ] ;  /* 0x00000000fffff984 */ /* 0x000fe20000000800 */
[----:B------:R-:W-:Y:S01]  /*3be0*/  @!PT LDS RZ, [RZ] ;  /* 0x00000000fffff984 */ /* 0x000fe20000000800 */
[----:B------:R-:W-:Y:S04]  /*3bf0*/  LDGSTS.E.BYPASS.LTC128B.128 [R150+0x8000], desc[UR12][R10.64] ;  /* 0x080000000a967fae */ /* 0x000fe8000b901d4c */
[----:B------:R-:W-:Y:S04]  /*3c00*/  LDGSTS.E.BYPASS.LTC128B.128 [R150+0xa000], desc[UR12][R10.64+0x80] ;  /* 0x0a0000800a967fae */ /* 0x000fe8000b901d4c */
[----:B------:R-:W-:Y:S04]  /*3c10*/  LDGSTS.E.BYPASS.LTC128B.128 [R150+0x8800], desc[UR12][R16.64] ;  /* 0x0880000010967fae */ /* 0x000fe8000b901d4c */
[----:B------:R-:W-:Y:S04]  /*3c20*/  LDGSTS.E.BYPASS.LTC128B.128 [R150+0xa800], desc[UR12][R16.64+0x80] ;  /* 0x0a80008010967fae */ /* 0x000fe8000b901d4c */
[----:B------:R-:W-:Y:S04]  /*3c30*/  LDGSTS.E.BYPASS.LTC128B.128 [R150+0x9000], desc[UR12][R8.64] ;  /* 0x0900000008967fae */ /* 0x000fe8000b901d4c */
[----:B------:R-:W-:Y:S04]  /*3c40*/  LDGSTS.E.BYPASS.LTC128B.128 [R150+0xb000], desc[UR12][R8.64+0x80] ;  /* 0x0b00008008967fae */ /* 0x000fe8000b901d4c */
[----:B------:R-:W-:Y:S04]  /*3c50*/  LDGSTS.E.BYPASS.LTC128B.128 [R150+0x9800], desc[UR12][R18.64] ;  /* 0x0980000012967fae */ /* 0x000fe8000b901d4c */
[----:B------:R1:W-:Y:S04]  /*3c60*/  LDGSTS.E.BYPASS.LTC128B.128 [R150+0xb800], desc[UR12][R18.64+0x80] ;  /* 0x0b80008012967fae */ /* 0x0003e8000b901d4c */
[----:B------:R-:W-:Y:S04]  /*3c70*/  LDSM.16.M88.4 R116, [R145] ;  /* 0x000000009174783b */ /* 0x000fe80000000200 */
[----:B------:R-:W2:Y:S04]  /*3c80*/  LDSM.16.M88.4 R20, [R144+0x4800] ;  /* 0x004800009014783b */ /* 0x000ea80000000200 */
[----:B------:R-:W1:Y:S04]  /*3c90*/  LDSM.16.M88.4 R12, [R144+0x5000] ;  /* 0x00500000900c783b */ /* 0x000e680000000200 */
[----:B------:R-:W3:Y:S04]  /*3ca0*/  LDSM.16.M88.4 R28, [R144+0x4000] ;  /* 0x00400000901c783b */ /* 0x000ee80000000200 */
[----:B------:R-:W4:Y:S04]  /*3cb0*/  LDSM.16.M88.4 R120, [R144+0x5800] ;  /* 0x005800009078783b */ /* 0x000f280000000200 */
[----:B------:R-:W-:Y:S04]  /*3cc0*/  LDSM.16.M88.4 R108, [R143] ;  /* 0x000000008f6c783b */ /* 0x000fe80000000200 */
[----:B------:R-:W5:Y:S04]  /*3cd0*/  LDSM.16.M88.4 R104, [R134] ;  /* 0x000000008668783b */ /* 0x000f680000000200 */
[----:B------:R-:W5:Y:S04]  /*3ce0*/  LDSM.16.M88.4 R32, [R133] ;  /* 0x000000008520783b */ /* 0x000f680000000200 */
[----:B------:R-:W5:Y:S04]  /*3cf0*/  LDSM.16.M88.4 R124, [R142] ;  /* 0x000000008e7c783b */ /* 0x000f680000000200 */
[----:B------:R-:W0:Y:S01]  /*3d00*/  LDGDEPBAR ;  /* 0x00000000000079af */ /* 0x000e220000000000 */
[C---:B--2---:R-:W-:Y:S06]  /*3d10*/  HMMA.16816.F32 R24, R116.reuse, R20, RZ ;  /* 0x000000147418723c */ /* 0x044fec00000018ff */
[C---:B-1----:R-:W-:Y:S06]  /*3d20*/  HMMA.16816.F32 R16, R116.reuse, R12, RZ ;  /* 0x0000000c7410723c */ /* 0x042fec00000018ff */
[C---:B------:R-:W-:Y:S06]  /*3d30*/  HMMA.16816.F32 R20, R116.reuse, R22, RZ ;  /* 0x000000167414723c */ /* 0x040fec00000018ff */
[C---:B------:R-:W-:Y:S06]  /*3d40*/  HMMA.16816.F32 R12, R116.reuse, R14, RZ ;  /* 0x0000000e740c723c */ /* 0x040fec00000018ff */
[C---:B---3--:R-:W-:Y:S06]  /*3d50*/  HMMA.16816.F32 R4, R116.reuse, R28, RZ ;  /* 0x0000001c7404723c */ /* 0x048fec00000018ff */
[C---:B------:R-:W-:Y:S06]  /*3d60*/  HMMA.16816.F32 R28, R116.reuse, R30, RZ ;  /* 0x0000001e741c723c */ /* 0x040fec00000018ff */
[C---:B----4-:R-:W-:Y:S06]  /*3d70*/  HMMA.16816.F32 R8, R116.reuse, R120, RZ ;  /* 0x000000787408723c */ /* 0x050fec00000018ff */
[----:B------:R-:W-:Y:S01]  /*3d80*/  HMMA.16816.F32 R116, R116, R122, RZ ;  /* 0x0000007a7474723c */ /* 0x000fe200000018ff */
[----:B------:R-:W1:Y:S05]  /*3d90*/  LDSM.16.M88.4 R120, [R132] ;  /* 0x000000008478783b */ /* 0x000e6a0000000200 */
[C---:B-----5:R-:W-:Y:S06]  /*3da0*/  HMMA.16816.F32 R24, R108.reuse, R104, R24 ;  /* 0x000000686c18723c */ /* 0x060fec0000001818 */
[C---:B------:R-:W-:Y:S01]  /*3db0*/  HMMA.16816.F32 R20, R108.reuse, R106, R20 ;  /* 0x0000006a6c14723c */ /* 0x040fe20000001814 */
[----:B------:R-:W-:Y:S05]  /*3dc0*/  LDSM.16.M88.4 R104, [R141] ;  /* 0x000000008d68783b */ /* 0x000fea0000000200 */
[C---:B------:R-:W-:Y:S06]  /*3dd0*/  HMMA.16816.F32 R16, R108.reuse, R32, R16 ;  /* 0x000000206c10723c */ /* 0x040fec0000001810 */
[C---:B------:R-:W-:Y:S01]  /*3de0*/  HMMA.16816.F32 R12, R108.reuse, R34, R12 ;  /* 0x000000226c0c723c */ /* 0x040fe2000000180c */
[----:B------:R-:W2:Y:S05]  /*3df0*/  LDSM.16.M88.4 R32, [R138+0x4000] ;  /* 0x004000008a20783b */ /* 0x000eaa0000000200 */
[C---:B------:R-:W-:Y:S06]  /*3e00*/  HMMA.16816.F32 R4, R108.reuse, R124, R4 ;  /* 0x0000007c6c04723c */ /* 0x040fec0000001804 */
[C---:B------:R-:W-:Y:S06]  /*3e10*/  HMMA.16816.F32 R28, R108.reuse, R126, R28 ;  /* 0x0000007e6c1c723c */ /* 0x040fec000000181c */
[C---:B-1----:R-:W-:Y:S06]  /*3e20*/  HMMA.16816.F32 R8, R108.reuse, R120, R8 ;  /* 0x000000786c08723c */ /* 0x042fec0000001808 */
[----:B------:R-:W-:Y:S01]  /*3e30*/  HMMA.16816.F32 R116, R108, R122, R116 ;  /* 0x0000007a6c74723c */ /* 0x000fe20000001874 */
[----:B------:R-:W1:Y:S04]  /*3e40*/  LDSM.16.M88.4 R120, [R138+0x4800] ;  /* 0x004800008a78783b */ /* 0x000e680000000200 */
[----:B------:R-:W3:Y:S01]  /*3e50*/  LDSM.16.M88.4 R108, [R138+0x5000] ;  /* 0x005000008a6c783b */ /* 0x000ee20000000200 */
[C---:B--2---:R-:W-:Y:S06]  /*3e60*/  HMMA.16816.F32 R4, R104.reuse, R32, R4 ;  /* 0x000000206804723c */ /* 0x044fec0000001804 */
[C---:B------:R-:W-:Y:S01]  /*3e70*/  HMMA.16816.F32 R28, R104.reuse, R34, R28 ;  /* 0x00000022681c723c */ /* 0x040fe2000000181c */
[----:B------:R-:W2:Y:S05]  /*3e80*/  LDSM.16.M88.4 R32, [R138+0x5800] ;  /* 0x005800008a20783b */ /* 0x000eaa0000000200 */
[C---:B-1----:R-:W-:Y:S06]  /*3e90*/  HMMA.16816.F32 R24, R104.reuse, R120, R24 ;  /* 0x000000786818723c */ /* 0x042fec0000001818 */
[C---:B------:R-:W-:Y:S01]  /*3ea0*/  HMMA.16816.F32 R20, R104.reuse, R122, R20 ;  /* 0x0000007a6814723c */ /* 0x040fe20000001814 */
[----:B------:R-:W-:Y:S05]  /*3eb0*/  LDSM.16.M88.4 R120, [R140] ;  /* 0x000000008c78783b */ /* 0x000fea0000000200 */
[C---:B---3--:R-:W-:Y:S06]  /*3ec0*/  HMMA.16816.F32 R16, R104.reuse, R108, R16 ;  /* 0x0000006c6810723c */ /* 0x048fec0000001810 */
[C---:B------:R-:W-:Y:S01]  /*3ed0*/  HMMA.16816.F32 R12, R104.reuse, R110, R12 ;  /* 0x0000006e680c723c */ /* 0x040fe2000000180c */
[----:B------:R-:W1:Y:S05]  /*3ee0*/  LDSM.16.M88.4 R108, [R131] ;  /* 0x00000000836c783b */ /* 0x000e6a0000000200 */
[C---:B--2---:R-:W-:Y:S06]  /*3ef0*/  HMMA.16816.F32 R8, R104.reuse, R32, R8 ;  /* 0x000000206808723c */ /* 0x044fec0000001808 */
[----:B------:R-:W-:Y:S01]  /*3f00*/  HMMA.16816.F32 R116, R104, R34, R116 ;  /* 0x000000226874723c */ /* 0x000fe20000001874 */
[----:B------:R-:W2:Y:S04]  /*3f10*/  LDSM.16.M88.4 R104, [R131+0x800] ;  /* 0x000800008368783b */ /* 0x000ea80000000200 */
[----:B------:R-:W3:Y:S01]  /*3f20*/  LDSM.16.M88.4 R32, [R131+0x1000] ;  /* 0x001000008320783b */ /* 0x000ee20000000200 */
[C---:B-1----:R-:W-:Y:S06]  /*3f30*/  HMMA.16816.F32 R4, R120.reuse, R108, R4 ;  /* 0x0000006c7804723c */ /* 0x042fec0000001804 */
[C---:B------:R-:W-:Y:S01]  /*3f40*/  HMMA.16816.F32 R28, R120.reuse, R110, R28 ;  /* 0x0000006e781c723c */ /* 0x040fe2000000181c */
[----:B------:R-:W1:Y:S05]  /*3f50*/  LDSM.16.M88.4 R108, [R131+0x1800] ;  /* 0x00180000836c783b */ /* 0x000e6a0000000200 */
[C---:B--2---:R-:W-:Y:S06]  /*3f60*/  HMMA.16816.F32 R24, R120.reuse, R104, R24 ;  /* 0x000000687818723c */ /* 0x044fec0000001818 */
[C---:B------:R-:W-:Y:S01]  /*3f70*/  HMMA.16816.F32 R20, R120.reuse, R106, R20 ;  /* 0x0000006a7814723c */ /* 0x040fe20000001814 */
[----:B------:R-:W-:Y:S05]  /*3f80*/  LDSM.16.M88.4 R104, [R145+0x2000] ;  /* 0x002000009168783b */ /* 0x000fea0000000200 */
[C---:B---3--:R-:W-:Y:S06]  /*3f90*/  HMMA.16816.F32 R16, R120.reuse, R32, R16 ;  /* 0x000000207810723c */ /* 0x048fec0000001810 */
[C---:B------:R-:W-:Y:S01]  /*3fa0*/  HMMA.16816.F32 R12, R120.reuse, R34, R12 ;  /* 0x00000022780c723c */ /* 0x040fe2000000180c */
[----:B------:R-:W2:Y:S05]  /*3fb0*/  LDSM.16.M88.4 R32, [R144+0x6000] ;  /* 0x006000009020783b */ /* 0x000eaa0000000200 */
        /* <DEDUP_REMOVED lines=9> */
[----:B------:R-:W-:Y:S05]  /*4050*/  LDSM.16.M88.4 R120, [R143+0x2000] ;  /* 0x002000008f78783b */ /* 0x000fea0000000200 */
[C---:B---3--:R-:W-:Y:S06]  /*4060*/  HMMA.16816.F32 R16, R104.reuse, R108, R16 ;  /* 0x0000006c6810723c */ /* 0x048fec0000001810 */
[C---:B------:R-:W-:Y:S01]  /*4070*/  HMMA.16816.F32 R12, R104.reuse, R110, R12 ;  /* 0x0000006e680c723c */ /* 0x040fe2000000180c */
[----:B------:R-:W1:Y:S05]  /*4080*/  LDSM.16.M88.4 R108, [R130] ;  /* 0x00000000826c783b */ /* 0x000e6a0000000200 */
[C---:B--2---:R-:W-:Y:S06]  /*4090*/  HMMA.16816.F32 R8, R104.reuse, R32, R8 ;  /* 0x000000206808723c */ /* 0x044fec0000001808 */
[----:B------:R-:W-:Y:S01]  /*40a0*/  HMMA.16816.F32 R116, R104, R34, R116 ;  /* 0x000000226874723c */ /* 0x000fe20000001874 */
[----:B------:R-:W2:Y:S04]  /*40b0*/  LDSM.16.M88.4 R104, [R129] ;  /* 0x000000008168783b */ /* 0x000ea80000000200 */
[----:B------:R-:W3:Y:S01]  /*40c0*/  LDSM.16.M88.4 R32, [R128] ;  /* 0x000000008020783b */ /* 0x000ee20000000200 */
[C---:B-1----:R-:W-:Y:S06]  /*40d0*/  HMMA.16816.F32 R4, R120.reuse, R108, R4 ;  /* 0x0000006c7804723c */ /* 0x042fec0000001804 */
[C---:B------:R-:W-:Y:S01]  /*40e0*/  HMMA.16816.F32 R28, R120.reuse, R110, R28 ;  /* 0x0000006e781c723c */ /* 0x040fe2000000181c */
[----:B------:R-:W1:Y:S05]  /*40f0*/  LDSM.16.M88.4 R108, [R102] ;  /* 0x00000000666c783b */ /* 0x000e6a0000000200 */
        /* <DEDUP_REMOVED lines=18> */
[----:B------:R-:W-:Y:S05]  /*4220*/  LDSM.16.M88.4 R108, [R131+0x2000] ;  /* 0x00200000836c783b */ /* 0x000fea0000000200 */
[C---:B--2---:R-:W-:Y:S06]  /*4230*/  HMMA.16816.F32 R8, R104.reuse, R32, R8 ;  /* 0x000000206808723c */ /* 0x044fec0000001808 */
[----:B------:R-:W-:Y:S01]  /*4240*/  HMMA.16816.F32 R116, R104, R34, R116 ;  /* 0x000000226874723c */ /* 0x000fe20000001874 */
[----:B------:R-:W1:Y:S04]  /*4250*/  LDSM.16.M88.4 R104, [R140+0x2000] ;  /* 0x002000008c68783b */ /* 0x000e680000000200 */
[----:B------:R-:W2:Y:S01]  /*4260*/  LDSM.16.M88.4 R32, [R131+0x2800] ;  /* 0x002800008320783b */ /* 0x000ea20000000200 */
[C---:B-1----:R-:W-:Y:S06]  /*4270*/  HMMA.16816.F32 R4, R104.reuse, R108, R4 ;  /* 0x0000006c6804723c */ /* 0x042fec0000001804 */
[C---:B--2---:R-:W-:Y:S01]  /*4280*/  HMMA.16816.F32 R24, R104.reuse, R32, R24 ;  /* 0x000000206818723c */ /* 0x044fe20000001818 */
[----:B------:R-:W1:Y:S05]  /*4290*/  S2R R32, SR_TID.X ;  /* 0x0000000000207919 */ /* 0x000e6a0000002100 */
[----:B------:R-:W-:Y:S01]  /*42a0*/  HMMA.16816.F32 R20, R104, R34, R20 ;  /* 0x000000226814723c */ /* 0x000fe20000001814 */
[----:B------:R-:W-:-:S05]  /*42b0*/  VIADD R33, R103, 0xfffffffe ;  /* 0xfffffffe67217836 */ /* 0x000fca0000000000 */
[----:B------:R-:W-:Y:S01]  /*42c0*/  HMMA.16816.F32 R28, R104, R110, R28 ;  /* 0x0000006e681c723c */ /* 0x000fe2000000181c */
[----:B------:R-:W2:Y:S01]  /*42d0*/  LDSM.16.M88.4 R108, [R131+0x3800] ;  /* 0x00380000836c783b */ /* 0x000ea20000000200 */
[----:B------:R-:W-:-:S04]  /*42e0*/  DEPBAR.LE SB0, 0x0 ;  /* 0x000080000000791a */ /* 0x000fc80000000000 */
[C---:B------:R-:W-:Y:S06]  /*42f0*/  HMMA.16816.F32 R16, R104.reuse, R120, R16 ;  /* 0x000000786810723c */ /* 0x040fec0000001810 */
[----:B------:R-:W-:Y:S01]  /*4300*/  HMMA.16816.F32 R12, R104, R122, R12 ;  /* 0x0000007a680c723c */ /* 0x000fe2000000180c */
[----:B-1----:R-:W-:-:S05]  /*4310*/  IMAD.SHL.U32 R32, R32, 0x2, RZ ;  /* 0x0000000220207824 */ /* 0x002fca00078e00ff */
[----:B------:R-:W-:-:S05]  /*4320*/  LOP3.LUT R32, R32, 0x6, RZ, 0xc0, !PT ;  /* 0x0000000620207812 */ /* 0x000fca00078ec0ff */
[----:B------:R-:W-:-:S04]  /*4330*/  IMAD R32, R33, 0x40, R32 ;  /* 0x0000004021207824 */ /* 0x000fc800078e0220 */
[C---:B------:R-:W-:Y:S02]  /*4340*/  VIADD R34, R32.reuse, 0x8 ;  /* 0x0000000820227836 */ /* 0x040fe40000000000 */
[C---:B------:R-:W-:Y:S02]  /*4350*/  VIADD R33, R32.reuse, 0x1 ;  /* 0x0000000120217836 */ /* 0x040fe40000000000 */
[----:B------:R-:W-:Y:S01]  /*4360*/  VIADD R35, R32, 0x11 ;  /* 0x0000001120237836 */ /* 0x000fe20000000000 */
[----:B------:R-:W-:Y:S01]  /*4370*/  BAR.SYNC.DEFER_BLOCKING 0x0 ;  /* 0x0000000000007b1d */ /* 0x000fe20000010000 */
[CC--:B------:R-:W-:Y:S01]  /*4380*/  ISETP.GE.AND P1, PT, R34.reuse, R162.reuse, PT ;  /* 0x000000a22200720c */ /* 0x0c0fe20003f26270 */
[----:B--2---:R-:W-:Y:S01]  /*4390*/  HMMA.16816.F32 R8, R104, R108, R8 ;  /* 0x0000006c6808723c */ /* 0x004fe20000001808 */
[----:B------:R-:W-:Y:S01]  /*43a0*/  ISETP.GE.AND P3, PT, R34, R159, PT ;  /* 0x0000009f2200720c */ /* 0x000fe20003f66270 */
[----:B------:R-:W-:Y:S01]  /*43b0*/  VIADD R34, R32, 0x10 ;  /* 0x0000001020227836 */ /* 0x000fe20000000000 */
[----:B------:R-:W-:-:S02]  /*43c0*/  ISETP.GE.AND P6, PT, R33, R162, PT ;  /* 0x000000a22100720c */ /* 0x000fc40003fc6270 */
[----:B------:R-:W-:Y:S01]  /*43d0*/  ISETP.GE.AND P0, PT, R33, R159, PT ;  /* 0x0000009f2100720c */ /* 0x000fe20003f06270 */
[----:B------:R-:W-:Y:S01]  /*43e0*/  VIADD R33, R32, 0x9 ;  /* 0x0000000920217836 */ /* 0x000fe20000000000 */
[-C--:B------:R-:W-:Y:S01]  /*43f0*/  ISETP.GE.AND P5, PT, R34, R162.reuse, PT ;  /* 0x000000a22200720c */ /* 0x080fe20003fa6270 */
[----:B------:R-:W-:Y:S01]  /*4400*/  HMMA.16816.F32 R116, R104, R110, R116 ;  /* 0x0000006e6874723c */ /* 0x000fe20000001874 */
[----:B------:R-:W-:Y:S02]  /*4410*/  FSEL R5, R5, -INF , !P6 ;  /* 0xff80000005057808 */ /* 0x000fe40007000000 */
[----:B------:R-:W-:Y:S02]  /*4420*/  ISETP.GE.AND P6, PT, R32, R162, PT ;  /* 0x000000a22000720c */ /* 0x000fe40003fc6270 */
[----:B------:R-:W-:Y:S02]  /*4430*/  FSEL R127, R24, -INF , !P5 ;  /* 0xff800000187f7808 */ /* 0x000fe40006800000 */
[----:B------:R-:W-:-:S02]  /*4440*/  FSEL R24, R7, -INF , !P0 ;  /* 0xff80000007187808 */ /* 0x000fc40004000000 */
[----:B------:R-:W-:Y:S02]  /*4450*/  FSEL R7, R4, -INF , !P6 ;  /* 0xff80000004077808 */ /* 0x000fe40007000000 */
[----:B------:R-:W-:Y:S02]  /*4460*/  ISETP.GE.AND P2, PT, R33, R159, PT ;  /* 0x0000009f2100720c */ /* 0x000fe40003f46270 */
[----:B------:R-:W-:Y:S02]  /*4470*/  FMNMX.FTZ R4, R3, R7, !PT ;  /* 0x0000000703047209 */ /* 0x000fe40007810000 */
[----:B------:R-:W-:Y:S02]  /*4480*/  ISETP.GE.AND P4, PT, R33, R162, PT ;  /* 0x000000a22100720c */ /* 0x000fe40003f86270 */
[----:B------:R-:W-:Y:S02]  /*4490*/  FSEL R33, R28, -INF , !P1 ;  /* 0xff8000001c217808 */ /* 0x000fe40004800000 */
[----:B------:R-:W-:-:S02]  /*44a0*/  FSEL R30, R30, -INF , !P3 ;  /* 0xff8000001e1e7808 */ /* 0x000fc40005800000 */
[----:B------:R-:W-:Y:S01]  /*44b0*/  FSEL R28, R31, -INF , !P2 ;  /* 0xff8000001f1c7808 */ /* 0x000fe20005000000 */
[----:B------:R-:W-:Y:S01]  /*44c0*/  VIADD R31, R32, 0x19 ;  /* 0x00000019201f7836 */ /* 0x000fe20000000000 */
[----:B------:R-:W-:Y:S02]  /*44d0*/  FMNMX.FTZ R4, R5, R4, !PT ;  /* 0x0000000405047209 */ /* 0x000fe40007810000 */
[----:B------:R-:W-:Y:S02]  /*44e0*/  ISETP.GE.AND P3, PT, R35, R162, PT ;  /* 0x000000a22300720c */ /* 0x000fe40003f66270 */
[----:B------:R-:W-:Y:S01]  /*44f0*/  ISETP.GE.AND P1, PT, R34, R159, PT ;  /* 0x0000009f2200720c */ /* 0x000fe20003f26270 */
[----:B------:R-:W-:Y:S01]  /*4500*/  VIADD R34, R32, 0x18 ;  /* 0x0000001820227836 */ /* 0x000fe20000000000 */
[----:B------:R-:W-:Y:S02]  /*4510*/  FSEL R29, R29, -INF , !P4 ;  /* 0xff8000001d1d7808 */ /* 0x000fe40006000000 */
[----:B------:R-:W-:-:S02]  /*4520*/  FMNMX.FTZ R4, R33, R4, !PT ;  /* 0x0000000421047209 */ /* 0x000fc40007810000 */
[----:B------:R-:W-:Y:S01]  /*4530*/  FSEL R163, R25, -INF , !P3 ;  /* 0xff80000019a37808 */ /* 0x000fe20005800000 */
[----:B------:R-:W-:Y:S01]  /*4540*/  VIADD R25, R32, 0x20 ;  /* 0x0000002020197836 */ /* 0x000fe20000000000 */
[-C--:B------:R-:W-:Y:S02]  /*4550*/  ISETP.GE.AND P3, PT, R31, R159.reuse, PT ;  /* 0x0000009f1f00720c */ /* 0x080fe40003f66270 */
[----:B------:R-:W-:Y:S01]  /*4560*/  FSEL R164, R26, -INF , !P1 ;  /* 0xff8000001aa47808 */ /* 0x000fe20004800000 */
[C---:B------:R-:W-:Y:S01]  /*4570*/  VIADD R26, R32.reuse, 0x21 ;  /* 0x00000021201a7836 */ /* 0x040fe20000000000 */
[----:B------:R-:W-:Y:S02]  /*4580*/  FMNMX.FTZ R4, R29, R4, !PT ;  /* 0x000000041d047209 */ /* 0x000fe40007810000 */
[----:B------:R-:W-:Y:S02]  /*4590*/  FSEL R184, R23, -INF , !P3 ;  /* 0xff80000017b87808 */ /* 0x000fe40005800000 */
[----:B------:R-:W-:-:S02]  /*45a0*/  ISETP.GE.AND P3, PT, R32, R159, PT ;  /* 0x0000009f2000720c */ /* 0x000fc40003f66270 */
[----:B------:R-:W-:Y:S02]  /*45b0*/  ISETP.GE.AND P2, PT, R34, R162, PT ;  /* 0x000000a22200720c */ /* 0x000fe40003f46270 */
[----:B------:R-:W-:Y:S02]  /*45c0*/  FMNMX.FTZ R4, R127, R4, !PT ;  /* 0x000000047f047209 */ /* 0x000fe40007810000 */
[----:B------:R-:W-:Y:S02]  /*45d0*/  ISETP.GE.AND P6, PT, R26, R162, PT ;  /* 0x000000a21a00720c */ /* 0x000fe40003fc6270 */
[-C--:B------:R-:W-:Y:S02]  /*45e0*/  ISETP.GE.AND P4, PT, R35, R159.reuse, PT ;  /* 0x0000009f2300720c */ /* 0x080fe40003f86270 */
[----:B------:R-:W-:Y:S02]  /*45f0*/  ISETP.GE.AND P0, PT, R25, R159, PT ;  /* 0x0000009f1900720c */ /* 0x000fe40003f06270 */
[----:B------:R-:W-:-:S02]  /*4600*/  FSEL R6, R6, -INF , !P3 ;  /* 0xff80000006067808 */ /* 0x000fc40005800000 */
[----:B------:R-:W-:Y:S02]  /*4610*/  ISETP.GE.AND P1, PT, R31, R162, PT ;  /* 0x000000a21f00720c */ /* 0x000fe40003f26270 */
[----:B------:R-:W-:Y:S01]  /*4620*/  FSEL R179, R20, -INF , !P2 ;  /* 0xff80000014b37808 */ /* 0x000fe20005000000 */
[----:B------:R-:W-:Y:S01]  /*4630*/  VIADD R20, R32, 0x29 ;  /* 0x0000002920147836 */ /* 0x000fe20000000000 */
[----:B------:R-:W-:Y:S02]  /*4640*/  FMNMX.FTZ R4, R163, R4, !PT ;  /* 0x00000004a3047209 */ /* 0x000fe40007810000 */
[----:B------:R-:W-:Y:S02]  /*4650*/  FSEL R173, R17, -INF , !P6 ;  /* 0xff80000011ad7808 */ /* 0x000fe40007000000 */
[----:B------:R-:W-:Y:S02]  /*4660*/  FSEL R186, R27, -INF , !P4 ;  /* 0xff8000001bba7808 */ /* 0x000fe40006000000 */
[----:B------:R-:W-:-:S02]  /*4670*/  FSEL R176, R18, -INF , !P0 ;  /* 0xff80000012b07808 */ /* 0x000fc40004000000 */
[----:B------:R-:W-:Y:S02]  /*4680*/  FMNMX.FTZ R17, R2, R6, !PT ;  /* 0x0000000602117209 */ /* 0x000fe40007810000 */
[----:B------:R-:W-:Y:S01]  /*4690*/  ISETP.GE.AND P4, PT, R25, R162, PT ;  /* 0x000000a21900720c */ /* 0x000fe20003f86270 */
[C---:B------:R-:W-:Y:S01]  /*46a0*/  VIADD R25, R32.reuse, 0x28 ;  /* 0x0000002820197836 */ /* 0x040fe20000000000 */
[----:B------:R-:W-:Y:S02]  /*46b0*/  FSEL R181, R21, -INF , !P1 ;  /* 0xff80000015b57808 */ /* 0x000fe40004800000 */
[----:B------:R-:W-:Y:S01]  /*46c0*/  FMNMX.FTZ R18, R179, R4, !PT ;  /* 0x00000004b3127209 */ /* 0x000fe20007810000 */
[----:B------:R-:W-:Y:S01]  /*46d0*/  VIADD R4, R32, 0x38 ;  /* 0x0000003820047836 */ /* 0x000fe20000000000 */
[----:B------:R-:W-:Y:S02]  /*46e0*/  ISETP.GE.AND P5, PT, R34, R159, PT ;  /* 0x0000009f2200720c */ /* 0x000fe40003fa6270 */
[----:B------:R-:W-:-:S02]  /*46f0*/  FMNMX.FTZ R17, R24, R17, !PT ;  /* 0x0000001118117209 */ /* 0x000fc40007810000 */
[----:B------:R-:W-:Y:S01]  /*4700*/  FSEL R171, R16, -INF , !P4 ;  /* 0xff80000010ab7808 */ /* 0x000fe20006000000 */
[----:B------:R-:W-:Y:S01]  /*4710*/  VIADD R16, R32, 0x30 ;  /* 0x0000003020107836 */ /* 0x000fe20000000000 */
[----:B------:R-:W-:Y:S02]  /*4720*/  FMNMX.FTZ R18, R181, R18, !PT ;  /* 0x00000012b5127209 */ /* 0x000fe40007810000 */
[----:B------:R-:W-:Y:S02]  /*4730*/  FSEL R188, R22, -INF , !P5 ;  /* 0xff80000016bc7808 */ /* 0x000fe40006800000 */
[----:B------:R-:W-:Y:S02]  /*4740*/  ISETP.GE.AND P2, PT, R26, R159, PT ;  /* 0x0000009f1a00720c */ /* 0x000fe40003f46270 */
[----:B------:R-:W-:Y:S02]  /*4750*/  ISETP.GE.AND P5, PT, R25, R162, PT ;  /* 0x000000a21900720c */ /* 0x000fe40003fa6270 */
[----:B------:R-:W-:-:S02]  /*4760*/  FMNMX.FTZ R17, R30, R17, !PT ;  /* 0x000000111e117209 */ /* 0x000fc40007810000 */
[----:B------:R-:W-:Y:S02]  /*4770*/  FMNMX.FTZ R18, R171, R18, !PT ;  /* 0x00000012ab127209 */ /* 0x000fe40007810000 */
[----:B------:R-:W-:Y:S02]  /*4780*/  FSEL R180, R19, -INF , !P2 ;  /* 0xff80000013b47808 */ /* 0x000fe40005000000 */
[----:B------:R-:W-:Y:S02]  /*4790*/  FSEL R175, R12, -INF , !P5 ;  /* 0xff8000000caf7808 */ /* 0x000fe40006800000 */
[----:B------:R-:W-:Y:S02]  /*47a0*/  FMNMX.FTZ R17, R28, R17, !PT ;  /* 0x000000111c117209 */ /* 0x000fe40007810000 */
[-C--:B------:R-:W-:Y:S02]  /*47b0*/  ISETP.GE.AND P4, PT, R20, R162.reuse, PT ;  /* 0x000000a21400720c */ /* 0x080fe40003f86270 */
[----:B------:R-:W-:-:S02]  /*47c0*/  ISETP.GE.AND P6, PT, R16, R162, PT ;  /* 0x000000a21000720c */ /* 0x000fc40003fc6270 */
[----:B------:R-:W-:Y:S01]  /*47d0*/  ISETP.GE.AND P2, PT, R16, R159, PT ;  /* 0x0000009f1000720c */ /* 0x000fe20003f46270 */
[C---:B------:R-:W-:Y:S01]  /*47e0*/  VIADD R16, R32.reuse, 0x31 ;  /* 0x0000003120107836 */ /* 0x040fe20000000000 */
[----:B------:R-:W-:Y:S01]  /*47f0*/  FMNMX.FTZ R12, R173, R18, !PT ;  /* 0x00000012ad0c7209 */ /* 0x000fe20007810000 */
[----:B------:R-:W-:Y:S01]  /*4800*/  VIADD R32, R32, 0x39 ;  /* 0x0000003920207836 */ /* 0x000fe20000000000 */
[----:B------:R-:W-:Y:S02]  /*4810*/  FMNMX.FTZ R17, R164, R17, !PT ;  /* 0x00000011a4117209 */ /* 0x000fe40007810000 */
[----:B------:R-:W-:Y:S02]  /*4820*/  ISETP.GE.AND P0, PT, R20, R159, PT ;  /* 0x0000009f1400720c */ /* 0x000fe40003f06270 */
[----:B------:R-:W-:Y:S02]  /*4830*/  FSEL R177, R13, -INF , !P4 ;  /* 0xff8000000db17808 */ /* 0x000fe40006000000 */
[----:B------:R-:W-:-:S02]  /*4840*/  FMNMX.FTZ R12, R175, R12, !PT ;  /* 0x0000000caf0c7209 */ /* 0x000fc40007810000 */
[----:B------:R-:W-:Y:S02]  /*4850*/  ISETP.GE.AND P3, PT, R16, R162, PT ;  /* 0x000000a21000720c */ /* 0x000fe40003f66270 */
[----:B------:R-:W-:Y:S02]  /*4860*/  FMNMX.FTZ R17, R186, R17, !PT ;  /* 0x00000011ba117209 */ /* 0x000fe40007810000 */
[----:B------:R-:W-:Y:S02]  /*4870*/  FSEL R104, R8, -INF , !P6 ;  /* 0xff80000008687808 */ /* 0x000fe40007000000 */
[----:B------:R-:W-:Y:S02]  /*4880*/  FMNMX.FTZ R13, R177, R12, !PT ;  /* 0x0000000cb10d7209 */ /* 0x000fe40007810000 */
[----:B------:R-:W-:Y:S02]  /*4890*/  FSEL R178, R15, -INF , !P0 ;  /* 0xff8000000fb27808 */ /* 0x000fe40004000000 */
[----:B------:R-:W-:-:S02]  /*48a0*/  ISETP.NE.AND P0, PT, R103, 0x2, PT ;  /* 0x000000026700780c */ /* 0x000fc40003f05270 */
[----:B------:R-:W-:Y:S02]  /*48b0*/  FSEL R105, R9, -INF , !P3 ;  /* 0xff80000009697808 */ /* 0x000fe40005800000 */
[----:B------:R-:W-:Y:S02]  /*48c0*/  FMNMX.FTZ R9, R188, R17, !PT ;  /* 0x00000011bc097209 */ /* 0x000fe40007810000 */
[-C--:B------:R-:W-:Y:S02]  /*48d0*/  ISETP.GE.AND P5, PT, R4, R162.reuse, PT ;  /* 0x000000a20400720c */ /* 0x080fe40003fa6270 */
[----:B------:R-:W-:Y:S02]  /*48e0*/  FMNMX.FTZ R8, R104, R13, !PT ;  /* 0x0000000d68087209 */ /* 0x000fe40007810000 */
[----:B------:R-:W-:Y:S02]  /*48f0*/  FMNMX.FTZ R9, R184, R9, !PT ;  /* 0x00000009b8097209 */ /* 0x000fe40007810000 */
[----:B------:R-:W-:-:S02]  /*4900*/  ISETP.GE.AND P4, PT, R32, R162, PT ;  /* 0x000000a22000720c */ /* 0x000fc40003f86270 */
[----:B------:R-:W-:Y:S02]  /*4910*/  FSEL R107, R116, -INF , !P5 ;  /* 0xff800000746b7808 */ /* 0x000fe40006800000 */
[----:B------:R-:W-:Y:S02]  /*4920*/  FMNMX.FTZ R8, R105, R8, !PT ;  /* 0x0000000869087209 */ /* 0x000fe40007810000 */
[----:B------:R-:W-:Y:S02]  /*4930*/  FMNMX.FTZ R9, R176, R9, !PT ;  /* 0x00000009b0097209 */ /* 0x000fe40007810000 */
[----:B------:R-:W-:Y:S02]  /*4940*/  ISETP.GE.AND P1, PT, R25, R159, PT ;  /* 0x0000009f1900720c */ /* 0x000fe40003f26270 */
[----:B------:R-:W-:Y:S02]  /*4950*/  FSEL R125, R117, -INF , !P4 ;  /* 0xff800000757d7808 */ /* 0x000fe40006000000 */
[----:B------:R-:W-:-:S02]  /*4960*/  FMNMX.FTZ R8, R107, R8, !PT ;  /* 0x000000086b087209 */ /* 0x000fc40007810000 */
[----:B------:R-:W-:Y:S02]  /*4970*/  FMNMX.FTZ R13, R180, R9, !PT ;  /* 0x00000009b40d7209 */ /* 0x000fe40007810000 */
[----:B------:R-:W-:Y:S02]  /*4980*/  FSEL R182, R14, -INF , !P1 ;  /* 0xff8000000eb67808 */ /* 0x000fe40004800000 */
[----:B------:R-:W-:Y:S01]  /*4990*/  FMNMX.FTZ R9, R125, R8, !PT ;  /* 0x000000087d097209 */ /* 0x000fe20007810000 */
[----:B------:R-:W-:Y:S06]  /*49a0*/  @!P0 BRA `(.L_x_619) ;  /* 0x00000000007c8947 */ /* 0x000fec0003800000 */
[----:B------:R-:W-:Y:S01]  /*49b0*/  VIADD R12, R103, 0xfffffffd ;  /* 0xfffffffd670c7836 */ /* 0x000fe20000000000 */
[----:B------:R-:W-:-:S04]  /*49c0*/  ULDC.64 UR4, c[0x0][0x218] ;  /* 0x0000860000047ab9 */ /* 0x000fc80000000a00 */
[----:B------:R-:W-:-:S05]  /*49d0*/  SHF.R.S32.HI R15, RZ, 0x1f, R12 ;  /* 0x0000001fff0f7819 */ /* 0x000fca000001140c */
[-C--:B------:R-:W-:Y:S02]  /*49e0*/  IMAD R8, R15, R100.reuse, RZ ;  /* 0x000000640f087224 */ /* 0x080fe400078e02ff */
[----:B------:R-:W-:-:S04]  /*49f0*/  IMAD.WIDE.U32 R14, R12, R100, RZ ;  /* 0x000000640c0e7225 */ /* 0x000fc800078e00ff */
[----:B------:R-:W-:Y:S01]  /*4a00*/  IMAD R8, R12, R101, R8 ;  /* 0x000000650c087224 */ /* 0x000fe200078e0208 */
[----:B------:R-:W-:-:S03]  /*4a10*/  SHF.L.U64.HI R12, R100, 0x5, R101 ;  /* 0x00000005640c7819 */ /* 0x000fc60000010265 */
[----:B------:R-:W-:Y:S01]  /*4a20*/  IMAD.IADD R15, R15, 0x1, R8 ;  /* 0x000000010f0f7824 */ /* 0x000fe200078e0208 */
[----:B------:R-:W-:-:S04]  /*4a30*/  LEA R8, P0, R14, R152, 0x6 ;  /* 0x000000980e087211 */ /* 0x000fc800078030ff */
[----:B------:R-:W-:Y:S02]  /*4a40*/  LEA.HI.X R15, R14, R155, R15, 0x6, P0 ;  /* 0x0000009b0e0f7211 */ /* 0x000fe400000f340f */
[----:B------:R-:W-:-:S04]  /*4a50*/  LEA R14, P0, R8, UR4, 0x1 ;  /* 0x00000004080e7c11 */ /* 0x000fc8000f8008ff */
[----:B------:R-:W-:Y:S01]  /*4a60*/  LEA.HI.X R15, R8, UR5, R15, 0x1, P0 ;  /* 0x00000005080f7c11 */ /* 0x000fe200080f0c0f */
[----:B------:R-:W-:-:S04]  /*4a70*/  IMAD.SHL.U32 R8, R100, 0x20, RZ ;  /* 0x0000002064087824 */ /* 0x000fc800078e00ff */
[----:B------:R-:W-:Y:S01]  /*4a80*/  @!PT LDS RZ, [RZ] ;  /* 0x00000000fffff984 */ /* 0x000fe20000000800 */
[----:B------:R-:W-:Y:S01]  /*4a90*/  @!PT LDS RZ, [RZ] ;  /* 0x00000000fffff984 */ /* 0x000fe20000000800 */
[----:B------:R-:W-:Y:S01]  /*4aa0*/  @!PT LDS RZ, [RZ] ;  /* 0x00000000fffff984 */ /* 0x000fe20000000800 */
[----:B------:R1:W-:Y:S01]  /*4ab0*/  LDGSTS.E.BYPASS.LTC128B.128 [R150+0x4000], desc[UR12][R14.64] ;  /* 0x040000000e967fae */ /* 0x0003e2000b901d4c */
[----:B------:R-:W-:-:S03]  /*4ac0*/  IADD3 R20, P0, R14, R8, RZ ;  /* 0x000000080e147210 */ /* 0x000fc60007f1e0ff */
[----:B------:R1:W-:Y:S01]  /*4ad0*/  LDGSTS.E.BYPASS.LTC128B.128 [R150+0x6000], desc[UR12][R14.64+0x80] ;  /* 0x060000800e967fae */ /* 0x0003e2000b901d4c */
[----:B------:R-:W-:Y:S01]  /*4ae0*/  IADD3 R18, P1, R20, R8, RZ ;  /* 0x0000000814127210 */ /* 0x000fe20007f3e0ff */
[----:B------:R-:W-:-:S03]  /*4af0*/  IMAD.X R21, R15, 0x1, R12, P0 ;  /* 0x000000010f157824 */ /* 0x000fc600000e060c */
[----:B------:R-:W-:Y:S01]  /*4b00*/  IADD3 R22, P0, R18, R8, RZ ;  /* 0x0000000812167210 */ /* 0x000fe20007f1e0ff */
[--C-:B------:R-:W-:Y:S01]  /*4b10*/  IMAD.X R19, R21, 0x1, R12.reuse, P1 ;  /* 0x0000000115137824 */ /* 0x100fe200008e060c */
[----:B------:R1:W-:Y:S03]  /*4b20*/  LDGSTS.E.BYPASS.LTC128B.128 [R150+0x4800], desc[UR12][R20.64] ;  /* 0x0480000014967fae */ /* 0x0003e6000b901d4c */
[----:B------:R-:W-:Y:S01]  /*4b30*/  IMAD.X R23, R19, 0x1, R12, P0 ;  /* 0x0000000113177824 */ /* 0x000fe200000e060c */
[----:B------:R1:W-:Y:S04]  /*4b40*/  LDGSTS.E.BYPASS.LTC128B.128 [R150+0x6800], desc[UR12][R20.64+0x80] ;  /* 0x0680008014967fae */ /* 0x0003e8000b901d4c */
[----:B------:R1:W-:Y:S04]  /*4b50*/  LDGSTS.E.BYPASS.LTC128B.128 [R150+0x5000], desc[UR12][R18.64] ;  /* 0x0500000012967fae */ /* 0x0003e8000b901d4c */
[----:B------:R1:W-:Y:S04]  /*4b60*/  LDGSTS.E.BYPASS.LTC128B.128 [R150+0x7000], desc[UR12][R18.64+0x80] ;  /* 0x0700008012967fae */ /* 0x0003e8000b901d4c */
[----:B------:R1:W-:Y:S04]  /*4b70*/  LDGSTS.E.BYPASS.LTC128B.128 [R150+0x5800], desc[UR12][R22.64] ;  /* 0x0580000016967fae */ /* 0x0003e8000b901d4c */
[----:B------:R1:W-:Y:S04]  /*4b80*/  LDGSTS.E.BYPASS.LTC128B.128 [R150+0x7800], desc[UR12][R22.64+0x80] ;  /* 0x0780008016967fae */ /* 0x0003e8000b901d4c */
[----:B------:R-:W0:Y:S02]  /*4b90*/  LDGDEPBAR ;  /* 0x00000000000079af */ /* 0x000e240000000000 */
.L_x_619:
[----:B------:R-:W-:Y:S01]  /*4ba0*/  FMNMX.FTZ R13, R182, R13, !PT ;  /* 0x0000000db60d7209 */ /* 0x000fe20007810000 */
[----:B------:R-:W2:Y:S01]  /*4bb0*/  SHFL.BFLY PT, R8, R9, 0x2, 0x1f ;  /* 0x0c401f0009087f89 */ /* 0x000ea200000e0000 */
[----:B------:R-:W-:Y:S02]  /*4bc0*/  ISETP.GE.AND P0, PT, R16, R159, PT ;  /* 0x0000009f1000720c */ /* 0x000fe40003f06270 */
[----:B------:R-:W-:Y:S01]  /*4bd0*/  FSEL R106, R10, -INF , !P2 ;  /* 0xff8000000a6a7808 */ /* 0x000fe20005000000 */
[----:B-1----:R-:W-:Y:S01]  /*4be0*/  LDSM.16.MT88.4 R16, [R137+0x8000] ;  /* 0x008000008910783b */ /* 0x002fe20000004200 */
        /* <DEDUP_REMOVED lines=10> */
[----:B------:R-:W-:-:S03]  /*4c90*/  FMNMX.FTZ R4, R122, R13, !PT ;  /* 0x0000000d7a047209 */ /* 0x000fc60007810000 */
[----:B------:R-:W1:Y:S04]  /*4ca0*/  SHFL.BFLY PT, R117, R8, 0x1, 0x1f ;  /* 0x0c201f0008757f89 */ /* 0x000e6800000e0000 */
[----:B------:R-:W2:Y:S01]  /*4cb0*/  SHFL.BFLY PT, R9, R4, 0x2, 0x1f ;  /* 0x0c401f0004097f89 */ /* 0x000ea200000e0000 */
[----:B-1----:R-:W-:Y:S02]  /*4cc0*/  FMNMX.FTZ R117, R8, R117, !PT ;  /* 0x0000007508757209 */ /* 0x002fe40007810000 */
[----:B--2---:R-:W-:-:S03]  /*4cd0*/  FMNMX.FTZ R9, R4, R9, !PT ;  /* 0x0000000904097209 */ /* 0x004fc60007810000 */
[C---:B------:R-:W-:Y:S01]  /*4ce0*/  FMUL.FTZ R162, R117.reuse, UR6 ;  /* 0x0000000675a27c20 */ /* 0x040fe20008410000 */
[C---:B------:R-:W-:Y:S01]  /*4cf0*/  FSETP.NEU.FTZ.AND P1, PT, R117.reuse, -INF , PT ;  /* 0xff8000007500780b */ /* 0x040fe20003f3d000 */
[----:B------:R-:W1:Y:S03]  /*4d00*/  SHFL.BFLY PT, R116, R9, 0x1, 0x1f ;  /* 0x0c201f0009747f89 */ /* 0x000e6600000e0000 */
[----:B------:R-:W-:Y:S02]  /*4d10*/  FSEL R4, R117, RZ, P1 ;  /* 0x000000ff75047208 */ /* 0x000fe40000800000 */
[----:B------:R-:W-:-:S03]  /*4d20*/  FSEL R162, R162, RZ, P1 ;  /* 0x000000ffa2a27208 */ /* 0x000fc60000800000 */
[----:B------:R-:W-:Y:S02]  /*4d30*/  FADD.FTZ R4, R3, -R4 ;  /* 0x8000000403047221 */ /* 0x000fe40000010000 */
[--C-:B------:R-:W-:Y:S01]  /*4d40*/  FFMA.FTZ R108, R7, UR6, -R162.reuse ;  /* 0x00000006076c7c23 */ /* 0x100fe200080108a2 */
[--C-:B------:R-:W-:Y:S01]  /*4d50*/  FFMA.FTZ R120, R5, UR6, -R162.reuse ;  /* 0x0000000605787c23 */ /* 0x100fe200080108a2 */
[----:B------:R-:W-:Y:S01]  /*4d60*/  FMUL.FTZ R111, R4, UR6 ;  /* 0x00000006046f7c20 */ /* 0x000fe20008410000 */
[--C-:B------:R-:W-:Y:S01]  /*4d70*/  FFMA.FTZ R119, R33, UR6, -R162.reuse ;  /* 0x0000000621777c23 */ /* 0x100fe200080108a2 */
[--C-:B------:R-:W-:Y:S01]  /*4d80*/  FFMA.FTZ R118, R29, UR6, -R162.reuse ;  /* 0x000000061d767c23 */ /* 0x100fe200080108a2 */
[----:B------:R-:W2:Y:S01]  /*4d90*/  LDSM.16.MT88.4 R32, [R135+0x8000] ;  /* 0x008000008720783b */ /* 0x000ea20000004200 */
        /* <DEDUP_REMOVED lines=8> */
[----:B------:R-:W3:Y:S01]  /*4e20*/  MUFU.EX2 R111, R111 ;  /* 0x0000006f006f7308 */ /* 0x000ee20000000800 */
[----:B-1----:R-:W-:-:S02]  /*4e30*/  FMNMX.FTZ R116, R9, R116, !PT ;  /* 0x0000007409747209 */ /* 0x002fc40007810000 */
[----:B------:R-:W1:Y:S02]  /*4e40*/  LDSM.16.MT88.4 R8, [R139+0x8000] ;  /* 0x008000008b08783b */ /* 0x000e640000004200 */
[C---:B------:R-:W-:Y:S01]  /*4e50*/  FSETP.NEU.FTZ.AND P0, PT, R116.reuse, -INF , PT ;  /* 0xff8000007400780b */ /* 0x040fe20003f1d000 */
[C---:B------:R-:W-:Y:S02]  /*4e60*/  FMUL.FTZ R123, R116.reuse, UR6 ;  /* 0x00000006747b7c20 */ /* 0x040fe40008410000 */
[----:B------:R-:W4:Y:S01]  /*4e70*/  MUFU.EX2 R120, R120 ;  /* 0x0000007800787308 */ /* 0x000f220000000800 */
[----:B------:R-:W-:Y:S02]  /*4e80*/  FSEL R3, R116, RZ, P0 ;  /* 0x000000ff74037208 */ /* 0x000fe40000000000 */
[----:B------:R-:W-:Y:S02]  /*4e90*/  FSEL R123, R123, RZ, P0 ;  /* 0x000000ff7b7b7208 */ /* 0x000fe40000000000 */
[----:B------:R-:W-:Y:S01]  /*4ea0*/  ISETP.GE.AND P0, PT, R103, 0x3, PT ;  /* 0x000000036700780c */ /* 0x000fe20003f06270 */
[----:B------:R-:W-:-:S02]  /*4eb0*/  FADD.FTZ R3, R2, -R3 ;  /* 0x8000000302037221 */ /* 0x000fc40000010000 */
[----:B------:R-:W-:Y:S01]  /*4ec0*/  MUFU.EX2 R119, R119 ;  /* 0x0000007700777308 */ /* 0x000fe20000000800 */
[--C-:B------:R-:W-:Y:S01]  /*4ed0*/  FFMA.FTZ R109, R6, UR6, -R123.reuse ;  /* 0x00000006066d7c23 */ /* 0x100fe2000801087b */
[--C-:B------:R-:W-:Y:S01]  /*4ee0*/  FFMA.FTZ R121, R24, UR6, -R123.reuse ;  /* 0x0000000618797c23 */ /* 0x100fe2000801087b */
[----:B------:R-:W-:Y:S01]  /*4ef0*/  FMUL.FTZ R110, R3, UR6 ;  /* 0x00000006036e7c20 */ /* 0x000fe20008410000 */
[--C-:B------:R-:W-:Y:S01]  /*4f00*/  FFMA.FTZ R3, R30, UR6, -R123.reuse ;  /* 0x000000061e037c23 */ /* 0x100fe2000801087b */
[--C-:B------:R-:W-:Y:S01]  /*4f10*/  FFMA.FTZ R2, R28, UR6, -R123.reuse ;  /* 0x000000061c027c23 */ /* 0x100fe2000801087b */
[-C--:B---3--:R-:W-:Y:S01]  /*4f20*/  FMUL.FTZ R4, R96, R111.reuse ;  /* 0x0000006f60047220 */ /* 0x088fe20000410000 */
[-C--:B------:R-:W-:Y:S01]  /*4f30*/  FMUL.FTZ R5, R97, R111.reuse ;  /* 0x0000006f61057220 */ /* 0x080fe20000410000 */
[----:B------:R-:W-:Y:S01]  /*4f40*/  MUFU.EX2 R118, R118 ;  /* 0x0000007600767308 */ /* 0x000fe20000000800 */
[----:B----4-:R-:W-:Y:S01]  /*4f50*/  F2FP.F16.F32.PACK_AB R96, R120, R108 ;  /* 0x0000006c7860723e */ /* 0x010fe200000000ff */
[-C--:B------:R-:W-:Y:S01]  /*4f60*/  FMUL.FTZ R12, R36, R111.reuse ;  /* 0x0000006f240c7220 */ /* 0x080fe20000410000 */
[-C--:B------:R-:W-:Y:S01]  /*4f70*/  FMUL.FTZ R13, R37, R111.reuse ;  /* 0x0000006f250d7220 */ /* 0x080fe20000410000 */
[-C--:B------:R-:W-:Y:S01]  /*4f80*/  FMUL.FTZ R40, R40, R111.reuse ;  /* 0x0000006f28287220 */ /* 0x080fe20000410000 */
[-C--:B------:R-:W-:Y:S01]  /*4f90*/  FMUL.FTZ R41, R41, R111.reuse ;  /* 0x0000006f29297220 */ /* 0x080fe20000410000 */
[-C--:B------:R-:W-:Y:S01]  /*4fa0*/  FMUL.FTZ R28, R52, R111.reuse ;  /* 0x0000006f341c7220 */ /* 0x080fe20000410000 */
[-C--:B------:R-:W-:Y:S01]  /*4fb0*/  FMUL.FTZ R29, R53, R111.reuse ;  /* 0x0000006f351d7220 */ /* 0x080fe20000410000 */
[----:B------:R-:W3:Y:S01]  /*4fc0*/  MUFU.EX2 R110, R110 ;  /* 0x0000006e006e7308 */ /* 0x000ee20000000800 */
[-C--:B------:R-:W-:Y:S01]  /*4fd0*/  FMUL.FTZ R36, R60, R111.reuse ;  /* 0x0000006f3c247220 */ /* 0x080fe20000410000 */
[-C--:B------:R-:W-:Y:S01]  /*4fe0*/  FMUL.FTZ R37, R61, R111.reuse ;  /* 0x0000006f3d257220 */ /* 0x080fe20000410000 */
[-C--:B------:R-:W-:Y:S01]  /*4ff0*/  FMUL.FTZ R56, R56, R111.reuse ;  /* 0x0000006f38387220 */ /* 0x080fe20000410000 */
[-C--:B------:R-:W-:Y:S01]  /*5000*/  FMUL.FTZ R57, R57, R111.reuse ;  /* 0x0000006f39397220 */ /* 0x080fe20000410000 */
[-C--:B------:R-:W-:Y:S01]  /*5010*/  FMUL.FTZ R64, R64, R111.reuse ;  /* 0x0000006f40407220 */ /* 0x080fe20000410000 */
[-C--:B------:R-:W-:Y:S01]  /*5020*/  FMUL.FTZ R65, R65, R111.reuse ;  /* 0x0000006f41417220 */ /* 0x080fe20000410000 */
[----:B------:R-:W4:Y:S01]  /*5030*/  LDSM.16.MT88.4 R24, [R136+0x8000] ;  /* 0x008000008818783b */ /* 0x000f220000004200 */
[----:B------:R-:W-:Y:S01]  /*5040*/  MUFU.EX2 R109, R109 ;  /* 0x0000006d006d7308 */ /* 0x000fe20000000800 */
[-C--:B------:R-:W-:Y:S01]  /*5050*/  FMUL.FTZ R52, R72, R111.reuse ;  /* 0x0000006f48347220 */ /* 0x080fe20000410000 */
[-C--:B------:R-:W-:Y:S01]  /*5060*/  FMUL.FTZ R53, R73, R111.reuse ;  /* 0x0000006f49357220 */ /* 0x080fe20000410000 */
[-C--:B------:R-:W-:Y:S01]  /*5070*/  FMUL.FTZ R60, R84, R111.reuse ;  /* 0x0000006f543c7220 */ /* 0x080fe20000410000 */
[-C--:B------:R-:W-:Y:S01]  /*5080*/  FMUL.FTZ R61, R85, R111.reuse ;  /* 0x0000006f553d7220 */ /* 0x080fe20000410000 */
[-C--:B------:R-:W-:Y:S01]  /*5090*/  FMUL.FTZ R76, R76, R111.reuse ;  /* 0x0000006f4c4c7220 */ /* 0x080fe20000410000 */
[-C--:B------:R-:W-:Y:S01]  /*50a0*/  FMUL.FTZ R77, R77, R111.reuse ;  /* 0x0000006f4d4d7220 */ /* 0x080fe20000410000 */
[----:B------:R-:W-:Y:S01]  /*50b0*/  FMUL.FTZ R80, R80, R111 ;  /* 0x0000006f50507220 */ /* 0x000fe20000410000 */
[----:B------:R-:W5:Y:S01]  /*50c0*/  MUFU.EX2 R121, R121 ;  /* 0x0000007900797308 */ /* 0x000f620000000800 */
[-C--:B---3--:R-:W-:Y:S01]  /*50d0*/  FMUL.FTZ R6, R98, R110.reuse ;  /* 0x0000006e62067220 */ /* 0x088fe20000410000 */
[-C--:B------:R-:W-:Y:S01]  /*50e0*/  FMUL.FTZ R7, R99, R110.reuse ;  /* 0x0000006e63077220 */ /* 0x080fe20000410000 */
[----:B------:R-:W-:Y:S01]  /*50f0*/  F2FP.F16.F32.PACK_AB R98, R118, R119 ;  /* 0x000000777662723e */ /* 0x000fe200000000ff */
        /* <DEDUP_REMOVED lines=9> */
[-C--:B------:R-:W-:Y:S01]  /*5190*/  FMUL.FTZ R58, R58, R110.reuse ;  /* 0x0000006e3a3a7220 */ /* 0x080fe20000410000 */
[-C--:B------:R-:W-:Y:S01]  /*51a0*/  FMUL.FTZ R59, R59, R110.reuse ;  /* 0x0000006e3b3b7220 */ /* 0x080fe20000410000 */
[-C--:B------:R-:W-:Y:S01]  /*51b0*/  FMUL.FTZ R66, R66, R110.reuse ;  /* 0x0000006e42427220 */ /* 0x080fe20000410000 */
[----:B------:R-:W3:Y:S01]  /*51c0*/  MUFU.EX2 R2, R2 ;  /* 0x0000000200027308 */ /* 0x000ee20000000800 */
[----:B-----5:R-:W-:Y:S01]  /*51d0*/  F2FP.F16.F32.PACK_AB R97, R121, R109 ;  /* 0x0000006d7961723e */ /* 0x020fe200000000ff */
        /* <DEDUP_REMOVED lines=15> */
[----:B---3--:R-:W-:Y:S01]  /*52d0*/  F2FP.F16.F32.PACK_AB R99, R2, R3 ;  /* 0x000000030263723e */ /* 0x008fe200000000ff */
        /* <DEDUP_REMOVED lines=8> */
[--C-:B------:R-:W-:Y:S01]  /*5360*/  FFMA.FTZ R172, R164, UR6, -R123.reuse ;  /* 0x00000006a4ac7c23 */ /* 0x100fe2000801087b */
[--C-:B------:R-:W-:Y:S01]  /*5370*/  FFMA.FTZ R163, R186, UR6, -R123.reuse ;  /* 0x00000006baa37c23 */ /* 0x100fe2000801087b */
[--C-:B------:R-:W-:Y:S01]  /*5380*/  FFMA.FTZ R164, R188, UR6, -R123.reuse ;  /* 0x00000006bca47c23 */ /* 0x100fe2000801087b */
[--C-:B------:R-:W-:Y:S01]  /*5390*/  FFMA.FTZ R127, R184, UR6, -R123.reuse ;  /* 0x00000006b87f7c23 */ /* 0x100fe2000801087b */
[C---:B------:R-:W-:Y:S01]  /*53a0*/  HMMA.16816.F32 R16, R96.reuse, R18, R40 ;  /* 0x000000126010723c */ /* 0x040fe20000001828 */
[----:B------:R-:W3:Y:S01]  /*53b0*/  LDSM.16.MT88.4 R40, [R139+0xa000] ;  /* 0x00a000008b28783b */ /* 0x000ee20000004200 */
[----:B------:R-:W-:Y:S01]  /*53c0*/  MUFU.EX2 R174, R174 ;  /* 0x000000ae00ae7308 */ /* 0x000fe20000000800 */
[-C--:B------:R-:W-:Y:S01]  /*53d0*/  FMUL.FTZ R44, R68, R111.reuse ;  /* 0x0000006f442c7220 */ /* 0x080fe20000410000 */
[-C--:B------:R-:W-:Y:S01]  /*53e0*/  FMUL.FTZ R45, R69, R111.reuse ;  /* 0x0000006f452d7220 */ /* 0x080fe20000410000 */
[-C--:B------:R-:W-:Y:S01]  /*53f0*/  FMUL.FTZ R46, R70, R110.reuse ;  /* 0x0000006e462e7220 */ /* 0x080fe20000410000 */
[C---:B--2---:R-:W-:Y:S01]  /*5400*/  HMMA.16816.F32 R28, R96.reuse, R32, R28 ;  /* 0x00000020601c723c */ /* 0x044fe2000000181c */
[-C--:B------:R-:W-:Y:S01]  /*5410*/  FMUL.FTZ R47, R71, R110.reuse ;  /* 0x0000006e472f7220 */ /* 0x080fe20000410000 */
[----:B------:R-:W-:Y:S01]  /*5420*/  LDSM.16.MT88.4 R72, [R137+0x8800] ;  /* 0x008800008948783b */ /* 0x000fe20000004200 */
[-C--:B------:R-:W-:Y:S01]  /*5430*/  FMUL.FTZ R88, R88, R111.reuse ;  /* 0x0000006f58587220 */ /* 0x080fe20000410000 */
[----:B------:R-:W2:Y:S01]  /*5440*/  MUFU.EX2 R165, R165 ;  /* 0x000000a500a57308 */ /* 0x000ea20000000800 */
[-C--:B------:R-:W-:Y:S01]  /*5450*/  FMUL.FTZ R89, R89, R111.reuse ;  /* 0x0000006f59597220 */ /* 0x080fe20000410000 */
[C---:B------:R-:W-:Y:S01]  /*5460*/  HMMA.16816.F32 R32, R96.reuse, R34, R56 ;  /* 0x000000226020723c */ /* 0x040fe20000001838 */
[----:B------:R-:W5:Y:S01]  /*5470*/  LDSM.16.MT88.4 R56, [R136+0xa000] ;  /* 0x00a000008838783b */ /* 0x000f620000004200 */
[-C--:B------:R-:W-:Y:S01]  /*5480*/  FMUL.FTZ R90, R90, R110.reuse ;  /* 0x0000006e5a5a7220 */ /* 0x080fe20000410000 */
[----:B------:R-:W-:Y:S01]  /*5490*/  FMUL.FTZ R91, R91, R110 ;  /* 0x0000006e5b5b7220 */ /* 0x000fe20000410000 */
[--C-:B------:R-:W-:Y:S01]  /*54a0*/  FFMA.FTZ R186, R171, UR6, -R162.reuse ;  /* 0x00000006abba7c23 */ /* 0x100fe200080108a2 */
[--C-:B------:R-:W-:Y:S01]  /*54b0*/  FFMA.FTZ R171, R177, UR6, -R162.reuse ;  /* 0x00000006b1ab7c23 */ /* 0x100fe200080108a2 */
[C---:B-1----:R-:W-:Y:S01]  /*54c0*/  HMMA.16816.F32 R4, R96.reuse, R8, R4 ;  /* 0x000000086004723c */ /* 0x042fe20000001804 */
[----:B------:R-:W-:Y:S01]  /*54d0*/  MUFU.EX2 R170, R170 ;  /* 0x000000aa00aa7308 */ /* 0x000fe20000000800 */
[--C-:B------:R-:W-:Y:S01]  /*54e0*/  FFMA.FTZ R177, R176, UR6, -R123.reuse ;  /* 0x00000006b0b17c23 */ /* 0x100fe2000801087b */
[--C-:B------:R-:W-:Y:S01]  /*54f0*/  FFMA.FTZ R184, R175, UR6, -R162.reuse ;  /* 0x00000006afb87c23 */ /* 0x100fe200080108a2 */
[--C-:B------:R-:W-:Y:S01]  /*5500*/  FFMA.FTZ R176, R180, UR6, -R123.reuse ;  /* 0x00000006b4b07c23 */ /* 0x100fe2000801087b */
[--C-:B------:R-:W-:Y:S01]  /*5510*/  FFMA.FTZ R180, R182, UR6, -R123.reuse ;  /* 0x00000006b6b47c23 */ /* 0x100fe2000801087b */
[C---:B----4-:R-:W-:Y:S01]  /*5520*/  HMMA.16816.F32 R20, R96.reuse, R24, R20 ;  /* 0x000000186014723c */ /* 0x050fe20000001814 */
[--C-:B------:R-:W-:Y:S01]  /*5530*/  FFMA.FTZ R175, R178, UR6, -R123.reuse ;  /* 0x00000006b2af7c23 */ /* 0x100fe2000801087b */
[--C-:B------:R-:W-:Y:S01]  /*5540*/  FFMA.FTZ R182, R105, UR6, -R162.reuse ;  /* 0x0000000669b67c23 */ /* 0x100fe200080108a2 */
[----:B------:R-:W1:Y:S01]  /*5550*/  MUFU.EX2 R159, R159 ;  /* 0x0000009f009f7308 */ /* 0x000e620000000800 */
[----:B--2---:R-:W-:Y:S01]  /*5560*/  F2FP.F16.F32.PACK_AB R68, R165, R174 ;  /* 0x000000aea544723e */ /* 0x004fe200000000ff */
[----:B------:R-:W-:Y:S01]  /*5570*/  FFMA.FTZ R178, R107, UR6, -R162 ;  /* 0x000000066bb27c23 */ /* 0x000fe200080108a2 */
[C---:B------:R-:W-:Y:S01]  /*5580*/  HMMA.16816.F32 R8, R96.reuse, R10, R92 ;  /* 0x0000000a6008723c */ /* 0x040fe2000000185c */
[----:B------:R-:W-:Y:S01]  /*5590*/  LDSM.16.MT88.4 R92, [R139+0x9000] ;  /* 0x009000008b5c783b */ /* 0x000fe20000004200 */
[--C-:B------:R-:W-:Y:S01]  /*55a0*/  FFMA.FTZ R181, R124, UR6, -R123.reuse ;  /* 0x000000067cb57c23 */ /* 0x100fe2000801087b */
[--C-:B------:R-:W-:Y:S01]  /*55b0*/  FFMA.FTZ R162, R106, UR6, -R123.reuse ;  /* 0x000000066aa27c23 */ /* 0x100fe2000801087b */
[--C-:B------:R-:W-:Y:S01]  /*55c0*/  FFMA.FTZ R124, R126, UR6, -R123.reuse ;  /* 0x000000067e7c7c23 */ /* 0x100fe2000801087b */
[----:B------:R-:W-:Y:S01]  /*55d0*/  MUFU.EX2 R172, R172 ;  /* 0x000000ac00ac7308 */ /* 0x000fe20000000800 */
[C---:B------:R-:W-:Y:S01]  /*55e0*/  HMMA.16816.F32 R24, R96.reuse, R26, R48 ;  /* 0x0000001a6018723c */ /* 0x040fe20000001830 */
[----:B------:R-:W2:Y:S01]  /*55f0*/  LDSM.16.MT88.4 R48, [R137+0xa000] ;  /* 0x00a000008930783b */ /* 0x000ea20000004200 */
[----:B------:R-:W-:Y:S01]  /*5600*/  FFMA.FTZ R123, R122, UR6, -R123 ;  /* 0x000000067a7b7c23 */ /* 0x000fe2000801087b */
[----:B------:R-:W-:Y:S01]  /*5610*/  FFMA.FTZ R167, R167, R111, R108 ;  /* 0x0000006fa7a77223 */ /* 0x000fe2000001006c */
[----:B------:R-:W-:Y:S01]  /*5620*/  FFMA.FTZ R166, R166, R110, R109 ;  /* 0x0000006ea6a67223 */ /* 0x000fe2000001006d */
[----:B------:R-:W-:Y:S01]  /*5630*/  LDSM.16.MT88.4 R104, [R135+0xb000] ;  /* 0x00b000008768783b */ /* 0x000fe20000004200 */
[----:B---3--:R-:W-:Y:S01]  /*5640*/  HMMA.16816.F32 R36, R96, R40, R36 ;  /* 0x000000286024723c */ /* 0x008fe20000001824 */
[----:B------:R-:W3:Y:S01]  /*5650*/  MUFU.EX2 R163, R163 ;  /* 0x000000a300a37308 */ /* 0x000ee20000000800 */
[----:B-1----:R-:W-:Y:S01]  /*5660*/  F2FP.F16.F32.PACK_AB R70, R159, R170 ;  /* 0x000000aa9f46723e */ /* 0x002fe200000000ff */
[----:B------:R-:W-:Y:S01]  /*5670*/  FADD.FTZ R120, R120, R167 ;  /* 0x000000a778787221 */ /* 0x000fe20000010000 */
[----:B------:R-:W-:-:S02]  /*5680*/  FADD.FTZ R166, R121, R166 ;  /* 0x000000a679a67221 */ /* 0x000fc40000010000 */
[C---:B------:R-:W-:Y:S01]  /*5690*/  HMMA.16816.F32 R40, R96.reuse, R42, R64 ;  /* 0x0000002a6028723c */ /* 0x040fe20000001840 */
[----:B------:R-:W1:Y:S01]  /*56a0*/  LDSM.16.MT88.4 R64, [R135+0xa000] ;  /* 0x00a000008740783b */ /* 0x000e620000004200 */
[----:B------:R-:W-:Y:S01]  /*56b0*/  FADD.FTZ R119, R119, R120 ;  /* 0x0000007877777221 */ /* 0x000fe20000010000 */
[----:B------:R-:W-:Y:S03]  /*56c0*/  MUFU.EX2 R164, R164 ;  /* 0x000000a400a47308 */ /* 0x000fe60000000800 */
[C---:B-----5:R-:W-:Y:S05]  /*56d0*/  HMMA.16816.F32 R52, R96.reuse, R56, R52 ;  /* 0x000000386034723c */ /* 0x060fea0000001834 */
[----:B------:R-:W4:Y:S01]  /*56e0*/  MUFU.EX2 R127, R127 ;  /* 0x0000007f007f7308 */ /* 0x000f220000000800 */
[----:B------:R-:W-:Y:S01]  /*56f0*/  HMMA.16816.F32 R56, R96, R58, R76 ;  /* 0x0000003a6038723c */ /* 0x000fe2000000184c */
[----:B------:R-:W5:Y:S01]  /*5700*/  LDSM.16.MT88.4 R76, [R139+0x8800] ;  /* 0x008800008b4c783b */ /* 0x000f620000004200 */
[----:B---3--:R-:W-:-:S05]  /*5710*/  F2FP.F16.F32.PACK_AB R69, R163, R172 ;  /* 0x000000aca345723e */ /* 0x008fca00000000ff */
[----:B------:R-:W-:Y:S08]  /*5720*/  MUFU.EX2 R186, R186 ;  /* 0x000000ba00ba7308 */ /* 0x000ff00000000800 */
[----:B------:R-:W-:Y:S01]  /*5730*/  MUFU.EX2 R173, R173 ;  /* 0x000000ad00ad7308 */ /* 0x000fe20000000800 */
[----:B----4-:R-:W-:Y:S01]  /*5740*/  F2FP.F16.F32.PACK_AB R71, R127, R164 ;  /* 0x000000a47f47723e */ /* 0x010fe200000000ff */
[----:B--2---:R-:W-:Y:S06]  /*5750*/  HMMA.16816.F32 R44, R96, R48, R44 ;  /* 0x00000030602c723c */ /* 0x004fec000000182c */
[----:B------:R-:W-:Y:S01]  /*5760*/  HMMA.16816.F32 R12, R68, R72, R12 ;  /* 0x00000048440c723c */ /* 0x000fe2000000180c */
[----:B------:R-:W-:Y:S05]  /*5770*/  MUFU.EX2 R184, R184 ;  /* 0x000000b800b87308 */ /* 0x000fea0000000800 */
[C---:B-1----:R-:W-:Y:S03]  /*5780*/  HMMA.16816.F32 R60, R96.reuse, R64, R60 ;  /* 0x00000040603c723c */ /* 0x042fe6000000183c */
[----:B------:R-:W-:Y:S03]  /*5790*/  MUFU.EX2 R171, R171 ;  /* 0x000000ab00ab7308 */ /* 0x000fe60000000800 */
[----:B------:R-:W-:Y:S01]  /*57a0*/  HMMA.16816.F32 R64, R96, R66, R80 ;  /* 0x000000426040723c */ /* 0x000fe20000001850 */
[----:B------:R-:W1:Y:S04]  /*57b0*/  LDSM.16.MT88.4 R80, [R136+0x8800] ;  /* 0x008800008850783b */ /* 0x000e680000004200 */
[----:B------:R-:W-:Y:S01]  /*57c0*/  MUFU.EX2 R177, R177 ;  /* 0x000000b100b17308 */ /* 0x000fe20000000800 */
[C---:B-----5:R-:W-:Y:S06]  /*57d0*/  HMMA.16816.F32 R4, R68.reuse, R76, R4 ;  /* 0x0000004c4404723c */ /* 0x060fec0000001804 */
[C---:B------:R-:W-:Y:S01]  /*57e0*/  HMMA.16816.F32 R8, R68.reuse, R78, R8 ;  /* 0x0000004e4408723c */ /* 0x040fe20000001808 */
[----:B------:R-:W2:Y:S01]  /*57f0*/  LDSM.16.MT88.4 R76, [R135+0x8800] ;  /* 0x00880000874c783b */ /* 0x000ea20000004200 */
[----:B------:R-:W-:Y:S04]  /*5800*/  MUFU.EX2 R176, R176 ;  /* 0x000000b000b07308 */ /* 0x000fe80000000800 */
[----:B------:R-:W-:Y:S01]  /*5810*/  HMMA.16816.F32 R16, R68, R74, R16 ;  /* 0x0000004a4410723c */ /* 0x000fe20000001810 */
[----:B------:R-:W3:Y:S03]  /*5820*/  LDSM.16.MT88.4 R72, [R137+0xa800] ;  /* 0x00a800008948783b */ /* 0x000ee60000004200 */
[----:B------:R-:W-:Y:S02]  /*5830*/  MUFU.EX2 R180, R180 ;  /* 0x000000b400b47308 */ /* 0x000fe40000000800 */
[----:B------:R-:W-:Y:S01]  /*5840*/  HMMA.16816.F32 R48, R96, R50, R88 ;  /* 0x000000326030723c */ /* 0x000fe20000001858 */
[----:B------:R-:W-:Y:S05]  /*5850*/  LDSM.16.MT88.4 R88, [R137+0xb000] ;  /* 0x00b000008958783b */ /* 0x000fea0000004200 */
[----:B------:R-:W-:Y:S08]  /*5860*/  MUFU.EX2 R175, R175 ;  /* 0x000000af00af7308 */ /* 0x000ff00000000800 */
[----:B------:R-:W-:Y:S01]  /*5870*/  MUFU.EX2 R179, R179 ;  /* 0x000000b300b37308 */ /* 0x000fe20000000800 */
[C---:B-1----:R-:W-:Y:S07]  /*5880*/  HMMA.16816.F32 R20, R68.reuse, R80, R20 ;  /* 0x000000504414723c */ /* 0x042fee0000001814 */
[----:B------:R-:W1:Y:S01]  /*5890*/  MUFU.EX2 R182, R182 ;  /* 0x000000b600b67308 */ /* 0x000e620000000800 */
[C---:B------:R-:W-:Y:S01]  /*58a0*/  HMMA.16816.F32 R24, R68.reuse, R82, R24 ;  /* 0x000000524418723c */ /* 0x040fe20000001818 */
[----:B------:R-:W4:Y:S05]  /*58b0*/  LDSM.16.MT88.4 R80, [R139+0xa800] ;  /* 0x00a800008b50783b */ /* 0x000f2a0000004200 */
[C---:B--2---:R-:W-:Y:S01]  /*58c0*/  HMMA.16816.F32 R28, R68.reuse, R76, R28 ;  /* 0x0000004c441c723c */ /* 0x044fe2000000181c */
[----:B------:R-:W-:Y:S05]  /*58d0*/  MUFU.EX2 R178, R178 ;  /* 0x000000b200b27308 */ /* 0x000fea0000000800 */
[----:B------:R-:W-:Y:S01]  /*58e0*/  HMMA.16816.F32 R32, R68, R78, R32 ;  /* 0x0000004e4420723c */ /* 0x000fe20000001820 */
[----:B------:R-:W2:Y:S02]  /*58f0*/  LDSM.16.MT88.4 R76, [R135+0xa800] ;  /* 0x00a80000874c783b */ /* 0x000ea40000004200 */
[----:B------:R-:W5:Y:S01]  /*5900*/  MUFU.EX2 R125, R125 ;  /* 0x0000007d007d7308 */ /* 0x000f620000000800 */
[----:B-1----:R-:W-:-:S02]  /*5910*/  F2FP.F16.F32.PACK_AB R108, R182, R179 ;  /* 0x000000b3b66c723e */ /* 0x002fc400000000ff */
[C---:B---3--:R-:W-:Y:S05]  /*5920*/  HMMA.16816.F32 R44, R68.reuse, R72, R44 ;  /* 0x00000048442c723c */ /* 0x048fea000000182c */
[----:B------:R-:W-:Y:S01]  /*5930*/  MUFU.EX2 R162, R162 ;  /* 0x000000a200a27308 */ /* 0x000fe20000000800 */
[----:B------:R-:W-:Y:S01]  /*5940*/  HMMA.16816.F32 R48, R68, R74, R48 ;  /* 0x0000004a4430723c */ /* 0x000fe20000001830 */
[----:B------:R-:W-:Y:S06]  /*5950*/  LDSM.16.MT88.4 R72, [R136+0x9000] ;  /* 0x009000008848783b */ /* 0x000fec0000004200 */
[----:B------:R-:W1:Y:S01]  /*5960*/  MUFU.EX2 R181, R181 ;  /* 0x000000b500b57308 */ /* 0x000e620000000800 */
[----:B-----5:R-:W-:-:S07]  /*5970*/  F2FP.F16.F32.PACK_AB R110, R125, R178 ;  /* 0x000000b27d6e723e */ /* 0x020fce00000000ff */
[----:B------:R-:W-:Y:S01]  /*5980*/  MUFU.EX2 R124, R124 ;  /* 0x0000007c007c7308 */ /* 0x000fe20000000800 */
[C---:B----4-:R-:W-:Y:S06]  /*5990*/  HMMA.16816.F32 R36, R68.reuse, R80, R36 ;  /* 0x000000504424723c */ /* 0x050fec0000001824 */
[----:B------:R-:W-:Y:S01]  /*59a0*/  HMMA.16816.F32 R40, R68, R82, R40 ;  /* 0x000000524428723c */ /* 0x000fe20000001828 */
[----:B------:R-:W3:Y:S01]  /*59b0*/  LDSM.16.MT88.4 R80, [R136+0xa800] ;  /* 0x00a800008850783b */ /* 0x000ee20000004200 */
[----:B------:R-:W4:Y:S01]  /*59c0*/  MUFU.EX2 R123, R123 ;  /* 0x0000007b007b7308 */ /* 0x000f220000000800 */
[----:B-1----:R-:W-:-:S03]  /*59d0*/  F2FP.F16.F32.PACK_AB R109, R181, R162 ;  /* 0x000000a2b56d723e */ /* 0x002fc600000000ff */
[C---:B--2---:R-:W-:Y:S06]  /*59e0*/  HMMA.16816.F32 R60, R68.reuse, R76, R60 ;  /* 0x0000004c443c723c */ /* 0x044fec000000183c */
[----:B------:R-:W-:Y:S01]  /*59f0*/  HMMA.16816.F32 R64, R68, R78, R64 ;  /* 0x0000004e4440723c */ /* 0x000fe20000001840 */
[----:B------:R-:W1:Y:S01]  /*5a00*/  LDSM.16.MT88.4 R76, [R137+0x9000] ;  /* 0x00900000894c783b */ /* 0x000e620000004200 */
[----:B----4-:R-:W-:-:S04]  /*5a10*/  F2FP.F16.F32.PACK_AB R111, R123, R124 ;  /* 0x0000007c7b6f723e */ /* 0x010fc800000000ff */
[C---:B---3--:R-:W-:Y:S06]  /*5a20*/  HMMA.16816.F32 R52, R68.reuse, R80, R52 ;  /* 0x000000504434723c */ /* 0x048fec0000001834 */
[----:B------:R-:W-:Y:S07]  /*5a30*/  HMMA.16816.F32 R56, R68, R82, R56 ;  /* 0x000000524438723c */ /* 0x000fee0000001838 */
[----:B------:R-:W-:-:S02]  /*5a40*/  F2FP.F16.F32.PACK_AB R68, R173, R186 ;  /* 0x000000baad44723e */ /* 0x000fc400000000ff */
[----:B------:R-:W-:Y:S02]  /*5a50*/  F2FP.F16.F32.PACK_AB R69, R176, R177 ;  /* 0x000000b1b045723e */ /* 0x000fe400000000ff */
[----:B------:R-:W-:Y:S02]  /*5a60*/  F2FP.F16.F32.PACK_AB R70, R171, R184 ;  /* 0x000000b8ab46723e */ /* 0x000fe400000000ff */
[----:B------:R-:W-:-:S07]  /*5a70*/  F2FP.F16.F32.PACK_AB R71, R175, R180 ;  /* 0x000000b4af47723e */ /* 0x000fce00000000ff */
[C---:B------:R-:W-:Y:S01]  /*5a80*/  HMMA.16816.F32 R96, R68.reuse, R92, R4 ;  /* 0x0000005c4460723c */ /* 0x040fe20000001804 */
[----:B------:R-:W2:Y:S05]  /*5a90*/  LDSM.16.MT88.4 R4, [R135+0x9000] ;  /* 0x009000008704783b */ /* 0x000eaa0000004200 */
[C---:B------:R-:W-:Y:S01]  /*5aa0*/  HMMA.16816.F32 R92, R68.reuse, R94, R8 ;  /* 0x0000005e445c723c */ /* 0x040fe20000001808 */
[----:B------:R-:W3:Y:S05]  /*5ab0*/  LDSM.16.MT88.4 R8, [R139+0xb000] ;  /* 0x00b000008b08783b */ /* 0x000eea0000004200 */
[C---:B-1----:R-:W-:Y:S06]  /*5ac0*/  HMMA.16816.F32 R80, R68.reuse, R76, R12 ;  /* 0x0000004c4450723c */ /* 0x042fec000000180c */
[C---:B------:R-:W-:Y:S01]  /*5ad0*/  HMMA.16816.F32 R16, R68.reuse, R78, R16 ;  /* 0x0000004e4410723c */ /* 0x040fe20000001810 */
[----:B------:R-:W1:Y:S05]  /*5ae0*/  LDSM.16.MT88.4 R76, [R136+0xb000] ;  /* 0x00b00000884c783b */ /* 0x000e6a0000004200 */
[C---:B------:R-:W-:Y:S06]  /*5af0*/  HMMA.16816.F32 R84, R68.reuse, R104, R60 ;  /* 0x000000684454723c */ /* 0x040fec000000183c */
[C---:B------:R-:W-:Y:S01]  /*5b00*/  HMMA.16816.F32 R104, R68.reuse, R106, R64 ;  /* 0x0000006a4468723c */ /* 0x040fe20000001840 */
[----:B------:R-:W-:Y:S05]  /*5b10*/  LDSM.16.MT88.4 R64, [R139+0xb800] ;  /* 0x00b800008b40783b */ /* 0x000fea0000004200 */
[C---:B------:R-:W-:Y:S06]  /*5b20*/  HMMA.16816.F32 R20, R68.reuse, R72, R20 ;  /* 0x000000484414723c */ /* 0x040fec0000001814 */
[C---:B--2---:R-:W-:Y:S06]  /*5b30*/  HMMA.16816.F32 R28, R68.reuse, R4, R28 ;  /* 0x00000004441c723c */ /* 0x044fec000000181c */
[C---:B---3--:R-:W-:Y:S01]  /*5b40*/  HMMA.16816.F32 R12, R68.reuse, R8, R36 ;  /* 0x00000008440c723c */ /* 0x048fe20000001824 */
[----:B------:R-:W2:Y:S05]  /*5b50*/  LDSM.16.MT88.4 R36, [R139+0x9800] ;  /* 0x009800008b24783b */ /* 0x000eaa0000004200 */
[C---:B------:R-:W-:Y:S01]  /*5b60*/  HMMA.16816.F32 R8, R68.reuse, R10, R40 ;  /* 0x0000000a4408723c */ /* 0x040fe20000001828 */
[----:B------:R-:W3:Y:S05]  /*5b70*/  LDSM.16.MT88.4 R40, [R137+0x9800] ;  /* 0x009800008928783b */ /* 0x000eea0000004200 */
[C---:B------:R-:W-:Y:S06]  /*5b80*/  HMMA.16816.F32 R32, R68.reuse, R6, R32 ;  /* 0x000000064420723c */ /* 0x040fec0000001820 */
[C---:B------:R-:W-:Y:S06]  /*5b90*/  HMMA.16816.F32 R4, R68.reuse, R88, R44 ;  /* 0x000000584404723c */ /* 0x040fec000000182c */
[C---:B------:R-:W-:Y:S06]  /*5ba0*/  HMMA.16816.F32 R24, R68.reuse, R74, R24 ;  /* 0x0000004a4418723c */ /* 0x040fec0000001818 */
[C---:B-1----:R-:W-:Y:S06]  /*5bb0*/  HMMA.16816.F32 R72, R68.reuse, R76, R52 ;  /* 0x0000004c4448723c */ /* 0x042fec0000001834 */
[----:B------:R-:W-:Y:S01]  /*5bc0*/  HMMA.16816.F32 R88, R68, R90, R48 ;  /* 0x0000005a4458723c */ /* 0x000fe20000001830 */
[----:B------:R-:W1:Y:S05]  /*5bd0*/  LDSM.16.MT88.4 R48, [R136+0x9800] ;  /* 0x009800008830783b */ /* 0x000e6a0000004200 */
[C---:B--2---:R-:W-:Y:S06]  /*5be0*/  HMMA.16816.F32 R96, R108.reuse, R36, R96 ;  /* 0x000000246c60723c */ /* 0x044fec0000001860 */
[C---:B------:R-:W-:Y:S06]  /*5bf0*/  HMMA.16816.F32 R92, R108.reuse, R38, R92 ;  /* 0x000000266c5c723c */ /* 0x040fec000000185c */
[C---:B---3--:R-:W-:Y:S01]  /*5c00*/  HMMA.16816.F32 R36, R108.reuse, R40, R80 ;  /* 0x000000286c24723c */ /* 0x048fe20000001850 */
[----:B------:R-:W2:Y:S05]  /*5c10*/  LDSM.16.MT88.4 R80, [R135+0xb800] ;  /* 0x00b800008750783b */ /* 0x000eaa0000004200 */
[----:B------:R-:W-:Y:S01]  /*5c20*/  HMMA.16816.F32 R40, R108, R42, R16 ;  /* 0x0000002a6c28723c */ /* 0x000fe20000001810 */
[----:B------:R-:W3:Y:S05]  /*5c30*/  LDSM.16.MT88.4 R16, [R137+0xb800] ;  /* 0x00b800008910783b */ /* 0x000eea0000004200 */
[----:B------:R-:W-:Y:S01]  /*5c40*/  HMMA.16816.F32 R76, R68, R78, R56 ;  /* 0x0000004e444c723c */ /* 0x000fe20000001838 */
[----:B------:R-:W4:Y:S05]  /*5c50*/  LDSM.16.MT88.4 R56, [R135+0x9800] ;  /* 0x009800008738783b */ /* 0x000f2a0000004200 */
[C---:B------:R-:W-:Y:S01]  /*5c60*/  HMMA.16816.F32 R60, R108.reuse, R64, R12 ;  /* 0x000000406c3c723c */ /* 0x040fe2000000180c */
[----:B------:R-:W5:Y:S05]  /*5c70*/  LDSM.16.MT88.4 R12, [R136+0xb800] ;  /* 0x00b80000880c783b */ /* 0x000f6a0000004200 */
[C---:B-1----:R-:W-:Y:S06]  /*5c80*/  HMMA.16816.F32 R44, R108.reuse, R48, R20 ;  /* 0x000000306c2c723c */ /* 0x042fec0000001814 */
[C---:B------:R-:W-:Y:S06]  /*5c90*/  HMMA.16816.F32 R48, R108.reuse, R50, R24 ;  /* 0x000000326c30723c */ /* 0x040fec0000001818 */
[C---:B------:R-:W-:Y:S06]  /*5ca0*/  HMMA.16816.F32 R64, R108.reuse, R66, R8 ;  /* 0x000000426c40723c */ /* 0x040fec0000001808 */
[C---:B--2---:R-:W-:Y:S06]  /*5cb0*/  HMMA.16816.F32 R84, R108.reuse, R80, R84 ;  /* 0x000000506c54723c */ /* 0x044fec0000001854 */
[C---:B---3--:R-:W-:Y:S06]  /*5cc0*/  HMMA.16816.F32 R68, R108.reuse, R16, R4 ;  /* 0x000000106c44723c */ /* 0x048fec0000001804 */
[----:B----4-:R-:W-:Y:S01]  /*5cd0*/  HMMA.16816.F32 R52, R108, R56, R28 ;  /* 0x000000386c34723c */ /* 0x010fe2000000181c */
[----:B------:R-:W-:Y:S01]  /*5ce0*/  FADD.FTZ R5, R3, R166 ;  /* 0x000000a603057221 */ /* 0x000fe20000010000 */
[----:B------:R-:W-:-:S03]  /*5cf0*/  FADD.FTZ R3, R118, R119 ;  /* 0x0000007776037221 */ /* 0x000fc60000010000 */
[----:B------:R-:W-:Y:S01]  /*5d00*/  FADD.FTZ R5, R2, R5 ;  /* 0x0000000502057221 */ /* 0x000fe20000010000 */
[----:B------:R-:W-:Y:S01]  /*5d10*/  FADD.FTZ R174, R174, R3 ;  /* 0x00000003aeae7221 */ /* 0x000fe20000010000 */
[C---:B------:R-:W-:Y:S01]  /*5d20*/  HMMA.16816.F32 R56, R108.reuse, R58, R32 ;  /* 0x0000003a6c38723c */ /* 0x040fe20000001820 */
[-C--:B------:R-:W-:Y:S01]  /*5d30*/  MOV R2, R116.reuse ;  /* 0x0000007400027202 */ /* 0x080fe20000000f00 */
[----:B------:R-:W-:Y:S01]  /*5d40*/  FADD.FTZ R172, R172, R5 ;  /* 0x00000005acac7221 */ /* 0x000fe20000010000 */
[----:B------:R-:W-:Y:S01]  /*5d50*/  FADD.FTZ R165, R165, R174 ;  /* 0x000000aea5a57221 */ /* 0x000fe20000010000 */
[-C--:B------:R-:W-:Y:S02]  /*5d60*/  MOV R3, R117.reuse ;  /* 0x0000007500037202 */ /* 0x080fe40000000f00 */
[----:B------:R-:W-:Y:S01]  /*5d70*/  FADD.FTZ R163, R163, R172 ;  /* 0x000000aca3a37221 */ /* 0x000fe20000010000 */
[----:B------:R-:W-:Y:S01]  /*5d80*/  FADD.FTZ R170, R170, R165 ;  /* 0x000000a5aaaa7221 */ /* 0x000fe20000010000 */
[----:B------:R-:W-:Y:S01]  /*5d90*/  HMMA.16816.F32 R88, R108, R18, R88 ;  /* 0x000000126c58723c */ /* 0x000fe20000001858 */
[----:B------:R-:W-:Y:S01]  /*5da0*/  @P0 MOV R2, R116 ;  /* 0x0000007400020202 */ /* 0x000fe20000000f00 */
[----:B------:R-:W-:Y:S01]  /*5db0*/  FADD.FTZ R164, R164, R163 ;  /* 0x000000a3a4a47221 */ /* 0x000fe20000010000 */
[----:B------:R-:W-:Y:S01]  /*5dc0*/  FADD.FTZ R159, R159, R170 ;  /* 0x000000aa9f9f7221 */ /* 0x000fe20000010000 */
[----:B------:R-:W-:-:S02]  /*5dd0*/  @P0 MOV R3, R117 ;  /* 0x0000007500030202 */ /* 0x000fc40000000f00 */
[----:B------:R-:W-:Y:S01]  /*5de0*/  FADD.FTZ R164, R127, R164 ;  /* 0x000000a47fa47221 */ /* 0x000fe20000010000 */
[----:B------:R-:W-:Y:S01]  /*5df0*/  FADD.FTZ R186, R186, R159 ;  /* 0x0000009fbaba7221 */ /* 0x000fe20000010000 */
[----:B-----5:R-:W-:Y:S01]  /*5e00*/  HMMA.16816.F32 R72, R108, R12, R72 ;  /* 0x0000000c6c48723c */ /* 0x020fe20000001848 */
[----:B------:R-:W-:Y:S01]  /*5e10*/  @P0 IADD3 R165, R103, -0x3, RZ ;  /* 0xfffffffd67a50810 */ /* 0x000fe20007ffe0ff */
[----:B------:R-:W-:Y:S01]  /*5e20*/  FADD.FTZ R177, R177, R164 ;  /* 0x000000a4b1b17221 */ /* 0x000fe20000010000 */
[----:B------:R-:W-:-:S03]  /*5e30*/  FADD.FTZ R173, R173, R186 ;  /* 0x000000baadad7221 */ /* 0x000fc60000010000 */
[----:B------:R-:W-:Y:S01]  /*5e40*/  FADD.FTZ R177, R176, R177 ;  /* 0x000000b1b0b17221 */ /* 0x000fe20000010000 */
[----:B------:R-:W-:Y:S01]  /*5e50*/  FADD.FTZ R184, R184, R173 ;  /* 0x000000adb8b87221 */ /* 0x000fe20000010000 */
[----:B------:R-:W-:Y:S02]  /*5e60*/  HMMA.16816.F32 R76, R108, R14, R76 ;  /* 0x0000000e6c4c723c */ /* 0x000fe4000000184c */
        /* <DEDUP_REMOVED lines=8> */
[----:B------:R-:W-:-:S03]  /*5ef0*/  FADD.FTZ R178, R178, R179 ;  /* 0x000000b3b2b27221 */ /* 0x000fc60000010000 */
[----:B------:R-:W-:Y:S01]  /*5f00*/  FADD.FTZ R124, R124, R181 ;  /* 0x000000b57c7c7221 */ /* 0x000fe20000010000 */
[----:B------:R-:W-:-:S03]  /*5f10*/  FADD.FTZ R167, R125, R178 ;  /* 0x000000b27da77221 */ /* 0x000fc60000010000 */
[----:B------:R-:W-:Y:S01]  /*5f20*/  FADD.FTZ R166, R123, R124 ;  /* 0x0000007c7ba67221 */ /* 0x000fe20000010000 */
[----:B------:R-:W-:Y:S09]  /*5f30*/  @P0 BRA `(.L_x_620) ;  /* 0x0000000000040947 */ /* 0x000ff20003800000 */
.L_x_618:
[----:B------:R-:W-:-:S07]  /*5f40*/  IADD3 R165, R0, -0x1, RZ ;  /* 0xffffffff00a57810 */ /* 0x000fce0007ffe0ff */
.L_x_620:
[----:B------:R-:W-:-:S13]  /*5f50*/  ISETP.GE.AND P0, PT, R165, RZ, PT ;  /* 0x000000ffa500720c */ /* 0x000fda0003f06270 */
[----:B------:R-:W-:Y:S05]  /*5f60*/  @!P0 BRA `(.L_x_621) ;  /* 0x0000001c00e88947 */ /* 0x000fea0003800000 */
[----:B------:R-:W-:Y:S01]  /*5f70*/  SHF.L.U64.HI R162, R100, 0x5, R101 ;  /* 0x0000000564a27819 */ /* 0x000fe20000010265 */
[C---:B------:R-:W-:Y:S01]  /*5f80*/  IMAD.SHL.U32 R163, R112.reuse, 0x20, RZ ;  /* 0x0000002070a37824 */ /* 0x040fe200078e00ff */
[----:B------:R-:W-:Y:S01]  /*5f90*/  SHF.L.U64.HI R164, R112, 0x5, R113 ;  /* 0x0000000570a47819 */ /* 0x000fe20000010271 */
[----:B------:R-:W-:Y:S01]  /*5fa0*/  IMAD.MOV.U32 R101, RZ, RZ, R2 ;  /* 0x000000ffff657224 */ /* 0x000fe200078e0002 */
[----:B------:R-:W-:Y:S01]  /*5fb0*/  SHF.L.U32 R159, R100, 0x5, RZ ;  /* 0x00000005649f7819 */ /* 0x000fe200000006ff */
[----:B------:R-:W-:Y:S01]  /*5fc0*/  IMAD.MOV.U32 R168, RZ, RZ, R114 ;  /* 0x000000ffffa87224 */ /* 0x000fe200078e0072 */
[----:B------:R-:W-:Y:S01]  /*5fd0*/  MOV R0, R3 ;  /* 0x0000000300007202 */ /* 0x000fe20000000f00 */
[----:B------:R-:W-:Y:S01]  /*5fe0*/  ULDC UR4, c[0x0][0x2ec] ;  /* 0x0000bb0000047ab9 */ /* 0x000fe20000000800 */
[----:B------:R-:W-:Y:S01]  /*5ff0*/  ULDC.64 UR6, c[0x0][0x218] ;  /* 0x0000860000067ab9 */ /* 0x000fe20000000a00 */
[----:B------:R-:W-:Y:S01]  /*6000*/  ULDC.64 UR10, c[0x0][0x220] ;  /* 0x00008800000a7ab9 */ /* 0x000fe20000000a00 */
[----:B------:R-:W-:Y:S01]  /*6010*/  ULDC.64 UR8, c[0x0][0x248] ;  /* 0x0000920000087ab9 */ /* 0x000fe20000000a00 */
[----:B------:R-:W-:Y:S05]  /*6020*/  BRA `(.L_x_622) ;  /* 0x0000000000747947 */ /* 0x000fea0003800000 */
.L_x_624:
        /* <DEDUP_REMOVED lines=9> */
[-C--:B------:R-:W-:Y:S02]  /*60c0*/  IADD3 R104, P1, R106, R159.reuse, RZ ;  /* 0x0000009f6a687210 */ /* 0x080fe40007f3e0ff */
[----:B------:R-:W-:Y:S02]  /*60d0*/  LEA.HI.X R107, R100, UR7, R3, 0x1, P2 ;  /* 0x00000007646b7c11 */ /* 0x000fe400090f0c03 */
[-C--:B------:R-:W-:Y:S03]  /*60e0*/  IADD3 R108, P2, R104, R159.reuse, RZ ;  /* 0x0000009f686c7210 */ /* 0x080fe60007f5e0ff */
[----:B------:R-:W-:Y:S01]  /*60f0*/  @!PT LDS RZ, [RZ] ;  /* 0x00000000fffff984 */ /* 0x000fe20000000800 */
[----:B------:R-:W-:Y:S01]  /*6100*/  @!PT LDS RZ, [RZ] ;  /* 0x00000000fffff984 */ /* 0x000fe20000000800 */
[----:B------:R-:W-:Y:S01]  /*6110*/  @!PT LDS RZ, [RZ] ;  /* 0x00000000fffff984 */ /* 0x000fe20000000800 */
[----:B------:R1:W-:Y:S01]  /*6120*/  LDGSTS.E.BYPASS.LTC128B.128 [R150+0x4000], desc[UR12][R106.64] ;  /* 0x040000006a967fae */ /* 0x0003e2000b901d4c */
[--C-:B------:R-:W-:Y:S01]  /*6130*/  IMAD.X R105, R107, 0x1, R162.reuse, P1 ;  /* 0x000000016b697824 */ /* 0x100fe200008e06a2 */
[----:B------:R-:W-:Y:S02]  /*6140*/  IADD3 R110, P1, R108, R159, RZ ;  /* 0x0000009f6c6e7210 */ /* 0x000fe40007f3e0ff */
[----:B------:R1:W-:Y:S01]  /*6150*/  LDGSTS.E.BYPASS.LTC128B.128 [R150+0x6000], desc[UR12][R106.64+0x80] ;  /* 0x060000806a967fae */ /* 0x0003e2000b901d4c */
[--C-:B------:R-:W-:Y:S03]  /*6160*/  IMAD.X R109, R105, 0x1, R162.reuse, P2 ;  /* 0x00000001696d7824 */ /* 0x100fe600010e06a2 */
[----:B------:R1:W-:Y:S01]  /*6170*/  LDGSTS.E.BYPASS.LTC128B.128 [R150+0x4800], desc[UR12][R104.64] ;  /* 0x0480000068967fae */ /* 0x0003e2000b901d4c */
[----:B------:R-:W-:Y:S03]  /*6180*/  IMAD.X R111, R109, 0x1, R162, P1 ;  /* 0x000000016d6f7824 */ /* 0x000fe600008e06a2 */
[----:B------:R1:W-:Y:S04]  /*6190*/  LDGSTS.E.BYPASS.LTC128B.128 [R150+0x6800], desc[UR12][R104.64+0x80] ;  /* 0x0680008068967fae */ /* 0x0003e8000b901d4c */
[----:B------:R1:W-:Y:S04]  /*61a0*/  LDGSTS.E.BYPASS.LTC128B.128 [R150+0x5000], desc[UR12][R108.64] ;  /* 0x050000006c967fae */ /* 0x0003e8000b901d4c */
[----:B------:R1:W-:Y:S04]  /*61b0*/  LDGSTS.E.BYPASS.LTC128B.128 [R150+0x7000], desc[UR12][R108.64+0x80] ;  /* 0x070000806c967fae */ /* 0x0003e8000b901d4c */
[----:B------:R1:W-:Y:S04]  /*61c0*/  LDGSTS.E.BYPASS.LTC128B.128 [R150+0x5800], desc[UR12][R110.64] ;  /* 0x058000006e967fae */ /* 0x0003e8000b901d4c */
[----:B------:R1:W-:Y:S04]  /*61d0*/  LDGSTS.E.BYPASS.LTC128B.128 [R150+0x7800], desc[UR12][R110.64+0x80] ;  /* 0x078000806e967fae */ /* 0x0003e8000b901d4c */
[----:B------:R-:W0:Y:S01]  /*61e0*/  LDGDEPBAR ;  /* 0x00000000000079af */ /* 0x000e220000000000 */
[----:B------:R-:W-:Y:S05]  /*61f0*/  BRA `(.L_x_623) ;  /* 0x0000000800987947 */ /* 0x000fea0003800000 */
.L_x_622:
[----:B------:R-:W-:Y:S04]  /*6200*/  DEPBAR.LE SB0, 0x0 ;  /* 0x000080000000791a */ /* 0x000fe80000000000 */
[----:B------:R-:W-:Y:S01]  /*6210*/  BAR.SYNC.DEFER_BLOCKING 0x0 ;  /* 0x0000000000007b1d */ /* 0x000fe20000010000 */
[----:B------:R-:W-:Y:S01]  /*6220*/  SHF.R.S32.HI R2, RZ, 0x1f, R165 ;  /* 0x0000001fff027819 */ /* 0x000fe200000114a5 */
[----:B------:R-:W-:Y:S02]  /*6230*/  IMAD R3, R147, R165, RZ ;  /* 0x000000a593037224 */ /* 0x000fe400078e02ff */
[-C--:B------:R-:W-:Y:S04]  /*6240*/  IMAD.WIDE.U32 R170, R165, R148.reuse, R168 ;  /* 0x00000094a5aa7225 */ /* 0x080fe800078e00a8 */
[----:B------:R-:W-:Y:S01]  /*6250*/  IMAD R3, R2, R148, R3 ;  /* 0x0000009402037224 */ /* 0x000fe200078e0203 */
[----:B------:R-:W-:Y:S03]  /*6260*/  LEA R172, P1, R170, UR10, 0x1 ;  /* 0x0000000aaaac7c11 */ /* 0x000fe6000f8208ff */
[----:B------:R-:W-:Y:S01]  /*6270*/  IMAD.IADD R3, R171, 0x1, R3 ;  /* 0x00000001ab037824 */ /* 0x000fe200078e0203 */
[-C--:B------:R-:W-:Y:S04]  /*6280*/  IADD3 R2, P0, R172, R163.reuse, RZ ;  /* 0x000000a3ac027210 */ /* 0x080fe80007f1e0ff */
[----:B------:R-:W-:Y:S02]  /*6290*/  LEA.HI.X R173, R170, UR11, R3, 0x1, P1 ;  /* 0x0000000baaad7c11 */ /* 0x000fe400088f0c03 */
[-C--:B------:R-:W-:Y:S03]  /*62a0*/  IADD3 R170, P1, R2, R163.reuse, RZ ;  /* 0x000000a302aa7210 */ /* 0x080fe60007f3e0ff */
[--C-:B------:R-:W-:Y:S01]  /*62b0*/  IMAD.X R3, R173, 0x1, R164.reuse, P0 ;  /* 0x00000001ad037824 */ /* 0x100fe200000e06a4 */
[----:B------:R-:W-:Y:S01]  /*62c0*/  IADD3 R174, P0, R170, R163, RZ ;  /* 0x000000a3aaae7210 */ /* 0x000fe20007f1e0ff */
[----:B------:R-:W-:Y:S01]  /*62d0*/  @!PT LDS RZ, [RZ] ;  /* 0x00000000fffff984 */ /* 0x000fe20000000800 */
[----:B------:R-:W-:Y:S01]  /*62e0*/  @!PT LDS RZ, [RZ] ;  /* 0x00000000fffff984 */ /* 0x000fe20000000800 */
[----:B------:R-:W-:Y:S01]  /*62f0*/  @!PT LDS RZ, [RZ] ;  /* 0x00000000fffff984 */ /* 0x000fe20000000800 */
[----:B------:R-:W-:Y:S02]  /*6300*/  LDGSTS.E.BYPASS.LTC128B.128 [R150+0x8000], desc[UR12][R172.64] ;  /* 0x08000000ac967fae */ /* 0x000fe4000b901d4c */
[--C-:B------:R-:W-:Y:S02]  /*6310*/  IMAD.X R171, R3, 0x1, R164.reuse, P1 ;  /* 0x0000000103ab7824 */ /* 0x100fe400008e06a4 */
[----:B------:R-:W-:Y:S02]  /*6320*/  LDGSTS.E.BYPASS.LTC128B.128 [R150+0xa000], desc[UR12][R172.64+0x80] ;  /* 0x0a000080ac967fae */ /* 0x000fe4000b901d4c */
[----:B------:R-:W-:Y:S01]  /*6330*/  IMAD.X R175, R171, 0x1, R164, P0 ;  /* 0x00000001abaf7824 */ /* 0x000fe200000e06a4 */
[----:B------:R-:W-:Y:S01]  /*6340*/  ISETP.GT.AND P0, PT, R165, RZ, PT ;  /* 0x000000ffa500720c */ /* 0x000fe20003f04270 */
[----:B------:R-:W-:Y:S04]  /*6350*/  LDGSTS.E.BYPASS.LTC128B.128 [R150+0x8800], desc[UR12][R2.64] ;  /* 0x0880000002967fae */ /* 0x000fe8000b901d4c */
[----:B------:R1:W-:Y:S04]  /*6360*/  LDGSTS.E.BYPASS.LTC128B.128 [R150+0xa800], desc[UR12][R2.64+0x80] ;  /* 0x0a80008002967fae */ /* 0x0003e8000b901d4c */
[----:B------:R-:W-:Y:S04]  /*6370*/  LDGSTS.E.BYPASS.LTC128B.128 [R150+0x9000], desc[UR12][R170.64] ;  /* 0x09000000aa967fae */ /* 0x000fe8000b901d4c */
[----:B------:R2:W-:Y:S04]  /*6380*/  LDGSTS.E.BYPASS.LTC128B.128 [R150+0xb000], desc[UR12][R170.64+0x80] ;  /* 0x0b000080aa967fae */ /* 0x0005e8000b901d4c */
[----:B------:R3:W-:Y:S04]  /*6390*/  LDGSTS.E.BYPASS.LTC128B.128 [R150+0x9800], desc[UR12][R174.64] ;  /* 0x09800000ae967fae */ /* 0x0007e8000b901d4c */
[----:B------:R3:W-:Y:S04]  /*63a0*/  LDGSTS.E.BYPASS.LTC128B.128 [R150+0xb800], desc[UR12][R174.64+0x80] ;  /* 0x0b800080ae967fae */ /* 0x0007e8000b901d4c */
[----:B------:R-:W-:Y:S04]  /*63b0*/  LDSM.16.M88.4 R104, [R145] ;  /* 0x000000009168783b */ /* 0x000fe80000000200 */
[----:B------:R-:W4:Y:S04]  /*63c0*/  LDSM.16.M88.4 R108, [R144+0x4000] ;  /* 0x00400000906c783b */ /* 0x000f280000000200 */
[----:B------:R-:W5:Y:S04]  /*63d0*/  LDSM.16.M88.4 R112, [R144+0x4800] ;  /* 0x004800009070783b */ /* 0x000f680000000200 */
[----:B------:R-:W1:Y:S04]  /*63e0*/  LDSM.16.M88.4 R116, [R144+0x5000] ;  /* 0x005000009074783b */ /* 0x000e680000000200 */
[----:B------:R-:W0:Y:S04]  /*63f0*/  LDGDEPBAR ;  /* 0x00000000000079af */ /* 0x000e280000000000 */
[----:B------:R-:W2:Y:S04]  /*6400*/  LDSM.16.M88.4 R120, [R144+0x5800] ;  /* 0x005800009078783b */ /* 0x000ea80000000200 */
[----:B------:R-:W-:Y:S01]  /*6410*/  LDSM.16.M88.4 R124, [R133] ;  /* 0x00000000857c783b */ /* 0x000fe20000000200 */
[C---:B----4-:R-:W-:Y:S06]  /*6420*/  HMMA.16816.F32 R4, R104.reuse, R108, RZ ;  /* 0x0000006c6804723c */ /* 0x050fec00000018ff */
[C---:B------:R-:W-:Y:S01]  /*6430*/  HMMA.16816.F32 R8, R104.reuse, R110, RZ ;  /* 0x0000006e6808723c */ /* 0x040fe200000018ff */
[----:B------:R-:W-:Y:S05]  /*6440*/  LDSM.16.M88.4 R108, [R143] ;  /* 0x000000008f6c783b */ /* 0x000fea0000000200 */
[C---:B-----5:R-:W-:Y:S06]  /*6450*/  HMMA.16816.F32 R12, R104.reuse, R112, RZ ;  /* 0x00000070680c723c */ /* 0x060fec00000018ff */
[C---:B------:R-:W-:Y:S01]  /*6460*/  HMMA.16816.F32 R16, R104.reuse, R114, RZ ;  /* 0x000000726810723c */ /* 0x040fe200000018ff */
[----:B------:R-:W4:Y:S05]  /*6470*/  LDSM.16.M88.4 R112, [R142] ;  /* 0x000000008e70783b */ /* 0x000f2a0000000200 */
[C---:B-1----:R-:W-:Y:S06]  /*6480*/  HMMA.16816.F32 R20, R104.reuse, R116, RZ ;  /* 0x000000746814723c */ /* 0x042fec00000018ff */
[C---:B------:R-:W-:Y:S01]  /*6490*/  HMMA.16816.F32 R24, R104.reuse, R118, RZ ;  /* 0x000000766818723c */ /* 0x040fe200000018ff */
[----:B------:R-:W1:Y:S05]  /*64a0*/  LDSM.16.M88.4 R116, [R134] ;  /* 0x000000008674783b */ /* 0x000e6a0000000200 */
[C---:B--2---:R-:W-:Y:S06]  /*64b0*/  HMMA.16816.F32 R28, R104.reuse, R120, RZ ;  /* 0x00000078681c723c */ /* 0x044fec00000018ff */
[----:B------:R-:W-:Y:S01]  /*64c0*/  HMMA.16816.F32 R32, R104, R122, RZ ;  /* 0x0000007a6820723c */ /* 0x000fe200000018ff */
[----:B------:R-:W2:Y:S04]  /*64d0*/  LDSM.16.M88.4 R104, [R132] ;  /* 0x000000008468783b */ /* 0x000ea80000000200 */
[----:B------:R-:W-:Y:S01]  /*64e0*/  LDSM.16.M88.4 R120, [R138+0x4800] ;  /* 0x004800008a78783b */ /* 0x000fe20000000200 */
[C---:B----4-:R-:W-:Y:S06]  /*64f0*/  HMMA.16816.F32 R4, R108.reuse, R112, R4 ;  /* 0x000000706c04723c */ /* 0x050fec0000001804 */
[C---:B------:R-:W-:Y:S01]  /*6500*/  HMMA.16816.F32 R8, R108.reuse, R114, R8 ;  /* 0x000000726c08723c */ /* 0x040fe20000001808 */
[----:B------:R-:W-:Y:S05]  /*6510*/  LDSM.16.M88.4 R112, [R141] ;  /* 0x000000008d70783b */ /* 0x000fea0000000200 */
[C---:B-1----:R-:W-:Y:S06]  /*6520*/  HMMA.16816.F32 R12, R108.reuse, R116, R12 ;  /* 0x000000746c0c723c */ /* 0x042fec000000180c */
[C---:B------:R-:W-:Y:S01]  /*6530*/  HMMA.16816.F32 R16, R108.reuse, R118, R16 ;  /* 0x000000766c10723c */ /* 0x040fe20000001810 */
[----:B------:R-:W1:Y:S05]  /*6540*/  LDSM.16.M88.4 R116, [R138+0x4000] ;  /* 0x004000008a74783b */ /* 0x000e6a0000000200 */
[C---:B------:R-:W-:Y:S06]  /*6550*/  HMMA.16816.F32 R20, R108.reuse, R124, R20 ;  /* 0x0000007c6c14723c */ /* 0x040fec0000001814 */
[C---:B------:R-:W-:Y:S06]  /*6560*/  HMMA.16816.F32 R24, R108.reuse, R126, R24 ;  /* 0x0000007e6c18723c */ /* 0x040fec0000001818 */
[C---:B--2---:R-:W-:Y:S06]  /*6570*/  HMMA.16816.F32 R28, R108.reuse, R104, R28 ;  /* 0x000000686c1c723c */ /* 0x044fec000000181c */
[----:B------:R-:W-:Y:S01]  /*6580*/  HMMA.16816.F32 R32, R108, R106, R32 ;  /* 0x0000006a6c20723c */ /* 0x000fe20000001820 */
[----:B------:R-:W2:Y:S04]  /*6590*/  LDSM.16.M88.4 R104, [R138+0x5000] ;  /* 0x005000008a68783b */ /* 0x000ea80000000200 */
[----:B------:R-:W4:Y:S01]  /*65a0*/  LDSM.16.M88.4 R108, [R138+0x5800] ;  /* 0x005800008a6c783b */ /* 0x000f220000000200 */
[C---:B-1----:R-:W-:Y:S06]  /*65b0*/  HMMA.16816.F32 R4, R112.reuse, R116, R4 ;  /* 0x000000747004723c */ /* 0x042fec0000001804 */
[C---:B------:R-:W-:Y:S01]  /*65c0*/  HMMA.16816.F32 R8, R112.reuse, R118, R8 ;  /* 0x000000767008723c */ /* 0x040fe20000001808 */
[----:B------:R-:W-:Y:S05]  /*65d0*/  LDSM.16.M88.4 R116, [R131] ;  /* 0x000000008374783b */ /* 0x000fea0000000200 */
[C---:B------:R-:W-:Y:S06]  /*65e0*/  HMMA.16816.F32 R12, R112.reuse, R120, R12 ;  /* 0x00000078700c723c */ /* 0x040fec000000180c */
[C---:B------:R-:W-:Y:S01]  /*65f0*/  HMMA.16816.F32 R16, R112.reuse, R122, R16 ;  /* 0x0000007a7010723c */ /* 0x040fe20000001810 */
[----:B------:R-:W-:Y:S05]  /*6600*/  LDSM.16.M88.4 R120, [R131+0x800] ;  /* 0x000800008378783b */ /* 0x000fea0000000200 */
[C---:B--2---:R-:W-:Y:S06]  /*6610*/  HMMA.16816.F32 R20, R112.reuse, R104, R20 ;  /* 0x000000687014723c */ /* 0x044fec0000001814 */
[C---:B------:R-:W-:Y:S01]  /*6620*/  HMMA.16816.F32 R24, R112.reuse, R106, R24 ;  /* 0x0000006a7018723c */ /* 0x040fe20000001818 */
[----:B------:R-:W1:Y:S05]  /*6630*/  LDSM.16.M88.4 R104, [R140] ;  /* 0x000000008c68783b */ /* 0x000e6a0000000200 */
[C---:B----4-:R-:W-:Y:S06]  /*6640*/  HMMA.16816.F32 R28, R112.reuse, R108, R28 ;  /* 0x0000006c701c723c */ /* 0x050fec000000181c */
[----:B------:R-:W-:Y:S01]  /*6650*/  HMMA.16816.F32 R32, R112, R110, R32 ;  /* 0x0000006e7020723c */ /* 0x000fe20000001820 */
[----:B------:R-:W2:Y:S04]  /*6660*/  LDSM.16.M88.4 R108, [R131+0x1000] ;  /* 0x00100000836c783b */ /* 0x000ea80000000200 */
[----:B------:R-:W4:Y:S01]  /*6670*/  LDSM.16.M88.4 R112, [R131+0x1800] ;  /* 0x001800008370783b */ /* 0x000f220000000200 */
[C---:B-1----:R-:W-:Y:S06]  /*6680*/  HMMA.16816.F32 R4, R104.reuse, R116, R4 ;  /* 0x000000746804723c */ /* 0x042fec0000001804 */
[C---:B------:R-:W-:Y:S01]  /*6690*/  HMMA.16816.F32 R8, R104.reuse, R118, R8 ;  /* 0x000000766808723c */ /* 0x040fe20000001808 */
[----:B------:R-:W-:Y:S05]  /*66a0*/  LDSM.16.M88.4 R116, [R144+0x6000] ;  /* 0x006000009074783b */ /* 0x000fea0000000200 */
[C---:B------:R-:W-:Y:S06]  /*66b0*/  HMMA.16816.F32 R12, R104.reuse, R120, R12 ;  /* 0x00000078680c723c */ /* 0x040fec000000180c */
[C---:B------:R-:W-:Y:S01]  /*66c0*/  HMMA.16816.F32 R16, R104.reuse, R122, R16 ;  /* 0x0000007a6810723c */ /* 0x040fe20000001810 */
[----:B------:R-:W-:Y:S05]  /*66d0*/  LDSM.16.M88.4 R120, [R144+0x6800] ;  /* 0x006800009078783b */ /* 0x000fea0000000200 */
[C---:B--2---:R-:W-:Y:S06]  /*66e0*/  HMMA.16816.F32 R20, R104.reuse, R108, R20 ;  /* 0x0000006c6814723c */ /* 0x044fec0000001814 */
[C---:B------:R-:W-:Y:S01]  /*66f0*/  HMMA.16816.F32 R24, R104.reuse, R110, R24 ;  /* 0x0000006e6818723c */ /* 0x040fe20000001818 */
[----:B------:R-:W1:Y:S05]  /*6700*/  LDSM.16.M88.4 R108, [R145+0x2000] ;  /* 0x00200000916c783b */ /* 0x000e6a0000000200 */
[C---:B----4-:R-:W-:Y:S06]  /*6710*/  HMMA.16816.F32 R28, R104.reuse, R112, R28 ;  /* 0x00000070681c723c */ /* 0x050fec000000181c */
        /* <DEDUP_REMOVED lines=8> */
[----:B------:R-:W-:Y:S05]  /*67a0*/  LDSM.16.M88.4 R120, [R129] ;  /* 0x000000008178783b */ /* 0x000fea0000000200 */
[C---:B--2---:R-:W-:Y:S06]  /*67b0*/  HMMA.16816.F32 R20, R108.reuse, R104, R20 ;  /* 0x000000686c14723c */ /* 0x044fec0000001814 */
[C---:B------:R-:W-:Y:S01]  /*67c0*/  HMMA.16816.F32 R24, R108.reuse, R106, R24 ;  /* 0x0000006a6c18723c */ /* 0x040fe20000001818 */
[----:B------:R-:W1:Y:S05]  /*67d0*/  LDSM.16.M88.4 R104, [R143+0x2000] ;  /* 0x002000008f68783b */ /* 0x000e6a0000000200 */
[C---:B----4-:R-:W-:Y:S06]  /*67e0*/  HMMA.16816.F32 R28, R108.reuse, R112, R28 ;  /* 0x000000706c1c723c */ /* 0x050fec000000181c */
[----:B------:R-:W-:Y:S01]  /*67f0*/  HMMA.16816.F32 R32, R108, R114, R32 ;  /* 0x000000726c20723c */ /* 0x000fe20000001820 */
[----:B------:R-:W2:Y:S04]  /*6800*/  LDSM.16.M88.4 R108, [R128] ;  /* 0x00000000806c783b */ /* 0x000ea80000000200 */
[----:B------:R-:W4:Y:S01]  /*6810*/  LDSM.16.M88.4 R112, [R102] ;  /* 0x000000006670783b */ /* 0x000f220000000200 */
[C---:B-1----:R-:W-:Y:S06]  /*6820*/  HMMA.16816.F32 R4, R104.reuse, R116, R4 ;  /* 0x000000746804723c */ /* 0x042fec0000001804 */
[C---:B------:R-:W-:Y:S01]  /*6830*/  HMMA.16816.F32 R8, R104.reuse, R118, R8 ;  /* 0x000000766808723c */ /* 0x040fe20000001808 */
[----:B------:R-:W-:Y:S05]  /*6840*/  LDSM.16.M88.4 R116, [R141+0x2000] ;  /* 0x002000008d74783b */ /* 0x000fea0000000200 */
[C---:B------:R-:W-:Y:S06]  /*6850*/  HMMA.16816.F32 R12, R104.reuse, R120, R12 ;  /* 0x00000078680c723c */ /* 0x040fec000000180c */
[C---:B------:R-:W-:Y:S01]  /*6860*/  HMMA.16816.F32 R16, R104.reuse, R122, R16 ;  /* 0x0000007a6810723c */ /* 0x040fe20000001810 */
[----:B------:R-:W1:Y:S05]  /*6870*/  LDSM.16.M88.4 R120, [R138+0x6000] ;  /* 0x006000008a78783b */ /* 0x000e6a0000000200 */
[C---:B--2---:R-:W-:Y:S06]  /*6880*/  HMMA.16816.F32 R20, R104.reuse, R108, R20 ;  /* 0x0000006c6814723c */ /* 0x044fec0000001814 */
[C---:B------:R-:W-:Y:S01]  /*6890*/  HMMA.16816.F32 R24, R104.reuse, R110, R24 ;  /* 0x0000006e6818723c */ /* 0x040fe20000001818 */
[----:B------:R-:W2:Y:S05]  /*68a0*/  LDSM.16.M88.4 R108, [R138+0x6800] ;  /* 0x006800008a6c783b */ /* 0x000eaa0000000200 */
[C---:B----4-:R-:W-:Y:S06]  /*68b0*/  HMMA.16816.F32 R28, R104.reuse, R112, R28 ;  /* 0x00000070681c723c */ /* 0x050fec000000181c */
[----:B------:R-:W-:Y:S01]  /*68c0*/  HMMA.16816.F32 R32, R104, R114, R32 ;  /* 0x000000726820723c */ /* 0x000fe20000001820 */
[----:B------:R-:W4:Y:S04]  /*68d0*/  LDSM.16.M88.4 R104, [R138+0x7000] ;  /* 0x007000008a68783b */ /* 0x000f280000000200 */
[----:B------:R-:W5:Y:S01]  /*68e0*/  LDSM.16.M88.4 R112, [R138+0x7800] ;  /* 0x007800008a70783b */ /* 0x000f620000000200 */
[C---:B-1----:R-:W-:Y:S06]  /*68f0*/  HMMA.16816.F32 R4, R116.reuse, R120, R4 ;  /* 0x000000787404723c */ /* 0x042fec0000001804 */
[C---:B------:R-:W-:Y:S01]  /*6900*/  HMMA.16816.F32 R8, R116.reuse, R122, R8 ;  /* 0x0000007a7408723c */ /* 0x040fe20000001808 */
[----:B------:R-:W-:Y:S05]  /*6910*/  LDSM.16.M88.4 R120, [R131+0x2000] ;  /* 0x002000008378783b */ /* 0x000fea0000000200 */
[C---:B--2---:R-:W-:Y:S06]  /*6920*/  HMMA.16816.F32 R12, R116.reuse, R108, R12 ;  /* 0x0000006c740c723c */ /* 0x044fec000000180c */
[C---:B------:R-:W-:Y:S01]  /*6930*/  HMMA.16816.F32 R16, R116.reuse, R110, R16 ;  /* 0x0000006e7410723c */ /* 0x040fe20000001810 */
[----:B------:R-:W1:Y:S05]  /*6940*/  LDSM.16.M88.4 R108, [R140+0x2000] ;  /* 0x002000008c6c783b */ /* 0x000e6a0000000200 */
[C---:B----4-:R-:W-:Y:S06]  /*6950*/  HMMA.16816.F32 R20, R116.reuse, R104, R20 ;  /* 0x000000687414723c */ /* 0x050fec0000001814 */
[C---:B------:R-:W-:Y:S01]  /*6960*/  HMMA.16816.F32 R24, R116.reuse, R106, R24 ;  /* 0x0000006a7418723c */ /* 0x040fe20000001818 */
[----:B------:R-:W2:Y:S05]  /*6970*/  LDSM.16.M88.4 R104, [R131+0x2800] ;  /* 0x002800008368783b */ /* 0x000eaa0000000200 */
[C---:B-----5:R-:W-:Y:S06]  /*6980*/  HMMA.16816.F32 R28, R116.reuse, R112, R28 ;  /* 0x00000070741c723c */ /* 0x060fec000000181c */
[----:B------:R-:W-:Y:S01]  /*6990*/  HMMA.16816.F32 R32, R116, R114, R32 ;  /* 0x000000727420723c */ /* 0x000fe20000001820 */
[----:B------:R-:W4:Y:S04]  /*69a0*/  LDSM.16.M88.4 R112, [R131+0x3000] ;  /* 0x003000008370783b */ /* 0x000f280000000200 */
[----:B------:R-:W5:Y:S01]  /*69b0*/  LDSM.16.M88.4 R116, [R131+0x3800] ;  /* 0x003800008374783b */ /* 0x000f620000000200 */
[----:B------:R-:W-:Y:S04]  /*69c0*/  DEPBAR.LE SB0, 0x0 ;  /* 0x000080000000791a */ /* 0x000fe80000000000 */
[----:B------:R-:W-:Y:S01]  /*69d0*/  BAR.SYNC.DEFER_BLOCKING 0x0 ;  /* 0x0000000000007b1d */ /* 0x000fe20000010000 */
[C---:B-1----:R-:W-:Y:S06]  /*69e0*/  HMMA.16816.F32 R4, R108.reuse, R120, R4 ;  /* 0x000000786c04723c */ /* 0x042fec0000001804 */
[C---:B------:R-:W-:Y:S06]  /*69f0*/  HMMA.16816.F32 R8, R108.reuse, R122, R8 ;  /* 0x0000007a6c08723c */ /* 0x040fec0000001808 */
[C---:B--2---:R-:W-:Y:S06]  /*6a00*/  HMMA.16816.F32 R12, R108.reuse, R104, R12 ;  /* 0x000000686c0c723c */ /* 0x044fec000000180c */
[C---:B------:R-:W-:Y:S06]  /*6a10*/  HMMA.16816.F32 R16, R108.reuse, R106, R16 ;  /* 0x0000006a6c10723c */ /* 0x040fec0000001810 */
[----:B------:R-:W-:Y:S01]  /*6a20*/  FMNMX.FTZ R100, R4, R0, !PT ;  /* 0x0000000004647209 */ /* 0x000fe20007810000 */
[C---:B----4-:R-:W-:Y:S04]  /*6a30*/  HMMA.16816.F32 R20, R108.reuse, R112, R20 ;  /* 0x000000706c14723c */ /* 0x050fe80000001814 */
[----:B------:R-:W-:Y:S02]  /*6a40*/  FMNMX.FTZ R2, R6, R101, !PT ;  /* 0x0000006506027209 */ /* 0x000fe40007810000 */
[----:B------:R-:W-:Y:S01]  /*6a50*/  FMNMX.FTZ R3, R5, R100, !PT ;  /* 0x0000006405037209 */ /* 0x000fe20007810000 */
[C---:B------:R-:W-:Y:S04]  /*6a60*/  HMMA.16816.F32 R24, R108.reuse, R114, R24 ;  /* 0x000000726c18723c */ /* 0x040fe80000001818 */
[----:B------:R-:W-:Y:S02]  /*6a70*/  FMNMX.FTZ R103, R7, R2, !PT ;  /* 0x0000000207677209 */ /* 0x000fe40007810000 */
[----:B------:R-:W-:Y:S01]  /*6a80*/  FMNMX.FTZ R100, R8, R3, !PT ;  /* 0x0000000308647209 */ /* 0x000fe20007810000 */
[C---:B-----5:R-:W-:Y:S04]  /*6a90*/  HMMA.16816.F32 R28, R108.reuse, R116, R28 ;  /* 0x000000746c1c723c */ /* 0x060fe8000000181c */
        /* <DEDUP_REMOVED lines=27> */
[----:B---3--:R-:W-:Y:S06]  /*6c50*/  @P0 BRA `(.L_x_624) ;  /* 0xfffffff000f40947 */ /* 0x008fec000383ffff */
.L_x_623:
[----:B-1----:R-:W-:Y:S01]  /*6c60*/  FMNMX.FTZ R105, R35, R2, !PT ;  /* 0x0000000223697209 */ /* 0x002fe20007810000 */
[----:B------:R-:W1:Y:S01]  /*6c70*/  SHFL.BFLY PT, R3, R170, 0x2, 0x1f ;  /* 0x0c401f00aa037f89 */ /* 0x000e6200000e0000 */
[----:B------:R-:W-:Y:S07]  /*6c80*/  IADD3 R165, R165, -0x1, RZ ;  /* 0xffffffffa5a57810 */ /* 0x000fee0007ffe0ff */
[----:B------:R-:W2:Y:S08]  /*6c90*/  SHFL.BFLY PT, R2, R105, 0x2, 0x1f ;  /* 0x0c401f0069027f89 */ /* 0x000eb000000e0000 */
        /* <DEDUP_REMOVED lines=12> */
[----:B------:R-:W-:Y:S01]  /*6d60*/  FMUL.FTZ R122, R2, UR4 ;  /* 0x00000004027a7c20 */ /* 0x000fe20008410000 */
[----:B------:R-:W-:Y:S01]  /*6d70*/  FSEL R120, R120, RZ, P1 ;  /* 0x000000ff78787208 */ /* 0x000fe20000800000 */
[----:B------:R-:W-:Y:S01]  /*6d80*/  FMUL.FTZ R100, R0, UR4 ;  /* 0x0000000400647c20 */ /* 0x000fe20008410000 */
[C---:B------:R-:W-:Y:S01]  /*6d90*/  FSETP.NEU.FTZ.AND P1, PT, R2.reuse, -INF , PT ;  /* 0xff8000000200780b */ /* 0x040fe20003f3d000 */
[----:B------:R-:W-:Y:S02]  /*6da0*/  FADD.FTZ R0, -R2, R101 ;  /* 0x0000006502007221 */ /* 0x000fe40000010100 */
[--C-:B------:R-:W-:Y:S01]  /*6db0*/  FFMA.FTZ R116, R8, UR4, -R120.reuse ;  /* 0x0000000408747c23 */ /* 0x100fe20008010878 */
[----:B------:R-:W-:Y:S01]  /*6dc0*/  FSEL R122, R122, RZ, P1 ;  /* 0x000000ff7a7a7208 */ /* 0x000fe20000800000 */
[----:B------:R-:W-:Y:S01]  /*6dd0*/  FMUL.FTZ R101, R0, UR4 ;  /* 0x0000000400657c20 */ /* 0x000fe20008410000 */
[--C-:B------:R-:W-:Y:S01]  /*6de0*/  FFMA.FTZ R117, R9, UR4, -R120.reuse ;  /* 0x0000000409757c23 */ /* 0x100fe20008010878 */
[--C-:B------:R-:W-:Y:S01]  /*6df0*/  FFMA.FTZ R123, R4, UR4, -R120.reuse ;  /* 0x00000004047b7c23 */ /* 0x100fe20008010878 */
[----:B------:R-:W-:Y:S01]  /*6e00*/  FFMA.FTZ R103, R5, UR4, -R120 ;  /* 0x0000000405677c23 */ /* 0x000fe20008010878 */
[--C-:B------:R-:W-:Y:S01]  /*6e10*/  FFMA.FTZ R118, R10, UR4, -R122.reuse ;  /* 0x000000040a767c23 */ /* 0x100fe2000801087a */
[--C-:B------:R-:W-:Y:S01]  /*6e20*/  FFMA.FTZ R121, R11, UR4, -R122.reuse ;  /* 0x000000040b797c23 */ /* 0x100fe2000801087a */
[--C-:B------:R-:W-:Y:S01]  /*6e30*/  FFMA.FTZ R119, R6, UR4, -R122.reuse ;  /* 0x0000000406777c23 */ /* 0x100fe2000801087a */
[----:B------:R-:W-:Y:S01]  /*6e40*/  FFMA.FTZ R7, R7, UR4, -R122 ;  /* 0x0000000407077c23 */ /* 0x000fe2000801087a */
[----:B------:R-:W2:Y:S01]  /*6e50*/  MUFU.EX2 R0, R101 ;  /* 0x0000006500007308 */ /* 0x000ea20000000800 */
[--C-:B------:R-:W-:Y:S01]  /*6e60*/  FFMA.FTZ R124, R24, UR4, -R120.reuse ;  /* 0x00000004187c7c23 */ /* 0x100fe20008010878 */
[----:B------:R-:W-:Y:S01]  /*6e70*/  FFMA.FTZ R125, R25, UR4, -R120 ;  /* 0x00000004197d7c23 */ /* 0x000fe20008010878 */
[--C-:B------:R-:W-:Y:S01]  /*6e80*/  FFMA.FTZ R126, R26, UR4, -R122.reuse ;  /* 0x000000041a7e7c23 */ /* 0x100fe2000801087a */
[----:B------:R-:W-:Y:S01]  /*6e90*/  FFMA.FTZ R127, R27, UR4, -R122 ;  /* 0x000000041b7f7c23 */ /* 0x000fe2000801087a */
[--C-:B------:R-:W-:Y:S01]  /*6ea0*/  FFMA.FTZ R170, R28, UR4, -R120.reuse ;  /* 0x000000041caa7c23 */ /* 0x100fe20008010878 */
[----:B------:R-:W-:Y:S01]  /*6eb0*/  LDSM.16.MT88.4 R24, [R136+0x9000] ;  /* 0x009000008818783b */ /* 0x000fe20000004200 */
[----:B------:R-:W-:Y:S03]  /*6ec0*/  FFMA.FTZ R171, R29, UR4, -R120 ;  /* 0x000000041dab7c23 */ /* 0x000fe60008010878 */
[----:B------:R-:W3:Y:S01]  /*6ed0*/  MUFU.EX2 R100, R100 ;  /* 0x0000006400647308 */ /* 0x000ee20000000800 */
[--C-:B------:R-:W-:Y:S01]  /*6ee0*/  FFMA.FTZ R172, R30, UR4, -R122.reuse ;  /* 0x000000041eac7c23 */ /* 0x100fe2000801087a */
[----:B------:R-:W-:Y:S01]  /*6ef0*/  FFMA.FTZ R173, R31, UR4, -R122 ;  /* 0x000000041fad7c23 */ /* 0x000fe2000801087a */
[----:B------:R-:W-:Y:S01]  /*6f00*/  FFMA.FTZ R32, R32, UR4, -R120 ;  /* 0x0000000420207c23 */ /* 0x000fe20008010878 */
[----:B------:R-:W-:Y:S01]  /*6f10*/  FFMA.FTZ R34, R34, UR4, -R122 ;  /* 0x0000000422227c23 */ /* 0x000fe2000801087a */
[----:B------:R-:W-:Y:S05]  /*6f20*/  LDSM.16.MT88.4 R28, [R136+0x9800] ;  /* 0x00980000881c783b */ /* 0x000fea0000004200 */
        /* <DEDUP_REMOVED lines=8> */
[----:B------:R-:W-:Y:S01]  /*6fb0*/  MUFU.EX2 R123, R123 ;  /* 0x0000007b007b7308 */ /* 0x000fe20000000800 */
[C---:B---3--:R-:W-:Y:S01]  /*6fc0*/  FMUL.FTZ R4, R100.reuse, R96 ;  /* 0x0000006064047220 */ /* 0x048fe20000410000 */
[C---:B------:R-:W-:Y:S01]  /*6fd0*/  FMUL.FTZ R5, R100.reuse, R97 ;  /* 0x0000006164057220 */ /* 0x040fe20000410000 */
[C---:B------:R-:W-:Y:S01]  /*6fe0*/  FMUL.FTZ R8, R100.reuse, R92 ;  /* 0x0000005c64087220 */ /* 0x040fe20000410000 */
[C---:B------:R-:W-:Y:S01]  /*6ff0*/  FMUL.FTZ R9, R100.reuse, R93 ;  /* 0x0000005d64097220 */ /* 0x040fe20000410000 */
[C---:B------:R-:W-:Y:S01]  /*7000*/  FMUL.FTZ R36, R100.reuse, R36 ;  /* 0x0000002464247220 */ /* 0x040fe20000410000 */
[----:B------:R-:W2:Y:S01]  /*7010*/  LDSM.16.MT88.4 R92, [R135+0x8000] ;  /* 0x00800000875c783b */ /* 0x000ea20000004200 */
[----:B------:R-:W-:Y:S03]  /*7020*/  FMUL.FTZ R37, R100, R37 ;  /* 0x0000002564257220 */ /* 0x000fe60000410000 */
[----:B------:R-:W3:Y:S01]  /*7030*/  MUFU.EX2 R103, R103 ;  /* 0x0000006700677308 */ /* 0x000ee20000000800 */
[----:B----4-:R-:W-:Y:S01]  /*7040*/  FMUL.FTZ R7, R0, R99 ;  /* 0x0000006300077220 */ /* 0x010fe20000410000 */
[C---:B------:R-:W-:Y:S01]  /*7050*/  FMUL.FTZ R40, R100.reuse, R40 ;  /* 0x0000002864287220 */ /* 0x040fe20000410000 */
[C---:B------:R-:W-:Y:S01]  /*7060*/  FMUL.FTZ R41, R100.reuse, R41 ;  /* 0x0000002964297220 */ /* 0x040fe20000410000 */
        /* <DEDUP_REMOVED lines=11> */
[C---:B------:R-:W-:Y:S03]  /*7120*/  FMUL.FTZ R54, R0.reuse, R54 ;  /* 0x0000003600367220 */ /* 0x040fe60000410000 */
[----:B------:R-:W-:Y:S01]  /*7130*/  MUFU.EX2 R116, R116 ;  /* 0x0000007400747308 */ /* 0x000fe20000000800 */
[----:B---3--:R-:W-:Y:S01]  /*7140*/  F2FP.F16.F32.PACK_AB R96, R103, R123 ;  /* 0x0000007b6760723e */ /* 0x008fe200000000ff */
[----:B------:R-:W-:Y:S01]  /*7150*/  FMUL.FTZ R55, R0, R55 ;  /* 0x0000003700377220 */ /* 0x000fe20000410000 */
[C---:B------:R-:W-:Y:S01]  /*7160*/  FMUL.FTZ R56, R100.reuse, R56 ;  /* 0x0000003864387220 */ /* 0x040fe20000410000 */
[----:B------:R-:W-:Y:S01]  /*7170*/  FMUL.FTZ R57, R100, R57 ;  /* 0x0000003964397220 */ /* 0x000fe20000410000 */
[C---:B------:R-:W-:Y:S01]  /*7180*/  FMUL.FTZ R58, R0.reuse, R58 ;  /* 0x0000003a003a7220 */ /* 0x040fe20000410000 */
[----:B------:R-:W-:Y:S01]  /*7190*/  FMUL.FTZ R59, R0, R59 ;  /* 0x0000003b003b7220 */ /* 0x000fe20000410000 */
[C---:B------:R-:W-:Y:S03]  /*71a0*/  FMUL.FTZ R60, R100.reuse, R60 ;  /* 0x0000003c643c7220 */ /* 0x040fe60000410000 */
[----:B------:R-:W3:Y:S01]  /*71b0*/  MUFU.EX2 R117, R117 ;  /* 0x0000007500757308 */ /* 0x000ee20000000800 */
        /* <DEDUP_REMOVED lines=16> */
[----:B---3--:R-:W-:Y:S01]  /*72c0*/  F2FP.F16.F32.PACK_AB R98, R117, R116 ;  /* 0x000000747562723e */ /* 0x008fe200000000ff */
        /* <DEDUP_REMOVED lines=10> */
[----:B------:R-:W-:Y:S01]  /*7370*/  MUFU.EX2 R124, R124 ;  /* 0x0000007c007c7308 */ /* 0x000fe20000000800 */
[----:B------:R-:W-:Y:S01]  /*7380*/  FFMA.FTZ R123, R100, R167, R123 ;  /* 0x000000a7647b7223 */ /* 0x000fe2000001007b */
[----:B------:R-:W-:Y:S01]  /*7390*/  FFMA.FTZ R119, R0, R166, R119 ;  /* 0x000000a600777223 */ /* 0x000fe20000010077 */
[----:B----4-:R-:W-:Y:S02]  /*73a0*/  F2FP.F16.F32.PACK_AB R99, R121, R118 ;  /* 0x000000767963723e */ /* 0x010fe400000000ff */
[----:B------:R-:W-:Y:S01]  /*73b0*/  FADD.FTZ R123, R103, R123 ;  /* 0x0000007b677b7221 */ /* 0x000fe20000010000 */
[----:B------:R-:W-:Y:S04]  /*73c0*/  FADD.FTZ R119, R101, R119 ;  /* 0x0000007765777221 */ /* 0x000fe80000010000 */
[----:B------:R-:W-:Y:S01]  /*73d0*/  MUFU.EX2 R125, R125 ;  /* 0x0000007d007d7308 */ /* 0x000fe20000000800 */
[----:B------:R-:W-:Y:S01]  /*73e0*/  MOV R101, R2 ;  /* 0x0000000200657202 */ /* 0x000fe20000000f00 */
[----:B------:R-:W-:Y:S01]  /*73f0*/  FADD.FTZ R116, R116, R123 ;  /* 0x0000007b74747221 */ /* 0x000fe20000010000 */
[----:B------:R-:W-:Y:S01]  /*7400*/  FADD.FTZ R118, R118, R119 ;  /* 0x0000007776767221 */ /* 0x000fe20000010000 */
[C---:B-1----:R-:W-:Y:S06]  /*7410*/  HMMA.16816.F32 R4, R96.reuse, R104, R4 ;  /* 0x000000686004723c */ /* 0x042fec0000001804 */
[----:B------:R-:W-:Y:S01]  /*7420*/  MUFU.EX2 R126, R126 ;  /* 0x0000007e007e7308 */ /* 0x000fe20000000800 */
[----:B------:R-:W-:Y:S01]  /*7430*/  FADD.FTZ R117, R117, R116 ;  /* 0x0000007475757221 */ /* 0x000fe20000010000 */
[C---:B------:R-:W-:Y:S01]  /*7440*/  HMMA.16816.F32 R8, R96.reuse, R106, R8 ;  /* 0x0000006a6008723c */ /* 0x040fe20000001808 */
[----:B------:R-:W1:Y:S02]  /*7450*/  LDSM.16.MT88.4 R104, [R139+0xa000] ;  /* 0x00a000008b68783b */ /* 0x000e640000004200 */
[----:B------:R-:W-:Y:S03]  /*7460*/  FADD.FTZ R121, R121, R118 ;  /* 0x0000007679797221 */ /* 0x000fe60000010000 */
[C---:B------:R-:W-:Y:S02]  /*7470*/  HMMA.16816.F32 R36, R96.reuse, R108, R36 ;  /* 0x0000006c6024723c */ /* 0x040fe40000001824 */
[----:B------:R-:W-:Y:S04]  /*7480*/  MUFU.EX2 R127, R127 ;  /* 0x0000007f007f7308 */ /* 0x000fe80000000800 */
[C---:B------:R-:W-:Y:S01]  /*7490*/  HMMA.16816.F32 R40, R96.reuse, R110, R40 ;  /* 0x0000006e6028723c */ /* 0x040fe20000001828 */
[----:B------:R-:W3:Y:S05]  /*74a0*/  LDSM.16.MT88.4 R108, [R137+0xa000] ;  /* 0x00a00000896c783b */ /* 0x000eea0000004200 */
[----:B------:R-:W-:Y:S01]  /*74b0*/  MUFU.EX2 R170, R170 ;  /* 0x000000aa00aa7308 */ /* 0x000fe20000000800 */
[C---:B------:R-:W-:Y:S09]  /*74c0*/  HMMA.16816.F32 R44, R96.reuse, R112, R44 ;  /* 0x00000070602c723c */ /* 0x040ff2000000182c */
[----:B------:R-:W-:Y:S01]  /*74d0*/  MUFU.EX2 R171, R171 ;  /* 0x000000ab00ab7308 */ /* 0x000fe20000000800 */
[C---:B------:R-:W-:Y:S03]  /*74e0*/  HMMA.16816.F32 R48, R96.reuse, R114, R48 ;  /* 0x000000726030723c */ /* 0x040fe60000001830 */
[--C-:B------:R-:W-:Y:S03]  /*74f0*/  FFMA.FTZ R112, R12, UR4, -R120.reuse ;  /* 0x000000040c707c23 */ /* 0x100fe60008010878 */
[C---:B--2---:R-:W-:Y:S03]  /*7500*/  HMMA.16816.F32 R52, R96.reuse, R92, R52 ;  /* 0x0000005c6034723c */ /* 0x044fe60000001834 */
[----:B------:R-:W-:Y:S02]  /*7510*/  MUFU.EX2 R172, R172 ;  /* 0x000000ac00ac7308 */ /* 0x000fe40000000800 */
[----:B------:R-:W-:Y:S01]  /*7520*/  FMUL.FTZ R12, R100, R88 ;  /* 0x00000058640c7220 */ /* 0x000fe20000410000 */
[C---:B------:R-:W-:Y:S01]  /*7530*/  HMMA.16816.F32 R56, R96.reuse, R94, R56 ;  /* 0x0000005e6038723c */ /* 0x040fe20000001838 */
[----:B------:R-:W2:Y:S06]  /*7540*/  LDSM.16.MT88.4 R92, [R136+0xa000] ;  /* 0x00a00000885c783b */ /* 0x000eac0000004200 */
[----:B------:R-:W-:Y:S01]  /*7550*/  MUFU.EX2 R112, R112 ;  /* 0x0000007000707308 */ /* 0x000fe20000000800 */
[----:B------:R-:W-:Y:S01]  /*7560*/  FFMA.FTZ R113, R13, UR4, -R120 ;  /* 0x000000040d717c23 */ /* 0x000fe20008010878 */
[C---:B-1----:R-:W-:Y:S03]  /*7570*/  HMMA.16816.F32 R60, R96.reuse, R104, R60 ;  /* 0x00000068603c723c */ /* 0x042fe6000000183c */
[--C-:B------:R-:W-:Y:S03]  /*7580*/  FFMA.FTZ R114, R14, UR4, -R122.reuse ;  /* 0x000000040e727c23 */ /* 0x100fe6000801087a */
[C---:B------:R-:W-:Y:S01]  /*7590*/  HMMA.16816.F32 R64, R96.reuse, R106, R64 ;  /* 0x0000006a6040723c */ /* 0x040fe20000001840 */
[----:B------:R-:W-:Y:S01]  /*75a0*/  LDSM.16.MT88.4 R104, [R139+0x8800] ;  /* 0x008800008b68783b */ /* 0x000fe20000004200 */
[----:B------:R-:W1:Y:S03]  /*75b0*/  MUFU.EX2 R113, R113 ;  /* 0x0000007100717308 */ /* 0x000e660000000800 */
[----:B------:R-:W-:Y:S01]  /*75c0*/  FFMA.FTZ R115, R15, UR4, -R122 ;  /* 0x000000040f737c23 */ /* 0x000fe2000801087a */
[C---:B---3--:R-:W-:Y:S06]  /*75d0*/  HMMA.16816.F32 R68, R96.reuse, R108, R68 ;  /* 0x0000006c6044723c */ /* 0x048fec0000001844 */
[----:B------:R3:W-:Y:S01]  /*75e0*/  MUFU.EX2 R109, R115 ;  /* 0x00000073006d7308 */ /* 0x0007e20000000800 */
[----:B------:R-:W-:Y:S01]  /*75f0*/  FMUL.FTZ R13, R100, R89 ;  /* 0x00000059640d7220 */ /* 0x000fe20000410000 */
[C---:B------:R-:W-:Y:S03]  /*7600*/  FMUL.FTZ R14, R0.reuse, R90 ;  /* 0x0000005a000e7220 */ /* 0x040fe60000410000 */
[----:B------:R-:W-:Y:S01]  /*7610*/  FMUL.FTZ R15, R0, R91 ;  /* 0x0000005b000f7220 */ /* 0x000fe20000410000 */
[--C-:B------:R-:W-:Y:S01]  /*7620*/  FFMA.FTZ R108, R16, UR4, -R120.reuse ;  /* 0x00000004106c7c23 */ /* 0x100fe20008010878 */
[----:B------:R-:W4:Y:S01]  /*7630*/  LDSM.16.MT88.4 R88, [R135+0xa000] ;  /* 0x00a000008758783b */ /* 0x000f220000004200 */
[----:B------:R-:W-:Y:S02]  /*7640*/  FMUL.FTZ R16, R100, R84 ;  /* 0x0000005464107220 */ /* 0x000fe40000410000 */
[----:B------:R-:W5:Y:S01]  /*7650*/  MUFU.EX2 R114, R114 ;  /* 0x0000007200727308 */ /* 0x000f620000000800 */
[----:B-1----:R-:W-:Y:S01]  /*7660*/  F2FP.F16.F32.PACK_AB R84, R113, R112 ;  /* 0x000000707154723e */ /* 0x002fe200000000ff */
[C---:B------:R-:W-:Y:S03]  /*7670*/  HMMA.16816.F32 R12, R96.reuse, R110, R12 ;  /* 0x0000006e600c723c */ /* 0x040fe6000000180c */
[----:B------:R-:W-:Y:S05]  /*7680*/  FADD.FTZ R112, R112, R117 ;  /* 0x0000007570707221 */ /* 0x000fea0000010000 */
[----:B------:R-:W-:Y:S03]  /*7690*/  MUFU.EX2 R108, R108 ;  /* 0x0000006c006c7308 */ /* 0x000fe60000000800 */
[----:B------:R-:W-:Y:S01]  /*76a0*/  FFMA.FTZ R111, R17, UR4, -R120 ;  /* 0x00000004116f7c23 */ /* 0x000fe20008010878 */
[----:B------:R-:W-:Y:S01]  /*76b0*/  FMUL.FTZ R17, R100, R85 ;  /* 0x0000005564117220 */ /* 0x000fe20000410000 */
[C---:B--2---:R-:W-:Y:S03]  /*76c0*/  HMMA.16816.F32 R72, R96.reuse, R92, R72 ;  /* 0x0000005c6048723c */ /* 0x044fe60000001848 */
[--C-:B------:R-:W-:Y:S01]  /*76d0*/  FFMA.FTZ R110, R18, UR4, -R122.reuse ;  /* 0x00000004126e7c23 */ /* 0x100fe2000801087a */
[----:B---3--:R-:W-:Y:S01]  /*76e0*/  FFMA.FTZ R115, R19, UR4, -R122 ;  /* 0x0000000413737c23 */ /* 0x008fe2000801087a */
[C---:B------:R-:W-:Y:S01]  /*76f0*/  FMUL.FTZ R18, R0.reuse, R86 ;  /* 0x0000005600127220 */ /* 0x040fe20000410000 */
[C---:B------:R-:W-:Y:S01]  /*7700*/  HMMA.16816.F32 R76, R96.reuse, R94, R76 ;  /* 0x0000005e604c723c */ /* 0x040fe2000000184c */
[----:B------:R-:W1:Y:S01]  /*7710*/  LDSM.16.MT88.4 R92, [R137+0x8800] ;  /* 0x00880000895c783b */ /* 0x000e620000004200 */
[----:B------:R-:W2:Y:S03]  /*7720*/  MUFU.EX2 R111, R111 ;  /* 0x0000006f006f7308 */ /* 0x000ea60000000800 */
[----:B------:R-:W-:Y:S01]  /*7730*/  FMUL.FTZ R19, R0, R87 ;  /* 0x0000005700137220 */ /* 0x000fe20000410000 */
[----:B-----5:R-:W-:Y:S01]  /*7740*/  F2FP.F16.F32.PACK_AB R85, R109, R114 ;  /* 0x000000726d55723e */ /* 0x020fe200000000ff */
[----:B------:R-:W-:Y:S01]  /*7750*/  FADD.FTZ R114, R114, R121 ;  /* 0x0000007972727221 */ /* 0x000fe20000010000 */
[----:B------:R-:W-:Y:S04]  /*7760*/  MOV R0, R3 ;  /* 0x0000000300007202 */ /* 0x000fe80000000f00 */
[----:B------:R-:W-:Y:S01]  /*7770*/  MUFU.EX2 R110, R110 ;  /* 0x0000006e006e7308 */ /* 0x000fe20000000800 */
[----:B------:R-:W-:Y:S01]  /*7780*/  FADD.FTZ R113, R113, R112 ;  /* 0x0000007071717221 */ /* 0x000fe20000010000 */
[----:B------:R-:W-:Y:S08]  /*7790*/  FADD.FTZ R109, R109, R114 ;  /* 0x000000726d6d7221 */ /* 0x000ff00000010000 */
[----:B------:R-:W3:Y:S01]  /*77a0*/  MUFU.EX2 R115, R115 ;  /* 0x0000007300737308 */ /* 0x000ee20000000800 */
[C---:B--2---:R-:W-:Y:S01]  /*77b0*/  F2FP.F16.F32.PACK_AB R86, R111.reuse, R108 ;  /* 0x0000006c6f56723e */ /* 0x044fe200000000ff */
[C---:B----4-:R-:W-:Y:S03]  /*77c0*/  HMMA.16816.F32 R16, R96.reuse, R88, R16 ;  /* 0x000000586010723c */ /* 0x050fe60000001810 */
[----:B------:R-:W-:Y:S03]  /*77d0*/  FADD.FTZ R108, R108, R113 ;  /* 0x000000716c6c7221 */ /* 0x000fe60000010000 */
[----:B------:R-:W-:Y:S01]  /*77e0*/  HMMA.16816.F32 R80, R96, R90, R80 ;  /* 0x0000005a6050723c */ /* 0x000fe20000001850 */
[----:B------:R-:W2:Y:S01]  /*77f0*/  LDSM.16.MT88.4 R88, [R136+0x8800] ;  /* 0x008800008858783b */ /* 0x000ea20000004200 */
[----:B------:R-:W-:Y:S03]  /*7800*/  MUFU.EX2 R173, R173 ;  /* 0x000000ad00ad7308 */ /* 0x000fe60000000800 */
[----:B------:R-:W-:Y:S04]  /*7810*/  FADD.FTZ R111, R111, R108 ;  /* 0x0000006c6f6f7221 */ /* 0x000fe80000010000 */
[----:B------:R-:W4:Y:S03]  /*7820*/  LDSM.16.MT88.4 R96, [R135+0x8800] ;  /* 0x008800008760783b */ /* 0x000f260000004200 */
[----:B------:R-:W-:Y:S01]  /*7830*/  MUFU.EX2 R32, R32 ;  /* 0x0000002000207308 */ /* 0x000fe20000000800 */
[C---:B---3--:R-:W-:Y:S01]  /*7840*/  F2FP.F16.F32.PACK_AB R87, R115.reuse, R110 ;  /* 0x0000006e7357723e */ /* 0x048fe200000000ff */
[----:B------:R-:W-:Y:S04]  /*7850*/  FADD.FTZ R110, R110, R109 ;  /* 0x0000006d6e6e7221 */ /* 0x000fe80000010000 */
[----:B------:R-:W-:Y:S02]  /*7860*/  FADD.FTZ R115, R115, R110 ;  /* 0x0000006e73737221 */ /* 0x000fe40000010000 */
[C---:B------:R-:W-:Y:S02]  /*7870*/  HMMA.16816.F32 R4, R84.reuse, R104, R4 ;  /* 0x000000685404723c */ /* 0x040fe40000001804 */
[----:B------:R-:W-:Y:S04]  /*7880*/  MUFU.EX2 R34, R34 ;  /* 0x0000002200227308 */ /* 0x000fe80000000800 */
[C---:B------:R-:W-:Y:S05]  /*7890*/  HMMA.16816.F32 R8, R84.reuse, R106, R8 ;  /* 0x0000006a5408723c */ /* 0x040fea0000001808 */
[--C-:B------:R-:W-:Y:S01]  /*78a0*/  FFMA.FTZ R104, R20, UR4, -R120.reuse ;  /* 0x0000000414687c23 */ /* 0x100fe20008010878 */
[C---:B-1----:R-:W-:Y:S05]  /*78b0*/  HMMA.16816.F32 R36, R84.reuse, R92, R36 ;  /* 0x0000005c5424723c */ /* 0x042fea0000001824 */
[----:B------:R-:W-:Y:S01]  /*78c0*/  FFMA.FTZ R105, R21, UR4, -R120 ;  /* 0x0000000415697c23 */ /* 0x000fe20008010878 */
[C---:B------:R-:W-:Y:S01]  /*78d0*/  HMMA.16816.F32 R40, R84.reuse, R94, R40 ;  /* 0x0000005e5428723c */ /* 0x040fe20000001828 */
[----:B------:R-:W1:Y:S01]  /*78e0*/  LDSM.16.MT88.4 R92, [R139+0xa800] ;  /* 0x00a800008b5c783b */ /* 0x000e620000004200 */
[----:B------:R-:W-:Y:S03]  /*78f0*/  MUFU.EX2 R104, R104 ;  /* 0x0000006800687308 */ /* 0x000fe60000000800 */
[--C-:B------:R-:W-:Y:S01]  /*7900*/  FFMA.FTZ R106, R22, UR4, -R122.reuse ;  /* 0x00000004166a7c23 */ /* 0x100fe2000801087a */
[C---:B--2---:R-:W-:Y:S06]  /*7910*/  HMMA.16816.F32 R44, R84.reuse, R88, R44 ;  /* 0x00000058542c723c */ /* 0x044fec000000182c */
[----:B------:R-:W2:Y:S01]  /*7920*/  MUFU.EX2 R105, R105 ;  /* 0x0000006900697308 */ /* 0x000ea20000000800 */
[----:B------:R-:W-:Y:S01]  /*7930*/  F2FP.F16.F32.PACK_AB R22, R125, R124 ;  /* 0x0000007c7d16723e */ /* 0x000fe200000000ff */
[C---:B------:R-:W-:Y:S01]  /*7940*/  HMMA.16816.F32 R48, R84.reuse, R90, R48 ;  /* 0x0000005a5430723c */ /* 0x040fe20000001830 */
[----:B------:R-:W3:Y:S02]  /*7950*/  LDSM.16.MT88.4 R88, [R137+0xa800] ;  /* 0x00a800008958783b */ /* 0x000ee40000004200 */
[----:B------:R-:W-:Y:S03]  /*7960*/  FFMA.FTZ R107, R23, UR4, -R122 ;  /* 0x00000004176b7c23 */ /* 0x000fe6000801087a */
[C---:B----4-:R-:W-:Y:S02]  /*7970*/  HMMA.16816.F32 R52, R84.reuse, R96, R52 ;  /* 0x000000605434723c */ /* 0x050fe40000001834 */
[----:B------:R-:W-:Y:S03]  /*7980*/  MUFU.EX2 R106, R106 ;  /* 0x0000006a006a7308 */ /* 0x000fe60000000800 */
[----:B------:R-:W-:Y:S01]  /*7990*/  F2FP.F16.F32.PACK_AB R23, R127, R126 ;  /* 0x0000007e7f17723e */ /* 0x000fe200000000ff */
[C---:B------:R-:W-:Y:S01]  /*79a0*/  HMMA.16816.F32 R56, R84.reuse, R98, R56 ;  /* 0x000000625438723c */ /* 0x040fe20000001838 */
[----:B------:R-:W4:Y:S05]  /*79b0*/  LDSM.16.MT88.4 R96, [R136+0xa800] ;  /* 0x00a800008860783b */ /* 0x000f2a0000004200 */
[----:B------:R-:W5:Y:S01]  /*79c0*/  MUFU.EX2 R107, R107 ;  /* 0x0000006b006b7308 */ /* 0x000f620000000800 */
[----:B--2---:R-:W-:Y:S01]  /*79d0*/  F2FP.F16.F32.PACK_AB R20, R105, R104 ;  /* 0x000000686914723e */ /* 0x004fe200000000ff */
[----:B------:R-:W-:Y:S03]  /*79e0*/  FFMA.FTZ R120, R33, UR4, -R120 ;  /* 0x0000000421787c23 */ /* 0x000fe60008010878 */
[----:B------:R-:W-:Y:S01]  /*79f0*/  FFMA.FTZ R122, R35, UR4, -R122 ;  /* 0x00000004237a7c23 */ /* 0x000fe2000801087a */
[----:B------:R-:W-:Y:S04]  /*7a00*/  FADD.FTZ R104, R104, R111 ;  /* 0x0000006f68687221 */ /* 0x000fe80000010000 */
[----:B------:R-:W2:Y:S01]  /*7a10*/  MUFU.EX2 R33, R120 ;  /* 0x0000007800217308 */ /* 0x000ea20000000800 */
[----:B------:R-:W-:Y:S04]  /*7a20*/  FADD.FTZ R105, R105, R104 ;  /* 0x0000006869697221 */ /* 0x000fe80000010000 */
[----:B------:R-:W-:Y:S01]  /*7a30*/  FADD.FTZ R124, R124, R105 ;  /* 0x000000697c7c7221 */ /* 0x000fe20000010000 */
[C---:B-1----:R-:W-:Y:S04]  /*7a40*/  HMMA.16816.F32 R60, R84.reuse, R92, R60 ;  /* 0x0000005c543c723c */ /* 0x042fe8000000183c */
[----:B------:R-:W1:Y:S01]  /*7a50*/  MUFU.EX2 R35, R122 ;  /* 0x0000007a00237308 */ /* 0x000e620000000800 */
[----:B-----5:R-:W-:Y:S01]  /*7a60*/  F2FP.F16.F32.PACK_AB R21, R107, R106 ;  /* 0x0000006a6b15723e */ /* 0x020fe200000000ff */
[----:B------:R-:W-:Y:S01]  /*7a70*/  FADD.FTZ R106, R106, R115 ;  /* 0x000000736a6a7221 */ /* 0x000fe20000010000 */
[----:B------:R-:W-:Y:S01]  /*7a80*/  FADD.FTZ R125, R125, R124 ;  /* 0x0000007c7d7d7221 */ /* 0x000fe20000010000 */
[C---:B------:R-:W-:Y:S01]  /*7a90*/  HMMA.16816.F32 R64, R84.reuse, R94, R64 ;  /* 0x0000005e5440723c */ /* 0x040fe20000001840 */
[----:B------:R-:W5:Y:S02]  /*7aa0*/  LDSM.16.MT88.4 R92, [R135+0xa800] ;  /* 0x00a80000875c783b */ /* 0x000f640000004200 */
[----:B------:R-:W-:Y:S03]  /*7ab0*/  FADD.FTZ R107, R107, R106 ;  /* 0x0000006a6b6b7221 */ /* 0x000fe60000010000 */
[C---:B---3--:R-:W-:Y:S05]  /*7ac0*/  HMMA.16816.F32 R68, R84.reuse, R88, R68 ;  /* 0x000000585444723c */ /* 0x048fea0000001844 */
[----:B------:R-:W-:Y:S01]  /*7ad0*/  FADD.FTZ R126, R126, R107 ;  /* 0x0000006b7e7e7221 */ /* 0x000fe20000010000 */
[C---:B------:R-:W-:Y:S01]  /*7ae0*/  HMMA.16816.F32 R12, R84.reuse, R90, R12 ;  /* 0x0000005a540c723c */ /* 0x040fe2000000180c */
[----:B------:R-:W3:Y:S04]  /*7af0*/  LDSM.16.MT88.4 R88, [R139+0x9000] ;  /* 0x009000008b58783b */ /* 0x000ee80000004200 */
[----:B------:R-:W-:Y:S01]  /*7b00*/  FADD.FTZ R127, R127, R126 ;  /* 0x0000007e7f7f7221 */ /* 0x000fe20000010000 */
[C---:B----4-:R-:W-:Y:S06]  /*7b10*/  HMMA.16816.F32 R72, R84.reuse, R96, R72 ;  /* 0x000000605448723c */ /* 0x050fec0000001848 */
[C---:B------:R-:W-:Y:S01]  /*7b20*/  HMMA.16816.F32 R76, R84.reuse, R98, R76 ;  /* 0x00000062544c723c */ /* 0x040fe2000000184c */
[----:B------:R-:W4:Y:S05]  /*7b30*/  LDSM.16.MT88.4 R96, [R137+0x9000] ;  /* 0x009000008960783b */ /* 0x000f2a0000004200 */
[C---:B-----5:R-:W-:Y:S06]  /*7b40*/  HMMA.16816.F32 R16, R84.reuse, R92, R16 ;  /* 0x0000005c5410723c */ /* 0x060fec0000001810 */
[----:B------:R-:W-:Y:S01]  /*7b50*/  HMMA.16816.F32 R80, R84, R94, R80 ;  /* 0x0000005e5450723c */ /* 0x000fe20000001850 */
[----:B------:R-:W5:Y:S05]  /*7b60*/  LDSM.16.MT88.4 R84, [R135+0x9000] ;  /* 0x009000008754783b */ /* 0x000f6a0000004200 */
[C---:B---3--:R-:W-:Y:S03]  /*7b70*/  HMMA.16816.F32 R4, R20.reuse, R88, R4 ;  /* 0x000000581404723c */ /* 0x048fe60000001804 */
[----:B------:R-:W-:Y:S03]  /*7b80*/  LDSM.16.MT88.4 R92, [R139+0x9800] ;  /* 0x009800008b5c783b */ /* 0x000fe60000004200 */
[C---:B------:R-:W-:Y:S05]  /*7b90*/  HMMA.16816.F32 R8, R20.reuse, R90, R8 ;  /* 0x0000005a1408723c */ /* 0x040fea0000001808 */
[----:B------:R-:W3:Y:S01]  /*7ba0*/  LDSM.16.MT88.4 R88, [R139+0xb000] ;  /* 0x00b000008b58783b */ /* 0x000ee20000004200 */
[C---:B----4-:R-:W-:Y:S06]  /*7bb0*/  HMMA.16816.F32 R36, R20.reuse, R96, R36 ;  /* 0x000000601424723c */ /* 0x050fec0000001824 */
[C---:B------:R-:W-:Y:S06]  /*7bc0*/  HMMA.16816.F32 R40, R20.reuse, R98, R40 ;  /* 0x000000621428723c */ /* 0x040fec0000001828 */
[C---:B------:R-:W-:Y:S06]  /*7bd0*/  HMMA.16816.F32 R44, R20.reuse, R24, R44 ;  /* 0x00000018142c723c */ /* 0x040fec000000182c */
[C---:B------:R-:W-:Y:S01]  /*7be0*/  HMMA.16816.F32 R48, R20.reuse, R26, R48 ;  /* 0x0000001a1430723c */ /* 0x040fe20000001830 */
[----:B------:R-:W4:Y:S05]  /*7bf0*/  LDSM.16.MT88.4 R24, [R137+0xb000] ;  /* 0x00b000008918783b */ /* 0x000f2a0000004200 */
[C---:B-----5:R-:W-:Y:S06]  /*7c00*/  HMMA.16816.F32 R52, R20.reuse, R84, R52 ;  /* 0x000000541434723c */ /* 0x060fec0000001834 */
[C---:B------:R-:W-:Y:S01]  /*7c10*/  HMMA.16816.F32 R56, R20.reuse, R86, R56 ;  /* 0x000000561438723c */ /* 0x040fe20000001838 */
[----:B------:R-:W5:Y:S05]  /*7c20*/  LDSM.16.MT88.4 R84, [R136+0xb000] ;  /* 0x00b000008854783b */ /* 0x000f6a0000004200 */
[C---:B---3--:R-:W-:Y:S06]  /*7c30*/  HMMA.16816.F32 R60, R20.reuse, R88, R60 ;  /* 0x00000058143c723c */ /* 0x048fec000000183c */
[C---:B------:R-:W-:Y:S01]  /*7c40*/  HMMA.16816.F32 R64, R20.reuse, R90, R64 ;  /* 0x0000005a1440723c */ /* 0x040fe20000001840 */
[----:B------:R-:W3:Y:S05]  /*7c50*/  LDSM.16.MT88.4 R88, [R135+0xb000] ;  /* 0x00b000008758783b */ /* 0x000eea0000004200 */
[C---:B----4-:R-:W-:Y:S06]  /*7c60*/  HMMA.16816.F32 R68, R20.reuse, R24, R68 ;  /* 0x000000181444723c */ /* 0x050fec0000001844 */
[C---:B------:R-:W-:Y:S01]  /*7c70*/  HMMA.16816.F32 R12, R20.reuse, R26, R12 ;  /* 0x0000001a140c723c */ /* 0x040fe2000000180c */
[----:B------:R-:W4:Y:S05]  /*7c80*/  LDSM.16.MT88.4 R24, [R137+0x9800] ;  /* 0x009800008918783b */ /* 0x000f2a0000004200 */
[C---:B-----5:R-:W-:Y:S06]  /*7c90*/  HMMA.16816.F32 R72, R20.reuse, R84, R72 ;  /* 0x000000541448723c */ /* 0x060fec0000001848 */
[C---:B------:R-:W-:Y:S06]  /*7ca0*/  HMMA.16816.F32 R76, R20.reuse, R86, R76 ;  /* 0x00000056144c723c */ /* 0x040fec000000184c */
[C---:B---3--:R-:W-:Y:S06]  /*7cb0*/  HMMA.16816.F32 R16, R20.reuse, R88, R16 ;  /* 0x000000581410723c */ /* 0x048fec0000001810 */
[----:B------:R-:W-:Y:S01]  /*7cc0*/  HMMA.16816.F32 R80, R20, R90, R80 ;  /* 0x0000005a1450723c */ /* 0x000fe20000001850 */
[----:B------:R-:W-:Y:S06]  /*7cd0*/  LDSM.16.MT88.4 R88, [R137+0xb800] ;  /* 0x00b800008958783b */ /* 0x000fec0000004200 */
[----:B------:R-:W-:Y:S01]  /*7ce0*/  F2FP.F16.F32.PACK_AB R20, R171, R170 ;  /* 0x000000aaab14723e */ /* 0x000fe200000000ff */
[----:B------:R-:W-:Y:S03]  /*7cf0*/  FADD.FTZ R170, R170, R125 ;  /* 0x0000007daaaa7221 */ /* 0x000fe60000010000 */
[----:B------:R-:W-:Y:S01]  /*7d00*/  F2FP.F16.F32.PACK_AB R21, R173, R172 ;  /* 0x000000acad15723e */ /* 0x000fe200000000ff */
[----:B------:R-:W-:Y:S01]  /*7d10*/  FADD.FTZ R172, R172, R127 ;  /* 0x0000007facac7221 */ /* 0x000fe20000010000 */
[----:B--2---:R-:W-:Y:S01]  /*7d20*/  F2FP.F16.F32.PACK_AB R22, R33, R32 ;  /* 0x000000202116723e */ /* 0x004fe200000000ff */
[----:B------:R-:W-:Y:S01]  /*7d30*/  FADD.FTZ R171, R171, R170 ;  /* 0x000000aaabab7221 */ /* 0x000fe20000010000 */
[----:B-1----:R-:W-:Y:S01]  /*7d40*/  F2FP.F16.F32.PACK_AB R23, R35, R34 ;  /* 0x000000222317723e */ /* 0x002fe200000000ff */
[----:B------:R-:W-:Y:S02]  /*7d50*/  FADD.FTZ R173, R173, R172 ;  /* 0x000000acadad7221 */ /* 0x000fe40000010000 */
[----:B------:R-:W-:Y:S02]  /*7d60*/  FADD.FTZ R32, R32, R171 ;  /* 0x000000ab20207221 */ /* 0x000fe40000010000 */
[----:B------:R-:W-:Y:S02]  /*7d70*/  FADD.FTZ R34, R34, R173 ;  /* 0x000000ad22227221 */ /* 0x000fe40000010000 */
[C---:B------:R-:W-:Y:S01]  /*7d80*/  HMMA.16816.F32 R96, R20.reuse, R92, R4 ;  /* 0x0000005c1460723c */ /* 0x040fe20000001804 */
[----:B------:R-:W1:Y:S02]  /*7d90*/  LDSM.16.MT88.4 R4, [R135+0x9800] ;  /* 0x009800008704783b */ /* 0x000e640000004200 */
[----:B------:R-:W-:Y:S01]  /*7da0*/  FADD.FTZ R167, R33, R32 ;  /* 0x0000002021a77221 */ /* 0x000fe20000010000 */
[----:B------:R-:W-:Y:S02]  /*7db0*/  FADD.FTZ R166, R35, R34 ;  /* 0x0000002223a67221 */ /* 0x000fe40000010000 */
[C---:B------:R-:W-:Y:S03]  /*7dc0*/  HMMA.16816.F32 R92, R20.reuse, R94, R8 ;  /* 0x0000005e145c723c */ /* 0x040fe60000001808 */
[----:B------:R-:W2:Y:S03]  /*7dd0*/  LDSM.16.MT88.4 R8, [R139+0xb800] ;  /* 0x00b800008b08783b */ /* 0x000ea60000004200 */
[C---:B----4-:R-:W-:Y:S06]  /*7de0*/  HMMA.16816.F32 R36, R20.reuse, R24, R36 ;  /* 0x000000181424723c */ /* 0x050fec0000001824 */
[C---:B------:R-:W-:Y:S01]  /*7df0*/  HMMA.16816.F32 R40, R20.reuse, R26, R40 ;  /* 0x0000001a1428723c */ /* 0x040fe20000001828 */
[----:B------:R-:W3:Y:S05]  /*7e00*/  LDSM.16.MT88.4 R24, [R136+0xb800] ;  /* 0x00b800008818783b */ /* 0x000eea0000004200 */
[C---:B------:R-:W-:Y:S06]  /*7e10*/  HMMA.16816.F32 R44, R20.reuse, R28, R44 ;  /* 0x0000001c142c723c */ /* 0x040fec000000182c */
[C---:B------:R-:W-:Y:S06]  /*7e20*/  HMMA.16816.F32 R48, R20.reuse, R30, R48 ;  /* 0x0000001e1430723c */ /* 0x040fec0000001830 */
[C---:B-1----:R-:W-:Y:S06]  /*7e30*/  HMMA.16816.F32 R52, R20.reuse, R4, R52 ;  /* 0x000000041434723c */ /* 0x042fec0000001834 */
[C---:B------:R-:W-:Y:S01]  /*7e40*/  HMMA.16816.F32 R56, R20.reuse, R6, R56 ;  /* 0x000000061438723c */ /* 0x040fe20000001838 */
[----:B------:R-:W1:Y:S05]  /*7e50*/  LDSM.16.MT88.4 R4, [R135+0xb800] ;  /* 0x00b800008704783b */ /* 0x000e6a0000004200 */
[C---:B--2---:R-:W-:Y:S06]  /*7e60*/  HMMA.16816.F32 R60, R20.reuse, R8, R60 ;  /* 0x00000008143c723c */ /* 0x044fec000000183c */
[C---:B------:R-:W-:Y:S06]  /*7e70*/  HMMA.16816.F32 R64, R20.reuse, R10, R64 ;  /* 0x0000000a1440723c */ /* 0x040fec0000001840 */
[C---:B------:R-:W-:Y:S06]  /*7e80*/  HMMA.16816.F32 R68, R20.reuse, R88, R68 ;  /* 0x000000581444723c */ /* 0x040fec0000001844 */
[C---:B------:R-:W-:Y:S06]  /*7e90*/  HMMA.16816.F32 R88, R20.reuse, R90, R12 ;  /* 0x0000005a1458723c */ /* 0x040fec000000180c */
[C---:B---3--:R-:W-:Y:S06]  /*7ea0*/  HMMA.16816.F32 R72, R20.reuse, R24, R72 ;  /* 0x000000181448723c */ /* 0x048fec0000001848 */
[C---:B------:R-:W-:Y:S06]  /*7eb0*/  HMMA.16816.F32 R76, R20.reuse, R26, R76 ;  /* 0x0000001a144c723c */ /* 0x040fec000000184c */
[C---:B-1----:R-:W-:Y:S06]  /*7ec0*/  HMMA.16816.F32 R84, R20.reuse, R4, R16 ;  /* 0x000000041454723c */ /* 0x042fec0000001810 */
[----:B------:R-:W-:Y:S01]  /*7ed0*/  HMMA.16816.F32 R80, R20, R6, R80 ;  /* 0x000000061450723c */ /* 0x000fe20000001850 */
[----:B------:R-:W-:Y:S11]  /*7ee0*/  @!UPT UIADD3 URZ, URZ, URZ, URZ ;  /* 0x0000003f3f3ff290 */ /* 0x000ff6000fffe03f */
[----:B------:R-:W-:Y:S01]  /*7ef0*/  @!UPT UIADD3 URZ, URZ, URZ, URZ ;  /* 0x0000003f3f3ff290 */ /* 0x000fe2000fffe03f */
[----:B------:R-:W-:Y:S11]  /*7f00*/  @P0 BRA `(.L_x_622) ;  /* 0xffffffe000bc0947 */ /* 0x000ff6000383ffff */
.L_x_621:
[----:B------:R-:W1:Y:S01]  /*7f10*/  SHFL.BFLY PT, R8, R167, 0x2, 0x1f ;  /* 0x0c401f00a7087f89 */ /* 0x000e6200000e0000 */
[----:B------:R-:W-:Y:S01]  /*7f20*/  MOV R6, 0x3f800000 ;  /* 0x3f80000000067802 */ /* 0x000fe20000000f00 */
[----:B------:R-:W2:Y:S01]  /*7f30*/  S2UR UR4, SR_CgaCtaId ;  /* 0x00000000000479c3 */ /* 0x000ea20000008800 */
[----:B------:R-:W-:Y:S01]  /*7f40*/  MOV R7, 0x3f800000 ;  /* 0x3f80000000077802 */ /* 0x000fe20000000f00 */
[----:B------:R-:W3:Y:S01]  /*7f50*/  SHFL.BFLY PT, R9, R166, 0x2, 0x1f ;  /* 0x0c401f00a6097f89 */ /* 0x000ee200000e0000 */
[----:B------:R-:W-:Y:S01]  /*7f60*/  ISETP.NE.AND P0, PT, R149, -0x1, PT ;  /* 0xffffffff9500780c */ /* 0x000fe20003f05270 */
[----:B------:R-:W-:Y:S01]  /*7f70*/  UMOV UR5, 0x400 ;  /* 0x0000040000057882 */ /* 0x000fe20000000000 */
[----:B------:R-:W-:Y:S01]  /*7f80*/  MOV R14, 0x20 ;  /* 0x00000020000e7802 */ /* 0x000fe20000000f00 */
[----:B------:R-:W4:Y:S01]  /*7f90*/  S2R R0, SR_TID.X ;  /* 0x0000000000007919 */ /* 0x000f220000002100 */
[----:B------:R-:W-:Y:S01]  /*7fa0*/  MOV R13, 0x40 ;  /* 0x00000040000d7802 */ /* 0x000fe20000000f00 */
[----:B-1----:R-:W-:Y:S01]  /*7fb0*/  FADD.FTZ R8, R8, R167 ;  /* 0x000000a708087221 */ /* 0x002fe20000010000 */
[----:B--2---:R-:W-:Y:S01]  /*7fc0*/  ULEA UR4, UR4, UR5, 0x18 ;  /* 0x0000000504047291 */ /* 0x004fe2000f8ec03f */
[----:B---3--:R-:W-:-:S03]  /*7fd0*/  FADD.FTZ R9, R9, R166 ;  /* 0x000000a609097221 */ /* 0x008fc60000010000 */
[----:B------:R-:W1:Y:S04]  /*7fe0*/  SHFL.BFLY PT, R5, R8, 0x1, 0x1f ;  /* 0x0c201f0008057f89 */ /* 0x000e6800000e0000 */
[----:B------:R-:W2:Y:S01]  /*7ff0*/  SHFL.BFLY PT, R4, R9, 0x1, 0x1f ;  /* 0x0c201f0009047f89 */ /* 0x000ea200000e0000 */
[----:B-1----:R-:W-:Y:S01]  /*8000*/  FADD.FTZ R5, R8, R5 ;  /* 0x0000000508057221 */ /* 0x002fe20000010000 */
[----:B--2---:R-:W-:-:S04]  /*8010*/  FADD.FTZ R4, R9, R4 ;  /* 0x0000000409047221 */ /* 0x004fc80000010000 */
[----:B------:R-:W-:Y:S02]  /*8020*/  FSETP.NE.FTZ.AND P4, PT, R5, RZ, PT ;  /* 0x000000ff0500720b */ /* 0x000fe40003f95000 */
[----:B----4-:R-:W-:Y:S02]  /*8030*/  SHF.R.S32.HI R9, RZ, 0x1f, R0 ;  /* 0x0000001fff097819 */ /* 0x010fe40000011400 */
[----:B------:R-:W-:-:S09]  /*8040*/  FSETP.NE.FTZ.AND P3, PT, R4, RZ, PT ;  /* 0x000000ff0400720b */ /* 0x000fd20003f75000 */
[----:B------:R-:W1:Y:S08]  /*8050*/  @P4 MUFU.RCP R6, R5 ;  /* 0x0000000500064308 */ /* 0x000e700000001000 */
[----:B------:R-:W2:Y:S01]  /*8060*/  @P3 MUFU.RCP R7, R4 ;  /* 0x0000000400073308 */ /* 0x000ea20000001000 */
        /* <DEDUP_REMOVED lines=32> */
[----:B------:R-:W-:Y:S01]  /*8270*/  LEA.HI R6, R9, R0, RZ, 0x2 ;  /* 0x0000000009067211 */ /* 0x000fe200078f10ff */
[C---:B--2---:R-:W-:Y:S01]  /*8280*/  FMUL.FTZ R99, R7.reuse, R99 ;  /* 0x0000006307637220 */ /* 0x044fe20000410000 */
[C---:B------:R-:W-:Y:S01]  /*8290*/  FMUL.FTZ R98, R7.reuse, R98 ;  /* 0x0000006207627220 */ /* 0x040fe20000410000 */
[C---:B------:R-:W-:Y:S01]  /*82a0*/  FMUL.FTZ R95, R7.reuse, R95 ;  /* 0x0000005f075f7220 */ /* 0x040fe20000410000 */
[--C-:B------:R-:W-:Y:S01]  /*82b0*/  SHF.R.S32.HI R11, RZ, 0x2, R6.reuse ;  /* 0x00000002ff0b7819 */ /* 0x100fe20000011406 */
[C---:B------:R-:W-:Y:S01]  /*82c0*/  FMUL.FTZ R94, R7.reuse, R94 ;  /* 0x0000005e075e7220 */ /* 0x040fe20000410000 */
        /* <DEDUP_REMOVED lines=14> */
[----:B------:R-:W1:Y:S01]  /*83b0*/  @P0 LDC.64 R10, c[0x0][0x298] ;  /* 0x0000a600ff0a0b82 */ /* 0x000e620000000a00 */
        /* <DEDUP_REMOVED lines=18> */
[----:B------:R-:W-:-:S02]  /*84e0*/  LOP3.LUT R7, R6, 0x3ffffffc, RZ, 0xc0, !PT ;  /* 0x3ffffffc06077812 */ /* 0x000fc400078ec0ff */
[----:B------:R-:W-:Y:S02]  /*84f0*/  LEA.HI R9, R9, R0, RZ, 0x5 ;  /* 0x0000000009097211 */ /* 0x000fe400078f28ff */
[----:B------:R-:W-:Y:S01]  /*8500*/  SHF.L.U32 R6, R8, 0x6, RZ ;  /* 0x0000000608067819 */ /* 0x000fe200000006ff */
[----:B-1----:R-:W-:Y:S01]  /*8510*/  @P0 IMAD.WIDE.U32 R16, R149, R10, RZ ;  /* 0x0000000a95100225 */ /* 0x002fe200078e00ff */
[----:B------:R-:W-:Y:S02]  /*8520*/  SHF.R.S32.HI R12, RZ, 0x5, R9 ;  /* 0x00000005ff0c7819 */ /* 0x000fe40000011409 */
[----:B------:R-:W-:Y:S02]  /*8530*/  IADD3 R7, -R7, R0, RZ ;  /* 0x0000000007077210 */ /* 0x000fe40007ffe1ff */
[----:B------:R-:W-:Y:S02]  /*8540*/  LOP3.LUT R6, R6, 0x1c0, RZ, 0xc0, !PT ;  /* 0x000001c006067812 */ /* 0x000fe400078ec0ff */
[----:B------:R-:W-:-:S02]  /*8550*/  LEA R7, R12, R7, 0x9 ;  /* 0x000000070c077211 */ /* 0x000fc400078e48ff */
[----:B------:R-:W-:Y:S02]  /*8560*/  LEA.HI R6, R6, R6, RZ, 0x1d ;  /* 0x0000000606067211 */ /* 0x000fe400078fe8ff */
[----:B------:R-:W-:Y:S02]  /*8570*/  R2P PR, R8, 0x6 ;  /* 0x0000000608007804 */ /* 0x000fe40000000000 */
[----:B------:R-:W-:Y:S01]  /*8580*/  LEA R6, R7, R6, 0x1 ;  /* 0x0000000607067211 */ /* 0x000fe200078e08ff */
[----:B------:R-:W-:Y:S01]  /*8590*/  @P0 IMAD R7, R149, R11, R17 ;  /* 0x0000000b95070224 */ /* 0x000fe200078e0211 */
[----:B------:R-:W-:Y:S02]  /*85a0*/  F2FP.F16.F32.PACK_AB R96, R97, R96 ;  /* 0x000000606160723e */ /* 0x000fe400000000ff */
[----:B------:R-:W-:Y:S02]  /*85b0*/  LEA R15, R6, UR4, 0x1 ;  /* 0x00000004060f7c11 */ /* 0x000fe4000f8e08ff */
[----:B------:R-:W-:-:S02]  /*85c0*/  F2FP.F16.F32.PACK_AB R98, R99, R98 ;  /* 0x000000626362723e */ /* 0x000fc400000000ff */
[----:B------:R-:W-:Y:S02]  /*85d0*/  F2FP.F16.F32.PACK_AB R92, R93, R92 ;  /* 0x0000005c5d5c723e */ /* 0x000fe400000000ff */
[----:B------:R-:W-:Y:S02]  /*85e0*/  F2FP.F16.F32.PACK_AB R94, R95, R94 ;  /* 0x0000005e5f5e723e */ /* 0x000fe400000000ff */
[----:B------:R-:W-:Y:S02]  /*85f0*/  F2FP.F16.F32.PACK_AB R36, R37, R36 ;  /* 0x000000242524723e */ /* 0x000fe400000000ff */
[----:B------:R-:W-:Y:S02]  /*8600*/  F2FP.F16.F32.PACK_AB R38, R39, R38 ;  /* 0x000000262726723e */ /* 0x000fe400000000ff */
[----:B------:R-:W-:Y:S02]  /*8610*/  F2FP.F16.F32.PACK_AB R40, R41, R40 ;  /* 0x000000282928723e */ /* 0x000fe400000000ff */
        /* <DEDUP_REMOVED lines=18> */
[----:B------:R-:W-:-:S02]  /*8740*/  @P0 MOV R10, R16 ;  /* 0x00000010000a0202 */ /* 0x000fc40000000f00 */
[----:B------:R-:W-:Y:S02]  /*8750*/  SEL R14, R14, 0xffffffe0, !P1 ;  /* 0xffffffe00e0e7807 */ /* 0x000fe40004800000 */
[----:B------:R-:W-:Y:S01]  /*8760*/  SEL R13, R13, 0xffffffc0, !P2 ;  /* 0xffffffc00d0d7807 */ /* 0x000fe20005000000 */
[----:B------:R-:W-:Y:S06]  /*8770*/  @P0 BRA `(.L_x_625) ;  /* 0x0000000000200947 */ /* 0x000fec0003800000 */
[----:B------:R-:W1:Y:S01]  /*8780*/  S2R R10, SR_CTAID.Y ;  /* 0x00000000000a7919 */ /* 0x000e620000002600 */
[----:B------:R-:W2:Y:S01]  /*8790*/  LDC.64 R6, c[0x0][0x290] ;  /* 0x0000a400ff067b82 */ /* 0x000ea20000000a00 */
[----:B-1----:R-:W-:Y:S01]  /*87a0*/  SHF.R.S32.HI R11, RZ, 0x1f, R10 ;  /* 0x0000001fff0b7819 */ /* 0x002fe2000001140a */
[----:B--2---:R-:W-:-:S04]  /*87b0*/  IMAD.WIDE.U32 R16, R10, R6, RZ ;  /* 0x000000060a107225 */ /* 0x004fc800078e00ff */
[----:B------:R-:W-:-:S04]  /*87c0*/  IMAD R11, R11, R6, RZ ;  /* 0x000000060b0b7224 */ /* 0x000fc800078e02ff */
[----:B------:R-:W-:Y:S01]  /*87d0*/  IMAD R7, R10, R7, R11 ;  /* 0x000000070a077224 */ /* 0x000fe200078e020b */
[----:B------:R-:W-:-:S04]  /*87e0*/  MOV R10, R16 ;  /* 0x00000010000a7202 */ /* 0x000fc80000000f00 */
[----:B------:R-:W-:-:S07]  /*87f0*/  IADD3 R7, R17, R7, RZ ;  /* 0x0000000711077210 */ /* 0x000fce0007ffe0ff */
.L_x_625:
[----:B------:R-:W-:Y:S01]  /*8800*/  ULDC.U8 UR4, c[0x0][0x3d8] ;  /* 0x0000f60000047ab9 */ /* 0x000fe20000000000 */
[----:B------:R-:W-:Y:S01]  /*8810*/  LOP3.LUT R8, R8, 0x1, RZ, 0xc0, !PT ;  /* 0x0000000108087812 */ /* 0x000fe200078ec0ff */
[----:B------:R-:W-:Y:S01]  /*8820*/  VIADD R17, R15, 0xfffffff0 ;  /* 0xfffffff00f117836 */ /* 0x000fe20000000000 */
[----:B------:R-:W-:Y:S01]  /*8830*/  ISETP.NE.AND P1, PT, RZ, UR4, PT ;  /* 0x00000004ff007c0c */ /* 0x000fe2000bf25270 */
[----:B------:R-:W-:Y:S01]  /*8840*/  ULDC.U8 UR4, c[0x0][0x3d9] ;  /* 0x0000f64000047ab9 */ /* 0x000fe20000000000 */
[----:B------:R-:W-:Y:S02]  /*8850*/  F2FP.F16.F32.PACK_AB R74, R75, R74 ;  /* 0x0000004a4b4a723e */ /* 0x000fe400000000ff */
[----:B------:R-:W-:Y:S02]  /*8860*/  CS2R R20, SRZ ;  /* 0x0000000000147805 */ /* 0x000fe4000001ff00 */
[----:B------:R-:W-:Y:S02]  /*8870*/  ISETP.NE.OR P6, PT, RZ, UR4, !P1 ;  /* 0x00000004ff007c0c */ /* 0x000fe4000cfc5670 */
[----:B------:R-:W-:-:S02]  /*8880*/  F2FP.F16.F32.PACK_AB R76, R77, R76 ;  /* 0x0000004c4d4c723e */ /* 0x000fc400000000ff */
[----:B------:R-:W-:Y:S02]  /*8890*/  ISETP.NE.U32.AND P2, PT, R8, 0x1, PT ;  /* 0x000000010800780c */ /* 0x000fe40003f45070 */
[----:B------:R-:W-:Y:S02]  /*88a0*/  F2FP.F16.F32.PACK_AB R78, R79, R78 ;  /* 0x0000004e4f4e723e */ /* 0x000fe400000000ff */
[----:B------:R-:W-:Y:S02]  /*88b0*/  F2FP.F16.F32.PACK_AB R84, R85, R84 ;  /* 0x000000545554723e */ /* 0x000fe400000000ff */
[----:B------:R-:W-:Y:S02]  /*88c0*/  F2FP.F16.F32.PACK_AB R86, R87, R86 ;  /* 0x000000565756723e */ /* 0x000fe400000000ff */
[----:B------:R-:W-:Y:S02]  /*88d0*/  F2FP.F16.F32.PACK_AB R80, R81, R80 ;  /* 0x000000505150723e */ /* 0x000fe400000000ff */
[----:B------:R-:W-:Y:S01]  /*88e0*/  PLOP3.LUT P5, PT, PT, PT, PT, 0x8, 0x0 ;  /* 0x000000000000781c */ /* 0x000fe20003fae170 */
[----:B------:R-:W-:-:S12]  /*88f0*/  @P6 BRA `(.L_x_626) ;  /* 0x00000000001c6947 */ /* 0x000fd80003800000 */
[----:B------:R-:W1:Y:S01]  /*8900*/  S2R R6, SR_CTAID.Y ;  /* 0x0000000000067919 */ /* 0x000e620000002600 */
[----:B------:R-:W1:Y:S01]  /*8910*/  LDC R11, c[0x0][0x2c4] ;  /* 0x0000b100ff0b7b82 */ /* 0x000e620000000800 */
[----:B------:R-:W-:Y:S01]  /*8920*/  PLOP3.LUT P5, PT, PT, PT, PT, 0x80, 0x0 ;  /* 0x000000000000781c */ /* 0x000fe20003faf070 */
[----:B-1----:R-:W-:-:S05]  /*8930*/  IMAD R6, R6, R11, RZ ;  /* 0x0000000b06067224 */ /* 0x002fca00078e02ff */
[----:B------:R-:W-:-:S04]  /*8940*/  SEL R6, R6, R149, !P0 ;  /* 0x0000009506067207 */ /* 0x000fc80004000000 */
[--C-:B------:R-:W-:Y:S01]  /*8950*/  SHF.R.S32.HI R21, RZ, 0x1f, R6.reuse ;  /* 0x0000001fff157819 */ /* 0x100fe20000011406 */
[----:B------:R-:W-:-:S07]  /*8960*/  IMAD.MOV.U32 R20, RZ, RZ, R6 ;  /* 0x000000ffff147224 */ /* 0x000fce00078e0006 */
.L_x_626:
[----:B------:R-:W-:Y:S01]  /*8970*/  ISETP.NE.AND P0, PT, RZ, UR4, PT ;  /* 0x00000004ff007c0c */ /* 0x000fe2000bf05270 */
[C---:B------:R-:W-:Y:S01]  /*8980*/  @P2 VIADD R17, R15.reuse, 0x10 ;  /* 0x000000100f112836 */ /* 0x040fe20000000000 */
[----:B------:R-:W-:Y:S01]  /*8990*/  STS [R15], R96 ;  /* 0x000000600f007388 */ /* 0x000fe20000000800 */
[----:B------:R-:W-:Y:S01]  /*89a0*/  IMAD.IADD R11, R15, 0x1, R14 ;  /* 0x000000010f0b7824 */ /* 0x000fe200078e020e */
[----:B------:R-:W-:Y:S01]  /*89b0*/  F2FP.F16.F32.PACK_AB R82, R83, R82 ;  /* 0x000000525352723e */ /* 0x000fe200000000ff */
[----:B------:R-:W-:Y:S01]  /*89c0*/  IMAD.IADD R25, R15, 0x1, R13 ;  /* 0x000000010f197824 */ /* 0x000fe200078e020d */
[----:B------:R-:W-:Y:S01]  /*89d0*/  IADD3 R23, R14, R17, RZ ;  /* 0x000000110e177210 */ /* 0x000fe20007ffe0ff */
[----:B------:R-:W-:Y:S01]  /*89e0*/  STS [R15+0x400], R98 ;  /* 0x000400620f007388 */ /* 0x000fe20000000800 */
[----:B------:R-:W-:Y:S01]  /*89f0*/  IMAD.IADD R27, R13, 0x1, R17 ;  /* 0x000000010d1b7824 */ /* 0x000fe200078e0211 */
[----:B------:R-:W-:Y:S01]  /*8a00*/  IADD3 R29, R11, R13, RZ ;  /* 0x0000000d0b1d7210 */ /* 0x000fe20007ffe0ff */
[----:B------:R-:W-:Y:S01]  /*8a10*/  @P4 MUFU.LG2 R5, R5 ;  /* 0x0000000500054308 */ /* 0x000fe20000000c00 */
[----:B------:R-:W-:Y:S01]  /*8a20*/  STS [R17], R92 ;  /* 0x0000005c11007388 */ /* 0x000fe20000000800 */
[----:B------:R-:W-:Y:S01]  /*8a30*/  IMAD.IADD R13, R23, 0x1, R13 ;  /* 0x00000001170d7824 */ /* 0x000fe200078e020d */
[----:B------:R-:W1:Y:S01]  /*8a40*/  @!P0 LDC R6, c[0x0][0x2c4] ;  /* 0x0000b100ff068b82 */ /* 0x000e620000000800 */
[----:B------:R-:W-:Y:S01]  /*8a50*/  PLOP3.LUT P2, PT, PT, PT, PT, 0x8, 0x0 ;  /* 0x000000000000781c */ /* 0x000fe20003f4e170 */
[----:B------:R-:W-:Y:S01]  /*8a60*/  STS [R17+0x400], R94 ;  /* 0x0004005e11007388 */ /* 0x000fe20000000800 */
[----:B------:R-:W-:Y:S01]  /*8a70*/  @!P0 PLOP3.LUT P2, PT, P1, PT, PT, 0x80, 0x0 ;  /* 0x000000000000881c */ /* 0x000fe20000f4f070 */
[----:B------:R-:W-:Y:S01]  /*8a80*/  BSSY B0, `(.L_x_627) ;  /* 0x000005c000007945 */ /* 0x000fe20003800000 */
[----:B------:R-:W-:Y:S01]  /*8a90*/  LOP3.LUT R9, R9, 0xffffffe0, RZ, 0xc0, !PT ;  /* 0xffffffe009097812 */ /* 0x000fe200078ec0ff */
[----:B------:R-:W-:Y:S01]  /*8aa0*/  STS [R11], R36 ;  /* 0x000000240b007388 */ /* 0x000fe20000000800 */
[----:B------:R-:W2:Y:S01]  /*8ab0*/  @P3 MUFU.LG2 R4, R4 ;  /* 0x0000000400043308 */ /* 0x000ea20000000c00 */
[----:B------:R-:W3:Y:S01]  /*8ac0*/  @!P0 LDC R31, c[0x0][0x270] ;  /* 0x00009c00ff1f8b82 */ /* 0x000ee20000000800 */
[----:B------:R-:W-:Y:S01]  /*8ad0*/  IADD3 R9, -R9, R0, RZ ;  /* 0x0000000009097210 */ /* 0x000fe20007ffe1ff */
[----:B------:R-:W-:Y:S04]  /*8ae0*/  STS [R11+0x400], R38 ;  /* 0x000400260b007388 */ /* 0x000fe80000000800 */
[----:B------:R-:W-:Y:S02]  /*8af0*/  STS [R23], R40 ;  /* 0x0000002817007388 */ /* 0x000fe40000000800 */
[----:B------:R-:W4:Y:S02]  /*8b00*/  @P0 LDC.64 R18, c[0x0][0x2c0] ;  /* 0x0000b000ff120b82 */ /* 0x000f240000000a00 */
[----:B------:R-:W-:Y:S04]  /*8b10*/  STS [R23+0x400], R42 ;  /* 0x0004002a17007388 */ /* 0x000fe80000000800 */
[----:B------:R-:W-:Y:S02]  /*8b20*/  STS [R25], R44 ;  /* 0x0000002c19007388 */ /* 0x000fe40000000800 */
[----:B-1----:R-:W1:Y:S01]  /*8b30*/  @P2 LDC R6, c[0x0][0x2e4] ;  /* 0x0000b900ff062b82 */ /* 0x002e620000000800 */
[----:B------:R-:W-:Y:S01]  /*8b40*/  LOP3.LUT P2, RZ, R9, 0x3, RZ, 0xc0, !PT ;  /* 0x0000000309ff7812 */ /* 0x000fe2000784c0ff */
[----:B------:R-:W-:Y:S01]  /*8b50*/  STS [R25+0x400], R46 ;  /* 0x0004002e19007388 */ /* 0x000fe20000000800 */
[----:B------:R-:W-:-:S03]  /*8b60*/  IMAD.MOV.U32 R9, RZ, RZ, 0x7f800000 ;  /* 0x7f800000ff097424 */ /* 0x000fc600078e00ff */
[----:B------:R-:W-:Y:S02]  /*8b70*/  STS [R27], R48 ;  /* 0x000000301b007388 */ /* 0x000fe40000000800 */
[----:B------:R-:W5:Y:S02]  /*8b80*/  @P4 LDC R0, c[0x0][0x2e8] ;  /* 0x0000ba00ff004b82 */ /* 0x000f640000000800 */
[----:B------:R-:W-:Y:S04]  /*8b90*/  STS [R27+0x400], R50 ;  /* 0x000400321b007388 */ /* 0x000fe80000000800 */
[----:B------:R-:W-:Y:S01]  /*8ba0*/  STS [R29], R52 ;  /* 0x000000341d007388 */ /* 0x000fe20000000800 */
[----:B----4-:R-:W-:Y:S01]  /*8bb0*/  @P0 IMAD R18, R19, R18, RZ ;  /* 0x0000001213120224 */ /* 0x010fe200078e02ff */
[----:B------:R-:W-:-:S02]  /*8bc0*/  SHF.R.S32.HI R19, RZ, 0x1f, R12 ;  /* 0x0000001fff137819 */ /* 0x000fc4000001140c */
[----:B------:R-:W-:Y:S02]  /*8bd0*/  STS [R29+0x400], R54 ;  /* 0x000400361d007388 */ /* 0x000fe40000000800 */
[----:B------:R-:W-:Y:S02]  /*8be0*/  LEA.HI R19, R19, R12, RZ, 0x2 ;  /* 0x0000000c13137211 */ /* 0x000fe400078f10ff */
[----:B------:R-:W-:Y:S01]  /*8bf0*/  STS [R13], R56 ;  /* 0x000000380d007388 */ /* 0x000fe20000000800 */
[----:B-1----:R-:W-:Y:S01]  /*8c00*/  @!P0 IMAD.MOV.U32 R18, RZ, RZ, R6 ;  /* 0x000000ffff128224 */ /* 0x002fe200078e0006 */
[----:B------:R-:W-:Y:S02]  /*8c10*/  LOP3.LUT R19, R19, 0xffffffc, RZ, 0xc0, !PT ;  /* 0x0ffffffc13137812 */ /* 0x000fe400078ec0ff */
[----:B------:R-:W-:Y:S02]  /*8c20*/  STS [R13+0x400], R58 ;  /* 0x0004003a0d007388 */ /* 0x000fe40000000800 */
[----:B------:R-:W-:-:S02]  /*8c30*/  IADD3 R19, R12, -R19, RZ ;  /* 0x800000130c137210 */ /* 0x000fc40007ffe0ff */
[----:B------:R-:W-:Y:S02]  /*8c40*/  STS [R15+0x2000], R60 ;  /* 0x0020003c0f007388 */ /* 0x000fe40000000800 */
[----:B------:R-:W-:Y:S02]  /*8c50*/  LEA R158, R19, R158, 0x4 ;  /* 0x0000009e139e7211 */ /* 0x000fe400078e20ff */
[----:B------:R1:W-:Y:S04]  /*8c60*/  STS [R15+0x2400], R62 ;  /* 0x0024003e0f007388 */ /* 0x0003e80000000800 */
[----:B------:R-:W-:Y:S04]  /*8c70*/  STS [R17+0x2000], R64 ;  /* 0x0020004011007388 */ /* 0x000fe80000000800 */
[----:B------:R4:W-:Y:S04]  /*8c80*/  STS [R17+0x2400], R66 ;  /* 0x0024004211007388 */ /* 0x0009e80000000800 */
[----:B------:R-:W-:Y:S04]  /*8c90*/  STS [R11+0x2000], R68 ;  /* 0x002000440b007388 */ /* 0x000fe80000000800 */
[----:B------:R-:W-:Y:S04]  /*8ca0*/  STS [R11+0x2400], R70 ;  /* 0x002400460b007388 */ /* 0x000fe80000000800 */
[----:B------:R-:W-:Y:S04]  /*8cb0*/  STS [R23+0x2000], R88 ;  /* 0x0020005817007388 */ /* 0x000fe80000000800 */
[----:B------:R2:W-:Y:S01]  /*8cc0*/  STS [R23+0x2400], R90 ;  /* 0x0024005a17007388 */ /* 0x0005e20000000800 */
[----:B-1----:R-:W1:Y:S03]  /*8cd0*/  @P0 LDC R15, c[0x0][0x2c0] ;  /* 0x0000b000ff0f0b82 */ /* 0x002e660000000800 */
[----:B------:R-:W-:Y:S04]  /*8ce0*/  STS [R25+0x2000], R72 ;  /* 0x0020004819007388 */ /* 0x000fe80000000800 */
[----:B------:R-:W-:Y:S01]  /*8cf0*/  STS [R25+0x2400], R74 ;  /* 0x0024004a19007388 */ /* 0x000fe20000000800 */
[----:B----4-:R-:W-:-:S02]  /*8d00*/  @P0 IMAD.MOV.U32 R17, RZ, RZ, 0x1 ;  /* 0x00000001ff110424 */ /* 0x010fc400078e00ff */
[----:B---3--:R-:W-:Y:S01]  /*8d10*/  @!P0 IMAD R17, R6, R31, RZ ;  /* 0x0000001f06118224 */ /* 0x008fe200078e02ff */
[----:B------:R-:W-:Y:S04]  /*8d20*/  STS [R27+0x2000], R76 ;  /* 0x0020004c1b007388 */ /* 0x000fe80000000800 */
[----:B------:R-:W-:Y:S04]  /*8d30*/  STS [R27+0x2400], R78 ;  /* 0x0024004e1b007388 */ /* 0x000fe80000000800 */
[----:B------:R-:W-:Y:S04]  /*8d40*/  STS [R29+0x2000], R84 ;  /* 0x002000541d007388 */ /* 0x000fe80000000800 */
[----:B------:R-:W-:Y:S01]  /*8d50*/  STS [R29+0x2400], R86 ;  /* 0x002400561d007388 */ /* 0x000fe20000000800 */
[----:B------:R-:W-:-:S02]  /*8d60*/  @!P0 IMAD.MOV.U32 R15, RZ, RZ, 0x1 ;  /* 0x00000001ff0f8424 */ /* 0x000fc400078e00ff */
[----:B--2---:R-:W-:Y:S01]  /*8d70*/  @P3 FMUL.FTZ R23, R4, 0.69314718246459960938 ;  /* 0x3f31721804173820 */ /* 0x004fe20000410000 */
[----:B------:R-:W-:Y:S04]  /*8d80*/  STS [R13+0x2000], R80 ;  /* 0x002000500d007388 */ /* 0x000fe80000000800 */
[----:B------:R2:W-:Y:S01]  /*8d90*/  STS [R13+0x2400], R82 ;  /* 0x002400520d007388 */ /* 0x0005e20000000800 */
[----:B------:R-:W-:Y:S06]  /*8da0*/  BAR.SYNC.DEFER_BLOCKING 0x0 ;  /* 0x0000000000007b1d */ /* 0x000fec0000010000 */
[----:B------:R-:W3:Y:S01]  /*8db0*/  S2R R14, SR_CTAID.Y ;  /* 0x00000000000e7919 */ /* 0x000ee20000002600 */
[----:B------:R-:W4:Y:S01]  /*8dc0*/  S2R R8, SR_TID.X ;  /* 0x0000000000087919 */ /* 0x000f220000002100 */
[----:B------:R-:W1:Y:S01]  /*8dd0*/  S2R R16, SR_CTAID.X ;  /* 0x0000000000107919 */ /* 0x000e620000002500 */
[----:B------:R-:W5:Y:S01]  /*8de0*/  S2R R11, SR_CTAID.Z ;  /* 0x00000000000b7919 */ /* 0x000f620000002700 */
[----:B--2---:R-:W2:Y:S01]  /*8df0*/  @P3 LDC R13, c[0x0][0x2e8] ;  /* 0x0000ba00ff0d3b82 */ /* 0x004ea20000000800 */
[----:B------:R2:W2:Y:S04]  /*8e00*/  LDS.128 R36, [R150+0x1800] ;  /* 0x0018000096247984 */ /* 0x0004a80000000c00 */
[----:B------:R2:W2:Y:S01]  /*8e10*/  LDS.128 R32, [R150+0x3800] ;  /* 0x0038000096207984 */ /* 0x0004a20000000c00 */
[----:B---3--:R-:W-:Y:S01]  /*8e20*/  IMAD R14, R14, R17, RZ ;  /* 0x000000110e0e7224 */ /* 0x008fe200078e02ff */
[----:B----4-:R-:W-:-:S04]  /*8e30*/  SHF.R.S32.HI R17, RZ, 0x1f, R8 ;  /* 0x0000001fff117819 */ /* 0x010fc80000011408 */
[----:B------:R-:W-:Y:S01]  /*8e40*/  SEL R14, R14, RZ, !P5 ;  /* 0x000000ff0e0e7207 */ /* 0x000fe20006800000 */
[----:B-1----:R-:W-:Y:S01]  /*8e50*/  IMAD R6, R16, R15, RZ ;  /* 0x0000000f10067224 */ /* 0x002fe200078e02ff */
[----:B------:R-:W-:-:S03]  /*8e60*/  LEA.HI R8, R17, R8, RZ, 0x3 ;  /* 0x0000000811087211 */ /* 0x000fc600078f18ff */
[----:B-----5:R-:W-:Y:S01]  /*8e70*/  IMAD R17, R11, R18, R14 ;  /* 0x000000120b117224 */ /* 0x020fe200078e020e */
[----:B------:R-:W-:Y:S01]  /*8e80*/  SHF.L.U32 R12, R6, 0x6, RZ ;  /* 0x00000006060c7819 */ /* 0x000fe200000006ff */
[----:B------:R-:W-:Y:S01]  /*8e90*/  @P4 FMUL.FTZ R14, R5, 0.69314718246459960938 ;  /* 0x3f317218050e4820 */ /* 0x000fe20000410000 */
[----:B------:R-:W-:Y:S02]  /*8ea0*/  IMAD.MOV.U32 R6, RZ, RZ, 0x7f800000 ;  /* 0x7f800000ff067424 */ /* 0x000fe400078e00ff */
[----:B--2---:R-:W-:Y:S01]  /*8eb0*/  @P3 FFMA.FTZ R6, R2, R13, R23 ;  /* 0x0000000d02063223 */ /* 0x004fe20000010017 */
[----:B------:R-:W-:Y:S01]  /*8ec0*/  SHF.R.S32.HI R5, RZ, 0x1f, R12 ;  /* 0x0000001fff057819 */ /* 0x000fe2000001140c */
[----:B------:R-:W-:Y:S01]  /*8ed0*/  @P4 FFMA.FTZ R9, R3, R0, R14 ;  /* 0x0000000003094223 */ /* 0x000fe2000001000e */
[--C-:B------:R-:W-:Y:S02]  /*8ee0*/  IADD3 R12, P1, P0, R12, R20, R17.reuse ;  /* 0x000000140c0c7210 */ /* 0x100fe4000783e011 */
[----:B------:R-:W-:-:S04]  /*8ef0*/  SHF.R.S32.HI R20, RZ, 0x1f, R17 ;  /* 0x0000001fff147819 */ /* 0x000fc80000011411 */
[----:B------:R-:W-:Y:S01]  /*8f00*/  IADD3.X R20, R5, R21, R20, P1, P0 ;  /* 0x0000001505147210 */ /* 0x000fe20000fe0414 */
[----:B------:R-:W-:Y:S06]  /*8f10*/  @P2 BRA `(.L_x_628) ;  /* 0x0000000000482947 */ /* 0x000fec0003800000 */
[----:B------:R-:W-:Y:S02]  /*8f20*/  IMAD R151, R16, -0x40, R151 ;  /* 0xffffffc010977824 */ /* 0x000fe400078e0297 */
[----:B------:R-:W-:-:S03]  /*8f30*/  VIADD R0, R158, 0x8 ;  /* 0x000000089e007836 */ /* 0x000fc60000000000 */
[-C--:B------:R-:W-:Y:S02]  /*8f40*/  ISETP.GE.AND P3, PT, R158, R151.reuse, PT ;  /* 0x000000979e00720c */ /* 0x080fe40003f66270 */
[----:B------:R-:W-:-:S11]  /*8f50*/  ISETP.GE.AND P2, PT, R0, R151, PT ;  /* 0x000000970000720c */ /* 0x000fd60003f46270 */
[----:B------:R-:W1:Y:S01]  /*8f60*/  @!P3 LDC.64 R4, c[0x0][0x2b0] ;  /* 0x0000ac00ff04bb82 */ /* 0x000e620000000a00 */
[-C--:B------:R-:W-:Y:S02]  /*8f70*/  @!P3 IMAD R13, R158, R15.reuse, RZ ;  /* 0x0000000f9e0db224 */ /* 0x080fe400078e02ff */
[----:B------:R-:W-:-:S03]  /*8f80*/  @!P2 IMAD R15, R0, R15, RZ ;  /* 0x0000000f000fa224 */ /* 0x000fc600078e02ff */
[-C--:B------:R-:W-:Y:S02]  /*8f90*/  @!P3 IADD3 R0, P1, R13, R12.reuse, RZ ;  /* 0x0000000c0d00b210 */ /* 0x080fe40007f3e0ff */
[----:B------:R-:W2:Y:S01]  /*8fa0*/  @!P2 LDC.64 R2, c[0x0][0x2b0] ;  /* 0x0000ac00ff02ab82 */ /* 0x000ea20000000a00 */
[----:B------:R-:W-:Y:S02]  /*8fb0*/  @!P2 IADD3 R12, P0, R15, R12, RZ ;  /* 0x0000000c0f0ca210 */ /* 0x000fe40007f1e0ff */
[-C--:B------:R-:W-:Y:S02]  /*8fc0*/  @!P3 LEA.HI.X.SX32 R13, R13, R20.reuse, 0x1, P1 ;  /* 0x000000140d0db211 */ /* 0x080fe400008f0eff */
[----:B------:R-:W-:Y:S02]  /*8fd0*/  @!P2 LEA.HI.X.SX32 R15, R15, R20, 0x1, P0 ;  /* 0x000000140f0fa211 */ /* 0x000fe400000f0eff */
[----:B-1----:R-:W-:-:S04]  /*8fe0*/  @!P3 LEA R4, P1, R0, R4, 0x2 ;  /* 0x000000040004b211 */ /* 0x002fc800078210ff */
[----:B------:R-:W-:Y:S02]  /*8ff0*/  @!P3 LEA.HI.X R5, R0, R5, R13, 0x2, P1 ;  /* 0x000000050005b211 */ /* 0x000fe400008f140d */
[----:B--2---:R-:W-:-:S03]  /*9000*/  @!P2 LEA R2, P0, R12, R2, 0x2 ;  /* 0x000000020c02a211 */ /* 0x004fc600078010ff */
[----:B------:R1:W-:Y:S01]  /*9010*/  @!P3 STG.E desc[UR12][R4.64], R9 ;  /* 0x000000090400b986 */ /* 0x0003e2000c10190c */
[----:B------:R-:W-:-:S05]  /*9020*/  @!P2 LEA.HI.X R3, R12, R3, R15, 0x2, P0 ;  /* 0x000000030c03a211 */ /* 0x000fca00000f140f */
[----:B------:R1:W-:Y:S04]  /*9030*/  @!P2 STG.E desc[UR12][R2.64], R6 ;  /* 0x000000060200a986 */ /* 0x0003e8000c10190c */
.L_x_628:
[----:B------:R-:W-:Y:S05]  /*9040*/  BSYNC B0 ;  /* 0x0000000000007941 */ /* 0x000fea0003800000 */
.L_x_627:
[----:B------:R-:W-:Y:S01]  /*9050*/  IADD3 R12, P0, R156, R10, RZ ;  /* 0x0000000a9c0c7210 */ /* 0x000fe20007f1e0ff */
[----:B------:R-:W-:Y:S01]  /*9060*/  ULDC.64 UR4, c[0x0][0x2a0] ;  /* 0x0000a80000047ab9 */ /* 0x000fe20000000a00 */
[----:B-1----:R-:W-:Y:S01]  /*9070*/  SHF.R.S32.HI R3, RZ, 0x3, R8 ;  /* 0x00000003ff037819 */ /* 0x002fe20000011408 */
[----:B------:R-:W-:Y:S01]  /*9080*/  BSSY B0, `(.L_x_629) ;  /* 0x000001c000007945 */ /* 0x000fe20003800000 */
[----:B------:R-:W-:Y:S01]  /*9090*/  SHF.R.S32.HI R0, RZ, 0x1f, R11 ;  /* 0x0000001fff007819 */ /* 0x000fe2000001140b */
[----:B------:R-:W-:Y:S01]  /*90a0*/  IMAD.X R13, R157, 0x1, R7, P0 ;  /* 0x000000019d0d7824 */ /* 0x000fe200000e0607 */
[C---:B------:R-:W-:Y:S01]  /*90b0*/  IADD3 R5, R3.reuse, 0x20, RZ ;  /* 0x0000002003057810 */ /* 0x040fe20007ffe0ff */
[C---:B------:R-:W-:Y:S01]  /*90c0*/  VIADD R7, R3.reuse, 0x10 ;  /* 0x0000001003077836 */ /* 0x040fe20000000000 */
[-C--:B------:R-:W-:Y:S01]  /*90d0*/  ISETP.GE.AND P3, PT, R3, R146.reuse, PT ;  /* 0x000000920300720c */ /* 0x080fe20003f66270 */
[----:B------:R-:W-:Y:S01]  /*90e0*/  IMAD R0, R0, UR4, RZ ;  /* 0x0000000400007c24 */ /* 0x000fe2000f8e02ff */
[-C--:B------:R-:W-:Y:S01]  /*90f0*/  ISETP.GE.AND P1, PT, R5, R146.reuse, PT ;  /* 0x000000920500720c */ /* 0x080fe20003f26270 */
[----:B------:R-:W-:Y:S01]  /*9100*/  IMAD.WIDE.U32 R12, R11, UR4, R12 ;  /* 0x000000040b0c7c25 */ /* 0x000fe2000f8e000c */
[----:B------:R-:W-:-:S02]  /*9110*/  ISETP.GE.AND P2, PT, R7, R146, PT ;  /* 0x000000920700720c */ /* 0x000fc40003f46270 */
[----:B------:R1:W2:Y:S01]  /*9120*/  LDS.128 R4, [R150+0x2000] ;  /* 0x0020000096047984 */ /* 0x0002a20000000c00 */
[----:B------:R-:W-:Y:S02]  /*9130*/  IMAD R15, R11, UR5, R0 ;  /* 0x000000050b0f7c24 */ /* 0x000fe4000f8e0200 */
[----:B------:R-:W-:Y:S01]  /*9140*/  VIADD R3, R3, 0x30 ;  /* 0x0000003003037836 */ /* 0x000fe20000000000 */
[----:B------:R1:W3:Y:S02]  /*9150*/  LDS.128 R8, [R150] ;  /* 0x0000000096087984 */ /* 0x0002e40000000c00 */
[----:B------:R-:W-:Y:S02]  /*9160*/  IADD3 R15, R13, R15, RZ ;  /* 0x0000000f0d0f7210 */ /* 0x000fe40007ffe0ff */
[----:B------:R-:W-:Y:S01]  /*9170*/  ISETP.GE.AND P0, PT, R3, R146, PT ;  /* 0x000000920300720c */ /* 0x000fe20003f06270 */
[----:B------:R-:W-:-:S12]  /*9180*/  @P3 BRA `(.L_x_630) ;  /* 0x00000000002c3947 */ /* 0x000fd80003800000 */
        /* <DEDUP_REMOVED lines=10> */
[----:B--2---:R4:W-:Y:S02]  /*9230*/  STG.E.128 desc[UR12][R2.64+0x80], R4 ;  /* 0x0000800402007986 */ /* 0x0049e4000c101d0c */
.L_x_630:
[----:B------:R-:W-:Y:S05]  /*9240*/  BSYNC B0 ;  /* 0x0000000000007941 */ /* 0x000fea0003800000 */
.L_x_629:
[----:B---34-:R3:W4:Y:S01]  /*9250*/  LDS.128 R8, [R150+0x800] ;  /* 0x0008000096087984 */ /* 0x0187220000000c00 */
[----:B------:R-:W-:Y:S03]  /*9260*/  BSSY B0, `(.L_x_631) ;  /* 0x0000011000007945 */ /* 0x000fe60003800000 */
[----:B--2---:R3:W2:Y:S01]  /*9270*/  LDS.128 R4, [R150+0x2800] ;  /* 0x0028000096047984 */ /* 0x0046a20000000c00 */
[----:B------:R-:W-:Y:S05]  /*9280*/  @P2 BRA `(.L_x_632) ;  /* 0x0000000000382947 */ /* 0x000fea0003800000 */
        /* <DEDUP_REMOVED lines=9> */
[----:B------:R-:W-:Y:S02]  /*9320*/  LEA R2, P2, R16, UR4, 0x1 ;  /* 0x0000000410027c11 */ /* 0x000fe4000f8408ff */
[----:B------:R-:W-:-:S04]  /*9330*/  IADD3 R3, R17, R3, RZ ;  /* 0x0000000311037210 */ /* 0x000fc80007ffe0ff */
[----:B------:R-:W-:-:S05]  /*9340*/  LEA.HI.X R3, R16, UR5, R3, 0x1, P2 ;  /* 0x0000000510037c11 */ /* 0x000fca00090f0c03 */
[----:B----4-:R4:W-:Y:S04]  /*9350*/  STG.E.128 desc[UR12][R2.64], R8 ;  /* 0x0000000802007986 */ /* 0x0109e8000c101d0c */
[----:B--2---:R4:W-:Y:S02]  /*9360*/  STG.E.128 desc[UR12][R2.64+0x80], R4 ;  /* 0x0000800402007986 */ /* 0x0049e4000c101d0c */
.L_x_632:
[----:B------:R-:W-:Y:S05]  /*9370*/  BSYNC B0 ;  /* 0x0000000000007941 */ /* 0x000fea0003800000 */
.L_x_631:
[----:B--2-4-:R2:W4:Y:S01]  /*9380*/  LDS.128 R4, [R150+0x1000] ;  /* 0x0010000096047984 */ /* 0x0145220000000c00 */
[----:B------:R-:W-:Y:S03]  /*9390*/  BSSY B0, `(.L_x_633) ;  /* 0x0000011000007945 */ /* 0x000fe60003800000 */
[----:B------:R2:W1:Y:S01]  /*93a0*/  LDS.128 R8, [R150+0x3000] ;  /* 0x0030000096087984 */ /* 0x0004620000000c00 */
        /* <DEDUP_REMOVED lines=14> */
[----:B-1----:R4:W-:Y:S02]  /*9490*/  STG.E.128 desc[UR12][R2.64+0x80], R8 ;  /* 0x0000800802007986 */ /* 0x0029e4000c101d0c */
.L_x_634:
[----:B------:R-:W-:Y:S05]  /*94a0*/  BSYNC B0 ;  /* 0x0000000000007941 */ /* 0x000fea0003800000 */
.L_x_633:
[----:B------:R-:W-:Y:S05]  /*94b0*/  @P0 EXIT ;  /* 0x000000000000094d */ /* 0x000fea0003800000 */
[----:B------:R-:W-:Y:S01]  /*94c0*/  IADD3 R0, P0, R160, 0x30, RZ ;  /* 0x00000030a0007810 */ /* 0x000fe20007f1e0ff */
[----:B------:R-:W-:Y:S01]  /*94d0*/  ULDC.64 UR4, c[0x0][0x298] ;  /* 0x0000a60000047ab9 */ /* 0x000fe20000000a00 */
[----:B----4-:R-:W-:Y:S01]  /*94e0*/  MOV R5, R15 ;  /* 0x0000000f00057202 */ /* 0x010fe20000000f00 */
        /* <DEDUP_REMOVED lines=12> */
.L_x_614:
[----:B------:R-:W1:Y:S01]  /*95b0*/  LDC.U8 R2, c[0x0][0x3d9] ;  /* 0x0000f640ff027b82 */ /* 0x000e620000000000 */
[----:B------:R-:W-:Y:S01]  /*95c0*/  ISETP.NE.AND P4, PT, R149, -0x1, PT ;  /* 0xffffffff9500780c */ /* 0x000fe20003f85270 */
[----:B------:R-:W-:Y:S01]  /*95d0*/  ULDC.64 UR4, c[0x0][0x2a0] ;  /* 0x0000a80000047ab9 */ /* 0x000fe20000000a00 */
[----:B------:R-:W-:Y:S01]  /*95e0*/  SHF.R.S32.HI R7, RZ, 0x1f, R34 ;  /* 0x0000001fff077819 */ /* 0x000fe20000011422 */
[----:B------:R-:W-:Y:S01]  /*95f0*/  BSSY B0, `(.L_x_635) ;  /* 0x0000047000007945 */ /* 0x000fe20003800000 */
[----:B------:R-:W-:-:S03]  /*9600*/  IADD3 R151, -R84, R151, RZ ;  /* 0x0000009754977210 */ /* 0x000fc60007ffe1ff */
[----:B------:R-:W2:Y:S06]  /*9610*/  LDC.U8 R0, c[0x0][0x3d8] ;  /* 0x0000f600ff007b82 */ /* 0x000eac0000000000 */
[----:B------:R-:W-:Y:S02]  /*9620*/  @!P4 SHF.R.S32.HI R3, RZ, 0x1f, R6 ;  /* 0x0000001fff03c819 */ /* 0x000fe40000011406 */
[----:B------:R-:W3:Y:S01]  /*9630*/  @!P4 LDC.64 R4, c[0x0][0x290] ;  /* 0x0000a400ff04cb82 */ /* 0x000ee20000000a00 */
[----:B-1----:R-:W-:-:S07]  /*9640*/  ISETP.NE.AND P1, PT, R2, RZ, PT ;  /* 0x000000ff0200720c */ /* 0x002fce0003f25270 */
[----:B------:R-:W1:Y:S01]  /*9650*/  @P4 LDC.64 R8, c[0x0][0x298] ;  /* 0x0000a600ff084b82 */ /* 0x000e620000000a00 */
[C---:B--2---:R-:W-:Y:S02]  /*9660*/  ISETP.NE.AND P0, PT, R0.reuse, RZ, PT ;  /* 0x000000ff0000720c */ /* 0x044fe40003f05270 */
[----:B------:R-:W-:Y:S02]  /*9670*/  ISETP.NE.AND P2, PT, R0, RZ, !P1 ;  /* 0x000000ff0000720c */ /* 0x000fe40004f45270 */
[----:B------:R-:W-:-:S03]  /*9680*/  ISETP.NE.OR P0, PT, R2, RZ, !P0 ;  /* 0x000000ff0200720c */ /* 0x000fc60004705670 */
[----:B------:R-:W2:Y:S01]  /*9690*/  @!P1 LDC R10, c[0x0][0x2c4] ;  /* 0x0000b100ff0a9b82 */ /* 0x000ea20000000800 */
[----:B------:R-:W-:Y:S01]  /*96a0*/  LEA.HI R0, R7, R34, RZ, 0x3 ;  /* 0x0000002207007211 */ /* 0x000fe200078f18ff */
[-C--:B---3--:R-:W-:Y:S01]  /*96b0*/  @!P4 IMAD R12, R3, R4.reuse, RZ ;  /* 0x00000004030cc224 */ /* 0x088fe200078e02ff */
[----:B------:R-:W-:Y:S01]  /*96c0*/  ISETP.NE.OR P3, PT, R149, -0x1, P0 ;  /* 0xffffffff9500780c */ /* 0x000fe20000765670 */
[----:B------:R-:W-:Y:S01]  /*96d0*/  @!P4 IMAD.WIDE.U32 R16, R6, R4, RZ ;  /* 0x000000040610c225 */ /* 0x000fe200078e00ff */
[----:B------:R-:W-:-:S03]  /*96e0*/  LOP3.LUT R13, R0, 0x1ffffff8, RZ, 0xc0, !PT ;  /* 0x1ffffff8000d7812 */ /* 0x000fc600078ec0ff */
[----:B------:R-:W3:Y:S01]  /*96f0*/  @!P1 LDC R7, c[0x0][0x270] ;  /* 0x00009c00ff079b82 */ /* 0x000ee20000000800 */
[----:B------:R-:W-:Y:S01]  /*9700*/  @!P4 IMAD R5, R6, R5, R12 ;  /* 0x000000050605c224 */ /* 0x000fe200078e020c */
[----:B------:R-:W-:Y:S01]  /*9710*/  SHF.R.S32.HI R4, RZ, 0x1f, R37 ;  /* 0x0000001fff047819 */ /* 0x000fe20000011425 */
[----:B------:R-:W-:Y:S02]  /*9720*/  IMAD.IADD R13, R34, 0x1, -R13 ;  /* 0x00000001220d7824 */ /* 0x000fe400078e0a0d */
[C---:B-1----:R-:W-:Y:S01]  /*9730*/  @P4 IMAD.WIDE.U32 R14, R149.reuse, R8, RZ ;  /* 0x00000008950e4225 */ /* 0x042fe200078e00ff */
[----:B------:R-:W-:Y:S02]  /*9740*/  SHF.R.S32.HI R8, RZ, 0x3, R0 ;  /* 0x00000003ff087819 */ /* 0x000fe40000011400 */
[----:B------:R-:W1:Y:S01]  /*9750*/  @!P0 LDC R11, c[0x0][0x2c4] ;  /* 0x0000b100ff0b8b82 */ /* 0x000e620000000800 */
[----:B------:R-:W-:Y:S01]  /*9760*/  @P4 IMAD R9, R149, R9, R15 ;  /* 0x0000000995094224 */ /* 0x000fe200078e020f */
[----:B------:R-:W-:Y:S01]  /*9770*/  IADD3 R0, R8, 0x30, RZ ;  /* 0x0000003008007810 */ /* 0x000fe20007ffe0ff */
[----:B------:R-:W-:-:S02]  /*9780*/  @!P4 IMAD.IADD R9, R17, 0x1, R5 ;  /* 0x000000011109c824 */ /* 0x000fc400078e0205 */
[----:B------:R-:W-:Y:S02]  /*9790*/  IMAD.SHL.U32 R13, R13, 0x8, RZ ;  /* 0x000000080d0d7824 */ /* 0x000fe400078e00ff */
[----:B------:R-:W-:Y:S01]  /*97a0*/  @!P4 IMAD.MOV.U32 R14, RZ, RZ, R16 ;  /* 0x000000ffff0ec224 */ /* 0x000fe200078e0010 */
[----:B--2---:R-:W3:Y:S01]  /*97b0*/  @P2 LDC R10, c[0x0][0x2e4] ;  /* 0x0000b900ff0a2b82 */ /* 0x004ee20000000800 */
[----:B------:R-:W-:Y:S01]  /*97c0*/  ISETP.GE.AND P4, PT, R8, R151, PT ;  /* 0x000000970800720c */ /* 0x000fe20003f86270 */
[----:B------:R-:W-:Y:S01]  /*97d0*/  IMAD R4, R4, UR4, RZ ;  /* 0x0000000404047c24 */ /* 0x000fe2000f8e02ff */
[----:B------:R-:W-:Y:S02]  /*97e0*/  CS2R R16, SRZ ;  /* 0x0000000000107805 */ /* 0x000fe4000001ff00 */
[----:B------:R-:W-:-:S03]  /*97f0*/  IADD3 R14, P2, R13, R14, RZ ;  /* 0x0000000e0d0e7210 */ /* 0x000fc60007f5e0ff */
[----:B------:R-:W2:Y:S01]  /*9800*/  @P1 LDC.64 R2, c[0x0][0x2c0] ;  /* 0x0000b000ff021b82 */ /* 0x000ea20000000a00 */
[----:B------:R-:W-:Y:S02]  /*9810*/  LEA.HI.X.SX32 R15, R13, R9, 0x1, P2 ;  /* 0x000000090d0f7211 */ /* 0x000fe400010f0eff */
[----:B------:R-:W-:Y:S01]  /*9820*/  SHF.R.S32.HI R9, RZ, 0x1f, R8 ;  /* 0x0000001fff097819 */ /* 0x000fe20000011408 */
[----:B------:R-:W-:-:S04]  /*9830*/  IMAD.WIDE.U32 R14, R37, UR4, R14 ;  /* 0x00000004250e7c25 */ /* 0x000fc8000f8e000e */
[----:B------:R-:W4:Y:S01]  /*9840*/  @P1 LDC R5, c[0x0][0x2c0] ;  /* 0x0000b000ff051b82 */ /* 0x000f220000000800 */
[----:B-1----:R-:W-:Y:S01]  /*9850*/  @!P3 IMAD R149, R6, R11, RZ ;  /* 0x0000000b0695b224 */ /* 0x002fe200078e02ff */
[----:B------:R-:W-:Y:S01]  /*9860*/  LOP3.LUT P3, RZ, R34, 0x7, RZ, 0xc0, !PT ;  /* 0x0000000722ff7812 */ /* 0x000fe2000786c0ff */
[----:B------:R-:W-:Y:S02]  /*9870*/  @P1 IMAD.MOV.U32 R11, RZ, RZ, 0x1 ;  /* 0x00000001ff0b1424 */ /* 0x000fe400078e00ff */
[--C-:B------:R-:W-:Y:S01]  /*9880*/  @!P0 IMAD.MOV.U32 R16, RZ, RZ, R149.reuse ;  /* 0x000000ffff108224 */ /* 0x100fe200078e0095 */
[----:B------:R-:W-:Y:S01]  /*9890*/  @!P0 SHF.R.S32.HI R17, RZ, 0x1f, R149 ;  /* 0x0000001fff118819 */ /* 0x000fe20000011495 */
[----:B---3--:R-:W-:Y:S01]  /*98a0*/  @!P1 IMAD R11, R10, R7, RZ ;  /* 0x000000070a0b9224 */ /* 0x008fe200078e02ff */
[----:B------:R-:W-:-:S03]  /*98b0*/  ISETP.GE.OR P6, PT, R8, R151, P3 ;  /* 0x000000970800720c */ /* 0x000fc60001fc6670 */
[----:B------:R-:W-:Y:S02]  /*98c0*/  IMAD R7, R6, R11, RZ ;  /* 0x0000000b06077224 */ /* 0x000fe400078e02ff */
[----:B------:R-:W-:Y:S02]  /*98d0*/  VIADD R6, R8, 0x10 ;  /* 0x0000001008067836 */ /* 0x000fe40000000000 */
[----:B--2---:R-:W-:Y:S01]  /*98e0*/  @P1 IMAD R2, R3, R2, RZ ;  /* 0x0000000203021224 */ /* 0x004fe200078e02ff */
[----:B------:R-:W-:Y:S01]  /*98f0*/  SEL R7, R7, RZ, P0 ;  /* 0x000000ff07077207 */ /* 0x000fe20000000000 */
[----:B------:R-:W-:Y:S01]  /*9900*/  IMAD R3, R37, UR5, R4 ;  /* 0x0000000525037c24 */ /* 0x000fe2000f8e0204 */
[-C--:B------:R-:W-:Y:S01]  /*9910*/  ISETP.GE.AND P0, PT, R0, R151.reuse, PT ;  /* 0x000000970000720c */ /* 0x080fe20003f06270 */
[----:B------:R-:W-:Y:S01]  /*9920*/  VIADD R4, R8, 0x20 ;  /* 0x0000002008047836 */ /* 0x000fe20000000000 */
[----:B------:R-:W-:Y:S01]  /*9930*/  ISETP.GE.OR P5, PT, R6, R151, P3 ;  /* 0x000000970600720c */ /* 0x000fe20001fa6670 */
[----:B------:R-:W-:-:S02]  /*9940*/  @!P1 IMAD.MOV.U32 R2, RZ, RZ, R10 ;  /* 0x000000ffff029224 */ /* 0x000fc400078e000a */
[----:B------:R-:W-:Y:S01]  /*9950*/  @!P1 IMAD.MOV.U32 R5, RZ, RZ, 0x1 ;  /* 0x00000001ff059424 */ /* 0x000fe200078e00ff */
[-C--:B------:R-:W-:Y:S01]  /*9960*/  ISETP.GE.AND P1, PT, R6, R151.reuse, PT ;  /* 0x000000970600720c */ /* 0x080fe20003f26270 */
[----:B------:R-:W-:Y:S01]  /*9970*/  IMAD.WIDE R10, R161, 0x40, R8 ;  /* 0x00000040a10a7825 */ /* 0x000fe200078e0208 */
[----:B------:R-:W-:-:S03]  /*9980*/  ISETP.GE.AND P2, PT, R4, R151, PT ;  /* 0x000000970400720c */ /* 0x000fc60003f46270 */
[----:B------:R-:W-:Y:S01]  /*9990*/  IMAD.IADD R13, R3, 0x1, R15 ;  /* 0x00000001030d7824 */ /* 0x000fe200078e020f */
[----:B----4-:R-:W-:Y:S09]  /*99a0*/  @P4 BRA `(.L_x_636) ;  /* 0x00000000002c4947 */ /* 0x010ff20003800000 */
        /* <DEDUP_REMOVED lines=11> */
.L_x_636:
[----:B------:R-:W-:Y:S05]  /*9a60*/  BSYNC B0 ;  /* 0x0000000000007941 */ /* 0x000fea0003800000 */
.L_x_635:
[----:B------:R-:W-:Y:S01]  /*9a70*/  BSSY B0, `(.L_x_637) ;  /* 0x0000014000007945 */ /* 0x000fe20003800000 */
[-C--:B------:R-:W-:Y:S01]  /*9a80*/  ISETP.GE.OR P4, PT, R4, R151.reuse, P3 ;  /* 0x000000970400720c */ /* 0x080fe20001f86670 */
[----:B------:R-:W-:Y:S01]  /*9a90*/  IMAD R7, R37, R2, R7 ;  /* 0x0000000225077224 */ /* 0x000fe200078e0207 */
[----:B------:R-:W-:Y:S01]  /*9aa0*/  ISETP.GE.OR P3, PT, R0, R151, P3 ;  /* 0x000000970000720c */ /* 0x000fe20001f66670 */
[----:B------:R-:W-:Y:S01]  /*9ab0*/  IMAD R84, R84, R5, RZ ;  /* 0x0000000554547224 */ /* 0x000fe200078e02ff */
[----:B------:R-:W-:Y:S11]  /*9ac0*/  @P1 BRA `(.L_x_638) ;  /* 0x0000000000381947 */ /* 0x000ff60003800000 */
        /* <DEDUP_REMOVED lines=9> */
[----:B-1----:R-:W-:Y:S02]  /*9b60*/  LEA R20, P1, R18, UR4, 0x1 ;  /* 0x0000000412147c11 */ /* 0x002fe4000f8208ff */
[----:B------:R-:W-:-:S04]  /*9b70*/  IADD3 R2, R2, R19, RZ ;  /* 0x0000001302027210 */ /* 0x000fc80007ffe0ff */
[----:B------:R-:W-:-:S05]  /*9b80*/  LEA.HI.X R21, R18, UR5, R2, 0x1, P1 ;  /* 0x0000000512157c11 */ /* 0x000fca00088f0c02 */
[----:B------:R2:W-:Y:S04]  /*9b90*/  STG.E.128 desc[UR12][R20.64], RZ ;  /* 0x000000ff14007986 */ /* 0x0005e8000c101d0c */
[----:B------:R2:W-:Y:S02]  /*9ba0*/  STG.E.128 desc[UR12][R20.64+0x80], RZ ;  /* 0x000080ff14007986 */ /* 0x0005e4000c101d0c */
.L_x_638:
[----:B------:R-:W-:Y:S05]  /*9bb0*/  BSYNC B0 ;  /* 0x0000000000007941 */ /* 0x000fea0003800000 */
.L_x_637:
[----:B------:R-:W-:Y:S04]  /*9bc0*/  BSSY B0, `(.L_x_639) ;  /* 0x0000010000007945 */ /* 0x000fe80003800000 */
        /* <DEDUP_REMOVED lines=10> */
[----:B-12---:R-:W-:Y:S02]  /*9c70*/  LEA R20, P1, R18, UR4, 0x1 ;  /* 0x0000000412147c11 */ /* 0x006fe4000f8208ff */
[----:B------:R-:W-:-:S04]  /*9c80*/  IADD3 R2, R2, R19, RZ ;  /* 0x0000001302027210 */ /* 0x000fc80007ffe0ff */
[----:B------:R-:W-:-:S05]  /*9c90*/  LEA.HI.X R21, R18, UR5, R2, 0x1, P1 ;  /* 0x0000000512157c11 */ /* 0x000fca00088f0c02 */
[----:B------:R3:W-:Y:S04]  /*9ca0*/  STG.E.128 desc[UR12][R20.64], RZ ;  /* 0x000000ff14007986 */ /* 0x0007e8000c101d0c */
[----:B------:R3:W-:Y:S02]  /*9cb0*/  STG.E.128 desc[UR12][R20.64+0x80], RZ ;  /* 0x000080ff14007986 */ /* 0x0007e4000c101d0c */
.L_x_640:
[----:B------:R-:W-:Y:S05]  /*9cc0*/  BSYNC B0 ;  /* 0x0000000000007941 */ /* 0x000fea0003800000 */
.L_x_639:
[----:B------:R-:W-:Y:S01]  /*9cd0*/  BSSY B0, `(.L_x_641) ;  /* 0x0000012000007945 */ /* 0x000fe20003800000 */
[--C-:B------:R-:W-:Y:S02]  /*9ce0*/  IADD3 R2, P2, P1, R84, R16, R7.reuse ;  /* 0x0000001054027210 */ /* 0x100fe4000795e007 */
[----:B------:R-:W-:Y:S02]  /*9cf0*/  SHF.R.S32.HI R3, RZ, 0x1f, R84 ;  /* 0x0000001fff037819 */ /* 0x000fe40000011454 */
[----:B------:R-:W-:Y:S01]  /*9d00*/  SHF.R.S32.HI R18, RZ, 0x1f, R7 ;  /* 0x0000001fff127819 */ /* 0x000fe20000011407 */
[----:B------:R-:W-:Y:S08]  /*9d10*/  @P0 BRA `(.L_x_642) ;  /* 0x0000000000340947 */ /* 0x000ff00003800000 */
[----:B------:R-:W-:Y:S01]  /*9d20*/  IADD3 R7, P0, R10, 0x30, RZ ;  /* 0x000000300a077810 */ /* 0x000fe20007f1e0ff */
[----:B------:R-:W-:Y:S01]  /*9d30*/  ULDC.64 UR4, c[0x0][0x298] ;  /* 0x0000a60000047ab9 */ /* 0x000fe20000000a00 */
[----:B------:R-:W-:Y:S02]  /*9d40*/  MOV R12, R14 ;  /* 0x0000000e000c7202 */ /* 0x000fe40000000f00 */
[----:B------:R-:W-:-:S03]  /*9d50*/  IADD3.X R10, RZ, R11, RZ, P0, !PT ;  /* 0x0000000bff0a7210 */ /* 0x000fc600007fe4ff */
[----:B------:R-:W-:-:S04]  /*9d60*/  IMAD.WIDE.U32 R12, R7, UR4, R12 ;  /* 0x00000004070c7c25 */ /* 0x000fc8000f8e000c */
        /* <DEDUP_REMOVED lines=8> */
.L_x_642:
[----:B------:R-:W-:Y:S05]  /*9df0*/  BSYNC B0 ;  /* 0x0000000000007941 */ /* 0x000fea0003800000 */
.L_x_641:
[----:B------:R-:W-:Y:S01]  /*9e00*/  BSSY B0, `(.L_x_643) ;  /* 0x000000b000007945 */ /* 0x000fe20003800000 */
[----:B------:R-:W-:-:S03]  /*9e10*/  IADD3.X R3, R3, R17, R18, P2, P1 ;  /* 0x0000001103037210 */ /* 0x000fc600017e2412 */
[----:B------:R-:W-:Y:S05]  /*9e20*/  @P6 BRA `(.L_x_644) ;  /* 0x0000000000206947 */ /* 0x000fea0003800000 */
[----:B------:R-:W-:Y:S01]  /*9e30*/  IMAD R7, R8, R5, RZ ;  /* 0x0000000508077224 */ /* 0x000fe200078e02ff */
[----:B------:R-:W-:-:S04]  /*9e40*/  ULDC.64 UR4, c[0x0][0x2b0] ;  /* 0x0000ac0000047ab9 */ /* 0x000fc80000000a00 */
[----:B------:R-:W-:-:S04]  /*9e50*/  IADD3 R8, P0, R7, R2, RZ ;  /* 0x0000000207087210 */ /* 0x000fc80007f1e0ff */
[----:B------:R-:W-:Y:S02]  /*9e60*/  LEA.HI.X.SX32 R7, R7, R3, 0x1, P0 ;  /* 0x0000000307077211 */ /* 0x000fe400000f0eff */
[----:B------:R-:W-:-:S04]  /*9e70*/  LEA R10, P0, R8, UR4, 0x2 ;  /* 0x00000004080a7c11 */ /* 0x000fc8000f8010ff */
[----:B------:R-:W-:Y:S01]  /*9e80*/  LEA.HI.X R11, R8, UR5, R7, 0x2, P0 ;  /* 0x00000005080b7c11 */ /* 0x000fe200080f1407 */
[----:B------:R-:W-:-:S05]  /*9e90*/  IMAD.MOV.U32 R7, RZ, RZ, 0x7f800000 ;  /* 0x7f800000ff077424 */ /* 0x000fca00078e00ff */
[----:B------:R1:W-:Y:S03]  /*9ea0*/  STG.E desc[UR12][R10.64], R7 ;  /* 0x000000070a007986 */ /* 0x0003e6000c10190c */
.L_x_644:
[----:B------:R-:W-:Y:S05]  /*9eb0*/  BSYNC B0 ;  /* 0x0000000000007941 */ /* 0x000fea0003800000 */
.L_x_643:
[----:B------:R-:W-:Y:S04]  /*9ec0*/  BSSY B0, `(.L_x_645) ;  /* 0x000000a000007945 */ /* 0x000fe80003800000 */
[----:B------:R-:W-:Y:S05]  /*9ed0*/  @P5 BRA `(.L_x_646) ;  /* 0x0000000000205947 */ /* 0x000fea0003800000 */
[----:B------:R-:W-:Y:S01]  /*9ee0*/  IMAD R6, R6, R5, RZ ;  /* 0x0000000506067224 */ /* 0x000fe200078e02ff */
[----:B------:R-:W-:-:S04]  /*9ef0*/  ULDC.64 UR4, c[0x0][0x2b0] ;  /* 0x0000ac0000047ab9 */ /* 0x000fc80000000a00 */
[----:B-1----:R-:W-:-:S04]  /*9f00*/  IADD3 R7, P0, R6, R2, RZ ;  /* 0x0000000206077210 */ /* 0x002fc80007f1e0ff */
[----:B------:R-:W-:Y:S02]  /*9f10*/  LEA.HI.X.SX32 R6, R6, R3, 0x1, P0 ;  /* 0x0000000306067211 */ /* 0x000fe400000f0eff */
[----:B------:R-:W-:-:S04]  /*9f20*/  LEA R8, P0, R7, UR4, 0x2 ;  /* 0x0000000407087c11 */ /* 0x000fc8000f8010ff */
[----:B------:R-:W-:Y:S01]  /*9f30*/  LEA.HI.X R9, R7, UR5, R6, 0x2, P0 ;  /* 0x0000000507097c11 */ /* 0x000fe200080f1406 */
[----:B------:R-:W-:-:S05]  /*9f40*/  IMAD.MOV.U32 R7, RZ, RZ, 0x7f800000 ;  /* 0x7f800000ff077424 */ /* 0x000fca00078e00ff */
[----:B------:R1:W-:Y:S03]  /*9f50*/  STG.E desc[UR12][R8.64], R7 ;  /* 0x0000000708007986 */ /* 0x0003e6000c10190c */
.L_x_646:
[----:B------:R-:W-:Y:S05]  /*9f60*/  BSYNC B0 ;  /* 0x0000000000007941 */ /* 0x000fea0003800000 */
.L_x_645:
[----:B------:R-:W-:Y:S04]  /*9f70*/  BSSY B0, `(.L_x_647) ;  /* 0x000000a000007945 */ /* 0x000fe80003800000 */
[----:B------:R-:W-:Y:S05]  /*9f80*/  @P4 BRA `(.L_x_648) ;  /* 0x0000000000204947 */ /* 0x000fea0003800000 */
[----:B------:R-:W-:Y:S01]  /*9f90*/  IMAD R4, R4, R5, RZ ;  /* 0x0000000504047224 */ /* 0x000fe200078e02ff */
[----:B------:R-:W-:Y:S01]  /*9fa0*/  ULDC.64 UR4, c[0x0][0x2b0] ;  /* 0x0000ac0000047ab9 */ /* 0x000fe20000000a00 */
[----:B-1----:R-:W-:-:S03]  /*9fb0*/  IMAD.MOV.U32 R9, RZ, RZ, 0x7f800000 ;  /* 0x7f800000ff097424 */ /* 0x002fc600078e00ff */
[----:B------:R-:W-:-:S04]  /*9fc0*/  IADD3 R7, P0, R4, R2, RZ ;  /* 0x0000000204077210 */ /* 0x000fc80007f1e0ff */
[----:B------:R-:W-:Y:S02]  /*9fd0*/  LEA.HI.X.SX32 R4, R4, R3, 0x1, P0 ;  /* 0x0000000304047211 */ /* 0x000fe400000f0eff */
[----:B------:R-:W-:-:S04]  /*9fe0*/  LEA R6, P0, R7, UR4, 0x2 ;  /* 0x0000000407067c11 */ /* 0x000fc8000f8010ff */
[----:B------:R-:W-:-:S05]  /*9ff0*/  LEA.HI.X R7, R7, UR5, R4, 0x2, P0 ;  /* 0x0000000507077c11 */ /* 0x000fca00080f1404 */
[----:B------:R1:W-:Y:S04]  /*a000*/  STG.E desc[UR12][R6.64], R9 ;  /* 0x0000000906007986 */ /* 0x0003e8000c10190c */
.L_x_648:
[----:B------:R-:W-:Y:S05]  /*a010*/  BSYNC B0 ;  /* 0x0000000000007941 */ /* 0x000fea0003800000 */
.L_x_647:
[----:B------:R-:W-:Y:S05]  /*a020*/  @P3 EXIT ;  /* 0x000000000000394d */ /* 0x000fea0003800000 */
[----:B------:R-:W-:Y:S01]  /*a030*/  IMAD R0, R0, R5, RZ ;  /* 0x0000000500007224 */ /* 0x000fe200078e02ff */
        /* <DEDUP_REMOVED lines=8> */
.L_x_649:
        /* <DEDUP_REMOVED lines=12> */
.L_x_1747:


//--------------------- .text._ZN5flash16flash_fwd_kernelI23Flash_fwd_kernel_traitsILi128ELi64ELi64ELi4ELb0ELb0EN7cutlass6half_tE19Flash_kernel_traitsILi128ELi64ELi64ELi4ES3_EELb0ELb1ELb0ELb0ELb0ELb1ELb1ELb0EEEvNS_16Flash_fwd_paramsE --------------------------
	.section	.text._ZN5flash16flash_fwd_kernelI23Flash_fwd_kernel_traitsILi128ELi64ELi64ELi4ELb0ELb0EN7cutlass6half_tE19Flash_kernel_traitsILi128ELi64ELi64ELi4ES3_EELb0ELb1ELb0ELb0ELb0ELb1ELb1ELb0EEEvNS_16Flash_fwd_paramsE,"ax",@progbits
	.align	128
        .global         _ZN5flash16flash_fwd_kernelI23Flash_fwd_kernel_traitsILi128ELi64ELi64ELi4ELb0ELb0EN7cutlass6half_tE19Flash_kernel_traitsILi128ELi64ELi64ELi4ES3_EELb0ELb1ELb0ELb0ELb0ELb1ELb1ELb0EEEvNS_16Flash_fwd_paramsE
        .type           _ZN5flash16flash_fwd_kernelI23Flash_fwd_kernel_traitsILi128ELi64ELi64ELi4ELb0ELb0EN7cutlass6half_tE19Flash_kernel_traitsILi128ELi64ELi64ELi4ES3_EELb0ELb1ELb0ELb0ELb0ELb1ELb1ELb0EEEvNS_16Flash_fwd_paramsE,@function
        .size           _ZN5flash16flash_fwd_kernelI23Flash_fwd_kernel_traitsILi128ELi64ELi64ELi4ELb0ELb0EN7cutlass6half_tE19Flash_kernel_traitsILi128ELi64ELi64ELi4ES3_EELb0ELb1ELb0ELb0ELb0ELb1ELb1ELb0EEEvNS_16Flash_fwd_paramsE,(.L_x_1748 - _ZN5flash16flash_fwd_kernelI23Flash_fwd_kernel_traitsILi128ELi64ELi64ELi4ELb0ELb0EN7cutlass6half_tE19Flash_kernel_traitsILi128ELi64ELi64ELi4ES3_EELb0ELb1ELb0ELb0ELb0ELb1ELb1ELb0EEEvNS_16Flash_fwd_paramsE)
        .other          _ZN5flash16flash_fwd_kernelI23Flash_fwd_kernel_traitsILi128ELi64ELi64ELi4ELb0ELb0EN7cutlass6half_tE19Flash_kernel_traitsILi128ELi64ELi64ELi4ES3_EELb0ELb1ELb0ELb0ELb0ELb1ELb1ELb0EEEvNS_16Flash_fwd_paramsE,@"STO_CUDA_ENTRY STV_DEFAULT"
_ZN5flash16flash_fwd_kernelI23Flash_fwd_kernel_traitsILi128ELi64ELi64ELi4ELb0ELb0EN7cutlass6half_tE19Flash_kernel_traitsILi128ELi64ELi64ELi4ES3_EELb0ELb1ELb0ELb0ELb0ELb1ELb1ELb0EEEvNS_16Flash_fwd_paramsE:
.text._ZN5flash16flash_fwd_kernelI23Flash_fwd_kernel_traitsILi128ELi64ELi64ELi4ELb0ELb0EN7cutlass6half_tE19Flash_kernel_traitsILi128ELi64ELi64ELi4ES3_EELb0ELb1ELb0ELb0ELb0ELb1ELb1ELb0EEEvNS_16Flash_fwd_paramsE:
        /* <DEDUP_REMOVED lines=10> */
[----:B---3--:R-:W-:-:S05]  /*00a0*/  ISETP.NE.U32.AND P1, PT, R2, RZ, PT ;  /* 0x000000ff0200720c */ /* 0x008fca0003f25070 */
[----:B------:R-:W3:Y:S01]  /*00b0*/  LDC.64 R12, c[0x0][0x2f8] ;  /* 0x0000be00ff0c7b82 */ /* 0x000ee20000000a00 */
[----:B------:R-:W-:Y:S01]  /*00c0*/  ISETP.NE.AND.EX P1, PT, R3, RZ, PT, P1 ;  /* 0x000000ff0300720c */ /* 0x000fe20003f25310 */
[----:B--2---:R-:W-:-:S06]  /*00d0*/  IMAD.WIDE R16, R8, 0x4, R6 ;  /* 0x0000000408107825 */ /* 0x004fcc00078e0206 */
[----:B------:R-:W2:Y:S01]  /*00e0*/  LDC.64 R2, c[0x0][0x2f8] ;  /* 0x0000be00ff027b82 */ /* 0x000ea20000000a00 */
[----:B------:R-:W4:Y:S04]  /*00f0*/  @P2 LDG.E R150, desc[UR12][R16.64] ;  /* 0x0000000c10962981 */ /* 0x000f28000c1e1900 */
[----:B------:R-:W4:Y:S03]  /*0100*/  @P2 LDG.E R7, desc[UR12][R16.64+0x4] ;  /* 0x0000040c10072981 */ /* 0x000f26000c1e1900 */
[----:B------:R-:W1:Y:S01]  /*0110*/  @P1 LDC.64 R4, c[0x0][0x300] ;  /* 0x0000c000ff041b82 */ /* 0x000e620000000a00 */
[----:B------:R-:W-:Y:S02]  /*0120*/  IMAD.MOV.U32 R9, RZ, RZ, RZ ;  /* 0x000000ffff097224 */ /* 0x000fe400078e00ff */
[----:B-1----:R-:W-:-:S05]  /*0130*/  @P1 IMAD.WIDE R14, R8, 0x4, R4 ;  /* 0x00000004080e1825 */ /* 0x002fca00078e0204 */
[----:B------:R1:W5:Y:S01]  /*0140*/  @P1 LDG.E R9, desc[UR12][R14.64] ;  /* 0x0000000c0e091981 */ /* 0x000362000c1e1900 */
[----:B------:R-:W-:Y:S02]  /*0150*/  ISETP.NE.AND P3, PT, R0, RZ, PT ;  /* 0x000000ff0000720c */ /* 0x000fe40003f65270 */
[----:B--2---:R-:W-:-:S04]  /*0160*/  ISETP.EQ.U32.AND P0, PT, R2, RZ, PT ;  /* 0x000000ff0200720c */ /* 0x004fc80003f02070 */
[----:B------:R-:W-:Y:S01]  /*0170*/  ISETP.EQ.OR.EX P0, PT, R3, RZ, !P3, P0 ;  /* 0x000000ff0300720c */ /* 0x000fe20005f02700 */
[----:B------:R-:W-:Y:S02]  /*0180*/  IMAD.MOV.U32 R10, RZ, RZ, -0x1 ;  /* 0xffffffffff0a7424 */ /* 0x000fe400078e00ff */
[----:B---3--:R-:W-:Y:S01]  /*0190*/  IMAD.WIDE R4, R8, 0x4, R12 ;  /* 0x0000000408047825 */ /* 0x008fe200078e020c */
[----:B------:R-:W2:Y:S01]  /*01a0*/  S2R R161, SR_CTAID.X ;  /* 0x0000000000a17919 */ /* 0x000ea20000002500 */
[----:B------:R-:W3:Y:S01]  /*01b0*/  S2R R32, SR_CTAID.Z ;  /* 0x0000000000207919 */ /* 0x000ee20000002700 */
[----:B------:R-:W1:Y:S07]  /*01c0*/  S2R R126, SR_TID.X ;  /* 0x00000000007e7919 */ /* 0x000e6e0000002100 */
[----:B------:R1:W5:Y:S01]  /*01d0*/  @!P0 LDG.E R10, desc[UR12][R4.64] ;  /* 0x0000000c040a8981 */ /* 0x000362000c1e1900 */
[----:B------:R-:W-:-:S04]  /*01e0*/  ISETP.NE.U32.AND P0, PT, R2, RZ, PT ;  /* 0x000000ff0200720c */ /* 0x000fc80003f05070 */
[----:B------:R-:W-:Y:S01]  /*01f0*/  ISETP.NE.AND.EX P0, PT, R3, RZ, PT, P0 ;  /* 0x000000ff0300720c */ /* 0x000fe20003f05300 */
[----:B----4-:R-:W-:-:S06]  /*0200*/  @P2 IMAD.IADD R152, R7, 0x1, -R150 ;  /* 0x0000000107982824 */ /* 0x010fcc00078e0a96 */
[----:B------:R-:W4:Y:S06]  /*0210*/  @!P2 LDC R152, c[0x0][0x2c4] ;  /* 0x0000b100ff98ab82 */ /* 0x000f2c0000000800 */
[----:B-123--:R-:W-:Y:S05]  /*0220*/  @!P0 BRA `(.L_x_650) ;  /* 0x0000000000108947 */ /* 0x00efea0003800000 */
[----:B------:R-:W2:Y:S02]  /*0230*/  @P3 LDG.E R3, desc[UR12][R4.64+0x4] ;  /* 0x0000040c04033981 */ /* 0x000ea4000c1e1900 */
[----:B--2--5:R-:W-:-:S06]  /*0240*/  @P3 IADD3 R0, R3, -R10, RZ ;  /* 0x8000000a03003210 */ /* 0x024fcc0007ffe0ff */
[----:B------:R2:W5:Y:S01]  /*0250*/  @!P3 LDG.E R0, desc[UR12][R4.64] ;  /* 0x0000000c0400b981 */ /* 0x000562000c1e1900 */
[----:B------:R-:W-:Y:S05]  /*0260*/  BRA `(.L_x_651) ;  /* 0x0000000000047947 */ /* 0x000fea0003800000 */
.L_x_650:
[----:B------:R-:W1:Y:S02]  /*0270*/  LDC R0, c[0x0][0x2c8] ;  /* 0x0000b200ff007b82 */ /* 0x000e640000000800 */
.L_x_651:
[----:B------:R-:W3:Y:S02]  /*0280*/  LDC.64 R2, c[0x0][0x308] ;  /* 0x0000c200ff027b82 */ /* 0x000ee40000000a00 */
[----:B---3--:R-:W-:-:S04]  /*0290*/  ISETP.NE.U32.AND P1, PT, R2, RZ, PT ;  /* 0x000000ff0200720c */ /* 0x008fc80003f25070 */
[----:B------:R-:W-:-:S13]  /*02a0*/  ISETP.NE.AND.EX P1, PT, R3, RZ, PT, P1 ;  /* 0x000000ff0300720c */ /* 0x000fda0003f25310 */
[----:B------:R-:W3:Y:S01]  /*02b0*/  @P1 LDC.64 R2, c[0x0][0x308] ;  /* 0x0000c200ff021b82 */ /* 0x000ee20000000a00 */
[----:B------:R-:W-:-:S07]  /*02c0*/  IMAD.SHL.U32 R131, R161, 0x40, RZ ;  /* 0x00000040a1837824 */ /* 0x000fce00078e00ff */
[----:B--2---:R-:W2:Y:S01]  /*02d0*/  @!P1 LDC R4, c[0x0][0x2cc] ;  /* 0x0000b300ff049b82 */ /* 0x004ea20000000800 */
[----:B---3--:R-:W-:-:S07]  /*02e0*/  @P1 IMAD.WIDE R6, R8, 0x4, R2 ;  /* 0x0000000408061825 */ /* 0x008fce00078e0202 */
[----:B------:R-:W3:Y:S01]  /*02f0*/  @!P1 LDC.64 R2, c[0x0][0x318] ;  /* 0x0000c600ff029b82 */ /* 0x000ee20000000a00 */
[----:B------:R1:W5:Y:S01]  /*0300*/  @P1 LDG.E R6, desc[UR12][R6.64] ;  /* 0x0000000c06061981 */ /* 0x000362000c1e1900 */
[----:B----4-:R-:W-:-:S13]  /*0310*/  ISETP.GT.AND P0, PT, R152, R131, PT ;  /* 0x000000839800720c */ /* 0x010fda0003f04270 */
[----:B--2---:R-:W-:Y:S05]  /*0320*/  @!P0 EXIT ;  /* 0x000000000000894d */ /* 0x004fea0003800000 */
[----:B------:R-:W2:Y:S01]  /*0330*/  LDC R125, c[0x0][0x398] ;  /* 0x0000e600ff7d7b82 */ /* 0x000ea20000000800 */
[----:B---3--:R-:W-:Y:S01]  /*0340*/  @!P1 ISETP.NE.U32.AND P0, PT, R2, RZ, PT ;  /* 0x000000ff0200920c */ /* 0x008fe20003f05070 */
        /* <DEDUP_REMOVED lines=27> */
[-C--:B------:R-:W-:Y:S01]  /*0500*/  ISETP.GE.AND P3, PT, R26, R147.reuse, PT ;  /* 0x000000931a00720c */ /* 0x080fe20003f66270 */
[----:B------:R-:W2:Y:S01]  /*0510*/  @P6 LDC.64 R4, c[0x0][0x240] ;  /* 0x00009000ff046b82 */ /* 0x000ea20000000a00 */
[-C--:B------:R-:W-:Y:S01]  /*0520*/  ISETP.GE.AND P1, PT, R18, R147.reuse, PT ;  /* 0x000000931200720c */ /* 0x080fe20003f26270 */
[----:B------:R-:W-:Y:S01]  /*0530*/  VIADD R20, R26, 0x20 ;  /* 0x000000201a147836 */ /* 0x000fe20000000000 */
[-C--:B------:R-:W-:Y:S01]  /*0540*/  ISETP.GE.AND P2, PT, R22, R147.reuse, PT ;  /* 0x000000931600720c */ /* 0x080fe20003f46270 */
[----:B------:R-:W-:Y:S01]  /*0550*/  IMAD.SHL.U32 R29, R26, 0x40, RZ ;  /* 0x000000401a1d7824 */ /* 0x000fe200078e00ff */
[----:B------:R-:W-:Y:S02]  /*0560*/  @!P6 SHF.R.S32.HI R25, RZ, 0x1f, R8 ;  /* 0x0000001fff19e819 */ /* 0x000fe40000011408 */
[----:B------:R-:W-:Y:S01]  /*0570*/  ISETP.GE.AND P0, PT, R20, R147, PT ;  /* 0x000000931400720c */ /* 0x000fe20003f06270 */
[----:B------:R-:W3:Y:S01]  /*0580*/  @!P6 LDC.64 R2, c[0x0][0x228] ;  /* 0x00008a00ff02eb82 */ /* 0x000ee20000000a00 */
[----:B-1----:R-:W-:-:S02]  /*0590*/  IABS R11, R7 ;  /* 0x00000007000b7213 */ /* 0x002fc40000000000 */
[----:B------:R-:W-:Y:S02]  /*05a0*/  LOP3.LUT R29, R29, 0x1c0, RZ, 0xc0, !PT ;  /* 0x000001c01d1d7812 */ /* 0x000fe400078ec0ff */
[----:B------:R-:W1:Y:S01]  /*05b0*/  I2F.RP R0, R11 ;  /* 0x0000000b00007306 */ /* 0x000e620000209400 */
[----:B------:R-:W-:Y:S02]  /*05c0*/  ISETP.NE.AND P4, PT, R10, -0x1, PT ;  /* 0xffffffff0a00780c */ /* 0x000fe40003f85270 */
[----:B------:R-:W4:Y:S01]  /*05d0*/  @!P2 S2R R23, SR_CgaCtaId ;  /* 0x000000000017a919 */ /* 0x000f220000008800 */
[----:B------:R-:W-:Y:S02]  /*05e0*/  SHF.R.U32.HI R16, RZ, 0x3, R29 ;  /* 0x00000003ff107819 */ /* 0x000fe4000001161d */
[----:B------:R-:W-:Y:S01]  /*05f0*/  @!P2 MOV R24, 0x400 ;  /* 0x000004000018a802 */ /* 0x000fe20000000f00 */
[----:B------:R-:W5:Y:S01]  /*0600*/  @!P0 S2R R21, SR_CgaCtaId ;  /* 0x0000000000158919 */ /* 0x000f620000008800 */
[----:B------:R-:W-:-:S02]  /*0610*/  SHF.R.S32.HI R35, RZ, 0x1f, R32 ;  /* 0x0000001fff237819 */ /* 0x000fc40000011420 */
[----:B------:R-:W-:-:S03]  /*0620*/  SHF.R.S32.HI R27, RZ, 0x1f, R26 ;  /* 0x0000001fff1b7819 */ /* 0x000fc6000001141a */
[----:B------:R-:W-:Y:S01]  /*0630*/  IMAD R35, R35, UR4, RZ ;  /* 0x0000000423237c24 */ /* 0x000fe2000f8e02ff */
[----:B------:R-:W5:Y:S01]  /*0640*/  @P4 LDC.64 R104, c[0x0][0x248] ;  /* 0x00009200ff684b82 */ /* 0x000f620000000a00 */
[----:B-1----:R-:W1:Y:S01]  /*0650*/  MUFU.RCP R14, R0 ;  /* 0x00000000000e7308 */ /* 0x002e620000001000 */
[----:B------:R-:W-:-:S04]  /*0660*/  IMAD.WIDE R160, R161, 0x40, R26 ;  /* 0x00000040a1a07825 */ /* 0x000fc800078e021a */
[----:B------:R-:W-:Y:S02]  /*0670*/  IMAD R35, R32, UR5, R35 ;  /* 0x0000000520237c24 */ /* 0x000fe4000f8e0223 */
[----:B------:R-:W5:Y:S01]  /*0680*/  @P4 LDC.64 R106, c[0x0][0x250] ;  /* 0x00009400ff6a4b82 */ /* 0x000f620000000a00 */
[----:B-1----:R-:W-:Y:S02]  /*0690*/  VIADD R14, R14, 0xffffffe ;  /* 0x0ffffffe0e0e7836 */ /* 0x002fe40000000000 */
[----:B------:R-:W-:Y:S01]  /*06a0*/  IMAD.IADD R0, R126, 0x1, -R19 ;  /* 0x000000017e007824 */ /* 0x000fe200078e0a13 */
[----:B----4-:R-:W-:Y:S01]  /*06b0*/  @!P2 LEA R23, R23, R24, 0x18 ;  /* 0x000000181717a211 */ /* 0x010fe200078ec0ff */
[----:B------:R-:W1:Y:S01]  /*06c0*/  F2I.FTZ.U32.TRUNC.NTZ R15, R14 ;  /* 0x0000000e000f7305 */ /* 0x000e62000021f000 */
[----:B------:R-:W4:Y:S01]  /*06d0*/  @!P1 S2R R19, SR_CgaCtaId ;  /* 0x0000000000139919 */ /* 0x000f220000008800 */
[----:B------:R-:W-:-:S05]  /*06e0*/  IMAD.SHL.U32 R158, R0, 0x8, RZ ;  /* 0x00000008009e7824 */ /* 0x000fca00078e00ff */
[----:B------:R-:W-:Y:S01]  /*06f0*/  SHF.R.S32.HI R159, RZ, 0x1f, R158 ;  /* 0x0000001fff9f7819 */ /* 0x000fe2000001149e */
[----:B-1----:R-:W-:Y:S01]  /*0700*/  IMAD.MOV R120, RZ, RZ, -R15 ;  /* 0x000000ffff787224 */ /* 0x002fe200078e0a0f */
[----:B------:R-:W-:-:S03]  /*0710*/  MOV R14, RZ ;  /* 0x000000ff000e7202 */ /* 0x000fc60000000f00 */
[----:B------:R-:W-:-:S04]  /*0720*/  IMAD R120, R120, R11, RZ ;  /* 0x0000000b78787224 */ /* 0x000fc800078e02ff */
[----:B------:R-:W-:Y:S01]  /*0730*/  IMAD.HI.U32 R120, R15, R120, R14 ;  /* 0x000000780f787227 */ /* 0x000fe200078e000e */
[----:B------:R-:W-:-:S03]  /*0740*/  LOP3.LUT R15, R29, 0x38, R158, 0xf8, !PT ;  /* 0x000000381d0f7812 */ /* 0x000fc600078ef89e */
[----:B--2---:R-:W-:Y:S01]  /*0750*/  @P6 IMAD.WIDE.U32 R28, R150, R4, RZ ;  /* 0x00000004961c6225 */ /* 0x004fe200078e00ff */
[----:B------:R-:W-:-:S03]  /*0760*/  LOP3.LUT R16, R15, R16, RZ, 0x3c, !PT ;  /* 0x000000100f107212 */ /* 0x000fc600078e3cff */
[----:B------:R-:W-:-:S04]  /*0770*/  IMAD.HI.U32 R120, R120, R13, RZ ;  /* 0x0000000d78787227 */ /* 0x000fc800078e00ff */
[----:B------:R-:W-:Y:S02]  /*0780*/  IMAD.MOV R12, RZ, RZ, -R120 ;  /* 0x000000ffff0c7224 */ /* 0x000fe400078e0a78 */
[----:B---3--:R-:W-:Y:S02]  /*0790*/  @!P6 IMAD R14, R25, R2, RZ ;  /* 0x00000002190ee224 */ /* 0x008fe400078e02ff */
[C---:B------:R-:W-:Y:S02]  /*07a0*/  IMAD R4, R11.reuse, R12, R13 ;  /* 0x0000000c0b047224 */ /* 0x040fe400078e020d */
[C---:B------:R-:W-:Y:S01]  /*07b0*/  @!P6 IMAD.WIDE.U32 R24, R8.reuse, R2, RZ ;  /* 0x000000020818e225 */ /* 0x040fe200078e00ff */
[----:B------:R-:W-:Y:S02]  /*07c0*/  @!P1 MOV R2, 0x400 ;  /* 0x0000040000029802 */ /* 0x000fe40000000f00 */
[----:B------:R-:W-:Y:S01]  /*07d0*/  ISETP.GT.U32.AND P5, PT, R11, R4, PT ;  /* 0x000000040b00720c */ /* 0x000fe20003fa4070 */
[----:B------:R-:W-:Y:S01]  /*07e0*/  @!P6 IMAD R3, R8, R3, R14 ;  /* 0x000000030803e224 */ /* 0x000fe200078e020e */
[----:B----4-:R-:W-:Y:S01]  /*07f0*/  @!P1 LEA R19, R19, R2, 0x18 ;  /* 0x0000000213139211 */ /* 0x010fe200078ec0ff */
[----:B------:R-:W-:Y:S01]  /*0800*/  @P6 IMAD.MOV.U32 R12, RZ, RZ, R28 ;  /* 0x000000ffff0c6224 */ /* 0x000fe200078e001c */
[----:B------:R-:W-:Y:S01]  /*0810*/  @!P0 MOV R14, 0x400 ;  /* 0x00000400000e8802 */ /* 0x000fe20000000f00 */
[----:B------:R-:W-:-:S02]  /*0820*/  @!P6 IMAD.MOV.U32 R12, RZ, RZ, R24 ;  /* 0x000000ffff0ce224 */ /* 0x000fc400078e0018 */
[----:B------:R-:W-:Y:S01]  /*0830*/  @P6 IMAD R5, R150, R5, R29 ;  /* 0x0000000596056224 */ /* 0x000fe200078e021d */
[----:B------:R-:W-:Y:S01]  /*0840*/  @!P6 IADD3 R5, R25, R3, RZ ;  /* 0x000000031905e210 */ /* 0x000fe20007ffe0ff */
[----:B------:R-:W-:Y:S01]  /*0850*/  @P4 IMAD.IADD R24, R9, 0x1, R10 ;  /* 0x0000000109184824 */ /* 0x000fe200078e020a */
[----:B------:R-:W-:Y:S01]  /*0860*/  IADD3 R12, P6, R158, R12, RZ ;  /* 0x0000000c9e0c7210 */ /* 0x000fe20007fde0ff */
[----:B------:R-:W1:Y:S01]  /*0870*/  @!P3 LDC.64 R2, c[0x0][0x240] ;  /* 0x00009000ff02bb82 */ /* 0x000e620000000a00 */
[----:B-----5:R-:W-:Y:S01]  /*0880*/  @!P0 LEA R21, R21, R14, 0x18 ;  /* 0x0000000e15158211 */ /* 0x020fe200078ec0ff */
[----:B------:R-:W-:Y:S01]  /*0890*/  @!P5 IMAD.IADD R4, R4, 0x1, -R11 ;  /* 0x000000010404d824 */ /* 0x000fe200078e0a0b */
[----:B------:R-:W-:Y:S01]  /*08a0*/  @!P5 IADD3 R120, R120, 0x1, RZ ;  /* 0x000000017878d810 */ /* 0x000fe20007ffe0ff */
[----:B------:R-:W-:Y:S02]  /*08b0*/  IMAD.X R13, R159, 0x1, R5, P6 ;  /* 0x000000019f0d7824 */ /* 0x000fe400030e0605 */
[----:B------:R-:W-:Y:S01]  /*08c0*/  @P4 IMAD R25, R24, R105, RZ ;  /* 0x0000006918194224 */ /* 0x000fe200078e02ff */
[----:B------:R-:W-:Y:S01]  /*08d0*/  ISETP.GE.U32.AND P6, PT, R4, R11, PT ;  /* 0x0000000b0400720c */ /* 0x000fe20003fc6070 */
[----:B------:R-:W2:Y:S01]  /*08e0*/  @!P2 LDC.64 R14, c[0x0][0x240] ;  /* 0x00009000ff0eab82 */ /* 0x000ea20000000a00 */
[C---:B------:R-:W-:Y:S01]  /*08f0*/  LOP3.LUT R11, R32.reuse, R7, RZ, 0x3c, !PT ;  /* 0x00000007200b7212 */ /* 0x040fe200078e3cff */
[----:B------:R-:W-:-:S03]  /*0900*/  IMAD.WIDE.U32 R32, R32, UR4, R12 ;  /* 0x0000000420207c25 */ /* 0x000fc6000f8e000c */
[----:B------:R-:W-:Y:S01]  /*0910*/  ISETP.GE.AND P5, PT, R11, RZ, PT ;  /* 0x000000ff0b00720c */ /* 0x000fe20003fa6270 */
[----:B------:R-:W-:Y:S01]  /*0920*/  IMAD.IADD R35, R33, 0x1, R35 ;  /* 0x0000000121237824 */ /* 0x000fe200078e0223 */
[----:B------:R-:W-:Y:S01]  /*0930*/  LEA.HI R11, R17, R126, RZ, 0x6 ;  /* 0x0000007e110b7211 */ /* 0x000fe200078f30ff */
[----:B------:R-:W3:Y:S01]  /*0940*/  @!P3 LDC.64 R4, c[0x0][0x210] ;  /* 0x00008400ff04bb82 */ /* 0x000ee20000000a00 */
[----:B------:R-:W-:Y:S02]  /*0950*/  @!P3 IMAD.MOV.U32 R34, RZ, RZ, R32 ;  /* 0x000000ffff22b224 */ /* 0x000fe400078e0020 */
[----:B------:R-:W-:Y:S01]  /*0960*/  @P4 IMAD.IADD R13, R9, 0x1, R10 ;  /* 0x00000001090d4824 */ /* 0x000fe200078e020a */
[----:B------:R-:W-:Y:S01]  /*0970*/  @P6 IADD3 R120, R120, 0x1, RZ ;  /* 0x0000000178786810 */ /* 0x000fe20007ffe0ff */
[----:B------:R-:W-:Y:S01]  /*0980*/  IMAD.SHL.U32 R11, R11, 0x8, RZ ;  /* 0x000000080b0b7824 */ /* 0x000fe200078e00ff */
[----:B------:R-:W-:Y:S01]  /*0990*/  ISETP.NE.AND P6, PT, R7, RZ, PT ;  /* 0x000000ff0700720c */ /* 0x000fe20003fc5270 */
[----:B------:R-:W-:Y:S01]  /*09a0*/  @P4 IMAD.WIDE.U32 R154, R24, R104, RZ ;  /* 0x00000068189a4225 */ /* 0x000fe200078e00ff */
[----:B------:R-:W4:Y:S02]  /*09b0*/  S2UR UR4, SR_CgaCtaId ;  /* 0x00000000000479c3 */ /* 0x000f240000008800 */
[----:B------:R-:W-:Y:S01]  /*09c0*/  LOP3.LUT R16, R16, 0xfffffe00, R11, 0xf8, !PT ;  /* 0xfffffe0010107812 */ /* 0x000fe200078ef80b */
[----:B-1----:R-:W-:Y:S01]  /*09d0*/  @!P3 IMAD.WIDE.U32 R10, R160, R2, R34 ;  /* 0x00000002a00ab225 */ /* 0x002fe200078e0022 */
[----:B------:R-:W-:-:S02]  /*09e0*/  @!P5 IADD3 R120, -R120, RZ, RZ ;  /* 0x000000ff7878d210 */ /* 0x000fc40007ffe1ff */
[----:B------:R-:W-:Y:S01]  /*09f0*/  @P4 IADD3 R25, R155, R25, RZ ;  /* 0x000000199b194210 */ /* 0x000fe20007ffe0ff */
[----:B------:R-:W-:Y:S02]  /*0a00*/  @!P3 IMAD R2, R161, R2, RZ ;  /* 0x00000002a102b224 */ /* 0x000fe400078e02ff */
[C---:B------:R-:W-:Y:S02]  /*0a10*/  @P4 IMAD R12, R13.reuse, R107, RZ ;  /* 0x0000006b0d0c4224 */ /* 0x040fe400078e02ff */
[----:B------:R-:W-:Y:S01]  /*0a20*/  @P4 IMAD.WIDE.U32 R28, R13, R106, RZ ;  /* 0x0000006a0d1c4225 */ /* 0x000fe200078e00ff */
[----:B------:R-:W-:-:S03]  /*0a30*/  @!P6 LOP3.LUT R120, RZ, R7, RZ, 0x33, !PT ;  /* 0x00000007ff78e212 */ /* 0x000fc600078e33ff */
[----:B------:R-:W-:Y:S01]  /*0a40*/  @!P3 IMAD R3, R160, R3, R2 ;  /* 0x00000003a003b224 */ /* 0x000fe200078e0202 */
[----:B---3--:R-:W-:Y:S01]  /*0a50*/  @!P3 LEA R30, P5, R10, R4, 0x1 ;  /* 0x000000040a1eb211 */ /* 0x008fe200078a08ff */
[----:B------:R-:W-:Y:S02]  /*0a60*/  @P4 IMAD.IADD R7, R29, 0x1, R12 ;  /* 0x000000011d074824 */ /* 0x000fe400078e020c */
[----:B------:R-:W-:Y:S02]  /*0a70*/  @P4 IMAD.MOV.U32 R24, RZ, RZ, R28 ;  /* 0x000000ffff184224 */ /* 0x000fe400078e001c */
[----:B------:R-:W-:Y:S01]  /*0a80*/  @!P3 IMAD.IADD R4, R11, 0x1, R3 ;  /* 0x000000010b04b824 */ /* 0x000fe200078e0203 */
[----:B--2-4-:R-:W-:Y:S07]  /*0a90*/  @P4 BRA `(.L_x_653) ;  /* 0x0000000000304947 */ /* 0x014fee0003800000 */
[----:B------:R-:W1:Y:S01]  /*0aa0*/  LDC.64 R104, c[0x0][0x248] ;  /* 0x00009200ff687b82 */ /* 0x000e620000000a00 */
[----:B------:R-:W-:-:S07]  /*0ab0*/  SHF.R.S32.HI R13, RZ, 0x1f, R9 ;  /* 0x0000001fff0d7819 */ /* 0x000fce0000011409 */
[----:B------:R-:W2:Y:S01]  /*0ac0*/  LDC.64 R2, c[0x0][0x230] ;  /* 0x00008c00ff027b82 */ /* 0x000ea20000000a00 */
[-C--:B-1----:R-:W-:Y:S01]  /*0ad0*/  IMAD R12, R13, R104.reuse, RZ ;  /* 0x000000680d0c7224 */ /* 0x082fe200078e02ff */
[----:B------:R-:W-:Y:S01]  /*0ae0*/  SHF.R.S32.HI R13, RZ, 0x1f, R8 ;  /* 0x0000001fff0d7819 */ /* 0x000fe20000011408 */
[----:B------:R-:W-:-:S04]  /*0af0*/  IMAD.WIDE.U32 R28, R9, R104, RZ ;  /* 0x00000068091c7225 */ /* 0x000fc800078e00ff */
[----:B------:R-:W-:Y:S02]  /*0b00*/  IMAD R12, R9, R105, R12 ;  /* 0x00000069090c7224 */ /* 0x000fe400078e020c */
[----:B--2---:R-:W-:-:S03]  /*0b10*/  IMAD R13, R13, R2, RZ ;  /* 0x000000020d0d7224 */ /* 0x004fc600078e02ff */
[----:B------:R-:W-:Y:S01]  /*0b20*/  IADD3 R29, R29, R12, RZ ;  /* 0x0000000c1d1d7210 */ /* 0x000fe20007ffe0ff */
[C---:B------:R-:W-:Y:S02]  /*0b30*/  IMAD R3, R8.reuse, R3, R13 ;  /* 0x0000000308037224 */ /* 0x040fe400078e020d */
[----:B------:R-:W-:-:S05]  /*0b40*/  IMAD.WIDE.U32 R154, R8, R2, R28 ;  /* 0x00000002089a7225 */ /* 0x000fca00078e001c */
[----:B------:R-:W-:Y:S02]  /*0b50*/  IADD3 R25, R155, R3, RZ ;  /* 0x000000039b197210 */ /* 0x000fe40007ffe0ff */
.L_x_653:
[----:B------:R-:W-:Y:S05]  /*0b60*/  @P4 BRA `(.L_x_654) ;  /* 0x0000000000344947 */ /* 0x000fea0003800000 */
        /* <DEDUP_REMOVED lines=12> */
[----:B------:R-:W-:-:S07]  /*0c30*/  MOV R24, R2 ;  /* 0x0000000200187202 */ /* 0x000fce0000000f00 */
.L_x_654:
[----:B------:R-:W1:Y:S01]  /*0c40*/  @!P0 LDC.64 R12, c[0x0][0x240] ;  /* 0x00009000ff0c8b82 */ /* 0x000e620000000a00 */
[----:B------:R-:W-:Y:S01]  /*0c50*/  @!P3 LEA.HI.X R31, R10, R5, R4, 0x1, P5 ;  /* 0x000000050a1fb211 */ /* 0x000fe200028f0c04 */
[-C--:B------:R-:W-:Y:S01]  /*0c60*/  IMAD R2, R27, R104.reuse, RZ ;  /* 0x000000681b027224 */ /* 0x080fe200078e02ff */
[----:B------:R-:W-:Y:S01]  /*0c70*/  @!P2 IADD3 R28, P4, R160, 0x10, RZ ;  /* 0x00000010a01ca810 */ /* 0x000fe20007f9e0ff */
[----:B------:R-:W-:Y:S01]  /*0c80*/  IMAD.WIDE.U32 R38, R26, R104, R158 ;  /* 0x000000681a267225 */ /* 0x000fe200078e009e */
[----:B------:R-:W-:Y:S01]  /*0c90*/  @!P0 IADD3 R29, P5, R160, 0x20, RZ ;  /* 0x00000020a01d8810 */ /* 0x000fe20007fbe0ff */
[----:B------:R-:W-:Y:S01]  /*0ca0*/  UMOV UR5, 0x400 ;  /* 0x0000040000057882 */ /* 0x000fe20000000000 */
[----:B------:R-:W-:Y:S01]  /*0cb0*/  ULDC.64 UR6, c[0x0][0x260] ;  /* 0x0000980000067ab9 */ /* 0x000fe20000000a00 */
[----:B------:R-:W2:Y:S01]  /*0cc0*/  @!P2 LDC.64 R10, c[0x0][0x210] ;  /* 0x00008400ff0aab82 */ /* 0x000ea20000000a00 */
[----:B------:R-:W-:Y:S01]  /*0cd0*/  @!P2 IMAD.X R3, RZ, RZ, R161, P4 ;  /* 0x000000ffff03a224 */ /* 0x000fe200020e06a1 */
[----:B------:R-:W-:Y:S01]  /*0ce0*/  IADD3 R154, P4, R154, R38, RZ ;  /* 0x000000269a9a7210 */ /* 0x000fe20007f9e0ff */
[----:B------:R-:W-:Y:S01]  /*0cf0*/  IMAD R2, R26, R105, R2 ;  /* 0x000000691a027224 */ /* 0x000fe200078e0202 */
[----:B------:R-:W-:Y:S01]  /*0d00*/  ULEA UR4, UR4, UR5, 0x18 ;  /* 0x0000000504047291 */ /* 0x000fe2000f8ec03f */
[----:B------:R-:W-:Y:S01]  /*0d10*/  @!P2 IMAD.MOV.U32 R36, RZ, RZ, R32 ;  /* 0x000000ffff24a224 */ /* 0x000fe200078e0020 */
[----:B------:R-:W-:Y:S01]  /*0d20*/  SHF.L.U64.HI R148, R106, 0x6, R107 ;  /* 0x000000066a947819 */ /* 0x000fe2000001026b */
[----:B------:R-:W-:Y:S01]  /*0d30*/  @!P2 IMAD.MOV.U32 R37, RZ, RZ, R35 ;  /* 0x000000ffff25a224 */ /* 0x000fe200078e0023 */
[----:B------:R-:W3:Y:S01]  /*0d40*/  @!P0 LDC.64 R8, c[0x0][0x210] ;  /* 0x00008400ff088b82 */ /* 0x000ee20000000a00 */
[----:B------:R-:W-:Y:S01]  /*0d50*/  IADD3.X R155, R25, R39, R2, P4, !PT ;  /* 0x00000027199b7210 */ /* 0x000fe200027fe402 */
[----:B------:R-:W-:Y:S01]  /*0d60*/  @!P0 IMAD.X R25, RZ, RZ, R161, P5 ;  /* 0x000000ffff198224 */ /* 0x000fe200028e06a1 */
[----:B------:R-:W-:Y:S01]  /*0d70*/  LEA R151, R16, UR4, 0x1 ;  /* 0x0000000410977c11 */ /* 0x000fe2000f8e08ff */
[----:B------:R-:W-:Y:S01]  /*0d80*/  @!P0 IMAD.MOV.U32 R34, RZ, RZ, R32 ;  /* 0x000000ffff228224 */ /* 0x000fe200078e0020 */
[----:B------:R-:W-:Y:S01]  /*0d90*/  LEA.HI R130, R17, R126, RZ, 0x5 ;  /* 0x0000007e11827211 */ /* 0x000fe200078f28ff */
[----:B------:R-:W-:Y:S01]  /*0da0*/  @!P2 IMAD R3, R3, R14, RZ ;  /* 0x0000000e0303a224 */ /* 0x000fe200078e02ff */
[----:B------:R-:W-:Y:S01]  /*0db0*/  ULDC UR8, c[0x0][0x39c] ;  /* 0x0000e70000087ab9 */ /* 0x000fe20000000800 */
[----:B------:R-:W4:Y:S01]  /*0dc0*/  @!P1 LDC.64 R4, c[0x0][0x240] ;  /* 0x00009000ff049b82 */ /* 0x000f220000000a00 */
[----:B-1----:R-:W-:Y:S01]  /*0dd0*/  @!P0 IMAD R38, R25, R12, RZ ;  /* 0x0000000c19268224 */ /* 0x002fe200078e02ff */
[----:B------:R-:W-:Y:S01]  /*0de0*/  @!PT LDS RZ, [RZ] ;  /* 0x00000000fffff984 */ /* 0x000fe20000000800 */
[----:B------:R-:W-:Y:S01]  /*0df0*/  @!PT LDS RZ, [RZ] ;  /* 0x00000000fffff984 */ /* 0x000fe20000000800 */
[----:B------:R-:W-:Y:S01]  /*0e00*/  @!PT LDS RZ, [RZ] ;  /* 0x00000000fffff984 */ /* 0x000fe20000000800 */
[----:B------:R-:W-:Y:S01]  /*0e10*/  @!P3 LDGSTS.E.BYPASS.LTC128B.128 [R151], desc[UR12][R30.64] ;  /* 0x000000001e97bfae */ /* 0x000fe2000b901d4c */
[----:B------:R-:W-:Y:S01]  /*0e20*/  @!P2 IMAD.WIDE.U32 R36, R28, R14, R36 ;  /* 0x0000000e1c24a225 */ /* 0x000fe200078e0024 */
[----:B------:R-:W-:-:S02]  /*0e30*/  SHF.R.S32.HI R128, RZ, 0x5, R130 ;  /* 0x00000005ff807819 */ /* 0x000fc40000011482 */
[----:B------:R1:W-:Y:S01]  /*0e40*/  @!P3 LDGSTS.E.BYPASS.LTC128B.128 [R151+0x2000], desc[UR12][R30.64+0x80] ;  /* 0x020000801e97bfae */ /* 0x0003e2000b901d4c */
[----:B------:R-:W-:Y:S01]  /*0e50*/  @!P1 IMAD.MOV.U32 R33, RZ, RZ, R35 ;  /* 0x000000ffff219224 */ /* 0x000fe200078e0023 */
[----:B--2---:R-:W-:Y:S01]  /*0e60*/  @!P2 LEA R14, P4, R36, R10, 0x1 ;  /* 0x0000000a240ea211 */ /* 0x004fe200078808ff */
[----:B------:R-:W-:Y:S01]  /*0e70*/  @!P2 IMAD R15, R28, R15, R3 ;  /* 0x0000000f1c0fa224 */ /* 0x000fe200078e0203 */
[----:B------:R-:W-:Y:S01]  /*0e80*/  @!P1 IADD3 R25, P3, R160, 0x30, RZ ;  /* 0x00000030a0199810 */ /* 0x000fe20007f7e0ff */
[C---:B------:R-:W-:Y:S01]  /*0e90*/  @!P0 IMAD R13, R29.reuse, R13, R38 ;  /* 0x0000000d1d0d8224 */ /* 0x040fe200078e0226 */
[----:B------:R-:W1:Y:S01]  /*0ea0*/  @!P1 LDC.64 R2, c[0x0][0x210] ;  /* 0x00008400ff029b82 */ /* 0x000e620000000a00 */
[----:B------:R-:W-:-:S04]  /*0eb0*/  @!P0 IMAD.WIDE.U32 R34, R29, R12, R34 ;  /* 0x0000000c1d228225 */ /* 0x000fc800078e0022 */
[----:B------:R-:W-:Y:S02]  /*0ec0*/  VIADD R127, R124, 0xffffffff ;  /* 0xffffffff7c7f7836 */ /* 0x000fe40000000000 */
[----:B------:R-:W-:Y:S02]  /*0ed0*/  @!P2 IMAD.IADD R15, R37, 0x1, R15 ;  /* 0x00000001250fa824 */ /* 0x000fe400078e020f */
[----:B------:R-:W-:Y:S01]  /*0ee0*/  @!P0 IMAD.IADD R10, R35, 0x1, R13 ;  /* 0x00000001230a8824 */ /* 0x000fe200078e020d */
[----:B------:R-:W-:Y:S01]  /*0ef0*/  SHF.R.S32.HI R12, RZ, 0x1f, R127 ;  /* 0x0000001fff0c7819 */ /* 0x000fe2000001147f */
[----:B------:R-:W-:Y:S01]  /*0f00*/  IMAD R13, R127, -0x40, R6 ;  /* 0xffffffc07f0d7824 */ /* 0x000fe200078e0206 */
[----:B------:R-:W-:Y:S01]  /*0f10*/  @!P2 LEA.HI.X R15, R36, R11, R15, 0x1, P4 ;  /* 0x0000000b240fa211 */ /* 0x000fe200020f0c0f */
[----:B------:R-:W-:Y:S01]  /*0f20*/  @!P1 IMAD.X R29, RZ, RZ, R161, P3 ;  /* 0x000000ffff1d9224 */ /* 0x000fe200018e06a1 */
[----:B---3--:R-:W-:Y:S01]  /*0f30*/  @!P0 LEA R28, P3, R34, R8, 0x1 ;  /* 0x00000008221c8211 */ /* 0x008fe200078608ff */
[----:B------:R-:W-:Y:S01]  /*0f40*/  @!P2 IMAD R23, R16, 0x2, R23 ;  /* 0x000000021017a824 */ /* 0x000fe200078e0217 */
[----:B------:R-:W-:Y:S01]  /*0f50*/  ISETP.GE.AND P4, PT, R26, R13, PT ;  /* 0x0000000d1a00720c */ /* 0x000fe20003f86270 */
[-C--:B----4-:R-:W-:Y:S01]  /*0f60*/  @!P1 IMAD R8, R29, R4.reuse, RZ ;  /* 0x000000041d089224 */ /* 0x090fe200078e02ff */
[----:B------:R-:W-:Y:S01]  /*0f70*/  @!P0 LEA.HI.X R29, R34, R9, R10, 0x1, P3 ;  /* 0x00000009221d8211 */ /* 0x000fe200018f0c0a */
[----:B------:R-:W-:Y:S01]  /*0f80*/  @!P0 IMAD R21, R16, 0x2, R21 ;  /* 0x0000000210158824 */ /* 0x000fe200078e0215 */
[----:B------:R-:W-:Y:S01]  /*0f90*/  @!P2 LDGSTS.E.BYPASS.LTC128B.128 [R23+0x800], desc[UR12][R14.64] ;  /* 0x008000000e17afae */ /* 0x000fe2000b901d4c */
[C---:B------:R-:W-:Y:S01]  /*0fa0*/  @!P1 IMAD R5, R25.reuse, R5, R8 ;  /* 0x0000000519059224 */ /* 0x040fe200078e0208 */
[----:B------:R-:W-:Y:S01]  /*0fb0*/  SHF.R.S32.HI R10, RZ, 0x1f, R120 ;  /* 0x0000001fff0a7819 */ /* 0x000fe20000011478 */
[----:B------:R-:W-:Y:S01]  /*0fc0*/  @!P1 IMAD.WIDE.U32 R32, R25, R4, R32 ;  /* 0x0000000419209225 */ /* 0x000fe200078e0020 */
[----:B------:R2:W-:Y:S01]  /*0fd0*/  @!P2 LDGSTS.E.BYPASS.LTC128B.128 [R23+0x2800], desc[UR12][R14.64+0x80] ;  /* 0x028000800e17afae */ /* 0x0005e2000b901d4c */
[----:B------:R-:W-:-:S02]  /*0fe0*/  ISETP.GE.AND P5, PT, R18, R13, PT ;  /* 0x0000000d1200720c */ /* 0x000fc40003fa6270 */
[----:B------:R-:W-:Y:S01]  /*0ff0*/  @!P1 IMAD.IADD R4, R33, 0x1, R5 ;  /* 0x0000000121049824 */ /* 0x000fe200078e0205 */
[----:B------:R-:W-:Y:S01]  /*1000*/  @!P0 LDGSTS.E.BYPASS.LTC128B.128 [R21+0x1000], desc[UR12][R28.64] ;  /* 0x010000001c158fae */ /* 0x000fe2000b901d4c */
[----:B------:R-:W3:Y:S01]  /*1010*/  @!P4 LDC.64 R8, c[0x0][0x218] ;  /* 0x00008600ff08cb82 */ /* 0x000ee20000000a00 */
[----:B-1----:R-:W-:Y:S01]  /*1020*/  @!P1 LEA R30, P2, R32, R2, 0x1 ;  /* 0x00000002201e9211 */ /* 0x002fe200078408ff */
[----:B------:R-:W-:Y:S01]  /*1030*/  IMAD R157, R10, UR6, RZ ;  /* 0x000000060a9d7c24 */ /* 0x000fe2000f8e02ff */
[----:B------:R1:W-:Y:S01]  /*1040*/  @!P0 LDGSTS.E.BYPASS.LTC128B.128 [R21+0x3000], desc[UR12][R28.64+0x80] ;  /* 0x030000801c158fae */ /* 0x0003e2000b901d4c */
[----:B------:R-:W-:Y:S01]  /*1050*/  ISETP.GE.AND P0, PT, R22, R13, PT ;  /* 0x0000000d1600720c */ /* 0x000fe20003f06270 */
[----:B------:R-:W-:Y:S01]  /*1060*/  @!P1 IMAD R19, R16, 0x2, R19 ;  /* 0x0000000210139824 */ /* 0x000fe200078e0213 */
[----:B------:R-:W-:Y:S01]  /*1070*/  @!P1 LEA.HI.X R31, R32, R3, R4, 0x1, P2 ;  /* 0x00000003201f9211 */ /* 0x000fe200010f0c04 */
[----:B------:R-:W4:Y:S01]  /*1080*/  @!P4 S2R R11, SR_CgaCtaId ;  /* 0x00000000000bc919 */ /* 0x000f220000008800 */
[----:B------:R-:W-:Y:S01]  /*1090*/  SHF.L.U64.HI R2, R104, 0x6, R105 ;  /* 0x0000000668027819 */ /* 0x000fe20000010269 */
[----:B------:R-:W-:Y:S01]  /*10a0*/  IMAD R157, R120, UR7, R157 ;  /* 0x00000007789d7c24 */ /* 0x000fe2000f8e029d */
[-C--:B------:R-:W-:Y:S01]  /*10b0*/  ISETP.GE.AND P6, PT, R20, R13.reuse, PT ;  /* 0x0000000d1400720c */ /* 0x080fe20003fc6270 */
[----:B------:R-:W-:Y:S01]  /*10c0*/  IMAD.WIDE.U32 R154, R120, UR6, R154 ;  /* 0x00000006789a7c25 */ /* 0x000fe2000f8e009a */
[----:B------:R-:W-:Y:S01]  /*10d0*/  @!P1 LDGSTS.E.BYPASS.LTC128B.128 [R19+0x1800], desc[UR12][R30.64] ;  /* 0x018000001e139fae */ /* 0x000fe2000b901d4c */
[----:B------:R-:W-:Y:S01]  /*10e0*/  ISETP.GE.AND P3, PT, R22, R13, PT ;  /* 0x0000000d1600720c */ /* 0x000fe20003f66270 */
[----:B------:R-:W-:Y:S01]  /*10f0*/  ULDC.64 UR6, c[0x0][0x268] ;  /* 0x00009a0000067ab9 */ /* 0x000fe20000000a00 */
[----:B------:R-:W-:Y:S01]  /*1100*/  IMAD.SHL.U32 R3, R104, 0x40, RZ ;  /* 0x0000004068037824 */ /* 0x000fe200078e00ff */
[----:B------:R5:W-:Y:S01]  /*1110*/  @!P1 LDGSTS.E.BYPASS.LTC128B.128 [R19+0x3800], desc[UR12][R30.64+0x80] ;  /* 0x038000801e139fae */ /* 0x000be2000b901d4c */
[----:B------:R-:W5:Y:S01]  /*1120*/  @!P0 LDC.64 R4, c[0x0][0x218] ;  /* 0x00008600ff048b82 */ /* 0x000f620000000a00 */
[----:B------:R-:W-:Y:S01]  /*1130*/  IMAD.IADD R157, R155, 0x1, R157 ;  /* 0x000000019b9d7824 */ /* 0x000fe200078e029d */
[----:B------:R-:W-:Y:S01]  /*1140*/  LEA.HI R22, R17, R126, RZ, 0x4 ;  /* 0x0000007e11167211 */ /* 0x000fe200078f20ff */
[----:B------:R-:W-:-:S03]  /*1150*/  IMAD.WIDE.U32 R32, R26, R106, R158 ;  /* 0x0000006a1a207225 */ /* 0x000fc600078e009e */
[----:B------:R-:W-:Y:S01]  /*1160*/  SHF.R.S32.HI R145, RZ, 0x4, R22 ;  /* 0x00000004ff917819 */ /* 0x000fe20000011416 */
[----:B------:R-:W-:Y:S01]  /*1170*/  IMAD.MOV.U32 R156, RZ, RZ, R154 ;  /* 0x000000ffff9c7224 */ /* 0x000fe200078e009a */
[----:B------:R-:W-:Y:S01]  /*1180*/  IADD3 R24, P2, R24, R32, RZ ;  /* 0x0000002018187210 */ /* 0x000fe20007f5e0ff */
[----:B------:R-:W-:Y:S02]  /*1190*/  IMAD.SHL.U32 R149, R106, 0x40, RZ ;  /* 0x000000406a957824 */ /* 0x000fe400078e00ff */
[----:B--2---:R-:W-:Y:S01]  /*11a0*/  IMAD.WIDE.U32 R14, R127, R3, R156 ;  /* 0x000000037f0e7225 */ /* 0x004fe200078e009c */
[----:B-1----:R-:W-:-:S03]  /*11b0*/  @!P4 MOV R28, 0x400 ;  /* 0x00000400001cc802 */ /* 0x002fc60000000f00 */
[----:B------:R-:W-:Y:S01]  /*11c0*/  IMAD R21, R2, R127, RZ ;  /* 0x0000007f02157224 */ /* 0x000fe200078e02ff */
[----:B---3--:R-:W-:Y:S01]  /*11d0*/  @!P4 LEA R32, P1, R14, R8, 0x1 ;  /* 0x000000080e20c211 */ /* 0x008fe200078208ff */
[----:B------:R-:W-:Y:S02]  /*11e0*/  IMAD R123, R10, UR6, RZ ;  /* 0x000000060a7b7c24 */ /* 0x000fe4000f8e02ff */
[----:B------:R-:W-:Y:S02]  /*11f0*/  IMAD R21, R12, R3, R21 ;  /* 0x000000030c157224 */ /* 0x000fe400078e0215 */
[----:B------:R-:W-:Y:S01]  /*1200*/  IMAD R123, R120, UR7, R123 ;  /* 0x00000007787b7c24 */ /* 0x000fe2000f8e027b */
[----:B----4-:R-:W-:Y:S01]  /*1210*/  @!P4 LEA R11, R11, R28, 0x18 ;  /* 0x0000001c0b0bc211 */ /* 0x010fe200078ec0ff */
[----:B------:R-:W-:Y:S02]  /*1220*/  IMAD.IADD R15, R15, 0x1, R21 ;  /* 0x000000010f0f7824 */ /* 0x000fe400078e0215 */
[----:B------:R-:W1:Y:S01]  /*1230*/  @!P6 S2R R21, SR_CgaCtaId ;  /* 0x000000000015e919 */ /* 0x000e620000008800 */
[----:B-----5:R-:W-:-:S02]  /*1240*/  IMAD R30, R27, R106, RZ ;  /* 0x0000006a1b1e7224 */ /* 0x020fc400078e02ff */
[----:B------:R-:W-:Y:S01]  /*1250*/  @!P4 IMAD R23, R16, 0x2, R11 ;  /* 0x000000021017c824 */ /* 0x000fe200078e020b */
[----:B------:R-:W2:Y:S01]  /*1260*/  @!P0 S2R R19, SR_CgaCtaId ;  /* 0x0000000000138919 */ /* 0x000ea20000008800 */
[----:B------:R-:W-:Y:S01]  /*1270*/  IMAD R30, R26, R107, R30 ;  /* 0x0000006b1a1e7224 */ /* 0x000fe200078e021e */
[----:B------:R-:W-:-:S04]  /*1280*/  LOP3.LUT R11, R22, 0xfffffff0, RZ, 0xc0, !PT ;  /* 0xfffffff0160b7812 */ /* 0x000fc800078ec0ff */
[----:B------:R-:W-:Y:S02]  /*1290*/  IADD3.X R25, R7, R33, R30, P2, !PT ;  /* 0x0000002107197210 */ /* 0x000fe400017fe41e */
[----:B------:R-:W3:Y:S01]  /*12a0*/  @!P5 S2R R7, SR_CgaCtaId ;  /* 0x000000000007d919 */ /* 0x000ee20000008800 */
[----:B------:R-:W-:Y:S02]  /*12b0*/  @!P4 LEA.HI.X R33, R14, R9, R15, 0x1, P1 ;  /* 0x000000090e21c211 */ /* 0x000fe400008f0c0f */
[----:B------:R-:W-:Y:S01]  /*12c0*/  @!P0 LEA R9, P1, R104, R14, 0x4 ;  /* 0x0000000e68098211 */ /* 0x000fe200078220ff */
[----:B------:R-:W-:Y:S01]  /*12d0*/  IMAD.WIDE.U32 R120, R120, UR6, R24 ;  /* 0x0000000678787c25 */ /* 0x000fe2000f8e0018 */
[----:B------:R-:W-:Y:S01]  /*12e0*/  ISETP.GE.AND P2, PT, R20, R13, PT ;  /* 0x0000000d1400720c */ /* 0x000fe20003f46270 */
[----:B------:R-:W-:Y:S01]  /*12f0*/  @!P4 LDGSTS.E.BYPASS.LTC128B.128 [R23+0x4000], desc[UR12][R32.64] ;  /* 0x040000002017cfae */ /* 0x000fe2000b901d4c */
[----:B------:R-:W-:Y:S01]  /*1300*/  @!P0 LEA.HI.X R8, R104, R15, R105, 0x4, P1 ;  /* 0x0000000f68088211 */ /* 0x000fe200008f2469 */
[----:B------:R-:W-:Y:S01]  /*1310*/  IMAD.SHL.U32 R20, R0, 0x40, RZ ;  /* 0x0000004000147824 */ /* 0x000fe200078e00ff */
[----:B------:R-:W-:Y:S01]  /*1320*/  @!P0 LEA R28, P1, R9, R4, 0x1 ;  /* 0x00000004091c8211 */ /* 0x000fe200078208ff */
[----:B------:R4:W-:Y:S01]  /*1330*/  @!P4 LDGSTS.E.BYPASS.LTC128B.128 [R23+0x6000], desc[UR12][R32.64+0x80] ;  /* 0x060000802017cfae */ /* 0x0009e2000b901d4c */
[----:B------:R-:W-:Y:S01]  /*1340*/  LEA.HI R4, R22, R145, RZ, 0x1 ;  /* 0x0000009116047211 */ /* 0x000fe200078f08ff */
[----:B------:R-:W-:Y:S01]  /*1350*/  IMAD.IADD R123, R121, 0x1, R123 ;  /* 0x00000001797b7824 */ /* 0x000fe200078e027b */
[----:B------:R-:W-:Y:S01]  /*1360*/  @!P0 LEA.HI.X R29, R9, R5, R8, 0x1, P1 ;  /* 0x00000005091d8211 */ /* 0x000fe200008f0c08 */
[----:B------:R-:W-:Y:S01]  /*1370*/  IMAD.MOV.U32 R122, RZ, RZ, R120 ;  /* 0x000000ffff7a7224 */ /* 0x000fe200078e0078 */
[----:B------:R-:W-:Y:S01]  /*1380*/  LOP3.LUT R8, R4, 0xfffffffe, RZ, 0xc0, !PT ;  /* 0xfffffffe04087812 */ /* 0x000fe200078ec0ff */
[----:B------:R-:W-:Y:S01]  /*1390*/  IMAD.IADD R4, R126, 0x1, -R11 ;  /* 0x000000017e047824 */ /* 0x000fe200078e0a0b */
[-C--:B------:R-:W-:Y:S01]  /*13a0*/  ISETP.GE.AND P1, PT, R18, R13.reuse, PT ;  /* 0x0000000d1200720c */ /* 0x080fe20003f26270 */
[----:B------:R-:W-:Y:S01]  /*13b0*/  IMAD.SHL.U32 R11, R26, 0x8, RZ ;  /* 0x000000081a0b7824 */ /* 0x000fe200078e00ff */
[----:B------:R-:W-:Y:S01]  /*13c0*/  @!P0 MOV R18, 0x400 ;  /* 0x0000040000128802 */ /* 0x000fe20000000f00 */
[----:B------:R-:W-:Y:S01]  /*13d0*/  IMAD.IADD R145, R145, 0x1, -R8 ;  /* 0x0000000191917824 */ /* 0x000fe200078e0a08 */
[----:B------:R-:W-:Y:S01]  /*13e0*/  SHF.R.S32.HI R9, RZ, 0x1f, R4 ;  /* 0x0000001fff097819 */ /* 0x000fe20000011404 */
[----:B------:R-:W-:Y:S01]  /*13f0*/  IMAD.WIDE.U32 R24, R106, 0x20, RZ ;  /* 0x000000206a187825 */ /* 0x000fe200078e00ff */
[----:B------:R-:W-:-:S02]  /*1400*/  ISETP.GE.AND P4, PT, R26, R13, PT ;  /* 0x0000000d1a00720c */ /* 0x000fc40003f86270 */
[----:B--2---:R-:W-:Y:S02]  /*1410*/  @!P0 LEA R5, R19, R18, 0x18 ;  /* 0x0000001213058211 */ /* 0x004fe400078ec0ff */
[----:B------:R-:W-:Y:S02]  /*1420*/  LEA.HI R18, R9, R4, RZ, 0x3 ;  /* 0x0000000409127211 */ /* 0x000fe400078f18ff */
[----:B------:R-:W-:Y:S01]  /*1430*/  @!P5 MOV R22, 0x400 ;  /* 0x000004000016d802 */ /* 0x000fe20000000f00 */
[----:B------:R-:W2:Y:S01]  /*1440*/  @!P6 LDC.64 R8, c[0x0][0x218] ;  /* 0x00008600ff08eb82 */ /* 0x000ea20000000a00 */
[C---:B------:R-:W-:Y:S01]  /*1450*/  LOP3.LUT R13, R18.reuse, 0xfffffff8, RZ, 0xc0, !PT ;  /* 0xfffffff8120d7812 */ /* 0x040fe200078ec0ff */
[----:B------:R-:W-:Y:S01]  /*1460*/  IMAD.SHL.U32 R129, R18, 0x40, RZ ;  /* 0x0000004012817824 */ /* 0x000fe200078e00ff */
[----:B---3--:R-:W-:Y:S01]  /*1470*/  @!P5 LEA R19, R7, R22, 0x18 ;  /* 0x000000160713d211 */ /* 0x008fe200078ec0ff */
[----:B------:R-:W-:Y:S01]  /*1480*/  IMAD R22, R148, R127, RZ ;  /* 0x0000007f94167224 */ /* 0x000fe200078e02ff */
[----:B------:R-:W-:Y:S01]  /*1490*/  LOP3.LUT R20, R20, 0x1c0, RZ, 0xc0, !PT ;  /* 0x000001c014147812 */ /* 0x000fe200078ec0ff */
[----:B------:R-:W-:Y:S01]  /*14a0*/  IMAD.IADD R7, R4, 0x1, -R13 ;  /* 0x0000000104077824 */ /* 0x000fe200078e0a0d */
[----:B------:R-:W-:Y:S01]  /*14b0*/  @!P6 MOV R26, 0x400 ;  /* 0x00000400001ae802 */ /* 0x000fe20000000f00 */
[----:B----4-:R-:W-:Y:S01]  /*14c0*/  @!P0 IMAD R23, R16, 0x2, R5 ;  /* 0x0000000210178824 */ /* 0x010fe200078e0205 */
[----:B------:R-:W-:Y:S01]  /*14d0*/  LOP3.LUT R11, R20, 0x8, R11, 0xf8, !PT ;  /* 0x00000008140b7812 */ /* 0x000fe200078ef80b */
[----:B------:R-:W3:Y:S01]  /*14e0*/  @!P5 LDC.64 R4, c[0x0][0x218] ;  /* 0x00008600ff04db82 */ /* 0x000ee20000000a00 */
[----:B------:R-:W-:Y:S01]  /*14f0*/  SHF.R.U32.HI R20, RZ, 0x3, R20 ;  /* 0x00000003ff147819 */ /* 0x000fe20000011614 */
[----:B------:R-:W-:Y:S01]  /*1500*/  @!P5 IMAD R19, R16, 0x2, R19 ;  /* 0x000000021013d824 */ /* 0x000fe200078e0213 */
[----:B-1----:R-:W-:Y:S01]  /*1510*/  @!P6 LEA R21, R21, R26, 0x18 ;  /* 0x0000001a1515e211 */ /* 0x002fe200078ec0ff */
[----:B------:R-:W-:Y:S01]  /*1520*/  IMAD.WIDE.U32 R26, R104, 0x20, RZ ;  /* 0x00000020681a7825 */ /* 0x000fe200078e00ff */
[----:B------:R-:W-:Y:S01]  /*1530*/  LOP3.LUT R20, R11, R20, RZ, 0x3c, !PT ;  /* 0x000000140b147212 */ /* 0x000fe200078e3cff */
[----:B------:R-:W-:Y:S01]  /*1540*/  @!P0 LDGSTS.E.BYPASS.LTC128B.128 [R23+0x4800], desc[UR12][R28.64] ;  /* 0x048000001c178fae */ /* 0x000fe2000b901d4c */
[----:B------:R-:W-:Y:S01]  /*1550*/  LOP3.LUT R129, R129, 0xfffffe00, RZ, 0xc0, !PT ;  /* 0xfffffe0081817812 */ /* 0x000fe200078ec0ff */
[----:B------:R-:W-:-:S02]  /*1560*/  IMAD.SHL.U32 R11, R105, 0x20, RZ ;  /* 0x00000020690b7824 */ /* 0x000fc400078e00ff */
[----:B------:R1:W-:Y:S01]  /*1570*/  @!P0 LDGSTS.E.BYPASS.LTC128B.128 [R23+0x6800], desc[UR12][R28.64+0x80] ;  /* 0x068000801c178fae */ /* 0x0003e2000b901d4c */
[----:B------:R-:W-:Y:S01]  /*1580*/  @!P6 IADD3 R13, P0, R14, R26, RZ ;  /* 0x0000001a0e0de210 */ /* 0x000fe20007f1e0ff */
[----:B------:R-:W-:Y:S02]  /*1590*/  @!P6 IMAD R21, R16, 0x2, R21 ;  /* 0x000000021015e824 */ /* 0x000fe400078e0215 */
[----:B------:R-:W-:Y:S01]  /*15a0*/  IMAD R16, R12, R149, R22 ;  /* 0x000000950c107224 */ /* 0x000fe200078e0216 */
[----:B------:R-:W-:Y:S01]  /*15b0*/  @!P6 IADD3.X R26, R15, R27, R11, P0, !PT ;  /* 0x0000001b0f1ae210 */ /* 0x000fe200007fe40b */
[----:B------:R-:W-:Y:S01]  /*15c0*/  @!P5 IMAD.WIDE.U32 R14, R104, 0x30, R14 ;  /* 0x00000030680ed825 */ /* 0x000fe200078e000e */
[----:B--2---:R-:W-:Y:S01]  /*15d0*/  @!P6 LEA R22, P0, R13, R8, 0x1 ;  /* 0x000000080d16e211 */ /* 0x004fe200078008ff */
[----:B------:R-:W2:Y:S02]  /*15e0*/  @!P2 LDC.64 R10, c[0x0][0x220] ;  /* 0x00008800ff0aab82 */ /* 0x000ea40000000a00 */
[----:B------:R-:W-:-:S04]  /*15f0*/  @!P5 IMAD R8, R105, 0x30, RZ ;  /* 0x000000306908d824 */ /* 0x000fc800078e02ff */
[----:B------:R-:W-:Y:S01]  /*1600*/  @!P5 IMAD.IADD R8, R15, 0x1, R8 ;  /* 0x000000010f08d824 */ /* 0x000fe200078e0208 */
[----:B-1----:R-:W-:Y:S01]  /*1610*/  @!P6 LEA.HI.X R23, R13, R9, R26, 0x1, P0 ;  /* 0x000000090d17e211 */ /* 0x002fe200000f0c1a */
[----:B------:R-:W-:Y:S01]  /*1620*/  IMAD.SHL.U32 R9, R145, 0x8, RZ ;  /* 0x0000000891097824 */ /* 0x000fe200078e00ff */
[C---:B---3--:R-:W-:Y:S01]  /*1630*/  @!P5 LEA R26, P0, R14.reuse, R4, 0x1 ;  /* 0x000000040e1ad211 */ /* 0x048fe200078008ff */
[----:B------:R-:W-:Y:S01]  /*1640*/  IMAD.SHL.U32 R4, R7, 0x40, RZ ;  /* 0x0000004007047824 */ /* 0x000fe200078e00ff */
[----:B------:R-:W1:Y:S01]  /*1650*/  @!P3 LDC.64 R12, c[0x0][0x220] ;  /* 0x00008800ff0cbb82 */ /* 0x000e620000000a00 */
[----:B------:R-:W-:Y:S01]  /*1660*/  @!P6 LDGSTS.E.BYPASS.LTC128B.128 [R21+0x5000], desc[UR12][R22.64] ;  /* 0x050000001615efae */ /* 0x000fe2000b901d4c */
[----:B------:R-:W-:Y:S01]  /*1670*/  @!P5 LEA.HI.X R27, R14, R5, R8, 0x1, P0 ;  /* 0x000000050e1bd211 */ /* 0x000fe200000f0c08 */
[----:B------:R-:W-:Y:S01]  /*1680*/  IMAD.SHL.U32 R8, R107, 0x20, RZ ;  /* 0x000000206b087824 */ /* 0x000fe200078e00ff */
[----:B------:R-:W-:Y:S01]  /*1690*/  LOP3.LUT R4, R4, 0x1c0, RZ, 0xc0, !PT ;  /* 0x000001c004047812 */ /* 0x000fe200078ec0ff */
[----:B------:R3:W-:Y:S01]  /*16a0*/  @!P6 LDGSTS.E.BYPASS.LTC128B.128 [R21+0x7000], desc[UR12][R22.64+0x80] ;  /* 0x070000801615efae */ /* 0x0007e2000b901d4c */
[----:B------:R-:W-:-:S02]  /*16b0*/  IMAD R145, R145, 0x200, R20 ;  /* 0x0000020091917824 */ /* 0x000fc400078e0214 */
[----:B------:R-:W4:Y:S01]  /*16c0*/  @!P4 LDC.64 R14, c[0x0][0x220] ;  /* 0x00008800ff0ecb82 */ /* 0x000f220000000a00 */
[----:B------:R-:W-:Y:S01]  /*16d0*/  @!P5 LDGSTS.E.BYPASS.LTC128B.128 [R19+0x5800], desc[UR12][R26.64] ;  /* 0x058000001a13dfae */ /* 0x000fe2000b901d4c */
[----:B------:R-:W-:Y:S02]  /*16e0*/  LOP3.LUT R9, R4, 0x8, R9, 0xf8, !PT ;  /* 0x0000000804097812 */ /* 0x000fe400078ef809 */
[----:B------:R-:W-:Y:S01]  /*16f0*/  SHF.R.U32.HI R4, RZ, 0x3, R4 ;  /* 0x00000003ff047819 */ /* 0x000fe20000011604 */
[----:B------:R5:W-:Y:S01]  /*1700*/  @!P5 LDGSTS.E.BYPASS.LTC128B.128 [R19+0x7800], desc[UR12][R26.64+0x80] ;  /* 0x078000801a13dfae */ /* 0x000be2000b901d4c */
[----:B------:R-:W-:Y:S02]  /*1710*/  LEA R145, R145, UR4, 0x1 ;  /* 0x0000000491917c11 */ /* 0x000fe4000f8e08ff */
[----:B------:R-:W-:Y:S01]  /*1720*/  LOP3.LUT R4, R9, R4, RZ, 0x3c, !PT ;  /* 0x0000000409047212 */ /* 0x000fe200078e3cff */
[----:B------:R-:W0:Y:S02]  /*1730*/  LDGDEPBAR ;  /* 0x00000000000079af */ /* 0x000e240000000000 */
[----:B------:R-:W-:-:S02]  /*1740*/  VIADD R143, R145, 0x4020 ;  /* 0x00004020918f7836 */ /* 0x000fc40000000000 */
[----:B---3--:R-:W-:-:S04]  /*1750*/  IMAD.WIDE.U32 R22, R127, R149, R122 ;  /* 0x000000957f167225 */ /* 0x008fc800078e007a */
[----:B------:R-:W-:Y:S01]  /*1760*/  IMAD.IADD R21, R23, 0x1, R16 ;  /* 0x0000000117157824 */ /* 0x000fe200078e0210 */
[C---:B------:R-:W-:Y:S01]  /*1770*/  @!P2 IADD3 R5, P0, R22.reuse, R24, RZ ;  /* 0x000000181605a210 */ /* 0x040fe20007f1e0ff */
[----:B------:R-:W-:Y:S01]  /*1780*/  @!P1 IMAD.MOV.U32 R20, RZ, RZ, R22 ;  /* 0x000000ffff149224 */ /* 0x000fe200078e0016 */
[----:B----4-:R-:W-:Y:S01]  /*1790*/  @!P4 LEA R24, P5, R22, R14, 0x1 ;  /* 0x0000000e1618c211 */ /* 0x010fe200078a08ff */
[----:B------:R-:W-:-:S04]  /*17a0*/  DEPBAR.LE SB0, 0x0 ;  /* 0x000080000000791a */ /* 0x000fc80000000000 */
[----:B------:R-:W-:Y:S01]  /*17b0*/  @!P2 IADD3.X R16, R21, R25, R8, P0, !PT ;  /* 0x000000191510a210 */ /* 0x000fe200007fe408 */
[----:B------:R-:W-:Y:S01]  /*17c0*/  BAR.SYNC.DEFER_BLOCKING 0x0 ;  /* 0x0000000000007b1d */ /* 0x000fe20000010000 */
[----:B-----5:R-:W-:Y:S02]  /*17d0*/  @!P3 LEA R19, P0, R106, R22, 0x4 ;  /* 0x000000166a13b211 */ /* 0x020fe400078020ff */
[----:B------:R-:W-:Y:S02]  /*17e0*/  @!P4 LEA.HI.X R25, R22, R15, R21, 0x1, P5 ;  /* 0x0000000f1619c211 */ /* 0x000fe400028f0c15 */
[----:B------:R-:W-:-:S03]  /*17f0*/  @!P3 LEA.HI.X R14, R106, R21, R107, 0x4, P0 ;  /* 0x000000156a0eb211 */ /* 0x000fc600000f246b */
[----:B------:R-:W3:Y:S01]  /*1800*/  @!P1 LDC.64 R8, c[0x0][0x220] ;  /* 0x00008800ff089b82 */ /* 0x000ee20000000a00 */
[----:B-1----:R-:W-:Y:S01]  /*1810*/  @!P3 LEA R26, P0, R19, R12, 0x1 ;  /* 0x0000000c131ab211 */ /* 0x002fe200078008ff */
[----:B------:R-:W-:Y:S02]  /*1820*/  @!P1 IMAD R12, R107, 0x30, RZ ;  /* 0x000000306b0c9824 */ /* 0x000fe400078e02ff */
[----:B------:R-:W-:Y:S01]  /*1830*/  @!P1 IMAD.WIDE.U32 R20, R106, 0x30, R20 ;  /* 0x000000306a149825 */ /* 0x000fe200078e0014 */
[----:B------:R-:W-:Y:S02]  /*1840*/  @!P3 LEA.HI.X R27, R19, R13, R14, 0x1, P0 ;  /* 0x0000000d131bb211 */ /* 0x000fe400000f0c0e */
[----:B--2---:R-:W-:Y:S01]  /*1850*/  @!P2 LEA R10, P0, R5, R10, 0x1 ;  /* 0x0000000a050aa211 */ /* 0x004fe200078008ff */
[----:B------:R-:W-:-:S03]  /*1860*/  @!P1 IMAD.IADD R12, R21, 0x1, R12 ;  /* 0x00000001150c9824 */ /* 0x000fc600078e020c */
[----:B------:R-:W-:Y:S01]  /*1870*/  @!P2 LEA.HI.X R11, R5, R11, R16, 0x1, P0 ;  /* 0x0000000b050ba211 */ /* 0x000fe200000f0c10 */
[C---:B------:R-:W-:Y:S02]  /*1880*/  IMAD R5, R128.reuse, 0x400, R129 ;  /* 0x0000040080057824 */ /* 0x040fe400078e0281 */
[----:B------:R-:W-:Y:S02]  /*1890*/  IMAD R128, R128, 0x10, R131 ;  /* 0x0000001080807824 */ /* 0x000fe400078e0283 */
[----:B------:R-:W-:Y:S01]  /*18a0*/  IMAD.IADD R146, R4, 0x1, R5 ;  /* 0x0000000104927824 */ /* 0x000fe200078e0205 */
[----:B------:R-:W-:Y:S01]  /*18b0*/  @P4 STS.128 [R151+0x8000], RZ ;  /* 0x008000ff97004388 */ /* 0x000fe20000000c00 */
[----:B------:R-:W-:-:S03]  /*18c0*/  VIADD R5, R145, 0x4000 ;  /* 0x0000400091057836 */ /* 0x000fc60000000000 */
[----:B------:R-:W-:Y:S01]  /*18d0*/  LEA R146, R146, UR4, 0x1 ;  /* 0x0000000492927c11 */ /* 0x000fe2000f8e08ff */
[----:B------:R-:W-:Y:S01]  /*18e0*/  @P4 STS.128 [R151+0xa000], RZ ;  /* 0x00a000ff97004388 */ /* 0x000fe20000000c00 */
[----:B---3--:R-:W-:-:S03]  /*18f0*/  @!P1 LEA R8, P0, R20, R8, 0x1 ;  /* 0x0000000814089211 */ /* 0x008fc600078008ff */
[----:B------:R-:W-:Y:S01]  /*1900*/  @!PT LDS RZ, [RZ] ;  /* 0x00000000fffff984 */ /* 0x000fe20000000800 */
[----:B------:R-:W-:Y:S01]  /*1910*/  @!PT LDS RZ, [RZ] ;  /* 0x00000000fffff984 */ /* 0x000fe20000000800 */
[----:B------:R-:W-:Y:S01]  /*1920*/  @!PT LDS RZ, [RZ] ;  /* 0x00000000fffff984 */ /* 0x000fe20000000800 */
[----:B------:R-:W-:Y:S01]  /*1930*/  @!P4 LDGSTS.E.BYPASS.LTC128B.128 [R151+0x8000], desc[UR12][R24.64] ;  /* 0x080000001897cfae */ /* 0x000fe2000b901d4c */
[----:B------:R-:W-:Y:S01]  /*1940*/  @!P1 LEA.HI.X R9, R20, R9, R12, 0x1, P0 ;  /* 0x0000000914099211 */ /* 0x000fe200000f0c0c */
[----:B------:R-:W-:Y:S02]  /*1950*/  IMAD.MOV.U32 R12, RZ, RZ, 0x20 ;  /* 0x00000020ff0c7424 */ /* 0x000fe400078e00ff */
[----:B------:R-:W-:Y:S01]  /*1960*/  @!P4 LDGSTS.E.BYPASS.LTC128B.128 [R151+0xa000], desc[UR12][R24.64+0x80] ;  /* 0x0a0000801897cfae */ /* 0x000fe2000b901d4c */
[----:B------:R-:W-:-:S03]  /*1970*/  LOP3.LUT P0, RZ, R0, 0x2, RZ, 0xc0, !PT ;  /* 0x0000000200ff7812 */ /* 0x000fc6000780c0ff */
[----:B------:R-:W-:Y:S04]  /*1980*/  @P3 STS.128 [R151+0x8800], RZ ;  /* 0x008800ff97003388 */ /* 0x000fe80000000c00 */
[----:B------:R-:W-:Y:S04]  /*1990*/  @P3 STS.128 [R151+0xa800], RZ ;  /* 0x00a800ff97003388 */ /* 0x000fe80000000c00 */
[----:B------:R-:W-:Y:S01]  /*19a0*/  @!PT LDS RZ, [RZ] ;  /* 0x00000000fffff984 */ /* 0x000fe20000000800 */
[----:B------:R-:W-:Y:S01]  /*19b0*/  @!PT LDS RZ, [RZ] ;  /* 0x00000000fffff984 */ /* 0x000fe20000000800 */
[----:B------:R-:W-:Y:S01]  /*19c0*/  @!PT LDS RZ, [RZ] ;  /* 0x00000000fffff984 */ /* 0x000fe20000000800 */
[----:B------:R-:W-:Y:S02]  /*19d0*/  @!P3 LDGSTS.E.BYPASS.LTC128B.128 [R151+0x8800], desc[UR12][R26.64] ;  /* 0x088000001a97bfae */ /* 0x000fe4000b901d4c */
[----:B------:R-:W-:-:S02]  /*19e0*/  @P0 VIADD R143, R5, 0xffffffe0 ;  /* 0xffffffe0058f0836 */ /* 0x000fc40000000000 */
        /* <DEDUP_REMOVED lines=16> */
[----:B------:R-:W-:Y:S01]  /*1af0*/  IMAD.MOV.U32 R7, RZ, RZ, 0x10 ;  /* 0x00000010ff077424 */ /* 0x000fe200078e00ff */
[----:B------:R-:W-:Y:S01]  /*1b00*/  LOP3.LUT P0, RZ, R0, 0x4, RZ, 0xc0, !PT ;  /* 0x0000000400ff7812 */ /* 0x000fe2000780c0ff */
[----:B------:R-:W-:Y:S02]  /*1b10*/  LDSM.16.M88.4 R92, [R146] ;  /* 0x00000000925c783b */ /* 0x000fe40000000200 */
[----:B------:R-:W-:-:S02]  /*1b20*/  SEL R5, R12, 0xffffffe0, !P2 ;  /* 0xffffffe00c057807 */ /* 0x000fc40005000000 */
[----:B------:R-:W3:Y:S01]  /*1b30*/  LDSM.16.M88.4 R36, [R145+0x4000] ;  /* 0x004000009124783b */ /* 0x000ee20000000200 */
[----:B------:R-:W-:Y:S02]  /*1b40*/  SEL R7, R7, 0xfffffff0, !P1 ;  /* 0xfffffff007077807 */ /* 0x000fe40004800000 */
[----:B------:R-:W-:Y:S01]  /*1b50*/  SEL R0, R12, 0xffffffe0, !P0 ;  /* 0xffffffe00c007807 */ /* 0x000fe20004000000 */
[--C-:B------:R-:W-:Y:S01]  /*1b60*/  IMAD R142, R5, 0x2, R146.reuse ;  /* 0x00000002058e7824 */ /* 0x100fe200078e0292 */
[----:B------:R-:W4:Y:S01]  /*1b70*/  LDSM.16.M88.4 R64, [R145+0x4800] ;  /* 0x004800009140783b */ /* 0x000f220000000200 */
[----:B------:R-:W-:Y:S02]  /*1b80*/  IMAD R144, R7, 0x2, R146 ;  /* 0x0000000207907824 */ /* 0x000fe400078e0292 */
[----:B------:R-:W-:Y:S01]  /*1b90*/  IMAD R139, R0, 0x2, R145 ;  /* 0x00000002008b7824 */ /* 0x000fe200078e0291 */
[----:B------:R-:W-:Y:S01]  /*1ba0*/  LDSM.16.M88.4 R20, [R142] ;  /* 0x000000008e14783b */ /* 0x000fe20000000200 */
[----:B------:R-:W-:-:S02]  /*1bb0*/  IMAD R141, R5, 0x2, R144 ;  /* 0x00000002058d7824 */ /* 0x000fc400078e0290 */
[----:B------:R-:W-:Y:S01]  /*1bc0*/  IMAD R132, R0, 0x2, R143 ;  /* 0x0000000200847824 */ /* 0x000fe200078e028f */
[----:B-1----:R-:W-:Y:S04]  /*1bd0*/  LDSM.16.M88.4 R24, [R144] ;  /* 0x000000009018783b */ /* 0x002fe80000000200 */
[----:B------:R-:W-:Y:S04]  /*1be0*/  LDSM.16.M88.4 R16, [R139+0x4000] ;  /* 0x004000008b10783b */ /* 0x000fe80000000200 */
[----:B--2---:R-:W1:Y:S04]  /*1bf0*/  LDSM.16.M88.4 R8, [R143] ;  /* 0x000000008f08783b */ /* 0x004e680000000200 */
[----:B------:R-:W-:Y:S04]  /*1c00*/  LDSM.16.M88.4 R76, [R141] ;  /* 0x000000008d4c783b */ /* 0x000fe80000000200 */
[----:B------:R-:W-:Y:S04]  /*1c10*/  LDSM.16.M88.4 R48, [R132] ;  /* 0x000000008430783b */ /* 0x000fe80000000200 */
[----:B------:R-:W2:Y:S04]  /*1c20*/  LDSM.16.M88.4 R12, [R143+0x800] ;  /* 0x000800008f0c783b */ /* 0x000ea80000000200 */
[----:B------:R-:W-:Y:S01]  /*1c30*/  LDSM.16.M88.4 R56, [R146+0x2000] ;  /* 0x002000009238783b */ /* 0x000fe20000000200 */
[C---:B---3--:R-:W-:Y:S03]  /*1c40*/  HMMA.16816.F32 R28, R92.reuse, R36, RZ ;  /* 0x000000245c1c723c */ /* 0x048fe600000018ff */
[----:B------:R-:W-:Y:S04]  /*1c50*/  LDSM.16.M88.4 R32, [R145+0x6000] ;  /* 0x006000009120783b */ /* 0x000fe80000000200 */
[----:B------:R-:W3:Y:S01]  /*1c60*/  LDSM.16.M88.4 R84, [R145+0x5000] ;  /* 0x005000009154783b */ /* 0x000ee20000000200 */
[C---:B------:R-:W-:Y:S03]  /*1c70*/  HMMA.16816.F32 R36, R92.reuse, R38, RZ ;  /* 0x000000265c24723c */ /* 0x040fe600000018ff */
[----:B------:R-:W-:Y:S03]  /*1c80*/  LDSM.16.M88.4 R52, [R145+0x5800] ;  /* 0x005800009134783b */ /* 0x000fe60000000200 */
[C---:B----4-:R-:W-:Y:S01]  /*1c90*/  HMMA.16816.F32 R44, R92.reuse, R64, RZ ;  /* 0x000000405c2c723c */ /* 0x050fe200000018ff */
[----:B------:R-:W-:Y:S04]  /*1ca0*/  LDSM.16.M88.4 R40, [R143+0x2000] ;  /* 0x002000008f28783b */ /* 0x000fe80000000200 */
[----:B------:R-:W-:Y:S01]  /*1cb0*/  LDSM.16.M88.4 R68, [R143+0x1000] ;  /* 0x001000008f44783b */ /* 0x000fe20000000200 */
[----:B------:R-:W-:Y:S03]  /*1cc0*/  HMMA.16816.F32 R64, R92, R66, RZ ;  /* 0x000000425c40723c */ /* 0x000fe600000018ff */
[----:B------:R-:W-:Y:S03]  /*1cd0*/  LDSM.16.M88.4 R116, [R132+0x800] ;  /* 0x000800008474783b */ /* 0x000fe60000000200 */
[C---:B-1----:R-:W-:Y:S01]  /*1ce0*/  HMMA.16816.F32 R28, R24.reuse, R8, R28 ;  /* 0x00000008181c723c */ /* 0x042fe2000000181c */
[----:B------:R-:W-:Y:S04]  /*1cf0*/  LDSM.16.M88.4 R112, [R143+0x1800] ;  /* 0x001800008f70783b */ /* 0x000fe80000000200 */
[----:B------:R-:W-:Y:S01]  /*1d00*/  LDSM.16.M88.4 R96, [R139+0x6000] ;  /* 0x006000008b60783b */ /* 0x000fe20000000200 */
[C---:B------:R-:W-:Y:S03]  /*1d10*/  HMMA.16816.F32 R36, R24.reuse, R10, R36 ;  /* 0x0000000a1824723c */ /* 0x040fe60000001824 */
[----:B------:R-:W1:Y:S03]  /*1d20*/  LDSM.16.M88.4 R8, [R139+0x4800] ;  /* 0x004800008b08783b */ /* 0x000e660000000200 */
[C---:B--2---:R-:W-:Y:S01]  /*1d30*/  HMMA.16816.F32 R44, R24.reuse, R12, R44 ;  /* 0x0000000c182c723c */ /* 0x044fe2000000182c */
[----:B------:R-:W-:Y:S04]  /*1d40*/  LDSM.16.M88.4 R108, [R139+0x5000] ;  /* 0x005000008b6c783b */ /* 0x000fe80000000200 */
[----:B------:R-:W-:Y:S01]  /*1d50*/  LDSM.16.M88.4 R100, [R145+0x6800] ;  /* 0x006800009164783b */ /* 0x000fe20000000200 */
[----:B------:R-:W-:Y:S03]  /*1d60*/  HMMA.16816.F32 R64, R24, R14, R64 ;  /* 0x0000000e1840723c */ /* 0x000fe60000001840 */
[----:B------:R-:W-:Y:S03]  /*1d70*/  LDSM.16.M88.4 R12, [R142+0x2000] ;  /* 0x002000008e0c783b */ /* 0x000fe60000000200 */
[C---:B------:R-:W-:Y:S01]  /*1d80*/  HMMA.16816.F32 R28, R20.reuse, R16, R28 ;  /* 0x00000010141c723c */ /* 0x040fe2000000181c */
[----:B------:R-:W-:Y:S04]  /*1d90*/  LDSM.16.M88.4 R88, [R139+0x5800] ;  /* 0x005800008b58783b */ /* 0x000fe80000000200 */
[----:B------:R-:W-:Y:S01]  /*1da0*/  LDSM.16.M88.4 R72, [R132+0x1000] ;  /* 0x001000008448783b */ /* 0x000fe20000000200 */
[----:B------:R-:W-:Y:S03]  /*1db0*/  HMMA.16816.F32 R36, R20, R18, R36 ;  /* 0x000000121424723c */ /* 0x000fe60000001824 */
[----:B------:R-:W2:Y:S03]  /*1dc0*/  LDSM.16.M88.4 R16, [R144+0x2000] ;  /* 0x002000009010783b */ /* 0x000ea60000000200 */
[C---:B---3--:R-:W-:Y:S01]  /*1dd0*/  HMMA.16816.F32 R60, R92.reuse, R84, RZ ;  /* 0x000000545c3c723c */ /* 0x048fe200000018ff */
[----:B------:R-:W0:Y:S05]  /*1de0*/  LDGDEPBAR ;  /* 0x00000000000079af */ /* 0x000e2a0000000000 */
[----:B------:R-:W-:Y:S06]  /*1df0*/  HMMA.16816.F32 R84, R92, R86, RZ ;  /* 0x000000565c54723c */ /* 0x000fec00000018ff */
[----:B------:R-:W-:Y:S06]  /*1e00*/  HMMA.16816.F32 R28, R76, R48, R28 ;  /* 0x000000304c1c723c */ /* 0x000fec000000181c */
[----:B-1----:R-:W-:Y:S06]  /*1e10*/  HMMA.16816.F32 R44, R20, R8, R44 ;  /* 0x00000008142c723c */ /* 0x002fec000000182c */
[----:B------:R-:W-:Y:S01]  /*1e20*/  HMMA.16816.F32 R36, R76, R50, R36 ;  /* 0x000000324c24723c */ /* 0x000fe20000001824 */
[----:B------:R-:W-:Y:S05]  /*1e30*/  LDSM.16.M88.4 R48, [R143+0x2800] ;  /* 0x002800008f30783b */ /* 0x000fea0000000200 */
[----:B------:R-:W-:Y:S06]  /*1e40*/  HMMA.16816.F32 R80, R92, R52, RZ ;  /* 0x000000345c50723c */ /* 0x000fec00000018ff */
[----:B------:R-:W-:Y:S06]  /*1e50*/  HMMA.16816.F32 R28, R56, R32, R28 ;  /* 0x00000020381c723c */ /* 0x000fec000000181c */
[----:B------:R-:W-:Y:S06]  /*1e60*/  HMMA.16816.F32 R60, R24, R68, R60 ;  /* 0x00000044183c723c */ /* 0x000fec000000183c */
[----:B------:R-:W-:Y:S06]  /*1e70*/  HMMA.16816.F32 R44, R76, R116, R44 ;  /* 0x000000744c2c723c */ /* 0x000fec000000182c */
[----:B------:R-:W-:Y:S01]  /*1e80*/  HMMA.16816.F32 R92, R92, R54, RZ ;  /* 0x000000365c5c723c */ /* 0x000fe200000018ff */
[----:B------:R-:W-:Y:S05]  /*1e90*/  LDSM.16.M88.4 R52, [R145+0x7000] ;  /* 0x007000009134783b */ /* 0x000fea0000000200 */
[----:B--2---:R-:W-:Y:S06]  /*1ea0*/  HMMA.16816.F32 R28, R16, R40, R28 ;  /* 0x00000028101c723c */ /* 0x004fec000000181c */
[----:B------:R-:W-:Y:S01]  /*1eb0*/  HMMA.16816.F32 R84, R24, R70, R84 ;  /* 0x000000461854723c */ /* 0x000fe20000001854 */
[----:B------:R-:W-:Y:S05]  /*1ec0*/  LDSM.16.M88.4 R68, [R132+0x1800] ;  /* 0x001800008444783b */ /* 0x000fea0000000200 */
[----:B------:R-:W-:Y:S01]  /*1ed0*/  HMMA.16816.F32 R36, R56, R34, R36 ;  /* 0x000000223824723c */ /* 0x000fe20000001824 */
[----:B------:R-:W-:Y:S05]  /*1ee0*/  LDSM.16.M88.4 R32, [R132+0x2000] ;  /* 0x002000008420783b */ /* 0x000fea0000000200 */
[----:B------:R-:W-:Y:S01]  /*1ef0*/  HMMA.16816.F32 R64, R20, R10, R64 ;  /* 0x0000000a1440723c */ /* 0x000fe20000001840 */
[----:B------:R-:W1:Y:S05]  /*1f00*/  LDSM.16.M88.4 R8, [R141+0x2000] ;  /* 0x002000008d08783b */ /* 0x000e6a0000000200 */
[----:B------:R-:W-:Y:S06]  /*1f10*/  HMMA.16816.F32 R80, R24, R112, R80 ;  /* 0x000000701850723c */ /* 0x000fec0000001850 */
[----:B------:R-:W-:Y:S06]  /*1f20*/  HMMA.16816.F32 R28, R12, R96, R28 ;  /* 0x000000600c1c723c */ /* 0x000fec000000181c */
[----:B------:R-:W-:Y:S06]  /*1f30*/  HMMA.16816.F32 R60, R20, R108, R60 ;  /* 0x0000006c143c723c */ /* 0x000fec000000183c */
[----:B------:R-:W-:Y:S06]  /*1f40*/  HMMA.16816.F32 R44, R56, R100, R44 ;  /* 0x00000064382c723c */ /* 0x000fec000000182c */
[----:B------:R-:W-:Y:S01]  /*1f50*/  HMMA.16816.F32 R92, R24, R114, R92 ;  /* 0x00000072185c723c */ /* 0x000fe2000000185c */
[----:B------:R-:W-:Y:S05]  /*1f60*/  LDSM.16.M88.4 R24, [R143+0x3000] ;  /* 0x003000008f18783b */ /* 0x000fea0000000200 */
[----:B------:R-:W-:Y:S06]  /*1f70*/  HMMA.16816.F32 R84, R20, R110, R84 ;  /* 0x0000006e1454723c */ /* 0x000fec0000001854 */
[----:B------:R-:W-:Y:S01]  /*1f80*/  HMMA.16816.F32 R36, R16, R42, R36 ;  /* 0x0000002a1024723c */ /* 0x000fe20000001824 */
[----:B------:R-:W2:Y:S05]  /*1f90*/  LDSM.16.M88.4 R40, [R139+0x6800] ;  /* 0x006800008b28783b */ /* 0x000eaa0000000200 */
[----:B------:R-:W-:Y:S06]  /*1fa0*/  HMMA.16816.F32 R64, R76, R118, R64 ;  /* 0x000000764c40723c */ /* 0x000fec0000001840 */
[----:B------:R-:W-:Y:S06]  /*1fb0*/  HMMA.16816.F32 R80, R20, R88, R80 ;  /* 0x000000581450723c */ /* 0x000fec0000001850 */
[----:B-1----:R-:W-:Y:S06]  /*1fc0*/  HMMA.16816.F32 R28, R8, R32, R28 ;  /* 0x00000020081c723c */ /* 0x002fec000000181c */
[----:B------:R-:W-:Y:S06]  /*1fd0*/  HMMA.16816.F32 R60, R76, R72, R60 ;  /* 0x000000484c3c723c */ /* 0x000fec000000183c */
[----:B------:R-:W-:Y:S06]  /*1fe0*/  HMMA.16816.F32 R44, R16, R48, R44 ;  /* 0x00000030102c723c */ /* 0x000fec000000182c */
[----:B------:R-:W-:Y:S01]  /*1ff0*/  HMMA.16816.F32 R92, R20, R90, R92 ;  /* 0x0000005a145c723c */ /* 0x000fe2000000185c */
[----:B------:R-:W1:Y:S05]  /*2000*/  LDSM.16.M88.4 R20, [R145+0x7800] ;  /* 0x007800009114783b */ /* 0x000e6a0000000200 */
[----:B------:R-:W-:Y:S01]  /*2010*/  HMMA.16816.F32 R84, R76, R74, R84 ;  /* 0x0000004a4c54723c */ /* 0x000fe20000001854 */
[----:B------:R-:W-:Y:S01]  /*2020*/  FMUL.FTZ R29, R29, UR8 ;  /* 0x000000081d1d7c20 */ /* 0x000fe20008410000 */
[----:B------:R-:W-:Y:S01]  /*2030*/  FMUL.FTZ R30, R30, UR8 ;  /* 0x000000081e1e7c20 */ /* 0x000fe20008410000 */
[----:B------:R-:W-:Y:S01]  /*2040*/  FMUL.FTZ R0, R28, UR8 ;  /* 0x000000081c007c20 */ /* 0x000fe20008410000 */
[----:B------:R-:W-:-:S02]  /*2050*/  FMUL.FTZ R48, R31, UR8 ;  /* 0x000000081f307c20 */ /* 0x000fc40008410000 */
[----:B------:R-:W-:Y:S03]  /*2060*/  HMMA.16816.F32 R36, R12, R98, R36 ;  /* 0x000000620c24723c */ /* 0x000fe60000001824 */
[----:B------:R-:W-:Y:S03]  /*2070*/  MUFU.TANH R0, R0 ;  /* 0x0000000000007308 */ /* 0x000fe60000002400 */
[----:B------:R-:W-:Y:S01]  /*2080*/  HMMA.16816.F32 R100, R56, R102, R64 ;  /* 0x000000663864723c */ /* 0x000fe20000001840 */
[----:B------:R-:W3:Y:S04]  /*2090*/  LDSM.16.M88.4 R64, [R132+0x2800] ;  /* 0x002800008440783b */ /* 0x000ee80000000200 */
[----:B------:R-:W-:Y:S01]  /*20a0*/  MUFU.TANH R48, R48 ;  /* 0x0000003000307308 */ /* 0x000fe20000002400 */
[----:B------:R-:W-:Y:S06]  /*20b0*/  HMMA.16816.F32 R80, R76, R68, R80 ;  /* 0x000000444c50723c */ /* 0x000fec0000001850 */
[----:B------:R-:W-:Y:S06]  /*20c0*/  HMMA.16816.F32 R60, R56, R52, R60 ;  /* 0x00000034383c723c */ /* 0x000fec000000183c */
[----:B--2---:R-:W-:Y:S01]  /*20d0*/  HMMA.16816.F32 R44, R12, R40, R44 ;  /* 0x000000280c2c723c */ /* 0x004fe2000000182c */
[----:B------:R-:W2:Y:S05]  /*20e0*/  MUFU.TANH R41, R29 ;  /* 0x0000001d00297308 */ /* 0x000eaa0000002400 */
[----:B------:R-:W-:Y:S03]  /*20f0*/  HMMA.16816.F32 R84, R56, R54, R84 ;  /* 0x000000363854723c */ /* 0x000fe60000001854 */
[----:B------:R4:W-:Y:S03]  /*2100*/  MUFU.TANH R40, R30 ;  /* 0x0000001e00287308 */ /* 0x0009e60000002400 */
[----:B------:R-:W-:Y:S06]  /*2110*/  HMMA.16816.F32 R92, R76, R70, R92 ;  /* 0x000000464c5c723c */ /* 0x000fec000000185c */
[----:B------:R-:W-:Y:S01]  /*2120*/  HMMA.16816.F32 R36, R8, R34, R36 ;  /* 0x000000220824723c */ /* 0x000fe20000001824 */
[----:B------:R-:W-:Y:S05]  /*2130*/  LDSM.16.M88.4 R32, [R139+0x7000] ;  /* 0x007000008b20783b */ /* 0x000fea0000000200 */
[----:B------:R-:W-:Y:S01]  /*2140*/  HMMA.16816.F32 R100, R16, R50, R100 ;  /* 0x000000321064723c */ /* 0x000fe20000001864 */
[----:B----4-:R-:W4:Y:S05]  /*2150*/  LDSM.16.M88.4 R28, [R143+0x3800] ;  /* 0x003800008f1c783b */ /* 0x010f2a0000000200 */
[----:B-1----:R-:W-:Y:S06]  /*2160*/  HMMA.16816.F32 R80, R56, R20, R80 ;  /* 0x000000143850723c */ /* 0x002fec0000001850 */
[----:B------:R-:W-:Y:S01]  /*2170*/  HMMA.16816.F32 R60, R16, R24, R60 ;  /* 0x00000018103c723c */ /* 0x000fe2000000183c */
[----:B------:R-:W-:-:S05]  /*2180*/  LOP3.LUT R21, R130, 0xffffffe0, RZ, 0xc0, !PT ;  /* 0xffffffe082157812 */ /* 0x000fca00078ec0ff */
[----:B------:R-:W-:Y:S01]  /*2190*/  HMMA.16816.F32 R84, R16, R26, R84 ;  /* 0x0000001a1054723c */ /* 0x000fe20000001854 */
[----:B------:R-:W-:Y:S02]  /*21a0*/  IMAD.IADD R24, R126, 0x1, -R21 ;  /* 0x000000017e187824 */ /* 0x000fe400078e0a15 */
[----:B------:R-:W-:Y:S01]  /*21b0*/  FMUL.FTZ R49, R36, UR8 ;  /* 0x0000000824317c20 */ /* 0x000fe20008410000 */
[----:B------:R-:W-:Y:S02]  /*21c0*/  FMUL.FTZ R50, R39, UR8 ;  /* 0x0000000827327c20 */ /* 0x000fe40008410000 */
[----:B------:R-:W-:Y:S01]  /*21d0*/  HMMA.16816.F32 R92, R56, R22, R92 ;  /* 0x00000016385c723c */ /* 0x000fe2000000185c */
[----:B------:R-:W1:Y:S01]  /*21e0*/  LDSM.16.M88.4 R20, [R139+0x7800] ;  /* 0x007800008b14783b */ /* 0x000e620000000200 */
[----:B------:R-:W-:Y:S01]  /*21f0*/  SHF.R.S32.HI R153, RZ, 0x1f, R24 ;  /* 0x0000001fff997819 */ /* 0x000fe20000011418 */
[----:B------:R-:W5:Y:S03]  /*2200*/  MUFU.TANH R49, R49 ;  /* 0x0000003100317308 */ /* 0x000f660000002400 */
[----:B------:R-:W-:Y:S01]  /*2210*/  HMMA.16816.F32 R100, R12, R42, R100 ;  /* 0x0000002a0c64723c */ /* 0x000fe20000001864 */
[----:B------:R-:W-:Y:S01]  /*2220*/  LEA.HI R153, R153, R24, RZ, 0x2 ;  /* 0x0000001899997211 */ /* 0x000fe200078f10ff */
[----:B------:R-:W-:-:S03]  /*2230*/  IMAD.SHL.U32 R24, R126, 0x2, RZ ;  /* 0x000000027e187824 */ /* 0x000fc600078e00ff */
[----:B------:R-:W-:Y:S01]  /*2240*/  SHF.R.S32.HI R153, RZ, 0x2, R153 ;  /* 0x00000002ff997819 */ /* 0x000fe20000011499 */
[----:B---3--:R-:W-:Y:S01]  /*2250*/  HMMA.16816.F32 R44, R8, R64, R44 ;  /* 0x00000040082c723c */ /* 0x008fe2000000182c */
[----:B------:R-:W-:Y:S01]  /*2260*/  FMUL.FTZ R42, R37, UR8 ;  /* 0x00000008252a7c20 */ /* 0x000fe20008410000 */
[----:B------:R-:W-:Y:S01]  /*2270*/  FMUL.FTZ R43, R38, UR8 ;  /* 0x00000008262b7c20 */ /* 0x000fe20008410000 */
[----:B------:R-:W-:Y:S01]  /*2280*/  IADD3 R25, R128, 0x1, R153 ;  /* 0x0000000180197810 */ /* 0x000fe20007ffe099 */
[----:B------:R-:W3:Y:S01]  /*2290*/  LDSM.16.M88.4 R36, [R132+0x3000] ;  /* 0x003000008424783b */ /* 0x000ee20000000200 */
[----:B------:R-:W-:Y:S01]  /*22a0*/  LOP3.LUT R24, R24, 0x6, RZ, 0xc0, !PT ;  /* 0x0000000618187812 */ /* 0x000fe200078ec0ff */
[----:B----4-:R-:W-:Y:S01]  /*22b0*/  HMMA.16816.F32 R80, R16, R28, R80 ;  /* 0x0000001c1050723c */ /* 0x010fe20000001850 */
[----:B------:R-:W-:Y:S01]  /*22c0*/  IADD3 R26, R6, R25, -R152 ;  /* 0x00000019061a7210 */ /* 0x000fe20007ffe898 */
[----:B------:R-:W-:Y:S04]  /*22d0*/  MUFU.TANH R42, R42 ;  /* 0x0000002a002a7308 */ /* 0x000fe80000002400 */
[----:B------:R-:W-:Y:S01]  /*22e0*/  HMMA.16816.F32 R84, R12, R34, R84 ;  /* 0x000000220c54723c */ /* 0x000fe20000001854 */
[----:B------:R-:W-:-:S03]  /*22f0*/  IMAD.IADD R125, R26, 0x1, R125 ;  /* 0x000000011a7d7824 */ /* 0x000fc600078e027d */
[----:B------:R-:W-:Y:S02]  /*2300*/  MUFU.TANH R43, R43 ;  /* 0x0000002b002b7308 */ /* 0x000fe40000002400 */
[----:B------:R-:W-:Y:S01]  /*2310*/  HMMA.16816.F32 R60, R12, R32, R60 ;  /* 0x000000200c3c723c */ /* 0x000fe2000000183c */
[----:B------:R-:W-:Y:S01]  /*2320*/  IMAD R34, R127, 0x40, R24 ;  /* 0x000000407f227824 */ /* 0x000fe200078e0218 */
[C---:B------:R-:W-:Y:S01]  /*2330*/  VIMNMX R126, R125.reuse, R6, PT ;  /* 0x000000067d7e7248 */ /* 0x040fe20003fe0100 */
[----:B------:R-:W4:Y:S01]  /*2340*/  LDSM.16.M88.4 R24, [R132+0x3800] ;  /* 0x003800008418783b */ /* 0x000f220000000200 */
[----:B------:R-:W-:Y:S01]  /*2350*/  VIADDMNMX R125, R125, 0x8, R6, PT ;  /* 0x000000087d7d7846 */ /* 0x000fe20003800106 */
[----:B------:R-:W-:Y:S01]  /*2360*/  VIADD R35, R34, 0x1 ;  /* 0x0000000122237836 */ /* 0x000fe20000000000 */
[----:B------:R-:W-:Y:S01]  /*2370*/  HMMA.16816.F32 R92, R16, R30, R92 ;  /* 0x0000001e105c723c */ /* 0x000fe2000000185c */
[----:B------:R-:W-:Y:S01]  /*2380*/  FMUL.FTZ R32, R44, UR8 ;  /* 0x000000082c207c20 */ /* 0x000fe20008410000 */
[----:B------:R-:W-:Y:S01]  /*2390*/  FMUL.FTZ R33, R45, UR8 ;  /* 0x000000082d217c20 */ /* 0x000fe20008410000 */
[----:B------:R-:W-:Y:S01]  /*23a0*/  FMUL.FTZ R44, R46, UR8 ;  /* 0x000000082e2c7c20 */ /* 0x000fe20008410000 */
[----:B------:R-:W-:Y:S01]  /*23b0*/  FMUL.FTZ R45, R47, UR8 ;  /* 0x000000082f2d7c20 */ /* 0x000fe20008410000 */
[CC--:B------:R-:W-:Y:S01]  /*23c0*/  ISETP.GE.AND P6, PT, R35.reuse, R126.reuse, PT ;  /* 0x0000007e2300720c */ /* 0x0c0fe20003fc6270 */
[----:B------:R-:W-:Y:S01]  /*23d0*/  HMMA.16816.F32 R100, R8, R66, R100 ;  /* 0x000000420864723c */ /* 0x000fe20000001864 */
[C---:B------:R-:W-:Y:S01]  /*23e0*/  VIADD R17, R34.reuse, 0x9 ;  /* 0x0000000922117836 */ /* 0x040fe20000000000 */
[----:B------:R-:W-:Y:S01]  /*23f0*/  MUFU.TANH R33, R33 ;  /* 0x0000002100217308 */ /* 0x000fe20000002400 */
[C---:B------:R-:W-:Y:S01]  /*2400*/  VIADD R16, R34.reuse, 0x8 ;  /* 0x0000000822107836 */ /* 0x040fe20000000000 */
[----:B------:R-:W-:Y:S01]  /*2410*/  ISETP.GE.AND P2, PT, R35, R125, PT ;  /* 0x0000007d2300720c */ /* 0x000fe20003f46270 */
[----:B------:R-:W-:Y:S01]  /*2420*/  VIADD R18, R34, 0x10 ;  /* 0x0000001022127836 */ /* 0x000fe20000000000 */
[----:B-1----:R-:W-:Y:S01]  /*2430*/  HMMA.16816.F32 R80, R12, R20, R80 ;  /* 0x000000140c50723c */ /* 0x002fe20000001850 */
[----:B------:R-:W-:Y:S01]  /*2440*/  ISETP.GE.AND P4, PT, R17, R126, PT ;  /* 0x0000007e1100720c */ /* 0x000fe20003f86270 */
[----:B------:R-:W-:-:S04]  /*2450*/  DEPBAR.LE SB0, 0x0 ;  /* 0x000080000000791a */ /* 0x000fc80000000000 */
[----:B------:R-:W1:Y:S01]  /*2460*/  MUFU.TANH R44, R44 ;  /* 0x0000002c002c7308 */ /* 0x000e620000002400 */
[----:B------:R-:W-:Y:S01]  /*2470*/  ISETP.GE.AND P0, PT, R17, R125, PT ;  /* 0x0000007d1100720c */ /* 0x000fe20003f06270 */
[----:B---3--:R-:W-:Y:S01]  /*2480*/  HMMA.16816.F32 R60, R8, R36, R60 ;  /* 0x00000024083c723c */ /* 0x008fe2000000183c */
[----:B------:R-:W-:Y:S01]  /*2490*/  VIADD R17, R34, 0x11 ;  /* 0x0000001122117836 */ /* 0x000fe20000000000 */
[----:B------:R-:W-:Y:S02]  /*24a0*/  ISETP.GE.AND P1, PT, R16, R126, PT ;  /* 0x0000007e1000720c */ /* 0x000fe40003f26270 */
[----:B--2---:R-:W-:Y:S02]  /*24b0*/  FSEL R41, R41, -INF , !P6 ;  /* 0xff80000029297808 */ /* 0x004fe40007000000 */
[----:B------:R-:W2:Y:S01]  /*24c0*/  MUFU.TANH R45, R45 ;  /* 0x0000002d002d7308 */ /* 0x000ea20000002400 */
[----:B------:R-:W-:Y:S01]  /*24d0*/  HMMA.16816.F32 R92, R12, R22, R92 ;  /* 0x000000160c5c723c */ /* 0x000fe2000000185c */
[----:B------:R-:W-:-:S02]  /*24e0*/  FSEL R48, R48, -INF , !P2 ;  /* 0xff80000030307808 */ /* 0x000fc40005000000 */
[----:B------:R-:W-:Y:S01]  /*24f0*/  FMUL.FTZ R28, R100, UR8 ;  /* 0x00000008641c7c20 */ /* 0x000fe20008410000 */
[-C--:B------:R-:W-:Y:S01]  /*2500*/  ISETP.GE.AND P6, PT, R18, R125.reuse, PT ;  /* 0x0000007d1200720c */ /* 0x080fe20003fc6270 */
[----:B------:R-:W-:Y:S01]  /*2510*/  FMUL.FTZ R29, R101, UR8 ;  /* 0x00000008651d7c20 */ /* 0x000fe20008410000 */
[-C--:B------:R-:W-:Y:S01]  /*2520*/  ISETP.GE.AND P2, PT, R17, R126.reuse, PT ;  /* 0x0000007e1100720c */ /* 0x080fe20003f46270 */
[C---:B------:R-:W-:Y:S01]  /*2530*/  VIADD R14, R34.reuse, 0x20 ;  /* 0x00000020220e7836 */ /* 0x040fe20000000000 */
[C---:B------:R-:W-:Y:S01]  /*2540*/  HMMA.16816.F32 R84, R8.reuse, R38, R84 ;  /* 0x000000260854723c */ /* 0x040fe20000001854 */
[----:B-----5:R-:W-:Y:S01]  /*2550*/  FSEL R49, R49, -INF , !P1 ;  /* 0xff80000031317808 */ /* 0x020fe20004800000 */
[----:B------:R-:W3:Y:S01]  /*2560*/  MUFU.TANH R50, R50 ;  /* 0x0000003200327308 */ /* 0x000ee20000002400 */
[-C--:B------:R-:W-:Y:S01]  /*2570*/  ISETP.GE.AND P1, PT, R17, R125.reuse, PT ;  /* 0x0000007d1100720c */ /* 0x080fe20003f26270 */
[----:B------:R-:W-:Y:S01]  /*2580*/  VIADD R17, R34, 0x18 ;  /* 0x0000001822117836 */ /* 0x000fe20000000000 */
[----:B-1----:R-:W-:Y:S01]  /*2590*/  FSEL R44, R44, -INF , !P6 ;  /* 0xff8000002c2c7808 */ /* 0x002fe20007000000 */
[C---:B----4-:R-:W-:Y:S01]  /*25a0*/  HMMA.16816.F32 R80, R8.reuse, R24, R80 ;  /* 0x000000180850723c */ /* 0x050fe20000001850 */
[----:B------:R-:W-:Y:S01]  /*25b0*/  FSEL R33, R33, -INF , !P2 ;  /* 0xff80000021217808 */ /* 0x000fe20005000000 */
[----:B------:R-:W-:Y:S01]  /*25c0*/  FMUL.FTZ R102, R102, UR8 ;  /* 0x0000000866667c20 */ /* 0x000fe20008410000 */
[CC--:B------:R-:W-:Y:S01]  /*25d0*/  ISETP.GE.AND P6, PT, R14.reuse, R126.reuse, PT ;  /* 0x0000007e0e00720c */ /* 0x0c0fe20003fc6270 */
[----:B------:R-:W1:Y:S01]  /*25e0*/  MUFU.TANH R32, R32 ;  /* 0x0000002000207308 */ /* 0x000e620000002400 */
[-C--:B------:R-:W-:Y:S01]  /*25f0*/  ISETP.GE.AND P2, PT, R14, R125.reuse, PT ;  /* 0x0000007d0e00720c */ /* 0x080fe20003f46270 */
[----:B------:R-:W-:Y:S01]  /*2600*/  FMUL.FTZ R60, R60, UR8 ;  /* 0x000000083c3c7c20 */ /* 0x000fe20008410000 */
[----:B--2---:R-:W-:Y:S01]  /*2610*/  FSEL R14, R45, -INF , !P1 ;  /* 0xff8000002d0e7808 */ /* 0x004fe20004800000 */
[----:B------:R-:W-:Y:S01]  /*2620*/  FMUL.FTZ R61, R61, UR8 ;  /* 0x000000083d3d7c20 */ /* 0x000fe20008410000 */
[-C--:B------:R-:W-:Y:S01]  /*2630*/  ISETP.GE.AND P1, PT, R34, R126.reuse, PT ;  /* 0x0000007e2200720c */ /* 0x080fe20003f26270 */
[----:B------:R-:W-:Y:S01]  /*2640*/  HMMA.16816.F32 R92, R8, R26, R92 ;  /* 0x0000001a085c723c */ /* 0x000fe2000000185c */
[-C--:B------:R-:W-:Y:S01]  /*2650*/  ISETP.GE.AND P5, PT, R16, R125.reuse, PT ;  /* 0x0000007d1000720c */ /* 0x080fe20003fa6270 */
[----:B------:R-:W2:Y:S01]  /*2660*/  MUFU.TANH R28, R28 ;  /* 0x0000001c001c7308 */ /* 0x000ea20000002400 */
[----:B------:R-:W-:Y:S01]  /*2670*/  FSEL R19, R0, -INF , !P1 ;  /* 0xff80000000137808 */ /* 0x000fe20004800000 */
[----:B------:R-:W-:Y:S01]  /*2680*/  FMUL.FTZ R103, R103, UR8 ;  /* 0x0000000867677c20 */ /* 0x000fe20008410000 */
[----:B------:R-:W-:Y:S01]  /*2690*/  FSEL R12, R43, -INF , !P5 ;  /* 0xff8000002b0c7808 */ /* 0x000fe20006800000 */
[----:B------:R-:W-:Y:S01]  /*26a0*/  FMUL.FTZ R62, R62, UR8 ;  /* 0x000000083e3e7c20 */ /* 0x000fe20008410000 */
[----:B------:R-:W-:Y:S01]  /*26b0*/  FSEL R13, R42, -INF , !P4 ;  /* 0xff8000002a0d7808 */ /* 0x000fe20006000000 */
[----:B------:R-:W-:Y:S01]  /*26c0*/  FMUL.FTZ R84, R84, UR8 ;  /* 0x0000000854547c20 */ /* 0x000fe20008410000 */
[CC--:B------:R-:W-:Y:S01]  /*26d0*/  ISETP.GE.AND P5, PT, R17.reuse, R126.reuse, PT ;  /* 0x0000007e1100720c */ /* 0x0c0fe20003fa6270 */
[----:B------:R-:W4:Y:S01]  /*26e0*/  MUFU.TANH R29, R29 ;  /* 0x0000001d001d7308 */ /* 0x000f220000002400 */
[----:B------:R-:W-:Y:S01]  /*26f0*/  ISETP.GE.AND P4, PT, R17, R125, PT ;  /* 0x0000007d1100720c */ /* 0x000fe20003f86270 */
[----:B------:R-:W-:Y:S01]  /*2700*/  VIADD R17, R34, 0x19 ;  /* 0x0000001922117836 */ /* 0x000fe20000000000 */
[----:B------:R-:W-:Y:S01]  /*2710*/  ISETP.GE.AND P3, PT, R18, R126, PT ;  /* 0x0000007e1200720c */ /* 0x000fe20003f66270 */
[----:B------:R-:W-:Y:S01]  /*2720*/  VIADD R18, R34, 0x21 ;  /* 0x0000002122127836 */ /* 0x000fe20000000000 */
[----:B------:R-:W-:Y:S01]  /*2730*/  FMNMX.FTZ R0, R19, R41, !PT ;  /* 0x0000002913007209 */ /* 0x000fe20007810000 */
[----:B------:R-:W-:Y:S01]  /*2740*/  FMUL.FTZ R85, R85, UR8 ;  /* 0x0000000855557c20 */ /* 0x000fe20008410000 */
[----:B---3--:R-:W-:Y:S01]  /*2750*/  FSEL R50, R50, -INF , !P0 ;  /* 0xff80000032327808 */ /* 0x008fe20004000000 */
[----:B------:R-:W3:Y:S01]  /*2760*/  MUFU.TANH R167, R60 ;  /* 0x0000003c00a77308 */ /* 0x000ee20000002400 */
[----:B-1----:R-:W-:Y:S01]  /*2770*/  FSEL R15, R32, -INF , !P3 ;  /* 0xff800000200f7808 */ /* 0x002fe20005800000 */
[----:B------:R-:W-:Y:S01]  /*2780*/  FMUL.FTZ R80, R80, UR8 ;  /* 0x0000000850507c20 */ /* 0x000fe20008410000 */
[----:B------:R-:W-:Y:S01]  /*2790*/  FMNMX.FTZ R0, R49, R0, !PT ;  /* 0x0000000031007209 */ /* 0x000fe20007810000 */
[----:B------:R-:W-:Y:S01]  /*27a0*/  VIADD R11, R34, 0x28 ;  /* 0x00000028220b7836 */ /* 0x000fe20000000000 */
[-C--:B------:R-:W-:Y:S01]  /*27b0*/  ISETP.GE.AND P0, PT, R17, R126.reuse, PT ;  /* 0x0000007e1100720c */ /* 0x080fe20003f06270 */
[----:B------:R-:W-:Y:S01]  /*27c0*/  FMUL.FTZ R81, R81, UR8 ;  /* 0x0000000851517c20 */ /* 0x000fe20008410000 */
[-C--:B------:R-:W-:Y:S01]  /*27d0*/  ISETP.GE.AND P3, PT, R17, R125.reuse, PT ;  /* 0x0000007d1100720c */ /* 0x080fe20003f66270 */
[----:B------:R-:W1:Y:S01]  /*27e0*/  MUFU.TANH R165, R61 ;  /* 0x0000003d00a57308 */ /* 0x000e620000002400 */
[----:B--2---:R-:W-:Y:S01]  /*27f0*/  FSEL R17, R28, -INF , !P5 ;  /* 0xff8000001c117808 */ /* 0x004fe20006800000 */
[----:B------:R-:W-:Y:S01]  /*2800*/  VIADD R10, R34, 0x29 ;  /* 0x00000029220a7836 */ /* 0x000fe20000000000 */
[----:B------:R-:W-:Y:S01]  /*2810*/  ISETP.GE.AND P5, PT, R18, R126, PT ;  /* 0x0000007e1200720c */ /* 0x000fe20003fa6270 */
[----:B------:R-:W-:Y:S01]  /*2820*/  FMUL.FTZ R92, R92, UR8 ;  /* 0x000000085c5c7c20 */ /* 0x000fe20008410000 */
[----:B------:R-:W-:Y:S01]  /*2830*/  ISETP.GE.AND P1, PT, R18, R125, PT ;  /* 0x0000007d1200720c */ /* 0x000fe20003f26270 */
[C---:B------:R-:W-:Y:S01]  /*2840*/  VIADD R9, R34.reuse, 0x30 ;  /* 0x0000003022097836 */ /* 0x040fe20000000000 */
[----:B------:R-:W-:Y:S01]  /*2850*/  FMNMX.FTZ R18, R13, R0, !PT ;  /* 0x000000000d127209 */ /* 0x000fe20007810000 */
[----:B------:R-:W2:Y:S01]  /*2860*/  MUFU.TANH R163, R84 ;  /* 0x0000005400a37308 */ /* 0x000ea20000002400 */
[----:B----4-:R-:W-:Y:S01]  /*2870*/  FSEL R29, R29, -INF , !P0 ;  /* 0xff8000001d1d7808 */ /* 0x010fe20004000000 */
[----:B------:R-:W-:Y:S01]  /*2880*/  FMUL.FTZ R93, R93, UR8 ;  /* 0x000000085d5d7c20 */ /* 0x000fe20008410000 */
[----:B------:R-:W-:Y:S01]  /*2890*/  FMNMX.FTZ R18, R15, R18, !PT ;  /* 0x000000120f127209 */ /* 0x000fe20007810000 */
[----:B------:R-:W-:Y:S01]  /*28a0*/  VIADD R8, R34, 0x31 ;  /* 0x0000003122087836 */ /* 0x000fe20000000000 */
[----:B---3--:R-:W-:Y:S01]  /*28b0*/  FSEL R167, R167, -INF , !P6 ;  /* 0xff800000a7a77808 */ /* 0x008fe20007000000 */
[----:B------:R-:W-:Y:S01]  /*28c0*/  FMUL.FTZ R87, R87, UR8 ;  /* 0x0000000857577c20 */ /* 0x000fe20008410000 */
[----:B------:R-:W-:Y:S01]  /*28d0*/  FMNMX.FTZ R18, R33, R18, !PT ;  /* 0x0000001221127209 */ /* 0x000fe20007810000 */
[----:B------:R-:W3:Y:S01]  /*28e0*/  MUFU.TANH R119, R85 ;  /* 0x0000005500777308 */ /* 0x000ee20000002400 */
[----:B------:R-:W-:Y:S01]  /*28f0*/  ISETP.GE.AND P6, PT, R11, R126, PT ;  /* 0x0000007e0b00720c */ /* 0x000fe20003fc6270 */
[----:B------:R-:W-:Y:S01]  /*2900*/  FMUL.FTZ R82, R82, UR8 ;  /* 0x0000000852527c20 */ /* 0x000fe20008410000 */
[----:B------:R-:W-:Y:S01]  /*2910*/  FMNMX.FTZ R18, R17, R18, !PT ;  /* 0x0000001211127209 */ /* 0x000fe20007810000 */
[----:B------:R-:W-:Y:S01]  /*2920*/  VIADD R0, R34, 0x38 ;  /* 0x0000003822007836 */ /* 0x000fe20000000000 */
[----:B-1----:R-:W-:Y:S01]  /*2930*/  FSEL R165, R165, -INF , !P5 ;  /* 0xff800000a5a57808 */ /* 0x002fe20006800000 */
[----:B------:R-:W-:Y:S01]  /*2940*/  FMUL.FTZ R63, R63, UR8 ;  /* 0x000000083f3f7c20 */ /* 0x000fe20008410000 */
[----:B------:R-:W-:Y:S01]  /*2950*/  FMNMX.FTZ R18, R29, R18, !PT ;  /* 0x000000121d127209 */ /* 0x000fe20007810000 */
[----:B------:R-:W1:Y:S01]  /*2960*/  MUFU.TANH R162, R80 ;  /* 0x0000005000a27308 */ /* 0x000e620000002400 */
[----:B------:R-:W-:Y:S01]  /*2970*/  ISETP.GE.AND P5, PT, R10, R126, PT ;  /* 0x0000007e0a00720c */ /* 0x000fe20003fa6270 */
[----:B------:R-:W-:Y:S01]  /*2980*/  FMUL.FTZ R86, R86, UR8 ;  /* 0x0000000856567c20 */ /* 0x000fe20008410000 */
[----:B------:R-:W-:Y:S01]  /*2990*/  FMNMX.FTZ R18, R167, R18, !PT ;  /* 0x00000012a7127209 */ /* 0x000fe20007810000 */
[----:B------:R-:W-:Y:S01]  /*29a0*/  FMUL.FTZ R83, R83, UR8 ;  /* 0x0000000853537c20 */ /* 0x000fe20008410000 */
[----:B--2---:R-:W-:-:S02]  /*29b0*/  FSEL R163, R163, -INF , !P6 ;  /* 0xff800000a3a37808 */ /* 0x004fc40007000000 */
[C---:B------:R-:W-:Y:S01]  /*29c0*/  ISETP.GE.AND P6, PT, R34.reuse, R125, PT ;  /* 0x0000007d2200720c */ /* 0x040fe20003fc6270 */
[----:B------:R-:W2:Y:S01]  /*29d0*/  MUFU.TANH R135, R81 ;  /* 0x0000005100877308 */ /* 0x000ea20000002400 */
[----:B------:R-:W-:Y:S01]  /*29e0*/  FMNMX.FTZ R18, R165, R18, !PT ;  /* 0x00000012a5127209 */ /* 0x000fe20007810000 */
[----:B------:R-:W-:Y:S01]  /*29f0*/  VIADD R34, R34, 0x39 ;  /* 0x0000003922227836 */ /* 0x000fe20000000000 */
[----:B---3--:R-:W-:Y:S02]  /*2a00*/  FSEL R119, R119, -INF , !P5 ;  /* 0xff80000077777808 */ /* 0x008fe40006800000 */
[----:B------:R-:W-:Y:S02]  /*2a10*/  ISETP.GE.AND P5, PT, R9, R126, PT ;  /* 0x0000007e0900720c */ /* 0x000fe40003fa6270 */
[----:B------:R-:W-:Y:S01]  /*2a20*/  FSEL R40, R40, -INF , !P6 ;  /* 0xff80000028287808 */ /* 0x000fe20007000000 */
[----:B------:R-:W3:Y:S01]  /*2a30*/  MUFU.TANH R133, R92 ;  /* 0x0000005c00857308 */ /* 0x000ee20000002400 */
[----:B------:R-:W-:-:S02]  /*2a40*/  FMNMX.FTZ R18, R163, R18, !PT ;  /* 0x00000012a3127209 */ /* 0x000fc40007810000 */
[----:B-1----:R-:W-:Y:S02]  /*2a50*/  FSEL R162, R162, -INF , !P5 ;  /* 0xff800000a2a27808 */ /* 0x002fe40006800000 */
[----:B------:R-:W-:Y:S02]  /*2a60*/  ISETP.GE.AND P5, PT, R8, R126, PT ;  /* 0x0000007e0800720c */ /* 0x000fe40003fa6270 */
[----:B------:R-:W-:Y:S01]  /*2a70*/  FMNMX.FTZ R21, R40, R48, !PT ;  /* 0x0000003028157209 */ /* 0x000fe20007810000 */
[----:B------:R-:W1:Y:S01]  /*2a80*/  MUFU.TANH R131, R93 ;  /* 0x0000005d00837308 */ /* 0x000e620000002400 */
[----:B------:R-:W-:Y:S02]  /*2a90*/  FMNMX.FTZ R23, R119, R18, !PT ;  /* 0x0000001277177209 */ /* 0x000fe40007810000 */
[----:B------:R-:W-:Y:S02]  /*2aa0*/  ISETP.GE.AND P0, PT, R124, 0x2, PT ;  /* 0x000000027c00780c */ /* 0x000fe40003f06270 */
[----:B------:R-:W-:-:S02]  /*2ab0*/  ISETP.GE.AND P6, PT, R0, R126, PT ;  /* 0x0000007e0000720c */ /* 0x000fc40003fc6270 */
[----:B--2---:R-:W-:Y:S01]  /*2ac0*/  FSEL R135, R135, -INF , !P5 ;  /* 0xff80000087877808 */ /* 0x004fe20006800000 */
[----:B------:R-:W2:Y:S01]  /*2ad0*/  MUFU.TANH R6, R102 ;  /* 0x0000006600067308 */ /* 0x000ea20000002400 */
[----:B------:R-:W-:Y:S02]  /*2ae0*/  FMNMX.FTZ R21, R12, R21, !PT ;  /* 0x000000150c157209 */ /* 0x000fe40007810000 */
[----:B------:R-:W-:Y:S02]  /*2af0*/  FMNMX.FTZ R18, R162, R23, !PT ;  /* 0x00000017a2127209 */ /* 0x000fe40007810000 */
[----:B------:R-:W-:Y:S02]  /*2b00*/  ISETP.GE.AND P5, PT, R34, R126, PT ;  /* 0x0000007e2200720c */ /* 0x000fe40003fa6270 */
[----:B---3--:R-:W-:Y:S01]  /*2b10*/  FSEL R133, R133, -INF , !P6 ;  /* 0xff80000085857808 */ /* 0x008fe20007000000 */
[----:B------:R3:W4:Y:S01]  /*2b20*/  MUFU.TANH R16, R103 ;  /* 0x0000006700107308 */ /* 0x0007220000002400 */
[----:B------:R-:W-:-:S02]  /*2b30*/  FMNMX.FTZ R21, R50, R21, !PT ;  /* 0x0000001532157209 */ /* 0x000fc40007810000 */
[----:B------:R-:W-:Y:S02]  /*2b40*/  FMNMX.FTZ R18, R135, R18, !PT ;  /* 0x0000001287127209 */ /* 0x000fe40007810000 */
[----:B-1----:R-:W-:Y:S02]  /*2b50*/  FSEL R131, R131, -INF , !P5 ;  /* 0xff80000083837808 */ /* 0x002fe40006800000 */
[----:B------:R-:W-:Y:S01]  /*2b60*/  FMNMX.FTZ R21, R44, R21, !PT ;  /* 0x000000152c157209 */ /* 0x000fe20007810000 */
[----:B------:R3:W1:Y:S01]  /*2b70*/  MUFU.TANH R134, R62 ;  /* 0x0000003e00867308 */ /* 0x0006620000002400 */
[----:B------:R-:W-:Y:S02]  /*2b80*/  FMNMX.FTZ R18, R133, R18, !PT ;  /* 0x0000001285127209 */ /* 0x000fe40007810000 */
[----:B--2---:R-:W-:Y:S02]  /*2b90*/  FSEL R6, R6, -INF , !P4 ;  /* 0xff80000006067808 */ /* 0x004fe40006000000 */
[----:B------:R-:W-:-:S02]  /*2ba0*/  FMNMX.FTZ R21, R14, R21, !PT ;  /* 0x000000150e157209 */ /* 0x000fc40007810000 */
[----:B------:R-:W-:Y:S01]  /*2bb0*/  FMNMX.FTZ R18, R131, R18, !PT ;  /* 0x0000001283127209 */ /* 0x000fe20007810000 */
[----:B------:R3:W2:Y:S08]  /*2bc0*/  MUFU.TANH R168, R63 ;  /* 0x0000003f00a87308 */ /* 0x0006b00000002400 */
[----:B------:R3:W1:Y:S08]  /*2bd0*/  MUFU.TANH R166, R86 ;  /* 0x0000005600a67308 */ /* 0x0006700000002400 */
[----:B------:R-:W1:Y:S08]  /*2be0*/  MUFU.TANH R87, R87 ;  /* 0x0000005700577308 */ /* 0x000e700000002400 */
[----:B------:R-:W1:Y:S01]  /*2bf0*/  MUFU.TANH R82, R82 ;  /* 0x0000005200527308 */ /* 0x000e620000002400 */
[----:B------:R-:W-:Y:S06]  /*2c00*/  BAR.SYNC.DEFER_BLOCKING 0x0 ;  /* 0x0000000000007b1d */ /* 0x000fec0000010000 */
[----:B--234-:R-:W-:Y:S05]  /*2c10*/  @!P0 BRA `(.L_x_655) ;  /* 0x0000000000748947 */ /* 0x01cfea0003800000 */
        /* <DEDUP_REMOVED lines=12> */
[-C--:B------:R-:W-:Y:S02]  /*2ce0*/  IADD3 R22, P5, R26, R20.reuse, RZ ;  /* 0x000000141a167210 */ /* 0x080fe40007fbe0ff */
        /* <DEDUP_REMOVED lines=16> */
.L_x_655:
[----:B------:R-:W-:Y:S01]  /*2df0*/  FSEL R16, R16, -INF , !P3 ;  /* 0xff80000010107808 */ /* 0x000fe20005800000 */
[----:B------:R-:W3:Y:S01]  /*2e00*/  MUFU.TANH R83, R83 ;  /* 0x0000005300537308 */ /* 0x000ee20000002400 */
[----:B------:R-:W-:Y:S01]  /*2e10*/  FMNMX.FTZ R21, R6, R21, !PT ;  /* 0x0000001506157209 */ /* 0x000fe20007810000 */
[----:B------:R-:W-:Y:S01]  /*2e20*/  FMUL.FTZ R94, R94, UR8 ;  /* 0x000000085e5e7c20 */ /* 0x000fe20008410000 */
[----:B-1----:R-:W-:Y:S01]  /*2e30*/  FSEL R134, R134, -INF , !P2 ;  /* 0xff80000086867808 */ /* 0x002fe20005000000 */
[----:B------:R-:W-:Y:S01]  /*2e40*/  FMUL.FTZ R95, R95, UR8 ;  /* 0x000000085f5f7c20 */ /* 0x000fe20008410000 */
[----:B------:R-:W-:Y:S01]  /*2e50*/  FMNMX.FTZ R21, R16, R21, !PT ;  /* 0x0000001510157209 */ /* 0x000fe20007810000 */
[----:B--2---:R-:W1:Y:S01]  /*2e60*/  SHFL.BFLY PT, R3, R18, 0x2, 0x1f ;  /* 0x0c401f0012037f89 */ /* 0x004e6200000e0000 */
[----:B------:R-:W-:Y:S01]  /*2e70*/  ISETP.GE.AND P2, PT, R11, R125, PT ;  /* 0x0000007d0b00720c */ /* 0x000fe20003f46270 */
[----:B------:R-:W2:Y:S01]  /*2e80*/  MUFU.TANH R116, R94 ;  /* 0x0000005e00747308 */ /* 0x000ea20000002400 */
[----:B------:R-:W-:Y:S01]  /*2e90*/  FSEL R168, R168, -INF , !P1 ;  /* 0xff800000a8a87808 */ /* 0x000fe20004800000 */
[----:B------:R-:W-:Y:S01]  /*2ea0*/  ULDC UR6, c[0x0][0x2ec] ;  /* 0x0000bb0000067ab9 */ /* 0x000fe20000000800 */
[----:B------:R-:W-:-:S02]  /*2eb0*/  FMNMX.FTZ R21, R134, R21, !PT ;  /* 0x0000001586157209 */ /* 0x000fc40007810000 */
[----:B------:R-:W-:Y:S02]  /*2ec0*/  ISETP.GE.AND P1, PT, R10, R125, PT ;  /* 0x0000007d0a00720c */ /* 0x000fe40003f26270 */
[----:B------:R-:W-:Y:S01]  /*2ed0*/  FSEL R166, R166, -INF , !P2 ;  /* 0xff800000a6a67808 */ /* 0x000fe20005000000 */
[----:B------:R-:W4:Y:S01]  /*2ee0*/  MUFU.TANH R114, R95 ;  /* 0x0000005f00727308 */ /* 0x000f220000002400 */
[----:B------:R-:W-:Y:S02]  /*2ef0*/  FMNMX.FTZ R21, R168, R21, !PT ;  /* 0x00000015a8157209 */ /* 0x000fe40007810000 */
[----:B------:R-:W-:Y:S02]  /*2f00*/  ISETP.GE.AND P2, PT, R9, R125, PT ;  /* 0x0000007d0900720c */ /* 0x000fe40003f46270 */
[----:B------:R-:W-:Y:S02]  /*2f10*/  FSEL R130, R87, -INF , !P1 ;  /* 0xff80000057827808 */ /* 0x000fe40004800000 */
[----:B------:R-:W-:-:S02]  /*2f20*/  FMNMX.FTZ R21, R166, R21, !PT ;  /* 0x00000015a6157209 */ /* 0x000fc40007810000 */
[----:B------:R-:W-:Y:S02]  /*2f30*/  ISETP.GE.AND P1, PT, R8, R125, PT ;  /* 0x0000007d0800720c */ /* 0x000fe40003f26270 */
[----:B------:R-:W-:Y:S02]  /*2f40*/  FSEL R128, R82, -INF , !P2 ;  /* 0xff80000052807808 */ /* 0x000fe40005000000 */
[----:B------:R-:W-:Y:S02]  /*2f50*/  FMNMX.FTZ R21, R130, R21, !PT ;  /* 0x0000001582157209 */ /* 0x000fe40007810000 */
[----:B------:R-:W-:Y:S02]  /*2f60*/  ISETP.GE.AND P2, PT, R0, R125, PT ;  /* 0x0000007d0000720c */ /* 0x000fe40003f46270 */
[----:B---3--:R-:W-:Y:S02]  /*2f70*/  FSEL R118, R83, -INF , !P1 ;  /* 0xff80000053767808 */ /* 0x008fe40004800000 */
[----:B------:R-:W-:-:S02]  /*2f80*/  FMNMX.FTZ R21, R128, R21, !PT ;  /* 0x0000001580157209 */ /* 0x000fc40007810000 */
[----:B------:R-:W-:Y:S02]  /*2f90*/  ISETP.GE.AND P1, PT, R34, R125, PT ;  /* 0x0000007d2200720c */ /* 0x000fe40003f26270 */
[----:B--2---:R-:W-:Y:S02]  /*2fa0*/  FSEL R116, R116, -INF , !P2 ;  /* 0xff80000074747808 */ /* 0x004fe40005000000 */
[----:B------:R-:W-:Y:S02]  /*2fb0*/  FMNMX.FTZ R21, R118, R21, !PT ;  /* 0x0000001576157209 */ /* 0x000fe40007810000 */
[----:B----4-:R-:W-:Y:S02]  /*2fc0*/  FSEL R114, R114, -INF , !P1 ;  /* 0xff80000072727808 */ /* 0x010fe40004800000 */
[----:B------:R-:W-:Y:S02]  /*2fd0*/  FMNMX.FTZ R11, R116, R21, !PT ;  /* 0x00000015740b7209 */ /* 0x000fe40007810000 */
[----:B-1----:R-:W-:-:S02]  /*2fe0*/  FMNMX.FTZ R18, R18, R3, !PT ;  /* 0x0000000312127209 */ /* 0x002fc40007810000 */
[----:B------:R-:W-:Y:S02]  /*2ff0*/  FMNMX.FTZ R11, R114, R11, !PT ;  /* 0x0000000b720b7209 */ /* 0x000fe40007810000 */
[----:B------:R-:W-:Y:S01]  /*3000*/  IADD3 R140, R129, R4, RZ ;  /* 0x00000004818c7210 */ /* 0x000fe20007ffe0ff */
[----:B------:R-:W1:Y:S03]  /*3010*/  SHFL.BFLY PT, R3, R18, 0x1, 0x1f ;  /* 0x0c201f0012037f89 */ /* 0x000e6600000e0000 */
[----:B------:R-:W-:Y:S01]  /*3020*/  LEA R140, R140, UR4, 0x1 ;  /* 0x000000048c8c7c11 */ /* 0x000fe2000f8e08ff */
[----:B------:R-:W2:Y:S03]  /*3030*/  SHFL.BFLY PT, R0, R11, 0x2, 0x1f ;  /* 0x0c401f000b007f89 */ /* 0x000ea600000e0000 */
[-C--:B------:R-:W-:Y:S01]  /*3040*/  LEA R138, R7, R140.reuse, 0x1 ;  /* 0x0000008c078a7211 */ /* 0x080fe200078e08ff */
[----:B------:R-:W-:Y:S01]  /*3050*/  LDSM.16.MT88.4 R92, [R140+0x8000] ;  /* 0x008000008c5c783b */ /* 0x000fe20000004200 */
[----:B------:R-:W-:-:S02]  /*3060*/  LEA R137, R5, R140, 0x1 ;  /* 0x0000008c05897211 */ /* 0x000fc400078e08ff */
[----:B------:R-:W-:Y:S01]  /*3070*/  LEA R136, R5, R138, 0x1 ;  /* 0x0000008a05887211 */ /* 0x000fe200078e08ff */
[----:B------:R-:W-:Y:S04]  /*3080*/  LDSM.16.MT88.4 R84, [R138+0x8000] ;  /* 0x008000008a54783b */ /* 0x000fe80000004200 */
[----:B------:R-:W-:Y:S04]  /*3090*/  LDSM.16.MT88.4 R76, [R137+0x8000] ;  /* 0x00800000894c783b */ /* 0x000fe80000004200 */
[----:B------:R-:W-:Y:S01]  /*30a0*/  LDSM.16.MT88.4 R68, [R136+0x8000] ;  /* 0x008000008844783b */ /* 0x000fe20000004200 */
[----:B-1----:R-:W-:-:S03]  /*30b0*/  FMNMX.FTZ R3, R18, R3, !PT ;  /* 0x0000000312037209 */ /* 0x002fc60007810000 */
[----:B------:R-:W-:Y:S01]  /*30c0*/  LDSM.16.MT88.4 R56, [R137+0xa000] ;  /* 0x00a000008938783b */ /* 0x000fe20000004200 */
[----:B--2---:R-:W-:Y:S01]  /*30d0*/  FMNMX.FTZ R0, R11, R0, !PT ;  /* 0x000000000b007209 */ /* 0x004fe20007810000 */
        /* <DEDUP_REMOVED lines=13> */
[----:B------:R-:W-:Y:S01]  /*31b0*/  LDSM.16.MT88.4 R20, [R137+0x8800] ;  /* 0x008800008914783b */ /* 0x000fe20000004200 */
[----:B------:R-:W-:-:S05]  /*31c0*/  FFMA.FTZ R119, R119, UR6, -R164 ;  /* 0x0000000677777c23 */ /* 0x000fca00080108a4 */
[----:B------:R-:W2:Y:S01]  /*31d0*/  MUFU.EX2 R112, R112 ;  /* 0x0000007000707308 */ /* 0x000ea20000000800 */
[----:B-1----:R-:W-:Y:S01]  /*31e0*/  FMNMX.FTZ R2, R0, R9, !PT ;  /* 0x0000000900027209 */ /* 0x002fe20007810000 */
[----:B------:R-:W-:-:S06]  /*31f0*/  FFMA.FTZ R0, R29, UR6, -R164 ;  /* 0x000000061d007c23 */ /* 0x000fcc00080108a4 */
[----:B------:R-:W-:Y:S01]  /*3200*/  MUFU.EX2 R109, R109 ;  /* 0x0000006d006d7308 */ /* 0x000fe20000000800 */
[----:B------:R-:W-:Y:S01]  /*3210*/  LDSM.16.MT88.4 R8, [R140+0x8800] ;  /* 0x008800008c08783b */ /* 0x000fe20000004200 */
[C---:B------:R-:W-:Y:S01]  /*3220*/  FSETP.NEU.FTZ.AND P1, PT, R2.reuse, -INF , PT ;  /* 0xff8000000200780b */ /* 0x040fe20003f3d000 */
[----:B------:R-:W-:Y:S02]  /*3230*/  FMUL.FTZ R117, R2, UR6 ;  /* 0x0000000602757c20 */ /* 0x000fe40008410000 */
[----:B------:R-:W-:Y:S03]  /*3240*/  LDSM.16.MT88.4 R28, [R138+0x8800] ;  /* 0x008800008a1c783b */ /* 0x000fe60000004200 */
[----:B------:R-:W-:Y:S01]  /*3250*/  FSEL R117, R117, RZ, P1 ;  /* 0x000000ff75757208 */ /* 0x000fe20000800000 */
[----:B------:R-:W1:Y:S01]  /*3260*/  MUFU.EX2 R102, R102 ;  /* 0x0000006600667308 */ /* 0x000e620000000800 */
[----:B--2---:R-:W-:Y:S01]  /*3270*/  F2FP.F16.F32.PACK_AB R64, R112, R113 ;  /* 0x000000717040723e */ /* 0x004fe200000000ff */
[----:B------:R-:W-:-:S02]  /*3280*/  FADD.FTZ R112, R113, R112 ;  /* 0x0000007071707221 */ /* 0x000fc40000010000 */
        /* <DEDUP_REMOVED lines=9> */
[----:B------:R-:W2:Y:S01]  /*3320*/  LDSM.16.MT88.4 R40, [R140+0xa000] ;  /* 0x00a000008c28783b */ /* 0x000ea20000004200 */
[--C-:B------:R-:W-:Y:S01]  /*3330*/  FFMA.FTZ R134, R134, UR6, -R117.reuse ;  /* 0x0000000686867c23 */ /* 0x100fe20008010875 */
[--C-:B------:R-:W-:Y:S01]  /*3340*/  FFMA.FTZ R129, R168, UR6, -R117.reuse ;  /* 0x00000006a8817c23 */ /* 0x100fe20008010875 */
[--C-:B------:R-:W-:Y:S01]  /*3350*/  FFMA.FTZ R166, R166, UR6, -R117.reuse ;  /* 0x00000006a6a67c23 */ /* 0x100fe20008010875 */
[----:B-1----:R-:W-:Y:S01]  /*3360*/  F2FP.F16.F32.PACK_AB R66, R102, R109 ;  /* 0x0000006d6642723e */ /* 0x002fe200000000ff */
[----:B------:R-:W1:Y:S01]  /*3370*/  MUFU.EX2 R115, R115 ;  /* 0x0000007300737308 */ /* 0x000e620000000800 */
[----:B------:R-:W3:Y:S01]  /*3380*/  LDSM.16.MT88.4 R48, [R138+0xa000] ;  /* 0x00a000008a30783b */ /* 0x000ee20000004200 */
[--C-:B------:R-:W-:Y:S01]  /*3390*/  FFMA.FTZ R128, R128, UR6, -R117.reuse ;  /* 0x0000000680807c23 */ /* 0x100fe20008010875 */
[----:B------:R-:W-:Y:S01]  /*33a0*/  FFMA.FTZ R116, R116, UR6, -R117 ;  /* 0x0000000674747c23 */ /* 0x000fe20008010875 */
[----:B------:R-:W-:Y:S01]  /*33b0*/  FADD.FTZ R109, R109, R112 ;  /* 0x000000706d6d7221 */ /* 0x000fe20000010000 */
[----:B------:R-:W4:Y:S03]  /*33c0*/  LDSM.16.MT88.4 R12, [R140+0xa800] ;  /* 0x00a800008c0c783b */ /* 0x000f260000004200 */
[----:B------:R-:W-:Y:S01]  /*33d0*/  MUFU.EX2 R111, R111 ;  /* 0x0000006f006f7308 */ /* 0x000fe20000000800 */
[----:B------:R-:W-:Y:S01]  /*33e0*/  LDSM.16.MT88.4 R16, [R136+0x8800] ;  /* 0x008800008810783b */ /* 0x000fe20000004200 */
[----:B------:R-:W-:-:S06]  /*33f0*/  FADD.FTZ R102, R102, R109 ;  /* 0x0000006d66667221 */ /* 0x000fcc0000010000 */
[----:B------:R-:W5:Y:S01]  /*3400*/  MUFU.EX2 R108, R108 ;  /* 0x0000006c006c7308 */ /* 0x000f620000000800 */
[----:B-1----:R-:W-:Y:S01]  /*3410*/  F2FP.F16.F32.PACK_AB R65, R115, R110 ;  /* 0x0000006e7341723e */ /* 0x002fe200000000ff */
[----:B------:R-:W-:-:S06]  /*3420*/  FADD.FTZ R110, R110, R115 ;  /* 0x000000736e6e7221 */ /* 0x000fcc0000010000 */
[----:B------:R-:W-:Y:S08]  /*3430*/  MUFU.EX2 R101, R101 ;  /* 0x0000006500657308 */ /* 0x000ff00000000800 */
[----:B------:R-:W1:Y:S01]  /*3440*/  MUFU.EX2 R34, R34 ;  /* 0x0000002200227308 */ /* 0x000e620000000800 */
[----:B-----5:R-:W-:Y:S01]  /*3450*/  F2FP.F16.F32.PACK_AB R67, R108, R111 ;  /* 0x0000006f6c43723e */ /* 0x020fe200000000ff */
[----:B------:R-:W-:-:S04]  /*3460*/  FADD.FTZ R111, R111, R110 ;  /* 0x0000006e6f6f7221 */ /* 0x000fc80000010000 */
[----:B------:R-:W-:Y:S02]  /*3470*/  FADD.FTZ R108, R108, R111 ;  /* 0x0000006f6c6c7221 */ /* 0x000fe40000010000 */
[C---:B------:R-:W-:Y:S01]  /*3480*/  HMMA.16816.F32 R96, R64.reuse, R92, RZ ;  /* 0x0000005c4060723c */ /* 0x040fe200000018ff */
[----:B------:R-:W-:Y:S05]  /*3490*/  MUFU.EX2 R33, R33 ;  /* 0x0000002100217308 */ /* 0x000fea0000000800 */
[C---:B------:R-:W-:Y:S03]  /*34a0*/  HMMA.16816.F32 R92, R64.reuse, R94, RZ ;  /* 0x0000005e405c723c */ /* 0x040fe600000018ff */
[----:B------:R-:W5:Y:S01]  /*34b0*/  MUFU.EX2 R0, R0 ;  /* 0x0000000000007308 */ /* 0x000f620000000800 */
[C---:B-1----:R-:W-:Y:S01]  /*34c0*/  F2FP.F16.F32.PACK_AB R4, R34.reuse, R101 ;  /* 0x000000652204723e */ /* 0x042fe200000000ff */
[----:B------:R-:W-:Y:S01]  /*34d0*/  FADD.FTZ R101, R101, R102 ;  /* 0x0000006665657221 */ /* 0x000fe20000010000 */
[----:B--2---:R-:W-:Y:S03]  /*34e0*/  HMMA.16816.F32 R36, R64, R40, RZ ;  /* 0x000000284024723c */ /* 0x004fe600000018ff */
[----:B------:R-:W-:-:S02]  /*34f0*/  FADD.FTZ R34, R34, R101 ;  /* 0x0000006522227221 */ /* 0x000fc40000010000 */
[----:B------:R-:W-:Y:S01]  /*3500*/  MUFU.EX2 R103, R103 ;  /* 0x0000006700677308 */ /* 0x000fe20000000800 */
[C---:B---3--:R-:W-:Y:S06]  /*3510*/  HMMA.16816.F32 R44, R64.reuse, R48, RZ ;  /* 0x00000030402c723c */ /* 0x048fec00000018ff */
[----:B------:R-:W-:Y:S01]  /*3520*/  HMMA.16816.F32 R40, R64, R42, RZ ;  /* 0x0000002a4028723c */ /* 0x000fe200000018ff */
[----:B------:R-:W1:Y:S01]  /*3530*/  MUFU.EX2 R100, R100 ;  /* 0x0000006400647308 */ /* 0x000e620000000800 */
[----:B-----5:R-:W-:Y:S01]  /*3540*/  F2FP.F16.F32.PACK_AB R6, R0, R33 ;  /* 0x000000210006723e */ /* 0x020fe200000000ff */
[----:B------:R-:W-:-:S03]  /*3550*/  FADD.FTZ R33, R33, R34 ;  /* 0x0000002221217221 */ /* 0x000fc60000010000 */
[C---:B------:R-:W-:Y:S01]  /*3560*/  HMMA.16816.F32 R48, R64.reuse, R50, RZ ;  /* 0x000000324030723c */ /* 0x040fe200000018ff */
[----:B------:R-:W-:Y:S01]  /*3570*/  FADD.FTZ R33, R0, R33 ;  /* 0x0000002100217221 */ /* 0x000fe20000010000 */
[----:B------:R-:W-:Y:S01]  /*3580*/  MOV R0, R127 ;  /* 0x0000007f00007202 */ /* 0x000fe20000000f00 */
[----:B------:R-:W-:Y:S03]  /*3590*/  MUFU.EX2 R35, R35 ;  /* 0x0000002300237308 */ /* 0x000fe60000000800 */
[C---:B------:R-:W-:Y:S05]  /*35a0*/  HMMA.16816.F32 R88, R64.reuse, R84, RZ ;  /* 0x000000544058723c */ /* 0x040fea00000018ff */
[----:B------:R-:W2:Y:S01]  /*35b0*/  MUFU.EX2 R32, R32 ;  /* 0x0000002000207308 */ /* 0x000ea20000000800 */
[----:B-1----:R-:W-:Y:S01]  /*35c0*/  F2FP.F16.F32.PACK_AB R5, R100, R103 ;  /* 0x000000676405723e */ /* 0x002fe200000000ff */
[----:B------:R-:W-:Y:S01]  /*35d0*/  HMMA.16816.F32 R80, R64, R76, RZ ;  /* 0x0000004c4050723c */ /* 0x000fe200000018ff */
[----:B------:R-:W-:-:S04]  /*35e0*/  FADD.FTZ R103, R103, R108 ;  /* 0x0000006c67677221 */ /* 0x000fc80000010000 */
[----:B------:R-:W-:Y:S01]  /*35f0*/  FADD.FTZ R100, R100, R103 ;  /* 0x0000006764647221 */ /* 0x000fe20000010000 */
[C---:B------:R-:W-:Y:S01]  /*3600*/  HMMA.16816.F32 R72, R64.reuse, R68, RZ ;  /* 0x000000444048723c */ /* 0x040fe200000018ff */
[----:B------:R-:W-:Y:S05]  /*3610*/  MUFU.EX2 R119, R119 ;  /* 0x0000007700777308 */ /* 0x000fea0000000800 */
[----:B------:R-:W-:Y:S01]  /*3620*/  HMMA.16816.F32 R52, R64, R56, RZ ;  /* 0x000000384034723c */ /* 0x000fe200000018ff */
[----:B--2---:R-:W-:Y:S02]  /*3630*/  F2FP.F16.F32.PACK_AB R7, R32, R35 ;  /* 0x000000232007723e */ /* 0x004fe400000000ff */
[----:B------:R-:W-:Y:S01]  /*3640*/  MUFU.EX2 R134, R134 ;  /* 0x0000008600867308 */ /* 0x000fe20000000800 */
[----:B------:R-:W-:-:S02]  /*3650*/  FADD.FTZ R35, R35, R100 ;  /* 0x0000006423237221 */ /* 0x000fc40000010000 */
[----:B------:R-:W-:Y:S02]  /*3660*/  HMMA.16816.F32 R84, R64, R86, RZ ;  /* 0x000000564054723c */ /* 0x000fe400000018ff */
[----:B------:R-:W-:-:S04]  /*3670*/  FADD.FTZ R35, R32, R35 ;  /* 0x0000002320237221 */ /* 0x000fc80000010000 */
[C---:B------:R-:W-:Y:S01]  /*3680*/  HMMA.16816.F32 R96, R4.reuse, R8, R96 ;  /* 0x000000080460723c */ /* 0x040fe20000001860 */
[----:B------:R-:W1:Y:S05]  /*3690*/  MUFU.EX2 R129, R129 ;  /* 0x0000008100817308 */ /* 0x000e6a0000000800 */
[C---:B------:R-:W-:Y:S01]  /*36a0*/  HMMA.16816.F32 R92, R4.reuse, R10, R92 ;  /* 0x0000000a045c723c */ /* 0x040fe2000000185c */
[----:B------:R-:W2:Y:S02]  /*36b0*/  LDSM.16.MT88.4 R8, [R138+0xa800] ;  /* 0x00a800008a08783b */ /* 0x000ea40000004200 */
[----:B------:R-:W-:Y:S03]  /*36c0*/  MUFU.EX2 R128, R128 ;  /* 0x0000008000807308 */ /* 0x000fe60000000800 */
[C---:B----4-:R-:W-:Y:S05]  /*36d0*/  HMMA.16816.F32 R36, R4.reuse, R12, R36 ;  /* 0x0000000c0424723c */ /* 0x050fea0000001824 */
[----:B------:R-:W-:Y:S01]  /*36e0*/  MUFU.EX2 R116, R116 ;  /* 0x0000007400747308 */ /* 0x000fe20000000800 */
[----:B------:R-:W-:Y:S01]  /*36f0*/  HMMA.16816.F32 R40, R4, R14, R40 ;  /* 0x0000000e0428723c */ /* 0x000fe20000001828 */
[----:B------:R-:W3:Y:S05]  /*3700*/  LDSM.16.MT88.4 R12, [R137+0xa800] ;  /* 0x00a80000890c783b */ /* 0x000eea0000004200 */
[C---:B------:R-:W-:Y:S06]  /*3710*/  HMMA.16816.F32 R76, R64.reuse, R78, RZ ;  /* 0x0000004e404c723c */ /* 0x040fec00000018ff */
[C---:B------:R-:W-:Y:S06]  /*3720*/  HMMA.16816.F32 R68, R64.reuse, R70, RZ ;  /* 0x000000464044723c */ /* 0x040fec00000018ff */
[C---:B------:R-:W-:Y:S06]  /*3730*/  HMMA.16816.F32 R56, R64.reuse, R58, RZ ;  /* 0x0000003a4038723c */ /* 0x040fec00000018ff */
[----:B------:R-:W-:Y:S06]  /*3740*/  HMMA.16816.F32 R60, R64, R24, RZ ;  /* 0x00000018403c723c */ /* 0x000fec00000018ff */
[C---:B--2---:R-:W-:Y:S06]  /*3750*/  HMMA.16816.F32 R44, R4.reuse, R8, R44 ;  /* 0x00000008042c723c */ /* 0x044fec000000182c */
[----:B------:R-:W-:Y:S01]  /*3760*/  HMMA.16816.F32 R48, R4, R10, R48 ;  /* 0x0000000a0430723c */ /* 0x000fe20000001830 */
[----:B------:R-:W2:Y:S05]  /*3770*/  LDSM.16.MT88.4 R8, [R136+0xa800] ;  /* 0x00a800008808783b */ /* 0x000eaa0000004200 */
[----:B------:R-:W-:Y:S01]  /*3780*/  HMMA.16816.F32 R64, R64, R26, RZ ;  /* 0x0000001a4040723c */ /* 0x000fe200000018ff */
[----:B------:R-:W-:Y:S05]  /*3790*/  LDSM.16.MT88.4 R24, [R140+0x9000] ;  /* 0x009000008c18783b */ /* 0x000fea0000004200 */
[C---:B------:R-:W-:Y:S06]  /*37a0*/  HMMA.16816.F32 R72, R4.reuse, R16, R72 ;  /* 0x000000100448723c */ /* 0x040fec0000001848 */
[C---:B------:R-:W-:Y:S01]  /*37b0*/  HMMA.16816.F32 R68, R4.reuse, R18, R68 ;  /* 0x000000120444723c */ /* 0x040fe20000001844 */
[----:B------:R-:W4:Y:S05]  /*37c0*/  LDSM.16.MT88.4 R16, [R137+0x9000] ;  /* 0x009000008910783b */ /* 0x000f2a0000004200 */
[C---:B---3--:R-:W-:Y:S06]  /*37d0*/  HMMA.16816.F32 R52, R4.reuse, R12, R52 ;  /* 0x0000000c0434723c */ /* 0x048fec0000001834 */
[C---:B------:R-:W-:Y:S01]  /*37e0*/  HMMA.16816.F32 R56, R4.reuse, R14, R56 ;  /* 0x0000000e0438723c */ /* 0x040fe20000001838 */
[----:B------:R-:W3:Y:S05]  /*37f0*/  LDSM.16.MT88.4 R12, [R136+0x9000] ;  /* 0x00900000880c783b */ /* 0x000eea0000004200 */
[C---:B------:R-:W-:Y:S06]  /*3800*/  HMMA.16816.F32 R88, R4.reuse, R28, R88 ;  /* 0x0000001c0458723c */ /* 0x040fec0000001858 */
[----:B--2---:R-:W-:Y:S01]  /*3810*/  HMMA.16816.F32 R60, R4, R8, R60 ;  /* 0x00000008043c723c */ /* 0x004fe2000000183c */
[--C-:B------:R-:W-:Y:S01]  /*3820*/  FFMA.FTZ R28, R167, UR6, -R164.reuse ;  /* 0x00000006a71c7c23 */ /* 0x100fe200080108a4 */
[----:B------:R-:W-:Y:S01]  /*3830*/  FFMA.FTZ R29, R165, UR6, -R164 ;  /* 0x00000006a51d7c23 */ /* 0x000fe200080108a4 */
[----:B------:R-:W-:-:S03]  /*3840*/  FFMA.FTZ R167, R114, UR6, -R117 ;  /* 0x0000000672a77c23 */ /* 0x000fc60008010875 */
[C---:B------:R-:W-:Y:S01]  /*3850*/  HMMA.16816.F32 R64, R4.reuse, R10, R64 ;  /* 0x0000000a0440723c */ /* 0x040fe20000001840 */
[----:B------:R-:W2:Y:S01]  /*3860*/  LDSM.16.MT88.4 R8, [R140+0xb000] ;  /* 0x00b000008c08783b */ /* 0x000ea20000004200 */
[----:B------:R-:W-:Y:S04]  /*3870*/  MUFU.EX2 R28, R28 ;  /* 0x0000001c001c7308 */ /* 0x000fe80000000800 */
[C---:B------:R-:W-:Y:S04]  /*3880*/  HMMA.16816.F32 R84, R4.reuse, R30, R84 ;  /* 0x0000001e0454723c */ /* 0x040fe80000001854 */
[----:B------:R-:W5:Y:S02]  /*3890*/  MUFU.EX2 R29, R29 ;  /* 0x0000001d001d7308 */ /* 0x000f640000000800 */
[----:B------:R-:W-:Y:S01]  /*38a0*/  HMMA.16816.F32 R80, R4, R20, R80 ;  /* 0x000000140450723c */ /* 0x000fe20000001850 */
[----:B------:R-:W-:Y:S01]  /*38b0*/  FFMA.FTZ R30, R163, UR6, -R164 ;  /* 0x00000006a31e7c23 */ /* 0x000fe200080108a4 */
[----:B------:R-:W-:-:S04]  /*38c0*/  FFMA.FTZ R31, R130, UR6, -R117 ;  /* 0x00000006821f7c23 */ /* 0x000fc80008010875 */
[----:B------:R-:W-:Y:S01]  /*38d0*/  HMMA.16816.F32 R76, R4, R22, R76 ;  /* 0x00000016044c723c */ /* 0x000fe2000000184c */
[----:B------:R-:W4:Y:S01]  /*38e0*/  MUFU.EX2 R30, R30 ;  /* 0x0000001e001e7308 */ /* 0x000f220000000800 */
[----:B------:R-:W2:Y:S05]  /*38f0*/  LDSM.16.MT88.4 R20, [R138+0x9000] ;  /* 0x009000008a14783b */ /* 0x000eaa0000004200 */
[----:B-1----:R-:W-:Y:S01]  /*3900*/  F2FP.F16.F32.PACK_AB R5, R129, R134 ;  /* 0x000000868105723e */ /* 0x002fe200000000ff */
[----:B------:R-:W-:Y:S01]  /*3910*/  FADD.FTZ R134, R134, R35 ;  /* 0x0000002386867221 */ /* 0x000fe20000010000 */
[----:B------:R-:W-:Y:S01]  /*3920*/  MUFU.EX2 R130, R166 ;  /* 0x000000a600827308 */ /* 0x000fe20000000800 */
[----:B-----5:R-:W-:Y:S01]  /*3930*/  F2FP.F16.F32.PACK_AB R4, R29, R28 ;  /* 0x0000001c1d04723e */ /* 0x020fe200000000ff */
[----:B------:R-:W-:Y:S01]  /*3940*/  FADD.FTZ R28, R28, R33 ;  /* 0x000000211c1c7221 */ /* 0x000fe20000010000 */
[----:B------:R-:W-:Y:S01]  /*3950*/  FADD.FTZ R129, R129, R134 ;  /* 0x0000008681817221 */ /* 0x000fe20000010000 */
[----:B------:R-:W-:-:S02]  /*3960*/  IADD3 R134, R143, 0x1000, RZ ;  /* 0x000010008f867810 */ /* 0x000fc40007ffe0ff */
[----:B------:R-:W-:Y:S02]  /*3970*/  FADD.FTZ R29, R29, R28 ;  /* 0x0000001c1d1d7221 */ /* 0x000fe40000010000 */
[----:B------:R-:W1:Y:S01]  /*3980*/  MUFU.EX2 R31, R31 ;  /* 0x0000001f001f7308 */ /* 0x000e620000000800 */
[----:B----4-:R-:W-:Y:S01]  /*3990*/  F2FP.F16.F32.PACK_AB R6, R119, R30 ;  /* 0x0000001e7706723e */ /* 0x010fe200000000ff */
[----:B------:R-:W-:-:S04]  /*39a0*/  FADD.FTZ R30, R30, R29 ;  /* 0x0000001d1e1e7221 */ /* 0x000fc80000010000 */
[----:B------:R-:W-:Y:S02]  /*39b0*/  FADD.FTZ R30, R119, R30 ;  /* 0x0000001e771e7221 */ /* 0x000fe40000010000 */
[----:B------:R-:W4:Y:S01]  /*39c0*/  MUFU.EX2 R167, R167 ;  /* 0x000000a700a77308 */ /* 0x000f220000000800 */
[----:B-1----:R-:W-:Y:S01]  /*39d0*/  F2FP.F16.F32.PACK_AB R7, R31, R130 ;  /* 0x000000821f07723e */ /* 0x002fe200000000ff */
[----:B------:R-:W-:Y:S01]  /*39e0*/  FADD.FTZ R130, R130, R129 ;  /* 0x0000008182827221 */ /* 0x000fe20000010000 */
[----:B------:R-:W-:-:S03]  /*39f0*/  IADD3 R129, R143, 0x3000, RZ ;  /* 0x000030008f817810 */ /* 0x000fc60007ffe0ff */
[----:B------:R-:W-:Y:S01]  /*3a00*/  FADD.FTZ R31, R31, R130 ;  /* 0x000000821f1f7221 */ /* 0x000fe20000010000 */
[----:B------:R-:W-:Y:S01]  /*3a10*/  IADD3 R130, R143, 0x2800, RZ ;  /* 0x000028008f827810 */ /* 0x000fe20007ffe0ff */
[C---:B------:R-:W-:Y:S06]  /*3a20*/  HMMA.16816.F32 R80, R4.reuse, R16, R80 ;  /* 0x000000100450723c */ /* 0x040fec0000001850 */
[C---:B------:R-:W-:Y:S01]  /*3a30*/  HMMA.16816.F32 R76, R4.reuse, R18, R76 ;  /* 0x00000012044c723c */ /* 0x040fe2000000184c */
[----:B------:R-:W1:Y:S05]  /*3a40*/  LDSM.16.MT88.4 R16, [R138+0xb000] ;  /* 0x00b000008a10783b */ /* 0x000e6a0000004200 */
[C---:B---3--:R-:W-:Y:S06]  /*3a50*/  HMMA.16816.F32 R72, R4.reuse, R12, R72 ;  /* 0x0000000c0448723c */ /* 0x048fec0000001848 */
[C---:B------:R-:W-:Y:S01]  /*3a60*/  HMMA.16816.F32 R68, R4.reuse, R14, R68 ;  /* 0x0000000e0444723c */ /* 0x040fe20000001844 */
[----:B------:R-:W3:Y:S05]  /*3a70*/  LDSM.16.MT88.4 R12, [R137+0xb000] ;  /* 0x00b00000890c783b */ /* 0x000eea0000004200 */
[C---:B--2---:R-:W-:Y:S06]  /*3a80*/  HMMA.16816.F32 R36, R4.reuse, R8, R36 ;  /* 0x000000080424723c */ /* 0x044fec0000001824 */
[C---:B------:R-:W-:Y:S01]  /*3a90*/  HMMA.16816.F32 R40, R4.reuse, R10, R40 ;  /* 0x0000000a0428723c */ /* 0x040fe20000001828 */
[----:B------:R-:W2:Y:S05]  /*3aa0*/  LDSM.16.MT88.4 R8, [R136+0xb000] ;  /* 0x00b000008808783b */ /* 0x000eaa0000004200 */
[C---:B------:R-:W-:Y:S06]  /*3ab0*/  HMMA.16816.F32 R88, R4.reuse, R20, R88 ;  /* 0x000000140458723c */ /* 0x040fec0000001858 */
[C---:B------:R-:W-:Y:S01]  /*3ac0*/  HMMA.16816.F32 R84, R4.reuse, R22, R84 ;  /* 0x000000160454723c */ /* 0x040fe20000001854 */
[----:B------:R-:W5:Y:S05]  /*3ad0*/  LDSM.16.MT88.4 R20, [R140+0x9800] ;  /* 0x009800008c14783b */ /* 0x000f6a0000004200 */
[C---:B-1----:R-:W-:Y:S06]  /*3ae0*/  HMMA.16816.F32 R44, R4.reuse, R16, R44 ;  /* 0x00000010042c723c */ /* 0x042fec000000182c */
        /* <DEDUP_REMOVED lines=9> */
[----:B------:R-:W-:Y:S01]  /*3b80*/  HMMA.16816.F32 R96, R4, R24, R96 ;  /* 0x000000180460723c */ /* 0x000fe20000001860 */
[--C-:B------:R-:W-:Y:S01]  /*3b90*/  FFMA.FTZ R26, R131, UR6, -R164.reuse ;  /* 0x00000006831a7c23 */ /* 0x100fe200080108a4 */
[----:B------:R-:W-:Y:S01]  /*3ba0*/  FFMA.FTZ R27, R162, UR6, -R164 ;  /* 0x00000006a21b7c23 */ /* 0x000fe200080108a4 */
[----:B------:R-:W-:-:S04]  /*3bb0*/  FFMA.FTZ R131, R118, UR6, -R117 ;  /* 0x0000000676837c23 */ /* 0x000fc80008010875 */
[--C-:B------:R-:W-:Y:S01]  /*3bc0*/  FFMA.FTZ R24, R135, UR6, -R164.reuse ;  /* 0x0000000687187c23 */ /* 0x100fe200080108a4 */
[----:B------:R-:W-:Y:S01]  /*3bd0*/  FFMA.FTZ R25, R133, UR6, -R164 ;  /* 0x0000000685197c23 */ /* 0x000fe200080108a4 */
[----:B------:R-:W-:Y:S01]  /*3be0*/  MUFU.EX2 R27, R27 ;  /* 0x0000001b001b7308 */ /* 0x000fe20000000800 */
[----:B----4-:R-:W-:Y:S02]  /*3bf0*/  F2FP.F16.F32.PACK_AB R7, R167, R116 ;  /* 0x00000074a707723e */ /* 0x010fe400000000ff */
[C---:B------:R-:W-:Y:S02]  /*3c00*/  IADD3 R135, R143.reuse, 0x800, RZ ;  /* 0x000008008f877810 */ /* 0x040fe40007ffe0ff */
[----:B------:R-:W-:-:S03]  /*3c10*/  IADD3 R133, R143, 0x1800, RZ ;  /* 0x000018008f857810 */ /* 0x000fc60007ffe0ff */
[----:B------:R-:W4:Y:S08]  /*3c20*/  MUFU.EX2 R24, R24 ;  /* 0x0000001800187308 */ /* 0x000f300000000800 */
[----:B------:R-:W-:Y:S08]  /*3c30*/  MUFU.EX2 R25, R25 ;  /* 0x0000001900197308 */ /* 0x000ff00000000800 */
[----:B------:R-:W5:Y:S01]  /*3c40*/  MUFU.EX2 R26, R26 ;  /* 0x0000001a001a7308 */ /* 0x000f620000000800 */
[----:B----4-:R-:W-:Y:S01]  /*3c50*/  F2FP.F16.F32.PACK_AB R4, R24, R27 ;  /* 0x0000001b1804723e */ /* 0x010fe200000000ff */
[----:B------:R-:W-:-:S04]  /*3c60*/  FADD.FTZ R27, R27, R30 ;  /* 0x0000001e1b1b7221 */ /* 0x000fc80000010000 */
[----:B------:R-:W-:Y:S02]  /*3c70*/  FADD.FTZ R24, R24, R27 ;  /* 0x0000001b18187221 */ /* 0x000fe40000010000 */
[----:B------:R-:W4:Y:S01]  /*3c80*/  MUFU.EX2 R131, R131 ;  /* 0x0000008300837308 */ /* 0x000f220000000800 */
[----:B-----5:R-:W-:Y:S01]  /*3c90*/  F2FP.F16.F32.PACK_AB R6, R26, R25 ;  /* 0x000000191a06723e */ /* 0x020fe200000000ff */
[----:B------:R-:W-:-:S04]  /*3ca0*/  FADD.FTZ R25, R25, R24 ;  /* 0x0000001819197221 */ /* 0x000fc80000010000 */
[----:B------:R-:W-:Y:S01]  /*3cb0*/  FADD.FTZ R171, R26, R25 ;  /* 0x000000191aab7221 */ /* 0x000fe20000010000 */
[----:B----4-:R-:W-:Y:S01]  /*3cc0*/  F2FP.F16.F32.PACK_AB R5, R131, R128 ;  /* 0x000000808305723e */ /* 0x010fe200000000ff */
[----:B------:R-:W-:-:S04]  /*3cd0*/  FADD.FTZ R128, R128, R31 ;  /* 0x0000001f80807221 */ /* 0x000fc80000010000 */
[----:B------:R-:W-:Y:S01]  /*3ce0*/  FADD.FTZ R131, R131, R128 ;  /* 0x0000008083837221 */ /* 0x000fe20000010000 */
[C---:B------:R-:W-:Y:S01]  /*3cf0*/  IADD3 R128, R143.reuse, 0x3800, RZ ;  /* 0x000038008f807810 */ /* 0x040fe20007ffe0ff */
[----:B------:R-:W-:Y:S02]  /*3d00*/  HMMA.16816.F32 R96, R4, R20, R96 ;  /* 0x000000140460723c */ /* 0x000fe40000001860 */
[----:B------:R-:W-:Y:S01]  /*3d10*/  FADD.FTZ R116, R116, R131 ;  /* 0x0000008374747221 */ /* 0x000fe20000010000 */
[----:B------:R-:W-:-:S03]  /*3d20*/  IADD3 R131, R143, 0x2000, RZ ;  /* 0x000020008f837810 */ /* 0x000fc60007ffe0ff */
[----:B------:R-:W-:Y:S01]  /*3d30*/  HMMA.16816.F32 R92, R4, R22, R92 ;  /* 0x00000016045c723c */ /* 0x000fe2000000185c */
[----:B------:R-:W4:Y:S01]  /*3d40*/  LDSM.16.MT88.4 R20, [R140+0xb800] ;  /* 0x00b800008c14783b */ /* 0x000f220000004200 */
[----:B------:R-:W-:-:S04]  /*3d50*/  FADD.FTZ R167, R167, R116 ;  /* 0x00000074a7a77221 */ /* 0x000fc80000010000 */
        /* <DEDUP_REMOVED lines=9> */
[C---:B----4-:R-:W-:Y:S06]  /*3df0*/  HMMA.16816.F32 R36, R4.reuse, R20, R36 ;  /* 0x000000140424723c */ /* 0x050fec0000001824 */
[C---:B------:R-:W-:Y:S06]  /*3e00*/  HMMA.16816.F32 R40, R4.reuse, R22, R40 ;  /* 0x000000160428723c */ /* 0x040fec0000001828 */
[C---:B-1----:R-:W-:Y:S06]  /*3e10*/  HMMA.16816.F32 R44, R4.reuse, R16, R44 ;  /* 0x00000010042c723c */ /* 0x042fec000000182c */
[C---:B------:R-:W-:Y:S06]  /*3e20*/  HMMA.16816.F32 R48, R4.reuse, R18, R48 ;  /* 0x000000120430723c */ /* 0x040fec0000001830 */
[C---:B---3--:R-:W-:Y:S06]  /*3e30*/  HMMA.16816.F32 R52, R4.reuse, R12, R52 ;  /* 0x0000000c0434723c */ /* 0x048fec0000001834 */
[C---:B------:R-:W-:Y:S06]  /*3e40*/  HMMA.16816.F32 R56, R4.reuse, R14, R56 ;  /* 0x0000000e0438723c */ /* 0x040fec0000001838 */
[C---:B--2---:R-:W-:Y:S06]  /*3e50*/  HMMA.16816.F32 R60, R4.reuse, R8, R60 ;  /* 0x00000008043c723c */ /* 0x044fec000000183c */
        /* <DEDUP_REMOVED lines=28> */
[----:B------:R1:W-:Y:S04]  /*4020*/  LDGSTS.E.BYPASS.LTC128B.128 [R151+0xa000], desc[UR12][R10.64+0x80] ;  /* 0x0a0000800a977fae */ /* 0x0003e8000b901d4c */
[----:B------:R-:W-:Y:S04]  /*4030*/  LDGSTS.E.BYPASS.LTC128B.128 [R151+0x8800], desc[UR12][R16.64] ;  /* 0x0880000010977fae */ /* 0x000fe8000b901d4c */
[----:B------:R-:W-:Y:S04]  /*4040*/  LDGSTS.E.BYPASS.LTC128B.128 [R151+0xa800], desc[UR12][R16.64+0x80] ;  /* 0x0a80008010977fae */ /* 0x000fe8000b901d4c */
[----:B------:R-:W-:Y:S04]  /*4050*/  LDGSTS.E.BYPASS.LTC128B.128 [R151+0x9000], desc[UR12][R18.64] ;  /* 0x0900000012977fae */ /* 0x000fe8000b901d4c */
[----:B------:R-:W-:Y:S04]  /*4060*/  LDGSTS.E.BYPASS.LTC128B.128 [R151+0xb000], desc[UR12][R18.64+0x80] ;  /* 0x0b00008012977fae */ /* 0x000fe8000b901d4c */
[----:B------:R-:W-:Y:S04]  /*4070*/  LDGSTS.E.BYPASS.LTC128B.128 [R151+0x9800], desc[UR12][R24.64] ;  /* 0x0980000018977fae */ /* 0x000fe8000b901d4c */
[----:B------:R2:W-:Y:S04]  /*4080*/  LDGSTS.E.BYPASS.LTC128B.128 [R151+0xb800], desc[UR12][R24.64+0x80] ;  /* 0x0b80008018977fae */ /* 0x0005e8000b901d4c */
[----:B------:R-:W-:Y:S04]  /*4090*/  LDSM.16.M88.4 R12, [R146] ;  /* 0x00000000920c783b */ /* 0x000fe80000000200 */
[----:B------:R-:W1:Y:S04]  /*40a0*/  LDSM.16.M88.4 R4, [R145+0x4000] ;  /* 0x004000009104783b */ /* 0x000e680000000200 */
[----:B------:R-:W3:Y:S04]  /*40b0*/  LDSM.16.M88.4 R28, [R145+0x4800] ;  /* 0x00480000911c783b */ /* 0x000ee80000000200 */
[----:B------:R-:W2:Y:S04]  /*40c0*/  LDSM.16.M88.4 R20, [R145+0x5000] ;  /* 0x005000009114783b */ /* 0x000ea80000000200 */
[----:B------:R-:W4:Y:S04]  /*40d0*/  LDSM.16.M88.4 R112, [R145+0x5800] ;  /* 0x005800009170783b */ /* 0x000f280000000200 */
[----:B------:R-:W-:Y:S04]  /*40e0*/  LDSM.16.M88.4 R100, [R144] ;  /* 0x000000009064783b */ /* 0x000fe80000000200 */
[----:B------:R-:W5:Y:S04]  /*40f0*/  LDSM.16.M88.4 R108, [R143] ;  /* 0x000000008f6c783b */ /* 0x000f680000000200 */
[----:B------:R-:W5:Y:S04]  /*4100*/  LDSM.16.M88.4 R116, [R135] ;  /* 0x000000008774783b */ /* 0x000f680000000200 */
[----:B------:R-:W0:Y:S01]  /*4110*/  LDGDEPBAR ;  /* 0x00000000000079af */ /* 0x000e220000000000 */
[C---:B-1----:R-:W-:Y:S06]  /*4120*/  HMMA.16816.F32 R8, R12.reuse, R4, RZ ;  /* 0x000000040c08723c */ /* 0x042fec00000018ff */
[C---:B------:R-:W-:Y:S06]  /*4130*/  HMMA.16816.F32 R4, R12.reuse, R6, RZ ;  /* 0x000000060c04723c */ /* 0x040fec00000018ff */
[C---:B---3--:R-:W-:Y:S06]  /*4140*/  HMMA.16816.F32 R32, R12.reuse, R28, RZ ;  /* 0x0000001c0c20723c */ /* 0x048fec00000018ff */
[C---:B--2---:R-:W-:Y:S06]  /*4150*/  HMMA.16816.F32 R24, R12.reuse, R20, RZ ;  /* 0x000000140c18723c */ /* 0x044fec00000018ff */
[C---:B------:R-:W-:Y:S06]  /*4160*/  HMMA.16816.F32 R28, R12.reuse, R30, RZ ;  /* 0x0000001e0c1c723c */ /* 0x040fec00000018ff */
[C---:B------:R-:W-:Y:S06]  /*4170*/  HMMA.16816.F32 R20, R12.reuse, R22, RZ ;  /* 0x000000160c14723c */ /* 0x040fec00000018ff */
[C---:B----4-:R-:W-:Y:S06]  /*4180*/  HMMA.16816.F32 R16, R12.reuse, R112, RZ ;  /* 0x000000700c10723c */ /* 0x050fec00000018ff */
[----:B------:R-:W-:Y:S01]  /*4190*/  HMMA.16816.F32 R12, R12, R114, RZ ;  /* 0x000000720c0c723c */ /* 0x000fe200000018ff */
[----:B------:R-:W1:Y:S05]  /*41a0*/  LDSM.16.M88.4 R112, [R134] ;  /* 0x000000008670783b */ /* 0x000e6a0000000200 */
[C---:B-----5:R-:W-:Y:S06]  /*41b0*/  HMMA.16816.F32 R8, R100.reuse, R108, R8 ;  /* 0x0000006c6408723c */ /* 0x060fec0000001808 */
[C---:B------:R-:W-:Y:S01]  /*41c0*/  HMMA.16816.F32 R4, R100.reuse, R110, R4 ;  /* 0x0000006e6404723c */ /* 0x040fe20000001804 */
[----:B------:R-:W2:Y:S05]  /*41d0*/  LDSM.16.M88.4 R108, [R133] ;  /* 0x00000000856c783b */ /* 0x000eaa0000000200 */
[C---:B------:R-:W-:Y:S06]  /*41e0*/  HMMA.16816.F32 R32, R100.reuse, R116, R32 ;  /* 0x000000746420723c */ /* 0x040fec0000001820 */
[C---:B------:R-:W-:Y:S01]  /*41f0*/  HMMA.16816.F32 R28, R100.reuse, R118, R28 ;  /* 0x00000076641c723c */ /* 0x040fe2000000181c */
[----:B------:R-:W-:Y:S05]  /*4200*/  LDSM.16.M88.4 R116, [R139+0x4000] ;  /* 0x004000008b74783b */ /* 0x000fea0000000200 */
[C---:B-1----:R-:W-:Y:S06]  /*4210*/  HMMA.16816.F32 R24, R100.reuse, R112, R24 ;  /* 0x000000706418723c */ /* 0x042fec0000001818 */
        /* <DEDUP_REMOVED lines=11> */
[----:B------:R-:W-:Y:S05]  /*42d0*/  LDSM.16.M88.4 R108, [R132] ;  /* 0x00000000846c783b */ /* 0x000fea0000000200 */
[C---:B---3--:R-:W-:Y:S06]  /*42e0*/  HMMA.16816.F32 R24, R112.reuse, R100, R24 ;  /* 0x000000647018723c */ /* 0x048fec0000001818 */
[C---:B------:R-:W-:Y:S01]  /*42f0*/  HMMA.16816.F32 R20, R112.reuse, R102, R20 ;  /* 0x000000667014723c */ /* 0x040fe20000001814 */
[----:B------:R-:W2:Y:S05]  /*4300*/  LDSM.16.M88.4 R100, [R141] ;  /* 0x000000008d64783b */ /* 0x000eaa0000000200 */
        /* <DEDUP_REMOVED lines=12> */
[----:B------:R-:W1:Y:S05]  /*43d0*/  LDSM.16.M88.4 R112, [R146+0x2000] ;  /* 0x002000009270783b */ /* 0x000e6a0000000200 */
        /* <DEDUP_REMOVED lines=12> */
[----:B------:R-:W2:Y:S05]  /*44a0*/  LDSM.16.M88.4 R100, [R144+0x2000] ;  /* 0x002000009064783b */ /* 0x000eaa0000000200 */
[C---:B-1----:R-:W-:Y:S06]  /*44b0*/  HMMA.16816.F32 R16, R112.reuse, R116, R16 ;  /* 0x000000747010723c */ /* 0x042fec0000001810 */
[----:B------:R-:W-:Y:S01]  /*44c0*/  HMMA.16816.F32 R12, R112, R118, R12 ;  /* 0x00000076700c723c */ /* 0x000fe2000000180c */
[----:B------:R-:W1:Y:S04]  /*44d0*/  LDSM.16.M88.4 R116, [R130] ;  /* 0x000000008274783b */ /* 0x000e680000000200 */
[----:B------:R-:W3:Y:S01]  /*44e0*/  LDSM.16.M88.4 R112, [R129] ;  /* 0x000000008170783b */ /* 0x000ee20000000200 */
[C---:B--2---:R-:W-:Y:S06]  /*44f0*/  HMMA.16816.F32 R8, R100.reuse, R108, R8 ;  /* 0x0000006c6408723c */ /* 0x044fec0000001808 */
[C---:B------:R-:W-:Y:S01]  /*4500*/  HMMA.16816.F32 R4, R100.reuse, R110, R4 ;  /* 0x0000006e6404723c */ /* 0x040fe20000001804 */
[----:B------:R-:W2:Y:S05]  /*4510*/  LDSM.16.M88.4 R108, [R128] ;  /* 0x00000000806c783b */ /* 0x000eaa0000000200 */
        /* <DEDUP_REMOVED lines=11> */
[C---:B------:R-:W-:Y:S01]  /*45d0*/  HMMA.16816.F32 R4, R108.reuse, R118, R4 ;  /* 0x000000766c04723c */ /* 0x040fe20000001804 */
[----:B------:R-:W-:Y:S05]  /*45e0*/  LDSM.16.M88.4 R116, [R141+0x2000] ;  /* 0x002000008d74783b */ /* 0x000fea0000000200 */
[C---:B--2---:R-:W-:Y:S06]  /*45f0*/  HMMA.16816.F32 R24, R108.reuse, R100, R24 ;  /* 0x000000646c18723c */ /* 0x044fec0000001818 */
[C---:B------:R-:W-:Y:S01]  /*4600*/  HMMA.16816.F32 R20, R108.reuse, R102, R20 ;  /* 0x000000666c14723c */ /* 0x040fe20000001814 */
[----:B------:R-:W1:Y:S05]  /*4610*/  LDSM.16.M88.4 R100, [R132+0x2000] ;  /* 0x002000008464783b */ /* 0x000e6a0000000200 */
[C---:B------:R-:W-:Y:S06]  /*4620*/  HMMA.16816.F32 R32, R108.reuse, R112, R32 ;  /* 0x000000706c20723c */ /* 0x040fec0000001820 */
[----:B------:R-:W-:Y:S01]  /*4630*/  HMMA.16816.F32 R28, R108, R114, R28 ;  /* 0x000000726c1c723c */ /* 0x000fe2000000181c */
[----:B------:R-:W2:Y:S05]  /*4640*/  LDSM.16.M88.4 R112, [R139+0x7800] ;  /* 0x007800008b70783b */ /* 0x000eaa0000000200 */
[C---:B-1----:R-:W-:Y:S06]  /*4650*/  HMMA.16816.F32 R8, R116.reuse, R100, R8 ;  /* 0x000000647408723c */ /* 0x042fec0000001808 */
[----:B------:R-:W-:Y:S01]  /*4660*/  HMMA.16816.F32 R4, R116, R102, R4 ;  /* 0x000000667404723c */ /* 0x000fe20000001804 */
[----:B------:R-:W1:Y:S05]  /*4670*/  LDSM.16.M88.4 R100, [R132+0x3800] ;  /* 0x003800008464783b */ /* 0x000e6a0000000200 */
[C---:B--2---:R-:W-:Y:S06]  /*4680*/  HMMA.16816.F32 R16, R108.reuse, R112, R16 ;  /* 0x000000706c10723c */ /* 0x044fec0000001810 */
[----:B------:R-:W-:Y:S01]  /*4690*/  HMMA.16816.F32 R12, R108, R114, R12 ;  /* 0x000000726c0c723c */ /* 0x000fe2000000180c */
[----:B------:R-:W2:Y:S04]  /*46a0*/  LDSM.16.M88.4 R112, [R132+0x2800] ;  /* 0x002800008470783b */ /* 0x000ea80000000200 */
[----:B------:R-:W3:Y:S01]  /*46b0*/  LDSM.16.M88.4 R108, [R132+0x3000] ;  /* 0x00300000846c783b */ /* 0x000ee20000000200 */
[----:B------:R-:W-:Y:S01]  /*46c0*/  FMUL.FTZ R9, R9, UR8 ;  /* 0x0000000809097c20 */ /* 0x000fe20008410000 */
[----:B------:R-:W-:-:S05]  /*46d0*/  DEPBAR.LE SB0, 0x0 ;  /* 0x000080000000791a */ /* 0x000fca0000000000 */
[----:B------:R-:W4:Y:S01]  /*46e0*/  MUFU.TANH R9, R9 ;  /* 0x0000000900097308 */ /* 0x000f220000002400 */
[----:B------:R-:W-:Y:S01]  /*46f0*/  FMUL.FTZ R6, R6, UR8 ;  /* 0x0000000806067c20 */ /* 0x000fe20008410000 */
[----:B------:R-:W-:-:S06]  /*4700*/  FMUL.FTZ R5, R5, UR8 ;  /* 0x0000000805057c20 */ /* 0x000fcc0008410000 */
[----:B------:R-:W-:Y:S08]  /*4710*/  MUFU.TANH R6, R6 ;  /* 0x0000000600067308 */ /* 0x000ff00000002400 */
[----:B------:R-:W-:Y:S01]  /*4720*/  MUFU.TANH R5, R5 ;  /* 0x0000000500057308 */ /* 0x000fe20000002400 */
[C---:B-1----:R-:W-:Y:S06]  /*4730*/  HMMA.16816.F32 R16, R116.reuse, R100, R16 ;  /* 0x000000647410723c */ /* 0x042fec0000001810 */
[C---:B------:R-:W-:Y:S01]  /*4740*/  HMMA.16816.F32 R12, R116.reuse, R102, R12 ;  /* 0x00000066740c723c */ /* 0x040fe2000000180c */
[----:B------:R-:W-:Y:S01]  /*4750*/  FMUL.FTZ R100, R8, UR8 ;  /* 0x0000000808647c20 */ /* 0x000fe20008410000 */
[----:B------:R-:W-:Y:S01]  /*4760*/  FMUL.FTZ R8, R10, UR8 ;  /* 0x000000080a087c20 */ /* 0x000fe20008410000 */
[----:B------:R-:W-:Y:S01]  /*4770*/  FMUL.FTZ R10, R11, UR8 ;  /* 0x000000080b0a7c20 */ /* 0x000fe20008410000 */
[----:B------:R-:W-:Y:S01]  /*4780*/  FMUL.FTZ R11, R4, UR8 ;  /* 0x00000008040b7c20 */ /* 0x000fe20008410000 */
[----:B------:R-:W-:Y:S01]  /*4790*/  FMUL.FTZ R4, R7, UR8 ;  /* 0x0000000807047c20 */ /* 0x000fe20008410000 */
[C---:B--2---:R-:W-:Y:S01]  /*47a0*/  HMMA.16816.F32 R28, R116.reuse, R114, R28 ;  /* 0x00000072741c723c */ /* 0x044fe2000000181c */
[----:B------:R-:W1:Y:S01]  /*47b0*/  S2R R7, SR_TID.X ;  /* 0x0000000000077919 */ /* 0x000e620000002100 */
[----:B------:R-:W-:Y:S04]  /*47c0*/  MUFU.TANH R100, R100 ;  /* 0x0000006400647308 */ /* 0x000fe80000002400 */
[C---:B------:R-:W-:Y:S04]  /*47d0*/  HMMA.16816.F32 R32, R116.reuse, R112, R32 ;  /* 0x000000707420723c */ /* 0x040fe80000001820 */
[----:B------:R-:W2:Y:S02]  /*47e0*/  MUFU.TANH R10, R10 ;  /* 0x0000000a000a7308 */ /* 0x000ea40000002400 */
[----:B---3--:R-:W-:Y:S01]  /*47f0*/  HMMA.16816.F32 R24, R116, R108, R24 ;  /* 0x0000006c7418723c */ /* 0x008fe20000001818 */
[----:B------:R-:W-:Y:S01]  /*4800*/  FMUL.FTZ R17, R17, UR8 ;  /* 0x0000000811117c20 */ /* 0x000fe20008410000 */
[----:B------:R-:W-:-:S04]  /*4810*/  FMUL.FTZ R18, R18, UR8 ;  /* 0x0000000812127c20 */ /* 0x000fc80008410000 */
[----:B------:R-:W-:Y:S01]  /*4820*/  HMMA.16816.F32 R20, R116, R110, R20 ;  /* 0x0000006e7414723c */ /* 0x000fe20000001814 */
[----:B------:R-:W3:Y:S01]  /*4830*/  MUFU.TANH R11, R11 ;  /* 0x0000000b000b7308 */ /* 0x000ee20000002400 */
[----:B------:R-:W-:Y:S01]  /*4840*/  FMUL.FTZ R127, R12, UR8 ;  /* 0x000000080c7f7c20 */ /* 0x000fe20008410000 */
[----:B------:R-:W-:Y:S01]  /*4850*/  FMUL.FTZ R114, R15, UR8 ;  /* 0x000000080f727c20 */ /* 0x000fe20008410000 */
[----:B------:R-:W-:Y:S02]  /*4860*/  FMUL.FTZ R14, R14, UR8 ;  /* 0x000000080e0e7c20 */ /* 0x000fe40008410000 */
[----:B------:R-:W-:Y:S01]  /*4870*/  FMUL.FTZ R165, R28, UR8 ;  /* 0x000000081ca57c20 */ /* 0x000fe20008410000 */
[----:B------:R-:W-:Y:S02]  /*4880*/  VIADD R28, R124, 0xfffffffe ;  /* 0xfffffffe7c1c7836 */ /* 0x000fe40000000000 */
[----:B------:R-:W-:Y:S01]  /*4890*/  FMUL.FTZ R31, R31, UR8 ;  /* 0x000000081f1f7c20 */ /* 0x000fe20008410000 */
[----:B------:R-:W5:Y:S01]  /*48a0*/  MUFU.TANH R4, R4 ;  /* 0x0000000400047308 */ /* 0x000f620000002400 */
[----:B------:R-:W-:Y:S01]  /*48b0*/  FMUL.FTZ R29, R29, UR8 ;  /* 0x000000081d1d7c20 */ /* 0x000fe20008410000 */
[----:B------:R-:W-:Y:S01]  /*48c0*/  FMUL.FTZ R30, R30, UR8 ;  /* 0x000000081e1e7c20 */ /* 0x000fe20008410000 */
[----:B------:R-:W-:Y:S01]  /*48d0*/  FMUL.FTZ R32, R32, UR8 ;  /* 0x0000000820207c20 */ /* 0x000fe20008410000 */
[----:B------:R-:W-:Y:S01]  /*48e0*/  FMUL.FTZ R33, R33, UR8 ;  /* 0x0000000821217c20 */ /* 0x000fe20008410000 */
[----:B------:R-:W-:Y:S01]  /*48f0*/  FMUL.FTZ R34, R34, UR8 ;  /* 0x0000000822227c20 */ /* 0x000fe20008410000 */
[----:B-1----:R-:W-:-:S02]  /*4900*/  IMAD.SHL.U32 R7, R7, 0x2, RZ ;  /* 0x0000000207077824 */ /* 0x002fc400078e00ff */
[----:B------:R-:W-:Y:S01]  /*4910*/  FMUL.FTZ R35, R35, UR8 ;  /* 0x0000000823237c20 */ /* 0x000fe20008410000 */
[----:B------:R-:W1:Y:S01]  /*4920*/  MUFU.TANH R181, R32 ;  /* 0x0000002000b57308 */ /* 0x000e620000002400 */
[----:B------:R-:W-:Y:S01]  /*4930*/  FMUL.FTZ R173, R24, UR8 ;  /* 0x0000000818ad7c20 */ /* 0x000fe20008410000 */
[----:B------:R-:W-:Y:S01]  /*4940*/  FMUL.FTZ R176, R26, UR8 ;  /* 0x000000081ab07c20 */ /* 0x000fe20008410000 */
[----:B------:R-:W-:Y:S01]  /*4950*/  LOP3.LUT R7, R7, 0x6, RZ, 0xc0, !PT ;  /* 0x0000000607077812 */ /* 0x000fe200078ec0ff */
[----:B------:R-:W-:Y:S01]  /*4960*/  FMUL.FTZ R175, R25, UR8 ;  /* 0x0000000819af7c20 */ /* 0x000fe20008410000 */
[----:B------:R-:W-:Y:S01]  /*4970*/  FMUL.FTZ R117, R16, UR8 ;  /* 0x0000000810757c20 */ /* 0x000fe20008410000 */
[----:B------:R-:W-:Y:S01]  /*4980*/  FMUL.FTZ R116, R19, UR8 ;  /* 0x0000000813747c20 */ /* 0x000fe20008410000 */
[----:B------:R-:W-:Y:S01]  /*4990*/  FMUL.FTZ R179, R20, UR8 ;  /* 0x0000000814b37c20 */ /* 0x000fe20008410000 */
[----:B------:R-:W-:Y:S01]  /*49a0*/  IMAD R24, R28, 0x40, R7 ;  /* 0x000000401c187824 */ /* 0x000fe200078e0207 */
[----:B------:R-:W-:Y:S01]  /*49b0*/  MUFU.TANH R169, R33 ;  /* 0x0000002100a97308 */ /* 0x000fe20000002400 */
[----:B------:R-:W-:Y:S01]  /*49c0*/  FMUL.FTZ R21, R21, UR8 ;  /* 0x0000000815157c20 */ /* 0x000fe20008410000 */
[----:B------:R-:W-:Y:S01]  /*49d0*/  FMUL.FTZ R119, R13, UR8 ;  /* 0x000000080d777c20 */ /* 0x000fe20008410000 */
[----:B------:R-:W-:-:S02]  /*49e0*/  VIADD R7, R24, 0x8 ;  /* 0x0000000818077836 */ /* 0x000fc40000000000 */
[----:B------:R-:W-:Y:S01]  /*49f0*/  FMUL.FTZ R27, R27, UR8 ;  /* 0x000000081b1b7c20 */ /* 0x000fe20008410000 */
[----:B------:R-:W-:Y:S02]  /*4a00*/  VIADD R28, R24, 0x1 ;  /* 0x00000001181c7836 */ /* 0x000fe40000000000 */
[----:B------:R-:W-:Y:S01]  /*4a10*/  FMUL.FTZ R22, R22, UR8 ;  /* 0x0000000816167c20 */ /* 0x000fe20008410000 */
[C---:B------:R-:W-:Y:S01]  /*4a20*/  VIADD R25, R24.reuse, 0x9 ;  /* 0x0000000918197836 */ /* 0x040fe20000000000 */
[----:B------:R-:W1:Y:S01]  /*4a30*/  MUFU.TANH R170, R34 ;  /* 0x0000002200aa7308 */ /* 0x000e620000002400 */
[CC--:B------:R-:W-:Y:S01]  /*4a40*/  ISETP.GE.AND P1, PT, R7.reuse, R126.reuse, PT ;  /* 0x0000007e0700720c */ /* 0x0c0fe20003f26270 */
[C---:B------:R-:W-:Y:S01]  /*4a50*/  VIADD R26, R24.reuse, 0x11 ;  /* 0x00000011181a7836 */ /* 0x040fe20000000000 */
[-C--:B------:R-:W-:Y:S01]  /*4a60*/  ISETP.GE.AND P4, PT, R7, R125.reuse, PT ;  /* 0x0000007d0700720c */ /* 0x080fe20003f86270 */
[----:B------:R-:W-:Y:S01]  /*4a70*/  VIADD R7, R24, 0x10 ;  /* 0x0000001018077836 */ /* 0x000fe20000000000 */
[-C--:B------:R-:W-:Y:S01]  /*4a80*/  ISETP.GE.AND P0, PT, R28, R126.reuse, PT ;  /* 0x0000007e1c00720c */ /* 0x080fe20003f06270 */
[----:B------:R-:W-:Y:S01]  /*4a90*/  VIADD R20, R24, 0x19 ;  /* 0x0000001918147836 */ /* 0x000fe20000000000 */
[-C--:B------:R-:W-:Y:S01]  /*4aa0*/  ISETP.GE.AND P2, PT, R28, R125.reuse, PT ;  /* 0x0000007d1c00720c */ /* 0x080fe20003f46270 */
[----:B------:R-:W1:Y:S01]  /*4ab0*/  MUFU.TANH R182, R31 ;  /* 0x0000001f00b67308 */ /* 0x000e620000002400 */
[----:B----4-:R-:W-:Y:S01]  /*4ac0*/  FSEL R9, R9, -INF , !P0 ;  /* 0xff80000009097808 */ /* 0x010fe20004000000 */
[C---:B------:R-:W-:Y:S01]  /*4ad0*/  VIADD R16, R24.reuse, 0x30 ;  /* 0x0000003018107836 */ /* 0x040fe20000000000 */
[-C--:B------:R-:W-:Y:S01]  /*4ae0*/  ISETP.GE.AND P6, PT, R25, R126.reuse, PT ;  /* 0x0000007e1900720c */ /* 0x080fe20003fc6270 */
[----:B------:R-:W-:Y:S01]  /*4af0*/  FMUL.FTZ R23, R23, UR8 ;  /* 0x0000000817177c20 */ /* 0x000fe20008410000 */
[-C--:B------:R-:W-:Y:S01]  /*4b00*/  ISETP.GE.AND P3, PT, R25, R125.reuse, PT ;  /* 0x0000007d1900720c */ /* 0x080fe20003f66270 */
[----:B------:R-:W-:Y:S01]  /*4b10*/  VIADD R25, R24, 0x18 ;  /* 0x0000001818197836 */ /* 0x000fe20000000000 */
[C---:B------:R-:W-:Y:S01]  /*4b20*/  ISETP.GE.AND P5, PT, R7.reuse, R126, PT ;  /* 0x0000007e0700720c */ /* 0x040fe20003fa6270 */
[----:B------:R-:W4:Y:S01]  /*4b30*/  MUFU.TANH R184, R35 ;  /* 0x0000002300b87308 */ /* 0x000f220000002400 */
[----:B------:R-:W-:-:S02]  /*4b40*/  ISETP.GE.AND P0, PT, R7, R125, PT ;  /* 0x0000007d0700720c */ /* 0x000fc40003f06270 */
[----:B--2---:R-:W-:Y:S02]  /*4b50*/  FSEL R10, R10, -INF , !P2 ;  /* 0xff8000000a0a7808 */ /* 0x004fe40005000000 */
[----:B---3--:R-:W-:Y:S01]  /*4b60*/  FSEL R7, R11, -INF , !P1 ;  /* 0xff8000000b077808 */ /* 0x008fe20004800000 */
[----:B------:R-:W-:Y:S01]  /*4b70*/  VIADD R11, R24, 0x20 ;  /* 0x00000020180b7836 */ /* 0x000fe20000000000 */
[----:B------:R-:W-:Y:S01]  /*4b80*/  ISETP.GE.AND P2, PT, R26, R126, PT ;  /* 0x0000007e1a00720c */ /* 0x000fe20003f46270 */
[----:B------:R-:W2:Y:S01]  /*4b90*/  MUFU.TANH R165, R165 ;  /* 0x000000a500a57308 */ /* 0x000ea20000002400 */
[----:B-----5:R-:W-:Y:S02]  /*4ba0*/  FSEL R4, R4, -INF , !P3 ;  /* 0xff80000004047808 */ /* 0x020fe40005800000 */
[----:B-1----:R-:W-:Y:S02]  /*4bb0*/  FSEL R181, R181, -INF , !P5 ;  /* 0xff800000b5b57808 */ /* 0x002fe40006800000 */
[----:B------:R-:W-:-:S02]  /*4bc0*/  FSEL R6, R6, -INF , !P4 ;  /* 0xff80000006067808 */ /* 0x000fc40006000000 */
[CC--:B------:R-:W-:Y:S01]  /*4bd0*/  ISETP.GE.AND P3, PT, R20.reuse, R126.reuse, PT ;  /* 0x0000007e1400720c */ /* 0x0c0fe20003f66270 */
[----:B------:R-:W-:Y:S01]  /*4be0*/  MUFU.TANH R163, R29 ;  /* 0x0000001d00a37308 */ /* 0x000fe20000002400 */
[-C--:B------:R-:W-:Y:S01]  /*4bf0*/  ISETP.GE.AND P5, PT, R20, R125.reuse, PT ;  /* 0x0000007d1400720c */ /* 0x080fe20003fa6270 */
[----:B------:R-:W-:Y:S01]  /*4c00*/  VIADD R20, R24, 0x21 ;  /* 0x0000002118147836 */ /* 0x000fe20000000000 */
[----:B------:R-:W-:Y:S02]  /*4c10*/  ISETP.GE.AND P1, PT, R26, R125, PT ;  /* 0x0000007d1a00720c */ /* 0x000fe40003f26270 */
[----:B------:R-:W-:Y:S02]  /*4c20*/  ISETP.GE.AND P4, PT, R25, R126, PT ;  /* 0x0000007e1900720c */ /* 0x000fe40003f86270 */
[----:B------:R-:W-:Y:S01]  /*4c30*/  FSEL R170, R170, -INF , !P0 ;  /* 0xff800000aaaa7808 */ /* 0x000fe20004000000 */
[----:B------:R-:W1:Y:S01]  /*4c40*/  MUFU.TANH R166, R30 ;  /* 0x0000001e00a67308 */ /* 0x000e620000002400 */
[----:B------:R-:W-:-:S02]  /*4c50*/  FSEL R169, R169, -INF , !P2 ;  /* 0xff800000a9a97808 */ /* 0x000fc40005000000 */
[----:B------:R-:W-:Y:S02]  /*4c60*/  FSEL R5, R5, -INF , !P6 ;  /* 0xff80000005057808 */ /* 0x000fe40007000000 */
[C---:B------:R-:W-:Y:S02]  /*4c70*/  ISETP.GE.AND P0, PT, R11.reuse, R126, PT ;  /* 0x0000007e0b00720c */ /* 0x040fe40003f06270 */
[-C--:B------:R-:W-:Y:S01]  /*4c80*/  ISETP.GE.AND P2, PT, R11, R125.reuse, PT ;  /* 0x0000007d0b00720c */ /* 0x080fe20003f46270 */
[----:B------:R-:W3:Y:S01]  /*4c90*/  MUFU.TANH R173, R173 ;  /* 0x000000ad00ad7308 */ /* 0x000ee20000002400 */
[----:B------:R-:W-:Y:S01]  /*4ca0*/  ISETP.GE.AND P6, PT, R25, R125, PT ;  /* 0x0000007d1900720c */ /* 0x000fe20003fc6270 */
[----:B------:R-:W-:Y:S01]  /*4cb0*/  VIADD R11, R24, 0x28 ;  /* 0x00000028180b7836 */ /* 0x000fe20000000000 */
[----:B------:R-:W-:Y:S02]  /*4cc0*/  FSEL R182, R182, -INF , !P5 ;  /* 0xff800000b6b67808 */ /* 0x000fe40006800000 */
[----:B----4-:R-:W-:-:S02]  /*4cd0*/  FSEL R184, R184, -INF , !P1 ;  /* 0xff800000b8b87808 */ /* 0x010fc40004800000 */
[----:B--2---:R-:W-:Y:S01]  /*4ce0*/  FSEL R165, R165, -INF , !P4 ;  /* 0xff800000a5a57808 */ /* 0x004fe20006000000 */
[----:B------:R-:W2:Y:S01]  /*4cf0*/  MUFU.TANH R176, R176 ;  /* 0x000000b000b07308 */ /* 0x000ea20000002400 */
[-C--:B------:R-:W-:Y:S02]  /*4d00*/  ISETP.GE.AND P5, PT, R24, R126.reuse, PT ;  /* 0x0000007e1800720c */ /* 0x080fe40003fa6270 */
[C---:B------:R-:W-:Y:S02]  /*4d10*/  ISETP.GE.AND P1, PT, R20.reuse, R126, PT ;  /* 0x0000007e1400720c */ /* 0x040fe40003f26270 */
[----:B------:R-:W-:Y:S01]  /*4d20*/  ISETP.GE.AND P4, PT, R20, R125, PT ;  /* 0x0000007d1400720c */ /* 0x000fe20003f86270 */
[----:B------:R-:W-:Y:S01]  /*4d30*/  VIADD R20, R24, 0x29 ;  /* 0x0000002918147836 */ /* 0x000fe20000000000 */
[----:B-1----:R-:W-:Y:S01]  /*4d40*/  FSEL R166, R166, -INF , !P6 ;  /* 0xff800000a6a67808 */ /* 0x002fe20007000000 */
[----:B------:R-:W1:Y:S01]  /*4d50*/  MUFU.TANH R179, R179 ;  /* 0x000000b300b37308 */ /* 0x000e620000002400 */
[----:B------:R-:W-:-:S02]  /*4d60*/  FSEL R163, R163, -INF , !P3 ;  /* 0xff800000a3a37808 */ /* 0x000fc40005800000 */
[CC--:B------:R-:W-:Y:S02]  /*4d70*/  ISETP.GE.AND P6, PT, R11.reuse, R126.reuse, PT ;  /* 0x0000007e0b00720c */ /* 0x0c0fe40003fc6270 */
[----:B------:R-:W-:Y:S02]  /*4d80*/  ISETP.GE.AND P3, PT, R11, R125, PT ;  /* 0x0000007d0b00720c */ /* 0x000fe40003f66270 */
[----:B------:R-:W-:Y:S01]  /*4d90*/  FSEL R11, R100, -INF , !P5 ;  /* 0xff800000640b7808 */ /* 0x000fe20006800000 */
[----:B------:R-:W4:Y:S01]  /*4da0*/  MUFU.TANH R8, R8 ;  /* 0x0000000800087308 */ /* 0x000f220000002400 */
[----:B---3--:R-:W-:Y:S02]  /*4db0*/  FSEL R173, R173, -INF , !P0 ;  /* 0xff800000adad7808 */ /* 0x008fe40004000000 */
[----:B--2---:R-:W-:Y:S02]  /*4dc0*/  FSEL R176, R176, -INF , !P2 ;  /* 0xff800000b0b07808 */ /* 0x004fe40005000000 */
[----:B------:R-:W-:-:S02]  /*4dd0*/  ISETP.GE.AND P0, PT, R20, R126, PT ;  /* 0x0000007e1400720c */ /* 0x000fc40003f06270 */
[----:B------:R-:W-:Y:S01]  /*4de0*/  ISETP.GE.AND P2, PT, R20, R125, PT ;  /* 0x0000007d1400720c */ /* 0x000fe20003f46270 */
[----:B------:R-:W2:Y:S01]  /*4df0*/  MUFU.TANH R175, R175 ;  /* 0x000000af00af7308 */ /* 0x000ea20000002400 */
[----:B------:R-:W-:Y:S02]  /*4e00*/  FMNMX.FTZ R20, R3, R11, !PT ;  /* 0x0000000b03147209 */ /* 0x000fe40007810000 */
[----:B-1----:R-:W-:Y:S02]  /*4e10*/  FSEL R179, R179, -INF , !P6 ;  /* 0xff800000b3b37808 */ /* 0x002fe40007000000 */
[----:B------:R-:W-:Y:S02]  /*4e20*/  FMNMX.FTZ R20, R9, R20, !PT ;  /* 0x0000001409147209 */ /* 0x000fe40007810000 */
[----:B------:R-:W-:Y:S01]  /*4e30*/  ISETP.GE.AND P6, PT, R24, R125, PT ;  /* 0x0000007d1800720c */ /* 0x000fe20003fc6270 */
[----:B------:R-:W1:Y:S01]  /*4e40*/  MUFU.TANH R177, R21 ;  /* 0x0000001500b17308 */ /* 0x000e620000002400 */
[----:B------:R-:W-:-:S02]  /*4e50*/  FMNMX.FTZ R20, R7, R20, !PT ;  /* 0x0000001407147209 */ /* 0x000fc40007810000 */
[----:B----4-:R-:W-:Y:S02]  /*4e60*/  FSEL R8, R8, -INF , !P6 ;  /* 0xff80000008087808 */ /* 0x010fe40007000000 */
[----:B------:R-:W-:Y:S02]  /*4e70*/  FMNMX.FTZ R20, R5, R20, !PT ;  /* 0x0000001405147209 */ /* 0x000fe40007810000 */
[----:B------:R-:W-:Y:S01]  /*4e80*/  FMNMX.FTZ R19, R2, R8, !PT ;  /* 0x0000000802137209 */ /* 0x000fe20007810000 */
[----:B------:R-:W3:Y:S01]  /*4e90*/  MUFU.TANH R117, R117 ;  /* 0x0000007500757308 */ /* 0x000ee20000002400 */
[----:B------:R-:W-:Y:S02]  /*4ea0*/  FMNMX.FTZ R20, R181, R20, !PT ;  /* 0x00000014b5147209 */ /* 0x000fe40007810000 */
[----:B------:R-:W-:Y:S02]  /*4eb0*/  FMNMX.FTZ R19, R10, R19, !PT ;  /* 0x000000130a137209 */ /* 0x000fe40007810000 */
[----:B------:R-:W-:-:S02]  /*4ec0*/  FMNMX.FTZ R20, R169, R20, !PT ;  /* 0x00000014a9147209 */ /* 0x000fc40007810000 */
[----:B------:R-:W-:Y:S01]  /*4ed0*/  FMNMX.FTZ R13, R6, R19, !PT ;  /* 0x00000013060d7209 */ /* 0x000fe20007810000 */
[----:B------:R4:W5:Y:S01]  /*4ee0*/  MUFU.TANH R162, R17 ;  /* 0x0000001100a27308 */ /* 0x0009620000002400 */
[----:B------:R-:W-:Y:S02]  /*4ef0*/  FMNMX.FTZ R12, R165, R20, !PT ;  /* 0x00000014a50c7209 */ /* 0x000fe40007810000 */
[----:B--2---:R-:W-:Y:S02]  /*4f00*/  FSEL R175, R175, -INF , !P1 ;  /* 0xff800000afaf7808 */ /* 0x004fe40004800000 */
[----:B------:R-:W-:Y:S02]  /*4f10*/  FMNMX.FTZ R12, R163, R12, !PT ;  /* 0x0000000ca30c7209 */ /* 0x000fe40007810000 */
[----:B------:R-:W-:Y:S01]  /*4f20*/  FMNMX.FTZ R13, R4, R13, !PT ;  /* 0x0000000d040d7209 */ /* 0x000fe20007810000 */
[----:B------:R-:W2:Y:S01]  /*4f30*/  MUFU.TANH R127, R127 ;  /* 0x0000007f007f7308 */ /* 0x000ea20000002400 */
[----:B------:R-:W-:-:S02]  /*4f40*/  FMNMX.FTZ R12, R173, R12, !PT ;  /* 0x0000000cad0c7209 */ /* 0x000fc40007810000 */
[----:B-1----:R-:W-:Y:S02]  /*4f50*/  FSEL R177, R177, -INF , !P0 ;  /* 0xff800000b1b17808 */ /* 0x002fe40004000000 */
[----:B------:R-:W-:Y:S02]  /*4f60*/  FMNMX.FTZ R12, R175, R12, !PT ;  /* 0x0000000caf0c7209 */ /* 0x000fe40007810000 */
[----:B------:R-:W-:Y:S01]  /*4f70*/  FMNMX.FTZ R13, R170, R13, !PT ;  /* 0x0000000daa0d7209 */ /* 0x000fe20007810000 */
[----:B------:R-:W1:Y:S01]  /*4f80*/  MUFU.TANH R180, R27 ;  /* 0x0000001b00b47308 */ /* 0x000e620000002400 */
[----:B----4-:R-:W-:Y:S01]  /*4f90*/  VIADD R17, R24, 0x31 ;  /* 0x0000003118117836 */ /* 0x010fe20000000000 */
[----:B------:R-:W-:Y:S02]  /*4fa0*/  ISETP.GE.AND P5, PT, R16, R126, PT ;  /* 0x0000007e1000720c */ /* 0x000fe40003fa6270 */
[----:B------:R-:W-:Y:S02]  /*4fb0*/  FMNMX.FTZ R12, R179, R12, !PT ;  /* 0x0000000cb30c7209 */ /* 0x000fe40007810000 */
[----:B------:R-:W-:-:S02]  /*4fc0*/  ISETP.GE.AND P0, PT, R17, R126, PT ;  /* 0x0000007e1100720c */ /* 0x000fc40003f06270 */
[----:B------:R-:W4:Y:S01]  /*4fd0*/  MUFU.TANH R119, R119 ;  /* 0x0000007700777308 */ /* 0x000f220000002400 */
[----:B------:R-:W-:Y:S01]  /*4fe0*/  ISETP.GE.AND P1, PT, R16, R125, PT ;  /* 0x0000007d1000720c */ /* 0x000fe20003f26270 */
[----:B------:R-:W-:Y:S01]  /*4ff0*/  VIADD R16, R24, 0x38 ;  /* 0x0000003818107836 */ /* 0x000fe20000000000 */
[----:B------:R-:W-:Y:S01]  /*5000*/  FMNMX.FTZ R13, R184, R13, !PT ;  /* 0x0000000db80d7209 */ /* 0x000fe20007810000 */
[----:B------:R-:W-:Y:S01]  /*5010*/  VIADD R24, R24, 0x39 ;  /* 0x0000003918187836 */ /* 0x000fe20000000000 */
[----:B---3--:R-:W-:Y:S02]  /*5020*/  FSEL R117, R117, -INF , !P5 ;  /* 0xff80000075757808 */ /* 0x008fe40006800000 */
[----:B-----5:R-:W-:Y:S01]  /*5030*/  FSEL R162, R162, -INF , !P0 ;  /* 0xff800000a2a27808 */ /* 0x020fe20004000000 */
[----:B------:R-:W3:Y:S01]  /*5040*/  MUFU.TANH R178, R22 ;  /* 0x0000001600b27308 */ /* 0x000ee20000002400 */
[----:B------:R-:W-:Y:S02]  /*5050*/  FMNMX.FTZ R12, R177, R12, !PT ;  /* 0x0000000cb10c7209 */ /* 0x000fe40007810000 */
[----:B------:R-:W-:-:S02]  /*5060*/  ISETP.NE.AND P0, PT, R124, 0x2, PT ;  /* 0x000000027c00780c */ /* 0x000fc40003f05270 */
[----:B------:R-:W-:Y:S02]  /*5070*/  FMNMX.FTZ R15, R166, R13, !PT ;  /* 0x0000000da60f7209 */ /* 0x000fe40007810000 */
[----:B------:R-:W-:Y:S01]  /*5080*/  ISETP.GE.AND P6, PT, R16, R126, PT ;  /* 0x0000007e1000720c */ /* 0x000fe20003fc6270 */
[----:B------:R-:W5:Y:S01]  /*5090*/  MUFU.TANH R174, R23 ;  /* 0x0000001700ae7308 */ /* 0x000f620000002400 */
[----:B------:R-:W-:Y:S02]  /*50a0*/  FMNMX.FTZ R13, R117, R12, !PT ;  /* 0x0000000c750d7209 */ /* 0x000fe40007810000 */
[----:B------:R-:W-:Y:S02]  /*50b0*/  ISETP.GE.AND P5, PT, R24, R126, PT ;  /* 0x0000007e1800720c */ /* 0x000fe40003fa6270 */
[----:B--2---:R-:W-:Y:S02]  /*50c0*/  FSEL R127, R127, -INF , !P6 ;  /* 0xff8000007f7f7808 */ /* 0x004fe40007000000 */
[----:B------:R-:W-:Y:S01]  /*50d0*/  FMNMX.FTZ R15, R182, R15, !PT ;  /* 0x0000000fb60f7209 */ /* 0x000fe20007810000 */
[----:B------:R-:W2:Y:S01]  /*50e0*/  MUFU.TANH R18, R18 ;  /* 0x0000001200127308 */ /* 0x000ea20000002400 */
[----:B------:R-:W-:-:S02]  /*50f0*/  FMNMX.FTZ R12, R162, R13, !PT ;  /* 0x0000000da20c7209 */ /* 0x000fc40007810000 */
[----:B-1----:R-:W-:Y:S02]  /*5100*/  FSEL R180, R180, -INF , !P4 ;  /* 0xff800000b4b47808 */ /* 0x002fe40006000000 */
[----:B----4-:R-:W-:Y:S02]  /*5110*/  FSEL R119, R119, -INF , !P5 ;  /* 0xff80000077777808 */ /* 0x010fe40006800000 */
[----:B------:R-:W-:Y:S01]  /*5120*/  FMNMX.FTZ R15, R176, R15, !PT ;  /* 0x0000000fb00f7209 */ /* 0x000fe20007810000 */
[----:B------:R-:W1:Y:S01]  /*5130*/  MUFU.TANH R116, R116 ;  /* 0x0000007400747308 */ /* 0x000e620000002400 */
[----:B------:R-:W-:Y:S02]  /*5140*/  FMNMX.FTZ R12, R127, R12, !PT ;  /* 0x0000000c7f0c7209 */ /* 0x000fe40007810000 */
[----:B---3--:R-:W-:Y:S02]  /*5150*/  FSEL R178, R178, -INF , !P3 ;  /* 0xff800000b2b27808 */ /* 0x008fe40005800000 */
[----:B-----5:R-:W-:-:S02]  /*5160*/  FSEL R174, R174, -INF , !P2 ;  /* 0xff800000aeae7808 */ /* 0x020fc40005000000 */
[----:B------:R-:W-:Y:S01]  /*5170*/  FMNMX.FTZ R15, R180, R15, !PT ;  /* 0x0000000fb40f7209 */ /* 0x000fe20007810000 */
[----:B------:R3:W4:Y:S01]  /*5180*/  MUFU.TANH R118, R14 ;  /* 0x0000000e00767308 */ /* 0x0007220000002400 */
[----:B------:R-:W-:-:S07]  /*5190*/  FMNMX.FTZ R13, R119, R12, !PT ;  /* 0x0000000c770d7209 */ /* 0x000fce0007810000 */
[----:B------:R-:W1:Y:S01]  /*51a0*/  MUFU.TANH R114, R114 ;  /* 0x0000007200727308 */ /* 0x000e620000002400 */
[----:B------:R-:W-:Y:S06]  /*51b0*/  BAR.SYNC.DEFER_BLOCKING 0x0 ;  /* 0x0000000000007b1d */ /* 0x000fec0000010000 */
[----:B--2---:R-:W-:Y:S05]  /*51c0*/  @!P0 BRA `(.L_x_657) ;  /* 0x00000000007c8947 */ /* 0x004fea0003800000 */
[----:B---3--:R-:W-:Y:S01]  /*51d0*/  VIADD R14, R124, 0xfffffffd ;  /* 0xfffffffd7c0e7836 */ /* 0x008fe20000000000 */
[----:B------:R-:W-:-:S03]  /*51e0*/  ULDC.64 UR4, c[0x0][0x218] ;  /* 0x0000860000047ab9 */ /* 0x000fc60000000a00 */
[----:B------:R-:W-:Y:S01]  /*51f0*/  IMAD.WIDE.U32 R20, R14, R104, RZ ;  /* 0x000000680e147225 */ /* 0x000fe200078e00ff */
[----:B------:R-:W-:-:S05]  /*5200*/  SHF.R.S32.HI R19, RZ, 0x1f, R14 ;  /* 0x0000001fff137819 */ /* 0x000fca000001140e */
[----:B------:R-:W-:-:S04]  /*5210*/  IMAD R12, R19, R104, RZ ;  /* 0x00000068130c7224 */ /* 0x000fc800078e02ff */
        /* <DEDUP_REMOVED lines=26> */
.L_x_657:
[----:B------:R-:W-:Y:S01]  /*53c0*/  FMNMX.FTZ R15, R178, R15, !PT ;  /* 0x0000000fb20f7209 */ /* 0x000fe20007810000 */
[----:B------:R-:W5:Y:S01]  /*53d0*/  SHFL.BFLY PT, R12, R13, 0x2, 0x1f ;  /* 0x0c401f000d0c7f89 */ /* 0x000f6200000e0000 */
[----:B------:R-:W-:Y:S02]  /*53e0*/  ISETP.GE.AND P0, PT, R17, R125, PT ;  /* 0x0000007d1100720c */ /* 0x000fe40003f06270 */
[----:B------:R-:W-:Y:S01]  /*53f0*/  FSEL R126, R18, -INF , !P1 ;  /* 0xff800000127e7808 */ /* 0x000fe20004800000 */
[----:B------:R-:W-:Y:S01]  /*5400*/  LDSM.16.MT88.4 R32, [R136+0x8000] ;  /* 0x008000008820783b */ /* 0x000fe20000004200 */
[----:B------:R-:W-:Y:S02]  /*5410*/  FMNMX.FTZ R15, R174, R15, !PT ;  /* 0x0000000fae0f7209 */ /* 0x000fe40007810000 */
[----:B------:R-:W-:Y:S02]  /*5420*/  ISETP.GE.AND P1, PT, R16, R125, PT ;  /* 0x0000007d1000720c */ /* 0x000fe40003f26270 */
[----:B-1----:R-:W-:Y:S01]  /*5430*/  FSEL R116, R116, -INF , !P0 ;  /* 0xff80000074747808 */ /* 0x002fe20004000000 */
[----:B------:R-:W-:Y:S01]  /*5440*/  LDSM.16.MT88.4 R16, [R138+0x8000] ;  /* 0x008000008a10783b */ /* 0x000fe20000004200 */
[----:B------:R-:W-:-:S02]  /*5450*/  FMNMX.FTZ R15, R126, R15, !PT ;  /* 0x0000000f7e0f7209 */ /* 0x000fc40007810000 */
[----:B------:R-:W-:Y:S02]  /*5460*/  ISETP.GE.AND P0, PT, R24, R125, PT ;  /* 0x0000007d1800720c */ /* 0x000fe40003f06270 */
[----:B----4-:R-:W-:Y:S01]  /*5470*/  FSEL R118, R118, -INF , !P1 ;  /* 0xff80000076767808 */ /* 0x010fe20004800000 */
[----:B--2---:R-:W-:Y:S01]  /*5480*/  LDSM.16.MT88.4 R24, [R137+0x8000] ;  /* 0x008000008918783b */ /* 0x004fe20000004200 */
[----:B------:R-:W-:Y:S02]  /*5490*/  FMNMX.FTZ R15, R116, R15, !PT ;  /* 0x0000000f740f7209 */ /* 0x000fe40007810000 */
[----:B------:R-:W-:Y:S02]  /*54a0*/  FSEL R114, R114, -INF , !P0 ;  /* 0xff80000072727808 */ /* 0x000fe40004000000 */
[----:B------:R-:W-:Y:S02]  /*54b0*/  FMNMX.FTZ R15, R118, R15, !PT ;  /* 0x0000000f760f7209 */ /* 0x000fe40007810000 */
[----:B-----5:R-:W-:-:S02]  /*54c0*/  FMNMX.FTZ R12, R13, R12, !PT ;  /* 0x0000000c0d0c7209 */ /* 0x020fc40007810000 */
[----:B---3--:R-:W-:-:S03]  /*54d0*/  FMNMX.FTZ R14, R114, R15, !PT ;  /* 0x0000000f720e7209 */ /* 0x008fc60007810000 */
        /* <DEDUP_REMOVED lines=12> */
[--C-:B------:R-:W-:Y:S01]  /*55a0*/  FFMA.FTZ R111, R7, UR6, -R164.reuse ;  /* 0x00000006076f7c23 */ /* 0x100fe200080108a4 */
[--C-:B------:R-:W-:Y:S01]  /*55b0*/  FFMA.FTZ R110, R5, UR6, -R164.reuse ;  /* 0x00000006056e7c23 */ /* 0x100fe200080108a4 */
[----:B------:R-:W-:Y:S01]  /*55c0*/  FMUL.FTZ R12, R12, UR6 ;  /* 0x000000060c0c7c20 */ /* 0x000fe20008410000 */
[--C-:B------:R-:W-:Y:S01]  /*55d0*/  FFMA.FTZ R168, R165, UR6, -R164.reuse ;  /* 0x00000006a5a87c23 */ /* 0x100fe200080108a4 */
[----:B------:R-:W-:Y:S01]  /*55e0*/  MUFU.EX2 R102, R102 ;  /* 0x0000006600667308 */ /* 0x000fe20000000800 */
[--C-:B------:R-:W-:Y:S01]  /*55f0*/  FFMA.FTZ R172, R181, UR6, -R164.reuse ;  /* 0x00000006b5ac7c23 */ /* 0x100fe200080108a4 */
[--C-:B------:R-:W-:Y:S01]  /*5600*/  FFMA.FTZ R169, R169, UR6, -R164.reuse ;  /* 0x00000006a9a97c23 */ /* 0x100fe200080108a4 */
[--C-:B------:R-:W-:Y:S01]  /*5610*/  FFMA.FTZ R163, R163, UR6, -R164.reuse ;  /* 0x00000006a3a37c23 */ /* 0x100fe200080108a4 */
[--C-:B------:R-:W-:Y:S01]  /*5620*/  FFMA.FTZ R175, R175, UR6, -R164.reuse ;  /* 0x00000006afaf7c23 */ /* 0x100fe200080108a4 */
[--C-:B------:R-:W-:Y:S01]  /*5630*/  FFMA.FTZ R181, R162, UR6, -R164.reuse ;  /* 0x00000006a2b57c23 */ /* 0x100fe200080108a4 */
[----:B------:R-:W-:-:S02]  /*5640*/  FFMA.FTZ R162, R119, UR6, -R164 ;  /* 0x0000000677a27c23 */ /* 0x000fc400080108a4 */
[----:B------:R-:W2:Y:S01]  /*5650*/  MUFU.EX2 R103, R12 ;  /* 0x0000000c00677308 */ /* 0x000ea20000000800 */
[----:B-1----:R-:W-:-:S04]  /*5660*/  FMNMX.FTZ R108, R13, R108, !PT ;  /* 0x0000006c0d6c7209 */ /* 0x002fc80007810000 */
[C---:B------:R-:W-:Y:S01]  /*5670*/  FSETP.NEU.FTZ.AND P0, PT, R108.reuse, -INF , PT ;  /* 0xff8000006c00780b */ /* 0x040fe20003f1d000 */
[C---:B------:R-:W-:Y:S02]  /*5680*/  FMUL.FTZ R115, R108.reuse, UR6 ;  /* 0x000000066c737c20 */ /* 0x040fe40008410000 */
[----:B------:R-:W1:Y:S01]  /*5690*/  MUFU.EX2 R112, R112 ;  /* 0x0000007000707308 */ /* 0x000e620000000800 */
[----:B------:R-:W-:Y:S02]  /*56a0*/  FSEL R3, R108, RZ, P0 ;  /* 0x000000ff6c037208 */ /* 0x000fe40000000000 */
[----:B------:R-:W-:Y:S02]  /*56b0*/  FSEL R115, R115, RZ, P0 ;  /* 0x000000ff73737208 */ /* 0x000fe40000000000 */
[----:B------:R-:W-:Y:S01]  /*56c0*/  ISETP.GE.AND P0, PT, R124, 0x3, PT ;  /* 0x000000037c00780c */ /* 0x000fe20003f06270 */
[----:B------:R-:W-:Y:S02]  /*56d0*/  FADD.FTZ R3, R2, -R3 ;  /* 0x8000000302037221 */ /* 0x000fe40000010000 */
[----:B------:R-:W-:Y:S01]  /*56e0*/  MUFU.EX2 R111, R111 ;  /* 0x0000006f006f7308 */ /* 0x000fe20000000800 */
[--C-:B------:R-:W-:Y:S01]  /*56f0*/  FFMA.FTZ R100, R8, UR6, -R115.reuse ;  /* 0x0000000608647c23 */ /* 0x100fe20008010873 */
[--C-:B------:R-:W-:Y:S01]  /*5700*/  FFMA.FTZ R113, R10, UR6, -R115.reuse ;  /* 0x000000060a717c23 */ /* 0x100fe20008010873 */
[----:B------:R-:W-:Y:S01]  /*5710*/  FMUL.FTZ R101, R3, UR6 ;  /* 0x0000000603657c20 */ /* 0x000fe20008410000 */
[--C-:B------:R-:W-:Y:S01]  /*5720*/  FFMA.FTZ R3, R6, UR6, -R115.reuse ;  /* 0x0000000606037c23 */ /* 0x100fe20008010873 */
[--C-:B------:R-:W-:Y:S01]  /*5730*/  FFMA.FTZ R2, R4, UR6, -R115.reuse ;  /* 0x0000000604027c23 */ /* 0x100fe20008010873 */
[-C--:B--2---:R-:W-:Y:S01]  /*5740*/  FMUL.FTZ R4, R96, R103.reuse ;  /* 0x0000006760047220 */ /* 0x084fe20000410000 */
[-C--:B------:R-:W-:Y:S01]  /*5750*/  FMUL.FTZ R5, R97, R103.reuse ;  /* 0x0000006761057220 */ /* 0x080fe20000410000 */
[----:B------:R-:W-:Y:S01]  /*5760*/  MUFU.EX2 R110, R110 ;  /* 0x0000006e006e7308 */ /* 0x000fe20000000800 */
[----:B-1----:R-:W-:Y:S01]  /*5770*/  F2FP.F16.F32.PACK_AB R96, R112, R102 ;  /* 0x000000667060723e */ /* 0x002fe200000000ff */
[-C--:B------:R-:W-:Y:S01]  /*5780*/  FMUL.FTZ R28, R72, R103.reuse ;  /* 0x00000067481c7220 */ /* 0x080fe20000410000 */
[-C--:B------:R-:W-:Y:S01]  /*5790*/  FMUL.FTZ R29, R73, R103.reuse ;  /* 0x00000067491d7220 */ /* 0x080fe20000410000 */
[-C--:B------:R-:W-:Y:S01]  /*57a0*/  FMUL.FTZ R68, R68, R103.reuse ;  /* 0x0000006744447220 */ /* 0x080fe20000410000 */
[-C--:B------:R-:W-:Y:S01]  /*57b0*/  FMUL.FTZ R69, R69, R103.reuse ;  /* 0x0000006745457220 */ /* 0x080fe20000410000 */
[----:B------:R-:W1:Y:S01]  /*57c0*/  LDSM.16.MT88.4 R8, [R140+0x8000] ;  /* 0x008000008c08783b */ /* 0x000e620000004200 */
[-C--:B------:R-:W-:Y:S01]  /*57d0*/  FMUL.FTZ R44, R44, R103.reuse ;  /* 0x000000672c2c7220 */ /* 0x080fe20000410000 */
        /* <DEDUP_REMOVED lines=11> */
[--C-:B------:R-:W-:Y:S01]  /*5890*/  FFMA.FTZ R170, R170, UR6, -R115.reuse ;  /* 0x00000006aaaa7c23 */ /* 0x100fe20008010873 */
[--C-:B------:R-:W-:Y:S01]  /*58a0*/  FFMA.FTZ R165, R184, UR6, -R115.reuse ;  /* 0x00000006b8a57c23 */ /* 0x100fe20008010873 */
[--C-:B------:R-:W-:Y:S01]  /*58b0*/  FFMA.FTZ R166, R166, UR6, -R115.reuse ;  /* 0x00000006a6a67c23 */ /* 0x100fe20008010873 */
[--C-:B------:R-:W-:Y:S01]  /*58c0*/  FFMA.FTZ R125, R182, UR6, -R115.reuse ;  /* 0x00000006b67d7c23 */ /* 0x100fe20008010873 */
[----:B------:R-:W-:Y:S01]  /*58d0*/  FMUL.FTZ R36, R36, R103 ;  /* 0x0000006724247220 */ /* 0x000fe20000410000 */
[----:B------:R-:W3:Y:S01]  /*58e0*/  MUFU.EX2 R113, R113 ;  /* 0x0000007100717308 */ /* 0x000ee20000000800 */
[-C--:B--2---:R-:W-:Y:S01]  /*58f0*/  FMUL.FTZ R6, R98, R101.reuse ;  /* 0x0000006562067220 */ /* 0x084fe20000410000 */
[----:B------:R-:W-:Y:S01]  /*5900*/  FMUL.FTZ R7, R99, R101 ;  /* 0x0000006563077220 */ /* 0x000fe20000410000 */
        /* <DEDUP_REMOVED lines=13> */
[----:B------:R-:W2:Y:S01]  /*59e0*/  MUFU.EX2 R2, R2 ;  /* 0x0000000200027308 */ /* 0x000ea20000000800 */
[----:B---3--:R-:W-:Y:S01]  /*59f0*/  F2FP.F16.F32.PACK_AB R97, R113, R100 ;  /* 0x000000647161723e */ /* 0x008fe200000000ff */
[-C--:B------:R-:W-:Y:S01]  /*5a00*/  FMUL.FTZ R79, R79, R101.reuse ;  /* 0x000000654f4f7220 */ /* 0x080fe20000410000 */
[----:B------:R-:W3:Y:S01]  /*5a10*/  LDSM.16.MT88.4 R72, [R140+0xa000] ;  /* 0x00a000008c48783b */ /* 0x000ee20000004200 */
[-C--:B------:R-:W-:Y:S01]  /*5a20*/  FMUL.FTZ R94, R94, R101.reuse ;  /* 0x000000655e5e7220 */ /* 0x080fe20000410000 */
[----:B------:R-:W-:Y:S01]  /*5a30*/  FMUL.FTZ R95, R95, R101 ;  /* 0x000000655f5f7220 */ /* 0x000fe20000410000 */
[----:B------:R-:W-:Y:S01]  /*5a40*/  FMUL.FTZ R37, R37, R103 ;  /* 0x0000006725257220 */ /* 0x000fe20000410000 */
[-C--:B------:R-:W-:Y:S01]  /*5a50*/  FMUL.FTZ R38, R38, R101.reuse ;  /* 0x0000006526267220 */ /* 0x080fe20000410000 */
[----:B------:R-:W-:Y:S01]  /*5a60*/  MUFU.EX2 R172, R172 ;  /* 0x000000ac00ac7308 */ /* 0x000fe20000000800 */
[----:B------:R-:W-:Y:S01]  /*5a70*/  FMUL.FTZ R39, R39, R101 ;  /* 0x0000006527277220 */ /* 0x000fe20000410000 */
[-C--:B------:R-:W-:Y:S01]  /*5a80*/  FMUL.FTZ R40, R40, R103.reuse ;  /* 0x0000006728287220 */ /* 0x080fe20000410000 */
[----:B------:R-:W-:Y:S01]  /*5a90*/  FMUL.FTZ R41, R41, R103 ;  /* 0x0000006729297220 */ /* 0x000fe20000410000 */
[-C--:B------:R-:W-:Y:S01]  /*5aa0*/  FMUL.FTZ R42, R42, R101.reuse ;  /* 0x000000652a2a7220 */ /* 0x080fe20000410000 */
[----:B------:R-:W-:Y:S01]  /*5ab0*/  FMUL.FTZ R43, R43, R101 ;  /* 0x000000652b2b7220 */ /* 0x000fe20000410000 */
[-C--:B------:R-:W-:Y:S01]  /*5ac0*/  FMUL.FTZ R60, R60, R103.reuse ;  /* 0x000000673c3c7220 */ /* 0x080fe20000410000 */
[----:B------:R-:W-:Y:S01]  /*5ad0*/  FMUL.FTZ R61, R61, R103 ;  /* 0x000000673d3d7220 */ /* 0x000fe20000410000 */
[----:B------:R-:W4:Y:S01]  /*5ae0*/  MUFU.EX2 R169, R169 ;  /* 0x000000a900a97308 */ /* 0x000f220000000800 */
        /* <DEDUP_REMOVED lines=8> */
[----:B------:R-:W-:Y:S01]  /*5b70*/  MUFU.EX2 R168, R168 ;  /* 0x000000a800a87308 */ /* 0x000fe20000000800 */
[----:B------:R-:W-:Y:S01]  /*5b80*/  LDSM.16.MT88.4 R80, [R137+0x8800] ;  /* 0x008800008950783b */ /* 0x000fe20000004200 */
[-C--:B------:R-:W-:Y:S01]  /*5b90*/  FMUL.FTZ R52, R52, R103.reuse ;  /* 0x0000006734347220 */ /* 0x080fe20000410000 */
[----:B------:R-:W-:Y:S01]  /*5ba0*/  FMUL.FTZ R53, R53, R103 ;  /* 0x0000006735357220 */ /* 0x000fe20000410000 */
[-C--:B------:R-:W-:Y:S01]  /*5bb0*/  FMUL.FTZ R54, R54, R101.reuse ;  /* 0x0000006536367220 */ /* 0x080fe20000410000 */
[C---:B------:R-:W-:Y:S01]  /*5bc0*/  HMMA.16816.F32 R32, R96.reuse, R34, R68 ;  /* 0x000000226020723c */ /* 0x040fe20000001844 */
[----:B------:R-:W2:Y:S01]  /*5bd0*/  LDSM.16.MT88.4 R68, [R138+0xa000] ;  /* 0x00a000008a44783b */ /* 0x000ea20000004200 */
[----:B------:R-:W-:Y:S01]  /*5be0*/  FMUL.FTZ R55, R55, R101 ;  /* 0x0000006537377220 */ /* 0x000fe20000410000 */
[----:B------:R-:W-:Y:S01]  /*5bf0*/  MUFU.EX2 R163, R163 ;  /* 0x000000a300a37308 */ /* 0x000fe20000000800 */
[-C--:B------:R-:W-:Y:S01]  /*5c00*/  FMUL.FTZ R56, R56, R103.reuse ;  /* 0x0000006738387220 */ /* 0x080fe20000410000 */
[----:B------:R-:W-:Y:S01]  /*5c10*/  FMUL.FTZ R57, R57, R103 ;  /* 0x0000006739397220 */ /* 0x000fe20000410000 */
[C---:B------:R-:W-:Y:S01]  /*5c20*/  HMMA.16816.F32 R20, R96.reuse, R24, R20 ;  /* 0x000000186014723c */ /* 0x040fe20000001814 */
[-C--:B------:R-:W-:Y:S01]  /*5c30*/  FMUL.FTZ R58, R58, R101.reuse ;  /* 0x000000653a3a7220 */ /* 0x080fe20000410000 */
[----:B------:R-:W-:Y:S01]  /*5c40*/  FMUL.FTZ R59, R59, R101 ;  /* 0x000000653b3b7220 */ /* 0x000fe20000410000 */
[-C--:B------:R-:W-:Y:S01]  /*5c50*/  FMUL.FTZ R12, R88, R103.reuse ;  /* 0x00000067580c7220 */ /* 0x080fe20000410000 */
[----:B------:R-:W-:Y:S01]  /*5c60*/  FMUL.FTZ R13, R89, R103 ;  /* 0x00000067590d7220 */ /* 0x000fe20000410000 */
[----:B------:R-:W-:Y:S01]  /*5c70*/  MUFU.EX2 R170, R170 ;  /* 0x000000aa00aa7308 */ /* 0x000fe20000000800 */
[C---:B------:R-:W-:Y:S01]  /*5c80*/  HMMA.16816.F32 R24, R96.reuse, R26, R76 ;  /* 0x0000001a6018723c */ /* 0x040fe2000000184c */
[----:B------:R-:W-:Y:S01]  /*5c90*/  LDSM.16.MT88.4 R76, [R140+0x8800] ;  /* 0x008800008c4c783b */ /* 0x000fe20000004200 */
[-C--:B------:R-:W-:Y:S01]  /*5ca0*/  FMUL.FTZ R14, R90, R101.reuse ;  /* 0x000000655a0e7220 */ /* 0x080fe20000410000 */
[----:B------:R-:W-:Y:S01]  /*5cb0*/  FMUL.FTZ R15, R91, R101 ;  /* 0x000000655b0f7220 */ /* 0x000fe20000410000 */
[-C--:B------:R-:W-:Y:S01]  /*5cc0*/  FMUL.FTZ R84, R84, R103.reuse ;  /* 0x0000006754547220 */ /* 0x080fe20000410000 */
[----:B------:R-:W-:Y:S01]  /*5cd0*/  FMUL.FTZ R85, R85, R103 ;  /* 0x0000006755557220 */ /* 0x000fe20000410000 */
[C---:B-1----:R-:W-:Y:S01]  /*5ce0*/  HMMA.16816.F32 R4, R96.reuse, R8, R4 ;  /* 0x000000086004723c */ /* 0x042fe20000001804 */
[----:B------:R-:W1:Y:S01]  /*5cf0*/  MUFU.EX2 R165, R165 ;  /* 0x000000a500a57308 */ /* 0x000e620000000800 */
[-C--:B------:R-:W-:Y:S01]  /*5d00*/  FMUL.FTZ R86, R86, R101.reuse ;  /* 0x0000006556567220 */ /* 0x080fe20000410000 */
[----:B------:R-:W-:Y:S01]  /*5d10*/  FMUL.FTZ R87, R87, R101 ;  /* 0x0000006557577220 */ /* 0x000fe20000410000 */
[--C-:B------:R-:W-:Y:S01]  /*5d20*/  FFMA.FTZ R184, R173, UR6, -R164.reuse ;  /* 0x00000006adb87c23 */ /* 0x100fe200080108a4 */
[--C-:B------:R-:W-:Y:S01]  /*5d30*/  FFMA.FTZ R182, R179, UR6, -R164.reuse ;  /* 0x00000006b3b67c23 */ /* 0x100fe200080108a4 */
[C---:B------:R-:W-:Y:S01]  /*5d40*/  HMMA.16816.F32 R8, R96.reuse, R10, R92 ;  /* 0x0000000a6008723c */ /* 0x040fe2000000185c */
[--C-:B------:R-:W-:Y:S01]  /*5d50*/  FFMA.FTZ R173, R177, UR6, -R164.reuse ;  /* 0x00000006b1ad7c23 */ /* 0x100fe200080108a4 */
[--C-:B------:R-:W-:Y:S01]  /*5d60*/  FFMA.FTZ R179, R176, UR6, -R115.reuse ;  /* 0x00000006b0b37c23 */ /* 0x100fe20008010873 */
[----:B------:R-:W-:Y:S01]  /*5d70*/  MUFU.EX2 R166, R166 ;  /* 0x000000a600a67308 */ /* 0x000fe20000000800 */
[--C-:B------:R-:W-:Y:S01]  /*5d80*/  FFMA.FTZ R176, R180, UR6, -R115.reuse ;  /* 0x00000006b4b07c23 */ /* 0x100fe20008010873 */
[--C-:B------:R-:W-:Y:S01]  /*5d90*/  FFMA.FTZ R177, R178, UR6, -R115.reuse ;  /* 0x00000006b2b17c23 */ /* 0x100fe20008010873 */
[C---:B---3--:R-:W-:Y:S01]  /*5da0*/  HMMA.16816.F32 R36, R96.reuse, R72, R36 ;  /* 0x000000486024723c */ /* 0x048fe20000001824 */
[--C-:B------:R-:W-:Y:S01]  /*5db0*/  FFMA.FTZ R174, R174, UR6, -R115.reuse ;  /* 0x00000006aeae7c23 */ /* 0x100fe20008010873 */
[--C-:B------:R-:W-:Y:S01]  /*5dc0*/  FFMA.FTZ R178, R117, UR6, -R164.reuse ;  /* 0x0000000675b27c23 */ /* 0x100fe200080108a4 */
[----:B------:R-:W-:Y:S01]  /*5dd0*/  FFMA.FTZ R119, R126, UR6, -R115 ;  /* 0x000000067e777c23 */ /* 0x000fe20008010873 */
[----:B------:R-:W-:Y:S01]  /*5de0*/  LDSM.16.MT88.4 R92, [R140+0x9800] ;  /* 0x009800008c5c783b */ /* 0x000fe20000004200 */
[----:B------:R-:W3:Y:S01]  /*5df0*/  MUFU.EX2 R125, R125 ;  /* 0x0000007d007d7308 */ /* 0x000ee20000000800 */
[----:B------:R-:W-:Y:S01]  /*5e00*/  HMMA.16816.F32 R40, R96, R74, R40 ;  /* 0x0000004a6028723c */ /* 0x000fe20000001828 */
[----:B------:R-:W-:Y:S01]  /*5e10*/  FFMA.FTZ R117, R127, UR6, -R164 ;  /* 0x000000067f757c23 */ /* 0x000fe200080108a4 */
[----:B------:R-:W5:Y:S01]  /*5e20*/  LDSM.16.MT88.4 R72, [R137+0xa000] ;  /* 0x00a000008948783b */ /* 0x000f620000004200 */
[----:B------:R-:W-:-:S03]  /*5e30*/  FFMA.FTZ R171, R171, R103, R102 ;  /* 0x00000067abab7223 */ /* 0x000fc60000010066 */
[----:B--2---:R-:W-:Y:S01]  /*5e40*/  HMMA.16816.F32 R44, R96, R68, R44 ;  /* 0x00000044602c723c */ /* 0x004fe2000000182c */
[----:B------:R-:W-:Y:S01]  /*5e50*/  MUFU.EX2 R184, R184 ;  /* 0x000000b800b87308 */ /* 0x000fe20000000800 */
[----:B------:R-:W-:-:S04]  /*5e60*/  FADD.FTZ R112, R112, R171 ;  /* 0x000000ab70707221 */ /* 0x000fc80000010000 */
[C---:B------:R-:W-:Y:S01]  /*5e70*/  HMMA.16816.F32 R48, R96.reuse, R70, R48 ;  /* 0x000000466030723c */ /* 0x040fe20000001830 */
[----:B------:R-:W2:Y:S01]  /*5e80*/  LDSM.16.MT88.4 R68, [R136+0xa000] ;  /* 0x00a000008844783b */ /* 0x000ea20000004200 */
[----:B------:R-:W-:Y:S01]  /*5e90*/  FADD.FTZ R111, R111, R112 ;  /* 0x000000706f6f7221 */ /* 0x000fe20000010000 */
[----:B------:R-:W-:Y:S03]  /*5ea0*/  MUFU.EX2 R175, R175 ;  /* 0x000000af00af7308 */ /* 0x000fe60000000800 */
[C---:B------:R-:W-:Y:S05]  /*5eb0*/  HMMA.16816.F32 R12, R96.reuse, R16, R12 ;  /* 0x00000010600c723c */ /* 0x040fea000000180c */
[----:B------:R-:W-:Y:S01]  /*5ec0*/  MUFU.EX2 R182, R182 ;  /* 0x000000b600b67308 */ /* 0x000fe20000000800 */
[C---:B------:R-:W-:Y:S01]  /*5ed0*/  HMMA.16816.F32 R16, R96.reuse, R18, R84 ;  /* 0x000000126010723c */ /* 0x040fe20000001854 */
[----:B------:R-:W-:Y:S06]  /*5ee0*/  LDSM.16.MT88.4 R84, [R138+0x9800] ;  /* 0x009800008a54783b */ /* 0x000fec0000004200 */
[----:B------:R-:W-:Y:S08]  /*5ef0*/  MUFU.EX2 R173, R173 ;  /* 0x000000ad00ad7308 */ /* 0x000ff00000000800 */
[----:B------:R-:W-:Y:S01]  /*5f00*/  MUFU.EX2 R179, R179 ;  /* 0x000000b300b37308 */ /* 0x000fe20000000800 */
[C---:B-----5:R-:W-:Y:S07]  /*5f10*/  HMMA.16816.F32 R52, R96.reuse, R72, R52 ;  /* 0x000000486034723c */ /* 0x060fee0000001834 */
[----:B------:R-:W-:Y:S01]  /*5f20*/  MUFU.EX2 R176, R176 ;  /* 0x000000b000b07308 */ /* 0x000fe20000000800 */
[C---:B------:R-:W-:Y:S01]  /*5f30*/  HMMA.16816.F32 R56, R96.reuse, R74, R56 ;  /* 0x0000004a6038723c */ /* 0x040fe20000001838 */
[----:B------:R-:W5:Y:S05]  /*5f40*/  LDSM.16.MT88.4 R72, [R138+0x8800] ;  /* 0x008800008a48783b */ /* 0x000f6a0000004200 */
[C---:B--2---:R-:W-:Y:S01]  /*5f50*/  HMMA.16816.F32 R60, R96.reuse, R68, R60 ;  /* 0x00000044603c723c */ /* 0x044fe2000000183c */
[----:B------:R-:W-:Y:S05]  /*5f60*/  MUFU.EX2 R177, R177 ;  /* 0x000000b100b17308 */ /* 0x000fea0000000800 */
[----:B------:R-:W-:Y:S01]  /*5f70*/  HMMA.16816.F32 R64, R96, R70, R64 ;  /* 0x000000466040723c */ /* 0x000fe20000001840 */
[----:B----4-:R-:W-:-:S02]  /*5f80*/  F2FP.F16.F32.PACK_AB R68, R169, R172 ;  /* 0x000000aca944723e */ /* 0x010fc400000000ff */
[----:B-1----:R-:W-:Y:S01]  /*5f90*/  F2FP.F16.F32.PACK_AB R69, R165, R170 ;  /* 0x000000aaa545723e */ /* 0x002fe200000000ff */
[----:B------:R-:W-:Y:S03]  /*5fa0*/  MUFU.EX2 R174, R174 ;  /* 0x000000ae00ae7308 */ /* 0x000fe60000000800 */
[----:B------:R-:W-:Y:S02]  /*5fb0*/  F2FP.F16.F32.PACK_AB R70, R163, R168 ;  /* 0x000000a8a346723e */ /* 0x000fe400000000ff */
[----:B---3--:R-:W-:-:S03]  /*5fc0*/  F2FP.F16.F32.PACK_AB R71, R125, R166 ;  /* 0x000000a67d47723e */ /* 0x008fc600000000ff */
[----:B------:R-:W-:Y:S04]  /*5fd0*/  MUFU.EX2 R178, R178 ;  /* 0x000000b200b27308 */ /* 0x000fe80000000800 */
[C---:B------:R-:W-:Y:S04]  /*5fe0*/  HMMA.16816.F32 R4, R68.reuse, R76, R4 ;  /* 0x0000004c4404723c */ /* 0x040fe80000001804 */
[----:B------:R-:W-:Y:S02]  /*5ff0*/  MUFU.EX2 R181, R181 ;  /* 0x000000b500b57308 */ /* 0x000fe40000000800 */
[C---:B------:R-:W-:Y:S01]  /*6000*/  HMMA.16816.F32 R8, R68.reuse, R78, R8 ;  /* 0x0000004e4408723c */ /* 0x040fe20000001808 */
[----:B------:R-:W1:Y:S05]  /*6010*/  LDSM.16.MT88.4 R76, [R136+0x8800] ;  /* 0x00880000884c783b */ /* 0x000e6a0000004200 */
[C---:B------:R-:W-:Y:S01]  /*6020*/  HMMA.16816.F32 R20, R68.reuse, R80, R20 ;  /* 0x000000504414723c */ /* 0x040fe20000001814 */
[----:B------:R-:W-:Y:S05]  /*6030*/  MUFU.EX2 R117, R117 ;  /* 0x0000007500757308 */ /* 0x000fea0000000800 */
[C---:B------:R-:W-:Y:S01]  /*6040*/  HMMA.16816.F32 R24, R68.reuse, R82, R24 ;  /* 0x000000524418723c */ /* 0x040fe20000001818 */
[----:B------:R-:W2:Y:S02]  /*6050*/  LDSM.16.MT88.4 R80, [R140+0xa800] ;  /* 0x00a800008c50783b */ /* 0x000ea40000004200 */
[----:B------:R-:W3:Y:S03]  /*6060*/  MUFU.EX2 R162, R162 ;  /* 0x000000a200a27308 */ /* 0x000ee60000000800 */
[C---:B-----5:R-:W-:Y:S05]  /*6070*/  HMMA.16816.F32 R12, R68.reuse, R72, R12 ;  /* 0x00000048440c723c */ /* 0x060fea000000180c */
[----:B------:R-:W-:Y:S01]  /*6080*/  MUFU.EX2 R119, R119 ;  /* 0x0000007700777308 */ /* 0x000fe20000000800 */
[----:B------:R-:W-:Y:S01]  /*6090*/  HMMA.16816.F32 R16, R68, R74, R16 ;  /* 0x0000004a4410723c */ /* 0x000fe20000001810 */
[----:B------:R-:W4:Y:S01]  /*60a0*/  LDSM.16.MT88.4 R72, [R138+0xa800] ;  /* 0x00a800008a48783b */ /* 0x000f220000004200 */
[----:B---3--:R-:W-:-:S04]  /*60b0*/  F2FP.F16.F32.PACK_AB R102, R162, R117 ;  /* 0x00000075a266723e */ /* 0x008fc800000000ff */
[C---:B-1----:R-:W-:Y:S06]  /*60c0*/  HMMA.16816.F32 R28, R68.reuse, R76, R28 ;  /* 0x0000004c441c723c */ /* 0x042fec000000181c */
[C---:B------:R-:W-:Y:S01]  /*60d0*/  HMMA.16816.F32 R32, R68.reuse, R78, R32 ;  /* 0x0000004e4420723c */ /* 0x040fe20000001820 */
[----:B------:R-:W1:Y:S05]  /*60e0*/  LDSM.16.MT88.4 R76, [R136+0xa800] ;  /* 0x00a80000884c783b */ /* 0x000e6a0000004200 */
[C---:B--2---:R-:W-:Y:S06]  /*60f0*/  HMMA.16816.F32 R36, R68.reuse, R80, R36 ;  /* 0x000000504424723c */ /* 0x044fec0000001824 */
[C---:B------:R-:W-:Y:S01]  /*6100*/  HMMA.16816.F32 R40, R68.reuse, R82, R40 ;  /* 0x000000524428723c */ /* 0x040fe20000001828 */
[----:B------:R-:W2:Y:S05]  /*6110*/  LDSM.16.MT88.4 R80, [R137+0xa800] ;  /* 0x00a800008950783b */ /* 0x000eaa0000004200 */
[C---:B----4-:R-:W-:Y:S06]  /*6120*/  HMMA.16816.F32 R44, R68.reuse, R72, R44 ;  /* 0x00000048442c723c */ /* 0x050fec000000182c */
[C---:B------:R-:W-:Y:S01]  /*6130*/  HMMA.16816.F32 R48, R68.reuse, R74, R48 ;  /* 0x0000004a4430723c */ /* 0x040fe20000001830 */
[----:B------:R-:W3:Y:S05]  /*6140*/  LDSM.16.MT88.4 R72, [R137+0x9000] ;  /* 0x009000008948783b */ /* 0x000eea0000004200 */
[C---:B-1----:R-:W-:Y:S06]  /*6150*/  HMMA.16816.F32 R60, R68.reuse, R76, R60 ;  /* 0x0000004c443c723c */ /* 0x042fec000000183c */
[C---:B------:R-:W-:Y:S01]  /*6160*/  HMMA.16816.F32 R64, R68.reuse, R78, R64 ;  /* 0x0000004e4440723c */ /* 0x040fe20000001840 */
[----:B------:R-:W1:Y:S05]  /*6170*/  LDSM.16.MT88.4 R76, [R140+0x9000] ;  /* 0x009000008c4c783b */ /* 0x000e6a0000004200 */
[C---:B--2---:R-:W-:Y:S06]  /*6180*/  HMMA.16816.F32 R52, R68.reuse, R80, R52 ;  /* 0x000000504434723c */ /* 0x044fec0000001834 */
[----:B------:R-:W-:Y:S01]  /*6190*/  HMMA.16816.F32 R56, R68, R82, R56 ;  /* 0x000000524438723c */ /* 0x000fe20000001838 */
[----:B------:R-:W2:Y:S06]  /*61a0*/  LDSM.16.MT88.4 R80, [R138+0x9000] ;  /* 0x009000008a50783b */ /* 0x000eac0000004200 */
[----:B------:R-:W-:-:S02]  /*61b0*/  F2FP.F16.F32.PACK_AB R68, R175, R184 ;  /* 0x000000b8af44723e */ /* 0x000fc400000000ff */
[----:B------:R-:W-:Y:S02]  /*61c0*/  F2FP.F16.F32.PACK_AB R69, R176, R179 ;  /* 0x000000b3b045723e */ /* 0x000fe400000000ff */
[----:B------:R-:W-:Y:S02]  /*61d0*/  F2FP.F16.F32.PACK_AB R70, R173, R182 ;  /* 0x000000b6ad46723e */ /* 0x000fe400000000ff */
[----:B------:R-:W-:-:S07]  /*61e0*/  F2FP.F16.F32.PACK_AB R71, R174, R177 ;  /* 0x000000b1ae47723e */ /* 0x000fce00000000ff */
        /* <DEDUP_REMOVED lines=12> */
[C---:B-1----:R-:W-:Y:S06]  /*62b0*/  HMMA.16816.F32 R28, R68.reuse, R76, R28 ;  /* 0x0000004c441c723c */ /* 0x042fec000000181c */
[C---:B------:R-:W-:Y:S01]  /*62c0*/  HMMA.16816.F32 R32, R68.reuse, R78, R32 ;  /* 0x0000004e4420723c */ /* 0x040fe20000001820 */
[----:B------:R-:W1:Y:S05]  /*62d0*/  LDSM.16.MT88.4 R76, [R137+0xb000] ;  /* 0x00b00000894c783b */ /* 0x000e6a0000004200 */
[C---:B--2---:R-:W-:Y:S06]  /*62e0*/  HMMA.16816.F32 R36, R68.reuse, R80, R36 ;  /* 0x000000504424723c */ /* 0x044fec0000001824 */
[C---:B------:R-:W-:Y:S06]  /*62f0*/  HMMA.16816.F32 R40, R68.reuse, R82, R40 ;  /* 0x000000524428723c */ /* 0x040fec0000001828 */
[C---:B---3--:R-:W-:Y:S06]  /*6300*/  HMMA.16816.F32 R60, R68.reuse, R72, R60 ;  /* 0x00000048443c723c */ /* 0x048fec000000183c */
[C---:B------:R-:W-:Y:S06]  /*6310*/  HMMA.16816.F32 R64, R68.reuse, R74, R64 ;  /* 0x0000004a4440723c */ /* 0x040fec0000001840 */
[C---:B-1----:R-:W-:Y:S06]  /*6320*/  HMMA.16816.F32 R52, R68.reuse, R76, R52 ;  /* 0x0000004c4434723c */ /* 0x042fec0000001834 */
[----:B------:R-:W-:Y:S01]  /*6330*/  HMMA.16816.F32 R56, R68, R78, R56 ;  /* 0x0000004e4438723c */ /* 0x000fe20000001838 */
[--C-:B------:R-:W-:Y:S01]  /*6340*/  FFMA.FTZ R76, R116, UR6, -R115.reuse ;  /* 0x00000006744c7c23 */ /* 0x100fe20008010873 */
[--C-:B------:R-:W-:Y:S01]  /*6350*/  FFMA.FTZ R116, R118, UR6, -R115.reuse ;  /* 0x0000000676747c23 */ /* 0x100fe20008010873 */
[----:B------:R-:W-:Y:S01]  /*6360*/  FFMA.FTZ R115, R114, UR6, -R115 ;  /* 0x0000000672737c23 */ /* 0x000fe20008010873 */
[----:B------:R-:W-:Y:S01]  /*6370*/  FFMA.FTZ R114, R167, R101, R100 ;  /* 0x00000065a7727223 */ /* 0x000fe20000010064 */
[----:B------:R-:W1:Y:S01]  /*6380*/  MUFU.EX2 R118, R76 ;  /* 0x0000004c00767308 */ /* 0x000e620000000800 */
[----:B------:R-:W-:Y:S01]  /*6390*/  F2FP.F16.F32.PACK_AB R100, R181, R178 ;  /* 0x000000b2b564723e */ /* 0x000fe200000000ff */
[----:B------:R-:W-:Y:S01]  /*63a0*/  LDSM.16.MT88.4 R68, [R136+0x9800] ;  /* 0x009800008844783b */ /* 0x000fe20000004200 */
[----:B------:R-:W-:-:S05]  /*63b0*/  FADD.FTZ R114, R113, R114 ;  /* 0x0000007271727221 */ /* 0x000fca0000010000 */
[----:B------:R-:W-:Y:S08]  /*63c0*/  MUFU.EX2 R116, R116 ;  /* 0x0000007400747308 */ /* 0x000ff00000000800 */
[----:B------:R-:W2:Y:S01]  /*63d0*/  MUFU.EX2 R115, R115 ;  /* 0x0000007300737308 */ /* 0x000ea20000000800 */
[----:B-1----:R-:W-:Y:S01]  /*63e0*/  F2FP.F16.F32.PACK_AB R101, R118, R119 ;  /* 0x000000777665723e */ /* 0x002fe200000000ff */
[----:B------:R-:W1:Y:S01]  /*63f0*/  LDSM.16.MT88.4 R76, [R137+0x9800] ;  /* 0x00980000894c783b */ /* 0x000e620000004200 */
[----:B--2---:R-:W-:-:S07]  /*6400*/  F2FP.F16.F32.PACK_AB R103, R115, R116 ;  /* 0x000000747367723e */ /* 0x004fce00000000ff */
[C---:B------:R-:W-:Y:S01]  /*6410*/  HMMA.16816.F32 R88, R100.reuse, R84, R12 ;  /* 0x000000546458723c */ /* 0x040fe2000000180c */
[----:B------:R-:W2:Y:S05]  /*6420*/  LDSM.16.MT88.4 R12, [R138+0xb800] ;  /* 0x00b800008a0c783b */ /* 0x000eaa0000004200 */
[C---:B------:R-:W-:Y:S01]  /*6430*/  HMMA.16816.F32 R96, R100.reuse, R92, R4 ;  /* 0x0000005c6460723c */ /* 0x040fe20000001804 */
[----:B------:R-:W3:Y:S05]  /*6440*/  LDSM.16.MT88.4 R4, [R140+0xb800] ;  /* 0x00b800008c04783b */ /* 0x000eea0000004200 */
[C---:B------:R-:W-:Y:S01]  /*6450*/  HMMA.16816.F32 R92, R100.reuse, R94, R8 ;  /* 0x0000005e645c723c */ /* 0x040fe20000001808 */
[----:B------:R-:W4:Y:S05]  /*6460*/  LDSM.16.MT88.4 R8, [R137+0xb800] ;  /* 0x00b800008908783b */ /* 0x000f2a0000004200 */
[C---:B-1----:R-:W-:Y:S06]  /*6470*/  HMMA.16816.F32 R80, R100.reuse, R76, R20 ;  /* 0x0000004c6450723c */ /* 0x042fec0000001814 */
[C---:B------:R-:W-:Y:S06]  /*6480*/  HMMA.16816.F32 R72, R100.reuse, R68, R28 ;  /* 0x000000446448723c */ /* 0x040fec000000181c */
[C---:B------:R-:W-:Y:S06]  /*6490*/  HMMA.16816.F32 R84, R100.reuse, R86, R16 ;  /* 0x000000566454723c */ /* 0x040fec0000001810 */
[C---:B------:R-:W-:Y:S06]  /*64a0*/  HMMA.16816.F32 R76, R100.reuse, R78, R24 ;  /* 0x0000004e644c723c */ /* 0x040fec0000001818 */
[C---:B--2---:R-:W-:Y:S06]  /*64b0*/  HMMA.16816.F32 R44, R100.reuse, R12, R44 ;  /* 0x0000000c642c723c */ /* 0x044fec000000182c */
[----:B---3--:R-:W-:Y:S01]  /*64c0*/  HMMA.16816.F32 R36, R100, R4, R36 ;  /* 0x000000046424723c */ /* 0x008fe20000001824 */
[----:B------:R-:W-:Y:S01]  /*64d0*/  FADD.FTZ R13, R3, R114 ;  /* 0x00000072030d7221 */ /* 0x000fe20000010000 */
[----:B------:R-:W-:-:S03]  /*64e0*/  FADD.FTZ R3, R110, R111 ;  /* 0x0000006f6e037221 */ /* 0x000fc60000010000 */
[----:B------:R-:W-:Y:S01]  /*64f0*/  FADD.FTZ R13, R2, R13 ;  /* 0x0000000d020d7221 */ /* 0x000fe20000010000 */
[C---:B------:R-:W-:Y:S01]  /*6500*/  HMMA.16816.F32 R40, R100.reuse, R6, R40 ;  /* 0x000000066428723c */ /* 0x040fe20000001828 */
[----:B------:R-:W-:Y:S01]  /*6510*/  FADD.FTZ R172, R172, R3 ;  /* 0x00000003acac7221 */ /* 0x000fe20000010000 */
[----:B------:R-:W1:Y:S01]  /*6520*/  LDSM.16.MT88.4 R4, [R136+0xb800] ;  /* 0x00b800008804783b */ /* 0x000e620000004200 */
[----:B------:R-:W-:Y:S01]  /*6530*/  FADD.FTZ R170, R170, R13 ;  /* 0x0000000daaaa7221 */ /* 0x000fe20000010000 */
[-C--:B------:R-:W-:Y:S01]  /*6540*/  MOV R2, R108.reuse ;  /* 0x0000006c00027202 */ /* 0x080fe20000000f00 */
[----:B------:R-:W-:Y:S01]  /*6550*/  FADD.FTZ R169, R169, R172 ;  /* 0x000000aca9a97221 */ /* 0x000fe20000010000 */
[C---:B------:R-:W-:Y:S01]  /*6560*/  HMMA.16816.F32 R68, R100.reuse, R70, R32 ;  /* 0x000000466444723c */ /* 0x040fe20000001820 */
[----:B------:R-:W-:Y:S01]  /*6570*/  FADD.FTZ R165, R165, R170 ;  /* 0x000000aaa5a57221 */ /* 0x000fe20000010000 */
[-C--:B------:R-:W-:Y:S01]  /*6580*/  MOV R3, R109.reuse ;  /* 0x0000006d00037202 */ /* 0x080fe20000000f00 */
[----:B------:R-:W-:Y:S01]  /*6590*/  FADD.FTZ R168, R168, R169 ;  /* 0x000000a9a8a87221 */ /* 0x000fe20000010000 */
[----:B------:R-:W-:Y:S01]  /*65a0*/  @P0 MOV R2, R108 ;  /* 0x0000006c00020202 */ /* 0x000fe20000000f00 */
[----:B------:R-:W-:Y:S01]  /*65b0*/  FADD.FTZ R166, R166, R165 ;  /* 0x000000a5a6a67221 */ /* 0x000fe20000010000 */
[----:B------:R-:W-:Y:S01]  /*65c0*/  HMMA.16816.F32 R48, R100, R14, R48 ;  /* 0x0000000e6430723c */ /* 0x000fe20000001830 */
[----:B------:R-:W-:Y:S01]  /*65d0*/  FADD.FTZ R163, R163, R168 ;  /* 0x000000a8a3a37221 */ /* 0x000fe20000010000 */
[----:B------:R-:W-:Y:S01]  /*65e0*/  @P0 MOV R3, R109 ;  /* 0x0000006d00030202 */ /* 0x000fe20000000f00 */
[----:B------:R-:W-:-:S02]  /*65f0*/  FADD.FTZ R166, R125, R166 ;  /* 0x000000a67da67221 */ /* 0x000fc40000010000 */
[----:B------:R-:W-:Y:S01]  /*6600*/  FADD.FTZ R184, R184, R163 ;  /* 0x000000a3b8b87221 */ /* 0x000fe20000010000 */
[C---:B----4-:R-:W-:Y:S01]  /*6610*/  HMMA.16816.F32 R52, R100.reuse, R8, R52 ;  /* 0x000000086434723c */ /* 0x050fe20000001834 */
[----:B------:R-:W-:Y:S01]  /*6620*/  FADD.FTZ R179, R179, R166 ;  /* 0x000000a6b3b37221 */ /* 0x000fe20000010000 */
[----:B------:R-:W-:Y:S01]  /*6630*/  @P0 IADD3 R166, R124, -0x3, RZ ;  /* 0xfffffffd7ca60810 */ /* 0x000fe20007ffe0ff */
[----:B------:R-:W-:Y:S02]  /*6640*/  FADD.FTZ R175, R175, R184 ;  /* 0x000000b8afaf7221 */ /* 0x000fe40000010000 */
[----:B------:R-:W-:Y:S01]  /*6650*/  FADD.FTZ R176, R176, R179 ;  /* 0x000000b3b0b07221 */ /* 0x000fe20000010000 */
[----:B------:R-:W-:Y:S01]  /*6660*/  HMMA.16816.F32 R56, R100, R10, R56 ;  /* 0x0000000a6438723c */ /* 0x000fe20000001838 */
[----:B------:R-:W-:Y:S02]  /*6670*/  FADD.FTZ R182, R182, R175 ;  /* 0x000000afb6b67221 */ /* 0x000fe40000010000 */
[----:B------:R-:W-:-:S02]  /*6680*/  FADD.FTZ R177, R177, R176 ;  /* 0x000000b0b1b17221 */ /* 0x000fc40000010000 */
[----:B------:R-:W-:Y:S02]  /*6690*/  FADD.FTZ R173, R173, R182 ;  /* 0x000000b6adad7221 */ /* 0x000fe40000010000 */
[----:B------:R-:W-:Y:S02]  /*66a0*/  FADD.FTZ R174, R174, R177 ;  /* 0x000000b1aeae7221 */ /* 0x000fe40000010000 */
[----:B------:R-:W-:Y:S02]  /*66b0*/  FADD.FTZ R178, R178, R173 ;  /* 0x000000adb2b27221 */ /* 0x000fe40000010000 */
[----:B------:R-:W-:Y:S02]  /*66c0*/  FADD.FTZ R119, R119, R174 ;  /* 0x000000ae77777221 */ /* 0x000fe40000010000 */
[----:B------:R-:W-:Y:S02]  /*66d0*/  FADD.FTZ R178, R181, R178 ;  /* 0x000000b2b5b27221 */ /* 0x000fe40000010000 */
[----:B------:R-:W-:-:S02]  /*66e0*/  FADD.FTZ R119, R118, R119 ;  /* 0x0000007776777221 */ /* 0x000fc40000010000 */
[----:B------:R-:W-:Y:S01]  /*66f0*/  FADD.FTZ R117, R117, R178 ;  /* 0x000000b275757221 */ /* 0x000fe20000010000 */
[C---:B-1----:R-:W-:Y:S01]  /*6700*/  HMMA.16816.F32 R60, R100.reuse, R4, R60 ;  /* 0x00000004643c723c */ /* 0x042fe2000000183c */
[----:B------:R-:W-:Y:S02]  /*6710*/  FADD.FTZ R116, R116, R119 ;  /* 0x0000007774747221 */ /* 0x000fe40000010000 */
[----:B------:R-:W-:Y:S02]  /*6720*/  FADD.FTZ R171, R162, R117 ;  /* 0x00000075a2ab7221 */ /* 0x000fe40000010000 */
[----:B------:R-:W-:Y:S01]  /*6730*/  FADD.FTZ R167, R115, R116 ;  /* 0x0000007473a77221 */ /* 0x000fe20000010000 */
[----:B------:R-:W-:Y:S01]  /*6740*/  HMMA.16816.F32 R64, R100, R6, R64 ;  /* 0x000000066440723c */ /* 0x000fe20000001840 */
[----:B------:R-:W-:-:S08]  /*6750*/  NOP ;  /* 0x0000000000007918 */ /* 0x000fd00000000000 */
[----:B------:R-:W-:-:S15]  /*6760*/  @P0 BRA `(.L_x_658) ;  /* 0x0000000000040947 */ /* 0x000fde0003800000 */
.L_x_656:
[----:B------:R-:W-:-:S07]  /*6770*/  IADD3 R166, R0, -0x1, RZ ;  /* 0xffffffff00a67810 */ /* 0x000fce0007ffe0ff */
.L_x_658:
[----:B------:R-:W-:-:S13]  /*6780*/  ISETP.GE.AND P0, PT, R166, RZ, PT ;  /* 0x000000ffa600720c */ /* 0x000fda0003f06270 */
[----:B------:R-:W-:Y:S05]  /*6790*/  @!P0 BRA `(.L_x_659) ;  /* 0x0000002000ec8947 */ /* 0x000fea0003800000 */
[C---:B------:R-:W-:Y:S01]  /*67a0*/  SHF.L.U64.HI R165, R106.reuse, 0x5, R107 ;  /* 0x000000056aa57819 */ /* 0x040fe2000001026b */
[----:B------:R-:W-:Y:S01]  /*67b0*/  IMAD.SHL.U32 R164, R106, 0x20, RZ ;  /* 0x000000206aa47824 */ /* 0x000fe200078e00ff */
[C---:B------:R-:W-:Y:S01]  /*67c0*/  SHF.L.U64.HI R163, R104.reuse, 0x5, R105 ;  /* 0x0000000568a37819 */ /* 0x040fe20000010269 */
[----:B------:R-:W-:Y:S01]  /*67d0*/  IMAD.SHL.U32 R162, R104, 0x20, RZ ;  /* 0x0000002068a27824 */ /* 0x000fe200078e00ff */
[----:B------:R-:W-:Y:S01]  /*67e0*/  MOV R103, R2 ;  /* 0x0000000200677202 */ /* 0x000fe20000000f00 */
[----:B------:R-:W-:Y:S01]  /*67f0*/  IMAD.MOV.U32 R0, RZ, RZ, R3 ;  /* 0x000000ffff007224 */ /* 0x000fe200078e0003 */
[----:B------:R-:W-:Y:S01]  /*6800*/  MOV R168, R120 ;  /* 0x0000007800a87202 */ /* 0x000fe20000000f00 */
[----:B------:R-:W-:Y:S01]  /*6810*/  IMAD.MOV.U32 R169, RZ, RZ, R123 ;  /* 0x000000ffffa97224 */ /* 0x000fe200078e007b */
[----:B------:R-:W-:Y:S01]  /*6820*/  ULDC UR5, c[0x0][0x39c] ;  /* 0x0000e70000057ab9 */ /* 0x000fe20000000800 */
[----:B------:R-:W-:Y:S01]  /*6830*/  ULDC UR4, c[0x0][0x2ec] ;  /* 0x0000bb0000047ab9 */ /* 0x000fe20000000800 */
[----:B------:R-:W-:Y:S01]  /*6840*/  ULDC.64 UR6, c[0x0][0x218] ;  /* 0x0000860000067ab9 */ /* 0x000fe20000000a00 */
[----:B------:R-:W-:Y:S01]  /*6850*/  ULDC.64 UR10, c[0x0][0x220] ;  /* 0x00008800000a7ab9 */ /* 0x000fe20000000a00 */
[----:B------:R-:W-:Y:S01]  /*6860*/  ULDC.64 UR8, c[0x0][0x248] ;  /* 0x0000920000087ab9 */ /* 0x000fe20000000a00 */
[----:B------:R-:W-:Y:S05]  /*6870*/  BRA `(.L_x_660) ;  /* 0x0000000000747947 */ /* 0x000fea0003800000 */
.L_x_662:
        /* <DEDUP_REMOVED lines=29> */
.L_x_660:
        /* <DEDUP_REMOVED lines=16> */
[----:B------:R-:W-:Y:S03]  /*6b50*/  LDGSTS.E.BYPASS.LTC128B.128 [R151+0x8000], desc[UR12][R172.64] ;  /* 0x08000000ac977fae */ /* 0x000fe6000b901d4c */
[----:B------:R-:W-:Y:S03]  /*6b60*/  IADD3.X R3, R175, R165, RZ, P1, !PT ;  /* 0x000000a5af037210 */ /* 0x000fe60000ffe4ff */
[----:B------:R-:W-:Y:S06]  /*6b70*/  LDGSTS.E.BYPASS.LTC128B.128 [R151+0xa000], desc[UR12][R172.64+0x80] ;  /* 0x0a000080ac977fae */ /* 0x000fec000b901d4c */
[----:B------:R-:W-:Y:S01]  /*6b80*/  LDGSTS.E.BYPASS.LTC128B.128 [R151+0x8800], desc[UR12][R174.64] ;  /* 0x08800000ae977fae */ /* 0x000fe2000b901d4c */
[----:B------:R-:W-:Y:S01]  /*6b90*/  IMAD.X R101, R3, 0x1, R165, P0 ;  /* 0x0000000103657824 */ /* 0x000fe200000e06a5 */
[----:B------:R-:W-:Y:S04]  /*6ba0*/  ISETP.GT.AND P0, PT, R166, RZ, PT ;  /* 0x000000ffa600720c */ /* 0x000fe80003f04270 */
[----:B------:R-:W-:Y:S06]  /*6bb0*/  LDGSTS.E.BYPASS.LTC128B.128 [R151+0xa800], desc[UR12][R174.64+0x80] ;  /* 0x0a800080ae977fae */ /* 0x000fec000b901d4c */
[----:B------:R-:W-:Y:S06]  /*6bc0*/  LDGSTS.E.BYPASS.LTC128B.128 [R151+0x9000], desc[UR12][R2.64] ;  /* 0x0900000002977fae */ /* 0x000fec000b901d4c */
[----:B------:R1:W-:Y:S06]  /*6bd0*/  LDGSTS.E.BYPASS.LTC128B.128 [R151+0xb000], desc[UR12][R2.64+0x80] ;  /* 0x0b00008002977fae */ /* 0x0003ec000b901d4c */
[----:B------:R-:W-:Y:S06]  /*6be0*/  LDGSTS.E.BYPASS.LTC128B.128 [R151+0x9800], desc[UR12][R100.64] ;  /* 0x0980000064977fae */ /* 0x000fec000b901d4c */
[----:B------:R2:W-:Y:S06]  /*6bf0*/  LDGSTS.E.BYPASS.LTC128B.128 [R151+0xb800], desc[UR12][R100.64+0x80] ;  /* 0x0b80008064977fae */ /* 0x0005ec000b901d4c */
[----:B------:R-:W-:Y:S06]  /*6c00*/  LDSM.16.M88.4 R104, [R146] ;  /* 0x000000009268783b */ /* 0x000fec0000000200 */
[----:B------:R-:W3:Y:S06]  /*6c10*/  LDSM.16.M88.4 R108, [R145+0x4000] ;  /* 0x00400000916c783b */ /* 0x000eec0000000200 */
[----:B------:R-:W4:Y:S06]  /*6c20*/  LDSM.16.M88.4 R112, [R145+0x4800] ;  /* 0x004800009170783b */ /* 0x000f2c0000000200 */
[----:B------:R-:W5:Y:S06]  /*6c30*/  LDSM.16.M88.4 R116, [R145+0x5000] ;  /* 0x005000009174783b */ /* 0x000f6c0000000200 */
[----:B------:R-:W0:Y:S06]  /*6c40*/  LDGDEPBAR ;  /* 0x00000000000079af */ /* 0x000e2c0000000000 */
[----:B------:R-:W1:Y:S06]  /*6c50*/  LDSM.16.M88.4 R120, [R145+0x5800] ;  /* 0x005800009178783b */ /* 0x000e6c0000000200 */
[----:B------:R-:W-:Y:S01]  /*6c60*/  LDSM.16.M88.4 R124, [R134] ;  /* 0x00000000867c783b */ /* 0x000fe20000000200 */
[C---:B---3--:R-:W-:Y:S06]  /*6c70*/  HMMA.16816.F32 R4, R104.reuse, R108, RZ ;  /* 0x0000006c6804723c */ /* 0x048fec00000018ff */
[C---:B------:R-:W-:Y:S01]  /*6c80*/  HMMA.16816.F32 R8, R104.reuse, R110, RZ ;  /* 0x0000006e6808723c */ /* 0x040fe200000018ff */
[----:B------:R-:W-:Y:S05]  /*6c90*/  LDSM.16.M88.4 R108, [R144] ;  /* 0x00000000906c783b */ /* 0x000fea0000000200 */
[C---:B----4-:R-:W-:Y:S06]  /*6ca0*/  HMMA.16816.F32 R12, R104.reuse, R112, RZ ;  /* 0x00000070680c723c */ /* 0x050fec00000018ff */
[C---:B------:R-:W-:Y:S01]  /*6cb0*/  HMMA.16816.F32 R16, R104.reuse, R114, RZ ;  /* 0x000000726810723c */ /* 0x040fe200000018ff */
[----:B------:R-:W3:Y:S05]  /*6cc0*/  LDSM.16.M88.4 R112, [R143] ;  /* 0x000000008f70783b */ /* 0x000eea0000000200 */
[C---:B-----5:R-:W-:Y:S06]  /*6cd0*/  HMMA.16816.F32 R20, R104.reuse, R116, RZ ;  /* 0x000000746814723c */ /* 0x060fec00000018ff */
[C---:B------:R-:W-:Y:S01]  /*6ce0*/  HMMA.16816.F32 R24, R104.reuse, R118, RZ ;  /* 0x000000766818723c */ /* 0x040fe200000018ff */
[----:B------:R-:W4:Y:S05]  /*6cf0*/  LDSM.16.M88.4 R116, [R135] ;  /* 0x000000008774783b */ /* 0x000f2a0000000200 */
[C---:B-1----:R-:W-:Y:S06]  /*6d00*/  HMMA.16816.F32 R28, R104.reuse, R120, RZ ;  /* 0x00000078681c723c */ /* 0x042fec00000018ff */
[----:B------:R-:W-:Y:S01]  /*6d10*/  HMMA.16816.F32 R32, R104, R122, RZ ;  /* 0x0000007a6820723c */ /* 0x000fe200000018ff */
[----:B------:R-:W1:Y:S06]  /*6d20*/  LDSM.16.M88.4 R104, [R133] ;  /* 0x000000008568783b */ /* 0x000e6c0000000200 */
[----:B------:R-:W-:Y:S01]  /*6d30*/  LDSM.16.M88.4 R120, [R139+0x4800] ;  /* 0x004800008b78783b */ /* 0x000fe20000000200 */
[C---:B---3--:R-:W-:Y:S06]  /*6d40*/  HMMA.16816.F32 R4, R108.reuse, R112, R4 ;  /* 0x000000706c04723c */ /* 0x048fec0000001804 */
[C---:B------:R-:W-:Y:S01]  /*6d50*/  HMMA.16816.F32 R8, R108.reuse, R114, R8 ;  /* 0x000000726c08723c */ /* 0x040fe20000001808 */
[----:B------:R-:W-:Y:S05]  /*6d60*/  LDSM.16.M88.4 R112, [R142] ;  /* 0x000000008e70783b */ /* 0x000fea0000000200 */
[C---:B----4-:R-:W-:Y:S06]  /*6d70*/  HMMA.16816.F32 R12, R108.reuse, R116, R12 ;  /* 0x000000746c0c723c */ /* 0x050fec000000180c */
[C---:B------:R-:W-:Y:S01]  /*6d80*/  HMMA.16816.F32 R16, R108.reuse, R118, R16 ;  /* 0x000000766c10723c */ /* 0x040fe20000001810 */
[----:B------:R-:W3:Y:S05]  /*6d90*/  LDSM.16.M88.4 R116, [R139+0x4000] ;  /* 0x004000008b74783b */ /* 0x000eea0000000200 */
[C---:B------:R-:W-:Y:S06]  /*6da0*/  HMMA.16816.F32 R20, R108.reuse, R124, R20 ;  /* 0x0000007c6c14723c */ /* 0x040fec0000001814 */
[C---:B------:R-:W-:Y:S06]  /*6db0*/  HMMA.16816.F32 R24, R108.reuse, R126, R24 ;  /* 0x0000007e6c18723c */ /* 0x040fec0000001818 */
[C---:B-1----:R-:W-:Y:S06]  /*6dc0*/  HMMA.16816.F32 R28, R108.reuse, R104, R28 ;  /* 0x000000686c1c723c */ /* 0x042fec000000181c */
[----:B------:R-:W-:Y:S01]  /*6dd0*/  HMMA.16816.F32 R32, R108, R106, R32 ;  /* 0x0000006a6c20723c */ /* 0x000fe20000001820 */
[----:B------:R-:W1:Y:S06]  /*6de0*/  LDSM.16.M88.4 R104, [R139+0x5000] ;  /* 0x005000008b68783b */ /* 0x000e6c0000000200 */
[----:B------:R-:W4:Y:S01]  /*6df0*/  LDSM.16.M88.4 R108, [R139+0x5800] ;  /* 0x005800008b6c783b */ /* 0x000f220000000200 */
[C---:B---3--:R-:W-:Y:S06]  /*6e00*/  HMMA.16816.F32 R4, R112.reuse, R116, R4 ;  /* 0x000000747004723c */ /* 0x048fec0000001804 */
[C---:B------:R-:W-:Y:S01]  /*6e10*/  HMMA.16816.F32 R8, R112.reuse, R118, R8 ;  /* 0x000000767008723c */ /* 0x040fe20000001808 */
[----:B------:R-:W-:Y:S05]  /*6e20*/  LDSM.16.M88.4 R116, [R132] ;  /* 0x000000008474783b */ /* 0x000fea0000000200 */
[C---:B------:R-:W-:Y:S06]  /*6e30*/  HMMA.16816.F32 R12, R112.reuse, R120, R12 ;  /* 0x00000078700c723c */ /* 0x040fec000000180c */
[C---:B------:R-:W-:Y:S01]  /*6e40*/  HMMA.16816.F32 R16, R112.reuse, R122, R16 ;  /* 0x0000007a7010723c */ /* 0x040fe20000001810 */
[----:B------:R-:W-:Y:S05]  /*6e50*/  LDSM.16.M88.4 R120, [R132+0x800] ;  /* 0x000800008478783b */ /* 0x000fea0000000200 */
[C---:B-1----:R-:W-:Y:S06]  /*6e60*/  HMMA.16816.F32 R20, R112.reuse, R104, R20 ;  /* 0x000000687014723c */ /* 0x042fec0000001814 */
[C---:B------:R-:W-:Y:S01]  /*6e70*/  HMMA.16816.F32 R24, R112.reuse, R106, R24 ;  /* 0x0000006a7018723c */ /* 0x040fe20000001818 */
[----:B------:R-:W1:Y:S05]  /*6e80*/  LDSM.16.M88.4 R104, [R141] ;  /* 0x000000008d68783b */ /* 0x000e6a0000000200 */
[C---:B----4-:R-:W-:Y:S06]  /*6e90*/  HMMA.16816.F32 R28, R112.reuse, R108, R28 ;  /* 0x0000006c701c723c */ /* 0x050fec000000181c */
[----:B------:R-:W-:Y:S01]  /*6ea0*/  HMMA.16816.F32 R32, R112, R110, R32 ;  /* 0x0000006e7020723c */ /* 0x000fe20000001820 */
[----:B------:R-:W3:Y:S06]  /*6eb0*/  LDSM.16.M88.4 R108, [R132+0x1000] ;  /* 0x00100000846c783b */ /* 0x000eec0000000200 */
[----:B------:R-:W4:Y:S01]  /*6ec0*/  LDSM.16.M88.4 R112, [R132+0x1800] ;  /* 0x001800008470783b */ /* 0x000f220000000200 */
[C---:B-1----:R-:W-:Y:S06]  /*6ed0*/  HMMA.16816.F32 R4, R104.reuse, R116, R4 ;  /* 0x000000746804723c */ /* 0x042fec0000001804 */
[C---:B------:R-:W-:Y:S01]  /*6ee0*/  HMMA.16816.F32 R8, R104.reuse, R118, R8 ;  /* 0x000000766808723c */ /* 0x040fe20000001808 */
[----:B------:R-:W-:Y:S05]  /*6ef0*/  LDSM.16.M88.4 R116, [R145+0x6000] ;  /* 0x006000009174783b */ /* 0x000fea0000000200 */
[C---:B------:R-:W-:Y:S06]  /*6f00*/  HMMA.16816.F32 R12, R104.reuse, R120, R12 ;  /* 0x00000078680c723c */ /* 0x040fec000000180c */
[C---:B------:R-:W-:Y:S01]  /*6f10*/  HMMA.16816.F32 R16, R104.reuse, R122, R16 ;  /* 0x0000007a6810723c */ /* 0x040fe20000001810 */
[----:B------:R-:W-:Y:S05]  /*6f20*/  LDSM.16.M88.4 R120, [R145+0x6800] ;  /* 0x006800009178783b */ /* 0x000fea0000000200 */
[C---:B---3--:R-:W-:Y:S06]  /*6f30*/  HMMA.16816.F32 R20, R104.reuse, R108, R20 ;  /* 0x0000006c6814723c */ /* 0x048fec0000001814 */
[C---:B------:R-:W-:Y:S01]  /*6f40*/  HMMA.16816.F32 R24, R104.reuse, R110, R24 ;  /* 0x0000006e6818723c */ /* 0x040fe20000001818 */
[----:B------:R-:W1:Y:S05]  /*6f50*/  LDSM.16.M88.4 R108, [R146+0x2000] ;  /* 0x00200000926c783b */ /* 0x000e6a0000000200 */
[C---:B----4-:R-:W-:Y:S06]  /*6f60*/  HMMA.16816.F32 R28, R104.reuse, R112, R28 ;  /* 0x00000070681c723c */ /* 0x050fec000000181c */
[----:B------:R-:W-:Y:S01]  /*6f70*/  HMMA.16816.F32 R32, R104, R114, R32 ;  /* 0x000000726820723c */ /* 0x000fe20000001820 */
[----:B------:R-:W3:Y:S06]  /*6f80*/  LDSM.16.M88.4 R104, [R145+0x7000] ;  /* 0x007000009168783b */ /* 0x000eec0000000200 */
[----:B------:R-:W4:Y:S01]  /*6f90*/  LDSM.16.M88.4 R112, [R145+0x7800] ;  /* 0x007800009170783b */ /* 0x000f220000000200 */
[C---:B-1----:R-:W-:Y:S06]  /*6fa0*/  HMMA.16816.F32 R4, R108.reuse, R116, R4 ;  /* 0x000000746c04723c */ /* 0x042fec0000001804 */
[C---:B------:R-:W-:Y:S01]  /*6fb0*/  HMMA.16816.F32 R8, R108.reuse, R118, R8 ;  /* 0x000000766c08723c */ /* 0x040fe20000001808 */
[----:B------:R-:W-:Y:S05]  /*6fc0*/  LDSM.16.M88.4 R116, [R131] ;  /* 0x000000008374783b */ /* 0x000fea0000000200 */
[C---:B------:R-:W-:Y:S06]  /*6fd0*/  HMMA.16816.F32 R12, R108.reuse, R120, R12 ;  /* 0x000000786c0c723c */ /* 0x040fec000000180c */
[C---:B------:R-:W-:Y:S01]  /*6fe0*/  HMMA.16816.F32 R16, R108.reuse, R122, R16 ;  /* 0x0000007a6c10723c */ /* 0x040fe20000001810 */
[----:B------:R-:W-:Y:S05]  /*6ff0*/  LDSM.16.M88.4 R120, [R130] ;  /* 0x000000008278783b */ /* 0x000fea0000000200 */
[C---:B---3--:R-:W-:Y:S06]  /*7000*/  HMMA.16816.F32 R20, R108.reuse, R104, R20 ;  /* 0x000000686c14723c */ /* 0x048fec0000001814 */
[C---:B------:R-:W-:Y:S01]  /*7010*/  HMMA.16816.F32 R24, R108.reuse, R106, R24 ;  /* 0x0000006a6c18723c */ /* 0x040fe20000001818 */
[----:B------:R-:W1:Y:S05]  /*7020*/  LDSM.16.M88.4 R104, [R144+0x2000] ;  /* 0x002000009068783b */ /* 0x000e6a0000000200 */
[C---:B----4-:R-:W-:Y:S06]  /*7030*/  HMMA.16816.F32 R28, R108.reuse, R112, R28 ;  /* 0x000000706c1c723c */ /* 0x050fec000000181c */
[----:B------:R-:W-:Y:S01]  /*7040*/  HMMA.16816.F32 R32, R108, R114, R32 ;  /* 0x000000726c20723c */ /* 0x000fe20000001820 */
[----:B------:R-:W3:Y:S06]  /*7050*/  LDSM.16.M88.4 R108, [R129] ;  /* 0x00000000816c783b */ /* 0x000eec0000000200 */
[----:B------:R-:W4:Y:S01]  /*7060*/  LDSM.16.M88.4 R112, [R128] ;  /* 0x000000008070783b */ /* 0x000f220000000200 */
[C---:B-1----:R-:W-:Y:S06]  /*7070*/  HMMA.16816.F32 R4, R104.reuse, R116, R4 ;  /* 0x000000746804723c */ /* 0x042fec0000001804 */
[C---:B------:R-:W-:Y:S01]  /*7080*/  HMMA.16816.F32 R8, R104.reuse, R118, R8 ;  /* 0x000000766808723c */ /* 0x040fe20000001808 */
[----:B------:R-:W-:Y:S05]  /*7090*/  LDSM.16.M88.4 R116, [R142+0x2000] ;  /* 0x002000008e74783b */ /* 0x000fea0000000200 */
[C---:B------:R-:W-:Y:S06]  /*70a0*/  HMMA.16816.F32 R12, R104.reuse, R120, R12 ;  /* 0x00000078680c723c */ /* 0x040fec000000180c */
[C---:B------:R-:W-:Y:S01]  /*70b0*/  HMMA.16816.F32 R16, R104.reuse, R122, R16 ;  /* 0x0000007a6810723c */ /* 0x040fe20000001810 */
[----:B------:R-:W1:Y:S05]  /*70c0*/  LDSM.16.M88.4 R120, [R139+0x6000] ;  /* 0x006000008b78783b */ /* 0x000e6a0000000200 */
[C---:B---3--:R-:W-:Y:S06]  /*70d0*/  HMMA.16816.F32 R20, R104.reuse, R108, R20 ;  /* 0x0000006c6814723c */ /* 0x048fec0000001814 */
[C---:B------:R-:W-:Y:S01]  /*70e0*/  HMMA.16816.F32 R24, R104.reuse, R110, R24 ;  /* 0x0000006e6818723c */ /* 0x040fe20000001818 */
[----:B------:R-:W3:Y:S05]  /*70f0*/  LDSM.16.M88.4 R108, [R139+0x6800] ;  /* 0x006800008b6c783b */ /* 0x000eea0000000200 */
[C---:B----4-:R-:W-:Y:S06]  /*7100*/  HMMA.16816.F32 R28, R104.reuse, R112, R28 ;  /* 0x00000070681c723c */ /* 0x050fec000000181c */
[----:B------:R-:W-:Y:S01]  /*7110*/  HMMA.16816.F32 R32, R104, R114, R32 ;  /* 0x000000726820723c */ /* 0x000fe20000001820 */
[----:B------:R-:W4:Y:S06]  /*7120*/  LDSM.16.M88.4 R104, [R139+0x7000] ;  /* 0x007000008b68783b */ /* 0x000f2c0000000200 */
[----:B------:R-:W5:Y:S01]  /*7130*/  LDSM.16.M88.4 R112, [R139+0x7800] ;  /* 0x007800008b70783b */ /* 0x000f620000000200 */
[C---:B-1----:R-:W-:Y:S06]  /*7140*/  HMMA.16816.F32 R4, R116.reuse, R120, R4 ;  /* 0x000000787404723c */ /* 0x042fec0000001804 */
[C---:B------:R-:W-:Y:S01]  /*7150*/  HMMA.16816.F32 R8, R116.reuse, R122, R8 ;  /* 0x0000007a7408723c */ /* 0x040fe20000001808 */
[----:B------:R-:W-:Y:S05]  /*7160*/  LDSM.16.M88.4 R120, [R132+0x2000] ;  /* 0x002000008478783b */ /* 0x000fea0000000200 */
[C---:B---3--:R-:W-:Y:S06]  /*7170*/  HMMA.16816.F32 R12, R116.reuse, R108, R12 ;  /* 0x0000006c740c723c */ /* 0x048fec000000180c */
[C---:B------:R-:W-:Y:S01]  /*7180*/  HMMA.16816.F32 R16, R116.reuse, R110, R16 ;  /* 0x0000006e7410723c */ /* 0x040fe20000001810 */
[----:B------:R-:W1:Y:S05]  /*7190*/  LDSM.16.M88.4 R108, [R141+0x2000] ;  /* 0x002000008d6c783b */ /* 0x000e6a0000000200 */
[C---:B----4-:R-:W-:Y:S06]  /*71a0*/  HMMA.16816.F32 R20, R116.reuse, R104, R20 ;  /* 0x000000687414723c */ /* 0x050fec0000001814 */
[C---:B------:R-:W-:Y:S01]  /*71b0*/  HMMA.16816.F32 R24, R116.reuse, R106, R24 ;  /* 0x0000006a7418723c */ /* 0x040fe20000001818 */
[----:B------:R-:W3:Y:S05]  /*71c0*/  LDSM.16.M88.4 R104, [R132+0x2800] ;  /* 0x002800008468783b */ /* 0x000eea0000000200 */
[C---:B-----5:R-:W-:Y:S06]  /*71d0*/  HMMA.16816.F32 R28, R116.reuse, R112, R28 ;  /* 0x00000070741c723c */ /* 0x060fec000000181c */
[----:B------:R-:W-:Y:S01]  /*71e0*/  HMMA.16816.F32 R32, R116, R114, R32 ;  /* 0x000000727420723c */ /* 0x000fe20000001820 */
[----:B------:R-:W4:Y:S05]  /*71f0*/  LDSM.16.M88.4 R112, [R132+0x3000] ;  /* 0x003000008470783b */ /* 0x000f2a0000000200 */
[C---:B-1----:R-:W-:Y:S06]  /*7200*/  HMMA.16816.F32 R4, R108.reuse, R120, R4 ;  /* 0x000000786c04723c */ /* 0x042fec0000001804 */
[C---:B------:R-:W-:Y:S06]  /*7210*/  HMMA.16816.F32 R8, R108.reuse, R122, R8 ;  /* 0x0000007a6c08723c */ /* 0x040fec0000001808 */
[C---:B---3--:R-:W-:Y:S06]  /*7220*/  HMMA.16816.F32 R12, R108.reuse, R104, R12 ;  /* 0x000000686c0c723c */ /* 0x048fec000000180c */
[C---:B------:R-:W-:Y:S01]  /*7230*/  HMMA.16816.F32 R16, R108.reuse, R106, R16 ;  /* 0x0000006a6c10723c */ /* 0x040fe20000001810 */
[----:B------:R-:W1:Y:S01]  /*7240*/  LDSM.16.M88.4 R104, [R132+0x3800] ;  /* 0x003800008468783b */ /* 0x000e620000000200 */
[----:B------:R-:W-:Y:S04]  /*7250*/  DEPBAR.LE SB0, 0x0 ;  /* 0x000080000000791a */ /* 0x000fe80000000000 */
[C---:B----4-:R-:W-:Y:S01]  /*7260*/  HMMA.16816.F32 R20, R108.reuse, R112, R20 ;  /* 0x000000706c14723c */ /* 0x050fe20000001814 */
[----:B------:R-:W-:Y:S04]  /*7270*/  BAR.SYNC.DEFER_BLOCKING 0x0 ;  /* 0x0000000000007b1d */ /* 0x000fe80000010000 */
[----:B------:R-:W-:Y:S01]  /*7280*/  FMUL.FTZ R196, R4, UR5 ;  /* 0x0000000504c47c20 */ /* 0x000fe20008410000 */
[----:B------:R-:W-:Y:S01]  /*7290*/  FMUL.FTZ R193, R6, UR5 ;  /* 0x0000000506c17c20 */ /* 0x000fe20008410000 */
[----:B------:R-:W-:Y:S01]  /*72a0*/  FMUL.FTZ R194, R5, UR5 ;  /* 0x0000000505c27c20 */ /* 0x000fe20008410000 */
[----:B------:R-:W-:Y:S01]  /*72b0*/  FMUL.FTZ R195, R7, UR5 ;  /* 0x0000000507c37c20 */ /* 0x000fe20008410000 */
[C---:B------:R-:W-:Y:S02]  /*72c0*/  HMMA.16816.F32 R24, R108.reuse, R114, R24 ;  /* 0x000000726c18723c */ /* 0x040fe40000001818 */
[----:B------:R-:W3:Y:S01]  /*72d0*/  MUFU.TANH R196, R196 ;  /* 0x000000c400c47308 */ /* 0x000ee20000002400 */
[----:B------:R-:W-:Y:S01]  /*72e0*/  FMUL.FTZ R200, R8, UR5 ;  /* 0x0000000508c87c20 */ /* 0x000fe20008410000 */
[----:B------:R-:W-:Y:S01]  /*72f0*/  FMUL.FTZ R197, R10, UR5 ;  /* 0x000000050ac57c20 */ /* 0x000fe20008410000 */
[----:B------:R-:W-:Y:S01]  /*7300*/  FMUL.FTZ R198, R9, UR5 ;  /* 0x0000000509c67c20 */ /* 0x000fe20008410000 */
[----:B------:R-:W-:Y:S01]  /*7310*/  FMUL.FTZ R199, R11, UR5 ;  /* 0x000000050bc77c20 */ /* 0x000fe20008410000 */
[----:B------:R-:W-:Y:S01]  /*7320*/  FMUL.FTZ R192, R12, UR5 ;  /* 0x000000050cc07c20 */ /* 0x000fe20008410000 */
[----:B------:R-:W-:Y:S04]  /*7330*/  FMUL.FTZ R191, R14, UR5 ;  /* 0x000000050ebf7c20 */ /* 0x000fe80008410000 */
[----:B------:R-:W4:Y:S01]  /*7340*/  MUFU.TANH R193, R193 ;  /* 0x000000c100c17308 */ /* 0x000f220000002400 */
[----:B------:R-:W-:Y:S01]  /*7350*/  FMUL.FTZ R190, R13, UR5 ;  /* 0x000000050dbe7c20 */ /* 0x000fe20008410000 */
[----:B------:R-:W-:Y:S01]  /*7360*/  FMUL.FTZ R189, R15, UR5 ;  /* 0x000000050fbd7c20 */ /* 0x000fe20008410000 */
[----:B------:R-:W-:Y:S01]  /*7370*/  FMUL.FTZ R188, R16, UR5 ;  /* 0x0000000510bc7c20 */ /* 0x000fe20008410000 */
[----:B------:R-:W-:Y:S01]  /*7380*/  FMUL.FTZ R187, R18, UR5 ;  /* 0x0000000512bb7c20 */ /* 0x000fe20008410000 */
[----:B------:R-:W-:Y:S01]  /*7390*/  FMUL.FTZ R186, R17, UR5 ;  /* 0x0000000511ba7c20 */ /* 0x000fe20008410000 */
[----:B------:R-:W-:Y:S01]  /*73a0*/  FMUL.FTZ R185, R19, UR5 ;  /* 0x0000000513b97c20 */ /* 0x000fe20008410000 */
[----:B------:R-:W-:Y:S03]  /*73b0*/  FMUL.FTZ R184, R20, UR5 ;  /* 0x0000000514b87c20 */ /* 0x000fe60008410000 */
[----:B------:R-:W5:Y:S01]  /*73c0*/  MUFU.TANH R194, R194 ;  /* 0x000000c200c27308 */ /* 0x000f620000002400 */
[----:B---3--:R-:W-:Y:S01]  /*73d0*/  FMNMX.FTZ R3, R196, R0, !PT ;  /* 0x00000000c4037209 */ /* 0x008fe20007810000 */
[----:B------:R-:W-:Y:S01]  /*73e0*/  FMUL.FTZ R181, R22, UR5 ;  /* 0x0000000516b57c20 */ /* 0x000fe20008410000 */
[----:B------:R-:W-:Y:S01]  /*73f0*/  FMUL.FTZ R182, R21, UR5 ;  /* 0x0000000515b67c20 */ /* 0x000fe20008410000 */
[----:B------:R-:W-:Y:S01]  /*7400*/  FMUL.FTZ R183, R23, UR5 ;  /* 0x0000000517b77c20 */ /* 0x000fe20008410000 */
[----:B------:R-:W-:Y:S01]  /*7410*/  FMUL.FTZ R180, R24, UR5 ;  /* 0x0000000518b47c20 */ /* 0x000fe20008410000 */
[----:B------:R-:W-:Y:S04]  /*7420*/  FMUL.FTZ R179, R26, UR5 ;  /* 0x000000051ab37c20 */ /* 0x000fe80008410000 */
[----:B------:R-:W3:Y:S01]  /*7430*/  MUFU.TANH R195, R195 ;  /* 0x000000c300c37308 */ /* 0x000ee20000002400 */
[C---:B-1----:R-:W-:Y:S03]  /*7440*/  HMMA.16816.F32 R28, R108.reuse, R104, R28 ;  /* 0x000000686c1c723c */ /* 0x042fe6000000181c */
[----:B----4-:R-:W-:Y:S01]  /*7450*/  FMNMX.FTZ R2, R193, R103, !PT ;  /* 0x00000067c1027209 */ /* 0x010fe20007810000 */
[----:B------:R-:W-:Y:S01]  /*7460*/  FMUL.FTZ R178, R25, UR5 ;  /* 0x0000000519b27c20 */ /* 0x000fe20008410000 */
[----:B------:R-:W-:Y:S01]  /*7470*/  FMUL.FTZ R177, R27, UR5 ;  /* 0x000000051bb17c20 */ /* 0x000fe20008410000 */
[----:B------:R-:W-:Y:S03]  /*7480*/  HMMA.16816.F32 R32, R108, R106, R32 ;  /* 0x0000006a6c20723c */ /* 0x000fe60000001820 */
[----:B------:R-:W1:Y:S02]  /*7490*/  MUFU.TANH R200, R200 ;  /* 0x000000c800c87308 */ /* 0x000e640000002400 */
[----:B-----5:R-:W-:Y:S08]  /*74a0*/  FMNMX.FTZ R3, R194, R3, !PT ;  /* 0x00000003c2037209 */ /* 0x020ff00007810000 */
[----:B------:R-:W4:Y:S01]  /*74b0*/  MUFU.TANH R197, R197 ;  /* 0x000000c500c57308 */ /* 0x000f220000002400 */
[----:B---3--:R-:W-:Y:S09]  /*74c0*/  FMNMX.FTZ R2, R195, R2, !PT ;  /* 0x00000002c3027209 */ /* 0x008ff20007810000 */
[----:B------:R-:W3:Y:S01]  /*74d0*/  MUFU.TANH R198, R198 ;  /* 0x000000c600c67308 */ /* 0x000ee20000002400 */
[----:B-1----:R-:W-:Y:S01]  /*74e0*/  FMNMX.FTZ R3, R200, R3, !PT ;  /* 0x00000003c8037209 */ /* 0x002fe20007810000 */
[----:B------:R-:W-:Y:S01]  /*74f0*/  FMUL.FTZ R174, R28, UR5 ;  /* 0x000000051cae7c20 */ /* 0x000fe20008410000 */
[----:B------:R-:W-:Y:S01]  /*7500*/  FMUL.FTZ R175, R30, UR5 ;  /* 0x000000051eaf7c20 */ /* 0x000fe20008410000 */
[----:B------:R-:W-:Y:S01]  /*7510*/  FMUL.FTZ R176, R29, UR5 ;  /* 0x000000051db07c20 */ /* 0x000fe20008410000 */
[----:B------:R-:W-:Y:S01]  /*7520*/  FMUL.FTZ R173, R31, UR5 ;  /* 0x000000051fad7c20 */ /* 0x000fe20008410000 */
[----:B------:R-:W-:Y:S04]  /*7530*/  FMUL.FTZ R172, R32, UR5 ;  /* 0x0000000520ac7c20 */ /* 0x000fe80008410000 */
[----:B------:R-:W1:Y:S01]  /*7540*/  MUFU.TANH R199, R199 ;  /* 0x000000c700c77308 */ /* 0x000e620000002400 */
[----:B----4-:R-:W-:Y:S01]  /*7550*/  FMNMX.FTZ R2, R197, R2, !PT ;  /* 0x00000002c5027209 */ /* 0x010fe20007810000 */
[----:B------:R-:W-:Y:S01]  /*7560*/  FMUL.FTZ R102, R34, UR5 ;  /* 0x0000000522667c20 */ /* 0x000fe20008410000 */
[----:B------:R-:W-:Y:S01]  /*7570*/  FMUL.FTZ R170, R33, UR5 ;  /* 0x0000000521aa7c20 */ /* 0x000fe20008410000 */
[----:B------:R-:W-:Y:S06]  /*7580*/  FMUL.FTZ R35, R35, UR5 ;  /* 0x0000000523237c20 */ /* 0x000fec0008410000 */
[----:B------:R-:W4:Y:S01]  /*7590*/  MUFU.TANH R192, R192 ;  /* 0x000000c000c07308 */ /* 0x000f220000002400 */
[----:B---3--:R-:W-:Y:S09]  /*75a0*/  FMNMX.FTZ R3, R198, R3, !PT ;  /* 0x00000003c6037209 */ /* 0x008ff20007810000 */
[----:B------:R-:W3:Y:S01]  /*75b0*/  MUFU.TANH R191, R191 ;  /* 0x000000bf00bf7308 */ /* 0x000ee20000002400 */
[----:B-1----:R-:W-:Y:S09]  /*75c0*/  FMNMX.FTZ R2, R199, R2, !PT ;  /* 0x00000002c7027209 */ /* 0x002ff20007810000 */
[----:B------:R-:W1:Y:S01]  /*75d0*/  MUFU.TANH R190, R190 ;  /* 0x000000be00be7308 */ /* 0x000e620000002400 */
[----:B----4-:R-:W-:Y:S09]  /*75e0*/  FMNMX.FTZ R3, R192, R3, !PT ;  /* 0x00000003c0037209 */ /* 0x010ff20007810000 */
        /* <DEDUP_REMOVED lines=40> */
[----:B--2---:R1:W2:Y:S01]  /*7870*/  MUFU.TANH R101, R35 ;  /* 0x0000002300657308 */ /* 0x0042a20000002400 */
[----:B----4-:R-:W-:Y:S02]  /*7880*/  FMNMX.FTZ R2, R102, R3, !PT ;  /* 0x0000000366027209 */ /* 0x010fe40007810000 */
[----:B---3--:R-:W-:Y:S01]  /*7890*/  FMNMX.FTZ R202, R170, R201, !PT ;  /* 0x000000c9aaca7209 */ /* 0x008fe20007810000 */
[----:B------:R-:W-:Y:S06]  /*78a0*/  @P0 BRA `(.L_x_662) ;  /* 0xffffffec00f40947 */ /* 0x000fec000383ffff */
.L_x_661:
[----:B--23--:R-:W-:Y:S01]  /*78b0*/  FMNMX.FTZ R7, R101, R2, !PT ;  /* 0x0000000265077209 */ /* 0x00cfe20007810000 */
[----:B------:R-:W2:Y:S01]  /*78c0*/  SHFL.BFLY PT, R3, R202, 0x2, 0x1f ;  /* 0x0c401f00ca037f89 */ /* 0x000ea200000e0000 */
[----:B------:R-:W-:Y:S07]  /*78d0*/  IADD3 R166, R166, -0x1, RZ ;  /* 0xffffffffa6a67810 */ /* 0x000fee0007ffe0ff */
[----:B------:R-:W3:Y:S08]  /*78e0*/  SHFL.BFLY PT, R2, R7, 0x2, 0x1f ;  /* 0x0c401f0007027f89 */ /* 0x000ef000000e0000 */
[----:B------:R-:W-:Y:S08]  /*78f0*/  LDSM.16.MT88.4 R12, [R140+0x8000] ;  /* 0x008000008c0c783b */ /* 0x000ff00000004200 */
[----:B------:R-:W-:Y:S08]  /*7900*/  LDSM.16.MT88.4 R20, [R138+0x8000] ;  /* 0x008000008a14783b */ /* 0x000ff00000004200 */
[----:B------:R-:W-:Y:S01]  /*7910*/  LDSM.16.MT88.4 R28, [R137+0x8000] ;  /* 0x00800000891c783b */ /* 0x000fe20000004200 */
[----:B--2---:R-:W-:Y:S02]  /*7920*/  FMNMX.FTZ R4, R202, R3, !PT ;  /* 0x00000003ca047209 */ /* 0x004fe40007810000 */
[----:B---3--:R-:W-:Y:S05]  /*7930*/  FMNMX.FTZ R5, R7, R2, !PT ;  /* 0x0000000207057209 */ /* 0x008fea0007810000 */
[----:B------:R-:W2:Y:S08]  /*7940*/  SHFL.BFLY PT, R3, R4, 0x1, 0x1f ;  /* 0x0c201f0004037f89 */ /* 0x000eb000000e0000 */
[----:B------:R-:W3:Y:S01]  /*7950*/  SHFL.BFLY PT, R2, R5, 0x1, 0x1f ;  /* 0x0c201f0005027f89 */ /* 0x000ee200000e0000 */
[----:B--2---:R-:W-:Y:S02]  /*7960*/  FMNMX.FTZ R3, R4, R3, !PT ;  /* 0x0000000304037209 */ /* 0x004fe40007810000 */
[----:B---3--:R-:W-:Y:S03]  /*7970*/  FMNMX.FTZ R2, R5, R2, !PT ;  /* 0x0000000205027209 */ /* 0x008fe60007810000 */
[C---:B------:R-:W-:Y:S01]  /*7980*/  FMUL.FTZ R113, R3.reuse, UR4 ;  /* 0x0000000403717c20 */ /* 0x040fe20008410000 */
[C---:B------:R-:W-:Y:S01]  /*7990*/  FSETP.NEU.FTZ.AND P1, PT, R3.reuse, -INF , PT ;  /* 0xff8000000300780b */ /* 0x040fe20003f3d000 */
[----:B------:R-:W-:Y:S01]  /*79a0*/  FADD.FTZ R0, -R3, R0 ;  /* 0x0000000003007221 */ /* 0x000fe20000010100 */
[----:B------:R-:W-:Y:S02]  /*79b0*/  FMUL.FTZ R110, R2, UR4 ;  /* 0x00000004026e7c20 */ /* 0x000fe40008410000 */
[----:B------:R-:W-:Y:S01]  /*79c0*/  FSEL R113, R113, RZ, P1 ;  /* 0x000000ff71717208 */ /* 0x000fe20000800000 */
[----:B------:R-:W-:Y:S01]  /*79d0*/  FMUL.FTZ R100, R0, UR4 ;  /* 0x0000000400647c20 */ /* 0x000fe20008410000 */
[C---:B------:R-:W-:Y:S01]  /*79e0*/  FSETP.NEU.FTZ.AND P1, PT, R2.reuse, -INF , PT ;  /* 0xff8000000200780b */ /* 0x040fe20003f3d000 */
[----:B------:R-:W-:Y:S02]  /*79f0*/  FADD.FTZ R0, -R2, R103 ;  /* 0x0000006702007221 */ /* 0x000fe40000010100 */
        /* <DEDUP_REMOVED lines=18> */
[----:B------:R3:W4:Y:S01]  /*7b20*/  MUFU.EX2 R0, R4 ;  /* 0x0000000400007308 */ /* 0x0007220000000800 */
[--C-:B------:R-:W-:Y:S01]  /*7b30*/  FFMA.FTZ R121, R185, UR4, -R110.reuse ;  /* 0x00000004b9797c23 */ /* 0x100fe2000801086e */
[--C-:B------:R-:W-:Y:S01]  /*7b40*/  FFMA.FTZ R120, R184, UR4, -R113.reuse ;  /* 0x00000004b8787c23 */ /* 0x100fe20008010871 */
[--C-:B------:R-:W-:Y:S01]  /*7b50*/  FFMA.FTZ R123, R182, UR4, -R113.reuse ;  /* 0x00000004b67b7c23 */ /* 0x100fe20008010871 */
[--C-:B------:R-:W-:Y:S01]  /*7b60*/  FFMA.FTZ R122, R181, UR4, -R110.reuse ;  /* 0x00000004b57a7c23 */ /* 0x100fe2000801086e */
[--C-:B------:R-:W-:Y:S01]  /*7b70*/  FFMA.FTZ R125, R183, UR4, -R110.reuse ;  /* 0x00000004b77d7c23 */ /* 0x100fe2000801086e */
[--C-:B------:R-:W-:Y:S01]  /*7b80*/  FFMA.FTZ R124, R180, UR4, -R113.reuse ;  /* 0x00000004b47c7c23 */ /* 0x100fe20008010871 */
[----:B------:R-:W-:Y:S03]  /*7b90*/  FFMA.FTZ R127, R178, UR4, -R113 ;  /* 0x00000004b27f7c23 */ /* 0x000fe60008010871 */
[----:B------:R-:W-:Y:S01]  /*7ba0*/  MUFU.EX2 R103, R103 ;  /* 0x0000006700677308 */ /* 0x000fe20000000800 */
[C---:B--2---:R-:W-:Y:S01]  /*7bb0*/  FMUL.FTZ R5, R100.reuse, R97 ;  /* 0x0000006164057220 */ /* 0x044fe20000410000 */
[C---:B------:R-:W-:Y:S01]  /*7bc0*/  FMUL.FTZ R8, R100.reuse, R92 ;  /* 0x0000005c64087220 */ /* 0x040fe20000410000 */
[C---:B------:R-:W-:Y:S01]  /*7bd0*/  FMUL.FTZ R9, R100.reuse, R93 ;  /* 0x0000005d64097220 */ /* 0x040fe20000410000 */
[C---:B------:R-:W-:Y:S01]  /*7be0*/  FMUL.FTZ R16, R100.reuse, R84 ;  /* 0x0000005464107220 */ /* 0x040fe20000410000 */
[C---:B------:R-:W-:Y:S01]  /*7bf0*/  FMUL.FTZ R17, R100.reuse, R85 ;  /* 0x0000005564117220 */ /* 0x040fe20000410000 */
[C---:B------:R-:W-:Y:S01]  /*7c00*/  FMUL.FTZ R24, R100.reuse, R76 ;  /* 0x0000004c64187220 */ /* 0x040fe20000410000 */
[C---:B------:R-:W-:Y:S03]  /*7c10*/  FMUL.FTZ R25, R100.reuse, R77 ;  /* 0x0000004d64197220 */ /* 0x040fe60000410000 */
[----:B------:R-:W2:Y:S01]  /*7c20*/  MUFU.EX2 R109, R109 ;  /* 0x0000006d006d7308 */ /* 0x000ea20000000800 */
[----:B---3--:R-:W-:Y:S01]  /*7c30*/  FMUL.FTZ R4, R100, R96 ;  /* 0x0000006064047220 */ /* 0x008fe20000410000 */
[C---:B----4-:R-:W-:Y:S01]  /*7c40*/  FMUL.FTZ R6, R0.reuse, R98 ;  /* 0x0000006200067220 */ /* 0x050fe20000410000 */
[C---:B------:R-:W-:Y:S01]  /*7c50*/  FMUL.FTZ R7, R0.reuse, R99 ;  /* 0x0000006300077220 */ /* 0x040fe20000410000 */
[C---:B------:R-:W-:Y:S01]  /*7c60*/  FMUL.FTZ R10, R0.reuse, R94 ;  /* 0x0000005e000a7220 */ /* 0x040fe20000410000 */
[C---:B------:R-:W-:Y:S01]  /*7c70*/  FMUL.FTZ R11, R0.reuse, R95 ;  /* 0x0000005f000b7220 */ /* 0x040fe20000410000 */
[C---:B------:R-:W-:Y:S01]  /*7c80*/  FMUL.FTZ R18, R0.reuse, R86 ;  /* 0x0000005600127220 */ /* 0x040fe20000410000 */
[C---:B------:R-:W-:Y:S03]  /*7c90*/  FMUL.FTZ R19, R0.reuse, R87 ;  /* 0x0000005700137220 */ /* 0x040fe60000410000 */
[----:B------:R-:W-:Y:S01]  /*7ca0*/  MUFU.EX2 R111, R111 ;  /* 0x0000006f006f7308 */ /* 0x000fe20000000800 */
[----:B------:R-:W3:Y:S01]  /*7cb0*/  LDSM.16.MT88.4 R92, [R136+0x8000] ;  /* 0x00800000885c783b */ /* 0x000ee20000004200 */
[C---:B------:R-:W-:Y:S01]  /*7cc0*/  FMUL.FTZ R26, R0.reuse, R78 ;  /* 0x0000004e001a7220 */ /* 0x040fe20000410000 */
[----:B------:R-:W-:Y:S01]  /*7cd0*/  FMUL.FTZ R27, R0, R79 ;  /* 0x0000004f001b7220 */ /* 0x000fe20000410000 */
[C---:B------:R-:W-:Y:S01]  /*7ce0*/  FMUL.FTZ R32, R100.reuse, R68 ;  /* 0x0000004464207220 */ /* 0x040fe20000410000 */
[----:B------:R-:W-:Y:S01]  /*7cf0*/  FMUL.FTZ R33, R100, R69 ;  /* 0x0000004564217220 */ /* 0x000fe20000410000 */
[C---:B------:R-:W-:Y:S01]  /*7d00*/  FMUL.FTZ R34, R0.reuse, R70 ;  /* 0x0000004600227220 */ /* 0x040fe20000410000 */
[----:B-1----:R-:W-:Y:S03]  /*7d10*/  FMUL.FTZ R35, R0, R71 ;  /* 0x0000004700237220 */ /* 0x002fe60000410000 */
[----:B------:R-:W1:Y:S01]  /*7d20*/  MUFU.EX2 R106, R106 ;  /* 0x0000006a006a7308 */ /* 0x000e620000000800 */
[----:B--2---:R-:W-:Y:S01]  /*7d30*/  F2FP.F16.F32.PACK_AB R96, R109, R103 ;  /* 0x000000676d60723e */ /* 0x004fe200000000ff */
[----:B------:R-:W2:Y:S01]  /*7d40*/  LDSM.16.MT88.4 R84, [R140+0xa000] ;  /* 0x00a000008c54783b */ /* 0x000ea20000004200 */
[C---:B------:R-:W-:Y:S01]  /*7d50*/  FMUL.FTZ R36, R100.reuse, R36 ;  /* 0x0000002464247220 */ /* 0x040fe20000410000 */
[----:B------:R-:W-:Y:S01]  /*7d60*/  FMUL.FTZ R37, R100, R37 ;  /* 0x0000002564257220 */ /* 0x000fe20000410000 */
[C---:B------:R-:W-:Y:S01]  /*7d70*/  FMUL.FTZ R38, R0.reuse, R38 ;  /* 0x0000002600267220 */ /* 0x040fe20000410000 */
[----:B------:R-:W-:Y:S01]  /*7d80*/  FMUL.FTZ R39, R0, R39 ;  /* 0x0000002700277220 */ /* 0x000fe20000410000 */
[C---:B------:R-:W-:Y:S03]  /*7d90*/  FMUL.FTZ R40, R100.reuse, R40 ;  /* 0x0000002864287220 */ /* 0x040fe60000410000 */
[----:B------:R-:W-:Y:S01]  /*7da0*/  MUFU.EX2 R108, R108 ;  /* 0x0000006c006c7308 */ /* 0x000fe20000000800 */
[----:B------:R-:W-:Y:S01]  /*7db0*/  FMUL.FTZ R41, R100, R41 ;  /* 0x0000002964297220 */ /* 0x000fe20000410000 */
[----:B------:R-:W-:Y:S01]  /*7dc0*/  LDSM.16.MT88.4 R68, [R137+0xa000] ;  /* 0x00a000008944783b */ /* 0x000fe20000004200 */
[C---:B------:R-:W-:Y:S01]  /*7dd0*/  FMUL.FTZ R42, R0.reuse, R42 ;  /* 0x0000002a002a7220 */ /* 0x040fe20000410000 */
[----:B------:R-:W-:Y:S01]  /*7de0*/  FMUL.FTZ R43, R0, R43 ;  /* 0x0000002b002b7220 */ /* 0x000fe20000410000 */
[C---:B------:R-:W-:Y:S01]  /*7df0*/  FMUL.FTZ R44, R100.reuse, R44 ;  /* 0x0000002c642c7220 */ /* 0x040fe20000410000 */
[----:B------:R-:W-:Y:S01]  /*7e00*/  FMUL.FTZ R45, R100, R45 ;  /* 0x0000002d642d7220 */ /* 0x000fe20000410000 */
[----:B------:R-:W-:Y:S03]  /*7e10*/  FMUL.FTZ R46, R0, R46 ;  /* 0x0000002e002e7220 */ /* 0x000fe60000410000 */
[----:B------:R-:W4:Y:S01]  /*7e20*/  MUFU.EX2 R107, R107 ;  /* 0x0000006b006b7308 */ /* 0x000f220000000800 */
[----:B-1----:R-:W-:Y:S01]  /*7e30*/  F2FP.F16.F32.PACK_AB R97, R106, R111 ;  /* 0x0000006f6a61723e */ /* 0x002fe200000000ff */
[----:B------:R-:W-:Y:S01]  /*7e40*/  FMUL.FTZ R47, R0, R47 ;  /* 0x0000002f002f7220 */ /* 0x000fe20000410000 */
[----:B------:R-:W-:Y:S01]  /*7e50*/  LDSM.16.MT88.4 R76, [R136+0xa000] ;  /* 0x00a00000884c783b */ /* 0x000fe20000004200 */
        /* <DEDUP_REMOVED lines=24> */
[--C-:B------:R-:W-:Y:S01]  /*7fe0*/  FFMA.FTZ R126, R179, UR4, -R110.reuse ;  /* 0x00000004b37e7c23 */ /* 0x100fe2000801086e */
[--C-:B------:R-:W-:Y:S01]  /*7ff0*/  FFMA.FTZ R177, R177, UR4, -R110.reuse ;  /* 0x00000004b1b17c23 */ /* 0x100fe2000801086e */
[----:B------:R-:W-:Y:S01]  /*8000*/  FFMA.FTZ R178, R100, R171, R103 ;  /* 0x000000ab64b27223 */ /* 0x000fe20000010067 */
[--C-:B------:R-:W-:Y:S03]  /*8010*/  FFMA.FTZ R174, R174, UR4, -R113.reuse ;  /* 0x00000004aeae7c23 */ /* 0x100fe60008010871 */
[----:B------:R-:W-:Y:S01]  /*8020*/  MUFU.EX2 R123, R123 ;  /* 0x0000007b007b7308 */ /* 0x000fe20000000800 */
[----:B-1----:R-:W-:Y:S01]  /*8030*/  F2FP.F16.F32.PACK_AB R99, R104, R105 ;  /* 0x000000696863723e */ /* 0x002fe200000000ff */
[--C-:B------:R-:W-:Y:S01]  /*8040*/  FFMA.FTZ R179, R176, UR4, -R113.reuse ;  /* 0x00000004b0b37c23 */ /* 0x100fe20008010871 */
[--C-:B------:R-:W-:Y:S01]  /*8050*/  FFMA.FTZ R172, R172, UR4, -R113.reuse ;  /* 0x00000004acac7c23 */ /* 0x100fe20008010871 */
[----:B------:R-:W-:Y:S01]  /*8060*/  FFMA.FTZ R113, R170, UR4, -R113 ;  /* 0x00000004aa717c23 */ /* 0x000fe20008010871 */
[--C-:B------:R-:W-:Y:S01]  /*8070*/  FFMA.FTZ R170, R102, UR4, -R110.reuse ;  /* 0x0000000466aa7c23 */ /* 0x100fe2000801086e */
[--C-:B------:R-:W-:Y:S01]  /*8080*/  FFMA.FTZ R175, R175, UR4, -R110.reuse ;  /* 0x00000004afaf7c23 */ /* 0x100fe2000801086e */
[--C-:B------:R-:W-:Y:S01]  /*8090*/  FFMA.FTZ R176, R173, UR4, -R110.reuse ;  /* 0x00000004adb07c23 */ /* 0x100fe2000801086e */
[C---:B------:R-:W-:Y:S02]  /*80a0*/  HMMA.16816.F32 R4, R96.reuse, R12, R4 ;  /* 0x0000000c6004723c */ /* 0x040fe40000001804 */
[----:B------:R-:W-:Y:S03]  /*80b0*/  MUFU.EX2 R122, R122 ;  /* 0x0000007a007a7308 */ /* 0x000fe60000000800 */
[----:B------:R-:W-:Y:S01]  /*80c0*/  FFMA.FTZ R110, R101, UR4, -R110 ;  /* 0x00000004656e7c23 */ /* 0x000fe2000801086e */
[C---:B------:R-:W-:Y:S06]  /*80d0*/  HMMA.16816.F32 R8, R96.reuse, R14, R8 ;  /* 0x0000000e6008723c */ /* 0x040fec0000001808 */
[----:B------:R-:W-:Y:S01]  /*80e0*/  MUFU.EX2 R112, R112 ;  /* 0x0000007000707308 */ /* 0x000fe20000000800 */
[C---:B------:R-:W-:Y:S01]  /*80f0*/  FMUL.FTZ R12, R100.reuse, R88 ;  /* 0x00000058640c7220 */ /* 0x040fe20000410000 */
[----:B------:R-:W-:Y:S03]  /*8100*/  FMUL.FTZ R13, R100, R89 ;  /* 0x00000059640d7220 */ /* 0x000fe60000410000 */
[C---:B------:R-:W-:Y:S01]  /*8110*/  FMUL.FTZ R14, R0.reuse, R90 ;  /* 0x0000005a000e7220 */ /* 0x040fe20000410000 */
[C---:B------:R-:W-:Y:S04]  /*8120*/  FMUL.FTZ R15, R0.reuse, R91 ;  /* 0x0000005b000f7220 */ /* 0x040fe80000410000 */
[----:B------:R-:W-:Y:S01]  /*8130*/  MUFU.EX2 R125, R125 ;  /* 0x0000007d007d7308 */ /* 0x000fe20000000800 */
[----:B------:R-:W-:Y:S01]  /*8140*/  FFMA.FTZ R111, R0, R167, R111 ;  /* 0x000000a7006f7223 */ /* 0x000fe2000001006f */
[----:B------:R-:W-:Y:S01]  /*8150*/  FADD.FTZ R109, R109, R178 ;  /* 0x000000b26d6d7221 */ /* 0x000fe20000010000 */
[C---:B------:R-:W-:Y:S03]  /*8160*/  HMMA.16816.F32 R12, R96.reuse, R20, R12 ;  /* 0x00000014600c723c */ /* 0x040fe6000000180c */
[----:B------:R-:W-:Y:S04]  /*8170*/  FADD.FTZ R106, R106, R111 ;  /* 0x0000006f6a6a7221 */ /* 0x000fe80000010000 */
[----:B------:R-:W-:Y:S01]  /*8180*/  MUFU.EX2 R124, R124 ;  /* 0x0000007c007c7308 */ /* 0x000fe20000000800 */
[----:B------:R-:W-:Y:S01]  /*8190*/  FADD.FTZ R108, R108, R109 ;  /* 0x0000006d6c6c7221 */ /* 0x000fe20000010000 */
[C---:B------:R-:W-:Y:S03]  /*81a0*/  HMMA.16816.F32 R16, R96.reuse, R22, R16 ;  /* 0x000000166010723c */ /* 0x040fe60000001810 */
[C---:B------:R-:W-:Y:S01]  /*81b0*/  FMUL.FTZ R20, R100.reuse, R80 ;  /* 0x0000005064147220 */ /* 0x040fe20000410000 */
[----:B------:R-:W-:Y:S03]  /*81c0*/  FMUL.FTZ R21, R100, R81 ;  /* 0x0000005164157220 */ /* 0x000fe60000410000 */
[C---:B------:R-:W-:Y:S01]  /*81d0*/  FMUL.FTZ R22, R0.reuse, R82 ;  /* 0x0000005200167220 */ /* 0x040fe20000410000 */
[----:B------:R-:W-:Y:S01]  /*81e0*/  FMUL.FTZ R23, R0, R83 ;  /* 0x0000005300177220 */ /* 0x000fe20000410000 */
[----:B------:R-:W-:Y:S01]  /*81f0*/  MUFU.EX2 R127, R127 ;  /* 0x0000007f007f7308 */ /* 0x000fe20000000800 */
[----:B------:R-:W-:Y:S01]  /*8200*/  LDSM.16.MT88.4 R80, [R138+0x8800] ;  /* 0x008800008a50783b */ /* 0x000fe20000004200 */
[----:B------:R-:W-:Y:S01]  /*8210*/  FADD.FTZ R105, R105, R106 ;  /* 0x0000006a69697221 */ /* 0x000fe20000010000 */
[----:B------:R-:W-:Y:S03]  /*8220*/  FADD.FTZ R107, R107, R108 ;  /* 0x0000006c6b6b7221 */ /* 0x000fe60000010000 */
[C---:B------:R-:W-:Y:S04]  /*8230*/  HMMA.16816.F32 R20, R96.reuse, R28, R20 ;  /* 0x0000001c6014723c */ /* 0x040fe80000001814 */
[----:B------:R-:W-:Y:S01]  /*8240*/  MUFU.EX2 R126, R126 ;  /* 0x0000007e007e7308 */ /* 0x000fe20000000800 */
[----:B------:R-:W-:Y:S01]  /*8250*/  FADD.FTZ R105, R104, R105 ;  /* 0x0000006968697221 */ /* 0x000fe20000010000 */
[C---:B------:R-:W-:Y:S08]  /*8260*/  HMMA.16816.F32 R24, R96.reuse, R30, R24 ;  /* 0x0000001e6018723c */ /* 0x040ff00000001818 */
[----:B------:R-:W1:Y:S03]  /*8270*/  MUFU.EX2 R115, R115 ;  /* 0x0000007300737308 */ /* 0x000e660000000800 */
[C---:B------:R-:W-:Y:S01]  /*8280*/  FMUL.FTZ R28, R100.reuse, R72 ;  /* 0x00000048641c7220 */ /* 0x040fe20000410000 */
[----:B------:R-:W-:Y:S01]  /*8290*/  FMUL.FTZ R29, R100, R73 ;  /* 0x00000049641d7220 */ /* 0x000fe20000410000 */
[C---:B------:R-:W-:Y:S01]  /*82a0*/  FMUL.FTZ R30, R0.reuse, R74 ;  /* 0x0000004a001e7220 */ /* 0x040fe20000410000 */
[----:B------:R-:W-:Y:S02]  /*82b0*/  FMUL.FTZ R31, R0, R75 ;  /* 0x0000004b001f7220 */ /* 0x000fe40000410000 */
[----:B------:R-:W4:Y:S01]  /*82c0*/  LDSM.16.MT88.4 R72, [R138+0xa000] ;  /* 0x00a000008a48783b */ /* 0x000f220000004200 */
[----:B------:R-:W-:Y:S01]  /*82d0*/  MOV R0, R3 ;  /* 0x0000000300007202 */ /* 0x000fe20000000f00 */
[----:B------:R-:W-:Y:S03]  /*82e0*/  MUFU.EX2 R177, R177 ;  /* 0x000000b100b17308 */ /* 0x000fe60000000800 */
[C---:B---3--:R-:W-:Y:S07]  /*82f0*/  HMMA.16816.F32 R28, R96.reuse, R92, R28 ;  /* 0x0000005c601c723c */ /* 0x048fee000000181c */
[----:B------:R-:W-:Y:S01]  /*8300*/  MUFU.EX2 R114, R114 ;  /* 0x0000007200727308 */ /* 0x000fe20000000800 */
[C---:B------:R-:W-:Y:S01]  /*8310*/  HMMA.16816.F32 R32, R96.reuse, R94, R32 ;  /* 0x0000005e6020723c */ /* 0x040fe20000001820 */
[----:B------:R-:W-:Y:S05]  /*8320*/  LDSM.16.MT88.4 R92, [R140+0x9800] ;  /* 0x009800008c5c783b */ /* 0x000fea0000004200 */
[C---:B--2---:R-:W-:Y:S03]  /*8330*/  HMMA.16816.F32 R36, R96.reuse, R84, R36 ;  /* 0x000000546024723c */ /* 0x044fe60000001824 */
[----:B------:R-:W2:Y:S03]  /*8340*/  MUFU.EX2 R117, R117 ;  /* 0x0000007500757308 */ /* 0x000ea60000000800 */
[C---:B------:R-:W-:Y:S01]  /*8350*/  HMMA.16816.F32 R40, R96.reuse, R86, R40 ;  /* 0x000000566028723c */ /* 0x040fe20000001828 */
[----:B------:R-:W-:Y:S06]  /*8360*/  LDSM.16.MT88.4 R84, [R138+0x9800] ;  /* 0x009800008a54783b */ /* 0x000fec0000004200 */
[----:B------:R-:W-:Y:S10]  /*8370*/  MUFU.EX2 R116, R116 ;  /* 0x0000007400747308 */ /* 0x000ff40000000800 */
[----:B------:R-:W3:Y:S01]  /*8380*/  MUFU.EX2 R119, R119 ;  /* 0x0000007700777308 */ /* 0x000ee20000000800 */
[C---:B----4-:R-:W-:Y:S09]  /*8390*/  HMMA.16816.F32 R44, R96.reuse, R72, R44 ;  /* 0x00000048602c723c */ /* 0x050ff2000000182c */
[----:B------:R-:W-:Y:S01]  /*83a0*/  MUFU.EX2 R118, R118 ;  /* 0x0000007600767308 */ /* 0x000fe20000000800 */
[C---:B------:R-:W-:Y:S01]  /*83b0*/  HMMA.16816.F32 R48, R96.reuse, R74, R48 ;  /* 0x0000004a6030723c */ /* 0x040fe20000001830 */
[----:B------:R-:W4:Y:S08]  /*83c0*/  LDSM.16.MT88.4 R72, [R140+0x8800] ;  /* 0x008800008c48783b */ /* 0x000f300000004200 */
[----:B------:R-:W5:Y:S01]  /*83d0*/  MUFU.EX2 R121, R121 ;  /* 0x0000007900797308 */ /* 0x000f620000000800 */
[C---:B------:R-:W-:Y:S06]  /*83e0*/  HMMA.16816.F32 R52, R96.reuse, R68, R52 ;  /* 0x000000446034723c */ /* 0x040fec0000001834 */
[C---:B------:R-:W-:Y:S03]  /*83f0*/  HMMA.16816.F32 R56, R96.reuse, R70, R56 ;  /* 0x000000466038723c */ /* 0x040fe60000001838 */
[----:B------:R-:W-:Y:S02]  /*8400*/  MUFU.EX2 R174, R174 ;  /* 0x000000ae00ae7308 */ /* 0x000fe40000000800 */
[----:B-1----:R-:W-:Y:S01]  /*8410*/  F2FP.F16.F32.PACK_AB R68, R115, R112 ;  /* 0x000000707344723e */ /* 0x002fe200000000ff */
[C---:B------:R-:W-:Y:S07]  /*8420*/  HMMA.16816.F32 R60, R96.reuse, R76, R60 ;  /* 0x0000004c603c723c */ /* 0x040fee000000183c */
[----:B------:R-:W1:Y:S01]  /*8430*/  MUFU.EX2 R179, R179 ;  /* 0x000000b300b37308 */ /* 0x000e620000000800 */
[----:B--2---:R-:W-:Y:S01]  /*8440*/  F2FP.F16.F32.PACK_AB R69, R117, R114 ;  /* 0x000000727545723e */ /* 0x004fe200000000ff */
[----:B------:R-:W-:Y:S01]  /*8450*/  HMMA.16816.F32 R64, R96, R78, R64 ;  /* 0x0000004e6040723c */ /* 0x000fe20000001840 */
[----:B------:R-:W2:Y:S02]  /*8460*/  LDSM.16.MT88.4 R76, [R137+0x8800] ;  /* 0x00880000894c783b */ /* 0x000ea40000004200 */
[----:B---3--:R-:W-:Y:S05]  /*8470*/  F2FP.F16.F32.PACK_AB R70, R119, R116 ;  /* 0x000000747746723e */ /* 0x008fea00000000ff */
[----:B------:R-:W-:Y:S03]  /*8480*/  MUFU.EX2 R175, R175 ;  /* 0x000000af00af7308 */ /* 0x000fe60000000800 */
[----:B-----5:R-:W-:Y:S01]  /*8490*/  F2FP.F16.F32.PACK_AB R71, R121, R118 ;  /* 0x000000767947723e */ /* 0x020fe200000000ff */
[----:B------:R-:W-:Y:S01]  /*84a0*/  FADD.FTZ R112, R112, R107 ;  /* 0x0000006b70707221 */ /* 0x000fe20000010000 */
[----:B------:R-:W-:Y:S03]  /*84b0*/  FADD.FTZ R114, R114, R105 ;  /* 0x0000006972727221 */ /* 0x000fe60000010000 */
[----:B------:R-:W-:Y:S01]  /*84c0*/  FADD.FTZ R115, R115, R112 ;  /* 0x0000007073737221 */ /* 0x000fe20000010000 */
[----:B-1----:R-:W-:Y:S01]  /*84d0*/  F2FP.F16.F32.PACK_AB R100, R179, R174 ;  /* 0x000000aeb364723e */ /* 0x002fe200000000ff */
[----:B------:R-:W1:Y:S01]  /*84e0*/  MUFU.EX2 R176, R176 ;  /* 0x000000b000b07308 */ /* 0x000e620000000800 */
[----:B------:R-:W-:Y:S01]  /*84f0*/  FADD.FTZ R117, R117, R114 ;  /* 0x0000007275757221 */ /* 0x000fe20000010000 */
[C---:B----4-:R-:W-:Y:S05]  /*8500*/  HMMA.16816.F32 R4, R68.reuse, R72, R4 ;  /* 0x000000484404723c */ /* 0x050fea0000001804 */
[----:B------:R-:W-:Y:S01]  /*8510*/  FADD.FTZ R116, R116, R115 ;  /* 0x0000007374747221 */ /* 0x000fe20000010000 */
[C---:B------:R-:W-:Y:S01]  /*8520*/  HMMA.16816.F32 R8, R68.reuse, R74, R8 ;  /* 0x0000004a4408723c */ /* 0x040fe20000001808 */
[----:B------:R-:W3:Y:S01]  /*8530*/  LDSM.16.MT88.4 R72, [R136+0x8800] ;  /* 0x008800008848783b */ /* 0x000ee20000004200 */
[----:B------:R-:W-:Y:S03]  /*8540*/  MUFU.EX2 R172, R172 ;  /* 0x000000ac00ac7308 */ /* 0x000fe60000000800 */
[----:B------:R-:W-:Y:S01]  /*8550*/  FADD.FTZ R118, R118, R117 ;  /* 0x0000007576767221 */ /* 0x000fe20000010000 */
[C---:B------:R-:W-:Y:S06]  /*8560*/  HMMA.16816.F32 R12, R68.reuse, R80, R12 ;  /* 0x00000050440c723c */ /* 0x040fec000000180c */
[----:B------:R-:W4:Y:S01]  /*8570*/  MUFU.EX2 R113, R113 ;  /* 0x0000007100717308 */ /* 0x000f220000000800 */
[----:B-1----:R-:W-:Y:S01]  /*8580*/  F2FP.F16.F32.PACK_AB R101, R176, R175 ;  /* 0x000000afb065723e */ /* 0x002fe200000000ff */
[C---:B------:R-:W-:Y:S01]  /*8590*/  HMMA.16816.F32 R16, R68.reuse, R82, R16 ;  /* 0x000000524410723c */ /* 0x040fe20000001810 */
[----:B------:R-:W1:Y:S02]  /*85a0*/  LDSM.16.MT88.4 R80, [R140+0xa800] ;  /* 0x00a800008c50783b */ /* 0x000e640000004200 */
[----:B------:R-:W-:Y:S03]  /*85b0*/  FADD.FTZ R119, R119, R116 ;  /* 0x0000007477777221 */ /* 0x000fe60000010000 */
[C---:B--2---:R-:W-:Y:S02]  /*85c0*/  HMMA.16816.F32 R20, R68.reuse, R76, R20 ;  /* 0x0000004c4414723c */ /* 0x044fe40000001814 */
[----:B------:R-:W-:Y:S03]  /*85d0*/  MUFU.EX2 R170, R170 ;  /* 0x000000aa00aa7308 */ /* 0x000fe60000000800 */
[----:B------:R-:W-:Y:S01]  /*85e0*/  FADD.FTZ R121, R121, R118 ;  /* 0x0000007679797221 */ /* 0x000fe20000010000 */
[C---:B------:R-:W-:Y:S01]  /*85f0*/  HMMA.16816.F32 R24, R68.reuse, R78, R24 ;  /* 0x0000004e4418723c */ /* 0x040fe20000001818 */
[----:B------:R-:W2:Y:S05]  /*8600*/  LDSM.16.MT88.4 R76, [R138+0xa800] ;  /* 0x00a800008a4c783b */ /* 0x000eaa0000004200 */
[----:B------:R-:W5:Y:S01]  /*8610*/  MUFU.EX2 R173, R110 ;  /* 0x0000006e00ad7308 */ /* 0x000f620000000800 */
[----:B----4-:R-:W-:Y:S01]  /*8620*/  F2FP.F16.F32.PACK_AB R102, R113, R172 ;  /* 0x000000ac7166723e */ /* 0x010fe200000000ff */
[C---:B---3--:R-:W-:Y:S03]  /*8630*/  HMMA.16816.F32 R28, R68.reuse, R72, R28 ;  /* 0x00000048441c723c */ /* 0x048fe6000000181c */
[----:B-----5:R-:W-:Y:S03]  /*8640*/  F2FP.F16.F32.PACK_AB R103, R173, R170 ;  /* 0x000000aaad67723e */ /* 0x020fe600000000ff */
        /* <DEDUP_REMOVED lines=12> */
[----:B------:R-:W-:Y:S01]  /*8710*/  HMMA.16816.F32 R64, R68, R82, R64 ;  /* 0x000000524440723c */ /* 0x000fe20000001840 */
[----:B------:R-:W1:Y:S06]  /*8720*/  LDSM.16.MT88.4 R80, [R137+0x9000] ;  /* 0x009000008950783b */ /* 0x000e6c0000004200 */
[----:B------:R-:W-:Y:S01]  /*8730*/  F2FP.F16.F32.PACK_AB R68, R123, R120 ;  /* 0x000000787b44723e */ /* 0x000fe200000000ff */
[----:B------:R-:W-:Y:S03]  /*8740*/  FADD.FTZ R120, R120, R119 ;  /* 0x0000007778787221 */ /* 0x000fe60000010000 */
[----:B------:R-:W-:Y:S01]  /*8750*/  F2FP.F16.F32.PACK_AB R69, R125, R122 ;  /* 0x0000007a7d45723e */ /* 0x000fe200000000ff */
[----:B------:R-:W-:Y:S01]  /*8760*/  FADD.FTZ R122, R122, R121 ;  /* 0x000000797a7a7221 */ /* 0x000fe20000010000 */
[----:B------:R-:W-:Y:S01]  /*8770*/  F2FP.F16.F32.PACK_AB R70, R127, R124 ;  /* 0x0000007c7f46723e */ /* 0x000fe200000000ff */
[----:B------:R-:W-:Y:S01]  /*8780*/  FADD.FTZ R123, R123, R120 ;  /* 0x000000787b7b7221 */ /* 0x000fe20000010000 */
[----:B------:R-:W-:Y:S01]  /*8790*/  F2FP.F16.F32.PACK_AB R71, R177, R126 ;  /* 0x0000007eb147723e */ /* 0x000fe200000000ff */
[----:B------:R-:W-:Y:S02]  /*87a0*/  FADD.FTZ R125, R125, R122 ;  /* 0x0000007a7d7d7221 */ /* 0x000fe40000010000 */
[----:B------:R-:W-:Y:S02]  /*87b0*/  FADD.FTZ R124, R124, R123 ;  /* 0x0000007b7c7c7221 */ /* 0x000fe40000010000 */
[----:B------:R-:W-:Y:S02]  /*87c0*/  FADD.FTZ R126, R126, R125 ;  /* 0x0000007d7e7e7221 */ /* 0x000fe40000010000 */
[C---:B--2---:R-:W-:Y:S03]  /*87d0*/  HMMA.16816.F32 R4, R68.reuse, R76, R4 ;  /* 0x0000004c4404723c */ /* 0x044fe60000001804 */
[----:B------:R-:W-:Y:S01]  /*87e0*/  FADD.FTZ R127, R127, R124 ;  /* 0x0000007c7f7f7221 */ /* 0x000fe20000010000 */
[----:B------:R-:W-:Y:S02]  /*87f0*/  FADD.FTZ R126, R177, R126 ;  /* 0x0000007eb17e7221 */ /* 0x000fe40000010000 */
[C---:B------:R-:W-:Y:S01]  /*8800*/  HMMA.16816.F32 R8, R68.reuse, R78, R8 ;  /* 0x0000004e4408723c */ /* 0x040fe20000001808 */
[----:B------:R-:W2:Y:S04]  /*8810*/  LDSM.16.MT88.4 R76, [R136+0x9000] ;  /* 0x00900000884c783b */ /* 0x000ea80000004200 */
[----:B------:R-:W-:Y:S01]  /*8820*/  FADD.FTZ R174, R174, R127 ;  /* 0x0000007faeae7221 */ /* 0x000fe20000010000 */
[C---:B---3--:R-:W-:Y:S05]  /*8830*/  HMMA.16816.F32 R12, R68.reuse, R72, R12 ;  /* 0x00000048440c723c */ /* 0x048fea000000180c */
[----:B------:R-:W-:Y:S01]  /*8840*/  FADD.FTZ R175, R175, R126 ;  /* 0x0000007eafaf7221 */ /* 0x000fe20000010000 */
[C---:B------:R-:W-:Y:S01]  /*8850*/  HMMA.16816.F32 R16, R68.reuse, R74, R16 ;  /* 0x0000004a4410723c */ /* 0x040fe20000001810 */
[----:B------:R-:W3:Y:S04]  /*8860*/  LDSM.16.MT88.4 R72, [R140+0xb000] ;  /* 0x00b000008c48783b */ /* 0x000ee80000004200 */
[----:B------:R-:W-:Y:S01]  /*8870*/  FADD.FTZ R179, R179, R174 ;  /* 0x000000aeb3b37221 */ /* 0x000fe20000010000 */
[C---:B-1----:R-:W-:Y:S05]  /*8880*/  HMMA.16816.F32 R20, R68.reuse, R80, R20 ;  /* 0x000000504414723c */ /* 0x042fea0000001814 */
[----:B------:R-:W-:Y:S01]  /*8890*/  FADD.FTZ R175, R176, R175 ;  /* 0x000000afb0af7221 */ /* 0x000fe20000010000 */
[C---:B------:R-:W-:Y:S01]  /*88a0*/  HMMA.16816.F32 R24, R68.reuse, R82, R24 ;  /* 0x000000524418723c */ /* 0x040fe20000001818 */
[----:B------:R-:W1:Y:S04]  /*88b0*/  LDSM.16.MT88.4 R80, [R138+0xb000] ;  /* 0x00b000008a50783b */ /* 0x000e680000004200 */
[----:B------:R-:W-:Y:S01]  /*88c0*/  FADD.FTZ R172, R172, R179 ;  /* 0x000000b3acac7221 */ /* 0x000fe20000010000 */
[----:B------:R-:W-:Y:S05]  /*88d0*/  FADD.FTZ R170, R170, R175 ;  /* 0x000000afaaaa7221 */ /* 0x000fea0000010000 */
[----:B------:R-:W-:Y:S01]  /*88e0*/  FADD.FTZ R171, R113, R172 ;  /* 0x000000ac71ab7221 */ /* 0x000fe20000010000 */
[----:B------:R-:W-:Y:S01]  /*88f0*/  FADD.FTZ R167, R173, R170 ;  /* 0x000000aaada77221 */ /* 0x000fe20000010000 */
[C---:B--2---:R-:W-:Y:S06]  /*8900*/  HMMA.16816.F32 R28, R68.reuse, R76, R28 ;  /* 0x0000004c441c723c */ /* 0x044fec000000181c */
[C---:B------:R-:W-:Y:S01]  /*8910*/  HMMA.16816.F32 R32, R68.reuse, R78, R32 ;  /* 0x0000004e4420723c */ /* 0x040fe20000001820 */
[----:B------:R-:W2:Y:S05]  /*8920*/  LDSM.16.MT88.4 R76, [R137+0xb000] ;  /* 0x00b00000894c783b */ /* 0x000eaa0000004200 */
[C---:B---3--:R-:W-:Y:S06]  /*8930*/  HMMA.16816.F32 R36, R68.reuse, R72, R36 ;  /* 0x000000484424723c */ /* 0x048fec0000001824 */
[C---:B------:R-:W-:Y:S01]  /*8940*/  HMMA.16816.F32 R40, R68.reuse, R74, R40 ;  /* 0x0000004a4428723c */ /* 0x040fe20000001828 */
[----:B------:R-:W3:Y:S05]  /*8950*/  LDSM.16.MT88.4 R72, [R136+0xb000] ;  /* 0x00b000008848783b */ /* 0x000eea0000004200 */
[C---:B-1----:R-:W-:Y:S06]  /*8960*/  HMMA.16816.F32 R44, R68.reuse, R80, R44 ;  /* 0x00000050442c723c */ /* 0x042fec000000182c */
[C---:B------:R-:W-:Y:S06]  /*8970*/  HMMA.16816.F32 R48, R68.reuse, R82, R48 ;  /* 0x000000524430723c */ /* 0x040fec0000001830 */
[C---:B--2---:R-:W-:Y:S06]  /*8980*/  HMMA.16816.F32 R52, R68.reuse, R76, R52 ;  /* 0x0000004c4434723c */ /* 0x044fec0000001834 */
[C---:B------:R-:W-:Y:S01]  /*8990*/  HMMA.16816.F32 R56, R68.reuse, R78, R56 ;  /* 0x0000004e4438723c */ /* 0x040fe20000001838 */
[----:B------:R-:W1:Y:S05]  /*89a0*/  LDSM.16.MT88.4 R76, [R137+0x9800] ;  /* 0x00980000894c783b */ /* 0x000e6a0000004200 */
[C---:B---3--:R-:W-:Y:S06]  /*89b0*/  HMMA.16816.F32 R60, R68.reuse, R72, R60 ;  /* 0x00000048443c723c */ /* 0x048fec000000183c */
[----:B------:R-:W-:Y:S01]  /*89c0*/  HMMA.16816.F32 R64, R68, R74, R64 ;  /* 0x0000004a4440723c */ /* 0x000fe20000001840 */
[----:B------:R-:W2:Y:S05]  /*89d0*/  LDSM.16.MT88.4 R68, [R136+0x9800] ;  /* 0x009800008844783b */ /* 0x000eaa0000004200 */
[C---:B------:R-:W-:Y:S03]  /*89e0*/  HMMA.16816.F32 R96, R100.reuse, R92, R4 ;  /* 0x0000005c6460723c */ /* 0x040fe60000001804 */
[----:B------:R-:W3:Y:S03]  /*89f0*/  LDSM.16.MT88.4 R4, [R140+0xb800] ;  /* 0x00b800008c04783b */ /* 0x000ee60000004200 */
[C---:B------:R-:W-:Y:S05]  /*8a00*/  HMMA.16816.F32 R92, R100.reuse, R94, R8 ;  /* 0x0000005e645c723c */ /* 0x040fea0000001808 */
[----:B------:R-:W4:Y:S01]  /*8a10*/  LDSM.16.MT88.4 R8, [R138+0xb800] ;  /* 0x00b800008a08783b */ /* 0x000f220000004200 */
[C---:B------:R-:W-:Y:S06]  /*8a20*/  HMMA.16816.F32 R88, R100.reuse, R84, R12 ;  /* 0x000000546458723c */ /* 0x040fec000000180c */
[C---:B------:R-:W-:Y:S01]  /*8a30*/  HMMA.16816.F32 R84, R100.reuse, R86, R16 ;  /* 0x000000566454723c */ /* 0x040fe20000001810 */
[----:B------:R-:W5:Y:S05]  /*8a40*/  LDSM.16.MT88.4 R12, [R137+0xb800] ;  /* 0x00b80000890c783b */ /* 0x000f6a0000004200 */
[C---:B-1----:R-:W-:Y:S03]  /*8a50*/  HMMA.16816.F32 R80, R100.reuse, R76, R20 ;  /* 0x0000004c6450723c */ /* 0x042fe60000001814 */
[----:B------:R-:W1:Y:S03]  /*8a60*/  LDSM.16.MT88.4 R16, [R136+0xb800] ;  /* 0x00b800008810783b */ /* 0x000e660000004200 */
[C---:B------:R-:W-:Y:S06]  /*8a70*/  HMMA.16816.F32 R76, R100.reuse, R78, R24 ;  /* 0x0000004e644c723c */ /* 0x040fec0000001818 */
[C---:B--2---:R-:W-:Y:S06]  /*8a80*/  HMMA.16816.F32 R72, R100.reuse, R68, R28 ;  /* 0x000000446448723c */ /* 0x044fec000000181c */
[C---:B------:R-:W-:Y:S06]  /*8a90*/  HMMA.16816.F32 R68, R100.reuse, R70, R32 ;  /* 0x000000466444723c */ /* 0x040fec0000001820 */
[C---:B---3--:R-:W-:Y:S06]  /*8aa0*/  HMMA.16816.F32 R36, R100.reuse, R4, R36 ;  /* 0x000000046424723c */ /* 0x048fec0000001824 */
[C---:B------:R-:W-:Y:S06]  /*8ab0*/  HMMA.16816.F32 R40, R100.reuse, R6, R40 ;  /* 0x000000066428723c */ /* 0x040fec0000001828 */
[C---:B----4-:R-:W-:Y:S06]  /*8ac0*/  HMMA.16816.F32 R44, R100.reuse, R8, R44 ;  /* 0x00000008642c723c */ /* 0x050fec000000182c */
[C---:B------:R-:W-:Y:S06]  /*8ad0*/  HMMA.16816.F32 R48, R100.reuse, R10, R48 ;  /* 0x0000000a6430723c */ /* 0x040fec0000001830 */
[C---:B-----5:R-:W-:Y:S06]  /*8ae0*/  HMMA.16816.F32 R52, R100.reuse, R12, R52 ;  /* 0x0000000c6434723c */ /* 0x060fec0000001834 */
[C---:B------:R-:W-:Y:S06]  /*8af0*/  HMMA.16816.F32 R56, R100.reuse, R14, R56 ;  /* 0x0000000e6438723c */ /* 0x040fec0000001838 */
[C---:B-1----:R-:W-:Y:S06]  /*8b00*/  HMMA.16816.F32 R60, R100.reuse, R16, R60 ;  /* 0x00000010643c723c */ /* 0x042fec000000183c */
[----:B------:R-:W-:Y:S07]  /*8b10*/  HMMA.16816.F32 R64, R100, R18, R64 ;  /* 0x000000126440723c */ /* 0x000fee0000001840 */
[----:B------:R-:W-:Y:S01]  /*8b20*/  MOV R103, R2 ;  /* 0x0000000200677202 */ /* 0x000fe20000000f00 */
[----:B------:R-:W-:Y:S05]  /*8b30*/  @!UPT UIADD3 URZ, URZ, URZ, URZ ;  /* 0x0000003f3f3ff290 */ /* 0x000fea000fffe03f */
[----:B------:R-:W-:Y:S11]  /*8b40*/  @P0 BRA `(.L_x_660) ;  /* 0xffffffdc00c00947 */ /* 0x000ff6000383ffff */
.L_x_659:
[----:B------:R-:W1:Y:S01]  /*8b50*/  SHFL.BFLY PT, R8, R171, 0x2, 0x1f ;  /* 0x0c401f00ab087f89 */ /* 0x000e6200000e0000 */
[----:B------:R-:W-:Y:S01]  /*8b60*/  MOV R6, 0x3f800000 ;  /* 0x3f80000000067802 */ /* 0x000fe20000000f00 */
[----:B------:R-:W2:Y:S01]  /*8b70*/  S2UR UR4, SR_CgaCtaId ;  /* 0x00000000000479c3 */ /* 0x000ea20000008800 */
[----:B------:R-:W-:Y:S01]  /*8b80*/  MOV R7, 0x3f800000 ;  /* 0x3f80000000077802 */ /* 0x000fe20000000f00 */
[----:B------:R-:W3:Y:S01]  /*8b90*/  SHFL.BFLY PT, R0, R167, 0x2, 0x1f ;  /* 0x0c401f00a7007f89 */ /* 0x000ee200000e0000 */
[----:B------:R-:W-:Y:S01]  /*8ba0*/  ISETP.NE.AND P0, PT, R150, -0x1, PT ;  /* 0xffffffff9600780c */ /* 0x000fe20003f05270 */
[----:B------:R-:W-:Y:S01]  /*8bb0*/  UMOV UR5, 0x400 ;  /* 0x0000040000057882 */ /* 0x000fe20000000000 */
[----:B------:R-:W-:Y:S02]  /*8bc0*/  MOV R14, 0x20 ;  /* 0x00000020000e7802 */ /* 0x000fe40000000f00 */
[----:B------:R-:W-:Y:S01]  /*8bd0*/  MOV R13, 0x40 ;  /* 0x00000040000d7802 */ /* 0x000fe20000000f00 */
[----:B-1----:R-:W-:Y:S01]  /*8be0*/  FADD.FTZ R8, R8, R171 ;  /* 0x000000ab08087221 */ /* 0x002fe20000010000 */
[----:B--2---:R-:W-:Y:S01]  /*8bf0*/  ULEA UR4, UR4, UR5, 0x18 ;  /* 0x0000000504047291 */ /* 0x004fe2000f8ec03f */
[----:B---3--:R-:W-:-:S03]  /*8c00*/  FADD.FTZ R9, R0, R167 ;  /* 0x000000a700097221 */ /* 0x008fc60000010000 */
[----:B------:R-:W1:Y:S01]  /*8c10*/  SHFL.BFLY PT, R5, R8, 0x1, 0x1f ;  /* 0x0c201f0008057f89 */ /* 0x000e6200000e0000 */
[----:B------:R-:W2:Y:S03]  /*8c20*/  S2R R0, SR_TID.X ;  /* 0x0000000000007919 */ /* 0x000ea60000002100 */
[----:B------:R-:W3:Y:S01]  /*8c30*/  SHFL.BFLY PT, R4, R9, 0x1, 0x1f ;  /* 0x0c201f0009047f89 */ /* 0x000ee200000e0000 */
[----:B-1----:R-:W-:-:S05]  /*8c40*/  FADD.FTZ R5, R8, R5 ;  /* 0x0000000508057221 */ /* 0x002fca0000010000 */
[----:B------:R-:W-:Y:S01]  /*8c50*/  FSETP.NE.FTZ.AND P4, PT, R5, RZ, PT ;  /* 0x000000ff0500720b */ /* 0x000fe20003f95000 */
[----:B---3--:R-:W-:Y:S01]  /*8c60*/  FADD.FTZ R4, R9, R4 ;  /* 0x0000000409047221 */ /* 0x008fe20000010000 */
[----:B--2---:R-:W-:-:S04]  /*8c70*/  SHF.R.S32.HI R9, RZ, 0x1f, R0 ;  /* 0x0000001fff097819 */ /* 0x004fc80000011400 */
[----:B------:R-:W-:-:S07]  /*8c80*/  FSETP.NE.FTZ.AND P3, PT, R4, RZ, PT ;  /* 0x000000ff0400720b */ /* 0x000fce0003f75000 */
        /* <DEDUP_REMOVED lines=123> */
.L_x_663:
        /* <DEDUP_REMOVED lines=23> */
.L_x_664:
        /* <DEDUP_REMOVED lines=25> */
[----:B------:R-:W4:Y:S02]  /*9740*/  @P0 LDC R16, c[0x0][0x2c0] ;  /* 0x0000b000ff100b82 */ /* 0x000f240000000800 */
[----:B------:R-:W-:Y:S04]  /*9750*/  STS [R23+0x400], R86 ;  /* 0x0004005617007388 */ /* 0x000fe80000000800 */
[----:B------:R-:W-:Y:S02]  /*9760*/  STS [R25], R80 ;  /* 0x0000005019007388 */ /* 0x000fe40000000800 */
[----:B-1----:R-:W1:Y:S01]  /*9770*/  @P2 LDC R6, c[0x0][0x2e4] ;  /* 0x0000b900ff062b82 */ /* 0x002e620000000800 */
[----:B------:R-:W-:Y:S01]  /*9780*/  LOP3.LUT P2, RZ, R9, 0x3, RZ, 0xc0, !PT ;  /* 0x0000000309ff7812 */ /* 0x000fe2000784c0ff */
[----:B------:R-:W-:Y:S01]  /*9790*/  STS [R25+0x400], R82 ;  /* 0x0004005219007388 */ /* 0x000fe20000000800 */
[----:B------:R-:W-:-:S03]  /*97a0*/  IMAD.MOV.U32 R9, RZ, RZ, 0x7f800000 ;  /* 0x7f800000ff097424 */ /* 0x000fc600078e00ff */
[----:B------:R-:W-:Y:S02]  /*97b0*/  STS [R27], R76 ;  /* 0x0000004c1b007388 */ /* 0x000fe40000000800 */
[----:B------:R-:W5:Y:S02]  /*97c0*/  @P0 LDC.64 R18, c[0x0][0x2c0] ;  /* 0x0000b000ff120b82 */ /* 0x000f640000000a00 */
[----:B------:R-:W-:Y:S04]  /*97d0*/  STS [R27+0x400], R78 ;  /* 0x0004004e1b007388 */ /* 0x000fe80000000800 */
[----:B------:R-:W-:Y:S02]  /*97e0*/  STS [R29], R72 ;  /* 0x000000481d007388 */ /* 0x000fe40000000800 */
[----:B------:R-:W4:Y:S01]  /*97f0*/  @P4 LDC R0, c[0x0][0x2e8] ;  /* 0x0000ba00ff004b82 */ /* 0x000f220000000800 */
[----:B------:R-:W-:Y:S01]  /*9800*/  @!P0 IMAD.MOV.U32 R16, RZ, RZ, 0x1 ;  /* 0x00000001ff108424 */ /* 0x000fe200078e00ff */
[----:B------:R-:W-:Y:S04]  /*9810*/  STS [R29+0x400], R74 ;  /* 0x0004004a1d007388 */ /* 0x000fe80000000800 */
[----:B------:R-:W-:Y:S04]  /*9820*/  STS [R13], R68 ;  /* 0x000000440d007388 */ /* 0x000fe80000000800 */
[----:B------:R-:W-:Y:S04]  /*9830*/  STS [R13+0x400], R70 ;  /* 0x000400460d007388 */ /* 0x000fe80000000800 */
[----:B------:R-:W-:Y:S01]  /*9840*/  STS [R15+0x2000], R36 ;  /* 0x002000240f007388 */ /* 0x000fe20000000800 */
[----:B-----5:R-:W-:Y:S01]  /*9850*/  @P0 IMAD R18, R19, R18, RZ ;  /* 0x0000001213120224 */ /* 0x020fe200078e02ff */
[----:B------:R-:W-:-:S02]  /*9860*/  SHF.R.S32.HI R19, RZ, 0x1f, R12 ;  /* 0x0000001fff137819 */ /* 0x000fc4000001140c */
[----:B------:R-:W-:Y:S01]  /*9870*/  STS [R15+0x2400], R38 ;  /* 0x002400260f007388 */ /* 0x000fe20000000800 */
[----:B-1----:R-:W-:Y:S01]  /*9880*/  @!P0 IMAD.MOV.U32 R18, RZ, RZ, R6 ;  /* 0x000000ffff128224 */ /* 0x002fe200078e0006 */
[----:B------:R-:W-:Y:S02]  /*9890*/  LEA.HI R19, R19, R12, RZ, 0x2 ;  /* 0x0000000c13137211 */ /* 0x000fe400078f10ff */
[----:B------:R-:W-:Y:S02]  /*98a0*/  STS [R17+0x2000], R40 ;  /* 0x0020002811007388 */ /* 0x000fe40000000800 */
[----:B------:R-:W-:Y:S02]  /*98b0*/  LOP3.LUT R19, R19, 0xffffffc, RZ, 0xc0, !PT ;  /* 0x0ffffffc13137812 */ /* 0x000fe400078ec0ff */
[----:B------:R1:W-:Y:S02]  /*98c0*/  STS [R17+0x2400], R42 ;  /* 0x0024002a11007388 */ /* 0x0003e40000000800 */
[----:B------:R-:W-:-:S02]  /*98d0*/  IADD3 R12, R12, -R19, RZ ;  /* 0x800000130c0c7210 */ /* 0x000fc40007ffe0ff */
[----:B------:R-:W-:Y:S01]  /*98e0*/  STS [R11+0x2000], R44 ;  /* 0x0020002c0b007388 */ /* 0x000fe20000000800 */
[----:B--2---:R-:W-:Y:S01]  /*98f0*/  @P3 FMUL.FTZ R19, R4, 0.69314718246459960938 ;  /* 0x3f31721804133820 */ /* 0x004fe20000410000 */
[----:B------:R-:W-:Y:S02]  /*9900*/  LEA R153, R12, R153, 0x4 ;  /* 0x000000990c997211 */ /* 0x000fe400078e20ff */
[----:B------:R2:W-:Y:S04]  /*9910*/  STS [R11+0x2400], R46 ;  /* 0x0024002e0b007388 */ /* 0x0005e80000000800 */
[----:B------:R-:W-:Y:S04]  /*9920*/  STS [R23+0x2000], R48 ;  /* 0x0020003017007388 */ /* 0x000fe80000000800 */
[----:B------:R-:W-:Y:S04]  /*9930*/  STS [R23+0x2400], R50 ;  /* 0x0024003217007388 */ /* 0x000fe80000000800 */
[----:B------:R-:W-:Y:S04]  /*9940*/  STS [R25+0x2000], R52 ;  /* 0x0020003419007388 */ /* 0x000fe80000000800 */
[----:B------:R-:W-:Y:S01]  /*9950*/  STS [R25+0x2400], R54 ;  /* 0x0024003619007388 */ /* 0x000fe20000000800 */
[----:B-1----:R-:W-:-:S02]  /*9960*/  @P0 IMAD.MOV.U32 R17, RZ, RZ, 0x1 ;  /* 0x00000001ff110424 */ /* 0x002fc400078e00ff */
[----:B---3--:R-:W-:Y:S01]  /*9970*/  @!P0 IMAD R17, R6, R31, RZ ;  /* 0x0000001f06118224 */ /* 0x008fe200078e02ff */
[----:B------:R-:W-:Y:S04]  /*9980*/  STS [R27+0x2000], R56 ;  /* 0x002000381b007388 */ /* 0x000fe80000000800 */
[----:B------:R-:W-:Y:S04]  /*9990*/  STS [R27+0x2400], R58 ;  /* 0x0024003a1b007388 */ /* 0x000fe80000000800 */
[----:B------:R-:W-:Y:S04]  /*99a0*/  STS [R29+0x2000], R60 ;  /* 0x0020003c1d007388 */ /* 0x000fe80000000800 */
[----:B------:R-:W-:Y:S04]  /*99b0*/  STS [R29+0x2400], R62 ;  /* 0x0024003e1d007388 */ /* 0x000fe80000000800 */
[----:B------:R-:W-:Y:S04]  /*99c0*/  STS [R13+0x2000], R64 ;  /* 0x002000400d007388 */ /* 0x000fe80000000800 */
[----:B------:R1:W-:Y:S01]  /*99d0*/  STS [R13+0x2400], R66 ;  /* 0x002400420d007388 */ /* 0x0003e20000000800 */
[----:B------:R-:W-:Y:S06]  /*99e0*/  BAR.SYNC.DEFER_BLOCKING 0x0 ;  /* 0x0000000000007b1d */ /* 0x000fec0000010000 */
[----:B------:R-:W3:Y:S01]  /*99f0*/  S2R R14, SR_CTAID.Y ;  /* 0x00000000000e7919 */ /* 0x000ee20000002600 */
[----:B------:R-:W5:Y:S01]  /*9a00*/  S2R R8, SR_TID.X ;  /* 0x0000000000087919 */ /* 0x000f620000002100 */
[----:B------:R-:W4:Y:S01]  /*9a10*/  S2R R15, SR_CTAID.X ;  /* 0x00000000000f7919 */ /* 0x000f220000002500 */
[----:B--2---:R-:W2:Y:S01]  /*9a20*/  S2R R11, SR_CTAID.Z ;  /* 0x00000000000b7919 */ /* 0x004ea20000002700 */
[----:B-1----:R-:W1:Y:S01]  /*9a30*/  @P3 LDC R13, c[0x0][0x2e8] ;  /* 0x0000ba00ff0d3b82 */ /* 0x002e620000000800 */
[----:B------:R1:W1:Y:S04]  /*9a40*/  LDS.128 R36, [R151+0x1800] ;  /* 0x0018000097247984 */ /* 0x0002680000000c00 */
[----:B------:R1:W1:Y:S01]  /*9a50*/  LDS.128 R32, [R151+0x3800] ;  /* 0x0038000097207984 */ /* 0x0002620000000c00 */
[----:B---3--:R-:W-:Y:S01]  /*9a60*/  IMAD R14, R14, R17, RZ ;  /* 0x000000110e0e7224 */ /* 0x008fe200078e02ff */
[----:B-----5:R-:W-:-:S04]  /*9a70*/  SHF.R.S32.HI R17, RZ, 0x1f, R8 ;  /* 0x0000001fff117819 */ /* 0x020fc80000011408 */
[----:B------:R-:W-:Y:S01]  /*9a80*/  SEL R14, R14, RZ, !P5 ;  /* 0x000000ff0e0e7207 */ /* 0x000fe20006800000 */
[----:B----4-:R-:W-:Y:S01]  /*9a90*/  IMAD R6, R15, R16, RZ ;  /* 0x000000100f067224 */ /* 0x010fe200078e02ff */
[----:B------:R-:W-:-:S03]  /*9aa0*/  LEA.HI R8, R17, R8, RZ, 0x3 ;  /* 0x0000000811087211 */ /* 0x000fc600078f18ff */
[----:B--2---:R-:W-:Y:S01]  /*9ab0*/  IMAD R17, R11, R18, R14 ;  /* 0x000000120b117224 */ /* 0x004fe200078e020e */
[----:B------:R-:W-:Y:S01]  /*9ac0*/  SHF.L.U32 R14, R6, 0x6, RZ ;  /* 0x00000006060e7819 */ /* 0x000fe200000006ff */
[----:B------:R-:W-:Y:S01]  /*9ad0*/  @P4 FMUL.FTZ R18, R5, 0.69314718246459960938 ;  /* 0x3f31721805124820 */ /* 0x000fe20000410000 */
[----:B------:R-:W-:Y:S02]  /*9ae0*/  IMAD.MOV.U32 R6, RZ, RZ, 0x7f800000 ;  /* 0x7f800000ff067424 */ /* 0x000fe400078e00ff */
[----:B-1----:R-:W-:Y:S01]  /*9af0*/  @P3 FFMA.FTZ R6, R2, R13, R19 ;  /* 0x0000000d02063223 */ /* 0x002fe20000010013 */
        /* <DEDUP_REMOVED lines=24> */
.L_x_666:
[----:B------:R-:W-:Y:S05]  /*9c80*/  BSYNC B0 ;  /* 0x0000000000007941 */ /* 0x000fea0003800000 */
.L_x_665:
[----:B------:R-:W-:Y:S01]  /*9c90*/  SHF.R.S32.HI R8, RZ, 0x3, R8 ;  /* 0x00000003ff087819 */ /* 0x000fe20000011408 */
[----:B------:R-:W-:Y:S01]  /*9ca0*/  ULDC.64 UR4, c[0x0][0x2a0] ;  /* 0x0000a80000047ab9 */ /* 0x000fe20000000a00 */
[----:B------:R-:W-:Y:S01]  /*9cb0*/  IADD3 R12, P0, R158, R10, RZ ;  /* 0x0000000a9e0c7210 */ /* 0x000fe20007f1e0ff */
[----:B------:R-:W-:Y:S01]  /*9cc0*/  BSSY B0, `(.L_x_667) ;  /* 0x000001c000007945 */ /* 0x000fe20003800000 */
[----:B-1----:R-:W-:Y:S01]  /*9cd0*/  SHF.R.S32.HI R3, RZ, 0x1f, R11 ;  /* 0x0000001fff037819 */ /* 0x002fe2000001140b */
[C---:B------:R-:W-:Y:S01]  /*9ce0*/  VIADD R2, R8.reuse, 0x10 ;  /* 0x0000001008027836 */ /* 0x040fe20000000000 */
[CC--:B------:R-:W-:Y:S01]  /*9cf0*/  ISETP.GE.AND P3, PT, R8.reuse, R147.reuse, PT ;  /* 0x000000930800720c */ /* 0x0c0fe20003f66270 */
[----:B------:R-:W-:Y:S01]  /*9d00*/  IMAD.X R13, R159, 0x1, R7, P0 ;  /* 0x000000019f0d7824 */ /* 0x000fe200000e0607 */
[C---:B------:R-:W-:Y:S01]  /*9d10*/  IADD3 R0, R8.reuse, 0x20, RZ ;  /* 0x0000002008007810 */ /* 0x040fe20007ffe0ff */
[----:B------:R-:W-:Y:S01]  /*9d20*/  VIADD R8, R8, 0x30 ;  /* 0x0000003008087836 */ /* 0x000fe20000000000 */
[-C--:B------:R-:W-:Y:S01]  /*9d30*/  ISETP.GE.AND P2, PT, R2, R147.reuse, PT ;  /* 0x000000930200720c */ /* 0x080fe20003f46270 */
[----:B------:R-:W-:Y:S01]  /*9d40*/  IMAD R2, R3, UR4, RZ ;  /* 0x0000000403027c24 */ /* 0x000fe2000f8e02ff */
[----:B------:R1:W2:Y:S01]  /*9d50*/  LDS.128 R4, [R151+0x2000] ;  /* 0x0020000097047984 */ /* 0x0002a20000000c00 */
[----:B------:R-:W-:Y:S01]  /*9d60*/  IMAD.WIDE.U32 R12, R11, UR4, R12 ;  /* 0x000000040b0c7c25 */ /* 0x000fe2000f8e000c */
[----:B------:R-:W-:-:S02]  /*9d70*/  ISETP.GE.AND P0, PT, R8, R147, PT ;  /* 0x000000930800720c */ /* 0x000fc40003f06270 */
[----:B------:R-:W-:Y:S01]  /*9d80*/  ISETP.GE.AND P1, PT, R0, R147, PT ;  /* 0x000000930000720c */ /* 0x000fe20003f26270 */
[----:B------:R-:W-:Y:S02]  /*9d90*/  IMAD R15, R11, UR5, R2 ;  /* 0x000000050b0f7c24 */ /* 0x000fe4000f8e0202 */
[----:B------:R1:W3:Y:S03]  /*9da0*/  LDS.128 R8, [R151] ;  /* 0x0000000097087984 */ /* 0x0002e60000000c00 */
[----:B------:R-:W-:Y:S01]  /*9db0*/  IADD3 R15, R13, R15, RZ ;  /* 0x0000000f0d0f7210 */ /* 0x000fe20007ffe0ff */
        /* <DEDUP_REMOVED lines=12> */
.L_x_668:
[----:B------:R-:W-:Y:S05]  /*9e80*/  BSYNC B0 ;  /* 0x0000000000007941 */ /* 0x000fea0003800000 */
.L_x_667:
        /* <DEDUP_REMOVED lines=18> */
.L_x_670:
[----:B------:R-:W-:Y:S05]  /*9fb0*/  BSYNC B0 ;  /* 0x0000000000007941 */ /* 0x000fea0003800000 */
.L_x_669:
        /* <DEDUP_REMOVED lines=18> */
.L_x_672:
[----:B------:R-:W-:Y:S05]  /*a0e0*/  BSYNC B0 ;  /* 0x0000000000007941 */ /* 0x000fea0003800000 */
.L_x_671:
        /* <DEDUP_REMOVED lines=16> */
.L_x_652:
        /* <DEDUP_REMOVED lines=24> */
[----:B-1----:R-:W-:Y:S01]  /*a370*/  @P4 IMAD.WIDE.U32 R14, R150, R6, RZ ;  /* 0x00000006960e4225 */ /* 0x002fe200078e00ff */
[----:B------:R-:W-:Y:S02]  /*a380*/  SHF.R.S32.HI R6, RZ, 0x1f, R32 ;  /* 0x0000001fff067819 */ /* 0x000fe40000011420 */
[----:B------:R-:W1:Y:S01]  /*a390*/  @P1 LDC.64 R2, c[0x0][0x2c0] ;  /* 0x0000b000ff021b82 */ /* 0x000e620000000a00 */
[----:B------:R-:W-:Y:S02]  /*a3a0*/  IMAD.SHL.U32 R13, R13, 0x8, RZ ;  /* 0x000000080d0d7824 */ /* 0x000fe400078e00ff */
[----:B------:R-:W-:-:S02]  /*a3b0*/  @!P4 IMAD.MOV.U32 R14, RZ, RZ, R16 ;  /* 0x000000ffff0ec224 */ /* 0x000fc400078e0010 */
[----:B------:R-:W-:Y:S02]  /*a3c0*/  @P4 IMAD R7, R150, R7, R15 ;  /* 0x0000000796074224 */ /* 0x000fe400078e020f */
[----:B------:R-:W-:Y:S01]  /*a3d0*/  @!P4 IMAD.IADD R7, R17, 0x1, R5 ;  /* 0x000000011107c824 */ /* 0x000fe200078e0205 */
[----:B--2---:R-:W3:Y:S01]  /*a3e0*/  @P2 LDC R10, c[0x0][0x2e4] ;  /* 0x0000b900ff0a2b82 */ /* 0x004ee20000000800 */
[C---:B------:R-:W-:Y:S01]  /*a3f0*/  IADD3 R14, P2, R13.reuse, R14, RZ ;  /* 0x0000000e0d0e7210 */ /* 0x040fe20007f5e0ff */
[----:B------:R-:W-:Y:S01]  /*a400*/  @P1 IMAD.MOV.U32 R5, RZ, RZ, 0x1 ;  /* 0x00000001ff051424 */ /* 0x000fe200078e00ff */
[----:B------:R-:W-:Y:S02]  /*a410*/  ISETP.GE.AND P4, PT, R12, R152, PT ;  /* 0x000000980c00720c */ /* 0x000fe40003f86270 */
[----:B------:R-:W-:Y:S02]  /*a420*/  CS2R R16, SRZ ;  /* 0x0000000000107805 */ /* 0x000fe4000001ff00 */
[----:B------:R-:W-:Y:S01]  /*a430*/  LEA.HI.X.SX32 R15, R13, R7, 0x1, P2 ;  /* 0x000000070d0f7211 */ /* 0x000fe200010f0eff */
[----:B------:R-:W-:Y:S01]  /*a440*/  IMAD R7, R6, UR4, RZ ;  /* 0x0000000406077c24 */ /* 0x000fe2000f8e02ff */
[----:B------:R-:W-:Y:S01]  /*a450*/  SHF.R.S32.HI R13, RZ, 0x1f, R12 ;  /* 0x0000001fff0d7819 */ /* 0x000fe2000001140c */
[----:B------:R-:W2:Y:S02]  /*a460*/  @!P0 LDC R11, c[0x0][0x2c4] ;  /* 0x0000b100ff0b8b82 */ /* 0x000ea40000000800 */
[----:B------:R-:W-:-:S02]  /*a470*/  IMAD R0, R32, UR5, R7 ;  /* 0x0000000520007c24 */ /* 0x000fc4000f8e0207 */
[----:B------:R-:W-:Y:S02]  /*a480*/  VIADD R7, R12, 0x20 ;  /* 0x000000200c077836 */ /* 0x000fe40000000000 */
[----:B------:R-:W-:Y:S02]  /*a490*/  IMAD.WIDE.U32 R14, R32, UR4, R14 ;  /* 0x00000004200e7c25 */ /* 0x000fe4000f8e000e */
[----:B------:R-:W4:Y:S01]  /*a4a0*/  @P1 LDC R4, c[0x0][0x2c0] ;  /* 0x0000b000ff041b82 */ /* 0x000f220000000800 */
[----:B------:R-:W-:Y:S01]  /*a4b0*/  ISETP.GE.AND P2, PT, R7, R152, PT ;  /* 0x000000980700720c */ /* 0x000fe20003f46270 */
[----:B-1----:R-:W-:Y:S02]  /*a4c0*/  @P1 IMAD R3, R3, R2, RZ ;  /* 0x0000000203031224 */ /* 0x002fe400078e02ff */
[----:B------:R-:W-:Y:S02]  /*a4d0*/  IMAD.IADD R19, R0, 0x1, R15 ;  /* 0x0000000100137824 */ /* 0x000fe400078e020f */
[----:B---3--:R-:W-:-:S02]  /*a4e0*/  @!P1 IMAD R5, R10, R9, RZ ;  /* 0x000000090a059224 */ /* 0x008fc400078e02ff */
[----:B------:R-:W-:Y:S02]  /*a4f0*/  VIADD R9, R12, 0x10 ;  /* 0x000000100c097836 */ /* 0x000fe40000000000 */
[----:B------:R-:W-:Y:S01]  /*a500*/  IMAD R2, R8, R5, RZ ;  /* 0x0000000508027224 */ /* 0x000fe200078e02ff */
[----:B------:R-:W-:Y:S01]  /*a510*/  IADD3 R5, R12, 0x30, RZ ;  /* 0x000000300c057810 */ /* 0x000fe20007ffe0ff */
[----:B------:R-:W-:Y:S02]  /*a520*/  @!P1 IMAD.MOV.U32 R3, RZ, RZ, R10 ;  /* 0x000000ffff039224 */ /* 0x000fe400078e000a */
[----:B--2---:R-:W-:Y:S01]  /*a530*/  @!P3 IMAD R150, R8, R11, RZ ;  /* 0x0000000b0896b224 */ /* 0x004fe200078e02ff */
[----:B------:R-:W-:Y:S01]  /*a540*/  LOP3.LUT P3, RZ, R126, 0x7, RZ, 0xc0, !PT ;  /* 0x000000077eff7812 */ /* 0x000fe2000786c0ff */
[----:B------:R-:W-:Y:S01]  /*a550*/  IMAD.WIDE R10, R161, 0x40, R12 ;  /* 0x00000040a10a7825 */ /* 0x000fe200078e020c */
[----:B------:R-:W-:Y:S02]  /*a560*/  SEL R2, R2, RZ, P0 ;  /* 0x000000ff02027207 */ /* 0x000fe40000000000 */
[--C-:B------:R-:W-:Y:S01]  /*a570*/  @!P0 SHF.R.S32.HI R17, RZ, 0x1f, R150.reuse ;  /* 0x0000001fff118819 */ /* 0x100fe20000011496 */
[----:B------:R-:W-:Y:S01]  /*a580*/  @!P0 IMAD.MOV.U32 R16, RZ, RZ, R150 ;  /* 0x000000ffff108224 */ /* 0x000fe200078e0096 */
[-C--:B------:R-:W-:Y:S01]  /*a590*/  ISETP.GE.OR P6, PT, R12, R152.reuse, P3 ;  /* 0x000000980c00720c */ /* 0x080fe20001fc6670 */
[----:B------:R-:W-:Y:S01]  /*a5a0*/  @!P1 IMAD.MOV.U32 R4, RZ, RZ, 0x1 ;  /* 0x00000001ff049424 */ /* 0x000fe200078e00ff */
[----:B------:R-:W-:-:S02]  /*a5b0*/  ISETP.GE.AND P1, PT, R9, R152, PT ;  /* 0x000000980900720c */ /* 0x000fc40003f26270 */
[-C--:B------:R-:W-:Y:S02]  /*a5c0*/  ISETP.GE.AND P0, PT, R5, R152.reuse, PT ;  /* 0x000000980500720c */ /* 0x080fe40003f06270 */
[----:B------:R-:W-:Y:S01]  /*a5d0*/  ISETP.GE.OR P5, PT, R9, R152, P3 ;  /* 0x000000980900720c */ /* 0x000fe20001fa6670 */
[----:B----4-:R-:W-:-:S12]  /*a5e0*/  @P4 BRA `(.L_x_674) ;  /* 0x00000000002c4947 */ /* 0x010fd80003800000 */
        /* <DEDUP_REMOVED lines=11> */
.L_x_674:
[----:B------:R-:W-:Y:S05]  /*a6a0*/  BSYNC B0 ;  /* 0x0000000000007941 */ /* 0x000fea0003800000 */
.L_x_673:
        /* <DEDUP_REMOVED lines=8> */
[----:B-1----:R-:W-:Y:S01]  /*a730*/  MOV R23, R19 ;  /* 0x0000001300177202 */ /* 0x002fe20000000f00 */
        /* <DEDUP_REMOVED lines=11> */
.L_x_676:
[----:B------:R-:W-:Y:S05]  /*a7f0*/  BSYNC B0 ;  /* 0x0000000000007941 */ /* 0x000fea0003800000 */
.L_x_675:
[----:B------:R-:W-:Y:S04]  /*a800*/  BSSY B0, `(.L_x_677) ;  /* 0x0000010000007945 */ /* 0x000fe80003800000 */
[----:B------:R-:W-:Y:S05]  /*a810*/  @P2 BRA `(.L_x_678) ;  /* 0x0000000000382947 */ /* 0x000fea0003800000 */
[----:B--2---:R-:W-:Y:S01]  /*a820*/  IADD3 R21, P1, R10, 0x20, RZ ;  /* 0x000000200a157810 */ /* 0x004fe20007f3e0ff */
        /* <DEDUP_REMOVED lines=13> */
.L_x_678:
[----:B------:R-:W-:Y:S05]  /*a900*/  BSYNC B0 ;  /* 0x0000000000007941 */ /* 0x000fea0003800000 */
.L_x_677:
[----:B------:R-:W-:Y:S01]  /*a910*/  BSSY B0, `(.L_x_679) ;  /* 0x0000012000007945 */ /* 0x000fe20003800000 */
[----:B------:R-:W-:Y:S02]  /*a920*/  IADD3 R0, P2, P1, R131, R16, R3 ;  /* 0x0000001083007210 */ /* 0x000fe4000795e003 */
[----:B------:R-:W-:Y:S02]  /*a930*/  SHF.R.S32.HI R131, RZ, 0x1f, R131 ;  /* 0x0000001fff837819 */ /* 0x000fe40000011483 */
[----:B------:R-:W-:Y:S01]  /*a940*/  SHF.R.S32.HI R3, RZ, 0x1f, R3 ;  /* 0x0000001fff037819 */ /* 0x000fe20000011403 */
[----:B------:R-:W-:Y:S05]  /*a950*/  @P0 BRA `(.L_x_680) ;  /* 0x0000000000340947 */ /* 0x000fea0003800000 */
[----:B------:R-:W-:Y:S01]  /*a960*/  IADD3 R2, P0, R10, 0x30, RZ ;  /* 0x000000300a027810 */ /* 0x000fe20007f1e0ff */
[----:B------:R-:W-:Y:S01]  /*a970*/  ULDC.64 UR4, c[0x0][0x298] ;  /* 0x0000a60000047ab9 */ /* 0x000fe20000000a00 */
[----:B------:R-:W-:Y:S02]  /*a980*/  MOV R15, R19 ;  /* 0x00000013000f7202 */ /* 0x000fe40000000f00 */
[----:B------:R-:W-:Y:S01]  /*a990*/  IADD3.X R11, RZ, R11, RZ, P0, !PT ;  /* 0x0000000bff0b7210 */ /* 0x000fe200007fe4ff */
        /* <DEDUP_REMOVED lines=9> */
.L_x_680:
[----:B------:R-:W-:Y:S05]  /*aa30*/  BSYNC B0 ;  /* 0x0000000000007941 */ /* 0x000fea0003800000 */
.L_x_679:
[----:B------:R-:W-:Y:S01]  /*aa40*/  BSSY B0, `(.L_x_681) ;  /* 0x000000b000007945 */ /* 0x000fe20003800000 */
[----:B------:R-:W-:-:S03]  /*aa50*/  IADD3.X R3, R131, R17, R3, P2, P1 ;  /* 0x0000001183037210 */ /* 0x000fc600017e2403 */
[----:B------:R-:W-:Y:S05]  /*aa60*/  @P6 BRA `(.L_x_682) ;  /* 0x0000000000206947 */ /* 0x000fea0003800000 */
[----:B------:R-:W-:Y:S01]  /*aa70*/  IMAD R2, R12, R4, RZ ;  /* 0x000000040c027224 */ /* 0x000fe200078e02ff */
[----:B------:R-:W-:Y:S01]  /*aa80*/  ULDC.64 UR4, c[0x0][0x2b0] ;  /* 0x0000ac0000047ab9 */ /* 0x000fe20000000a00 */
[----:B------:R-:W-:-:S03]  /*aa90*/  IMAD.MOV.U32 R13, RZ, RZ, 0x7f800000 ;  /* 0x7f800000ff0d7424 */ /* 0x000fc600078e00ff */
[----:B----4-:R-:W-:-:S04]  /*aaa0*/  IADD3 R11, P0, R2, R0, RZ ;  /* 0x00000000020b7210 */ /* 0x010fc80007f1e0ff */
[----:B------:R-:W-:Y:S02]  /*aab0*/  LEA.HI.X.SX32 R2, R2, R3, 0x1, P0 ;  /* 0x0000000302027211 */ /* 0x000fe400000f0eff */
[----:B------:R-:W-:-:S04]  /*aac0*/  LEA R10, P0, R11, UR4, 0x2 ;  /* 0x000000040b0a7c11 */ /* 0x000fc8000f8010ff */
[----:B------:R-:W-:-:S05]  /*aad0*/  LEA.HI.X R11, R11, UR5, R2, 0x2, P0 ;  /* 0x000000050b0b7c11 */ /* 0x000fca00080f1402 */
[----:B------:R4:W-:Y:S04]  /*aae0*/  STG.E desc[UR12][R10.64], R13 ;  /* 0x0000000d0a007986 */ /* 0x0009e8000c10190c */
.L_x_682:
[----:B------:R-:W-:Y:S05]  /*aaf0*/  BSYNC B0 ;  /* 0x0000000000007941 */ /* 0x000fea0003800000 */
.L_x_681:
[----:B------:R-:W-:Y:S04]  /*ab00*/  BSSY B0, `(.L_x_683) ;  /* 0x000000a000007945 */ /* 0x000fe80003800000 */
[----:B------:R-:W-:Y:S05]  /*ab10*/  @P5 BRA `(.L_x_684) ;  /* 0x0000000000205947 */ /* 0x000fea0003800000 */
[----:B------:R-:W-:Y:S01]  /*ab20*/  IMAD R2, R9, R4, RZ ;  /* 0x0000000409027224 */ /* 0x000fe200078e02ff */
[----:B------:R-:W-:Y:S01]  /*ab30*/  ULDC.64 UR4, c[0x0][0x2b0] ;  /* 0x0000ac0000047ab9 */ /* 0x000fe20000000a00 */
[----:B----4-:R-:W-:-:S03]  /*ab40*/  IMAD.MOV.U32 R11, RZ, RZ, 0x7f800000 ;  /* 0x7f800000ff0b7424 */ /* 0x010fc600078e00ff */
[----:B------:R-:W-:-:S04]  /*ab50*/  IADD3 R9, P0, R2, R0, RZ ;  /* 0x0000000002097210 */ /* 0x000fc80007f1e0ff */
[----:B------:R-:W-:Y:S02]  /*ab60*/  LEA.HI.X.SX32 R2, R2, R3, 0x1, P0 ;  /* 0x0000000302027211 */ /* 0x000fe400000f0eff */
[----:B------:R-:W-:-:S04]  /*ab70*/  LEA R8, P0, R9, UR4, 0x2 ;  /* 0x0000000409087c11 */ /* 0x000fc8000f8010ff */
[----:B------:R-:W-:-:S05]  /*ab80*/  LEA.HI.X R9, R9, UR5, R2, 0x2, P0 ;  /* 0x0000000509097c11 */ /* 0x000fca00080f1402 */
[----:B------:R4:W-:Y:S04]  /*ab90*/  STG.E desc[UR12][R8.64], R11 ;  /* 0x0000000b08007986 */ /* 0x0009e8000c10190c */
.L_x_684:
[----:B------:R-:W-:Y:S05]  /*aba0*/  BSYNC B0 ;  /* 0x0000000000007941 */ /* 0x000fea0003800000 */
.L_x_683:
        /* <DEDUP_REMOVED lines=10> */
.L_x_686:
[----:B------:R-:W-:Y:S05]  /*ac50*/  BSYNC B0 ;  /* 0x0000000000007941 */ /* 0x000fea0003800000 */
.L_x_685:
[----:B------:R-:W-:Y:S05]  /*ac60*/  @P3 EXIT ;  /* 0x000000000000394d */ /* 0x000fea0003800000 */
[----:B------:R-:W-:Y:S01]  /*ac70*/  IMAD R4, R5, R4, RZ ;  /* 0x0000000405047224 */ /* 0x000fe200078e02ff */
        /* <DEDUP_REMOVED lines=8> */
.L_x_687:
        /* <DEDUP_REMOVED lines=16> */
.L_x_1748:


//--------------------- .text._ZN5flash16flash_fwd_kernelI23Flash_fwd_kernel_traitsILi128ELi64ELi64ELi4ELb0ELb0EN7cutlass6half_tE19Flash_kernel_traitsILi128ELi64ELi64ELi4ES3_EELb0ELb1ELb0ELb0ELb0ELb0ELb0ELb0EEEvNS_16Flash_fwd_paramsE --------------------------
	.section	.text._ZN5flash16flash_fwd_kernelI23Flash_fwd_kernel_traitsILi128ELi64ELi64ELi4ELb0ELb0EN7cutlass6half_tE19Flash_kernel_traitsILi128ELi64ELi64ELi4ES3_EELb0ELb1ELb0ELb0ELb0ELb0ELb0ELb0EEEvNS_16Flash_fwd_paramsE,"ax",@progbits
	.align	128
        .global         _ZN5flash16flash_fwd_kernelI23Flash_fwd_kernel_traitsILi128ELi64ELi64ELi4ELb0ELb0EN7cutlass6half_tE19Flash_kernel_traitsILi128ELi64ELi64ELi4ES3_EELb0ELb1ELb0ELb0ELb0ELb0ELb0ELb0EEEvNS_16Flash_fwd_paramsE
        .type           _ZN5flash16flash_fwd_kernelI23Flash_fwd_kernel_traitsILi128ELi64ELi64ELi4ELb0ELb0EN7cutlass6half_tE19Flash_kernel_traitsILi128ELi64ELi64ELi4ES3_EELb0ELb1ELb0ELb0ELb0ELb0ELb0ELb0EEEvNS_16Flash_fwd_paramsE,@function
        .size           _ZN5flash16flash_fwd_kernelI23Flash_fwd_kernel_traitsILi128ELi64ELi64ELi4ELb0ELb0EN7cutlass6half_tE19Flash_kernel_traitsILi128ELi64ELi64ELi4ES3_EELb0ELb1ELb0ELb0ELb0ELb0ELb0ELb0EEEvNS_16Flash_fwd_paramsE,(.L_x_1749 - _ZN5flash16flash_fwd_kernelI23Flash_fwd_kernel_traitsILi128ELi64ELi64ELi4ELb0ELb0EN7cutlass6half_tE19Flash_kernel_traitsILi128ELi64ELi64ELi4ES3_EELb0ELb1ELb0ELb0ELb0ELb0ELb0ELb0EEEvNS_16Flash_fwd_paramsE)
        .other          _ZN5flash16flash_fwd_kernelI23Flash_fwd_kernel_traitsILi128ELi64ELi64ELi4ELb0ELb0EN7cutlass6half_tE19Flash_kernel_traitsILi128ELi64ELi64ELi4ES3_EELb0ELb1ELb0ELb0ELb0ELb0ELb0ELb0EEEvNS_16Flash_fwd_paramsE,@"STO_CUDA_ENTRY STV_DEFAULT"
_ZN5flash16flash_fwd_kernelI23Flash_fwd_kernel_traitsILi128ELi64ELi64ELi4ELb0ELb0EN7cutlass6half_tE19Flash_kernel_traitsILi128ELi64ELi64ELi4ES3_EELb0ELb1ELb0ELb0ELb0ELb0ELb0ELb0EEEvNS_16Flash_fwd_paramsE:
.text._ZN5flash16flash_fwd_kernelI23Flash_fwd_kernel_traitsILi128ELi64ELi64ELi4ELb0ELb0EN7cutlass6half_tE19Flash_kernel_traitsILi128ELi64ELi64ELi4ES3_EELb0ELb1ELb0ELb0ELb0ELb0ELb0ELb0EEEvNS_16Flash_fwd_paramsE:
        /* <DEDUP_REMOVED lines=27> */
[----:B------:R-:W3:Y:S08]  /*01b0*/  S2R R27, SR_CTAID.Z ;  /* 0x00000000001b7919 */ /* 0x000ef00000002700 */
        /* <DEDUP_REMOVED lines=10> */
.L_x_688:
[----:B------:R-:W1:Y:S02]  /*0260*/  LDC R5, c[0x0][0x2c8] ;  /* 0x0000b200ff057b82 */ /* 0x000e640000000800 */
.L_x_689:
[----:B------:R-:W3:Y:S02]  /*0270*/  LDC.64 R2, c[0x0][0x308] ;  /* 0x0000c200ff027b82 */ /* 0x000ee40000000a00 */
[----:B---3--:R-:W-:-:S04]  /*0280*/  ISETP.NE.U32.AND P1, PT, R2, RZ, PT ;  /* 0x000000ff0200720c */ /* 0x008fc80003f25070 */
[----:B------:R-:W-:-:S13]  /*0290*/  ISETP.NE.AND.EX P1, PT, R3, RZ, PT, P1 ;  /* 0x000000ff0300720c */ /* 0x000fda0003f25310 */
[----:B------:R-:W2:Y:S01]  /*02a0*/  @P1 LDC.64 R2, c[0x0][0x308] ;  /* 0x0000c200ff021b82 */ /* 0x000ea20000000a00 */
[----:B------:R-:W-:-:S07]  /*02b0*/  IMAD.SHL.U32 R90, R177, 0x40, RZ ;  /* 0x00000040b15a7824 */ /* 0x000fce00078e00ff */
[----:B------:R-:W3:Y:S01]  /*02c0*/  @!P1 LDC R0, c[0x0][0x2cc] ;  /* 0x0000b300ff009b82 */ /* 0x000ee20000000800 */
[----:B--2---:R-:W-:-:S07]  /*02d0*/  @P1 IMAD.WIDE R8, R4, 0x4, R2 ;  /* 0x0000000404081825 */ /* 0x004fce00078e0202 */
[----:B------:R-:W2:Y:S01]  /*02e0*/  @!P1 LDC.64 R2, c[0x0][0x318] ;  /* 0x0000c600ff029b82 */ /* 0x000ea20000000a00 */
[----:B------:R1:W5:Y:S01]  /*02f0*/  @P1 LDG.E R9, desc[UR8][R8.64] ;  /* 0x0000000808091981 */ /* 0x000362000c1e1900 */
[----:B----4-:R-:W-:-:S13]  /*0300*/  ISETP.GT.AND P0, PT, R169, R90, PT ;  /* 0x0000005aa900720c */ /* 0x010fda0003f04270 */
[----:B---3--:R-:W-:Y:S05]  /*0310*/  @!P0 EXIT ;  /* 0x000000000000894d */ /* 0x008fea0003800000 */
[----:B------:R-:W3:Y:S01]  /*0320*/  LDC R91, c[0x0][0x398] ;  /* 0x0000e600ff5b7b82 */ /* 0x000ee20000000800 */
[----:B--2---:R-:W-:Y:S01]  /*0330*/  @!P1 ISETP.NE.U32.AND P0, PT, R2, RZ, PT ;  /* 0x000000ff0200920c */ /* 0x004fe20003f05070 */
[----:B-----5:R-:W-:Y:S01]  /*0340*/  @P1 IMAD.IADD R84, R9, 0x1, -R6 ;  /* 0x0000000109541824 */ /* 0x020fe200078e0a06 */
[----:B------:R-:W2:Y:S02]  /*0350*/  S2R R88, SR_TID.X ;  /* 0x0000000000587919 */ /* 0x000ea40000002100 */
[----:B------:R-:W-:Y:S02]  /*0360*/  @!P1 ISETP.NE.AND.EX P0, PT, R3, RZ, PT, P0 ;  /* 0x000000ff0300920c */ /* 0x000fe40003f05300 */
[----:B------:R-:W-:Y:S02]  /*0370*/  IADD3 R3, -R169, 0x7f, R90 ;  /* 0x0000007fa9037810 */ /* 0x000fe40007ffe15a */
[----:B------:R-:W-:-:S04]  /*0380*/  @!P1 SEL R0, R0, RZ, P0 ;  /* 0x000000ff00009207 */ /* 0x000fc80000000000 */
[----:B-1----:R-:W-:-:S05]  /*0390*/  @!P1 IADD3 R84, R0, R5, -R6 ;  /* 0x0000000500549210 */ /* 0x002fca0007ffe806 */
[----:B------:R-:W-:-:S05]  /*03a0*/  VIADD R5, R84, 0x3f ;  /* 0x0000003f54057836 */ /* 0x000fca0000000000 */
[----:B------:R-:W-:Y:S02]  /*03b0*/  SHF.R.S32.HI R2, RZ, 0x1f, R5 ;  /* 0x0000001fff027819 */ /* 0x000fe40000011405 */
[----:B---3--:R-:W-:Y:S02]  /*03c0*/  IADD3 R3, R3, R91, R84 ;  /* 0x0000005b03037210 */ /* 0x008fe40007ffe054 */
[----:B------:R-:W-:Y:S02]  /*03d0*/  LEA.HI R2, R2, R5, RZ, 0x6 ;  /* 0x0000000502027211 */ /* 0x000fe400078f30ff */
[----:B------:R-:W-:Y:S02]  /*03e0*/  SHF.R.S32.HI R0, RZ, 0x1f, R3 ;  /* 0x0000001fff007819 */ /* 0x000fe40000011403 */
[----:B------:R-:W-:Y:S02]  /*03f0*/  SHF.R.S32.HI R2, RZ, 0x6, R2 ;  /* 0x00000006ff027819 */ /* 0x000fe40000011402 */
[----:B------:R-:W-:-:S04]  /*0400*/  LEA.HI R0, R0, R3, RZ, 0x6 ;  /* 0x0000000300007211 */ /* 0x000fc800078f30ff */
[----:B------:R-:W-:-:S04]  /*0410*/  SHF.R.S32.HI R3, RZ, 0x6, R0 ;  /* 0x00000006ff037819 */ /* 0x000fc80000011400 */
[----:B------:R-:W-:-:S04]  /*0420*/  VIMNMX R130, R2, R3, PT ;  /* 0x0000000302827248 */ /* 0x000fc80003fe0100 */
[----:B------:R-:W-:-:S13]  /*0430*/  ISETP.GE.AND P0, PT, R130, 0x1, PT ;  /* 0x000000018200780c */ /* 0x000fda0003f06270 */
[----:B--2---:R-:W-:Y:S05]  /*0440*/  @!P0 BRA `(.L_x_690) ;  /* 0x000000ac00448947 */ /* 0x004fea0003800000 */
[----:B------:R-:W1:Y:S01]  /*0450*/  LDC R0, c[0x0][0x278] ;  /* 0x00009e00ff007b82 */ /* 0x000e620000000800 */
[----:B------:R-:W-:Y:S02]  /*0460*/  ISETP.NE.AND P2, PT, R166, -0x1, PT ;  /* 0xffffffffa600780c */ /* 0x000fe40003f45270 */
[----:B------:R-:W-:Y:S02]  /*0470*/  IABS R11, R27 ;  /* 0x0000001b000b7213 */ /* 0x000fe40000000000 */
[----:B------:R-:W-:-:S09]  /*0480*/  ISETP.NE.AND P1, PT, R7, -0x1, PT ;  /* 0xffffffff0700780c */ /* 0x000fd20003f25270 */
[----:B------:R-:W2:Y:S04]  /*0490*/  @!P2 LDC.64 R2, c[0x0][0x228] ;  /* 0x00008a00ff02ab82 */ /* 0x000ea80000000a00 */
[----:B------:R-:W-:-:S04]  /*04a0*/  @P1 IMAD.IADD R28, R6, 0x1, R7 ;  /* 0x00000001061c1824 */ /* 0x000fc800078e0207 */
[----:B------:R-:W3:Y:S01]  /*04b0*/  @P2 LDC.64 R8, c[0x0][0x240] ;  /* 0x00009000ff082b82 */ /* 0x000ee20000000a00 */
[----:B-1----:R-:W-:-:S04]  /*04c0*/  IABS R10, R0 ;  /* 0x00000000000a7213 */ /* 0x002fc80000000000 */
[----:B------:R-:W1:Y:S03]  /*04d0*/  I2F.RP R13, R10 ;  /* 0x0000000a000d7306 */ /* 0x000e660000209400 */
[----:B------:R-:W4:Y:S01]  /*04e0*/  @P1 LDC.64 R124, c[0x0][0x248] ;  /* 0x00009200ff7c1b82 */ /* 0x000f220000000a00 */
[----:B--2---:R-:W-:-:S04]  /*04f0*/  @!P2 IMAD.WIDE.U32 R16, R4, R2, RZ ;  /* 0x000000020410a225 */ /* 0x004fc800078e00ff */
[----:B-1----:R-:W1:Y:S01]  /*0500*/  MUFU.RCP R14, R13 ;  /* 0x0000000d000e7308 */ /* 0x002e620000001000 */
[----:B---3--:R-:W-:-:S04]  /*0510*/  @P2 IMAD.WIDE.U32 R24, R166, R8, RZ ;  /* 0x00000008a6182225 */ /* 0x008fc800078e00ff */
[----:B------:R-:W-:Y:S02]  /*0520*/  @!P2 IMAD.MOV.U32 R24, RZ, RZ, R16 ;  /* 0x000000ffff18a224 */ /* 0x000fe400078e0010 */
[----:B-1----:R-:W-:-:S04]  /*0530*/  VIADD R14, R14, 0xffffffe ;  /* 0x0ffffffe0e0e7836 */ /* 0x002fc80000000000 */
[----:B------:R-:W1:Y:S02]  /*0540*/  F2I.FTZ.U32.TRUNC.NTZ R15, R14 ;  /* 0x0000000e000f7305 */ /* 0x000e64000021f000 */
[----:B-1----:R-:W-:Y:S02]  /*0550*/  IMAD.MOV R5, RZ, RZ, -R15 ;  /* 0x000000ffff057224 */ /* 0x002fe400078e0a0f */
[----:B------:R-:W-:Y:S02]  /*0560*/  IMAD.MOV.U32 R14, RZ, RZ, RZ ;  /* 0x000000ffff0e7224 */ /* 0x000fe400078e00ff */
[----:B------:R-:W-:Y:S01]  /*0570*/  IMAD R12, R5, R10, RZ ;  /* 0x0000000a050c7224 */ /* 0x000fe200078e02ff */
[----:B------:R-:W-:-:S03]  /*0580*/  @!P2 SHF.R.S32.HI R5, RZ, 0x1f, R4 ;  /* 0x0000001fff05a819 */ /* 0x000fc60000011404 */
[----:B------:R-:W-:Y:S01]  /*0590*/  IMAD.HI.U32 R12, R15, R12, R14 ;  /* 0x0000000c0f0c7227 */ /* 0x000fe200078e000e */
[----:B------:R-:W-:-:S03]  /*05a0*/  SHF.R.S32.HI R15, RZ, 0x1f, R88 ;  /* 0x0000001fff0f7819 */ /* 0x000fc60000011458 */
[----:B------:R-:W-:Y:S01]  /*05b0*/  @!P2 IMAD R5, R5, R2, RZ ;  /* 0x000000020505a224 */ /* 0x000fe200078e02ff */
[CC--:B------:R-:W-:Y:S01]  /*05c0*/  LEA.HI R20, R15.reuse, R88.reuse, RZ, 0x6 ;  /* 0x000000580f147211 */ /* 0x0c0fe200078f30ff */
[----:B------:R-:W-:Y:S01]  /*05d0*/  IMAD.HI.U32 R129, R12, R11, RZ ;  /* 0x0000000b0c817227 */ /* 0x000fe200078e00ff */
[----:B------:R-:W-:-:S03]  /*05e0*/  LEA.HI R12, R15, R88, RZ, 0x3 ;  /* 0x000000580f0c7211 */ /* 0x000fc600078f18ff */
[----:B------:R-:W-:Y:S01]  /*05f0*/  IMAD.MOV R13, RZ, RZ, -R129 ;  /* 0x000000ffff0d7224 */ /* 0x000fe200078e0a81 */
[----:B------:R-:W-:Y:S01]  /*0600*/  SHF.R.S32.HI R18, RZ, 0x3, R12 ;  /* 0x00000003ff127819 */ /* 0x000fe2000001140c */
[----:B------:R-:W-:Y:S02]  /*0610*/  @!P2 IMAD R8, R4, R3, R5 ;  /* 0x000000030408a224 */ /* 0x000fe400078e0205 */
[----:B------:R-:W-:Y:S01]  /*0620*/  IMAD R3, R10, R13, R11 ;  /* 0x0000000d0a037224 */ /* 0x000fe200078e020b */
[----:B------:R-:W-:Y:S01]  /*0630*/  SHF.L.U32 R167, R18, 0x6, RZ ;  /* 0x0000000612a77819 */ /* 0x000fe200000006ff */
[----:B------:R-:W-:Y:S01]  /*0640*/  @P2 IMAD R5, R166, R9, R25 ;  /* 0x00000009a6052224 */ /* 0x000fe200078e0219 */
[----:B------:R-:W-:Y:S01]  /*0650*/  LOP3.LUT R9, R12, 0xfffffff8, RZ, 0xc0, !PT ;  /* 0xfffffff80c097812 */ /* 0x000fe200078ec0ff */
[----:B------:R-:W-:Y:S01]  /*0660*/  @!P2 IMAD.IADD R5, R17, 0x1, R8 ;  /* 0x000000011105a824 */ /* 0x000fe200078e0208 */
[----:B------:R-:W-:Y:S01]  /*0670*/  ISETP.GT.U32.AND P6, PT, R10, R3, PT ;  /* 0x000000030a00720c */ /* 0x000fe20003fc4070 */
[----:B------:R-:W-:Y:S01]  /*0680*/  IMAD.IADD R2, R169, 0x1, -R90 ;  /* 0x00000001a9027824 */ /* 0x000fe200078e0a5a */
[----:B------:R-:W-:Y:S01]  /*0690*/  LOP3.LUT R167, R167, 0x1c0, RZ, 0xc0, !PT ;  /* 0x000001c0a7a77812 */ /* 0x000fe200078ec0ff */
[----:B------:R-:W-:Y:S01]  /*06a0*/  IMAD.IADD R12, R88, 0x1, -R9 ;  /* 0x00000001580c7824 */ /* 0x000fe200078e0a09 */
[----:B------:R-:W-:Y:S01]  /*06b0*/  LEA.HI R17, R15, R88, RZ, 0x4 ;  /* 0x000000580f117211 */ /* 0x000fe200078f20ff */
[----:B------:R-:W1:Y:S01]  /*06c0*/  @P1 LDC.64 R8, c[0x0][0x250] ;  /* 0x00009400ff081b82 */ /* 0x000e620000000a00 */
[C---:B------:R-:W-:Y:S01]  /*06d0*/  VIADD R21, R18.reuse, 0x20 ;  /* 0x0000002012157836 */ /* 0x040fe20000000000 */
[----:B------:R-:W-:Y:S01]  /*06e0*/  IADD3 R23, R18, 0x10, RZ ;  /* 0x0000001012177810 */ /* 0x000fe20007ffe0ff */
[----:B------:R-:W-:Y:S01]  /*06f0*/  IMAD.SHL.U32 R174, R12, 0x8, RZ ;  /* 0x000000080cae7824 */ /* 0x000fe200078e00ff */
[CC--:B------:R-:W-:Y:S01]  /*0700*/  ISETP.GE.AND P5, PT, R18.reuse, R2.reuse, PT ;  /* 0x000000021200720c */ /* 0x0c0fe20003fa6270 */
[----:B------:R-:W-:Y:S01]  /*0710*/  VIADD R11, R18, 0x30 ;  /* 0x00000030120b7836 */ /* 0x000fe20000000000 */
[-C--:B------:R-:W-:Y:S01]  /*0720*/  ISETP.GE.AND P4, PT, R23, R2.reuse, PT ;  /* 0x000000021700720c */ /* 0x080fe20003f86270 */
[----:B------:R-:W-:Y:S01]  /*0730*/  IMAD.SHL.U32 R20, R20, 0x8, RZ ;  /* 0x0000000814147824 */ /* 0x000fe200078e00ff */
[-C--:B------:R-:W-:Y:S01]  /*0740*/  ISETP.GE.AND P3, PT, R21, R2.reuse, PT ;  /* 0x000000021500720c */ /* 0x080fe20003f66270 */
[----:B------:R-:W-:Y:S01]  /*0750*/  @!P6 IMAD.IADD R3, R3, 0x1, -R10 ;  /* 0x000000010303e824 */ /* 0x000fe200078e0a0a */
[----:B------:R-:W-:Y:S01]  /*0760*/  ISETP.GE.AND P0, PT, R11, R2, PT ;  /* 0x000000020b00720c */ /* 0x000fe20003f06270 */
[----:B------:R-:W-:Y:S01]  /*0770*/  @!P6 VIADD R129, R129, 0x1 ;  /* 0x000000018181e836 */ /* 0x000fe20000000000 */
[----:B------:R-:W-:-:S02]  /*0780*/  LOP3.LUT R2, R27, R0, RZ, 0x3c, !PT ;  /* 0x000000001b027212 */ /* 0x000fc400078e3cff */
[----:B------:R-:W-:Y:S02]  /*0790*/  ISETP.GE.U32.AND P2, PT, R3, R10, PT ;  /* 0x0000000a0300720c */ /* 0x000fe40003f46070 */
[----:B------:R-:W-:Y:S02]  /*07a0*/  LOP3.LUT R10, R167, 0x38, R174, 0xf8, !PT ;  /* 0x00000038a70a7812 */ /* 0x000fe400078ef8ae */
[----:B------:R-:W-:Y:S02]  /*07b0*/  SHF.R.U32.HI R167, RZ, 0x3, R167 ;  /* 0x00000003ffa77819 */ /* 0x000fe400000116a7 */
[----:B------:R-:W-:Y:S02]  /*07c0*/  LOP3.LUT R3, R17, 0xfffffff0, RZ, 0xc0, !PT ;  /* 0xfffffff011037812 */ /* 0x000fe400078ec0ff */
[----:B------:R-:W-:Y:S02]  /*07d0*/  LOP3.LUT R167, R10, R167, RZ, 0x3c, !PT ;  /* 0x000000a70aa77212 */ /* 0x000fe400078e3cff */
[----:B------:R-:W-:Y:S01]  /*07e0*/  IADD3 R10, -R3, R88, RZ ;  /* 0x00000058030a7210 */ /* 0x000fe20007ffe1ff */
[----:B-1----:R-:W-:Y:S01]  /*07f0*/  @P1 IMAD R16, R28, R9, RZ ;  /* 0x000000091c101224 */ /* 0x002fe200078e02ff */
[----:B------:R-:W-:Y:S01]  /*0800*/  ISETP.GE.AND P6, PT, R2, RZ, PT ;  /* 0x000000ff0200720c */ /* 0x000fe20003fc6270 */
[----:B------:R-:W-:Y:S01]  /*0810*/  @P1 IMAD.IADD R2, R6, 0x1, R7 ;  /* 0x0000000106021824 */ /* 0x000fe200078e0207 */
[----:B------:R-:W-:Y:S01]  /*0820*/  SHF.R.S32.HI R3, RZ, 0x1f, R10 ;  /* 0x0000001fff037819 */ /* 0x000fe2000001140a */
[----:B------:R-:W-:Y:S01]  /*0830*/  @P1 IMAD.WIDE.U32 R28, R28, R8, RZ ;  /* 0x000000081c1c1225 */ /* 0x000fe200078e00ff */
[----:B------:R-:W-:-:S02]  /*0840*/  @P2 IADD3 R129, R129, 0x1, RZ ;  /* 0x0000000181812810 */ /* 0x000fc40007ffe0ff */
[----:B------:R-:W-:Y:S01]  /*0850*/  LEA.HI R14, R3, R10, RZ, 0x3 ;  /* 0x0000000a030e7211 */ /* 0x000fe200078f18ff */
[----:B----4-:R-:W-:Y:S01]  /*0860*/  @P1 IMAD R7, R2, R125, RZ ;  /* 0x0000007d02071224 */ /* 0x010fe200078e02ff */
[----:B------:R-:W-:Y:S01]  /*0870*/  ISETP.NE.AND P2, PT, R0, RZ, PT ;  /* 0x000000ff0000720c */ /* 0x000fe20003f45270 */
[----:B------:R-:W-:Y:S01]  /*0880*/  @P1 IMAD.IADD R16, R29, 0x1, R16 ;  /* 0x000000011d101824 */ /* 0x000fe200078e0210 */
[----:B------:R-:W-:Y:S02]  /*0890*/  LOP3.LUT R13, R14, 0xfffffff8, RZ, 0xc0, !PT ;  /* 0xfffffff80e0d7812 */ /* 0x000fe400078ec0ff */
[----:B------:R-:W-:Y:S02]  /*08a0*/  SHF.R.S32.HI R19, RZ, 0x1f, R18 ;  /* 0x0000001fff137819 */ /* 0x000fe40000011412 */
[----:B------:R-:W-:Y:S01]  /*08b0*/  P2R R3, PR, RZ, 0x4 ;  /* 0x00000004ff037803 */ /* 0x000fe20000000000 */
[----:B------:R-:W-:Y:S01]  /*08c0*/  @P1 IMAD.WIDE.U32 R2, R2, R124, RZ ;  /* 0x0000007c02021225 */ /* 0x000fe200078e00ff */
[----:B------:R-:W-:-:S02]  /*08d0*/  LOP3.LUT R167, R167, 0xfffffe00, R20, 0xf8, !PT ;  /* 0xfffffe00a7a77812 */ /* 0x000fc400078ef814 */
[----:B------:R-:W-:Y:S01]  /*08e0*/  @P1 MOV R20, R28 ;  /* 0x0000001c00141202 */ /* 0x000fe20000000f00 */
[----:B------:R-:W-:Y:S01]  /*08f0*/  IMAD.IADD R13, R10, 0x1, -R13 ;  /* 0x000000010a0d7824 */ /* 0x000fe200078e0a0d */
[----:B------:R-:W-:Y:S01]  /*0900*/  SHF.R.S32.HI R175, RZ, 0x1f, R174 ;  /* 0x0000001fffaf7819 */ /* 0x000fe200000114ae */
[----:B------:R-:W-:-:S04]  /*0910*/  IMAD.WIDE R176, R177, 0x40, R18 ;  /* 0x00000040b1b07825 */ /* 0x000fc800078e0212 */
[----:B------:R-:W-:Y:S02]  /*0920*/  @P1 IMAD.IADD R7, R3, 0x1, R7 ;  /* 0x0000000103071824 */ /* 0x000fe400078e0207 */
[----:B------:R-:W-:Y:S01]  /*0930*/  @P1 IMAD.MOV.U32 R10, RZ, RZ, R2 ;  /* 0x000000ffff0a1224 */ /* 0x000fe200078e0002 */
[----:B------:R-:W-:Y:S06]  /*0940*/  @P1 BRA `(.L_x_691) ;  /* 0x0000000000341947 */ /* 0x000fec0003800000 */
        /* <DEDUP_REMOVED lines=12> */
[----:B------:R-:W-:Y:S02]  /*0a10*/  MOV R10, R2 ;  /* 0x00000002000a7202 */ /* 0x000fe40000000f00 */
.L_x_691:
[----:B------:R-:W-:Y:S01]  /*0a20*/  IADD3 R24, P2, R174, R24, RZ ;  /* 0x00000018ae187210 */ /* 0x000fe20007f5e0ff */
[----:B------:R-:W-:-:S12]  /*0a30*/  @P1 BRA `(.L_x_692) ;  /* 0x0000000000341947 */ /* 0x000fd80003800000 */
        /* <DEDUP_REMOVED lines=13> */
.L_x_692:
[----:B------:R-:W-:Y:S01]  /*0b10*/  ISETP.NE.AND P1, PT, R0, RZ, PT ;  /* 0x000000ff0000720c */ /* 0x000fe20003f25270 */
[-C--:B------:R-:W-:Y:S01]  /*0b20*/  IMAD R2, R19, R124.reuse, RZ ;  /* 0x0000007c13027224 */ /* 0x080fe200078e02ff */
[----:B------:R-:W1:Y:S01]  /*0b30*/  S2UR UR10, SR_CgaCtaId ;  /* 0x00000000000a79c3 */ /* 0x000e620000008800 */
[C-C-:B------:R-:W-:Y:S01]  /*0b40*/  IMAD.WIDE.U32 R28, R18.reuse, R124, R174.reuse ;  /* 0x0000007c121c7225 */ /* 0x140fe200078e00ae */
[----:B------:R-:W-:Y:S01]  /*0b50*/  @!P6 IADD3 R129, -R129, RZ, RZ ;  /* 0x000000ff8181e210 */ /* 0x000fe20007ffe1ff */
[----:B------:R-:W-:Y:S01]  /*0b60*/  ULDC.64 UR4, c[0x0][0x258] ;  /* 0x0000960000047ab9 */ /* 0x000fe20000000a00 */
[----:B------:R-:W-:Y:S01]  /*0b70*/  IADD3.X R25, R175, R5, RZ, P2, !PT ;  /* 0x00000005af197210 */ /* 0x000fe200017fe4ff */
[----:B------:R-:W-:Y:S01]  /*0b80*/  IMAD.WIDE.U32 R4, R18, R8, R174 ;  /* 0x0000000812047225 */ /* 0x000fe200078e00ae */
[----:B------:R-:W-:Y:S01]  /*0b90*/  IADD3 R170, P2, R10, R28, RZ ;  /* 0x0000001c0aaa7210 */ /* 0x000fe20007f5e0ff */
[----:B------:R-:W-:Y:S01]  /*0ba0*/  ULDC.64 UR6, c[0x0][0x260] ;  /* 0x0000980000067ab9 */ /* 0x000fe20000000a00 */
[----:B------:R-:W-:Y:S01]  /*0bb0*/  BSSY B0, `(.L_x_693) ;  /* 0x000003c000007945 */ /* 0x000fe20003800000 */
[----:B------:R-:W-:Y:S01]  /*0bc0*/  IMAD R3, R19, R8, RZ ;  /* 0x0000000813037224 */ /* 0x000fe200078e02ff */
[----:B------:R-:W-:Y:S01]  /*0bd0*/  IADD3 R168, R174, 0x40, RZ ;  /* 0x00000040aea87810 */ /* 0x000fe20007ffe0ff */
[----:B------:R-:W-:Y:S01]  /*0be0*/  VIADD R87, R130, 0xffffffff ;  /* 0xffffffff82577836 */ /* 0x000fe20000000000 */
[----:B------:R-:W-:Y:S01]  /*0bf0*/  @!P1 LOP3.LUT R129, RZ, R0, RZ, 0x33, !PT ;  /* 0x00000000ff819212 */ /* 0x000fe200078e33ff */
[----:B------:R-:W-:Y:S01]  /*0c00*/  IMAD R0, R18, R125, R2 ;  /* 0x0000007d12007224 */ /* 0x000fe200078e0202 */
[----:B------:R-:W-:Y:S01]  /*0c10*/  SHF.R.S32.HI R2, RZ, 0x1f, R27 ;  /* 0x0000001fff027819 */ /* 0x000fe2000001141b */
[----:B------:R-:W-:Y:S01]  /*0c20*/  IMAD.WIDE.U32 R24, R27, UR4, R24 ;  /* 0x000000041b187c25 */ /* 0x000fe2000f8e0018 */
[----:B------:R-:W-:-:S02]  /*0c30*/  IADD3 R126, P1, R20, R4, RZ ;  /* 0x00000004147e7210 */ /* 0x000fc40007f3e0ff */
[----:B------:R-:W-:Y:S01]  /*0c40*/  IADD3.X R171, R7, R29, R0, P2, !PT ;  /* 0x0000001d07ab7210 */ /* 0x000fe200017fe400 */
[----:B------:R-:W-:Y:S01]  /*0c50*/  IMAD R0, R2, UR4, RZ ;  /* 0x0000000402007c24 */ /* 0x000fe2000f8e02ff */
[----:B------:R-:W-:Y:S01]  /*0c60*/  SHF.R.S32.HI R2, RZ, 0x1f, R129 ;  /* 0x0000001fff027819 */ /* 0x000fe20000011481 */
[----:B------:R-:W-:Y:S01]  /*0c70*/  IMAD R3, R18, R9, R3 ;  /* 0x0000000912037224 */ /* 0x000fe200078e0203 */
[----:B------:R-:W-:Y:S01]  /*0c80*/  UMOV UR4, 0x400 ;  /* 0x0000040000047882 */ /* 0x000fe20000000000 */
[----:B------:R-:W-:Y:S01]  /*0c90*/  IMAD R27, R27, UR5, R0 ;  /* 0x000000051b1b7c24 */ /* 0x000fe2000f8e0200 */
[----:B-1----:R-:W-:Y:S01]  /*0ca0*/  ULEA UR4, UR10, UR4, 0x18 ;  /* 0x000000040a047291 */ /* 0x002fe2000f8ec03f */
[----:B------:R-:W-:Y:S01]  /*0cb0*/  IMAD R0, R2, UR6, RZ ;  /* 0x0000000602007c24 */ /* 0x000fe2000f8e02ff */
[----:B------:R-:W-:Y:S01]  /*0cc0*/  IADD3.X R127, R16, R5, R3, P1, !PT ;  /* 0x00000005107f7210 */ /* 0x000fe20000ffe403 */
[----:B------:R-:W-:Y:S01]  /*0cd0*/  IMAD R10, R87, -0x40, R84 ;  /* 0xffffffc0570a7824 */ /* 0x000fe200078e0254 */
[----:B------:R-:W-:Y:S01]  /*0ce0*/  IADD3 R27, R25, R27, RZ ;  /* 0x0000001b191b7210 */ /* 0x000fe20007ffe0ff */
[----:B------:R-:W-:Y:S01]  /*0cf0*/  IMAD.WIDE.U32 R170, R129, UR6, R170 ;  /* 0x0000000681aa7c25 */ /* 0x000fe2000f8e00aa */
[----:B------:R-:W-:-:S02]  /*0d00*/  LEA R167, R167, UR4, 0x1 ;  /* 0x00000004a7a77c11 */ /* 0x000fc4000f8e08ff */
[----:B------:R-:W-:Y:S01]  /*0d10*/  ISETP.GE.AND P6, PT, R23, R10, PT ;  /* 0x0000000a1700720c */ /* 0x000fe20003fc6270 */
[----:B------:R-:W-:Y:S01]  /*0d20*/  IMAD R173, R129, UR7, R0 ;  /* 0x0000000781ad7c24 */ /* 0x000fe2000f8e0200 */
[----:B------:R-:W-:Y:S01]  /*0d30*/  ULDC.64 UR6, c[0x0][0x268] ;  /* 0x00009a0000067ab9 */ /* 0x000fe20000000a00 */
[----:B------:R-:W-:Y:S01]  /*0d40*/  IMAD.MOV.U32 R5, RZ, RZ, 0x20 ;  /* 0x00000020ff057424 */ /* 0x000fe200078e00ff */
[----:B------:R-:W-:Y:S01]  /*0d50*/  R2P PR, R13, 0x6 ;  /* 0x000000060d007804 */ /* 0x000fe20000000000 */
[----:B------:R-:W-:Y:S01]  /*0d60*/  IMAD R2, R2, UR6, RZ ;  /* 0x0000000602027c24 */ /* 0x000fe2000f8e02ff */
[----:B------:R-:W-:Y:S01]  /*0d70*/  MOV R0, 0x10 ;  /* 0x0000001000007802 */ /* 0x000fe20000000f00 */
[----:B------:R-:W-:Y:S02]  /*0d80*/  IMAD.WIDE.U32 R126, R129, UR6, R126 ;  /* 0x00000006817e7c25 */ /* 0x000fe4000f8e007e */
[----:B------:R-:W-:Y:S02]  /*0d90*/  SEL R3, R5, 0xffffffe0, !P2 ;  /* 0xffffffe005037807 */ /* 0x000fe40005000000 */
[----:B------:R-:W-:Y:S01]  /*0da0*/  IMAD R129, R129, UR7, R2 ;  /* 0x0000000781817c24 */ /* 0x000fe2000f8e0202 */
        /* <DEDUP_REMOVED lines=28> */
.L_x_694:
[----:B------:R-:W-:Y:S05]  /*0f70*/  BSYNC B0 ;  /* 0x0000000000007941 */ /* 0x000fea0003800000 */
.L_x_693:
[----:B------:R-:W-:Y:S01]  /*0f80*/  BSSY B0, `(.L_x_695) ;  /* 0x0000020000007945 */ /* 0x000fe20003800000 */
[----:B------:R-:W-:-:S03]  /*0f90*/  ISETP.GE.AND P1, PT, R23, R10, PT ;  /* 0x0000000a1700720c */ /* 0x000fc60003f26270 */
        /* <DEDUP_REMOVED lines=11> */
[----:B-12---:R-:W1:Y:S01]  /*1050*/  @!P4 LDC.64 R6, c[0x0][0x210] ;  /* 0x00008400ff06cb82 */ /* 0x006e620000000a00 */
        /* <DEDUP_REMOVED lines=18> */
.L_x_696:
[----:B------:R-:W-:Y:S05]  /*1180*/  BSYNC B0 ;  /* 0x0000000000007941 */ /* 0x000fea0003800000 */
.L_x_695:
        /* <DEDUP_REMOVED lines=13> */
[----:B-1234-:R-:W1:Y:S01]  /*1260*/  @!P4 LDC.64 R6, c[0x0][0x210] ;  /* 0x00008400ff06cb82 */ /* 0x01ee620000000a00 */
        /* <DEDUP_REMOVED lines=18> */
.L_x_698:
[----:B------:R-:W-:Y:S05]  /*1390*/  BSYNC B0 ;  /* 0x0000000000007941 */ /* 0x000fea0003800000 */
.L_x_697:
        /* <DEDUP_REMOVED lines=32> */
.L_x_700:
[----:B------:R-:W-:Y:S05]  /*15a0*/  BSYNC B0 ;  /* 0x0000000000007941 */ /* 0x000fea0003800000 */
.L_x_699:
[----:B------:R-:W-:Y:S01]  /*15b0*/  ISETP.GE.AND P0, PT, R18, R10, PT ;  /* 0x0000000a1200720c */ /* 0x000fe20003f06270 */
[----:B------:R-:W-:Y:S01]  /*15c0*/  IMAD.IADD R173, R171, 0x1, R173 ;  /* 0x00000001abad7824 */ /* 0x000fe200078e02ad */
[C---:B------:R-:W-:Y:S01]  /*15d0*/  SHF.L.U64.HI R2, R124.reuse, 0x6, R125 ;  /* 0x000000067c027819 */ /* 0x040fe2000001027d */
[----:B------:R-:W-:Y:S01]  /*15e0*/  IMAD.SHL.U32 R85, R124, 0x40, RZ ;  /* 0x000000407c557824 */ /* 0x000fe200078e00ff */
[----:B------:R-:W-:Y:S01]  /*15f0*/  SHF.R.S32.HI R16, RZ, 0x1f, R87 ;  /* 0x0000001fff107819 */ /* 0x000fe20000011457 */
[----:B------:R-:W-:Y:S01]  /*1600*/  BSSY B0, `(.L_x_701) ;  /* 0x000001d000007945 */ /* 0x000fe20003800000 */
[----:B------:R-:W-:Y:S01]  /*1610*/  MOV R172, R170 ;  /* 0x000000aa00ac7202 */ /* 0x000fe20000000f00 */
[----:B------:R-:W-:Y:S01]  /*1620*/  IMAD R25, R2, R87, RZ ;  /* 0x0000005702197224 */ /* 0x000fe200078e02ff */
[----:B------:R-:W-:-:S03]  /*1630*/  SHF.R.S32.HI R150, RZ, 0x4, R17 ;  /* 0x00000004ff967819 */ /* 0x000fc60000011411 */
[----:B------:R-:W-:Y:S01]  /*1640*/  IMAD.WIDE.U32 R20, R87, R85, R172 ;  /* 0x0000005557147225 */ /* 0x000fe200078e00ac */
[----:B------:R-:W-:-:S03]  /*1650*/  LEA.HI R17, R17, R150, RZ, 0x1 ;  /* 0x0000009611117211 */ /* 0x000fc600078f08ff */
[----:B------:R-:W-:-:S04]  /*1660*/  IMAD R25, R16, R85, R25 ;  /* 0x0000005510197224 */ /* 0x000fc800078e0219 */
[----:B------:R-:W-:Y:S01]  /*1670*/  IMAD.IADD R25, R21, 0x1, R25 ;  /* 0x0000000115197824 */ /* 0x000fe200078e0219 */
[----:B------:R-:W-:Y:S06]  /*1680*/  @P0 BRA `(.L_x_702) ;  /* 0x0000000000500947 */ /* 0x000fec0003800000 */
[----:B------:R-:W-:Y:S02]  /*1690*/  ULDC UR5, c[0x0][0x2d0] ;  /* 0x0000b40000057ab9 */ /* 0x000fe40000000800 */
[----:B------:R-:W-:Y:S02]  /*16a0*/  ISETP.GE.AND P4, PT, R174, UR5, PT ;  /* 0x00000005ae007c0c */ /* 0x000fe4000bf86270 */
[----:B------:R-:W-:-:S11]  /*16b0*/  ISETP.GE.AND P0, PT, R168, UR5, PT ;  /* 0x00000005a8007c0c */ /* 0x000fd6000bf06270 */
[----:B-1234-:R-:W1:Y:S01]  /*16c0*/  @!P4 LDC.64 R6, c[0x0][0x218] ;  /* 0x00008600ff06cb82 */ /* 0x01ee620000000a00 */
        /* <DEDUP_REMOVED lines=16> */
.L_x_702:
[----:B------:R-:W-:Y:S05]  /*17d0*/  BSYNC B0 ;  /* 0x0000000000007941 */ /* 0x000fea0003800000 */
.L_x_701:
[----:B------:R-:W-:Y:S01]  /*17e0*/  BSSY B0, `(.L_x_703) ;  /* 0x000001a000007945 */ /* 0x000fe20003800000 */
[C---:B------:R-:W-:Y:S02]  /*17f0*/  SHF.L.U64.HI R160, R124.reuse, 0x4, R125 ;  /* 0x000000047ca07819 */ /* 0x040fe4000001027d */
[----:B------:R-:W-:Y:S01]  /*1800*/  SHF.L.U32 R161, R124, 0x4, RZ ;  /* 0x000000047ca17819 */ /* 0x000fe200000006ff */
[----:B------:R-:W-:Y:S06]  /*1810*/  @P6 BRA `(.L_x_704) ;  /* 0x0000000000586947 */ /* 0x000fec0003800000 */
[----:B------:R-:W-:Y:S01]  /*1820*/  ULDC UR5, c[0x0][0x2d0] ;  /* 0x0000b40000057ab9 */ /* 0x000fe20000000800 */
[----:B------:R-:W-:Y:S02]  /*1830*/  IADD3 R23, P5, R161, R20, RZ ;  /* 0x00000014a1177210 */ /* 0x000fe40007fbe0ff */
[----:B------:R-:W-:Y:S02]  /*1840*/  ISETP.GE.AND P4, PT, R174, UR5, PT ;  /* 0x00000005ae007c0c */ /* 0x000fe4000bf86270 */
[----:B------:R-:W-:Y:S01]  /*1850*/  ISETP.GE.AND P0, PT, R168, UR5, PT ;  /* 0x00000005a8007c0c */ /* 0x000fe2000bf06270 */
[----:B------:R-:W-:-:S10]  /*1860*/  IMAD.X R22, R160, 0x1, R25, P5 ;  /* 0x00000001a0167824 */ /* 0x000fd400028e0619 */
        /* <DEDUP_REMOVED lines=17> */
.L_x_704:
[----:B------:R-:W-:Y:S05]  /*1980*/  BSYNC B0 ;  /* 0x0000000000007941 */ /* 0x000fea0003800000 */
.L_x_703:
[----:B------:R-:W-:Y:S01]  /*1990*/  LOP3.LUT R17, R17, 0xfffffffe, RZ, 0xc0, !PT ;  /* 0xfffffffe11117812 */ /* 0x000fe200078ec0ff */
[----:B------:R-:W-:Y:S01]  /*19a0*/  BSSY B0, `(.L_x_705) ;  /* 0x000001b000007945 */ /* 0x000fe20003800000 */
[----:B------:R-:W-:Y:S02]  /*19b0*/  ISETP.GE.AND P0, PT, R11, R10, PT ;  /* 0x0000000a0b00720c */ /* 0x000fe40003f06270 */
[----:B------:R-:W-:Y:S01]  /*19c0*/  LEA.HI R92, R15, R88, RZ, 0x5 ;  /* 0x000000580f5c7211 */ /* 0x000fe200078f28ff */
[----:B------:R-:W-:Y:S01]  /*19d0*/  IMAD.IADD R150, R150, 0x1, -R17 ;  /* 0x0000000196967824 */ /* 0x000fe200078e0a11 */
[----:B------:R-:W-:Y:S09]  /*19e0*/  @P2 BRA `(.L_x_706) ;  /* 0x0000000000582947 */ /* 0x000ff20003800000 */
[----:B------:R-:W-:Y:S01]  /*19f0*/  ULDC UR5, c[0x0][0x2d0] ;  /* 0x0000b40000057ab9 */ /* 0x000fe20000000800 */
[----:B------:R-:W-:Y:S02]  /*1a00*/  LEA R15, P5, R124, R20, 0x5 ;  /* 0x000000147c0f7211 */ /* 0x000fe400078a28ff */
[----:B------:R-:W-:Y:S02]  /*1a10*/  ISETP.GE.AND P4, PT, R174, UR5, PT ;  /* 0x00000005ae007c0c */ /* 0x000fe4000bf86270 */
[----:B------:R-:W-:Y:S02]  /*1a20*/  ISETP.GE.AND P2, PT, R168, UR5, PT ;  /* 0x00000005a8007c0c */ /* 0x000fe4000bf46270 */
[----:B------:R-:W-:-:S09]  /*1a30*/  LEA.HI.X R22, R124, R25, R125, 0x5, P5 ;  /* 0x000000197c167211 */ /* 0x000fd200028f2c7d */
        /* <DEDUP_REMOVED lines=17> */
.L_x_706:
[----:B------:R-:W-:Y:S05]  /*1b50*/  BSYNC B0 ;  /* 0x0000000000007941 */ /* 0x000fea0003800000 */
.L_x_705:
[----:B------:R-:W-:Y:S04]  /*1b60*/  BSSY B0, `(.L_x_707) ;  /* 0x000001a000007945 */ /* 0x000fe80003800000 */
[----:B------:R-:W-:Y:S05]  /*1b70*/  @P0 BRA `(.L_x_708) ;  /* 0x0000000000600947 */ /* 0x000fea0003800000 */
[----:B------:R-:W-:Y:S01]  /*1b80*/  ULDC UR5, c[0x0][0x2d0] ;  /* 0x0000b40000057ab9 */ /* 0x000fe20000000800 */
[----:B------:R-:W-:Y:S01]  /*1b90*/  IMAD.MOV.U32 R24, RZ, RZ, R20 ;  /* 0x000000ffff187224 */ /* 0x000fe200078e0014 */
[----:B------:R-:W-:Y:S01]  /*1ba0*/  ISETP.GE.AND P2, PT, R174, UR5, PT ;  /* 0x00000005ae007c0c */ /* 0x000fe2000bf46270 */
[----:B------:R-:W-:Y:S01]  /*1bb0*/  IMAD R15, R125, 0x30, RZ ;  /* 0x000000307d0f7824 */ /* 0x000fe200078e02ff */
[----:B------:R-:W-:Y:S01]  /*1bc0*/  ISETP.GE.AND P0, PT, R168, UR5, PT ;  /* 0x00000005a8007c0c */ /* 0x000fe2000bf06270 */
[----:B------:R-:W-:-:S04]  /*1bd0*/  IMAD.WIDE.U32 R24, R124, 0x30, R24 ;  /* 0x000000307c187825 */ /* 0x000fc800078e0018 */
[----:B------:R-:W-:-:S06]  /*1be0*/  IMAD.IADD R20, R25, 0x1, R15 ;  /* 0x0000000119147824 */ /* 0x000fcc00078e020f */
        /* <DEDUP_REMOVED lines=17> */
.L_x_708:
[----:B------:R-:W-:Y:S05]  /*1d00*/  BSYNC B0 ;  /* 0x0000000000007941 */ /* 0x000fea0003800000 */
.L_x_707:
[----:B------:R-:W0:Y:S01]  /*1d10*/  LDGDEPBAR ;  /* 0x00000000000079af */ /* 0x000e220000000000 */
[----:B------:R-:W-:Y:S01]  /*1d20*/  ISETP.GE.AND P2, PT, R18, R10, PT ;  /* 0x0000000a1200720c */ /* 0x000fe20003f46270 */
[----:B-1234-:R-:W-:Y:S01]  /*1d30*/  IMAD.SHL.U32 R6, R12, 0x40, RZ ;  /* 0x000000400c067824 */ /* 0x01efe200078e00ff */
[----:B------:R-:W-:Y:S01]  /*1d40*/  SHF.L.U64.HI R162, R8, 0x6, R9 ;  /* 0x0000000608a27819 */ /* 0x000fe20000010209 */
[----:B------:R-:W-:Y:S01]  /*1d50*/  IMAD.SHL.U32 R15, R13, 0x40, RZ ;  /* 0x000000400d0f7824 */ /* 0x000fe200078e00ff */
[----:B------:R-:W-:Y:S01]  /*1d60*/  SHF.R.S32.HI R86, RZ, 0x5, R92 ;  /* 0x00000005ff567819 */ /* 0x000fe2000001145c */
[----:B------:R-:W-:Y:S01]  /*1d70*/  IMAD.SHL.U32 R7, R150, 0x8, RZ ;  /* 0x0000000896077824 */ /* 0x000fe200078e00ff */
[----:B------:R-:W-:Y:S01]  /*1d80*/  LOP3.LUT R13, R6, 0x1c0, RZ, 0xc0, !PT ;  /* 0x000001c0060d7812 */ /* 0x000fe200078ec0ff */
[----:B------:R-:W-:Y:S01]  /*1d90*/  IMAD.SHL.U32 R18, R18, 0x8, RZ ;  /* 0x0000000812127824 */ /* 0x000fe200078e00ff */
[----:B------:R-:W-:Y:S01]  /*1da0*/  LOP3.LUT R6, R15, 0x1c0, RZ, 0xc0, !PT ;  /* 0x000001c00f067812 */ /* 0x000fe200078ec0ff */
[----:B------:R-:W-:Y:S01]  /*1db0*/  IMAD.SHL.U32 R89, R14, 0x40, RZ ;  /* 0x000000400e597824 */ /* 0x000fe200078e00ff */
[----:B------:R-:W-:Y:S01]  /*1dc0*/  SHF.L.U32 R163, R8, 0x6, RZ ;  /* 0x0000000608a37819 */ /* 0x000fe200000006ff */
[----:B------:R-:W-:Y:S01]  /*1dd0*/  IMAD.IADD R129, R127, 0x1, R129 ;  /* 0x000000017f817824 */ /* 0x000fe200078e0281 */
[----:B------:R-:W-:Y:S01]  /*1de0*/  LOP3.LUT R7, R6, 0x8, R7, 0xf8, !PT ;  /* 0x0000000806077812 */ /* 0x000fe200078ef807 */
[----:B------:R-:W-:Y:S01]  /*1df0*/  BSSY B0, `(.L_x_709) ;  /* 0x0000029000007945 */ /* 0x000fe20003800000 */
[----:B------:R-:W-:-:S02]  /*1e00*/  SHF.R.U32.HI R6, RZ, 0x3, R6 ;  /* 0x00000003ff067819 */ /* 0x000fc40000011606 */
[----:B------:R-:W-:Y:S02]  /*1e10*/  LOP3.LUT R14, R13, 0x8, R18, 0xf8, !PT ;  /* 0x000000080d0e7812 */ /* 0x000fe400078ef812 */
[----:B------:R-:W-:Y:S02]  /*1e20*/  SHF.R.U32.HI R13, RZ, 0x3, R13 ;  /* 0x00000003ff0d7819 */ /* 0x000fe4000001160d */
[----:B------:R-:W-:Y:S02]  /*1e30*/  LOP3.LUT R89, R89, 0xfffffe00, RZ, 0xc0, !PT ;  /* 0xfffffe0059597812 */ /* 0x000fe400078ec0ff */
[----:B------:R-:W-:Y:S01]  /*1e40*/  LOP3.LUT R6, R7, R6, RZ, 0x3c, !PT ;  /* 0x0000000607067212 */ /* 0x000fe200078e3cff */
[----:B------:R-:W-:-:S04]  /*1e50*/  DEPBAR.LE SB0, 0x0 ;  /* 0x000080000000791a */ /* 0x000fc80000000000 */
[----:B------:R-:W-:Y:S01]  /*1e60*/  BAR.SYNC.DEFER_BLOCKING 0x0 ;  /* 0x0000000000007b1d */ /* 0x000fe20000010000 */
[----:B------:R-:W-:Y:S01]  /*1e70*/  MOV R128, R126 ;  /* 0x0000007e00807202 */ /* 0x000fe20000000f00 */
[----:B------:R-:W-:Y:S01]  /*1e80*/  IMAD R7, R162, R87, RZ ;  /* 0x00000057a2077224 */ /* 0x000fe200078e02ff */
[----:B------:R-:W-:Y:S01]  /*1e90*/  LOP3.LUT R13, R14, R13, RZ, 0x3c, !PT ;  /* 0x0000000d0e0d7212 */ /* 0x000fe200078e3cff */
[----:B------:R-:W-:Y:S01]  /*1ea0*/  IMAD R151, R86, 0x400, R89 ;  /* 0x0000040056977824 */ /* 0x000fe200078e0259 */
[----:B------:R-:W-:Y:S01]  /*1eb0*/  ISETP.GE.AND P0, PT, R11, R10, PT ;  /* 0x0000000a0b00720c */ /* 0x000fe20003f06270 */
[-C--:B------:R-:W-:Y:S02]  /*1ec0*/  IMAD R7, R16, R163.reuse, R7 ;  /* 0x000000a310077224 */ /* 0x080fe400078e0207 */
[----:B------:R-:W-:-:S04]  /*1ed0*/  IMAD.WIDE.U32 R14, R87, R163, R128 ;  /* 0x000000a3570e7225 */ /* 0x000fc800078e0080 */
[----:B------:R-:W-:Y:S02]  /*1ee0*/  IMAD R150, R150, 0x200, R13 ;  /* 0x0000020096967824 */ /* 0x000fe400078e020d */
[----:B------:R-:W-:Y:S02]  /*1ef0*/  IMAD.IADD R151, R6, 0x1, R151 ;  /* 0x0000000106977824 */ /* 0x000fe400078e0297 */
[----:B------:R-:W-:Y:S01]  /*1f00*/  IMAD.IADD R13, R15, 0x1, R7 ;  /* 0x000000010f0d7824 */ /* 0x000fe200078e0207 */
[----:B------:R1:W-:Y:S04]  /*1f10*/  @P2 STS.128 [R167+0x8000], RZ ;  /* 0x008000ffa7002388 */ /* 0x0003e80000000c00 */
[----:B------:R1:W-:Y:S01]  /*1f20*/  @P2 STS.128 [R167+0xa000], RZ ;  /* 0x00a000ffa7002388 */ /* 0x0003e20000000c00 */
[----:B------:R-:W-:Y:S05]  /*1f30*/  @P2 BRA `(.L_x_710) ;  /* 0x0000000000502947 */ /* 0x000fea0003800000 */
[----:B------:R-:W-:Y:S02]  /*1f40*/  ULDC UR5, c[0x0][0x2d0] ;  /* 0x0000b40000057ab9 */ /* 0x000fe40000000800 */
[----:B------:R-:W-:Y:S02]  /*1f50*/  ISETP.GE.AND P4, PT, R174, UR5, PT ;  /* 0x00000005ae007c0c */ /* 0x000fe4000bf86270 */
[----:B------:R-:W-:-:S11]  /*1f60*/  ISETP.GE.AND P2, PT, R168, UR5, PT ;  /* 0x00000005a8007c0c */ /* 0x000fd6000bf46270 */
[----:B------:R-:W2:Y:S01]  /*1f70*/  @!P4 LDC.64 R10, c[0x0][0x220] ;  /* 0x00008800ff0acb82 */ /* 0x000ea20000000a00 */
[----:B------:R3:W-:Y:S01]  /*1f80*/  @P4 STS.128 [R167+0x8000], RZ ;  /* 0x008000ffa7004388 */ /* 0x0007e20000000c00 */
[----:B--2---:R-:W-:-:S04]  /*1f90*/  @!P4 LEA R10, P5, R14, R10, 0x1 ;  /* 0x0000000a0e0ac211 */ /* 0x004fc800078a08ff */
        /* <DEDUP_REMOVED lines=14> */
.L_x_710:
[----:B------:R-:W-:Y:S05]  /*2080*/  BSYNC B0 ;  /* 0x0000000000007941 */ /* 0x000fea0003800000 */
.L_x_709:
[----:B------:R4:W-:Y:S01]  /*2090*/  @P1 STS.128 [R167+0x8800], RZ ;  /* 0x008800ffa7001388 */ /* 0x0009e20000000c00 */
[----:B------:R-:W-:Y:S01]  /*20a0*/  BSSY B0, `(.L_x_711) ;  /* 0x000001b000007945 */ /* 0x000fe20003800000 */
[C---:B------:R-:W-:Y:S02]  /*20b0*/  SHF.L.U64.HI R164, R8.reuse, 0x4, R9 ;  /* 0x0000000408a47819 */ /* 0x040fe40000010209 */
[----:B------:R4:W-:Y:S01]  /*20c0*/  @P1 STS.128 [R167+0xa800], RZ ;  /* 0x00a800ffa7001388 */ /* 0x0009e20000000c00 */
[----:B------:R-:W-:Y:S01]  /*20d0*/  SHF.L.U32 R165, R8, 0x4, RZ ;  /* 0x0000000408a57819 */ /* 0x000fe200000006ff */
[----:B------:R-:W-:Y:S06]  /*20e0*/  @P1 BRA `(.L_x_712) ;  /* 0x0000000000581947 */ /* 0x000fec0003800000 */
[----:B------:R-:W-:Y:S01]  /*20f0*/  ULDC UR5, c[0x0][0x2d0] ;  /* 0x0000b40000057ab9 */ /* 0x000fe20000000800 */
[----:B------:R-:W-:Y:S02]  /*2100*/  IADD3 R7, P4, R165, R14, RZ ;  /* 0x0000000ea5077210 */ /* 0x000fe40007f9e0ff */
[----:B------:R-:W-:Y:S02]  /*2110*/  ISETP.GE.AND P2, PT, R174, UR5, PT ;  /* 0x00000005ae007c0c */ /* 0x000fe4000bf46270 */
[----:B------:R-:W-:Y:S01]  /*2120*/  ISETP.GE.AND P1, PT, R168, UR5, PT ;  /* 0x00000005a8007c0c */ /* 0x000fe2000bf26270 */
[----:B------:R-:W-:-:S10]  /*2130*/  IMAD.X R16, R164, 0x1, R13, P4 ;  /* 0x00000001a4107824 */ /* 0x000fd400020e060d */
[----:B--23--:R-:W2:Y:S01]  /*2140*/  @!P2 LDC.64 R10, c[0x0][0x220] ;  /* 0x00008800ff0aab82 */ /* 0x00cea20000000a00 */
        /* <DEDUP_REMOVED lines=16> */
.L_x_712:
[----:B------:R-:W-:Y:S05]  /*2250*/  BSYNC B0 ;  /* 0x0000000000007941 */ /* 0x000fea0003800000 */
.L_x_711:
[----:B------:R1:W-:Y:S01]  /*2260*/  @P3 STS.128 [R167+0x9000], RZ ;  /* 0x009000ffa7003388 */ /* 0x0003e20000000c00 */
[----:B------:R-:W-:Y:S03]  /*2270*/  BSSY B0, `(.L_x_713) ;  /* 0x0000019000007945 */ /* 0x000fe60003800000 */
[----:B------:R1:W-:Y:S01]  /*2280*/  @P3 STS.128 [R167+0xb000], RZ ;  /* 0x00b000ffa7003388 */ /* 0x0003e20000000c00 */
[----:B------:R-:W-:Y:S05]  /*2290*/  @P3 BRA `(.L_x_714) ;  /* 0x0000000000583947 */ /* 0x000fea0003800000 */
[----:B------:R-:W-:Y:S01]  /*22a0*/  ULDC UR5, c[0x0][0x2d0] ;  /* 0x0000b40000057ab9 */ /* 0x000fe20000000800 */
[----:B------:R-:W-:Y:S02]  /*22b0*/  LEA R7, P3, R8, R14, 0x5 ;  /* 0x0000000e08077211 */ /* 0x000fe400078628ff */
[----:B------:R-:W-:Y:S02]  /*22c0*/  ISETP.GE.AND P2, PT, R174, UR5, PT ;  /* 0x00000005ae007c0c */ /* 0x000fe4000bf46270 */
[----:B------:R-:W-:Y:S02]  /*22d0*/  ISETP.GE.AND P1, PT, R168, UR5, PT ;  /* 0x00000005a8007c0c */ /* 0x000fe4000bf26270 */
[----:B------:R-:W-:-:S09]  /*22e0*/  LEA.HI.X R16, R8, R13, R9, 0x5, P3 ;  /* 0x0000000d08107211 */ /* 0x000fd200018f2c09 */
        /* <DEDUP_REMOVED lines=17> */
.L_x_714:
[----:B------:R-:W-:Y:S05]  /*2400*/  BSYNC B0 ;  /* 0x0000000000007941 */ /* 0x000fea0003800000 */
.L_x_713:
        /* <DEDUP_REMOVED lines=10> */
[----:B------:R-:W-:Y:S01]  /*24b0*/  IMAD.MOV.U32 R12, RZ, RZ, R14 ;  /* 0x000000ffff0c7224 */ /* 0x000fe200078e000e */
[----:B------:R-:W-:Y:S01]  /*24c0*/  ISETP.GE.AND P1, PT, R174, UR5, PT ;  /* 0x00000005ae007c0c */ /* 0x000fe2000bf26270 */
[----:B------:R-:W-:Y:S01]  /*24d0*/  IMAD R9, R9, 0x30, RZ ;  /* 0x0000003009097824 */ /* 0x000fe200078e02ff */
[----:B------:R-:W-:Y:S01]  /*24e0*/  ISETP.GE.AND P0, PT, R168, UR5, PT ;  /* 0x00000005a8007c0c */ /* 0x000fe2000bf06270 */
[----:B------:R-:W-:-:S04]  /*24f0*/  IMAD.WIDE.U32 R12, R8, 0x30, R12 ;  /* 0x00000030080c7825 */ /* 0x000fc800078e000c */
[----:B------:R-:W-:-:S06]  /*2500*/  IMAD.IADD R0, R13, 0x1, R9 ;  /* 0x000000010d007824 */ /* 0x000fcc00078e0209 */
        /* <DEDUP_REMOVED lines=17> */
.L_x_716:
[----:B------:R-:W-:Y:S05]  /*2620*/  BSYNC B0 ;  /* 0x0000000000007941 */ /* 0x000fea0003800000 */
.L_x_715:
[----:B------:R-:W-:Y:S01]  /*2630*/  LDSM.16.M88.4 R64, [R151] ;  /* 0x000000009740783b */ /* 0x000fe20000000200 */
[--C-:B------:R-:W-:Y:S02]  /*2640*/  IMAD R149, R4, 0x2, R151.reuse ;  /* 0x0000000204957824 */ /* 0x100fe400078e0297 */
[--C-:B------:R-:W-:Y:S01]  /*2650*/  IMAD R93, R7, 0x2, R150.reuse ;  /* 0x00000002075d7824 */ /* 0x100fe200078e0296 */
[----:B------:R-:W5:Y:S01]  /*2660*/  LDSM.16.M88.4 R36, [R150+0x4000] ;  /* 0x004000009624783b */ /* 0x000f620000000200 */
[----:B------:R-:W-:Y:S02]  /*2670*/  IMAD R147, R3, 0x2, R151 ;  /* 0x0000000203937824 */ /* 0x000fe400078e0297 */
[----:B------:R-:W-:Y:S01]  /*2680*/  IMAD R143, R5, 0x2, R150 ;  /* 0x00000002058f7824 */ /* 0x000fe200078e0296 */
[----:B------:R-:W4:Y:S01]  /*2690*/  LDSM.16.M88.4 R16, [R150+0x4800] ;  /* 0x004800009610783b */ /* 0x000f220000000200 */
[----:B------:R-:W-:Y:S02]  /*26a0*/  VIADD R0, R150, 0x4000 ;  /* 0x0000400096007836 */ /* 0x000fe40000000000 */
[----:B------:R-:W-:Y:S01]  /*26b0*/  IMAD R146, R3, 0x2, R149 ;  /* 0x0000000203927824 */ /* 0x000fe200078e0295 */
[----:B------:R-:W1:Y:S01]  /*26c0*/  LDSM.16.M88.4 R72, [R150+0x5000] ;  /* 0x005000009648783b */ /* 0x000e620000000200 */
[----:B------:R-:W-:-:S02]  /*26d0*/  IMAD R148, R7, 0x2, R0 ;  /* 0x0000000207947824 */ /* 0x000fc400078e0200 */
[----:B------:R-:W-:Y:S01]  /*26e0*/  IMAD R90, R86, 0x10, R90 ;  /* 0x00000010565a7824 */ /* 0x000fe200078e025a */
[----:B--23--:R-:W2:Y:S01]  /*26f0*/  LDSM.16.M88.4 R8, [R150+0x5800] ;  /* 0x005800009608783b */ /* 0x00cea20000000200 */
[----:B------:R-:W-:Y:S01]  /*2700*/  IMAD R145, R5, 0x2, R148 ;  /* 0x0000000205917824 */ /* 0x000fe200078e0294 */
[----:B------:R-:W-:Y:S02]  /*2710*/  LOP3.LUT R5, R92, 0xffffffe0, RZ, 0xc0, !PT ;  /* 0xffffffe05c057812 */ /* 0x000fe400078ec0ff */
[----:B------:R-:W-:Y:S03]  /*2720*/  LDSM.16.M88.4 R24, [R149] ;  /* 0x000000009518783b */ /* 0x000fe60000000200 */
[----:B------:R-:W-:Y:S01]  /*2730*/  IMAD.IADD R5, R88, 0x1, -R5 ;  /* 0x0000000158057824 */ /* 0x000fe200078e0a05 */
[----:B------:R-:W3:Y:S04]  /*2740*/  LDSM.16.M88.4 R12, [R93+0x4000] ;  /* 0x004000005d0c783b */ /* 0x000ee80000000200 */
[----:B------:R-:W3:Y:S01]  /*2750*/  LDSM.16.M88.4 R48, [R93+0x5000] ;  /* 0x005000005d30783b */ /* 0x000ee20000000200 */
[----:B------:R-:W-:-:S03]  /*2760*/  SHF.R.S32.HI R0, RZ, 0x1f, R5 ;  /* 0x0000001fff007819 */ /* 0x000fc60000011405 */
[----:B------:R-:W3:Y:S01]  /*2770*/  LDSM.16.M88.4 R52, [R93+0x4800] ;  /* 0x004800005d34783b */ /* 0x000ee20000000200 */
[----:B------:R-:W-:Y:S01]  /*2780*/  LEA.HI R179, R0, R5, RZ, 0x2 ;  /* 0x0000000500b37211 */ /* 0x000fe200078f10ff */
[----:B------:R-:W-:Y:S01]  /*2790*/  IMAD.SHL.U32 R0, R88, 0x2, RZ ;  /* 0x0000000258007824 */ /* 0x000fe200078e00ff */
[----:B------:R-:W-:Y:S01]  /*27a0*/  SHF.R.S32.HI R5, RZ, 0x1f, R86 ;  /* 0x0000001fff057819 */ /* 0x000fe20000011456 */
[----:B------:R-:W3:Y:S01]  /*27b0*/  LDSM.16.M88.4 R44, [R93+0x5800] ;  /* 0x005800005d2c783b */ /* 0x000ee20000000200 */
[----:B------:R-:W-:Y:S02]  /*27c0*/  SHF.R.S32.HI R179, RZ, 0x2, R179 ;  /* 0x00000002ffb37819 */ /* 0x000fe400000114b3 */
[----:B------:R-:W-:Y:S01]  /*27d0*/  LOP3.LUT R0, R0, 0x6, RZ, 0xc0, !PT ;  /* 0x0000000600007812 */ /* 0x000fe200078ec0ff */
[----:B------:R-:W-:Y:S01]  /*27e0*/  LDSM.16.M88.4 R20, [R143+0x4000] ;  /* 0x004000008f14783b */ /* 0x000fe20000000200 */
[----:B------:R-:W-:Y:S01]  /*27f0*/  LEA.HI R5, R5, R86, RZ, 0x2 ;  /* 0x0000005605057211 */ /* 0x000fe200078f10ff */
[----:B-----5:R-:W-:Y:S02]  /*2800*/  HMMA.16816.F32 R40, R64, R36, RZ ;  /* 0x000000244028723c */ /* 0x020fe400000018ff */
[----:B------:R-:W-:Y:S01]  /*2810*/  LDSM.16.M88.4 R28, [R143+0x4800] ;  /* 0x004800008f1c783b */ /* 0x000fe20000000200 */
[----:B------:R-:W-:Y:S01]  /*2820*/  IMAD R0, R87, 0x40, R0 ;  /* 0x0000004057007824 */ /* 0x000fe200078e0200 */
[----:B------:R-:W-:-:S02]  /*2830*/  LOP3.LUT R5, R5, 0xfffffffc, RZ, 0xc0, !PT ;  /* 0xfffffffc05057812 */ /* 0x000fc400078ec0ff */
[----:B------:R-:W-:Y:S01]  /*2840*/  LDSM.16.M88.4 R80, [R143+0x5800] ;  /* 0x005800008f50783b */ /* 0x000fe20000000200 */
[C---:B------:R-:W-:Y:S01]  /*2850*/  HMMA.16816.F32 R36, R64.reuse, R38, RZ ;  /* 0x000000264024723c */ /* 0x040fe200000018ff */
[----:B------:R-:W-:Y:S02]  /*2860*/  VIADD R7, R0, 0x9 ;  /* 0x0000000900077836 */ /* 0x000fe40000000000 */
[----:B------:R-:W-:Y:S01]  /*2870*/  LDSM.16.M88.4 R60, [R146] ;  /* 0x00000000923c783b */ /* 0x000fe20000000200 */
[----:B------:R-:W-:Y:S02]  /*2880*/  IMAD.IADD R178, R86, 0x1, -R5 ;  /* 0x0000000156b27824 */ /* 0x000fe400078e0a05 */
[----:B----4-:R-:W-:Y:S01]  /*2890*/  HMMA.16816.F32 R32, R64, R16, RZ ;  /* 0x000000104020723c */ /* 0x010fe200000018ff */
[----:B------:R-:W-:Y:S01]  /*28a0*/  LDSM.16.M88.4 R56, [R145] ;  /* 0x000000009138783b */ /* 0x000fe20000000200 */
[----:B------:R-:W-:-:S03]  /*28b0*/  VIADD R5, R0, 0x1 ;  /* 0x0000000100057836 */ /* 0x000fc60000000000 */
[----:B------:R-:W0:Y:S01]  /*28c0*/  LDGDEPBAR ;  /* 0x00000000000079af */ /* 0x000e220000000000 */
[C---:B-1----:R-:W-:Y:S06]  /*28d0*/  HMMA.16816.F32 R76, R64.reuse, R72, RZ ;  /* 0x00000048404c723c */ /* 0x042fec00000018ff */
[C---:B------:R-:W-:Y:S06]  /*28e0*/  HMMA.16816.F32 R16, R64.reuse, R18, RZ ;  /* 0x000000124010723c */ /* 0x040fec00000018ff */
[C---:B------:R-:W-:Y:S06]  /*28f0*/  HMMA.16816.F32 R72, R64.reuse, R74, RZ ;  /* 0x0000004a4048723c */ /* 0x040fec00000018ff */
[C---:B--2---:R-:W-:Y:S06]  /*2900*/  HMMA.16816.F32 R68, R64.reuse, R8, RZ ;  /* 0x000000084044723c */ /* 0x044fec00000018ff */
[----:B------:R-:W-:Y:S01]  /*2910*/  HMMA.16816.F32 R64, R64, R10, RZ ;  /* 0x0000000a4040723c */ /* 0x000fe200000018ff */
[----:B------:R-:W1:Y:S05]  /*2920*/  LDSM.16.M88.4 R8, [R147] ;  /* 0x000000009308783b */ /* 0x000e6a0000000200 */
[C---:B---3--:R-:W-:Y:S06]  /*2930*/  HMMA.16816.F32 R40, R24.reuse, R12, R40 ;  /* 0x0000000c1828723c */ /* 0x048fec0000001828 */
[C---:B------:R-:W-:Y:S01]  /*2940*/  HMMA.16816.F32 R36, R24.reuse, R14, R36 ;  /* 0x0000000e1824723c */ /* 0x040fe20000001824 */
[----:B------:R-:W2:Y:S05]  /*2950*/  LDSM.16.M88.4 R12, [R143+0x5000] ;  /* 0x005000008f0c783b */ /* 0x000eaa0000000200 */
[C---:B------:R-:W-:Y:S06]  /*2960*/  HMMA.16816.F32 R76, R24.reuse, R48, R76 ;  /* 0x00000030184c723c */ /* 0x040fec000000184c */
[C---:B------:R-:W-:Y:S06]  /*2970*/  HMMA.16816.F32 R32, R24.reuse, R52, R32 ;  /* 0x000000341820723c */ /* 0x040fec0000001820 */
[C---:B------:R-:W-:Y:S01]  /*2980*/  HMMA.16816.F32 R16, R24.reuse, R54, R16 ;  /* 0x000000361810723c */ /* 0x040fe20000001810 */
[----:B------:R-:W-:Y:S05]  /*2990*/  LDSM.16.M88.4 R52, [R145+0x800] ;  /* 0x000800009134783b */ /* 0x000fea0000000200 */
[C---:B------:R-:W-:Y:S01]  /*29a0*/  HMMA.16816.F32 R72, R24.reuse, R50, R72 ;  /* 0x000000321848723c */ /* 0x040fe20000001848 */
[----:B------:R-:W3:Y:S05]  /*29b0*/  LDSM.16.M88.4 R48, [R145+0x1000] ;  /* 0x001000009130783b */ /* 0x000eea0000000200 */
[C---:B------:R-:W-:Y:S06]  /*29c0*/  HMMA.16816.F32 R68, R24.reuse, R44, R68 ;  /* 0x0000002c1844723c */ /* 0x040fec0000001844 */
[----:B------:R-:W-:Y:S01]  /*29d0*/  HMMA.16816.F32 R64, R24, R46, R64 ;  /* 0x0000002e1840723c */ /* 0x000fe20000001840 */
[----:B------:R-:W-:Y:S04]  /*29e0*/  LDSM.16.M88.4 R24, [R151+0x2000] ;  /* 0x002000009718783b */ /* 0x000fe80000000200 */
[----:B------:R-:W-:Y:S01]  /*29f0*/  LDSM.16.M88.4 R44, [R145+0x1800] ;  /* 0x00180000912c783b */ /* 0x000fe20000000200 */
[C---:B-1----:R-:W-:Y:S06]  /*2a00*/  HMMA.16816.F32 R40, R8.reuse, R20, R40 ;  /* 0x000000140828723c */ /* 0x042fec0000001828 */
[C---:B------:R-:W-:Y:S01]  /*2a10*/  HMMA.16816.F32 R36, R8.reuse, R22, R36 ;  /* 0x000000160824723c */ /* 0x040fe20000001824 */
[----:B------:R-:W1:Y:S05]  /*2a20*/  LDSM.16.M88.4 R20, [R150+0x6000] ;  /* 0x006000009614783b */ /* 0x000e6a0000000200 */
[C---:B--2---:R-:W-:Y:S06]  /*2a30*/  HMMA.16816.F32 R76, R8.reuse, R12, R76 ;  /* 0x0000000c084c723c */ /* 0x044fec000000184c */
[C---:B------:R-:W-:Y:S06]  /*2a40*/  HMMA.16816.F32 R32, R8.reuse, R28, R32 ;  /* 0x0000001c0820723c */ /* 0x040fec0000001820 */
[C---:B------:R-:W-:Y:S01]  /*2a50*/  HMMA.16816.F32 R28, R8.reuse, R30, R16 ;  /* 0x0000001e081c723c */ /* 0x040fe20000001810 */
[----:B------:R-:W-:Y:S05]  /*2a60*/  LDSM.16.M88.4 R16, [R150+0x6800] ;  /* 0x006800009610783b */ /* 0x000fea0000000200 */
[C---:B------:R-:W-:Y:S01]  /*2a70*/  HMMA.16816.F32 R72, R8.reuse, R14, R72 ;  /* 0x0000000e0848723c */ /* 0x040fe20000001848 */
[----:B------:R-:W-:Y:S05]  /*2a80*/  LDSM.16.M88.4 R12, [R93+0x6000] ;  /* 0x006000005d0c783b */ /* 0x000fea0000000200 */
[C---:B------:R-:W-:Y:S06]  /*2a90*/  HMMA.16816.F32 R68, R8.reuse, R80, R68 ;  /* 0x000000500844723c */ /* 0x040fec0000001844 */
[----:B------:R-:W-:Y:S01]  /*2aa0*/  HMMA.16816.F32 R64, R8, R82, R64 ;  /* 0x000000520840723c */ /* 0x000fe20000001840 */
[----:B------:R-:W2:Y:S05]  /*2ab0*/  LDSM.16.M88.4 R8, [R150+0x7000] ;  /* 0x007000009608783b */ /* 0x000eaa0000000200 */
[C---:B------:R-:W-:Y:S06]  /*2ac0*/  HMMA.16816.F32 R40, R60.reuse, R56, R40 ;  /* 0x000000383c28723c */ /* 0x040fec0000001828 */
[C---:B------:R-:W-:Y:S01]  /*2ad0*/  HMMA.16816.F32 R36, R60.reuse, R58, R36 ;  /* 0x0000003a3c24723c */ /* 0x040fe20000001824 */
[----:B------:R-:W4:Y:S05]  /*2ae0*/  LDSM.16.M88.4 R56, [R150+0x7800] ;  /* 0x007800009638783b */ /* 0x000f2a0000000200 */
[C---:B---3--:R-:W-:Y:S01]  /*2af0*/  HMMA.16816.F32 R80, R60.reuse, R48, R76 ;  /* 0x000000303c50723c */ /* 0x048fe2000000184c */
[----:B------:R-:W-:Y:S05]  /*2b00*/  LDSM.16.M88.4 R76, [R93+0x6800] ;  /* 0x006800005d4c783b */ /* 0x000fea0000000200 */
[C---:B------:R-:W-:Y:S06]  /*2b10*/  HMMA.16816.F32 R32, R60.reuse, R52, R32 ;  /* 0x000000343c20723c */ /* 0x040fec0000001820 */
[C---:B------:R-:W-:Y:S01]  /*2b20*/  HMMA.16816.F32 R52, R60.reuse, R54, R28 ;  /* 0x000000363c34723c */ /* 0x040fe2000000181c */
[----:B------:R-:W-:Y:S05]  /*2b30*/  LDSM.16.M88.4 R28, [R149+0x2000] ;  /* 0x00200000951c783b */ /* 0x000fea0000000200 */
[----:B------:R-:W-:Y:S01]  /*2b40*/  HMMA.16816.F32 R72, R60, R50, R72 ;  /* 0x000000323c48723c */ /* 0x000fe20000001848 */
[----:B------:R-:W-:Y:S05]  /*2b50*/  LDSM.16.M88.4 R48, [R93+0x7800] ;  /* 0x007800005d30783b */ /* 0x000fea0000000200 */
[C---:B-1----:R-:W-:Y:S06]  /*2b60*/  HMMA.16816.F32 R40, R24.reuse, R20, R40 ;  /* 0x000000141828723c */ /* 0x042fec0000001828 */
[----:B------:R-:W-:Y:S01]  /*2b70*/  HMMA.16816.F32 R36, R24, R22, R36 ;  /* 0x000000161824723c */ /* 0x000fe20000001824 */
[----:B------:R-:W1:Y:S05]  /*2b80*/  LDSM.16.M88.4 R20, [R93+0x7000] ;  /* 0x007000005d14783b */ /* 0x000e6a0000000200 */
[C---:B------:R-:W-:Y:S06]  /*2b90*/  HMMA.16816.F32 R68, R60.reuse, R44, R68 ;  /* 0x0000002c3c44723c */ /* 0x040fec0000001844 */
[----:B------:R-:W-:Y:S01]  /*2ba0*/  HMMA.16816.F32 R64, R60, R46, R64 ;  /* 0x0000002e3c40723c */ /* 0x000fe20000001840 */
[----:B------:R-:W-:Y:S04]  /*2bb0*/  LDSM.16.M88.4 R44, [R143+0x6000] ;  /* 0x006000008f2c783b */ /* 0x000fe80000000200 */
[----:B------:R-:W-:Y:S01]  /*2bc0*/  LDSM.16.M88.4 R60, [R143+0x6800] ;  /* 0x006800008f3c783b */ /* 0x000fe20000000200 */
[C---:B--2---:R-:W-:Y:S06]  /*2bd0*/  HMMA.16816.F32 R80, R24.reuse, R8, R80 ;  /* 0x000000081850723c */ /* 0x044fec0000001850 */
[C---:B------:R-:W-:Y:S06]  /*2be0*/  HMMA.16816.F32 R32, R24.reuse, R16, R32 ;  /* 0x000000101820723c */ /* 0x040fec0000001820 */
[C---:B------:R-:W-:Y:S01]  /*2bf0*/  HMMA.16816.F32 R52, R24.reuse, R18, R52 ;  /* 0x000000121834723c */ /* 0x040fe20000001834 */
[----:B------:R-:W-:Y:S05]  /*2c00*/  LDSM.16.M88.4 R16, [R147+0x2000] ;  /* 0x002000009310783b */ /* 0x000fea0000000200 */
[C---:B------:R-:W-:Y:S01]  /*2c10*/  HMMA.16816.F32 R72, R24.reuse, R10, R72 ;  /* 0x0000000a1848723c */ /* 0x040fe20000001848 */
[----:B------:R-:W2:Y:S05]  /*2c20*/  LDSM.16.M88.4 R8, [R143+0x7000] ;  /* 0x007000008f08783b */ /* 0x000eaa0000000200 */
[C---:B----4-:R-:W-:Y:S06]  /*2c30*/  HMMA.16816.F32 R68, R24.reuse, R56, R68 ;  /* 0x000000381844723c */ /* 0x050fec0000001844 */
[----:B------:R-:W-:Y:S01]  /*2c40*/  HMMA.16816.F32 R64, R24, R58, R64 ;  /* 0x0000003a1840723c */ /* 0x000fe20000001840 */
[----:B------:R-:W-:Y:S05]  /*2c50*/  LDSM.16.M88.4 R24, [R145+0x2000] ;  /* 0x002000009118783b */ /* 0x000fea0000000200 */
[C---:B-1----:R-:W-:Y:S06]  /*2c60*/  HMMA.16816.F32 R80, R28.reuse, R20, R80 ;  /* 0x000000141c50723c */ /* 0x042fec0000001850 */
[C---:B------:R-:W-:Y:S06]  /*2c70*/  HMMA.16816.F32 R40, R28.reuse, R12, R40 ;  /* 0x0000000c1c28723c */ /* 0x040fec0000001828 */
[C---:B------:R-:W-:Y:S01]  /*2c80*/  HMMA.16816.F32 R36, R28.reuse, R14, R36 ;  /* 0x0000000e1c24723c */ /* 0x040fe20000001824 */
[----:B------:R-:W1:Y:S05]  /*2c90*/  LDSM.16.M88.4 R12, [R146+0x2000] ;  /* 0x00200000920c783b */ /* 0x000e6a0000000200 */
[C---:B------:R-:W-:Y:S06]  /*2ca0*/  HMMA.16816.F32 R32, R28.reuse, R76, R32 ;  /* 0x0000004c1c20723c */ /* 0x040fec0000001820 */
[C---:B------:R-:W-:Y:S06]  /*2cb0*/  HMMA.16816.F32 R52, R28.reuse, R78, R52 ;  /* 0x0000004e1c34723c */ /* 0x040fec0000001834 */
[C---:B------:R-:W-:Y:S01]  /*2cc0*/  HMMA.16816.F32 R72, R28.reuse, R22, R72 ;  /* 0x000000161c48723c */ /* 0x040fe20000001848 */
[----:B------:R-:W-:Y:S05]  /*2cd0*/  LDSM.16.M88.4 R20, [R145+0x2800] ;  /* 0x002800009114783b */ /* 0x000fea0000000200 */
[C---:B------:R-:W-:Y:S06]  /*2ce0*/  HMMA.16816.F32 R68, R28.reuse, R48, R68 ;  /* 0x000000301c44723c */ /* 0x040fec0000001844 */
[----:B------:R-:W-:Y:S01]  /*2cf0*/  HMMA.16816.F32 R64, R28, R50, R64 ;  /* 0x000000321c40723c */ /* 0x000fe20000001840 */
[----:B------:R-:W3:Y:S05]  /*2d00*/  LDSM.16.M88.4 R28, [R143+0x7800] ;  /* 0x007800008f1c783b */ /* 0x000eea0000000200 */
[C---:B--2---:R-:W-:Y:S06]  /*2d10*/  HMMA.16816.F32 R80, R16.reuse, R8, R80 ;  /* 0x000000081050723c */ /* 0x044fec0000001850 */
[----:B------:R-:W-:Y:S01]  /*2d20*/  HMMA.16816.F32 R40, R16, R44, R40 ;  /* 0x0000002c1028723c */ /* 0x000fe20000001828 */
[----:B------:R-:W-:-:S04]  /*2d30*/  IADD3 R8, R90, 0x1, R179 ;  /* 0x000000015a087810 */ /* 0x000fc80007ffe0b3 */
[----:B------:R-:W-:Y:S01]  /*2d40*/  IADD3 R8, R84, R8, -R169 ;  /* 0x0000000854087210 */ /* 0x000fe20007ffe8a9 */
[C---:B------:R-:W-:Y:S01]  /*2d50*/  HMMA.16816.F32 R36, R16.reuse, R46, R36 ;  /* 0x0000002e1024723c */ /* 0x040fe20000001824 */
[----:B------:R-:W2:Y:S03]  /*2d60*/  LDSM.16.M88.4 R44, [R145+0x3000] ;  /* 0x00300000912c783b */ /* 0x000ea60000000200 */
[----:B------:R-:W-:Y:S02]  /*2d70*/  IMAD.IADD R91, R8, 0x1, R91 ;  /* 0x00000001085b7824 */ /* 0x000fe400078e025b */
[----:B------:R-:W-:Y:S01]  /*2d80*/  HMMA.16816.F32 R32, R16, R60, R32 ;  /* 0x0000003c1020723c */ /* 0x000fe20000001820 */
[----:B------:R-:W-:Y:S02]  /*2d90*/  VIADD R8, R0, 0x8 ;  /* 0x0000000800087836 */ /* 0x000fe40000000000 */
[----:B------:R-:W-:-:S02]  /*2da0*/  VIMNMX R132, R91, R84, PT ;  /* 0x000000545b847248 */ /* 0x000fc40003fe0100 */
[----:B------:R-:W-:Y:S01]  /*2db0*/  VIADDMNMX R131, R91, 0x8, R84, PT ;  /* 0x000000085b837846 */ /* 0x000fe20003800154 */
[C---:B------:R-:W-:Y:S01]  /*2dc0*/  HMMA.16816.F32 R52, R16.reuse, R62, R52 ;  /* 0x0000003e1034723c */ /* 0x040fe20000001834 */
[CC--:B------:R-:W-:Y:S02]  /*2dd0*/  ISETP.GE.AND P4, PT, R8.reuse, R132.reuse, PT ;  /* 0x000000840800720c */ /* 0x0c0fe40003f86270 */
[-C--:B------:R-:W-:Y:S02]  /*2de0*/  ISETP.GE.AND P6, PT, R8, R131.reuse, PT ;  /* 0x000000830800720c */ /* 0x080fe40003fc6270 */
[CC--:B------:R-:W-:Y:S01]  /*2df0*/  ISETP.GE.AND P0, PT, R5.reuse, R132.reuse, PT ;  /* 0x000000840500720c */ /* 0x0c0fe20003f06270 */
[----:B------:R-:W-:Y:S01]  /*2e00*/  HMMA.16816.F32 R72, R16, R10, R72 ;  /* 0x0000000a1048723c */ /* 0x000fe20000001848 */
[----:B------:R-:W4:Y:S01]  /*2e10*/  LDSM.16.M88.4 R8, [R145+0x3800] ;  /* 0x003800009108783b */ /* 0x000f220000000200 */
[----:B------:R-:W-:Y:S01]  /*2e20*/  ISETP.GE.AND P3, PT, R5, R131, PT ;  /* 0x000000830500720c */ /* 0x000fe20003f66270 */
[----:B------:R-:W-:Y:S01]  /*2e30*/  VIADD R5, R0, 0x10 ;  /* 0x0000001000057836 */ /* 0x000fe20000000000 */
[----:B------:R-:W-:Y:S01]  /*2e40*/  ISETP.GE.AND P2, PT, R7, R132, PT ;  /* 0x000000840700720c */ /* 0x000fe20003f46270 */
[----:B------:R-:W-:-:S04]  /*2e50*/  DEPBAR.LE SB0, 0x0 ;  /* 0x000080000000791a */ /* 0x000fc80000000000 */
[----:B-1----:R-:W-:Y:S01]  /*2e60*/  HMMA.16816.F32 R40, R12, R24, R40 ;  /* 0x000000180c28723c */ /* 0x002fe20000001828 */
[----:B------:R-:W-:Y:S01]  /*2e70*/  ISETP.GE.AND P5, PT, R7, R131, PT ;  /* 0x000000830700720c */ /* 0x000fe20003fa6270 */
[----:B------:R-:W-:Y:S01]  /*2e80*/  VIADD R7, R0, 0x11 ;  /* 0x0000001100077836 */ /* 0x000fe20000000000 */
[----:B------:R-:W-:-:S03]  /*2e90*/  ISETP.GE.AND P1, PT, R5, R132, PT ;  /* 0x000000840500720c */ /* 0x000fc60003f26270 */
[----:B------:R-:W-:Y:S06]  /*2ea0*/  HMMA.16816.F32 R36, R12, R26, R36 ;  /* 0x0000001a0c24723c */ /* 0x000fec0000001824 */
[----:B---3--:R-:W-:Y:S06]  /*2eb0*/  HMMA.16816.F32 R68, R16, R28, R68 ;  /* 0x0000001c1044723c */ /* 0x008fec0000001844 */
[----:B------:R-:W-:Y:S01]  /*2ec0*/  HMMA.16816.F32 R32, R12, R20, R32 ;  /* 0x000000140c20723c */ /* 0x000fe20000001820 */
[----:B------:R-:W-:-:S05]  /*2ed0*/  IMAD.MOV.U32 R28, RZ, RZ, R87 ;  /* 0x000000ffff1c7224 */ /* 0x000fca00078e0057 */
[C---:B------:R-:W-:Y:S01]  /*2ee0*/  HMMA.16816.F32 R52, R12.reuse, R22, R52 ;  /* 0x000000160c34723c */ /* 0x040fe20000001834 */
[----:B------:R-:W-:Y:S01]  /*2ef0*/  FSEL R20, R41, -INF , !P0 ;  /* 0xff80000029147808 */ /* 0x000fe20004000000 */
[C---:B------:R-:W-:Y:S01]  /*2f00*/  VIADD R21, R0.reuse, 0x20 ;  /* 0x0000002000157836 */ /* 0x040fe20000000000 */
[-C--:B------:R-:W-:Y:S01]  /*2f10*/  ISETP.GE.AND P0, PT, R5, R131.reuse, PT ;  /* 0x000000830500720c */ /* 0x080fe20003f06270 */
[----:B------:R-:W-:Y:S01]  /*2f20*/  VIADD R5, R0, 0x18 ;  /* 0x0000001800057836 */ /* 0x000fe20000000000 */
[----:B------:R-:W-:Y:S01]  /*2f30*/  FSEL R43, R43, -INF , !P3 ;  /* 0xff8000002b2b7808 */ /* 0x000fe20005800000 */
[----:B--2---:R-:W-:Y:S01]  /*2f40*/  HMMA.16816.F32 R80, R12, R44, R80 ;  /* 0x0000002c0c50723c */ /* 0x004fe20000001850 */
[----:B------:R-:W-:Y:S02]  /*2f50*/  FSEL R36, R36, -INF , !P4 ;  /* 0xff80000024247808 */ /* 0x000fe40006000000 */
[C---:B------:R-:W-:Y:S01]  /*2f60*/  ISETP.GE.AND P3, PT, R7.reuse, R132, PT ;  /* 0x000000840700720c */ /* 0x040fe20003f66270 */
[----:B------:R-:W-:Y:S01]  /*2f70*/  BAR.SYNC.DEFER_BLOCKING 0x0 ;  /* 0x0000000000007b1d */ /* 0x000fe20000010000 */
[----:B------:R-:W-:Y:S01]  /*2f80*/  ISETP.GE.AND P4, PT, R7, R131, PT ;  /* 0x000000830700720c */ /* 0x000fe20003f86270 */
[----:B------:R-:W-:Y:S01]  /*2f90*/  HMMA.16816.F32 R64, R16, R30, R64 ;  /* 0x0000001e1040723c */ /* 0x000fe20000001840 */
[----:B------:R-:W-:-:S02]  /*2fa0*/  FSEL R7, R38, -INF , !P6 ;  /* 0xff80000026077808 */ /* 0x000fc40007000000 */
[----:B------:R-:W-:Y:S02]  /*2fb0*/  FSEL R26, R37, -INF , !P2 ;  /* 0xff800000251a7808 */ /* 0x000fe40005000000 */
[CC--:B------:R-:W-:Y:S01]  /*2fc0*/  ISETP.GE.AND P6, PT, R5.reuse, R132.reuse, PT ;  /* 0x000000840500720c */ /* 0x0c0fe20003fc6270 */
[C---:B----4-:R-:W-:Y:S01]  /*2fd0*/  HMMA.16816.F32 R68, R12.reuse, R8, R68 ;  /* 0x000000080c44723c */ /* 0x050fe20000001844 */
[-C--:B------:R-:W-:Y:S01]  /*2fe0*/  ISETP.GE.AND P2, PT, R5, R131.reuse, PT ;  /* 0x000000830500720c */ /* 0x080fe20003f46270 */
[C---:B------:R-:W-:Y:S01]  /*2ff0*/  VIADD R5, R0.reuse, 0x19 ;  /* 0x0000001900057836 */ /* 0x040fe20000000000 */
[----:B------:R-:W-:Y:S01]  /*3000*/  FSEL R39, R39, -INF , !P5 ;  /* 0xff80000027277808 */ /* 0x000fe20006800000 */
[----:B------:R-:W-:Y:S01]  /*3010*/  VIADD R18, R0, 0x28 ;  /* 0x0000002800127836 */ /* 0x000fe20000000000 */
[----:B------:R-:W-:Y:S01]  /*3020*/  FSEL R32, R32, -INF , !P1 ;  /* 0xff80000020207808 */ /* 0x000fe20004800000 */
[----:B------:R-:W-:Y:S01]  /*3030*/  HMMA.16816.F32 R72, R12, R46, R72 ;  /* 0x0000002e0c48723c */ /* 0x000fe20000001848 */
[C---:B------:R-:W-:Y:S01]  /*3040*/  ISETP.GE.AND P5, PT, R5.reuse, R132, PT ;  /* 0x000000840500720c */ /* 0x040fe20003fa6270 */
[C---:B------:R-:W-:Y:S01]  /*3050*/  VIADD R8, R0.reuse, 0x31 ;  /* 0x0000003100087836 */ /* 0x040fe20000000000 */
[----:B------:R-:W-:Y:S01]  /*3060*/  ISETP.GE.AND P1, PT, R5, R131, PT ;  /* 0x000000830500720c */ /* 0x000fe20003f26270 */
[----:B------:R-:W-:Y:S01]  /*3070*/  VIADD R5, R0, 0x21 ;  /* 0x0000002100057836 */ /* 0x000fe20000000000 */
[----:B------:R-:W-:-:S02]  /*3080*/  FSEL R27, R35, -INF , !P4 ;  /* 0xff800000231b7808 */ /* 0x000fc40006000000 */
[----:B------:R-:W-:Y:S02]  /*3090*/  FSEL R52, R52, -INF , !P6 ;  /* 0xff80000034347808 */ /* 0x000fe40007000000 */
[----:B------:R-:W-:Y:S02]  /*30a0*/  FSEL R17, R34, -INF , !P0 ;  /* 0xff80000022117808 */ /* 0x000fe40004000000 */
[CC--:B------:R-:W-:Y:S01]  /*30b0*/  ISETP.GE.AND P4, PT, R5.reuse, R132.reuse, PT ;  /* 0x000000840500720c */ /* 0x0c0fe20003f86270 */
[----:B------:R-:W-:Y:S01]  /*30c0*/  HMMA.16816.F32 R64, R12, R10, R64 ;  /* 0x0000000a0c40723c */ /* 0x000fe20000001840 */
[----:B------:R-:W-:Y:S01]  /*30d0*/  ISETP.GE.AND P6, PT, R5, R131, PT ;  /* 0x000000830500720c */ /* 0x000fe20003fc6270 */
[----:B------:R-:W-:Y:S01]  /*30e0*/  VIADD R5, R0, 0x29 ;  /* 0x0000002900057836 */ /* 0x000fe20000000000 */
[----:B------:R-:W-:Y:S02]  /*30f0*/  ISETP.GE.AND P0, PT, R21, R132, PT ;  /* 0x000000841500720c */ /* 0x000fe40003f06270 */
[----:B------:R-:W-:-:S02]  /*3100*/  FSEL R55, R55, -INF , !P1 ;  /* 0xff80000037377808 */ /* 0x000fc40004800000 */
[----:B------:R-:W-:Y:S02]  /*3110*/  FSEL R134, R80, -INF , !P0 ;  /* 0xff80000050867808 */ /* 0x000fe40004000000 */
[----:B------:R-:W-:Y:S02]  /*3120*/  FSEL R16, R33, -INF , !P3 ;  /* 0xff80000021107808 */ /* 0x000fe40005800000 */
[C---:B------:R-:W-:Y:S02]  /*3130*/  ISETP.GE.AND P1, PT, R5.reuse, R132, PT ;  /* 0x000000840500720c */ /* 0x040fe40003f26270 */
[-C--:B------:R-:W-:Y:S01]  /*3140*/  ISETP.GE.AND P0, PT, R5, R131.reuse, PT ;  /* 0x000000830500720c */ /* 0x080fe20003f06270 */
[----:B------:R-:W-:Y:S01]  /*3150*/  VIADD R5, R0, 0x30 ;  /* 0x0000003000057836 */ /* 0x000fe20000000000 */
[----:B------:R-:W-:Y:S02]  /*3160*/  ISETP.GE.AND P3, PT, R21, R131, PT ;  /* 0x000000831500720c */ /* 0x000fe40003f66270 */
[----:B------:R-:W-:-:S02]  /*3170*/  FSEL R136, R81, -INF , !P4 ;  /* 0xff80000051887808 */ /* 0x000fc40006000000 */
[----:B------:R-:W-:Y:S02]  /*3180*/  FSEL R119, R82, -INF , !P3 ;  /* 0xff80000052777808 */ /* 0x000fe40005800000 */
[----:B------:R-:W-:Y:S02]  /*3190*/  ISETP.GE.AND P3, PT, R5, R132, PT ;  /* 0x000000840500720c */ /* 0x000fe40003f66270 */
[----:B------:R-:W-:Y:S02]  /*31a0*/  FSEL R30, R53, -INF , !P5 ;  /* 0xff800000351e7808 */ /* 0x000fe40006800000 */
[----:B------:R-:W-:Y:S02]  /*31b0*/  FSEL R118, R68, -INF , !P3 ;  /* 0xff80000044767808 */ /* 0x000fe40005800000 */
[CC--:B------:R-:W-:Y:S02]  /*31c0*/  ISETP.GE.AND P3, PT, R0.reuse, R131.reuse, PT ;  /* 0x000000830000720c */ /* 0x0c0fe40003f66270 */
[----:B------:R-:W-:Y:S01]  /*31d0*/  ISETP.GE.AND P4, PT, R5, R131, PT ;  /* 0x000000830500720c */ /* 0x000fe20003f86270 */
[----:B------:R-:W-:Y:S01]  /*31e0*/  VIADD R5, R0, 0x38 ;  /* 0x0000003800057836 */ /* 0x000fe20000000000 */
[----:B------:R-:W-:-:S02]  /*31f0*/  FSEL R33, R42, -INF , !P3 ;  /* 0xff8000002a217808 */ /* 0x000fc40005800000 */
[----:B------:R-:W-:Y:S02]  /*3200*/  ISETP.GE.AND P5, PT, R18, R131, PT ;  /* 0x000000831200720c */ /* 0x000fe40003fa6270 */
[----:B------:R-:W-:Y:S02]  /*3210*/  ISETP.GE.AND P3, PT, R130, 0x2, PT ;  /* 0x000000028200780c */ /* 0x000fe40003f66270 */
[----:B------:R-:W-:Y:S02]  /*3220*/  FSEL R123, R74, -INF , !P5 ;  /* 0xff8000004a7b7808 */ /* 0x000fe40006800000 */
[----:B------:R-:W-:Y:S02]  /*3230*/  FSEL R138, R73, -INF , !P1 ;  /* 0xff800000498a7808 */ /* 0x000fe40004800000 */
[----:B------:R-:W-:Y:S02]  /*3240*/  FSEL R21, R54, -INF , !P2 ;  /* 0xff80000036157808 */ /* 0x000fe40005000000 */
[----:B------:R-:W-:-:S02]  /*3250*/  ISETP.GE.AND P5, PT, R5, R132, PT ;  /* 0x000000840500720c */ /* 0x000fc40003fa6270 */
[----:B------:R-:W-:Y:S01]  /*3260*/  ISETP.GE.AND P1, PT, R5, R131, PT ;  /* 0x000000830500720c */ /* 0x000fe20003f26270 */
[----:B------:R-:W-:Y:S01]  /*3270*/  VIADD R5, R0, 0x39 ;  /* 0x0000003900057836 */ /* 0x000fe20000000000 */
[----:B------:R-:W-:Y:S02]  /*3280*/  FSEL R121, R75, -INF , !P0 ;  /* 0xff8000004b797808 */ /* 0x000fe40004000000 */
[-C--:B------:R-:W-:Y:S02]  /*3290*/  ISETP.GE.AND P2, PT, R18, R132.reuse, PT ;  /* 0x000000841200720c */ /* 0x080fe40003f46270 */
[----:B------:R-:W-:Y:S02]  /*32a0*/  ISETP.GE.AND P0, PT, R0, R132, PT ;  /* 0x000000840000720c */ /* 0x000fe40003f06270 */
[----:B------:R-:W-:Y:S02]  /*32b0*/  FSEL R117, R83, -INF , !P6 ;  /* 0xff80000053757808 */ /* 0x000fe40007000000 */
[----:B------:R-:W-:-:S02]  /*32c0*/  FSEL R120, R72, -INF , !P2 ;  /* 0xff80000048787808 */ /* 0x000fc40005000000 */
[----:B------:R-:W-:Y:S02]  /*32d0*/  FSEL R113, R70, -INF , !P4 ;  /* 0xff80000046717808 */ /* 0x000fe40006000000 */
[----:B------:R-:W-:Y:S02]  /*32e0*/  FSEL R40, R40, -INF , !P0 ;  /* 0xff80000028287808 */ /* 0x000fe40004000000 */
[CC--:B------:R-:W-:Y:S02]  /*32f0*/  ISETP.GE.AND P6, PT, R8.reuse, R132.reuse, PT ;  /* 0x000000840800720c */ /* 0x0c0fe40003fc6270 */
[-C--:B------:R-:W-:Y:S02]  /*3300*/  ISETP.GE.AND P2, PT, R8, R131.reuse, PT ;  /* 0x000000830800720c */ /* 0x080fe40003f46270 */
[C---:B------:R-:W-:Y:S02]  /*3310*/  ISETP.GE.AND P4, PT, R5.reuse, R132, PT ;  /* 0x000000840500720c */ /* 0x040fe40003f86270 */
[----:B------:R-:W-:-:S02]  /*3320*/  ISETP.GE.AND P0, PT, R5, R131, PT ;  /* 0x000000830500720c */ /* 0x000fc40003f06270 */
[----:B------:R-:W-:Y:S02]  /*3330*/  LOP3.LUT R5, R6, R89, RZ, 0xfc, !PT ;  /* 0x0000005906057212 */ /* 0x000fe400078efcff */
        /* <DEDUP_REMOVED lines=8> */
[----:B------:R-:W-:Y:S01]  /*33c0*/  VIADD R35, R130, 0xfffffffe ;  /* 0xfffffffe82237836 */ /* 0x000fe20000000000 */
[----:B------:R-:W-:Y:S01]  /*33d0*/  ISETP.GE.AND P2, PT, R174, UR5, PT ;  /* 0x00000005ae007c0c */ /* 0x000fe2000bf46270 */
[----:B------:R-:W-:Y:S01]  /*33e0*/  BSSY B0, `(.L_x_718) ;  /* 0x000004e000007945 */ /* 0x000fe20003800000 */
[----:B------:R-:W-:Y:S01]  /*33f0*/  ISETP.GE.AND P1, PT, R168, UR5, PT ;  /* 0x00000005a8007c0c */ /* 0x000fe2000bf26270 */
[----:B------:R-:W-:Y:S01]  /*3400*/  IMAD R0, R2, R35, RZ ;  /* 0x0000002302007224 */ /* 0x000fe200078e02ff */
[----:B------:R-:W-:Y:S01]  /*3410*/  SHF.R.S32.HI R2, RZ, 0x1f, R35 ;  /* 0x0000001fff027819 */ /* 0x000fe20000011423 */
[----:B------:R-:W-:-:S04]  /*3420*/  IMAD.WIDE.U32 R34, R35, R85, R172 ;  /* 0x0000005523227225 */ /* 0x000fc800078e00ac */
[----:B------:R-:W-:Y:S01]  /*3430*/  IMAD R0, R2, R85, R0 ;  /* 0x0000005502007224 */ /* 0x000fe200078e0200 */
[----:B------:R-:W-:-:S03]  /*3440*/  IADD3 R2, P6, R161, R34, RZ ;  /* 0x00000022a1027210 */ /* 0x000fc60007fde0ff */
[----:B------:R-:W1:Y:S01]  /*3450*/  @!P2 LDC.64 R10, c[0x0][0x218] ;  /* 0x00008600ff0aab82 */ /* 0x000e620000000a00 */
[----:B------:R-:W-:Y:S01]  /*3460*/  IMAD.IADD R0, R35, 0x1, R0 ;  /* 0x0000000123007824 */ /* 0x000fe200078e0200 */
[----:B------:R2:W-:Y:S06]  /*3470*/  @P2 STS.128 [R167+0x4000], RZ ;  /* 0x004000ffa7002388 */ /* 0x0005ec0000000c00 */
        /* <DEDUP_REMOVED lines=11> */
[--C-:B------:R-:W-:Y:S01]  /*3530*/  @!P1 LEA.HI.X R11, R34, R9, R0.reuse, 0x1, P0 ;  /* 0x00000009220b9211 */ /* 0x100fe200000f0c00 */
[----:B------:R-:W-:Y:S01]  /*3540*/  IMAD.X R9, R160, 0x1, R0, P6 ;  /* 0x00000001a0097824 */ /* 0x000fe200030e0600 */
[C---:B------:R-:W-:Y:S01]  /*3550*/  IADD3 R6, P0, R161.reuse, R2, RZ ;  /* 0x00000002a1067210 */ /* 0x040fe20007f1e0ff */
[----:B------:R-:W3:Y:S01]  /*3560*/  @!P1 LDC.64 R18, c[0x0][0x218] ;  /* 0x00008600ff129b82 */ /* 0x000ee20000000a00 */
[C---:B----4-:R-:W-:Y:S01]  /*3570*/  @!P2 LEA R14, P5, R2.reuse, R14, 0x1 ;  /* 0x0000000e020ea211 */ /* 0x050fe200078a08ff */
[----:B------:R2:W-:Y:S03]  /*3580*/  @P1 STS.128 [R167+0x6000], RZ ;  /* 0x006000ffa7001388 */ /* 0x0005e60000000c00 */
[C-C-:B------:R-:W-:Y:S01]  /*3590*/  @!P2 LEA.HI.X R15, R2.reuse, R15, R9.reuse, 0x1, P5 ;  /* 0x0000000f020fa211 */ /* 0x140fe200028f0c09 */
[----:B------:R-:W-:Y:S01]  /*35a0*/  @!PT LDS RZ, [RZ] ;  /* 0x00000000fffff984 */ /* 0x000fe20000000800 */
[----:B------:R-:W-:Y:S01]  /*35b0*/  @!PT LDS RZ, [RZ] ;  /* 0x00000000fffff984 */ /* 0x000fe20000000800 */
[----:B------:R-:W-:Y:S01]  /*35c0*/  @!PT LDS RZ, [RZ] ;  /* 0x00000000fffff984 */ /* 0x000fe20000000800 */
[----:B------:R2:W-:Y:S01]  /*35d0*/  @!P1 LDGSTS.E.BYPASS.LTC128B.128 [R167+0x6000], desc[UR8][R10.64+0x80] ;  /* 0x060000800aa79fae */ /* 0x0005e2000b901d48 */
[----:B------:R-:W-:Y:S01]  /*35e0*/  IADD3 R0, P5, R161, R6, RZ ;  /* 0x00000006a1007210 */ /* 0x000fe20007fbe0ff */
[----:B------:R-:W4:Y:S01]  /*35f0*/  @!P2 LDC.64 R24, c[0x0][0x218] ;  /* 0x00008600ff18ab82 */ /* 0x000f220000000a00 */
[C---:B-----5:R-:W-:Y:S01]  /*3600*/  @!P1 LEA R12, P4, R2.reuse, R12, 0x1 ;  /* 0x0000000c020c9211 */ /* 0x060fe200078808ff */
[----:B------:R2:W-:Y:S03]  /*3610*/  @P2 STS.128 [R167+0x4800], RZ ;  /* 0x004800ffa7002388 */ /* 0x0005e60000000c00 */
[--C-:B------:R-:W-:Y:S01]  /*3620*/  @!P1 LEA.HI.X R13, R2, R13, R9.reuse, 0x1, P4 ;  /* 0x0000000d020d9211 */ /* 0x100fe200020f0c09 */
[----:B------:R-:W-:Y:S01]  /*3630*/  IMAD.X R9, R160, 0x1, R9, P0 ;  /* 0x00000001a0097824 */ /* 0x000fe200000e0609 */
[----:B------:R-:W-:Y:S01]  /*3640*/  @!PT LDS RZ, [RZ] ;  /* 0x00000000fffff984 */ /* 0x000fe20000000800 */
[----:B------:R-:W-:Y:S01]  /*3650*/  @!PT LDS RZ, [RZ] ;  /* 0x00000000fffff984 */ /* 0x000fe20000000800 */
[----:B------:R-:W-:Y:S01]  /*3660*/  @!PT LDS RZ, [RZ] ;  /* 0x00000000fffff984 */ /* 0x000fe20000000800 */
[----:B------:R2:W-:Y:S01]  /*3670*/  @!P2 LDGSTS.E.BYPASS.LTC128B.128 [R167+0x4800], desc[UR8][R14.64] ;  /* 0x048000000ea7afae */ /* 0x0005e2000b901d48 */
[----:B-1----:R-:W-:-:S02]  /*3680*/  @!P2 LEA R22, P6, R6, R22, 0x1 ;  /* 0x000000160616a211 */ /* 0x002fc400078c08ff */
[--C-:B------:R-:W-:Y:S01]  /*3690*/  IMAD.X R29, R160, 0x1, R9.reuse, P5 ;  /* 0x00000001a01d7824 */ /* 0x100fe200028e0609 */
[----:B------:R2:W-:Y:S01]  /*36a0*/  @P1 STS.128 [R167+0x6800], RZ ;  /* 0x006800ffa7001388 */ /* 0x0005e20000000c00 */
[----:B------:R-:W-:-:S03]  /*36b0*/  @!P2 LEA.HI.X R23, R6, R23, R9, 0x1, P6 ;  /* 0x000000170617a211 */ /* 0x000fc600030f0c09 */
[----:B------:R-:W-:Y:S01]  /*36c0*/  @!PT LDS RZ, [RZ] ;  /* 0x00000000fffff984 */ /* 0x000fe20000000800 */
[----:B------:R-:W-:Y:S01]  /*36d0*/  @!PT LDS RZ, [RZ] ;  /* 0x00000000fffff984 */ /* 0x000fe20000000800 */
[----:B------:R-:W-:Y:S01]  /*36e0*/  @!PT LDS RZ, [RZ] ;  /* 0x00000000fffff984 */ /* 0x000fe20000000800 */
[----:B------:R2:W-:Y:S01]  /*36f0*/  @!P1 LDGSTS.E.BYPASS.LTC128B.128 [R167+0x6800], desc[UR8][R12.64+0x80] ;  /* 0x068000800ca79fae */ /* 0x0005e2000b901d48 */
[----:B---3--:R-:W-:-:S03]  /*3700*/  @!P1 LEA R18, P0, R6, R18, 0x1 ;  /* 0x0000001206129211 */ /* 0x008fc600078008ff */
[----:B------:R2:W-:Y:S01]  /*3710*/  @P2 STS.128 [R167+0x5000], RZ ;  /* 0x005000ffa7002388 */ /* 0x0005e20000000c00 */
[----:B------:R-:W-:-:S03]  /*3720*/  @!P1 LEA.HI.X R19, R6, R19, R9, 0x1, P0 ;  /* 0x0000001306139211 */ /* 0x000fc600000f0c09 */
[----:B------:R-:W-:Y:S01]  /*3730*/  @!PT LDS RZ, [RZ] ;  /* 0x00000000fffff984 */ /* 0x000fe20000000800 */
[----:B------:R-:W-:Y:S01]  /*3740*/  @!PT LDS RZ, [RZ] ;  /* 0x00000000fffff984 */ /* 0x000fe20000000800 */
[----:B------:R-:W-:Y:S01]  /*3750*/  @!PT LDS RZ, [RZ] ;  /* 0x00000000fffff984 */ /* 0x000fe20000000800 */
[----:B------:R2:W-:Y:S01]  /*3760*/  @!P2 LDGSTS.E.BYPASS.LTC128B.128 [R167+0x5000], desc[UR8][R22.64] ;  /* 0x0500000016a7afae */ /* 0x0005e2000b901d48 */
[----:B----4-:R-:W-:-:S03]  /*3770*/  @!P2 LEA R24, P4, R0, R24, 0x1 ;  /* 0x000000180018a211 */ /* 0x010fc600078808ff */
        /* <DEDUP_REMOVED lines=20> */
.L_x_719:
[----:B------:R-:W-:Y:S05]  /*38c0*/  BSYNC B0 ;  /* 0x0000000000007941 */ /* 0x000fea0003800000 */
.L_x_718:
[----:B------:R-:W0:Y:S02]  /*38d0*/  LDGDEPBAR ;  /* 0x00000000000079af */ /* 0x000e240000000000 */
.L_x_717:
[----:B-1----:R-:W-:Y:S01]  /*38e0*/  FMNMX.FTZ R9, R40, R20, !PT ;  /* 0x0000001428097209 */ /* 0x002fe20007810000 */
        /* <DEDUP_REMOVED lines=25> */
[----:B--2---:R-:W-:Y:S02]  /*3a80*/  FMNMX.FTZ R11, R111, R0, !PT ;  /* 0x000000006f0b7209 */ /* 0x004fe40007810000 */
[----:B------:R-:W-:Y:S02]  /*3a90*/  FMNMX.FTZ R9, R116, R9, !PT ;  /* 0x0000000974097209 */ /* 0x000fe40007810000 */
[----:B------:R-:W-:Y:S02]  /*3aa0*/  FMNMX.FTZ R0, R110, R11, !PT ;  /* 0x0000000b6e007209 */ /* 0x000fe40007810000 */
[----:B------:R-:W-:Y:S02]  /*3ab0*/  FMNMX.FTZ R6, R114, R9, !PT ;  /* 0x0000000972067209 */ /* 0x000fe40007810000 */
[----:B------:R-:W-:-:S02]  /*3ac0*/  FMNMX.FTZ R11, R109, R0, !PT ;  /* 0x000000006d0b7209 */ /* 0x000fc40007810000 */
[----:B------:R-:W-:Y:S01]  /*3ad0*/  LEA R144, R5, UR4, 0x1 ;  /* 0x0000000405907c11 */ /* 0x000fe2000f8e08ff */
[----:B------:R-:W1:Y:S03]  /*3ae0*/  SHFL.BFLY PT, R9, R6, 0x2, 0x1f ;  /* 0x0c401f0006097f89 */ /* 0x000e6600000e0000 */
[-C--:B------:R-:W-:Y:S01]  /*3af0*/  LEA R142, R4, R144.reuse, 0x1 ;  /* 0x00000090048e7211 */ /* 0x080fe200078e08ff */
[----:B------:R-:W-:Y:S01]  /*3b00*/  LDSM.16.MT88.4 R92, [R144+0x8000] ;  /* 0x00800000905c783b */ /* 0x000fe20000004200 */
[C---:B------:R-:W-:Y:S02]  /*3b10*/  LEA R141, R3.reuse, R144, 0x1 ;  /* 0x00000090038d7211 */ /* 0x040fe400078e08ff */
[----:B------:R-:W-:Y:S01]  /*3b20*/  LEA R140, R3, R142, 0x1 ;  /* 0x0000008e038c7211 */ /* 0x000fe200078e08ff */
[----:B------:R-:W-:Y:S04]  /*3b30*/  LDSM.16.MT88.4 R12, [R144+0x8800] ;  /* 0x00880000900c783b */ /* 0x000fe80000004200 */
[----:B------:R-:W-:Y:S04]  /*3b40*/  LDSM.16.MT88.4 R56, [R140+0x8000] ;  /* 0x008000008c38783b */ /* 0x000fe80000004200 */
[----:B------:R-:W-:Y:S04]  /*3b50*/  LDSM.16.MT88.4 R64, [R144+0xa000] ;  /* 0x00a000009040783b */ /* 0x000fe80000004200 */
[----:B------:R-:W-:Y:S01]  /*3b60*/  LDSM.16.MT88.4 R72, [R142+0xa000] ;  /* 0x00a000008e48783b */ /* 0x000fe20000004200 */
[----:B-1----:R-:W-:-:S03]  /*3b70*/  FMNMX.FTZ R9, R6, R9, !PT ;  /* 0x0000000906097209 */ /* 0x002fc60007810000 */
[----:B------:R-:W-:Y:S04]  /*3b80*/  LDSM.16.MT88.4 R48, [R141+0x8000] ;  /* 0x008000008d30783b */ /* 0x000fe80000004200 */
[----:B------:R-:W1:Y:S04]  /*3b90*/  SHFL.BFLY PT, R6, R11, 0x2, 0x1f ;  /* 0x0c401f000b067f89 */ /* 0x000e6800000e0000 */
[----:B------:R-:W2:Y:S04]  /*3ba0*/  SHFL.BFLY PT, R2, R9, 0x1, 0x1f ;  /* 0x0c201f0009027f89 */ /* 0x000ea800000e0000 */
[----:B------:R-:W-:Y:S01]  /*3bb0*/  LDSM.16.MT88.4 R88, [R141+0xa000] ;  /* 0x00a000008d58783b */ /* 0x000fe20000004200 */
[----:B-1----:R-:W-:-:S02]  /*3bc0*/  FMNMX.FTZ R6, R11, R6, !PT ;  /* 0x000000060b067209 */ /* 0x002fc40007810000 */
[----:B--2---:R-:W-:-:S03]  /*3bd0*/  FMNMX.FTZ R2, R9, R2, !PT ;  /* 0x0000000209027209 */ /* 0x004fc60007810000 */
[----:B------:R-:W1:Y:S01]  /*3be0*/  SHFL.BFLY PT, R9, R6, 0x1, 0x1f ;  /* 0x0c201f0006097f89 */ /* 0x000e6200000e0000 */
[C---:B------:R-:W-:Y:S01]  /*3bf0*/  FSETP.NEU.FTZ.AND P0, PT, R2.reuse, -INF , PT ;  /* 0xff8000000200780b */ /* 0x040fe20003f1d000 */
[----:B------:R-:W-:-:S05]  /*3c00*/  FMUL.FTZ R115, R2, UR6 ;  /* 0x0000000602737c20 */ /* 0x000fca0008410000 */
[----:B------:R-:W-:-:S05]  /*3c10*/  FSEL R115, R115, RZ, P0 ;  /* 0x000000ff73737208 */ /* 0x000fca0000000000 */
        /* <DEDUP_REMOVED lines=11> */
[----:B-1----:R-:W-:Y:S01]  /*3cd0*/  FMNMX.FTZ R0, R6, R9, !PT ;  /* 0x0000000906007209 */ /* 0x002fe20007810000 */
[--C-:B------:R-:W-:Y:S01]  /*3ce0*/  FFMA.FTZ R118, R118, UR6, -R115.reuse ;  /* 0x0000000676767c23 */ /* 0x100fe20008010873 */
[----:B------:R-:W-:Y:S01]  /*3cf0*/  LDSM.16.MT88.4 R8, [R142+0x8800] ;  /* 0x008800008e08783b */ /* 0x000fe20000004200 */
[----:B------:R-:W1:Y:S01]  /*3d00*/  MUFU.EX2 R103, R103 ;  /* 0x0000006700677308 */ /* 0x000e620000000800 */
[C---:B------:R-:W-:Y:S01]  /*3d10*/  FSETP.NEU.FTZ.AND P0, PT, R0.reuse, -INF , PT ;  /* 0xff8000000000780b */ /* 0x040fe20003f1d000 */
[----:B------:R-:W-:Y:S01]  /*3d20*/  FMUL.FTZ R112, R0, UR6 ;  /* 0x0000000600707c20 */ /* 0x000fe20008410000 */
[----:B------:R-:W-:-:S04]  /*3d30*/  FFMA.FTZ R116, R116, UR6, -R115 ;  /* 0x0000000674747c23 */ /* 0x000fc80008010873 */
[----:B------:R-:W-:Y:S01]  /*3d40*/  FSEL R112, R112, RZ, P0 ;  /* 0x000000ff70707208 */ /* 0x000fe20000000000 */
[----:B------:R-:W-:Y:S04]  /*3d50*/  MUFU.EX2 R104, R104 ;  /* 0x0000006800687308 */ /* 0x000fe80000000800 */
[--C-:B------:R-:W-:Y:S01]  /*3d60*/  FFMA.FTZ R105, R43, UR6, -R112.reuse ;  /* 0x000000062b697c23 */ /* 0x100fe20008010870 */
[--C-:B------:R-:W-:Y:S01]  /*3d70*/  FFMA.FTZ R108, R33, UR6, -R112.reuse ;  /* 0x00000006216c7c23 */ /* 0x100fe20008010870 */
[----:B------:R-:W2:Y:S01]  /*3d80*/  LDSM.16.MT88.4 R40, [R142+0x8000] ;  /* 0x008000008e28783b */ /* 0x000ea20000004200 */
[--C-:B------:R-:W-:Y:S01]  /*3d90*/  FFMA.FTZ R107, R7, UR6, -R112.reuse ;  /* 0x00000006076b7c23 */ /* 0x100fe20008010870 */
[--C-:B------:R-:W-:Y:S01]  /*3da0*/  FFMA.FTZ R102, R39, UR6, -R112.reuse ;  /* 0x0000000627667c23 */ /* 0x100fe20008010870 */
[----:B------:R-:W3:Y:S01]  /*3db0*/  MUFU.EX2 R101, R101 ;  /* 0x0000006500657308 */ /* 0x000ee20000000800 */
[----:B-1----:R-:W-:Y:S01]  /*3dc0*/  F2FP.F16.F32.PACK_AB R84, R103, R106 ;  /* 0x0000006a6754723e */ /* 0x002fe200000000ff */
[--C-:B------:R-:W-:Y:S01]  /*3dd0*/  FFMA.FTZ R35, R17, UR6, -R112.reuse ;  /* 0x0000000611237c23 */ /* 0x100fe20008010870 */
[--C-:B------:R-:W-:Y:S01]  /*3de0*/  FFMA.FTZ R34, R27, UR6, -R112.reuse ;  /* 0x000000061b227c23 */ /* 0x100fe20008010870 */
[--C-:B------:R-:W-:Y:S01]  /*3df0*/  FFMA.FTZ R33, R21, UR6, -R112.reuse ;  /* 0x0000000615217c23 */ /* 0x100fe20008010870 */
[--C-:B------:R-:W-:Y:S01]  /*3e00*/  FFMA.FTZ R30, R55, UR6, -R112.reuse ;  /* 0x00000006371e7c23 */ /* 0x100fe20008010870 */
[----:B------:R-:W1:Y:S01]  /*3e10*/  LDSM.16.MT88.4 R16, [R140+0x8800] ;  /* 0x008800008c10783b */ /* 0x000e620000004200 */
[--C-:B------:R-:W-:Y:S01]  /*3e20*/  FFMA.FTZ R134, R119, UR6, -R112.reuse ;  /* 0x0000000677867c23 */ /* 0x100fe20008010870 */
[----:B------:R-:W-:Y:S01]  /*3e30*/  MUFU.EX2 R108, R108 ;  /* 0x0000006c006c7308 */ /* 0x000fe20000000800 */
[--C-:B------:R-:W-:Y:S01]  /*3e40*/  FFMA.FTZ R117, R117, UR6, -R112.reuse ;  /* 0x0000000675757c23 */ /* 0x100fe20008010870 */
[----:B------:R-:W-:Y:S01]  /*3e50*/  LDSM.16.MT88.4 R24, [R140+0xa000] ;  /* 0x00a000008c18783b */ /* 0x000fe20000004200 */
[----:B------:R-:W-:Y:S01]  /*3e60*/  FFMA.FTZ R119, R122, UR6, -R115 ;  /* 0x000000067a777c23 */ /* 0x000fe20008010873 */
[--C-:B------:R-:W-:Y:S01]  /*3e70*/  FFMA.FTZ R113, R113, UR6, -R112.reuse ;  /* 0x0000000671717c23 */ /* 0x100fe20008010870 */
[--C-:B------:R-:W-:Y:S01]  /*3e80*/  FFMA.FTZ R114, R111, UR6, -R112.reuse ;  /* 0x000000066f727c23 */ /* 0x100fe20008010870 */
[----:B------:R-:W-:Y:S01]  /*3e90*/  LDSM.16.MT88.4 R20, [R141+0x8800] ;  /* 0x008800008d14783b */ /* 0x000fe20000004200 */
[--C-:B------:R-:W-:Y:S01]  /*3ea0*/  FFMA.FTZ R110, R110, UR6, -R112.reuse ;  /* 0x000000066e6e7c23 */ /* 0x100fe20008010870 */
[----:B------:R-:W4:Y:S01]  /*3eb0*/  MUFU.EX2 R105, R105 ;  /* 0x0000006900697308 */ /* 0x000f220000000800 */
[----:B---3--:R-:W-:Y:S01]  /*3ec0*/  F2FP.F16.F32.PACK_AB R86, R101, R104 ;  /* 0x000000686556723e */ /* 0x008fe200000000ff */
[----:B------:R-:W-:Y:S01]  /*3ed0*/  FFMA.FTZ R109, R109, UR6, -R112 ;  /* 0x000000066d6d7c23 */ /* 0x000fe20008010870 */
[----:B------:R-:W-:-:S04]  /*3ee0*/  FADD.FTZ R103, R106, R103 ;  /* 0x000000676a677221 */ /* 0x000fc80000010000 */
[----:B------:R-:W-:Y:S01]  /*3ef0*/  FADD.FTZ R104, R104, R103 ;  /* 0x0000006768687221 */ /* 0x000fe20000010000 */
[----:B------:R-:W-:Y:S03]  /*3f00*/  MUFU.EX2 R107, R107 ;  /* 0x0000006b006b7308 */ /* 0x000fe60000000800 */
[----:B------:R-:W-:-:S05]  /*3f10*/  FADD.FTZ R101, R101, R104 ;  /* 0x0000006865657221 */ /* 0x000fca0000010000 */
[----:B------:R-:W3:Y:S01]  /*3f20*/  MUFU.EX2 R102, R102 ;  /* 0x0000006600667308 */ /* 0x000ee20000000800 */
[----:B----4-:R-:W-:Y:S01]  /*3f30*/  F2FP.F16.F32.PACK_AB R85, R105, R108 ;  /* 0x0000006c6955723e */ /* 0x010fe200000000ff */
[----:B------:R-:W-:-:S06]  /*3f40*/  FADD.FTZ R108, R108, R105 ;  /* 0x000000696c6c7221 */ /* 0x000fcc0000010000 */
[----:B------:R-:W-:Y:S08]  /*3f50*/  MUFU.EX2 R100, R100 ;  /* 0x0000006400647308 */ /* 0x000ff00000000800 */
[----:B------:R-:W4:Y:S01]  /*3f60*/  MUFU.EX2 R31, R31 ;  /* 0x0000001f001f7308 */ /* 0x000f220000000800 */
[----:B---3--:R-:W-:Y:S01]  /*3f70*/  F2FP.F16.F32.PACK_AB R87, R102, R107 ;  /* 0x0000006b6657723e */ /* 0x008fe200000000ff */
[----:B------:R-:W-:-:S04]  /*3f80*/  FADD.FTZ R107, R107, R108 ;  /* 0x0000006c6b6b7221 */ /* 0x000fc80000010000 */
[----:B------:R-:W-:Y:S02]  /*3f90*/  FADD.FTZ R102, R102, R107 ;  /* 0x0000006b66667221 */ /* 0x000fe40000010000 */
[C---:B------:R-:W-:Y:S01]  /*3fa0*/  HMMA.16816.F32 R96, R84.reuse, R92, RZ ;  /* 0x0000005c5460723c */ /* 0x040fe200000018ff */
[----:B------:R-:W-:Y:S05]  /*3fb0*/  MUFU.EX2 R32, R32 ;  /* 0x0000002000207308 */ /* 0x000fea0000000800 */
[C---:B------:R-:W-:Y:S03]  /*3fc0*/  HMMA.16816.F32 R92, R84.reuse, R94, RZ ;  /* 0x0000005e545c723c */ /* 0x040fe600000018ff */
[----:B------:R-:W3:Y:S01]  /*3fd0*/  MUFU.EX2 R29, R29 ;  /* 0x0000001d001d7308 */ /* 0x000ee20000000800 */
[C---:B----4-:R-:W-:Y:S01]  /*3fe0*/  F2FP.F16.F32.PACK_AB R4, R31.reuse, R100 ;  /* 0x000000641f04723e */ /* 0x050fe200000000ff */
[----:B------:R-:W-:Y:S01]  /*3ff0*/  FADD.FTZ R100, R100, R101 ;  /* 0x0000006564647221 */ /* 0x000fe20000010000 */
[----:B--2---:R-:W-:Y:S03]  /*4000*/  HMMA.16816.F32 R36, R84, R40, RZ ;  /* 0x000000285424723c */ /* 0x004fe600000018ff */
[----:B------:R-:W-:-:S02]  /*4010*/  FADD.FTZ R31, R31, R100 ;  /* 0x000000641f1f7221 */ /* 0x000fc40000010000 */
[----:B------:R-:W-:Y:S01]  /*4020*/  MUFU.EX2 R35, R35 ;  /* 0x0000002300237308 */ /* 0x000fe20000000800 */
[C---:B------:R-:W-:Y:S06]  /*4030*/  HMMA.16816.F32 R40, R84.reuse, R42, RZ ;  /* 0x0000002a5428723c */ /* 0x040fec00000018ff */
[----:B------:R-:W-:Y:S01]  /*4040*/  HMMA.16816.F32 R52, R84, R56, RZ ;  /* 0x000000385434723c */ /* 0x000fe200000018ff */
[----:B------:R-:W2:Y:S01]  /*4050*/  MUFU.EX2 R34, R34 ;  /* 0x0000002200227308 */ /* 0x000ea20000000800 */
[----:B---3--:R-:W-:Y:S01]  /*4060*/  F2FP.F16.F32.PACK_AB R6, R29, R32 ;  /* 0x000000201d06723e */ /* 0x008fe200000000ff */
[----:B------:R-:W-:-:S03]  /*4070*/  FADD.FTZ R32, R32, R31 ;  /* 0x0000001f20207221 */ /* 0x000fc60000010000 */
[C---:B------:R-:W-:Y:S01]  /*4080*/  HMMA.16816.F32 R60, R84.reuse, R64, RZ ;  /* 0x00000040543c723c */ /* 0x040fe200000018ff */
[----:B------:R-:W-:Y:S02]  /*4090*/  FADD.FTZ R32, R29, R32 ;  /* 0x000000201d207221 */ /* 0x000fe40000010000 */
[----:B------:R-:W-:Y:S03]  /*40a0*/  MUFU.EX2 R33, R33 ;  /* 0x0000002100217308 */ /* 0x000fe60000000800 */
[C---:B------:R-:W-:Y:S05]  /*40b0*/  HMMA.16816.F32 R56, R84.reuse, R58, RZ ;  /* 0x0000003a5438723c */ /* 0x040fea00000018ff */
[----:B------:R-:W3:Y:S01]  /*40c0*/  MUFU.EX2 R30, R30 ;  /* 0x0000001e001e7308 */ /* 0x000ee20000000800 */
[----:B--2---:R-:W-:Y:S01]  /*40d0*/  F2FP.F16.F32.PACK_AB R5, R34, R35 ;  /* 0x000000232205723e */ /* 0x004fe200000000ff */
[----:B------:R-:W-:Y:S01]  /*40e0*/  HMMA.16816.F32 R64, R84, R66, RZ ;  /* 0x000000425440723c */ /* 0x000fe200000018ff */
[----:B------:R-:W-:-:S04]  /*40f0*/  FADD.FTZ R35, R35, R102 ;  /* 0x0000006623237221 */ /* 0x000fc80000010000 */
[----:B------:R-:W-:Y:S01]  /*4100*/  FADD.FTZ R34, R34, R35 ;  /* 0x0000002322227221 */ /* 0x000fe20000010000 */
[C---:B------:R-:W-:Y:S01]  /*4110*/  HMMA.16816.F32 R68, R84.reuse, R72, RZ ;  /* 0x000000485444723c */ /* 0x040fe200000018ff */
[----:B------:R-:W-:Y:S05]  /*4120*/  MUFU.EX2 R3, R3 ;  /* 0x0000000300037308 */ /* 0x000fea0000000800 */
[----:B------:R-:W-:Y:S01]  /*4130*/  HMMA.16816.F32 R72, R84, R74, RZ ;  /* 0x0000004a5448723c */ /* 0x000fe200000018ff */
[----:B---3--:R-:W-:Y:S02]  /*4140*/  F2FP.F16.F32.PACK_AB R7, R30, R33 ;  /* 0x000000211e07723e */ /* 0x008fe400000000ff */
[----:B------:R-:W-:Y:S01]  /*4150*/  MUFU.EX2 R134, R134 ;  /* 0x0000008600867308 */ /* 0x000fe20000000800 */
[----:B------:R-:W-:-:S02]  /*4160*/  FADD.FTZ R33, R33, R34 ;  /* 0x0000002221217221 */ /* 0x000fc40000010000 */
[----:B------:R-:W-:Y:S02]  /*4170*/  HMMA.16816.F32 R44, R84, R48, RZ ;  /* 0x00000030542c723c */ /* 0x000fe400000018ff */
[----:B------:R-:W-:-:S04]  /*4180*/  FADD.FTZ R33, R30, R33 ;  /* 0x000000211e217221 */ /* 0x000fc80000010000 */
[C---:B------:R-:W-:Y:S01]  /*4190*/  HMMA.16816.F32 R96, R4.reuse, R12, R96 ;  /* 0x0000000c0460723c */ /* 0x040fe20000001860 */
[----:B------:R-:W-:Y:S05]  /*41a0*/  MUFU.EX2 R117, R117 ;  /* 0x0000007500757308 */ /* 0x000fea0000000800 */
[C---:B------:R-:W-:Y:S01]  /*41b0*/  HMMA.16816.F32 R92, R4.reuse, R14, R92 ;  /* 0x0000000e045c723c */ /* 0x040fe2000000185c */
[----:B------:R-:W2:Y:S02]  /*41c0*/  LDSM.16.MT88.4 R12, [R144+0xa800] ;  /* 0x00a80000900c783b */ /* 0x000ea40000004200 */
[----:B------:R-:W-:Y:S03]  /*41d0*/  MUFU.EX2 R118, R118 ;  /* 0x0000007600767308 */ /* 0x000fe60000000800 */
[C---:B------:R-:W-:Y:S05]  /*41e0*/  HMMA.16816.F32 R36, R4.reuse, R8, R36 ;  /* 0x000000080424723c */ /* 0x040fea0000001824 */
[----:B------:R-:W-:Y:S01]  /*41f0*/  MUFU.EX2 R119, R119 ;  /* 0x0000007700777308 */ /* 0x000fe20000000800 */
[C---:B------:R-:W-:Y:S01]  /*4200*/  HMMA.16816.F32 R40, R4.reuse, R10, R40 ;  /* 0x0000000a0428723c */ /* 0x040fe20000001828 */
[----:B------:R-:W3:Y:S05]  /*4210*/  LDSM.16.MT88.4 R8, [R142+0xa800] ;  /* 0x00a800008e08783b */ /* 0x000eea0000004200 */
[C---:B-1----:R-:W-:Y:S01]  /*4220*/  HMMA.16816.F32 R52, R4.reuse, R16, R52 ;  /* 0x000000100434723c */ /* 0x042fe20000001834 */
[----:B------:R-:W-:Y:S05]  /*4230*/  MUFU.EX2 R116, R116 ;  /* 0x0000007400747308 */ /* 0x000fea0000000800 */
[----:B------:R-:W-:Y:S01]  /*4240*/  HMMA.16816.F32 R56, R4, R18, R56 ;  /* 0x000000120438723c */ /* 0x000fe20000001838 */
[----:B------:R-:W1:Y:S02]  /*4250*/  LDSM.16.MT88.4 R16, [R141+0xa800] ;  /* 0x00a800008d10783b */ /* 0x000e640000004200 */
[----:B------:R-:W-:Y:S03]  /*4260*/  MUFU.EX2 R181, R181 ;  /* 0x000000b500b57308 */ /* 0x000fe60000000800 */
[C---:B------:R-:W-:Y:S05]  /*4270*/  HMMA.16816.F32 R76, R84.reuse, R88, RZ ;  /* 0x00000058544c723c */ /* 0x040fea00000018ff */
[----:B------:R-:W-:Y:S01]  /*4280*/  MUFU.EX2 R113, R113 ;  /* 0x0000007100717308 */ /* 0x000fe20000000800 */
[----:B------:R-:W-:Y:S06]  /*4290*/  HMMA.16816.F32 R48, R84, R50, RZ ;  /* 0x000000325430723c */ /* 0x000fec00000018ff */
[C---:B--2---:R-:W-:Y:S01]  /*42a0*/  HMMA.16816.F32 R60, R4.reuse, R12, R60 ;  /* 0x0000000c043c723c */ /* 0x044fe2000000183c */
[----:B------:R-:W-:Y:S05]  /*42b0*/  MUFU.EX2 R114, R114 ;  /* 0x0000007200727308 */ /* 0x000fea0000000800 */
[C---:B------:R-:W-:Y:S01]  /*42c0*/  HMMA.16816.F32 R64, R4.reuse, R14, R64 ;  /* 0x0000000e0440723c */ /* 0x040fe20000001840 */
[----:B------:R-:W2:Y:S02]  /*42d0*/  LDSM.16.MT88.4 R12, [R140+0xa800] ;  /* 0x00a800008c0c783b */ /* 0x000ea40000004200 */
[----:B------:R-:W-:Y:S03]  /*42e0*/  MUFU.EX2 R110, R110 ;  /* 0x0000006e006e7308 */ /* 0x000fe60000000800 */
[C---:B---3--:R-:W-:Y:S05]  /*42f0*/  HMMA.16816.F32 R68, R4.reuse, R8, R68 ;  /* 0x000000080444723c */ /* 0x048fea0000001844 */
[----:B------:R-:W-:Y:S01]  /*4300*/  MUFU.EX2 R109, R109 ;  /* 0x0000006d006d7308 */ /* 0x000fe20000000800 */
[----:B------:R-:W-:Y:S01]  /*4310*/  HMMA.16816.F32 R72, R4, R10, R72 ;  /* 0x0000000a0448723c */ /* 0x000fe20000001848 */
[----:B------:R-:W3:Y:S05]  /*4320*/  LDSM.16.MT88.4 R8, [R144+0x9000] ;  /* 0x009000009008783b */ /* 0x000eea0000004200 */
[C---:B------:R-:W-:Y:S06]  /*4330*/  HMMA.16816.F32 R88, R84.reuse, R90, RZ ;  /* 0x0000005a5458723c */ /* 0x040fec00000018ff */
[C---:B------:R-:W-:Y:S06]  /*4340*/  HMMA.16816.F32 R80, R84.reuse, R24, RZ ;  /* 0x000000185450723c */ /* 0x040fec00000018ff */
[----:B------:R-:W-:Y:S01]  /*4350*/  HMMA.16816.F32 R84, R84, R26, RZ ;  /* 0x0000001a5454723c */ /* 0x000fe200000018ff */
[--C-:B------:R-:W-:Y:S01]  /*4360*/  FFMA.FTZ R25, R120, UR6, -R115.reuse ;  /* 0x0000000678197c23 */ /* 0x100fe20008010873 */
[--C-:B------:R-:W-:Y:S01]  /*4370*/  FFMA.FTZ R24, R136, UR6, -R115.reuse ;  /* 0x0000000688187c23 */ /* 0x100fe20008010873 */
[----:B------:R-:W-:-:S03]  /*4380*/  FFMA.FTZ R120, R138, UR6, -R115 ;  /* 0x000000068a787c23 */ /* 0x000fc60008010873 */
[C---:B------:R-:W-:Y:S01]  /*4390*/  HMMA.16816.F32 R44, R4.reuse, R20, R44 ;  /* 0x00000014042c723c */ /* 0x040fe2000000182c */
[--C-:B------:R-:W-:Y:S01]  /*43a0*/  FFMA.FTZ R27, R123, UR6, -R112.reuse ;  /* 0x000000067b1b7c23 */ /* 0x100fe20008010870 */
[----:B------:R-:W-:Y:S01]  /*43b0*/  FFMA.FTZ R26, R121, UR6, -R112 ;  /* 0x00000006791a7c23 */ /* 0x000fe20008010870 */
[----:B------:R-:W4:Y:S03]  /*43c0*/  MUFU.EX2 R24, R24 ;  /* 0x0000001800187308 */ /* 0x000f260000000800 */
[C---:B------:R-:W-:Y:S01]  /*43d0*/  HMMA.16816.F32 R48, R4.reuse, R22, R48 ;  /* 0x000000160430723c */ /* 0x040fe20000001830 */
[----:B------:R-:W-:Y:S04]  /*43e0*/  LDSM.16.MT88.4 R20, [R142+0x9000] ;  /* 0x009000008e14783b */ /* 0x000fe80000004200 */
[----:B------:R-:W-:Y:S01]  /*43f0*/  MUFU.EX2 R25, R25 ;  /* 0x0000001900197308 */ /* 0x000fe20000000800 */
[C---:B-1----:R-:W-:Y:S06]  /*4400*/  HMMA.16816.F32 R76, R4.reuse, R16, R76 ;  /* 0x00000010044c723c */ /* 0x042fec000000184c */
[C---:B------:R-:W-:Y:S01]  /*4410*/  HMMA.16816.F32 R88, R4.reuse, R18, R88 ;  /* 0x000000120458723c */ /* 0x040fe20000001858 */
[----:B------:R-:W1:Y:S01]  /*4420*/  MUFU.EX2 R120, R120 ;  /* 0x0000007800787308 */ /* 0x000e620000000800 */
[----:B------:R-:W5:Y:S04]  /*4430*/  LDSM.16.MT88.4 R16, [R141+0x9000] ;  /* 0x009000008d10783b */ /* 0x000f680000004200 */
[C---:B--2---:R-:W-:Y:S03]  /*4440*/  HMMA.16816.F32 R80, R4.reuse, R12, R80 ;  /* 0x0000000c0450723c */ /* 0x044fe60000001850 */
[----:B------:R-:W-:Y:S03]  /*4450*/  MUFU.EX2 R27, R27 ;  /* 0x0000001b001b7308 */ /* 0x000fe60000000800 */
[----:B------:R-:W-:Y:S01]  /*4460*/  HMMA.16816.F32 R84, R4, R14, R84 ;  /* 0x0000000e0454723c */ /* 0x000fe20000001854 */
[----:B------:R-:W2:Y:S04]  /*4470*/  LDSM.16.MT88.4 R12, [R140+0x9000] ;  /* 0x009000008c0c783b */ /* 0x000ea80000004200 */
[----:B------:R-:W3:Y:S02]  /*4480*/  MUFU.EX2 R26, R26 ;  /* 0x0000001a001a7308 */ /* 0x000ee40000000800 */
[----:B----4-:R-:W-:Y:S01]  /*4490*/  F2FP.F16.F32.PACK_AB R4, R24, R3 ;  /* 0x000000031804723e */ /* 0x010fe200000000ff */
[----:B------:R-:W-:Y:S01]  /*44a0*/  FADD.FTZ R3, R3, R32 ;  /* 0x0000002003037221 */ /* 0x000fe20000010000 */
[----:B------:R-:W-:Y:S01]  /*44b0*/  F2FP.F16.F32.PACK_AB R5, R117, R134 ;  /* 0x000000867505723e */ /* 0x000fe200000000ff */
[----:B------:R-:W-:Y:S01]  /*44c0*/  FADD.FTZ R134, R134, R33 ;  /* 0x0000002186867221 */ /* 0x000fe20000010000 */
[----:B-1----:R-:W-:Y:S01]  /*44d0*/  F2FP.F16.F32.PACK_AB R6, R120, R25 ;  /* 0x000000197806723e */ /* 0x002fe200000000ff */
[----:B------:R-:W-:-:S02]  /*44e0*/  FADD.FTZ R24, R24, R3 ;  /* 0x0000000318187221 */ /* 0x000fc40000010000 */
[----:B------:R-:W-:Y:S02]  /*44f0*/  FADD.FTZ R134, R117, R134 ;  /* 0x0000008675867221 */ /* 0x000fe40000010000 */
[----:B------:R-:W-:-:S04]  /*4500*/  FADD.FTZ R25, R25, R24 ;  /* 0x0000001819197221 */ /* 0x000fc80000010000 */
[----:B------:R-:W-:Y:S01]  /*4510*/  FADD.FTZ R25, R120, R25 ;  /* 0x0000001978197221 */ /* 0x000fe20000010000 */
[----:B---3--:R-:W-:Y:S01]  /*4520*/  F2FP.F16.F32.PACK_AB R7, R26, R27 ;  /* 0x0000001b1a07723e */ /* 0x008fe200000000ff */
[----:B------:R-:W-:-:S04]  /*4530*/  FADD.FTZ R27, R27, R134 ;  /* 0x000000861b1b7221 */ /* 0x000fc80000010000 */
[----:B------:R-:W-:Y:S02]  /*4540*/  FADD.FTZ R26, R26, R27 ;  /* 0x0000001b1a1a7221 */ /* 0x000fe40000010000 */
[C---:B------:R-:W-:Y:S06]  /*4550*/  HMMA.16816.F32 R96, R4.reuse, R8, R96 ;  /* 0x000000080460723c */ /* 0x040fec0000001860 */
[C---:B------:R-:W-:Y:S01]  /*4560*/  HMMA.16816.F32 R92, R4.reuse, R10, R92 ;  /* 0x0000000a045c723c */ /* 0x040fe2000000185c */
[----:B------:R-:W1:Y:S05]  /*4570*/  LDSM.16.MT88.4 R8, [R144+0xb000] ;  /* 0x00b000009008783b */ /* 0x000e6a0000004200 */
[C---:B-----5:R-:W-:Y:S06]  /*4580*/  HMMA.16816.F32 R44, R4.reuse, R16, R44 ;  /* 0x00000010042c723c */ /* 0x060fec000000182c */
[C---:B------:R-:W-:Y:S01]  /*4590*/  HMMA.16816.F32 R48, R4.reuse, R18, R48 ;  /* 0x000000120430723c */ /* 0x040fe20000001830 */
[----:B------:R-:W3:Y:S05]  /*45a0*/  LDSM.16.MT88.4 R16, [R142+0xb000] ;  /* 0x00b000008e10783b */ /* 0x000eea0000004200 */
[C---:B--2---:R-:W-:Y:S06]  /*45b0*/  HMMA.16816.F32 R52, R4.reuse, R12, R52 ;  /* 0x0000000c0434723c */ /* 0x044fec0000001834 */
[C---:B------:R-:W-:Y:S01]  /*45c0*/  HMMA.16816.F32 R56, R4.reuse, R14, R56 ;  /* 0x0000000e0438723c */ /* 0x040fe20000001838 */
[----:B------:R-:W2:Y:S05]  /*45d0*/  LDSM.16.MT88.4 R12, [R141+0xb000] ;  /* 0x00b000008d0c783b */ /* 0x000eaa0000004200 */
[C---:B------:R-:W-:Y:S06]  /*45e0*/  HMMA.16816.F32 R36, R4.reuse, R20, R36 ;  /* 0x000000140424723c */ /* 0x040fec0000001824 */
[C---:B------:R-:W-:Y:S01]  /*45f0*/  HMMA.16816.F32 R40, R4.reuse, R22, R40 ;  /* 0x000000160428723c */ /* 0x040fe20000001828 */
[----:B------:R-:W-:Y:S05]  /*4600*/  LDSM.16.MT88.4 R20, [R144+0x9800] ;  /* 0x009800009014783b */ /* 0x000fea0000004200 */
        /* <DEDUP_REMOVED lines=9> */
[C---:B-1----:R-:W-:Y:S06]  /*46a0*/  HMMA.16816.F32 R80, R4.reuse, R8, R80 ;  /* 0x000000080450723c */ /* 0x042fec0000001850 */
[----:B------:R-:W-:Y:S01]  /*46b0*/  HMMA.16816.F32 R84, R4, R10, R84 ;  /* 0x0000000a0454723c */ /* 0x000fe20000001854 */
[----:B------:R-:W1:Y:S06]  /*46c0*/  LDSM.16.MT88.4 R8, [R142+0x9800] ;  /* 0x009800008e08783b */ /* 0x000e6c0000004200 */
[----:B------:R-:W-:Y:S01]  /*46d0*/  F2FP.F16.F32.PACK_AB R4, R119, R118 ;  /* 0x000000767704723e */ /* 0x000fe200000000ff */
[----:B------:R-:W-:Y:S01]  /*46e0*/  FADD.FTZ R118, R118, R25 ;  /* 0x0000001976767221 */ /* 0x000fe20000010000 */
[C---:B------:R-:W-:Y:S01]  /*46f0*/  F2FP.F16.F32.PACK_AB R5, R114.reuse, R113 ;  /* 0x000000717205723e */ /* 0x040fe200000000ff */
[----:B------:R-:W-:Y:S01]  /*4700*/  FADD.FTZ R113, R113, R26 ;  /* 0x0000001a71717221 */ /* 0x000fe20000010000 */
[----:B------:R-:W-:Y:S01]  /*4710*/  F2FP.F16.F32.PACK_AB R6, R181, R116 ;  /* 0x00000074b506723e */ /* 0x000fe200000000ff */
[----:B------:R-:W-:Y:S01]  /*4720*/  FADD.FTZ R119, R119, R118 ;  /* 0x0000007677777221 */ /* 0x000fe20000010000 */
[----:B------:R-:W-:Y:S01]  /*4730*/  F2FP.F16.F32.PACK_AB R7, R109, R110 ;  /* 0x0000006e6d07723e */ /* 0x000fe200000000ff */
[----:B------:R-:W-:-:S02]  /*4740*/  FADD.FTZ R113, R114, R113 ;  /* 0x0000007172717221 */ /* 0x000fc40000010000 */
[----:B------:R-:W-:Y:S02]  /*4750*/  FADD.FTZ R116, R116, R119 ;  /* 0x0000007774747221 */ /* 0x000fe40000010000 */
[----:B------:R-:W-:Y:S02]  /*4760*/  FADD.FTZ R110, R110, R113 ;  /* 0x000000716e6e7221 */ /* 0x000fe40000010000 */
[----:B---3--:R-:W-:Y:S01]  /*4770*/  HMMA.16816.F32 R44, R4, R16, R44 ;  /* 0x00000010042c723c */ /* 0x008fe2000000182c */
[----:B------:R-:W-:Y:S01]  /*4780*/  FADD.FTZ R181, R181, R116 ;  /* 0x00000074b5b57221 */ /* 0x000fe20000010000 */
[----:B------:R-:W-:-:S04]  /*4790*/  FADD.FTZ R184, R109, R110 ;  /* 0x0000006e6db87221 */ /* 0x000fc80000010000 */
[C---:B------:R-:W-:Y:S01]  /*47a0*/  HMMA.16816.F32 R48, R4.reuse, R18, R48 ;  /* 0x000000120430723c */ /* 0x040fe20000001830 */
[----:B------:R-:W3:Y:S05]  /*47b0*/  LDSM.16.MT88.4 R16, [R142+0xb800] ;  /* 0x00b800008e10783b */ /* 0x000eea0000004200 */
[C---:B--2---:R-:W-:Y:S06]  /*47c0*/  HMMA.16816.F32 R52, R4.reuse, R12, R52 ;  /* 0x0000000c0434723c */ /* 0x044fec0000001834 */
[C---:B------:R-:W-:Y:S01]  /*47d0*/  HMMA.16816.F32 R56, R4.reuse, R14, R56 ;  /* 0x0000000e0438723c */ /* 0x040fe20000001838 */
[----:B------:R-:W2:Y:S05]  /*47e0*/  LDSM.16.MT88.4 R12, [R141+0xb800] ;  /* 0x00b800008d0c783b */ /* 0x000eaa0000004200 */
[C---:B-1----:R-:W-:Y:S06]  /*47f0*/  HMMA.16816.F32 R36, R4.reuse, R8, R36 ;  /* 0x000000080424723c */ /* 0x042fec0000001824 */
[C---:B------:R-:W-:Y:S01]  /*4800*/  HMMA.16816.F32 R40, R4.reuse, R10, R40 ;  /* 0x0000000a0428723c */ /* 0x040fe20000001828 */
[----:B------:R-:W1:Y:S05]  /*4810*/  LDSM.16.MT88.4 R8, [R144+0xb800] ;  /* 0x00b800009008783b */ /* 0x000e6a0000004200 */
[C---:B------:R-:W-:Y:S06]  /*4820*/  HMMA.16816.F32 R96, R4.reuse, R20, R96 ;  /* 0x000000140460723c */ /* 0x040fec0000001860 */
[C---:B------:R-:W-:Y:S06]  /*4830*/  HMMA.16816.F32 R92, R4.reuse, R22, R92 ;  /* 0x00000016045c723c */ /* 0x040fec000000185c */
[C---:B---3--:R-:W-:Y:S06]  /*4840*/  HMMA.16816.F32 R68, R4.reuse, R16, R68 ;  /* 0x000000100444723c */ /* 0x048fec0000001844 */
[C---:B------:R-:W-:Y:S06]  /*4850*/  HMMA.16816.F32 R72, R4.reuse, R18, R72 ;  /* 0x000000120448723c */ /* 0x040fec0000001848 */
[C---:B--2---:R-:W-:Y:S06]  /*4860*/  HMMA.16816.F32 R76, R4.reuse, R12, R76 ;  /* 0x0000000c044c723c */ /* 0x044fec000000184c */
[C---:B------:R-:W-:Y:S06]  /*4870*/  HMMA.16816.F32 R88, R4.reuse, R14, R88 ;  /* 0x0000000e0458723c */ /* 0x040fec0000001858 */
[C---:B-1----:R-:W-:Y:S06]  /*4880*/  HMMA.16816.F32 R60, R4.reuse, R8, R60 ;  /* 0x00000008043c723c */ /* 0x042fec000000183c */
[C---:B------:R-:W-:Y:S01]  /*4890*/  HMMA.16816.F32 R64, R4.reuse, R10, R64 ;  /* 0x0000000a0440723c */ /* 0x040fe20000001840 */
[----:B------:R-:W1:Y:S05]  /*48a0*/  LDSM.16.MT88.4 R8, [R140+0xb800] ;  /* 0x00b800008c08783b */ /* 0x000e6a0000004200 */
[C---:B-1----:R-:W-:Y:S06]  /*48b0*/  HMMA.16816.F32 R80, R4.reuse, R8, R80 ;  /* 0x000000080450723c */ /* 0x042fec0000001850 */
[----:B------:R-:W-:Y:S01]  /*48c0*/  HMMA.16816.F32 R84, R4, R10, R84 ;  /* 0x0000000a0454723c */ /* 0x000fe20000001854 */
[----:B------:R-:W-:-:S08]  /*48d0*/  NOP ;  /* 0x0000000000007918 */ /* 0x000fd00000000000 */
[----:B------:R-:W-:-:S15]  /*48e0*/  @!P3 BRA `(.L_x_720) ;  /* 0x0000002800d0b947 */ /* 0x000fde0003800000 */
[----:B------:R-:W-:Y:S01]  /*48f0*/  ULDC UR4, c[0x0][0x2d0] ;  /* 0x0000b40000047ab9 */ /* 0x000fe20000000800 */
[----:B------:R-:W-:Y:S01]  /*4900*/  VIADD R8, R130, 0xfffffffe ;  /* 0xfffffffe82087836 */ /* 0x000fe20000000000 */
[----:B------:R-:W-:Y:S01]  /*4910*/  ISETP.GE.AND P2, PT, R174, UR4, PT ;  /* 0x00000004ae007c0c */ /* 0x000fe2000bf46270 */
[----:B------:R-:W-:Y:S01]  /*4920*/  IMAD.MOV.U32 R10, RZ, RZ, R126 ;  /* 0x000000ffff0a7224 */ /* 0x000fe200078e007e */
[----:B------:R-:W-:Y:S01]  /*4930*/  ISETP.GE.AND P1, PT, R168, UR4, PT ;  /* 0x00000004a8007c0c */ /* 0x000fe2000bf26270 */
[----:B------:R-:W-:Y:S01]  /*4940*/  IMAD R16, R162, R8, RZ ;  /* 0x00000008a2107224 */ /* 0x000fe200078e02ff */
[----:B------:R-:W-:Y:S01]  /*4950*/  SHF.R.S32.HI R3, RZ, 0x1f, R8 ;  /* 0x0000001fff037819 */ /* 0x000fe20000011408 */
[----:B------:R-:W-:Y:S01]  /*4960*/  IMAD.MOV.U32 R11, RZ, RZ, R129 ;  /* 0x000000ffff0b7224 */ /* 0x000fe200078e0081 */
[----:B------:R-:W-:-:S04]  /*4970*/  DEPBAR.LE SB0, 0x0 ;  /* 0x000080000000791a */ /* 0x000fc80000000000 */
[-C--:B------:R-:W-:Y:S01]  /*4980*/  IMAD.WIDE.U32 R8, R8, R163.reuse, R10 ;  /* 0x000000a308087225 */ /* 0x080fe200078e000a */
[----:B------:R-:W-:Y:S03]  /*4990*/  BAR.SYNC.DEFER_BLOCKING 0x0 ;  /* 0x0000000000007b1d */ /* 0x000fe60000010000 */
[----:B------:R-:W-:-:S05]  /*49a0*/  IMAD R16, R3, R163, R16 ;  /* 0x000000a303107224 */ /* 0x000fca00078e0210 */
[----:B------:R-:W1:Y:S01]  /*49b0*/  @!P2 LDC.64 R6, c[0x0][0x220] ;  /* 0x00008800ff06ab82 */ /* 0x000e620000000a00 */
[----:B------:R-:W-:-:S07]  /*49c0*/  IMAD.IADD R16, R9, 0x1, R16 ;  /* 0x0000000109107824 */ /* 0x000fce00078e0210 */
[----:B------:R-:W2:Y:S08]  /*49d0*/  @!P1 LDC.64 R4, c[0x0][0x220] ;  /* 0x00008800ff049b82 */ /* 0x000eb00000000a00 */
[----:B------:R-:W3:Y:S01]  /*49e0*/  @!P2 LDC.64 R14, c[0x0][0x220] ;  /* 0x00008800ff0eab82 */ /* 0x000ee20000000a00 */
[----:B------:R-:W-:Y:S01]  /*49f0*/  @P2 STS.128 [R167+0x8000], RZ ;  /* 0x008000ffa7002388 */ /* 0x000fe20000000c00 */
[----:B-1----:R-:W-:-:S06]  /*4a00*/  @!P2 LEA R22, P3, R8, R6, 0x1 ;  /* 0x000000060816a211 */ /* 0x002fcc00078608ff */
[----:B------:R-:W1:Y:S01]  /*4a10*/  @!P2 LDC.64 R10, c[0x0][0x220] ;  /* 0x00008800ff0aab82 */ /* 0x000e620000000a00 */
[C---:B------:R-:W-:Y:S02]  /*4a20*/  @!P2 LEA.HI.X R23, R8.reuse, R7, R16, 0x1, P3 ;  /* 0x000000070817a211 */ /* 0x040fe400018f0c10 */
[----:B------:R-:W-:Y:S02]  /*4a30*/  IADD3 R18, P3, R165, R8, RZ ;  /* 0x00000008a5127210 */ /* 0x000fe40007f7e0ff */
[----:B--2---:R-:W-:-:S03]  /*4a40*/  @!P1 LEA R20, P0, R8, R4, 0x1 ;  /* 0x0000000408149211 */ /* 0x004fc600078008ff */
[----:B------:R-:W2:Y:S01]  /*4a50*/  @!P1 LDC.64 R12, c[0x0][0x220] ;  /* 0x00008800ff0c9b82 */ /* 0x000ea20000000a00 */
[----:B------:R-:W-:Y:S01]  /*4a60*/  @!PT LDS RZ, [RZ] ;  /* 0x00000000fffff984 */ /* 0x000fe20000000800 */
[----:B------:R-:W-:Y:S01]  /*4a70*/  @!PT LDS RZ, [RZ] ;  /* 0x00000000fffff984 */ /* 0x000fe20000000800 */
[----:B------:R-:W-:Y:S01]  /*4a80*/  @!PT LDS RZ, [RZ] ;  /* 0x00000000fffff984 */ /* 0x000fe20000000800 */
[----:B------:R4:W-:Y:S01]  /*4a90*/  @!P2 LDGSTS.E.BYPASS.LTC128B.128 [R167+0x8000], desc[UR8][R22.64] ;  /* 0x0800000016a7afae */ /* 0x0009e2000b901d48 */
[--C-:B------:R-:W-:Y:S01]  /*4aa0*/  IMAD.X R3, R164, 0x1, R16.reuse, P3 ;  /* 0x00000001a4037824 */ /* 0x100fe200018e0610 */
[----:B------:R-:W-:Y:S02]  /*4ab0*/  @!P1 LEA.HI.X R21, R8, R5, R16, 0x1, P0 ;  /* 0x0000000508159211 */ /* 0x000fe400000f0c10 */
[----:B------:R-:W-:Y:S01]  /*4ac0*/  @P1 STS.128 [R167+0xa000], RZ ;  /* 0x00a000ffa7001388 */ /* 0x000fe20000000c00 */
[C---:B---3--:R-:W-:Y:S02]  /*4ad0*/  @!P2 LEA R24, P0, R18.reuse, R14, 0x1 ;  /* 0x0000000e1218a211 */ /* 0x048fe400078008ff */
[----:B------:R-:W4:Y:S01]  /*4ae0*/  @!P1 LDC.64 R8, c[0x0][0x220] ;  /* 0x00008800ff089b82 */ /* 0x000f220000000a00 */
[----:B------:R-:W-:Y:S01]  /*4af0*/  IADD3 R14, P4, R165, R18, RZ ;  /* 0x00000012a50e7210 */ /* 0x000fe20007f9e0ff */
[----:B------:R-:W-:Y:S01]  /*4b00*/  @!PT LDS RZ, [RZ] ;  /* 0x00000000fffff984 */ /* 0x000fe20000000800 */
[----:B------:R-:W-:Y:S01]  /*4b10*/  @!PT LDS RZ, [RZ] ;  /* 0x00000000fffff984 */ /* 0x000fe20000000800 */
[----:B------:R-:W-:Y:S01]  /*4b20*/  @!PT LDS RZ, [RZ] ;  /* 0x00000000fffff984 */ /* 0x000fe20000000800 */
[----:B------:R-:W-:Y:S01]  /*4b30*/  @!P1 LDGSTS.E.BYPASS.LTC128B.128 [R167+0xa000], desc[UR8][R20.64+0x80] ;  /* 0x0a00008014a79fae */ /* 0x000fe2000b901d48 */
[----:B------:R-:W-:-:S03]  /*4b40*/  @!P2 LEA.HI.X R25, R18, R15, R3, 0x1, P0 ;  /* 0x0000000f1219a211 */ /* 0x000fc600000f0c03 */
[----:B------:R-:W-:Y:S01]  /*4b50*/  IMAD.X R15, R164, 0x1, R3, P4 ;  /* 0x00000001a40f7824 */ /* 0x000fe200020e0603 */
[----:B------:R-:W-:Y:S01]  /*4b60*/  @P2 STS.128 [R167+0x8800], RZ ;  /* 0x008800ffa7002388 */ /* 0x000fe20000000c00 */
[----:B------:R-:W3:Y:S01]  /*4b70*/  @!P2 LDC.64 R6, c[0x0][0x220] ;  /* 0x00008800ff06ab82 */ /* 0x000ee20000000a00 */
[C---:B-1----:R-:W-:Y:S02]  /*4b80*/  @!P2 LEA R28, P3, R14.reuse, R10, 0x1 ;  /* 0x0000000a0e1ca211 */ /* 0x042fe400078608ff */
[----:B------:R-:W-:Y:S01]  /*4b90*/  IADD3 R10, P5, R165, R14, RZ ;  /* 0x0000000ea50a7210 */ /* 0x000fe20007fbe0ff */
[----:B------:R-:W-:Y:S01]  /*4ba0*/  @!PT LDS RZ, [RZ] ;  /* 0x00000000fffff984 */ /* 0x000fe20000000800 */
[----:B------:R-:W-:Y:S01]  /*4bb0*/  @!PT LDS RZ, [RZ] ;  /* 0x00000000fffff984 */ /* 0x000fe20000000800 */
[----:B------:R-:W-:Y:S01]  /*4bc0*/  @!PT LDS RZ, [RZ] ;  /* 0x00000000fffff984 */ /* 0x000fe20000000800 */
[----:B------:R1:W-:Y:S01]  /*4bd0*/  @!P2 LDGSTS.E.BYPASS.LTC128B.128 [R167+0x8800], desc[UR8][R24.64] ;  /* 0x0880000018a7afae */ /* 0x0003e2000b901d48 */
[----:B------:R-:W-:-:S03]  /*4be0*/  @!P2 LEA.HI.X R29, R14, R11, R15, 0x1, P3 ;  /* 0x0000000b0e1da211 */ /* 0x000fc600018f0c0f */
[----:B------:R-:W5:Y:S01]  /*4bf0*/  @!P1 LDC.64 R4, c[0x0][0x220] ;  /* 0x00008800ff049b82 */ /* 0x000f620000000a00 */
[C---:B--2---:R-:W-:Y:S01]  /*4c00*/  @!P1 LEA R12, P0, R18.reuse, R12, 0x1 ;  /* 0x0000000c120c9211 */ /* 0x044fe200078008ff */
[----:B------:R-:W-:Y:S03]  /*4c10*/  @P1 STS.128 [R167+0xa800], RZ ;  /* 0x00a800ffa7001388 */ /* 0x000fe60000000c00 */
[----:B------:R-:W-:Y:S01]  /*4c20*/  @!P1 LEA.HI.X R13, R18, R13, R3, 0x1, P0 ;  /* 0x0000000d120d9211 */ /* 0x000fe200000f0c03 */
[----:B------:R-:W-:Y:S01]  /*4c30*/  IMAD.X R3, R164, 0x1, R15, P5 ;  /* 0x00000001a4037824 */ /* 0x000fe200028e060f */
[----:B----4-:R-:W-:-:S03]  /*4c40*/  @!P1 LEA R22, P3, R14, R8, 0x1 ;  /* 0x000000080e169211 */ /* 0x010fc600078608ff */
[----:B------:R-:W-:Y:S01]  /*4c50*/  @!PT LDS RZ, [RZ] ;  /* 0x00000000fffff984 */ /* 0x000fe20000000800 */
[----:B------:R-:W-:Y:S01]  /*4c60*/  @!PT LDS RZ, [RZ] ;  /* 0x00000000fffff984 */ /* 0x000fe20000000800 */
[----:B------:R-:W-:Y:S01]  /*4c70*/  @!PT LDS RZ, [RZ] ;  /* 0x00000000fffff984 */ /* 0x000fe20000000800 */
[----:B------:R-:W-:Y:S01]  /*4c80*/  @!P1 LDGSTS.E.BYPASS.LTC128B.128 [R167+0xa800], desc[UR8][R12.64+0x80] ;  /* 0x0a8000800ca79fae */ /* 0x000fe2000b901d48 */
[----:B------:R-:W-:-:S03]  /*4c90*/  @!P1 LEA.HI.X R23, R14, R9, R15, 0x1, P3 ;  /* 0x000000090e179211 */ /* 0x000fc600018f0c0f */
[----:B------:R-:W-:Y:S01]  /*4ca0*/  @P2 STS.128 [R167+0x9000], RZ ;  /* 0x009000ffa7002388 */ /* 0x000fe20000000c00 */
[----:B---3--:R-:W-:-:S03]  /*4cb0*/  @!P2 LEA R6, P4, R10, R6, 0x1 ;  /* 0x000000060a06a211 */ /* 0x008fc600078808ff */
[----:B------:R-:W-:Y:S01]  /*4cc0*/  @!PT LDS RZ, [RZ] ;  /* 0x00000000fffff984 */ /* 0x000fe20000000800 */
[----:B------:R-:W-:Y:S01]  /*4cd0*/  @!PT LDS RZ, [RZ] ;  /* 0x00000000fffff984 */ /* 0x000fe20000000800 */
[----:B------:R-:W-:Y:S01]  /*4ce0*/  @!PT LDS RZ, [RZ] ;  /* 0x00000000fffff984 */ /* 0x000fe20000000800 */
[----:B------:R2:W-:Y:S01]  /*4cf0*/  @!P2 LDGSTS.E.BYPASS.LTC128B.128 [R167+0x9000], desc[UR8][R28.64] ;  /* 0x090000001ca7afae */ /* 0x0005e2000b901d48 */
[----:B------:R-:W-:-:S03]  /*4d00*/  @!P2 LEA.HI.X R7, R10, R7, R3, 0x1, P4 ;  /* 0x000000070a07a211 */ /* 0x000fc600020f0c03 */
[----:B------:R-:W-:Y:S01]  /*4d10*/  @P1 STS.128 [R167+0xb000], RZ ;  /* 0x00b000ffa7001388 */ /* 0x000fe20000000c00 */
[----:B-----5:R-:W-:-:S03]  /*4d20*/  @!P1 LEA R4, P0, R10, R4, 0x1 ;  /* 0x000000040a049211 */ /* 0x020fc600078008ff */
        /* <DEDUP_REMOVED lines=15> */
[----:B------:R-:W-:Y:S04]  /*4e20*/  LDSM.16.M88.4 R116, [R151] ;  /* 0x000000009774783b */ /* 0x000fe80000000200 */
[----:B-1----:R-:W2:Y:S04]  /*4e30*/  LDSM.16.M88.4 R24, [R150+0x4000] ;  /* 0x004000009618783b */ /* 0x002ea80000000200 */
[----:B------:R-:W3:Y:S04]  /*4e40*/  LDSM.16.M88.4 R16, [R150+0x4800] ;  /* 0x004800009610783b */ /* 0x000ee80000000200 */
[----:B------:R-:W1:Y:S04]  /*4e50*/  LDSM.16.M88.4 R8, [R150+0x5000] ;  /* 0x005000009608783b */ /* 0x000e680000000200 */
[----:B------:R-:W4:Y:S04]  /*4e60*/  LDSM.16.M88.4 R120, [R150+0x5800] ;  /* 0x005800009678783b */ /* 0x000f280000000200 */
[----:B------:R-:W-:Y:S04]  /*4e70*/  LDSM.16.M88.4 R112, [R149] ;  /* 0x000000009570783b */ /* 0x000fe80000000200 */
[----:B------:R-:W5:Y:S04]  /*4e80*/  LDSM.16.M88.4 R108, [R148] ;  /* 0x00000000946c783b */ /* 0x000f680000000200 */
[----:B------:R-:W5:Y:S04]  /*4e90*/  LDSM.16.M88.4 R104, [R148+0x800] ;  /* 0x000800009468783b */ /* 0x000f680000000200 */
[----:B------:R-:W5:Y:S04]  /*4ea0*/  LDSM.16.M88.4 R100, [R148+0x1000] ;  /* 0x001000009464783b */ /* 0x000f680000000200 */
[----:B------:R-:W5:Y:S01]  /*4eb0*/  LDSM.16.M88.4 R32, [R148+0x1800] ;  /* 0x001800009420783b */ /* 0x000f620000000200 */
[----:B------:R-:W5:Y:S01]  /*4ec0*/  S2R R3, SR_TID.X ;  /* 0x0000000000037919 */ /* 0x000f620000002100 */
[C---:B--2---:R-:W-:Y:S02]  /*4ed0*/  HMMA.16816.F32 R28, R116.reuse, R24, RZ ;  /* 0x00000018741c723c */ /* 0x044fe400000018ff */
[----:B------:R-:W0:Y:S04]  /*4ee0*/  LDGDEPBAR ;  /* 0x00000000000079af */ /* 0x000e280000000000 */
[C---:B---3--:R-:W-:Y:S06]  /*4ef0*/  HMMA.16816.F32 R20, R116.reuse, R16, RZ ;  /* 0x000000107414723c */ /* 0x048fec00000018ff */
[C---:B-1----:R-:W-:Y:S06]  /*4f00*/  HMMA.16816.F32 R12, R116.reuse, R8, RZ ;  /* 0x00000008740c723c */ /* 0x042fec00000018ff */
[C---:B------:R-:W-:Y:S06]  /*4f10*/  HMMA.16816.F32 R24, R116.reuse, R26, RZ ;  /* 0x0000001a7418723c */ /* 0x040fec00000018ff */
[C---:B------:R-:W-:Y:S06]  /*4f20*/  HMMA.16816.F32 R16, R116.reuse, R18, RZ ;  /* 0x000000127410723c */ /* 0x040fec00000018ff */
[C---:B------:R-:W-:Y:S06]  /*4f30*/  HMMA.16816.F32 R8, R116.reuse, R10, RZ ;  /* 0x0000000a7408723c */ /* 0x040fec00000018ff */
[C---:B----4-:R-:W-:Y:S06]  /*4f40*/  HMMA.16816.F32 R4, R116.reuse, R120, RZ ;  /* 0x000000787404723c */ /* 0x050fec00000018ff */
[----:B------:R-:W-:Y:S06]  /*4f50*/  HMMA.16816.F32 R116, R116, R122, RZ ;  /* 0x0000007a7474723c */ /* 0x000fec00000018ff */
[C---:B-----5:R-:W-:Y:S06]  /*4f60*/  HMMA.16816.F32 R28, R112.reuse, R108, R28 ;  /* 0x0000006c701c723c */ /* 0x060fec000000181c */
        /* <DEDUP_REMOVED lines=8> */
[C---:B------:R-:W-:Y:S06]  /*4ff0*/  HMMA.16816.F32 R4, R112.reuse, R32, R4 ;  /* 0x000000207004723c */ /* 0x040fec0000001804 */
[----:B------:R-:W-:Y:S01]  /*5000*/  HMMA.16816.F32 R116, R112, R34, R116 ;  /* 0x000000227074723c */ /* 0x000fe20000001874 */
[----:B------:R-:W1:Y:S04]  /*5010*/  LDSM.16.M88.4 R112, [R147] ;  /* 0x000000009370783b */ /* 0x000e680000000200 */
[----:B------:R-:W2:Y:S01]  /*5020*/  LDSM.16.M88.4 R32, [R143+0x5800] ;  /* 0x005800008f20783b */ /* 0x000ea20000000200 */
[C---:B-1----:R-:W-:Y:S06]  /*5030*/  HMMA.16816.F32 R28, R112.reuse, R108, R28 ;  /* 0x0000006c701c723c */ /* 0x042fec000000181c */
[C---:B------:R-:W-:Y:S01]  /*5040*/  HMMA.16816.F32 R24, R112.reuse, R110, R24 ;  /* 0x0000006e7018723c */ /* 0x040fe20000001818 */
[----:B------:R-:W-:Y:S05]  /*5050*/  LDSM.16.M88.4 R108, [R145] ;  /* 0x00000000916c783b */ /* 0x000fea0000000200 */
[C---:B------:R-:W-:Y:S06]  /*5060*/  HMMA.16816.F32 R20, R112.reuse, R104, R20 ;  /* 0x000000687014723c */ /* 0x040fec0000001814 */
[C---:B------:R-:W-:Y:S01]  /*5070*/  HMMA.16816.F32 R16, R112.reuse, R106, R16 ;  /* 0x0000006a7010723c */ /* 0x040fe20000001810 */
[----:B------:R-:W-:Y:S05]  /*5080*/  LDSM.16.M88.4 R104, [R145+0x800] ;  /* 0x000800009168783b */ /* 0x000fea0000000200 */
[C---:B------:R-:W-:Y:S06]  /*5090*/  HMMA.16816.F32 R12, R112.reuse, R100, R12 ;  /* 0x00000064700c723c */ /* 0x040fec000000180c */
[C---:B------:R-:W-:Y:S01]  /*50a0*/  HMMA.16816.F32 R8, R112.reuse, R102, R8 ;  /* 0x000000667008723c */ /* 0x040fe20000001808 */
[----:B------:R-:W-:Y:S05]  /*50b0*/  LDSM.16.M88.4 R100, [R145+0x1000] ;  /* 0x001000009164783b */ /* 0x000fea0000000200 */
[C---:B--2---:R-:W-:Y:S06]  /*50c0*/  HMMA.16816.F32 R4, R112.reuse, R32, R4 ;  /* 0x000000207004723c */ /* 0x044fec0000001804 */
[----:B------:R-:W-:Y:S01]  /*50d0*/  HMMA.16816.F32 R116, R112, R34, R116 ;  /* 0x000000227074723c */ /* 0x000fe20000001874 */
[----:B------:R-:W1:Y:S04]  /*50e0*/  LDSM.16.M88.4 R112, [R146] ;  /* 0x000000009270783b */ /* 0x000e680000000200 */
[----:B------:R-:W2:Y:S01]  /*50f0*/  LDSM.16.M88.4 R32, [R145+0x1800] ;  /* 0x001800009120783b */ /* 0x000ea20000000200 */
[C---:B-1----:R-:W-:Y:S06]  /*5100*/  HMMA.16816.F32 R28, R112.reuse, R108, R28 ;  /* 0x0000006c701c723c */ /* 0x042fec000000181c */
        /* <DEDUP_REMOVED lines=47> */
[C---:B------:R-:W-:Y:S06]  /*5400*/  HMMA.16816.F32 R20, R112.reuse, R104, R20 ;  /* 0x000000687014723c */ /* 0x040fec0000001814 */
[----:B------:R-:W-:Y:S01]  /*5410*/  HMMA.16816.F32 R16, R112, R106, R16 ;  /* 0x0000006a7010723c */ /* 0x000fe20000001810 */
[----:B------:R-:W3:-:S15]  /*5420*/  LDSM.16.M88.4 R104, [R145+0x2000] ;  /* 0x002000009168783b */ /* 0x000ede0000000200 */
[----:B------:R-:W-:-:S02]  /*5430*/  NOP ;  /* 0x0000000000007918 */ /* 0x000fc40000000000 */
[C---:B-1----:R-:W-:Y:S06]  /*5440*/  HMMA.16816.F32 R20, R108.reuse, R100, R20 ;  /* 0x000000646c14723c */ /* 0x042fec0000001814 */
[----:B------:R-:W-:Y:S01]  /*5450*/  HMMA.16816.F32 R16, R108, R102, R16 ;  /* 0x000000666c10723c */ /* 0x000fe20000001810 */
[----:B------:R-:W-:Y:S02]  /*5460*/  IMAD.SHL.U32 R100, R3, 0x2, RZ ;  /* 0x0000000203647824 */ /* 0x000fe400078e00ff */
[----:B------:R-:W-:-:S03]  /*5470*/  VIADD R3, R130, 0xfffffffe ;  /* 0xfffffffe82037836 */ /* 0x000fc60000000000 */
[----:B------:R-:W-:Y:S01]  /*5480*/  LOP3.LUT R100, R100, 0x6, RZ, 0xc0, !PT ;  /* 0x0000000664647812 */ /* 0x000fe200078ec0ff */
[C---:B--2---:R-:W-:Y:S04]  /*5490*/  HMMA.16816.F32 R12, R108.reuse, R32, R12 ;  /* 0x000000206c0c723c */ /* 0x044fe8000000180c */
[----:B------:R-:W-:Y:S02]  /*54a0*/  IMAD R101, R3, 0x40, R100 ;  /* 0x0000004003657824 */ /* 0x000fe400078e0264 */
[----:B------:R-:W-:Y:S02]  /*54b0*/  HMMA.16816.F32 R8, R108, R34, R8 ;  /* 0x000000226c08723c */ /* 0x000fe40000001808 */
[C---:B------:R-:W-:Y:S02]  /*54c0*/  VIADD R32, R101.reuse, 0x1 ;  /* 0x0000000165207836 */ /* 0x040fe40000000000 */
[----:B------:R-:W-:-:S02]  /*54d0*/  VIADD R100, R101, 0x8 ;  /* 0x0000000865647836 */ /* 0x000fc40000000000 */
[C---:B---3--:R-:W-:Y:S01]  /*54e0*/  HMMA.16816.F32 R28, R108.reuse, R104, R28 ;  /* 0x000000686c1c723c */ /* 0x048fe2000000181c */
[CC--:B------:R-:W-:Y:S01]  /*54f0*/  ISETP.GE.AND P6, PT, R32.reuse, R132.reuse, PT ;  /* 0x000000842000720c */ /* 0x0c0fe20003fc6270 */
[----:B------:R-:W-:Y:S01]  /*5500*/  VIADD R102, R101, 0x9 ;  /* 0x0000000965667836 */ /* 0x000fe20000000000 */
[----:B------:R-:W-:Y:S02]  /*5510*/  ISETP.GE.AND P3, PT, R32, R131, PT ;  /* 0x000000832000720c */ /* 0x000fe40003f66270 */
[----:B------:R-:W1:Y:S01]  /*5520*/  LDSM.16.M88.4 R32, [R145+0x3800] ;  /* 0x003800009120783b */ /* 0x000e620000000200 */
[----:B------:R-:W-:Y:S01]  /*5530*/  HMMA.16816.F32 R24, R108, R106, R24 ;  /* 0x0000006a6c18723c */ /* 0x000fe20000001818 */
[----:B------:R-:W-:Y:S01]  /*5540*/  ISETP.GE.AND P5, PT, R100, R132, PT ;  /* 0x000000846400720c */ /* 0x000fe20003fa6270 */
[----:B------:R-:W-:-:S04]  /*5550*/  DEPBAR.LE SB0, 0x0 ;  /* 0x000080000000791a */ /* 0x000fc80000000000 */
[----:B------:R-:W-:Y:S01]  /*5560*/  BAR.SYNC.DEFER_BLOCKING 0x0 ;  /* 0x0000000000007b1d */ /* 0x000fe20000010000 */
[----:B------:R-:W-:Y:S01]  /*5570*/  ISETP.GE.AND P0, PT, R100, R131, PT ;  /* 0x000000836400720c */ /* 0x000fe20003f06270 */
[----:B------:R-:W-:Y:S01]  /*5580*/  VIADD R100, R101, 0x10 ;  /* 0x0000001065647836 */ /* 0x000fe20000000000 */
[----:B------:R-:W-:-:S09]  /*5590*/  ISETP.GE.AND P4, PT, R102, R132, PT ;  /* 0x000000846600720c */ /* 0x000fd20003f86270 */
[----:B------:R-:W-:Y:S01]  /*55a0*/  FSEL R105, R31, -INF , !P3 ;  /* 0xff8000001f697808 */ /* 0x000fe20005800000 */
[----:B------:R-:W-:Y:S01]  /*55b0*/  VIADD R31, R101, 0x11 ;  /* 0x00000011651f7836 */ /* 0x000fe20000000000 */
[----:B------:R-:W-:Y:S01]  /*55c0*/  FSEL R122, R29, -INF , !P6 ;  /* 0xff8000001d7a7808 */ /* 0x000fe20007000000 */
[C---:B------:R-:W-:Y:S01]  /*55d0*/  VIADD R29, R101.reuse, 0x18 ;  /* 0x00000018651d7836 */ /* 0x040fe20000000000 */
[----:B------:R-:W-:Y:S02]  /*55e0*/  ISETP.GE.AND P3, PT, R100, R132, PT ;  /* 0x000000846400720c */ /* 0x000fe40003f66270 */
[----:B------:R-:W-:Y:S01]  /*55f0*/  FSEL R134, R24, -INF , !P5 ;  /* 0xff80000018867808 */ /* 0x000fe20006800000 */
[----:B------:R-:W-:Y:S01]  /*5600*/  VIADD R24, R101, 0x19 ;  /* 0x0000001965187836 */ /* 0x000fe20000000000 */
[----:B------:R-:W-:Y:S02]  /*5610*/  FSEL R107, R26, -INF , !P0 ;  /* 0xff8000001a6b7808 */ /* 0x000fe40004000000 */
[----:B------:R-:W-:-:S02]  /*5620*/  ISETP.GE.AND P6, PT, R102, R131, PT ;  /* 0x000000836600720c */ /* 0x000fc40003fc6270 */
[-C--:B------:R-:W-:Y:S02]  /*5630*/  ISETP.GE.AND P5, PT, R100, R131.reuse, PT ;  /* 0x000000836400720c */ /* 0x080fe40003fa6270 */
[----:B------:R-:W-:Y:S02]  /*5640*/  FSEL R26, R25, -INF , !P4 ;  /* 0xff800000191a7808 */ /* 0x000fe40006000000 */
[-C--:B------:R-:W-:Y:S02]  /*5650*/  ISETP.GE.AND P4, PT, R31, R131.reuse, PT ;  /* 0x000000831f00720c */ /* 0x080fe40003f86270 */
[----:B------:R-:W-:Y:S01]  /*5660*/  FSEL R104, R20, -INF , !P3 ;  /* 0xff80000014687808 */ /* 0x000fe20005800000 */
[----:B------:R-:W-:Y:S01]  /*5670*/  VIADD R20, R101, 0x21 ;  /* 0x0000002165147836 */ /* 0x000fe20000000000 */
[----:B------:R-:W-:Y:S01]  /*5680*/  ISETP.GE.AND P3, PT, R29, R131, PT ;  /* 0x000000831d00720c */ /* 0x000fe20003f66270 */
[----:B-1----:R-:W-:Y:S01]  /*5690*/  HMMA.16816.F32 R4, R108, R32, R4 ;  /* 0x000000206c04723c */ /* 0x002fe20000001804 */
[----:B------:R-:W-:-:S02]  /*56a0*/  ISETP.GE.AND P0, PT, R31, R132, PT ;  /* 0x000000841f00720c */ /* 0x000fc40003f06270 */
[----:B------:R-:W-:Y:S02]  /*56b0*/  FSEL R31, R27, -INF , !P6 ;  /* 0xff8000001b1f7808 */ /* 0x000fe40007000000 */
[----:B------:R-:W-:Y:S01]  /*56c0*/  FSEL R135, R22, -INF , !P5 ;  /* 0xff80000016877808 */ /* 0x000fe20006800000 */
[----:B------:R-:W-:Y:S01]  /*56d0*/  VIADD R22, R101, 0x20 ;  /* 0x0000002065167836 */ /* 0x000fe20000000000 */
[-C--:B------:R-:W-:Y:S01]  /*56e0*/  ISETP.GE.AND P6, PT, R29, R132.reuse, PT ;  /* 0x000000841d00720c */ /* 0x080fe20003fc6270 */
[----:B------:R-:W-:Y:S01]  /*56f0*/  HMMA.16816.F32 R116, R108, R34, R116 ;  /* 0x000000226c74723c */ /* 0x000fe20000001874 */
[----:B------:R-:W-:Y:S02]  /*5700*/  FSEL R133, R23, -INF , !P4 ;  /* 0xff80000017857808 */ /* 0x000fe40006000000 */
[----:B------:R-:W-:Y:S01]  /*5710*/  FSEL R23, R18, -INF , !P3 ;  /* 0xff80000012177808 */ /* 0x000fe20005800000 */
[----:B------:R-:W-:Y:S01]  /*5720*/  VIADD R18, R101, 0x29 ;  /* 0x0000002965127836 */ /* 0x000fe20000000000 */
[----:B------:R-:W-:-:S02]  /*5730*/  ISETP.GE.AND P3, PT, R20, R132, PT ;  /* 0x000000841400720c */ /* 0x000fc40003f66270 */
[-C--:B------:R-:W-:Y:S02]  /*5740*/  ISETP.GE.AND P5, PT, R24, R132.reuse, PT ;  /* 0x000000841800720c */ /* 0x080fe40003fa6270 */
[----:B------:R-:W-:Y:S02]  /*5750*/  FSEL R120, R16, -INF , !P6 ;  /* 0xff80000010787808 */ /* 0x000fe40007000000 */
[C---:B------:R-:W-:Y:S02]  /*5760*/  ISETP.GE.AND P4, PT, R22.reuse, R132, PT ;  /* 0x000000841600720c */ /* 0x040fe40003f86270 */
[----:B------:R-:W-:Y:S02]  /*5770*/  ISETP.GE.AND P6, PT, R22, R131, PT ;  /* 0x000000831600720c */ /* 0x000fe40003fc6270 */
[----:B------:R-:W-:Y:S01]  /*5780*/  FSEL R22, R13, -INF , !P3 ;  /* 0xff8000000d167808 */ /* 0x000fe20005800000 */
[----:B------:R-:W-:Y:S01]  /*5790*/  VIADD R13, R101, 0x31 ;  /* 0x00000031650d7836 */ /* 0x000fe20000000000 */
[----:B------:R-:W-:-:S02]  /*57a0*/  FSEL R106, R21, -INF , !P0 ;  /* 0xff800000156a7808 */ /* 0x000fc40004000000 */
[----:B------:R-:W-:Y:S01]  /*57b0*/  FSEL R16, R17, -INF , !P5 ;  /* 0xff80000011107808 */ /* 0x000fe20006800000 */
[C---:B------:R-:W-:Y:S01]  /*57c0*/  VIADD R17, R101.reuse, 0x28 ;  /* 0x0000002865117836 */ /* 0x040fe20000000000 */
[-C--:B------:R-:W-:Y:S02]  /*57d0*/  ISETP.GE.AND P3, PT, R18, R131.reuse, PT ;  /* 0x000000831200720c */ /* 0x080fe40003f66270 */
[-C--:B------:R-:W-:Y:S02]  /*57e0*/  ISETP.GE.AND P0, PT, R24, R131.reuse, PT ;  /* 0x000000831800720c */ /* 0x080fe40003f06270 */
[----:B------:R-:W-:Y:S02]  /*57f0*/  ISETP.GE.AND P5, PT, R20, R131, PT ;  /* 0x000000831400720c */ /* 0x000fe40003fa6270 */
[----:B------:R-:W-:Y:S01]  /*5800*/  FSEL R20, R12, -INF , !P4 ;  /* 0xff8000000c147808 */ /* 0x000fe20006000000 */
[----:B------:R-:W-:Y:S01]  /*5810*/  VIADD R12, R101, 0x30 ;  /* 0x00000030650c7836 */ /* 0x000fe20000000000 */
[----:B------:R-:W-:-:S02]  /*5820*/  FSEL R113, R11, -INF , !P3 ;  /* 0xff8000000b717808 */ /* 0x000fc40005800000 */
[----:B------:R-:W-:Y:S02]  /*5830*/  FSEL R123, R19, -INF , !P0 ;  /* 0xff800000137b7808 */ /* 0x000fe40004000000 */
[-C--:B------:R-:W-:Y:S02]  /*5840*/  ISETP.GE.AND P3, PT, R101, R132.reuse, PT ;  /* 0x000000846500720c */ /* 0x080fe40003f66270 */
[-C--:B------:R-:W-:Y:S02]  /*5850*/  ISETP.GE.AND P0, PT, R17, R132.reuse, PT ;  /* 0x000000841100720c */ /* 0x080fe40003f06270 */
[----:B------:R-:W-:Y:S02]  /*5860*/  FSEL R121, R15, -INF , !P5 ;  /* 0xff8000000f797808 */ /* 0x000fe40006800000 */
[----:B------:R-:W-:Y:S02]  /*5870*/  ISETP.GE.AND P5, PT, R12, R132, PT ;  /* 0x000000840c00720c */ /* 0x000fe40003fa6270 */
[----:B------:R-:W-:-:S02]  /*5880*/  FSEL R28, R28, -INF , !P3 ;  /* 0xff8000001c1c7808 */ /* 0x000fc40005800000 */
[----:B------:R-:W-:Y:S02]  /*5890*/  FSEL R21, R14, -INF , !P6 ;  /* 0xff8000000e157808 */ /* 0x000fe40007000000 */
[----:B------:R-:W-:Y:S01]  /*58a0*/  FSEL R114, R8, -INF , !P0 ;  /* 0xff80000008727808 */ /* 0x000fe20004000000 */
[----:B------:R-:W-:Y:S01]  /*58b0*/  VIADD R8, R101, 0x38 ;  /* 0x0000003865087836 */ /* 0x000fe20000000000 */
[----:B------:R-:W-:Y:S02]  /*58c0*/  ISETP.GE.AND P3, PT, R130, 0x3, PT ;  /* 0x000000038200780c */ /* 0x000fe40003f66270 */
[-C--:B------:R-:W-:Y:S02]  /*58d0*/  ISETP.GE.AND P4, PT, R17, R131.reuse, PT ;  /* 0x000000831100720c */ /* 0x080fe40003f86270 */
[----:B------:R-:W-:Y:S02]  /*58e0*/  ISETP.GE.AND P6, PT, R18, R132, PT ;  /* 0x000000841200720c */ /* 0x000fe40003fc6270 */
[----:B------:R-:W-:-:S02]  /*58f0*/  ISETP.GE.AND P0, PT, R12, R131, PT ;  /* 0x000000830c00720c */ /* 0x000fc40003f06270 */
[----:B------:R-:W-:Y:S01]  /*5900*/  FSEL R100, R4, -INF , !P5 ;  /* 0xff80000004647808 */ /* 0x000fe20006800000 */
[C---:B------:R-:W-:Y:S01]  /*5910*/  VIADD R4, R101.reuse, 0x39 ;  /* 0x0000003965047836 */ /* 0x040fe20000000000 */
[----:B------:R-:W-:Y:S02]  /*5920*/  ISETP.GE.AND P5, PT, R101, R131, PT ;  /* 0x000000836500720c */ /* 0x000fe40003fa6270 */
[----:B------:R-:W-:Y:S02]  /*5930*/  FSEL R115, R10, -INF , !P4 ;  /* 0xff8000000a737808 */ /* 0x000fe40006000000 */
[----:B------:R-:W-:Y:S02]  /*5940*/  FSEL R112, R9, -INF , !P6 ;  /* 0xff80000009707808 */ /* 0x000fe40007000000 */
[----:B------:R-:W-:Y:S02]  /*5950*/  FSEL R101, R6, -INF , !P0 ;  /* 0xff80000006657808 */ /* 0x000fe40004000000 */
[----:B------:R-:W-:-:S02]  /*5960*/  ISETP.GE.AND P4, PT, R13, R132, PT ;  /* 0x000000840d00720c */ /* 0x000fc40003f86270 */
[-C--:B------:R-:W-:Y:S02]  /*5970*/  ISETP.GE.AND P6, PT, R13, R131.reuse, PT ;  /* 0x000000830d00720c */ /* 0x080fe40003fc6270 */
[----:B------:R-:W-:Y:S02]  /*5980*/  ISETP.GE.AND P0, PT, R8, R132, PT ;  /* 0x000000840800720c */ /* 0x000fe40003f06270 */
[----:B------:R-:W-:Y:S02]  /*5990*/  FSEL R102, R5, -INF , !P4 ;  /* 0xff80000005667808 */ /* 0x000fe40006000000 */
[----:B------:R-:W-:Y:S02]  /*59a0*/  FSEL R35, R7, -INF , !P6 ;  /* 0xff80000007237808 */ /* 0x000fe40007000000 */
[----:B------:R-:W-:Y:S02]  /*59b0*/  FSEL R116, R116, -INF , !P0 ;  /* 0xff80000074747808 */ /* 0x000fe40004000000 */
[----:B------:R-:W-:-:S02]  /*59c0*/  ISETP.GE.AND P4, PT, R8, R131, PT ;  /* 0x000000830800720c */ /* 0x000fc40003f86270 */
[C---:B------:R-:W-:Y:S02]  /*59d0*/  ISETP.GE.AND P6, PT, R4.reuse, R132, PT ;  /* 0x000000840400720c */ /* 0x040fe40003fc6270 */
[----:B------:R-:W-:Y:S02]  /*59e0*/  ISETP.GE.AND P0, PT, R4, R131, PT ;  /* 0x000000830400720c */ /* 0x000fe40003f06270 */
[----:B------:R-:W-:Y:S02]  /*59f0*/  FSEL R17, R30, -INF , !P5 ;  /* 0xff8000001e117808 */ /* 0x000fe40006800000 */
[----:B------:R-:W-:Y:S02]  /*5a00*/  FSEL R118, R118, -INF , !P4 ;  /* 0xff80000076767808 */ /* 0x000fe40006000000 */
[----:B------:R-:W-:Y:S02]  /*5a10*/  FSEL R117, R117, -INF , !P6 ;  /* 0xff80000075757808 */ /* 0x000fe40007000000 */
[----:B------:R-:W-:Y:S01]  /*5a20*/  FSEL R119, R119, -INF , !P0 ;  /* 0xff80000077777808 */ /* 0x000fe20004000000 */
[----:B------:R-:W-:Y:S06]  /*5a30*/  @!P3 BRA `(.L_x_721) ;  /* 0x000000040048b947 */ /* 0x000fec0003800000 */
[----:B------:R-:W1:Y:S01]  /*5a40*/  @!P2 LDC.64 R4, c[0x0][0x218] ;  /* 0x00008600ff04ab82 */ /* 0x000e620000000a00 */
[----:B------:R-:W-:Y:S01]  /*5a50*/  VIADD R7, R130, 0xfffffffd ;  /* 0xfffffffd82077836 */ /* 0x000fe20000000000 */
[----:B------:R2:W-:Y:S01]  /*5a60*/  @P2 STS.128 [R167+0x4000], RZ ;  /* 0x004000ffa7002388 */ /* 0x0005e20000000c00 */
[----:B------:R-:W-:Y:S03]  /*5a70*/  BSSY B0, `(.L_x_722) ;  /* 0x000004d000007945 */ /* 0x000fe60003800000 */
[----:B------:R-:W-:Y:S02]  /*5a80*/  SHF.R.S32.HI R9, RZ, 0x1f, R7 ;  /* 0x0000001fff097819 */ /* 0x000fe40000011407 */
[----:B------:R-:W3:Y:S03]  /*5a90*/  @!P1 LDC.64 R14, c[0x0][0x218] ;  /* 0x00008600ff0e9b82 */ /* 0x000ee60000000a00 */
[----:B------:R-:W-:-:S02]  /*5aa0*/  IMAD R6, R9, R124, RZ ;  /* 0x0000007c09067224 */ /* 0x000fc400078e02ff */
[----:B------:R-:W-:-:S03]  /*5ab0*/  IMAD.WIDE.U32 R8, R7, R124, RZ ;  /* 0x0000007c07087225 */ /* 0x000fc600078e00ff */
[----:B------:R-:W4:Y:S01]  /*5ac0*/  @!P2 LDC.64 R12, c[0x0][0x218] ;  /* 0x00008600ff0cab82 */ /* 0x000f220000000a00 */
[----:B------:R-:W-:Y:S01]  /*5ad0*/  IMAD R125, R7, R125, R6 ;  /* 0x0000007d077d7224 */ /* 0x000fe200078e0206 */
[----:B------:R-:W-:-:S03]  /*5ae0*/  LEA R18, P4, R8, R170, 0x6 ;  /* 0x000000aa08127211 */ /* 0x000fc600078830ff */
[----:B------:R-:W-:-:S03]  /*5af0*/  IMAD.IADD R19, R9, 0x1, R125 ;  /* 0x0000000109137824 */ /* 0x000fc600078e027d */
[----:B------:R-:W5:Y:S01]  /*5b00*/  @!P1 LDC.64 R10, c[0x0][0x218] ;  /* 0x00008600ff0a9b82 */ /* 0x000f620000000a00 */
[----:B-1----:R-:W-:Y:S02]  /*5b10*/  @!P2 LEA R32, P0, R18, R4, 0x1 ;  /* 0x000000041220a211 */ /* 0x002fe400078008ff */
[----:B------:R-:W-:-:S04]  /*5b20*/  LEA.HI.X R19, R8, R173, R19, 0x6, P4 ;  /* 0x000000ad08137211 */ /* 0x000fc800020f3413 */
[C---:B------:R-:W-:Y:S01]  /*5b30*/  @!P2 LEA.HI.X R33, R18.reuse, R5, R19, 0x1, P0 ;  /* 0x000000051221a211 */ /* 0x040fe200000f0c13 */
[----:B------:R-:W1:Y:S01]  /*5b40*/  @!P2 LDC.64 R8, c[0x0][0x218] ;  /* 0x00008600ff08ab82 */ /* 0x000e620000000a00 */
[----:B---3--:R-:W-:-:S03]  /*5b50*/  @!P1 LEA R24, P0, R18, R14, 0x1 ;  /* 0x0000000e12189211 */ /* 0x008fc600078008ff */
[----:B------:R-:W-:Y:S01]  /*5b60*/  @!PT LDS RZ, [RZ] ;  /* 0x00000000fffff984 */ /* 0x000fe20000000800 */
[----:B------:R-:W-:Y:S01]  /*5b70*/  @!PT LDS RZ, [RZ] ;  /* 0x00000000fffff984 */ /* 0x000fe20000000800 */
[----:B------:R-:W-:Y:S01]  /*5b80*/  @!PT LDS RZ, [RZ] ;  /* 0x00000000fffff984 */ /* 0x000fe20000000800 */
[----:B------:R2:W-:Y:S01]  /*5b90*/  @!P2 LDGSTS.E.BYPASS.LTC128B.128 [R167+0x4000], desc[UR8][R32.64] ;  /* 0x0400000020a7afae */ /* 0x0005e2000b901d48 */
[--C-:B------:R-:W-:Y:S02]  /*5ba0*/  @!P1 LEA.HI.X R25, R18, R15, R19.reuse, 0x1, P0 ;  /* 0x0000000f12199211 */ /* 0x100fe400000f0c13 */
[C---:B------:R-:W-:Y:S01]  /*5bb0*/  IADD3 R18, P0, R161.reuse, R18, RZ ;  /* 0x00000012a1127210 */ /* 0x040fe20007f1e0ff */
[----:B------:R-:W3:Y:S01]  /*5bc0*/  @!P1 LDC.64 R6, c[0x0][0x218] ;  /* 0x00008600ff069b82 */ /* 0x000ee20000000a00 */
[----:B------:R2:W-:Y:S02]  /*5bd0*/  @P1 STS.128 [R167+0x6000], RZ ;  /* 0x006000ffa7001388 */ /* 0x0005e40000000c00 */
[----:B----4-:R-:W-:Y:S01]  /*5be0*/  @!P2 LEA R12, P5, R18, R12, 0x1 ;  /* 0x0000000c120ca211 */ /* 0x010fe200078a08ff */
[----:B------:R-:W-:Y:S01]  /*5bf0*/  IMAD.X R19, R160, 0x1, R19, P0 ;  /* 0x00000001a0137824 */ /* 0x000fe200000e0613 */
[----:B------:R-:W-:Y:S01]  /*5c00*/  @!PT LDS RZ, [RZ] ;  /* 0x00000000fffff984 */ /* 0x000fe20000000800 */
[----:B------:R-:W-:Y:S01]  /*5c10*/  @!PT LDS RZ, [RZ] ;  /* 0x00000000fffff984 */ /* 0x000fe20000000800 */
[----:B------:R-:W-:Y:S01]  /*5c20*/  @!PT LDS RZ, [RZ] ;  /* 0x00000000fffff984 */ /* 0x000fe20000000800 */
[----:B------:R2:W-:Y:S03]  /*5c30*/  @!P1 LDGSTS.E.BYPASS.LTC128B.128 [R167+0x6000], desc[UR8][R24.64+0x80] ;  /* 0x0600008018a79fae */ /* 0x0005e6000b901d48 */
[----:B------:R-:W4:Y:S01]  /*5c40*/  @!P2 LDC.64 R4, c[0x0][0x218] ;  /* 0x00008600ff04ab82 */ /* 0x000f220000000a00 */
[----:B-----5:R-:W-:Y:S01]  /*5c50*/  @!P1 LEA R14, P4, R18, R10, 0x1 ;  /* 0x0000000a120e9211 */ /* 0x020fe200078808ff */
[----:B------:R2:W-:Y:S01]  /*5c60*/  @P2 STS.128 [R167+0x4800], RZ ;  /* 0x004800ffa7002388 */ /* 0x0005e20000000c00 */
[----:B------:R-:W-:-:S02]  /*5c70*/  IADD3 R10, P0, R161, R18, RZ ;  /* 0x00000012a10a7210 */ /* 0x000fc40007f1e0ff */
[C-C-:B------:R-:W-:Y:S02]  /*5c80*/  @!P2 LEA.HI.X R13, R18.reuse, R13, R19.reuse, 0x1, P5 ;  /* 0x0000000d120da211 */ /* 0x140fe400028f0c13 */
[--C-:B------:R-:W-:Y:S01]  /*5c90*/  @!P1 LEA.HI.X R15, R18, R11, R19.reuse, 0x1, P4 ;  /* 0x0000000b120f9211 */ /* 0x100fe200020f0c13 */
[----:B------:R-:W-:Y:S01]  /*5ca0*/  IMAD.X R19, R160, 0x1, R19, P0 ;  /* 0x00000001a0137824 */ /* 0x000fe200000e0613 */
[----:B------:R-:W-:Y:S01]  /*5cb0*/  IADD3 R11, P5, R161, R10, RZ ;  /* 0x0000000aa10b7210 */ /* 0x000fe20007fbe0ff */
[----:B------:R-:W-:Y:S01]  /*5cc0*/  @!PT LDS RZ, [RZ] ;  /* 0x00000000fffff984 */ /* 0x000fe20000000800 */
[----:B------:R-:W-:Y:S01]  /*5cd0*/  @!PT LDS RZ, [RZ] ;  /* 0x00000000fffff984 */ /* 0x000fe20000000800 */
[----:B------:R-:W-:Y:S01]  /*5ce0*/  @!PT LDS RZ, [RZ] ;  /* 0x00000000fffff984 */ /* 0x000fe20000000800 */
[----:B------:R2:W-:Y:S01]  /*5cf0*/  @!P2 LDGSTS.E.BYPASS.LTC128B.128 [R167+0x4800], desc[UR8][R12.64] ;  /* 0x048000000ca7afae */ /* 0x0005e2000b901d48 */
[----:B-1----:R-:W-:-:S03]  /*5d00*/  @!P2 LEA R8, P6, R10, R8, 0x1 ;  /* 0x000000080a08a211 */ /* 0x002fc600078c08ff */
[----:B------:R2:W-:Y:S01]  /*5d10*/  @P1 STS.128 [R167+0x6800], RZ ;  /* 0x006800ffa7001388 */ /* 0x0005e20000000c00 */
[C-C-:B------:R-:W-:Y:S02]  /*5d20*/  @!P2 LEA.HI.X R9, R10.reuse, R9, R19.reuse, 0x1, P6 ;  /* 0x000000090a09a211 */ /* 0x140fe400030f0c13 */
[C---:B---3--:R-:W-:Y:S01]  /*5d30*/  @!P1 LEA R6, P0, R10.reuse, R6, 0x1 ;  /* 0x000000060a069211 */ /* 0x048fe200078008ff */
[----:B------:R-:W-:Y:S01]  /*5d40*/  @!PT LDS RZ, [RZ] ;  /* 0x00000000fffff984 */ /* 0x000fe20000000800 */
[----:B------:R-:W-:Y:S01]  /*5d50*/  @!PT LDS RZ, [RZ] ;  /* 0x00000000fffff984 */ /* 0x000fe20000000800 */
[----:B------:R-:W-:Y:S01]  /*5d60*/  @!PT LDS RZ, [RZ] ;  /* 0x00000000fffff984 */ /* 0x000fe20000000800 */
[----:B------:R2:W-:Y:S03]  /*5d70*/  @!P1 LDGSTS.E.BYPASS.LTC128B.128 [R167+0x6800], desc[UR8][R14.64+0x80] ;  /* 0x068000800ea79fae */ /* 0x0005e6000b901d48 */
[--C-:B------:R-:W-:Y:S01]  /*5d80*/  @!P1 LEA.HI.X R7, R10, R7, R19.reuse, 0x1, P0 ;  /* 0x000000070a079211 */ /* 0x100fe200000f0c13 */
[----:B------:R2:W-:Y:S01]  /*5d90*/  @P2 STS.128 [R167+0x5000], RZ ;  /* 0x005000ffa7002388 */ /* 0x0005e20000000c00 */
[----:B----4-:R-:W-:Y:S01]  /*5da0*/  @!P2 LEA R18, P4, R11, R4, 0x1 ;  /* 0x000000040b12a211 */ /* 0x010fe200078808ff */
[----:B------:R-:W-:-:S02]  /*5db0*/  IMAD.X R4, R160, 0x1, R19, P5 ;  /* 0x00000001a0047824 */ /* 0x000fc400028e0613 */
        /* <DEDUP_REMOVED lines=24> */
.L_x_723:
[----:B------:R-:W-:Y:S05]  /*5f40*/  BSYNC B0 ;  /* 0x0000000000007941 */ /* 0x000fea0003800000 */
.L_x_722:
[----:B------:R-:W0:Y:S02]  /*5f50*/  LDGDEPBAR ;  /* 0x00000000000079af */ /* 0x000e240000000000 */
.L_x_721:
[----:B------:R-:W-:Y:S01]  /*5f60*/  FMNMX.FTZ R5, R2, R28, !PT ;  /* 0x0000001c02057209 */ /* 0x000fe20007810000 */
[----:B--2---:R-:W-:Y:S01]  /*5f70*/  LDSM.16.MT88.4 R12, [R142+0x8000] ;  /* 0x008000008e0c783b */ /* 0x004fe20000004200 */
[----:B-1----:R-:W-:Y:S02]  /*5f80*/  FMNMX.FTZ R6, R0, R17, !PT ;  /* 0x0000001100067209 */ /* 0x002fe40007810000 */
[----:B------:R-:W-:Y:S01]  /*5f90*/  FMNMX.FTZ R5, R122, R5, !PT ;  /* 0x000000057a057209 */ /* 0x000fe20007810000 */
[----:B------:R-:W-:Y:S01]  /*5fa0*/  LDSM.16.MT88.4 R8, [R144+0x8000] ;  /* 0x008000009008783b */ /* 0x000fe20000004200 */
        /* <DEDUP_REMOVED lines=24> */
[----:B------:R-:W-:Y:S02]  /*6130*/  @P3 IADD3 R180, R130, -0x3, RZ ;  /* 0xfffffffd82b43810 */ /* 0x000fe40007ffe0ff */
[----:B------:R-:W-:Y:S02]  /*6140*/  FMNMX.FTZ R4, R116, R5, !PT ;  /* 0x0000000574047209 */ /* 0x000fe40007810000 */
[----:B------:R-:W-:-:S02]  /*6150*/  FMNMX.FTZ R5, R35, R6, !PT ;  /* 0x0000000623057209 */ /* 0x000fc40007810000 */
[----:B------:R-:W-:Y:S02]  /*6160*/  FMNMX.FTZ R7, R117, R4, !PT ;  /* 0x0000000475077209 */ /* 0x000fe40007810000 */
[----:B------:R-:W-:-:S03]  /*6170*/  FMNMX.FTZ R6, R118, R5, !PT ;  /* 0x0000000576067209 */ /* 0x000fc60007810000 */
[----:B------:R-:W1:Y:S01]  /*6180*/  SHFL.BFLY PT, R4, R7, 0x2, 0x1f ;  /* 0x0c401f0007047f89 */ /* 0x000e6200000e0000 */
[----:B------:R-:W-:-:S05]  /*6190*/  FMNMX.FTZ R6, R119, R6, !PT ;  /* 0x0000000677067209 */ /* 0x000fca0007810000 */
[----:B------:R-:W2:Y:S01]  /*61a0*/  SHFL.BFLY PT, R5, R6, 0x2, 0x1f ;  /* 0x0c401f0006057f89 */ /* 0x000ea200000e0000 */
[----:B-1----:R-:W-:-:S05]  /*61b0*/  FMNMX.FTZ R4, R7, R4, !PT ;  /* 0x0000000407047209 */ /* 0x002fca0007810000 */
[----:B------:R-:W1:Y:S01]  /*61c0*/  SHFL.BFLY PT, R25, R4, 0x1, 0x1f ;  /* 0x0c201f0004197f89 */ /* 0x000e6200000e0000 */
[----:B--2---:R-:W-:-:S05]  /*61d0*/  FMNMX.FTZ R5, R6, R5, !PT ;  /* 0x0000000506057209 */ /* 0x004fca0007810000 */
[----:B------:R-:W2:Y:S01]  /*61e0*/  SHFL.BFLY PT, R24, R5, 0x1, 0x1f ;  /* 0x0c201f0005187f89 */ /* 0x000ea200000e0000 */
[----:B-1----:R-:W-:-:S04]  /*61f0*/  FMNMX.FTZ R25, R4, R25, !PT ;  /* 0x0000001904197209 */ /* 0x002fc80007810000 */
[C---:B------:R-:W-:Y:S01]  /*6200*/  FSETP.NEU.FTZ.AND P1, PT, R25.reuse, -INF , PT ;  /* 0xff8000001900780b */ /* 0x040fe20003f3d000 */
[----:B------:R-:W-:Y:S01]  /*6210*/  FMUL.FTZ R103, R25, UR6 ;  /* 0x0000000619677c20 */ /* 0x000fe20008410000 */
[----:B--2---:R-:W-:Y:S02]  /*6220*/  FMNMX.FTZ R24, R5, R24, !PT ;  /* 0x0000001805187209 */ /* 0x004fe40007810000 */
[----:B------:R-:W-:Y:S02]  /*6230*/  FSEL R5, R25, RZ, P1 ;  /* 0x000000ff19057208 */ /* 0x000fe40000800000 */
[C---:B------:R-:W-:Y:S01]  /*6240*/  FSETP.NEU.FTZ.AND P0, PT, R24.reuse, -INF , PT ;  /* 0xff8000001800780b */ /* 0x040fe20003f1d000 */
[----:B------:R-:W-:Y:S01]  /*6250*/  FMUL.FTZ R34, R24, UR6 ;  /* 0x0000000618227c20 */ /* 0x000fe20008410000 */
[----:B------:R-:W-:Y:S01]  /*6260*/  FSEL R103, R103, RZ, P1 ;  /* 0x000000ff67677208 */ /* 0x000fe20000800000 */
[----:B------:R-:W-:Y:S01]  /*6270*/  FADD.FTZ R32, R2, -R5 ;  /* 0x8000000502207221 */ /* 0x000fe20000010000 */
[----:B------:R-:W-:-:S02]  /*6280*/  FSEL R5, R24, RZ, P0 ;  /* 0x000000ff18057208 */ /* 0x000fc40000000000 */
[----:B------:R-:W-:Y:S01]  /*6290*/  FSEL R34, R34, RZ, P0 ;  /* 0x000000ff22227208 */ /* 0x000fe20000000000 */
[--C-:B------:R-:W-:Y:S01]  /*62a0*/  FFMA.FTZ R30, R28, UR6, -R103.reuse ;  /* 0x000000061c1e7c23 */ /* 0x100fe20008010867 */
[----:B------:R-:W-:Y:S01]  /*62b0*/  FFMA.FTZ R27, R26, UR6, -R103 ;  /* 0x000000061a1b7c23 */ /* 0x000fe20008010867 */
[----:B------:R-:W-:Y:S01]  /*62c0*/  FADD.FTZ R0, R0, -R5 ;  /* 0x8000000500007221 */ /* 0x000fe20000010000 */
[--C-:B------:R-:W-:Y:S01]  /*62d0*/  FFMA.FTZ R29, R122, UR6, -R103.reuse ;  /* 0x000000067a1d7c23 */ /* 0x100fe20008010867 */
[--C-:B------:R-:W-:Y:S01]  /*62e0*/  FFMA.FTZ R28, R134, UR6, -R103.reuse ;  /* 0x00000006861c7c23 */ /* 0x100fe20008010867 */
[--C-:B------:R-:W-:Y:S01]  /*62f0*/  FFMA.FTZ R33, R17, UR6, -R34.reuse ;  /* 0x0000000611217c23 */ /* 0x100fe20008010822 */
[--C-:B------:R-:W-:Y:S01]  /*6300*/  FFMA.FTZ R26, R105, UR6, -R34.reuse ;  /* 0x00000006691a7c23 */ /* 0x100fe20008010822 */
[----:B------:R-:W-:Y:S01]  /*6310*/  FMUL.FTZ R32, R32, UR6 ;  /* 0x0000000620207c20 */ /* 0x000fe20008410000 */
[----:B------:R-:W-:Y:S01]  /*6320*/  FMUL.FTZ R0, R0, UR6 ;  /* 0x0000000600007c20 */ /* 0x000fe20008410000 */
        /* <DEDUP_REMOVED lines=14> */
[----:B------:R-:W-:Y:S01]  /*6410*/  LDSM.16.MT88.4 R20, [R141+0xa800] ;  /* 0x00a800008d14783b */ /* 0x000fe20000004200 */
        /* <DEDUP_REMOVED lines=8> */
[----:B------:R-:W-:Y:S01]  /*64a0*/  FFMA.FTZ R102, R102, UR6, -R103 ;  /* 0x0000000666667c23 */ /* 0x000fe20008010867 */
[--C-:B------:R-:W-:Y:S01]  /*64b0*/  FFMA.FTZ R101, R101, UR6, -R34.reuse ;  /* 0x0000000665657c23 */ /* 0x100fe20008010822 */
[--C-:B------:R-:W-:Y:S01]  /*64c0*/  FFMA.FTZ R35, R118, UR6, -R34.reuse ;  /* 0x0000000676237c23 */ /* 0x100fe20008010822 */
[----:B------:R-:W2:Y:S01]  /*64d0*/  MUFU.EX2 R27, R27 ;  /* 0x0000001b001b7308 */ /* 0x000ea20000000800 */
[----:B-1----:R-:W-:Y:S01]  /*64e0*/  F2FP.F16.F32.PACK_AB R4, R29, R30 ;  /* 0x0000001e1d04723e */ /* 0x002fe200000000ff */
[----:B------:R-:W-:-:S06]  /*64f0*/  FFMA.FTZ R34, R119, UR6, -R34 ;  /* 0x0000000677227c23 */ /* 0x000fcc0008010822 */
[----:B------:R-:W-:Y:S08]  /*6500*/  MUFU.EX2 R33, R33 ;  /* 0x0000002100217308 */ /* 0x000ff00000000800 */
[----:B------:R-:W1:Y:S01]  /*6510*/  MUFU.EX2 R26, R26 ;  /* 0x0000001a001a7308 */ /* 0x000e620000000800 */
[----:B--2---:R-:W-:-:S07]  /*6520*/  F2FP.F16.F32.PACK_AB R6, R27, R28 ;  /* 0x0000001c1b06723e */ /* 0x004fce00000000ff */
[----:B------:R2:W-:Y:S08]  /*6530*/  MUFU.EX2 R2, R107 ;  /* 0x0000006b00027308 */ /* 0x0005f00000000800 */
[----:B------:R-:W3:Y:S01]  /*6540*/  MUFU.EX2 R32, R32 ;  /* 0x0000002000207308 */ /* 0x000ee20000000800 */
[----:B-1----:R-:W-:-:S07]  /*6550*/  F2FP.F16.F32.PACK_AB R5, R26, R33 ;  /* 0x000000211a05723e */ /* 0x002fce00000000ff */
[----:B------:R-:W1:Y:S01]  /*6560*/  MUFU.EX2 R0, R0 ;  /* 0x0000000000007308 */ /* 0x000e620000000800 */
[--C-:B--2---:R-:W-:Y:S01]  /*6570*/  FFMA.FTZ R107, R106, UR6, -R103.reuse ;  /* 0x000000066a6b7c23 */ /* 0x104fe20008010867 */
[--C-:B------:R-:W-:Y:S01]  /*6580*/  FFMA.FTZ R106, R16, UR6, -R103.reuse ;  /* 0x00000006106a7c23 */ /* 0x100fe20008010867 */
[----:B------:R-:W-:Y:S01]  /*6590*/  FFMA.FTZ R103, R117, UR6, -R103 ;  /* 0x0000000675677c23 */ /* 0x000fe20008010867 */
[----:B------:R-:W-:Y:S04]  /*65a0*/  LDSM.16.MT88.4 R16, [R144+0x8800] ;  /* 0x008800009010783b */ /* 0x000fe80000004200 */
[----:B------:R-:W2:Y:S01]  /*65b0*/  MUFU.EX2 R31, R31 ;  /* 0x0000001f001f7308 */ /* 0x000ea20000000800 */
        /* <DEDUP_REMOVED lines=25> */
[----:B------:R-:W-:Y:S01]  /*6750*/  FMUL.FTZ R59, R59, R0 ;  /* 0x000000003b3b7220 */ /* 0x000fe20000410000 */
        /* <DEDUP_REMOVED lines=15> */
[C---:B------:R-:W-:Y:S01]  /*6850*/  HMMA.16816.F32 R92, R4.reuse, R10, R92 ;  /* 0x0000000a045c723c */ /* 0x040fe2000000185c */
        /* <DEDUP_REMOVED lines=21> */
[----:B------:R-:W3:Y:S01]  /*69b0*/  MUFU.EX2 R104, R104 ;  /* 0x0000006800687308 */ /* 0x000ee20000000800 */
[-C--:B------:R-:W-:Y:S01]  /*69c0*/  FMUL.FTZ R76, R76, R32.reuse ;  /* 0x000000204c4c7220 */ /* 0x080fe20000410000 */
[----:B------:R-:W-:Y:S01]  /*69d0*/  FMUL.FTZ R77, R77, R32 ;  /* 0x000000204d4d7220 */ /* 0x000fe20000410000 */
        /* <DEDUP_REMOVED lines=8> */
[----:B------:R-:W-:Y:S01]  /*6a60*/  FFMA.FTZ R30, R181, R32, R30 ;  /* 0x00000020b51e7223 */ /* 0x000fe2000001001e */
[----:B------:R-:W-:Y:S01]  /*6a70*/  FFMA.FTZ R33, R184, R0, R33 ;  /* 0x00000000b8217223 */ /* 0x000fe20000010021 */
[----:B------:R-:W-:Y:S01]  /*6a80*/  HMMA.16816.F32 R56, R4, R14, R56 ;  /* 0x0000000e0438723c */ /* 0x000fe20000001838 */
[----:B------:R-:W4:Y:S01]  /*6a90*/  LDSM.16.MT88.4 R12, [R142+0xa000] ;  /* 0x00a000008e0c783b */ /* 0x000f220000004200 */
[----:B------:R-:W-:Y:S01]  /*6aa0*/  FADD.FTZ R29, R29, R30 ;  /* 0x0000001e1d1d7221 */ /* 0x000fe20000010000 */
[----:B------:R-:W-:Y:S01]  /*6ab0*/  MUFU.EX2 R105, R105 ;  /* 0x0000006900697308 */ /* 0x000fe20000000800 */
[----:B------:R-:W-:-:S02]  /*6ac0*/  FADD.FTZ R33, R26, R33 ;  /* 0x000000211a217221 */ /* 0x000fc40000010000 */
[----:B--2---:R-:W-:Y:S01]  /*6ad0*/  HMMA.16816.F32 R44, R4, R8, R44 ;  /* 0x00000008042c723c */ /* 0x004fe2000000182c */
[----:B------:R-:W-:Y:S01]  /*6ae0*/  FADD.FTZ R28, R28, R29 ;  /* 0x0000001d1c1c7221 */ /* 0x000fe20000010000 */
[----:B------:R-:W-:-:S03]  /*6af0*/  FADD.FTZ R2, R2, R33 ;  /* 0x0000002102027221 */ /* 0x000fc60000010000 */
[----:B------:R-:W-:Y:S01]  /*6b00*/  MUFU.EX2 R106, R106 ;  /* 0x0000006a006a7308 */ /* 0x000fe20000000800 */
[----:B------:R-:W-:Y:S01]  /*6b10*/  HMMA.16816.F32 R48, R4, R10, R48 ;  /* 0x0000000a0430723c */ /* 0x000fe20000001830 */
[----:B------:R-:W2:Y:S01]  /*6b20*/  LDSM.16.MT88.4 R8, [R144+0xa000] ;  /* 0x00a000009008783b */ /* 0x000ea20000004200 */
[----:B------:R-:W-:Y:S01]  /*6b30*/  FADD.FTZ R27, R27, R28 ;  /* 0x0000001c1b1b7221 */ /* 0x000fe20000010000 */
[----:B------:R-:W-:Y:S01]  /*6b40*/  FADD.FTZ R31, R31, R2 ;  /* 0x000000021f1f7221 */ /* 0x000fe20000010000 */
[----:B------:R-:W-:Y:S02]  /*6b50*/  MOV R28, R3 ;  /* 0x00000003001c7202 */ /* 0x000fe40000000f00 */
[----:B---3--:R-:W-:Y:S01]  /*6b60*/  FADD.FTZ R0, R104, R27 ;  /* 0x0000001b68007221 */ /* 0x008fe20000010000 */
[----:B------:R-:W-:Y:S03]  /*6b70*/  MUFU.EX2 R108, R108 ;  /* 0x0000006c006c7308 */ /* 0x000fe60000000800 */
[----:B-1----:R-:W-:-:S05]  /*6b80*/  FADD.FTZ R0, R107, R0 ;  /* 0x000000006b007221 */ /* 0x002fca0000010000 */
[----:B------:R-:W1:Y:S08]  /*6b90*/  MUFU.EX2 R111, R111 ;  /* 0x0000006f006f7308 */ /* 0x000e700000000800 */
[----:B------:R-:W-:Y:S01]  /*6ba0*/  MUFU.EX2 R110, R110 ;  /* 0x0000006e006e7308 */ /* 0x000fe20000000800 */
[C---:B----4-:R-:W-:Y:S07]  /*6bb0*/  HMMA.16816.F32 R68, R4.reuse, R12, R68 ;  /* 0x0000000c0444723c */ /* 0x050fee0000001844 */
[----:B------:R-:W3:Y:S01]  /*6bc0*/  MUFU.EX2 R109, R109 ;  /* 0x0000006d006d7308 */ /* 0x000ee20000000800 */
[C---:B------:R-:W-:Y:S01]  /*6bd0*/  HMMA.16816.F32 R72, R4.reuse, R14, R72 ;  /* 0x0000000e0448723c */ /* 0x040fe20000001848 */
[----:B------:R-:W4:Y:S06]  /*6be0*/  LDSM.16.MT88.4 R12, [R140+0xa000] ;  /* 0x00a000008c0c783b */ /* 0x000f2c0000004200 */
[----:B------:R-:W-:Y:S01]  /*6bf0*/  MUFU.EX2 R120, R120 ;  /* 0x0000007800787308 */ /* 0x000fe20000000800 */
[C---:B--2---:R-:W-:Y:S06]  /*6c00*/  HMMA.16816.F32 R60, R4.reuse, R8, R60 ;  /* 0x00000008043c723c */ /* 0x044fec000000183c */
[C---:B------:R-:W-:Y:S01]  /*6c10*/  HMMA.16816.F32 R64, R4.reuse, R10, R64 ;  /* 0x0000000a0440723c */ /* 0x040fe20000001840 */
[----:B------:R-:W2:Y:S01]  /*6c20*/  LDSM.16.MT88.4 R8, [R141+0xa000] ;  /* 0x00a000008d08783b */ /* 0x000ea20000004200 */
[----:B------:R-:W5:Y:S08]  /*6c30*/  MUFU.EX2 R123, R123 ;  /* 0x0000007b007b7308 */ /* 0x000f700000000800 */
[----:B------:R-:W-:Y:S08]  /*6c40*/  MUFU.EX2 R114, R114 ;  /* 0x0000007200727308 */ /* 0x000ff00000000800 */
[----:B------:R-:W-:Y:S08]  /*6c50*/  MUFU.EX2 R125, R125 ;  /* 0x0000007d007d7308 */ /* 0x000ff00000000800 */
[----:B------:R-:W-:Y:S01]  /*6c60*/  MUFU.EX2 R122, R122 ;  /* 0x0000007a007a7308 */ /* 0x000fe20000000800 */
[C---:B----4-:R-:W-:Y:S07]  /*6c70*/  HMMA.16816.F32 R80, R4.reuse, R12, R80 ;  /* 0x0000000c0450723c */ /* 0x050fee0000001850 */
[----:B------:R-:W4:Y:S01]  /*6c80*/  MUFU.EX2 R121, R121 ;  /* 0x0000007900797308 */ /* 0x000f220000000800 */
[C---:B------:R-:W-:Y:S01]  /*6c90*/  HMMA.16816.F32 R84, R4.reuse, R14, R84 ;  /* 0x0000000e0454723c */ /* 0x040fe20000001854 */
[----:B------:R-:W5:Y:S05]  /*6ca0*/  LDSM.16.MT88.4 R12, [R142+0x8800] ;  /* 0x008800008e0c783b */ /* 0x000f6a0000004200 */
[C---:B--2---:R-:W-:Y:S01]  /*6cb0*/  HMMA.16816.F32 R76, R4.reuse, R8, R76 ;  /* 0x00000008044c723c */ /* 0x044fe2000000184c */
[----:B------:R-:W-:Y:S05]  /*6cc0*/  MUFU.EX2 R112, R112 ;  /* 0x0000007000707308 */ /* 0x000fea0000000800 */
[----:B------:R-:W-:Y:S01]  /*6cd0*/  HMMA.16816.F32 R88, R4, R10, R88 ;  /* 0x0000000a0458723c */ /* 0x000fe20000001858 */
[----:B------:R-:W2:Y:S02]  /*6ce0*/  LDSM.16.MT88.4 R8, [R141+0x8800] ;  /* 0x008800008d08783b */ /* 0x000ea40000004200 */
[----:B------:R-:W4:Y:S04]  /*6cf0*/  MUFU.EX2 R113, R113 ;  /* 0x0000007100717308 */ /* 0x000f280000000800 */
[----:B------:R-:W-:-:S02]  /*6d00*/  F2FP.F16.F32.PACK_AB R4, R107, R104 ;  /* 0x000000686b04723e */ /* 0x000fc400000000ff */
[----:B-1----:R-:W-:Y:S01]  /*6d10*/  F2FP.F16.F32.PACK_AB R5, R111, R108 ;  /* 0x0000006c6f05723e */ /* 0x002fe200000000ff */
[----:B------:R-:W-:Y:S01]  /*6d20*/  FADD.FTZ R108, R108, R31 ;  /* 0x0000001f6c6c7221 */ /* 0x000fe20000010000 */
[----:B------:R-:W-:Y:S01]  /*6d30*/  F2FP.F16.F32.PACK_AB R6, R106, R105 ;  /* 0x000000696a06723e */ /* 0x000fe200000000ff */
[----:B------:R-:W-:Y:S01]  /*6d40*/  MUFU.EX2 R115, R115 ;  /* 0x0000007300737308 */ /* 0x000fe20000000800 */
[----:B---3--:R-:W-:Y:S01]  /*6d50*/  F2FP.F16.F32.PACK_AB R7, R109, R110 ;  /* 0x0000006e6d07723e */ /* 0x008fe200000000ff */
[----:B------:R-:W-:-:S04]  /*6d60*/  FADD.FTZ R111, R111, R108 ;  /* 0x0000006c6f6f7221 */ /* 0x000fc80000010000 */
[----:B------:R-:W-:Y:S02]  /*6d70*/  FADD.FTZ R110, R110, R111 ;  /* 0x0000006f6e6e7221 */ /* 0x000fe40000010000 */
[----:B------:R-:W-:Y:S01]  /*6d80*/  HMMA.16816.F32 R96, R4, R16, R96 ;  /* 0x000000100460723c */ /* 0x000fe20000001860 */
[----:B------:R-:W1:Y:S01]  /*6d90*/  MUFU.EX2 R102, R102 ;  /* 0x0000006600667308 */ /* 0x000e620000000800 */
[----:B------:R-:W-:-:S04]  /*6da0*/  FADD.FTZ R109, R109, R110 ;  /* 0x0000006e6d6d7221 */ /* 0x000fc80000010000 */
[C---:B------:R-:W-:Y:S01]  /*6db0*/  HMMA.16816.F32 R92, R4.reuse, R18, R92 ;  /* 0x00000012045c723c */ /* 0x040fe2000000185c */
[----:B------:R-:W3:Y:S02]  /*6dc0*/  LDSM.16.MT88.4 R16, [R140+0x8800] ;  /* 0x008800008c10783b */ /* 0x000ee40000004200 */
[----:B------:R-:W-:Y:S03]  /*6dd0*/  MUFU.EX2 R100, R100 ;  /* 0x0000006400647308 */ /* 0x000fe60000000800 */
[C---:B-----5:R-:W-:Y:S05]  /*6de0*/  HMMA.16816.F32 R36, R4.reuse, R12, R36 ;  /* 0x0000000c0424723c */ /* 0x060fea0000001824 */
[----:B------:R-:W-:Y:S01]  /*6df0*/  MUFU.EX2 R103, R103 ;  /* 0x0000006700677308 */ /* 0x000fe20000000800 */
[C---:B------:R-:W-:Y:S01]  /*6e00*/  HMMA.16816.F32 R40, R4.reuse, R14, R40 ;  /* 0x0000000e0428723c */ /* 0x040fe20000001828 */
[----:B------:R-:W5:Y:S05]  /*6e10*/  LDSM.16.MT88.4 R12, [R144+0xa800] ;  /* 0x00a80000900c783b */ /* 0x000f6a0000004200 */
[C---:B--2---:R-:W-:Y:S01]  /*6e20*/  HMMA.16816.F32 R44, R4.reuse, R8, R44 ;  /* 0x00000008042c723c */ /* 0x044fe2000000182c */
[----:B------:R-:W-:Y:S05]  /*6e30*/  MUFU.EX2 R101, R101 ;  /* 0x0000006500657308 */ /* 0x000fea0000000800 */
[C---:B------:R-:W-:Y:S01]  /*6e40*/  HMMA.16816.F32 R48, R4.reuse, R10, R48 ;  /* 0x0000000a0430723c */ /* 0x040fe20000001830 */
[----:B------:R-:W2:Y:S02]  /*6e50*/  LDSM.16.MT88.4 R8, [R142+0xa800] ;  /* 0x00a800008e08783b */ /* 0x000ea40000004200 */
[----:B------:R-:W1:Y:S03]  /*6e60*/  MUFU.EX2 R116, R116 ;  /* 0x0000007400747308 */ /* 0x000e660000000800 */
[C---:B------:R-:W-:Y:S05]  /*6e70*/  HMMA.16816.F32 R76, R4.reuse, R20, R76 ;  /* 0x00000014044c723c */ /* 0x040fea000000184c */
[----:B------:R-:W-:Y:S01]  /*6e80*/  MUFU.EX2 R35, R35 ;  /* 0x0000002300237308 */ /* 0x000fe20000000800 */
[C---:B------:R-:W-:Y:S01]  /*6e90*/  HMMA.16816.F32 R88, R4.reuse, R22, R88 ;  /* 0x000000160458723c */ /* 0x040fe20000001858 */
[----:B------:R-:W-:Y:S05]  /*6ea0*/  LDSM.16.MT88.4 R20, [R141+0x9000] ;  /* 0x009000008d14783b */ /* 0x000fea0000004200 */
[C---:B---3--:R-:W-:Y:S01]  /*6eb0*/  HMMA.16816.F32 R52, R4.reuse, R16, R52 ;  /* 0x000000100434723c */ /* 0x048fe20000001834 */
[----:B------:R-:W3:Y:S05]  /*6ec0*/  MUFU.EX2 R34, R34 ;  /* 0x0000002200227308 */ /* 0x000eea0000000800 */
[C---:B------:R-:W-:Y:S01]  /*6ed0*/  HMMA.16816.F32 R56, R4.reuse, R18, R56 ;  /* 0x000000120438723c */ /* 0x040fe20000001838 */
[----:B------:R-:W4:Y:S05]  /*6ee0*/  LDSM.16.MT88.4 R16, [R140+0xa800] ;  /* 0x00a800008c10783b */ /* 0x000f2a0000004200 */
[C---:B-----5:R-:W-:Y:S06]  /*6ef0*/  HMMA.16816.F32 R60, R4.reuse, R12, R60 ;  /* 0x0000000c043c723c */ /* 0x060fec000000183c */
[C---:B------:R-:W-:Y:S01]  /*6f00*/  HMMA.16816.F32 R64, R4.reuse, R14, R64 ;  /* 0x0000000e0440723c */ /* 0x040fe20000001840 */
[----:B------:R-:W5:Y:S05]  /*6f10*/  LDSM.16.MT88.4 R12, [R144+0x9000] ;  /* 0x00900000900c783b */ /* 0x000f6a0000004200 */
[C---:B--2---:R-:W-:Y:S06]  /*6f20*/  HMMA.16816.F32 R68, R4.reuse, R8, R68 ;  /* 0x000000080444723c */ /* 0x044fec0000001844 */
[C---:B------:R-:W-:Y:S01]  /*6f30*/  HMMA.16816.F32 R72, R4.reuse, R10, R72 ;  /* 0x0000000a0448723c */ /* 0x040fe20000001848 */
[----:B------:R-:W2:Y:S05]  /*6f40*/  LDSM.16.MT88.4 R8, [R142+0x9000] ;  /* 0x009000008e08783b */ /* 0x000eaa0000004200 */
[C---:B----4-:R-:W-:Y:S06]  /*6f50*/  HMMA.16816.F32 R80, R4.reuse, R16, R80 ;  /* 0x000000100450723c */ /* 0x050fec0000001850 */
[----:B------:R-:W-:Y:S01]  /*6f60*/  HMMA.16816.F32 R84, R4, R18, R84 ;  /* 0x000000120454723c */ /* 0x000fe20000001854 */
[----:B------:R-:W4:Y:S06]  /*6f70*/  LDSM.16.MT88.4 R16, [R140+0x9000] ;  /* 0x009000008c10783b */ /* 0x000f2c0000004200 */
[----:B------:R-:W-:-:S02]  /*6f80*/  F2FP.F16.F32.PACK_AB R4, R123, R120 ;  /* 0x000000787b04723e */ /* 0x000fc400000000ff */
[----:B------:R-:W-:Y:S01]  /*6f90*/  F2FP.F16.F32.PACK_AB R5, R121, R122 ;  /* 0x0000007a7905723e */ /* 0x000fe200000000ff */
[----:B------:R-:W-:Y:S01]  /*6fa0*/  FADD.FTZ R122, R122, R109 ;  /* 0x0000006d7a7a7221 */ /* 0x000fe20000010000 */
[----:B------:R-:W-:Y:S02]  /*6fb0*/  F2FP.F16.F32.PACK_AB R6, R125, R114 ;  /* 0x000000727d06723e */ /* 0x000fe400000000ff */
[----:B------:R-:W-:Y:S01]  /*6fc0*/  F2FP.F16.F32.PACK_AB R7, R113, R112 ;  /* 0x000000707107723e */ /* 0x000fe200000000ff */
[----:B------:R-:W-:-:S04]  /*6fd0*/  FADD.FTZ R121, R121, R122 ;  /* 0x0000007a79797221 */ /* 0x000fc80000010000 */
[----:B------:R-:W-:Y:S02]  /*6fe0*/  FADD.FTZ R2, R112, R121 ;  /* 0x0000007970027221 */ /* 0x000fe40000010000 */
[----:B-----5:R-:W-:Y:S02]  /*6ff0*/  HMMA.16816.F32 R96, R4, R12, R96 ;  /* 0x0000000c0460723c */ /* 0x020fe40000001860 */
[----:B------:R-:W-:-:S04]  /*7000*/  FADD.FTZ R2, R113, R2 ;  /* 0x0000000271027221 */ /* 0x000fc80000010000 */
[C---:B------:R-:W-:Y:S01]  /*7010*/  HMMA.16816.F32 R92, R4.reuse, R14, R92 ;  /* 0x0000000e045c723c */ /* 0x040fe2000000185c */
[----:B------:R-:W5:Y:S05]  /*7020*/  LDSM.16.MT88.4 R12, [R144+0xb000] ;  /* 0x00b00000900c783b */ /* 0x000f6a0000004200 */
[C---:B--2---:R-:W-:Y:S06]  /*7030*/  HMMA.16816.F32 R36, R4.reuse, R8, R36 ;  /* 0x000000080424723c */ /* 0x044fec0000001824 */
[C---:B------:R-:W-:Y:S01]  /*7040*/  HMMA.16816.F32 R40, R4.reuse, R10, R40 ;  /* 0x0000000a0428723c */ /* 0x040fe20000001828 */
[----:B------:R-:W2:Y:S05]  /*7050*/  LDSM.16.MT88.4 R8, [R142+0xb000] ;  /* 0x00b000008e08783b */ /* 0x000eaa0000004200 */
[C---:B----4-:R-:W-:Y:S06]  /*7060*/  HMMA.16816.F32 R52, R4.reuse, R16, R52 ;  /* 0x000000100434723c */ /* 0x050fec0000001834 */
[C---:B------:R-:W-:Y:S01]  /*7070*/  HMMA.16816.F32 R56, R4.reuse, R18, R56 ;  /* 0x000000120438723c */ /* 0x040fe20000001838 */
[----:B------:R-:W4:Y:S05]  /*7080*/  LDSM.16.MT88.4 R16, [R141+0xb000] ;  /* 0x00b000008d10783b */ /* 0x000f2a0000004200 */
[C---:B------:R-:W-:Y:S06]  /*7090*/  HMMA.16816.F32 R44, R4.reuse, R20, R44 ;  /* 0x00000014042c723c */ /* 0x040fec000000182c */
[C---:B------:R-:W-:Y:S01]  /*70a0*/  HMMA.16816.F32 R48, R4.reuse, R22, R48 ;  /* 0x000000160430723c */ /* 0x040fe20000001830 */
[----:B------:R-:W-:Y:S05]  /*70b0*/  LDSM.16.MT88.4 R20, [R144+0x9800] ;  /* 0x009800009014783b */ /* 0x000fea0000004200 */
[C---:B-----5:R-:W-:Y:S06]  /*70c0*/  HMMA.16816.F32 R60, R4.reuse, R12, R60 ;  /* 0x0000000c043c723c */ /* 0x060fec000000183c */
[C---:B------:R-:W-:Y:S01]  /*70d0*/  HMMA.16816.F32 R64, R4.reuse, R14, R64 ;  /* 0x0000000e0440723c */ /* 0x040fe20000001840 */
[----:B------:R-:W5:Y:S05]  /*70e0*/  LDSM.16.MT88.4 R12, [R140+0xb000] ;  /* 0x00b000008c0c783b */ /* 0x000f6a0000004200 */
[C---:B--2---:R-:W-:Y:S06]  /*70f0*/  HMMA.16816.F32 R68, R4.reuse, R8, R68 ;  /* 0x000000080444723c */ /* 0x044fec0000001844 */
[C---:B------:R-:W-:Y:S01]  /*7100*/  HMMA.16816.F32 R72, R4.reuse, R10, R72 ;  /* 0x0000000a0448723c */ /* 0x040fe20000001848 */
[----:B------:R-:W-:Y:S05]  /*7110*/  LDSM.16.MT88.4 R8, [R140+0x9800] ;  /* 0x009800008c08783b */ /* 0x000fea0000004200 */
[C---:B----4-:R-:W-:Y:S06]  /*7120*/  HMMA.16816.F32 R76, R4.reuse, R16, R76 ;  /* 0x00000010044c723c */ /* 0x050fec000000184c */
[C---:B------:R-:W-:Y:S01]  /*7130*/  HMMA.16816.F32 R88, R4.reuse, R18, R88 ;  /* 0x000000120458723c */ /* 0x040fe20000001858 */
[----:B------:R-:W2:Y:S05]  /*7140*/  LDSM.16.MT88.4 R16, [R142+0x9800] ;  /* 0x009800008e10783b */ /* 0x000eaa0000004200 */
[C---:B-----5:R-:W-:Y:S06]  /*7150*/  HMMA.16816.F32 R80, R4.reuse, R12, R80 ;  /* 0x0000000c0450723c */ /* 0x060fec0000001850 */
[----:B------:R-:W-:Y:S01]  /*7160*/  HMMA.16816.F32 R84, R4, R14, R84 ;  /* 0x0000000e0454723c */ /* 0x000fe20000001854 */
[----:B------:R-:W4:Y:S06]  /*7170*/  LDSM.16.MT88.4 R12, [R141+0x9800] ;  /* 0x009800008d0c783b */ /* 0x000f2c0000004200 */
[----:B-1----:R-:W-:-:S02]  /*7180*/  F2FP.F16.F32.PACK_AB R4, R102, R115 ;  /* 0x000000736604723e */ /* 0x002fc400000000ff */
[----:B------:R-:W-:Y:S01]  /*7190*/  F2FP.F16.F32.PACK_AB R5, R116, R101 ;  /* 0x000000657405723e */ /* 0x000fe200000000ff */
[----:B------:R-:W-:Y:S01]  /*71a0*/  FADD.FTZ R101, R101, R2 ;  /* 0x0000000265657221 */ /* 0x000fe20000010000 */
[----:B------:R-:W-:Y:S02]  /*71b0*/  F2FP.F16.F32.PACK_AB R6, R103, R100 ;  /* 0x000000646706723e */ /* 0x000fe400000000ff */
[----:B---3--:R-:W-:Y:S01]  /*71c0*/  F2FP.F16.F32.PACK_AB R7, R34, R35 ;  /* 0x000000232207723e */ /* 0x008fe200000000ff */
[----:B------:R-:W-:Y:S01]  /*71d0*/  FADD.FTZ R116, R116, R101 ;  /* 0x0000006574747221 */ /* 0x000fe20000010000 */
[-C--:B------:R-:W-:Y:S02]  /*71e0*/  MOV R2, R25.reuse ;  /* 0x0000001900027202 */ /* 0x080fe40000000f00 */
[----:B------:R-:W-:Y:S01]  /*71f0*/  @P3 MOV R2, R25 ;  /* 0x0000001900023202 */ /* 0x000fe20000000f00 */
[----:B------:R-:W-:Y:S02]  /*7200*/  FADD.FTZ R35, R35, R116 ;  /* 0x0000007423237221 */ /* 0x000fe40000010000 */
[----:B------:R-:W-:Y:S02]  /*7210*/  HMMA.16816.F32 R96, R4, R20, R96 ;  /* 0x000000140460723c */ /* 0x000fe40000001860 */
[----:B------:R-:W-:-:S04]  /*7220*/  FADD.FTZ R184, R34, R35 ;  /* 0x0000002322b87221 */ /* 0x000fc80000010000 */
        /* <DEDUP_REMOVED lines=8> */
[C---:B------:R-:W-:Y:S06]  /*72b0*/  HMMA.16816.F32 R52, R4.reuse, R8, R52 ;  /* 0x000000080434723c */ /* 0x040fec0000001834 */
[C---:B------:R-:W-:Y:S01]  /*72c0*/  HMMA.16816.F32 R56, R4.reuse, R10, R56 ;  /* 0x0000000a0438723c */ /* 0x040fe20000001838 */
[----:B------:R-:W4:Y:S05]  /*72d0*/  LDSM.16.MT88.4 R8, [R140+0xb800] ;  /* 0x00b800008c08783b */ /* 0x000f2a0000004200 */
[C---:B-1----:R-:W-:Y:S06]  /*72e0*/  HMMA.16816.F32 R60, R4.reuse, R20, R60 ;  /* 0x00000014043c723c */ /* 0x042fec000000183c */
[C---:B------:R-:W-:Y:S06]  /*72f0*/  HMMA.16816.F32 R64, R4.reuse, R22, R64 ;  /* 0x000000160440723c */ /* 0x040fec0000001840 */
[C---:B--2---:R-:W-:Y:S06]  /*7300*/  HMMA.16816.F32 R68, R4.reuse, R16, R68 ;  /* 0x000000100444723c */ /* 0x044fec0000001844 */
[C---:B------:R-:W-:Y:S06]  /*7310*/  HMMA.16816.F32 R72, R4.reuse, R18, R72 ;  /* 0x000000120448723c */ /* 0x040fec0000001848 */
[C---:B---3--:R-:W-:Y:S06]  /*7320*/  HMMA.16816.F32 R76, R4.reuse, R12, R76 ;  /* 0x0000000c044c723c */ /* 0x048fec000000184c */
[----:B------:R-:W-:Y:S01]  /*7330*/  HMMA.16816.F32 R88, R4, R14, R88 ;  /* 0x0000000e0458723c */ /* 0x000fe20000001858 */
[----:B------:R-:W-:-:S04]  /*7340*/  FADD.FTZ R13, R105, R0 ;  /* 0x00000000690d7221 */ /* 0x000fc80000010000 */
[----:B------:R-:W-:Y:S01]  /*7350*/  FADD.FTZ R13, R106, R13 ;  /* 0x0000000d6a0d7221 */ /* 0x000fe20000010000 */
[----:B----4-:R-:W-:Y:S03]  /*7360*/  HMMA.16816.F32 R80, R4, R8, R80 ;  /* 0x000000080450723c */ /* 0x010fe60000001850 */
[----:B------:R-:W-:-:S03]  /*7370*/  FADD.FTZ R120, R120, R13 ;  /* 0x0000000d78787221 */ /* 0x000fc60000010000 */
[----:B------:R-:W-:Y:S01]  /*7380*/  HMMA.16816.F32 R84, R4, R10, R84 ;  /* 0x0000000a0454723c */ /* 0x000fe20000001854 */
[----:B------:R-:W-:-:S04]  /*7390*/  FADD.FTZ R123, R123, R120 ;  /* 0x000000787b7b7221 */ /* 0x000fc80000010000 */
[----:B------:R-:W-:-:S04]  /*73a0*/  FADD.FTZ R0, R114, R123 ;  /* 0x0000007b72007221 */ /* 0x000fc80000010000 */
[----:B------:R-:W-:-:S04]  /*73b0*/  FADD.FTZ R0, R125, R0 ;  /* 0x000000007d007221 */ /* 0x000fc80000010000 */
[----:B------:R-:W-:Y:S01]  /*73c0*/  FADD.FTZ R115, R115, R0 ;  /* 0x0000000073737221 */ /* 0x000fe20000010000 */
[-C--:B------:R-:W-:Y:S02]  /*73d0*/  MOV R0, R24.reuse ;  /* 0x0000001800007202 */ /* 0x080fe40000000f00 */
[----:B------:R-:W-:Y:S01]  /*73e0*/  @P3 MOV R0, R24 ;  /* 0x0000001800003202 */ /* 0x000fe20000000f00 */
[----:B------:R-:W-:-:S04]  /*73f0*/  FADD.FTZ R115, R102, R115 ;  /* 0x0000007366737221 */ /* 0x000fc80000010000 */
[----:B------:R-:W-:-:S04]  /*7400*/  FADD.FTZ R100, R100, R115 ;  /* 0x0000007364647221 */ /* 0x000fc80000010000 */
[----:B------:R-:W-:Y:S01]  /*7410*/  FADD.FTZ R181, R103, R100 ;  /* 0x0000006467b57221 */ /* 0x000fe20000010000 */
[----:B------:R-:W-:Y:S06]  /*7420*/  @P3 BRA `(.L_x_724) ;  /* 0x0000000000043947 */ /* 0x000fec0003800000 */
.L_x_720:
[----:B------:R-:W-:-:S07]  /*7430*/  IADD3 R180, R28, -0x1, RZ ;  /* 0xffffffff1cb47810 */ /* 0x000fce0007ffe0ff */
.L_x_724:
[----:B------:R-:W-:-:S13]  /*7440*/  ISETP.GE.AND P0, PT, R180, RZ, PT ;  /* 0x000000ffb400720c */ /* 0x000fda0003f06270 */
[----:B------:R-:W-:Y:S05]  /*7450*/  @!P0 BRA `(.L_x_725) ;  /* 0x0000002400748947 */ /* 0x000fea0003800000 */
[----:B------:R-:W-:Y:S01]  /*7460*/  ULDC UR4, c[0x0][0x2d0] ;  /* 0x0000b40000047ab9 */ /* 0x000fe20000000800 */
[----:B------:R-:W-:Y:S01]  /*7470*/  IMAD.MOV.U32 R3, RZ, RZ, R0 ;  /* 0x000000ffff037224 */ /* 0x000fe200078e0000 */
[----:B------:R-:W-:Y:S01]  /*7480*/  ISETP.GE.AND P3, PT, R174, UR4, PT ;  /* 0x00000004ae007c0c */ /* 0x000fe2000bf66270 */
[----:B------:R-:W-:Y:S01]  /*7490*/  IMAD.MOV.U32 R101, RZ, RZ, R2 ;  /* 0x000000ffff657224 */ /* 0x000fe200078e0002 */
[----:B------:R-:W-:Y:S01]  /*74a0*/  MOV R182, R126 ;  /* 0x0000007e00b67202 */ /* 0x000fe20000000f00 */
[----:B------:R-:W-:Y:S01]  /*74b0*/  ULDC UR5, c[0x0][0x2d0] ;  /* 0x0000b40000057ab9 */ /* 0x000fe20000000800 */
[----:B------:R-:W-:Y:S01]  /*74c0*/  MOV R183, R129 ;  /* 0x0000008100b77202 */ /* 0x000fe20000000f00 */
[----:B------:R-:W-:Y:S01]  /*74d0*/  ULDC UR4, c[0x0][0x2ec] ;  /* 0x0000bb0000047ab9 */ /* 0x000fe20000000800 */
[----:B------:R-:W-:-:S07]  /*74e0*/  ULDC.64 UR6, c[0x0][0x248] ;  /* 0x0000920000067ab9 */ /* 0x000fce0000000a00 */
[----:B------:R-:W1:Y:S08]  /*74f0*/  @!P3 LDC.64 R158, c[0x0][0x220] ;  /* 0x00008800ff9ebb82 */ /* 0x000e700000000a00 */
[----:B------:R-:W2:Y:S08]  /*7500*/  @!P3 LDC.64 R156, c[0x0][0x220] ;  /* 0x00008800ff9cbb82 */ /* 0x000eb00000000a00 */
[----:B------:R-:W3:Y:S08]  /*7510*/  @!P3 LDC.64 R154, c[0x0][0x220] ;  /* 0x00008800ff9abb82 */ /* 0x000ef00000000a00 */
[----:B------:R-:W4:Y:S01]  /*7520*/  @!P3 LDC.64 R152, c[0x0][0x220] ;  /* 0x00008800ff98bb82 */ /* 0x000f220000000a00 */
[----:B------:R-:W-:Y:S05]  /*7530*/  BRA `(.L_x_726) ;  /* 0x0000000400407947 */ /* 0x000fea0003800000 */
.L_x_728:
[----:B------:R1:W-:Y:S01]  /*7540*/  @P3 STS.128 [R167+0x4000], RZ ;  /* 0x004000ffa7003388 */ /* 0x0003e20000000c00 */
[----:B------:R-:W2:Y:S01]  /*7550*/  @!P3 LDC.64 R102, c[0x0][0x218] ;  /* 0x00008600ff66bb82 */ /* 0x000ea20000000a00 */
[----:B------:R-:W-:Y:S04]  /*7560*/  VIADD R107, R180, 0xffffffff ;  /* 0xffffffffb46b7836 */ /* 0x000fe80000000000 */
[----:B------:R-:W-:Y:S01]  /*7570*/  IMAD.WIDE.U32 R104, R107, UR6, RZ ;  /* 0x000000066b687c25 */ /* 0x000fe2000f8e00ff */
[----:B------:R-:W-:Y:S02]  /*7580*/  SHF.R.S32.HI R2, RZ, 0x1f, R107 ;  /* 0x0000001fff027819 */ /* 0x000fe4000001146b */
[----:B------:R-:W3:Y:S01]  /*7590*/  @!P2 LDC.64 R114, c[0x0][0x218] ;  /* 0x00008600ff72ab82 */ /* 0x000ee20000000a00 */
[----:B------:R-:W-:Y:S02]  /*75a0*/  LEA R117, P0, R104, R170, 0x6 ;  /* 0x000000aa68757211 */ /* 0x000fe400078030ff */
[----:B------:R-:W-:Y:S02]  /*75b0*/  IMAD R2, R2, UR6, RZ ;  /* 0x0000000602027c24 */ /* 0x000fe4000f8e02ff */
[----:B------:R-:W-:Y:S02]  /*75c0*/  IADD3 R100, P1, R161, R117, RZ ;  /* 0x00000075a1647210 */ /* 0x000fe40007f3e0ff */
[----:B------:R-:W-:Y:S01]  /*75d0*/  IMAD R2, R107, UR7, R2 ;  /* 0x000000076b027c24 */ /* 0x000fe2000f8e0202 */
[----:B------:R-:W4:Y:S03]  /*75e0*/  @!P3 LDC.64 R112, c[0x0][0x218] ;  /* 0x00008600ff70bb82 */ /* 0x000f260000000a00 */
[----:B------:R-:W-:Y:S05]  /*75f0*/  IMAD.IADD R105, R105, 0x1, R2 ;  /* 0x0000000169697824 */ /* 0x000fea00078e0202 */
[----:B------:R-:W-:Y:S01]  /*7600*/  LEA.HI.X R2, R104, R173, R105, 0x6, P0 ;  /* 0x000000ad68027211 */ /* 0x000fe200000f3469 */
[----:B------:R-:W5:Y:S08]  /*7610*/  @!P2 LDC.64 R110, c[0x0][0x218] ;  /* 0x00008600ff6eab82 */ /* 0x000f700000000a00 */
[----:B------:R-:W1:Y:S08]  /*7620*/  @!P3 LDC.64 R108, c[0x0][0x218] ;  /* 0x00008600ff6cbb82 */ /* 0x000e700000000a00 */
[----:B------:R-:W1:Y:S08]  /*7630*/  @!P2 LDC.64 R106, c[0x0][0x218] ;  /* 0x00008600ff6aab82 */ /* 0x000e700000000a00 */
[----:B------:R-:W1:Y:S01]  /*7640*/  @!P3 LDC.64 R104, c[0x0][0x218] ;  /* 0x00008600ff68bb82 */ /* 0x000e620000000a00 */
[C---:B--2---:R-:W-:Y:S04]  /*7650*/  @!P3 LEA R120, P0, R117.reuse, R102, 0x1 ;  /* 0x000000667578b211 */ /* 0x044fe800078008ff */
[C-C-:B------:R-:W-:Y:S02]  /*7660*/  @!P3 LEA.HI.X R121, R117.reuse, R103, R2.reuse, 0x1, P0 ;  /* 0x000000677579b211 */ /* 0x140fe400000f0c02 */
[C---:B---3--:R-:W-:Y:S01]  /*7670*/  @!P2 LEA R116, P0, R117.reuse, R114, 0x1 ;  /* 0x000000727574a211 */ /* 0x048fe200078008ff */
[----:B------:R-:W2:Y:S02]  /*7680*/  @!P2 LDC.64 R102, c[0x0][0x218] ;  /* 0x00008600ff66ab82 */ /* 0x000ea40000000a00 */
[----:B------:R-:W-:Y:S01]  /*7690*/  @!PT LDS RZ, [RZ] ;  /* 0x00000000fffff984 */ /* 0x000fe20000000800 */
[----:B------:R-:W-:Y:S01]  /*76a0*/  @!PT LDS RZ, [RZ] ;  /* 0x00000000fffff984 */ /* 0x000fe20000000800 */
[----:B------:R-:W-:Y:S01]  /*76b0*/  @!PT LDS RZ, [RZ] ;  /* 0x00000000fffff984 */ /* 0x000fe20000000800 */
[----:B------:R3:W-:Y:S01]  /*76c0*/  @!P3 LDGSTS.E.BYPASS.LTC128B.128 [R167+0x4000], desc[UR8][R120.64] ;  /* 0x0400000078a7bfae */ /* 0x0007e2000b901d48 */
[--C-:B------:R-:W-:Y:S01]  /*76d0*/  @!P2 LEA.HI.X R117, R117, R115, R2.reuse, 0x1, P0 ;  /* 0x000000737575a211 */ /* 0x100fe200000f0c02 */
[----:B------:R-:W-:Y:S01]  /*76e0*/  IMAD.X R115, R160, 0x1, R2, P1 ;  /* 0x00000001a0737824 */ /* 0x000fe200008e0602 */
[C---:B----4-:R-:W-:Y:S01]  /*76f0*/  @!P3 LEA R118, P0, R100.reuse, R112, 0x1 ;  /* 0x000000706476b211 */ /* 0x050fe200078008ff */
[----:B------:R3:W-:Y:S01]  /*7700*/  @P2 STS.128 [R167+0x6000], RZ ;  /* 0x006000ffa7002388 */ /* 0x0007e20000000c00 */
[C---:B------:R-:W-:Y:S02]  /*7710*/  IADD3 R2, P5, R161.reuse, R100, RZ ;  /* 0x00000064a1027210 */ /* 0x040fe40007fbe0ff */
[C-C-:B------:R-:W-:Y:S01]  /*7720*/  @!P3 LEA.HI.X R119, R100.reuse, R113, R115.reuse, 0x1, P0 ;  /* 0x000000716477b211 */ /* 0x140fe200000f0c73 */
[----:B------:R-:W-:Y:S01]  /*7730*/  @!PT LDS RZ, [RZ] ;  /* 0x00000000fffff984 */ /* 0x000fe20000000800 */
[----:B------:R-:W-:Y:S01]  /*7740*/  @!PT LDS RZ, [RZ] ;  /* 0x00000000fffff984 */ /* 0x000fe20000000800 */
[----:B------:R-:W-:Y:S01]  /*7750*/  @!PT LDS RZ, [RZ] ;  /* 0x00000000fffff984 */ /* 0x000fe20000000800 */
[----:B------:R3:W-:Y:S01]  /*7760*/  @!P2 LDGSTS.E.BYPASS.LTC128B.128 [R167+0x6000], desc[UR8][R116.64+0x80] ;  /* 0x0600008074a7afae */ /* 0x0007e2000b901d48 */
[----:B-----5:R-:W-:Y:S01]  /*7770*/  @!P2 LEA R110, P0, R100, R110, 0x1 ;  /* 0x0000006e646ea211 */ /* 0x020fe200078008ff */
[--C-:B------:R-:W-:Y:S01]  /*7780*/  IMAD.X R113, R160, 0x1, R115.reuse, P5 ;  /* 0x00000001a0717824 */ /* 0x100fe200028e0673 */
[----:B-1----:R-:W-:Y:S01]  /*7790*/  @!P3 LEA R114, P1, R2, R108, 0x1 ;  /* 0x0000006c0272b211 */ /* 0x002fe200078208ff */
[----:B------:R3:W-:Y:S01]  /*77a0*/  @P3 STS.128 [R167+0x4800], RZ ;  /* 0x004800ffa7003388 */ /* 0x0007e20000000c00 */
[----:B------:R-:W-:Y:S02]  /*77b0*/  @!P2 LEA.HI.X R111, R100, R111, R115, 0x1, P0 ;  /* 0x0000006f646fa211 */ /* 0x000fe400000f0c73 */
[C-C-:B------:R-:W-:Y:S01]  /*77c0*/  @!P3 LEA.HI.X R115, R2.reuse, R109, R113.reuse, 0x1, P1 ;  /* 0x0000006d0273b211 */ /* 0x140fe200008f0c71 */
[----:B------:R-:W-:Y:S01]  /*77d0*/  @!PT LDS RZ, [RZ] ;  /* 0x00000000fffff984 */ /* 0x000fe20000000800 */
[----:B------:R-:W-:Y:S01]  /*77e0*/  @!PT LDS RZ, [RZ] ;  /* 0x00000000fffff984 */ /* 0x000fe20000000800 */
[----:B------:R-:W-:Y:S01]  /*77f0*/  @!PT LDS RZ, [RZ] ;  /* 0x00000000fffff984 */ /* 0x000fe20000000800 */
[----:B------:R3:W-:Y:S01]  /*7800*/  @!P3 LDGSTS.E.BYPASS.LTC128B.128 [R167+0x4800], desc[UR8][R118.64] ;  /* 0x0480000076a7bfae */ /* 0x0007e2000b901d48 */
[C---:B------:R-:W-:Y:S02]  /*7810*/  @!P2 LEA R106, P1, R2.reuse, R106, 0x1 ;  /* 0x0000006a026aa211 */ /* 0x040fe400078208ff */
[----:B------:R-:W-:Y:S01]  /*7820*/  IADD3 R108, P6, R161, R2, RZ ;  /* 0x00000002a16c7210 */ /* 0x000fe20007fde0ff */
[----:B------:R3:W-:Y:S01]  /*7830*/  @P2 STS.128 [R167+0x6800], RZ ;  /* 0x006800ffa7002388 */ /* 0x0007e20000000c00 */
[--C-:B------:R-:W-:Y:S02]  /*7840*/  @!P2 LEA.HI.X R107, R2, R107, R113.reuse, 0x1, P1 ;  /* 0x0000006b026ba211 */ /* 0x100fe400008f0c71 */
[C---:B------:R-:W-:Y:S01]  /*7850*/  @!P3 LEA R104, P5, R108.reuse, R104, 0x1 ;  /* 0x000000686c68b211 */ /* 0x040fe200078a08ff */
[----:B------:R-:W-:Y:S01]  /*7860*/  @!PT LDS RZ, [RZ] ;  /* 0x00000000fffff984 */ /* 0x000fe20000000800 */
[----:B------:R-:W-:Y:S01]  /*7870*/  @!PT LDS RZ, [RZ] ;  /* 0x00000000fffff984 */ /* 0x000fe20000000800 */
[----:B------:R-:W-:Y:S01]  /*7880*/  @!PT LDS RZ, [RZ] ;  /* 0x00000000fffff984 */ /* 0x000fe20000000800 */
[----:B------:R3:W-:Y:S01]  /*7890*/  @!P2 LDGSTS.E.BYPASS.LTC128B.128 [R167+0x6800], desc[UR8][R110.64+0x80] ;  /* 0x068000806ea7afae */ /* 0x0007e2000b901d48 */
[----:B--2---:R-:W-:Y:S01]  /*78a0*/  @!P2 LEA R102, P0, R108, R102, 0x1 ;  /* 0x000000666c66a211 */ /* 0x004fe200078008ff */
[----:B------:R-:W-:Y:S02]  /*78b0*/  IMAD.X R100, R160, 0x1, R113, P6 ;  /* 0x00000001a0647824 */ /* 0x000fe400030e0671 */
        /* <DEDUP_REMOVED lines=24> */
.L_x_726:
[----:B------:R-:W-:Y:S01]  /*7a40*/  ISETP.GE.AND P2, PT, R168, UR5, PT ;  /* 0x00000005a8007c0c */ /* 0x000fe2000bf46270 */
[----:B------:R-:W-:Y:S04]  /*7a50*/  DEPBAR.LE SB0, 0x0 ;  /* 0x000080000000791a */ /* 0x000fe80000000000 */
[----:B------:R-:W-:Y:S01]  /*7a60*/  BAR.SYNC.DEFER_BLOCKING 0x0 ;  /* 0x0000000000007b1d */ /* 0x000fe20000010000 */
[----:B------:R-:W-:Y:S01]  /*7a70*/  SHF.R.S32.HI R2, RZ, 0x1f, R180 ;  /* 0x0000001fff027819 */ /* 0x000fe200000114b4 */
[----:B------:R-:W-:Y:S02]  /*7a80*/  IMAD R0, R162, R180, RZ ;  /* 0x000000b4a2007224 */ /* 0x000fe400078e02ff */
[-C--:B------:R-:W-:Y:S04]  /*7a90*/  IMAD.WIDE.U32 R186, R180, R163.reuse, R182 ;  /* 0x000000a3b4ba7225 */ /* 0x080fe800078e00b6 */
[----:B------:R-:W-:Y:S01]  /*7aa0*/  IMAD R0, R2, R163, R0 ;  /* 0x000000a302007224 */ /* 0x000fe200078e0200 */
[----:B-1----:R-:W-:Y:S02]  /*7ab0*/  @!P3 LEA R190, P4, R186, R158, 0x1 ;  /* 0x0000009ebabeb211 */ /* 0x002fe400078808ff */
[----:B------:R-:W-:Y:S01]  /*7ac0*/  IADD3 R2, P1, R165, R186, RZ ;  /* 0x000000baa5027210 */ /* 0x000fe20007f3e0ff */
[----:B------:R-:W-:Y:S04]  /*7ad0*/  IMAD.IADD R0, R187, 0x1, R0 ;  /* 0x00000001bb007824 */ /* 0x000fe800078e0200 */
[--C-:B------:R-:W-:Y:S01]  /*7ae0*/  IMAD.X R185, R164, 0x1, R0.reuse, P1 ;  /* 0x00000001a4b97824 */ /* 0x100fe200008e0600 */
[--C-:B------:R-:W-:Y:S01]  /*7af0*/  @!P3 LEA.HI.X R191, R186, R159, R0.reuse, 0x1, P4 ;  /* 0x0000009fbabfb211 */ /* 0x100fe200020f0c00 */
[----:B------:R-:W-:Y:S01]  /*7b00*/  @P3 STS.128 [R167+0x8000], RZ ;  /* 0x008000ffa7003388 */ /* 0x000fe20000000c00 */
[----:B------:R-:W1:Y:S03]  /*7b10*/  @!P2 LDC.64 R102, c[0x0][0x220] ;  /* 0x00008800ff66ab82 */ /* 0x000e660000000a00 */
[----:B------:R-:W-:Y:S01]  /*7b20*/  @!PT LDS RZ, [RZ] ;  /* 0x00000000fffff984 */ /* 0x000fe20000000800 */
[----:B------:R-:W-:Y:S01]  /*7b30*/  @!PT LDS RZ, [RZ] ;  /* 0x00000000fffff984 */ /* 0x000fe20000000800 */
[----:B------:R-:W-:Y:S01]  /*7b40*/  @!PT LDS RZ, [RZ] ;  /* 0x00000000fffff984 */ /* 0x000fe20000000800 */
[----:B------:R4:W-:Y:S04]  /*7b50*/  @!P3 LDGSTS.E.BYPASS.LTC128B.128 [R167+0x8000], desc[UR8][R190.64] ;  /* 0x08000000bea7bfae */ /* 0x0009e8000b901d48 */
[----:B------:R-:W-:Y:S01]  /*7b60*/  @P2 STS.128 [R167+0xa000], RZ ;  /* 0x00a000ffa7002388 */ /* 0x000fe20000000c00 */
[----:B------:R-:W5:Y:S02]  /*7b70*/  @!P2 LDC.64 R188, c[0x0][0x220] ;  /* 0x00008800ffbcab82 */ /* 0x000f640000000a00 */
[----:B-----5:R-:W-:Y:S02]  /*7b80*/  @!P2 LEA R188, P1, R2, R188, 0x1 ;  /* 0x000000bc02bca211 */ /* 0x020fe400078208ff */
[----:B-1----:R-:W-:Y:S02]  /*7b90*/  @!P2 LEA R192, P0, R186, R102, 0x1 ;  /* 0x00000066bac0a211 */ /* 0x002fe400078008ff */
[--C-:B------:R-:W-:Y:S02]  /*7ba0*/  @!P2 LEA.HI.X R189, R2, R189, R185.reuse, 0x1, P1 ;  /* 0x000000bd02bda211 */ /* 0x100fe400008f0cb9 */
[----:B------:R-:W-:Y:S02]  /*7bb0*/  @!P2 LEA.HI.X R193, R186, R103, R0, 0x1, P0 ;  /* 0x00000067bac1a211 */ /* 0x000fe400000f0c00 */
[----:B------:R-:W1:Y:S01]  /*7bc0*/  @!P2 LDC.64 R186, c[0x0][0x220] ;  /* 0x00008800ffbaab82 */ /* 0x000e620000000a00 */
[C---:B--2---:R-:W-:Y:S02]  /*7bd0*/  @!P3 LEA R194, P0, R2.reuse, R156, 0x1 ;  /* 0x0000009c02c2b211 */ /* 0x044fe400078008ff */
[----:B------:R-:W-:Y:S01]  /*7be0*/  @!PT LDS RZ, [RZ] ;  /* 0x00000000fffff984 */ /* 0x000fe20000000800 */
[----:B------:R-:W-:Y:S01]  /*7bf0*/  @!PT LDS RZ, [RZ] ;  /* 0x00000000fffff984 */ /* 0x000fe20000000800 */
[----:B------:R-:W-:Y:S01]  /*7c00*/  @!PT LDS RZ, [RZ] ;  /* 0x00000000fffff984 */ /* 0x000fe20000000800 */
[----:B------:R-:W-:Y:S02]  /*7c10*/  @!P2 LDGSTS.E.BYPASS.LTC128B.128 [R167+0xa000], desc[UR8][R192.64+0x80] ;  /* 0x0a000080c0a7afae */ /* 0x000fe4000b901d48 */
[--C-:B------:R-:W-:Y:S02]  /*7c20*/  @!P3 LEA.HI.X R195, R2, R157, R185.reuse, 0x1, P0 ;  /* 0x0000009d02c3b211 */ /* 0x100fe400000f0cb9 */
[----:B------:R-:W-:Y:S01]  /*7c30*/  @P3 STS.128 [R167+0x8800], RZ ;  /* 0x008800ffa7003388 */ /* 0x000fe20000000c00 */
[C---:B------:R-:W-:Y:S01]  /*7c40*/  IADD3 R0, P0, R165.reuse, R2, RZ ;  /* 0x00000002a5007210 */ /* 0x040fe20007f1e0ff */
[----:B------:R-:W2:Y:S02]  /*7c50*/  @!P2 LDC.64 R102, c[0x0][0x220] ;  /* 0x00008800ff66ab82 */ /* 0x000ea40000000a00 */
[----:B------:R-:W-:Y:S01]  /*7c60*/  @!PT LDS RZ, [RZ] ;  /* 0x00000000fffff984 */ /* 0x000fe20000000800 */
[----:B------:R-:W-:Y:S01]  /*7c70*/  @!PT LDS RZ, [RZ] ;  /* 0x00000000fffff984 */ /* 0x000fe20000000800 */
[----:B------:R-:W-:Y:S01]  /*7c80*/  @!PT LDS RZ, [RZ] ;  /* 0x00000000fffff984 */ /* 0x000fe20000000800 */
[----:B------:R-:W-:Y:S01]  /*7c90*/  @!P3 LDGSTS.E.BYPASS.LTC128B.128 [R167+0x8800], desc[UR8][R194.64] ;  /* 0x08800000c2a7bfae */ /* 0x000fe2000b901d48 */
[----:B---3--:R-:W-:Y:S01]  /*7ca0*/  @!P3 LEA R196, P6, R0, R154, 0x1 ;  /* 0x0000009a00c4b211 */ /* 0x008fe200078c08ff */
[----:B------:R-:W-:Y:S01]  /*7cb0*/  IMAD.X R185, R164, 0x1, R185, P0 ;  /* 0x00000001a4b97824 */ /* 0x000fe200000e06b9 */
[----:B------:R-:W-:Y:S01]  /*7cc0*/  IADD3 R2, P5, R165, R0, RZ ;  /* 0x00000000a5027210 */ /* 0x000fe20007fbe0ff */
[----:B------:R-:W-:Y:S03]  /*7cd0*/  @P2 STS.128 [R167+0xa800], RZ ;  /* 0x00a800ffa7002388 */ /* 0x000fe60000000c00 */
[--C-:B------:R-:W-:Y:S01]  /*7ce0*/  @!P3 LEA.HI.X R197, R0, R155, R185.reuse, 0x1, P6 ;  /* 0x0000009b00c5b211 */ /* 0x100fe200030f0cb9 */
[----:B------:R-:W-:Y:S01]  /*7cf0*/  @!PT LDS RZ, [RZ] ;  /* 0x00000000fffff984 */ /* 0x000fe20000000800 */
[----:B------:R-:W-:Y:S01]  /*7d00*/  @!PT LDS RZ, [RZ] ;  /* 0x00000000fffff984 */ /* 0x000fe20000000800 */
[----:B------:R-:W-:Y:S01]  /*7d10*/  @!PT LDS RZ, [RZ] ;  /* 0x00000000fffff984 */ /* 0x000fe20000000800 */
[----:B------:R-:W-:Y:S01]  /*7d20*/  @!P2 LDGSTS.E.BYPASS.LTC128B.128 [R167+0xa800], desc[UR8][R188.64+0x80] ;  /* 0x0a800080bca7afae */ /* 0x000fe2000b901d48 */
[--C-:B------:R-:W-:Y:S01]  /*7d30*/  IMAD.X R100, R164, 0x1, R185.reuse, P5 ;  /* 0x00000001a4647824 */ /* 0x100fe200028e06b9 */
[----:B----4-:R-:W-:Y:S02]  /*7d40*/  @!P3 LEA R190, P4, R2, R152, 0x1 ;  /* 0x0000009802beb211 */ /* 0x010fe400078808ff */
[----:B------:R-:W-:Y:S01]  /*7d50*/  @P3 STS.128 [R167+0x9000], RZ ;  /* 0x009000ffa7003388 */ /* 0x000fe20000000c00 */
[----:B-1----:R-:W-:Y:S02]  /*7d60*/  @!P2 LEA R186, P1, R0, R186, 0x1 ;  /* 0x000000ba00baa211 */ /* 0x002fe400078208ff */
[--C-:B------:R-:W-:Y:S01]  /*7d70*/  @!P3 LEA.HI.X R191, R2, R153, R100.reuse, 0x1, P4 ;  /* 0x0000009902bfb211 */ /* 0x100fe200020f0c64 */
[----:B------:R-:W-:Y:S01]  /*7d80*/  @!PT LDS RZ, [RZ] ;  /* 0x00000000fffff984 */ /* 0x000fe20000000800 */
[----:B------:R-:W-:Y:S01]  /*7d90*/  @!PT LDS RZ, [RZ] ;  /* 0x00000000fffff984 */ /* 0x000fe20000000800 */
[----:B------:R-:W-:Y:S01]  /*7da0*/  @!PT LDS RZ, [RZ] ;  /* 0x00000000fffff984 */ /* 0x000fe20000000800 */
[----:B------:R-:W-:Y:S01]  /*7db0*/  @!P3 LDGSTS.E.BYPASS.LTC128B.128 [R167+0x9000], desc[UR8][R196.64] ;  /* 0x09000000c4a7bfae */ /* 0x000fe2000b901d48 */
[----:B------:R-:W-:Y:S02]  /*7dc0*/  @!P2 LEA.HI.X R187, R0, R187, R185, 0x1, P1 ;  /* 0x000000bb00bba211 */ /* 0x000fe400008f0cb9 */
[----:B------:R-:W-:Y:S01]  /*7dd0*/  ISETP.GT.AND P4, PT, R180, RZ, PT ;  /* 0x000000ffb400720c */ /* 0x000fe20003f84270 */
[----:B------:R-:W-:Y:S01]  /*7de0*/  @P2 STS.128 [R167+0xb000], RZ ;  /* 0x00b000ffa7002388 */ /* 0x000fe20000000c00 */
[C---:B--2---:R-:W-:Y:S03]  /*7df0*/  @!P2 LEA R102, P0, R2.reuse, R102, 0x1 ;  /* 0x000000660266a211 */ /* 0x044fe600078008ff */
[----:B------:R-:W-:Y:S01]  /*7e00*/  @!PT LDS RZ, [RZ] ;  /* 0x00000000fffff984 */ /* 0x000fe20000000800 */
[----:B------:R-:W-:Y:S01]  /*7e10*/  @!PT LDS RZ, [RZ] ;  /* 0x00000000fffff984 */ /* 0x000fe20000000800 */
[----:B------:R-:W-:Y:S01]  /*7e20*/  @!PT LDS RZ, [RZ] ;  /* 0x00000000fffff984 */ /* 0x000fe20000000800 */
[----:B------:R-:W-:Y:S01]  /*7e30*/  @!P2 LDGSTS.E.BYPASS.LTC128B.128 [R167+0xb000], desc[UR8][R186.64+0x80] ;  /* 0x0b000080baa7afae */ /* 0x000fe2000b901d48 */
[----:B------:R-:W-:Y:S03]  /*7e40*/  @!P2 LEA.HI.X R103, R2, R103, R100, 0x1, P0 ;  /* 0x000000670267a211 */ /* 0x000fe600000f0c64 */
        /* <DEDUP_REMOVED lines=11> */
[----:B------:R-:W2:Y:S04]  /*7f00*/  LDSM.16.M88.4 R108, [R150+0x4000] ;  /* 0x00400000966c783b */ /* 0x000ea80000000200 */
[----:B------:R-:W3:Y:S04]  /*7f10*/  LDSM.16.M88.4 R112, [R150+0x4800] ;  /* 0x004800009670783b */ /* 0x000ee80000000200 */
[----:B------:R-:W4:Y:S04]  /*7f20*/  LDSM.16.M88.4 R116, [R150+0x5000] ;  /* 0x005000009674783b */ /* 0x000f280000000200 */
[----:B------:R-:W5:Y:S04]  /*7f30*/  LDSM.16.M88.4 R120, [R150+0x5800] ;  /* 0x005800009678783b */ /* 0x000f680000000200 */
[----:B------:R-:W0:Y:S04]  /*7f40*/  LDGDEPBAR ;  /* 0x00000000000079af */ /* 0x000e280000000000 */
[----:B------:R-:W-:Y:S04]  /*7f50*/  LDSM.16.M88.4 R124, [R149] ;  /* 0x00000000957c783b */ /* 0x000fe80000000200 */
[----:B------:R-:W1:Y:S04]  /*7f60*/  LDSM.16.M88.4 R128, [R148] ;  /* 0x000000009480783b */ /* 0x000e680000000200 */
[----:B------:R-:W1:Y:S04]  /*7f70*/  LDSM.16.M88.4 R132, [R148+0x800] ;  /* 0x000800009484783b */ /* 0x000e680000000200 */
[----:B------:R-:W1:Y:S01]  /*7f80*/  LDSM.16.M88.4 R136, [R148+0x1000] ;  /* 0x001000009488783b */ /* 0x000e620000000200 */
[C---:B--2---:R-:W-:Y:S06]  /*7f90*/  HMMA.16816.F32 R4, R104.reuse, R108, RZ ;  /* 0x0000006c6804723c */ /* 0x044fec00000018ff */
[C---:B------:R-:W-:Y:S01]  /*7fa0*/  HMMA.16816.F32 R8, R104.reuse, R110, RZ ;  /* 0x0000006e6808723c */ /* 0x040fe200000018ff */
[----:B------:R-:W-:Y:S05]  /*7fb0*/  LDSM.16.M88.4 R108, [R147] ;  /* 0x00000000936c783b */ /* 0x000fea0000000200 */
[C---:B---3--:R-:W-:Y:S06]  /*7fc0*/  HMMA.16816.F32 R12, R104.reuse, R112, RZ ;  /* 0x00000070680c723c */ /* 0x048fec00000018ff */
[C---:B------:R-:W-:Y:S01]  /*7fd0*/  HMMA.16816.F32 R16, R104.reuse, R114, RZ ;  /* 0x000000726810723c */ /* 0x040fe200000018ff */
[----:B------:R-:W-:Y:S05]  /*7fe0*/  LDSM.16.M88.4 R112, [R143+0x4000] ;  /* 0x004000008f70783b */ /* 0x000fea0000000200 */
[C---:B----4-:R-:W-:Y:S06]  /*7ff0*/  HMMA.16816.F32 R20, R104.reuse, R116, RZ ;  /* 0x000000746814723c */ /* 0x050fec00000018ff */
[C---:B------:R-:W-:Y:S01]  /*8000*/  HMMA.16816.F32 R24, R104.reuse, R118, RZ ;  /* 0x000000766818723c */ /* 0x040fe200000018ff */
[----:B------:R-:W-:Y:S05]  /*8010*/  LDSM.16.M88.4 R116, [R143+0x4800] ;  /* 0x004800008f74783b */ /* 0x000fea0000000200 */
[C---:B-----5:R-:W-:Y:S06]  /*8020*/  HMMA.16816.F32 R28, R104.reuse, R120, RZ ;  /* 0x00000078681c723c */ /* 0x060fec00000018ff */
[----:B------:R-:W-:Y:S01]  /*8030*/  HMMA.16816.F32 R32, R104, R122, RZ ;  /* 0x0000007a6820723c */ /* 0x000fe200000018ff */
[----:B------:R-:W2:Y:S04]  /*8040*/  LDSM.16.M88.4 R104, [R148+0x1800] ;  /* 0x001800009468783b */ /* 0x000ea80000000200 */
[----:B------:R-:W-:Y:S01]  /*8050*/  LDSM.16.M88.4 R120, [R143+0x5800] ;  /* 0x005800008f78783b */ /* 0x000fe20000000200 */
[C---:B-1----:R-:W-:Y:S06]  /*8060*/  HMMA.16816.F32 R4, R124.reuse, R128, R4 ;  /* 0x000000807c04723c */ /* 0x042fec0000001804 */
[C---:B------:R-:W-:Y:S06]  /*8070*/  HMMA.16816.F32 R8, R124.reuse, R130, R8 ;  /* 0x000000827c08723c */ /* 0x040fec0000001808 */
[C---:B------:R-:W-:Y:S06]  /*8080*/  HMMA.16816.F32 R12, R124.reuse, R132, R12 ;  /* 0x000000847c0c723c */ /* 0x040fec000000180c */
[C---:B------:R-:W-:Y:S06]  /*8090*/  HMMA.16816.F32 R16, R124.reuse, R134, R16 ;  /* 0x000000867c10723c */ /* 0x040fec0000001810 */
[C---:B------:R-:W-:Y:S06]  /*80a0*/  HMMA.16816.F32 R20, R124.reuse, R136, R20 ;  /* 0x000000887c14723c */ /* 0x040fec0000001814 */
[C---:B------:R-:W-:Y:S06]  /*80b0*/  HMMA.16816.F32 R24, R124.reuse, R138, R24 ;  /* 0x0000008a7c18723c */ /* 0x040fec0000001818 */
[C---:B--2---:R-:W-:Y:S06]  /*80c0*/  HMMA.16816.F32 R28, R124.reuse, R104, R28 ;  /* 0x000000687c1c723c */ /* 0x044fec000000181c */
[----:B------:R-:W-:Y:S01]  /*80d0*/  HMMA.16816.F32 R32, R124, R106, R32 ;  /* 0x0000006a7c20723c */ /* 0x000fe20000001820 */
[----:B------:R-:W1:Y:S05]  /*80e0*/  LDSM.16.M88.4 R104, [R143+0x5000] ;  /* 0x005000008f68783b */ /* 0x000e6a0000000200 */
[C---:B------:R-:W-:Y:S06]  /*80f0*/  HMMA.16816.F32 R4, R108.reuse, R112, R4 ;  /* 0x000000706c04723c */ /* 0x040fec0000001804 */
[C---:B------:R-:W-:Y:S01]  /*8100*/  HMMA.16816.F32 R8, R108.reuse, R114, R8 ;  /* 0x000000726c08723c */ /* 0x040fe20000001808 */
[----:B------:R-:W-:Y:S05]  /*8110*/  LDSM.16.M88.4 R112, [R146] ;  /* 0x000000009270783b */ /* 0x000fea0000000200 */
[C---:B------:R-:W-:Y:S06]  /*8120*/  HMMA.16816.F32 R12, R108.reuse, R116, R12 ;  /* 0x000000746c0c723c */ /* 0x040fec000000180c */
[C---:B------:R-:W-:Y:S01]  /*8130*/  HMMA.16816.F32 R16, R108.reuse, R118, R16 ;  /* 0x000000766c10723c */ /* 0x040fe20000001810 */
[----:B------:R-:W2:Y:S05]  /*8140*/  LDSM.16.M88.4 R116, [R145] ;  /* 0x000000009174783b */ /* 0x000eaa0000000200 */
[C---:B-1----:R-:W-:Y:S06]  /*8150*/  HMMA.16816.F32 R20, R108.reuse, R104, R20 ;  /* 0x000000686c14723c */ /* 0x042fec0000001814 */
[C---:B------:R-:W-:Y:S01]  /*8160*/  HMMA.16816.F32 R24, R108.reuse, R106, R24 ;  /* 0x0000006a6c18723c */ /* 0x040fe20000001818 */
[----:B------:R-:W1:Y:S05]  /*8170*/  LDSM.16.M88.4 R104, [R145+0x800] ;  /* 0x000800009168783b */ /* 0x000e6a0000000200 */
[C---:B------:R-:W-:Y:S06]  /*8180*/  HMMA.16816.F32 R28, R108.reuse, R120, R28 ;  /* 0x000000786c1c723c */ /* 0x040fec000000181c */
[----:B------:R-:W-:Y:S01]  /*8190*/  HMMA.16816.F32 R32, R108, R122, R32 ;  /* 0x0000007a6c20723c */ /* 0x000fe20000001820 */
[----:B------:R-:W3:Y:S04]  /*81a0*/  LDSM.16.M88.4 R108, [R145+0x1000] ;  /* 0x00100000916c783b */ /* 0x000ee80000000200 */
[----:B------:R-:W4:Y:S01]  /*81b0*/  LDSM.16.M88.4 R120, [R145+0x1800] ;  /* 0x001800009178783b */ /* 0x000f220000000200 */
[C---:B--2---:R-:W-:Y:S06]  /*81c0*/  HMMA.16816.F32 R4, R112.reuse, R116, R4 ;  /* 0x000000747004723c */ /* 0x044fec0000001804 */
[C---:B------:R-:W-:Y:S01]  /*81d0*/  HMMA.16816.F32 R8, R112.reuse, R118, R8 ;  /* 0x000000767008723c */ /* 0x040fe20000001808 */
[----:B------:R-:W-:Y:S05]  /*81e0*/  LDSM.16.M88.4 R116, [R150+0x6000] ;  /* 0x006000009674783b */ /* 0x000fea0000000200 */
[C---:B-1----:R-:W-:Y:S06]  /*81f0*/  HMMA.16816.F32 R12, R112.reuse, R104, R12 ;  /* 0x00000068700c723c */ /* 0x042fec000000180c */
[C---:B------:R-:W-:Y:S01]  /*8200*/  HMMA.16816.F32 R16, R112.reuse, R106, R16 ;  /* 0x0000006a7010723c */ /* 0x040fe20000001810 */
[----:B------:R-:W1:Y:S05]  /*8210*/  LDSM.16.M88.4 R104, [R151+0x2000] ;  /* 0x002000009768783b */ /* 0x000e6a0000000200 */
[C---:B---3--:R-:W-:Y:S06]  /*8220*/  HMMA.16816.F32 R20, R112.reuse, R108, R20 ;  /* 0x0000006c7014723c */ /* 0x048fec0000001814 */
[C---:B------:R-:W-:Y:S01]  /*8230*/  HMMA.16816.F32 R24, R112.reuse, R110, R24 ;  /* 0x0000006e7018723c */ /* 0x040fe20000001818 */
[----:B------:R-:W2:Y:S05]  /*8240*/  LDSM.16.M88.4 R108, [R150+0x6800] ;  /* 0x00680000966c783b */ /* 0x000eaa0000000200 */
[C---:B----4-:R-:W-:Y:S06]  /*8250*/  HMMA.16816.F32 R28, R112.reuse, R120, R28 ;  /* 0x00000078701c723c */ /* 0x050fec000000181c */
[----:B------:R-:W-:Y:S01]  /*8260*/  HMMA.16816.F32 R32, R112, R122, R32 ;  /* 0x0000007a7020723c */ /* 0x000fe20000001820 */
[----:B------:R-:W3:Y:S04]  /*8270*/  LDSM.16.M88.4 R112, [R150+0x7000] ;  /* 0x007000009670783b */ /* 0x000ee80000000200 */
[----:B------:R-:W4:Y:S01]  /*8280*/  LDSM.16.M88.4 R120, [R150+0x7800] ;  /* 0x007800009678783b */ /* 0x000f220000000200 */
[C---:B-1----:R-:W-:Y:S06]  /*8290*/  HMMA.16816.F32 R4, R104.reuse, R116, R4 ;  /* 0x000000746804723c */ /* 0x042fec0000001804 */
[C---:B------:R-:W-:Y:S01]  /*82a0*/  HMMA.16816.F32 R8, R104.reuse, R118, R8 ;  /* 0x000000766808723c */ /* 0x040fe20000001808 */
[----:B------:R-:W-:Y:S05]  /*82b0*/  LDSM.16.M88.4 R116, [R148+0x2000] ;  /* 0x002000009474783b */ /* 0x000fea0000000200 */
[C---:B--2---:R-:W-:Y:S06]  /*82c0*/  HMMA.16816.F32 R12, R104.reuse, R108, R12 ;  /* 0x0000006c680c723c */ /* 0x044fec000000180c */
        /* <DEDUP_REMOVED lines=35> */
[----:B------:R-:W-:Y:S04]  /*8500*/  DEPBAR.LE SB0, 0x0 ;  /* 0x000080000000791a */ /* 0x000fe80000000000 */
[----:B------:R-:W-:Y:S01]  /*8510*/  BAR.SYNC.DEFER_BLOCKING 0x0 ;  /* 0x0000000000007b1d */ /* 0x000fe20000010000 */
[C---:B-1----:R-:W-:Y:S06]  /*8520*/  HMMA.16816.F32 R4, R104.reuse, R116, R4 ;  /* 0x000000746804723c */ /* 0x042fec0000001804 */
[C---:B------:R-:W-:Y:S06]  /*8530*/  HMMA.16816.F32 R8, R104.reuse, R118, R8 ;  /* 0x000000766808723c */ /* 0x040fec0000001808 */
[C---:B--2---:R-:W-:Y:S06]  /*8540*/  HMMA.16816.F32 R12, R104.reuse, R108, R12 ;  /* 0x0000006c680c723c */ /* 0x044fec000000180c */
        /* <DEDUP_REMOVED lines=8> */
[C---:B----4-:R-:W-:Y:S04]  /*85d0*/  HMMA.16816.F32 R28, R104.reuse, R120, R28 ;  /* 0x00000078681c723c */ /* 0x050fe8000000181c */
        /* <DEDUP_REMOVED lines=28> */
.L_x_727:
[----:B---3--:R-:W-:Y:S01]  /*87a0*/  FMNMX.FTZ R105, R35, R0, !PT ;  /* 0x0000000023697209 */ /* 0x008fe20007810000 */
        /* <DEDUP_REMOVED lines=17> */
[C---:B------:R-:W-:Y:S01]  /*88c0*/  FADD.FTZ R3, -R0.reuse, R3 ;  /* 0x0000000300037221 */ /* 0x040fe20000010100 */
[----:B------:R-:W-:Y:S01]  /*88d0*/  FSETP.NEU.FTZ.AND P0, PT, R0, -INF , PT ;  /* 0xff8000000000780b */ /* 0x000fe20003f1d000 */
[----:B------:R-:W-:Y:S02]  /*88e0*/  FMUL.FTZ R101, R100, UR4 ;  /* 0x0000000464657c20 */ /* 0x000fe40008410000 */
[----:B------:R-:W-:Y:S01]  /*88f0*/  FMUL.FTZ R102, R3, UR4 ;  /* 0x0000000403667c20 */ /* 0x000fe20008410000 */
[----:B------:R-:W-:Y:S01]  /*8900*/  FSEL R121, R121, RZ, P0 ;  /* 0x000000ff79797208 */ /* 0x000fe20000000000 */
[--C-:B------:R-:W-:Y:S01]  /*8910*/  FFMA.FTZ R103, R8, UR4, -R122.reuse ;  /* 0x0000000408677c23 */ /* 0x100fe2000801087a */
[--C-:B------:R-:W-:Y:S01]  /*8920*/  FFMA.FTZ R116, R9, UR4, -R122.reuse ;  /* 0x0000000409747c23 */ /* 0x100fe2000801087a */
[--C-:B------:R-:W-:Y:S01]  /*8930*/  FFMA.FTZ R119, R4, UR4, -R122.reuse ;  /* 0x0000000404777c23 */ /* 0x100fe2000801087a */
[--C-:B------:R-:W-:Y:S01]  /*8940*/  FFMA.FTZ R5, R5, UR4, -R122.reuse ;  /* 0x0000000405057c23 */ /* 0x100fe2000801087a */
        /* <DEDUP_REMOVED lines=10> */
[----:B------:R-:W-:Y:S01]  /*89f0*/  LDSM.16.MT88.4 R24, [R142+0x9000] ;  /* 0x009000008e18783b */ /* 0x000fe20000004200 */
[--C-:B------:R-:W-:Y:S03]  /*8a00*/  FFMA.FTZ R130, R31, UR4, -R121.reuse ;  /* 0x000000041f827c23 */ /* 0x100fe60008010879 */
[----:B------:R-:W3:Y:S01]  /*8a10*/  MUFU.EX2 R3, R102 ;  /* 0x0000006600037308 */ /* 0x000ee20000000800 */
[--C-:B------:R-:W-:Y:S01]  /*8a20*/  FFMA.FTZ R127, R28, UR4, -R122.reuse ;  /* 0x000000041c7f7c23 */ /* 0x100fe2000801087a */
[--C-:B------:R-:W-:Y:S01]  /*8a30*/  FFMA.FTZ R128, R29, UR4, -R122.reuse ;  /* 0x000000041d807c23 */ /* 0x100fe2000801087a */
        /* <DEDUP_REMOVED lines=16> */
[----:B------:R-:W3:Y:S01]  /*8b40*/  LDSM.16.MT88.4 R92, [R140+0x8000] ;  /* 0x008000008c5c783b */ /* 0x000ee20000004200 */
[C---:B------:R-:W-:Y:S01]  /*8b50*/  FMUL.FTZ R39, R3.reuse, R39 ;  /* 0x0000002703277220 */ /* 0x040fe20000410000 */
[C---:B------:R-:W-:Y:S03]  /*8b60*/  FMUL.FTZ R42, R3.reuse, R42 ;  /* 0x0000002a032a7220 */ /* 0x040fe60000410000 */
[----:B------:R-:W5:Y:S01]  /*8b70*/  MUFU.EX2 R119, R119 ;  /* 0x0000007700777308 */ /* 0x000f620000000800 */
[C---:B----4-:R-:W-:Y:S01]  /*8b80*/  FMUL.FTZ R5, R100.reuse, R97 ;  /* 0x0000006164057220 */ /* 0x050fe20000410000 */
[C---:B------:R-:W-:Y:S01]  /*8b90*/  FMUL.FTZ R43, R3.reuse, R43 ;  /* 0x0000002b032b7220 */ /* 0x040fe20000410000 */
[C---:B------:R-:W-:Y:S01]  /*8ba0*/  FMUL.FTZ R44, R100.reuse, R44 ;  /* 0x0000002c642c7220 */ /* 0x040fe20000410000 */
[C---:B------:R-:W-:Y:S01]  /*8bb0*/  FMUL.FTZ R45, R100.reuse, R45 ;  /* 0x0000002d642d7220 */ /* 0x040fe20000410000 */
[C---:B------:R-:W-:Y:S01]  /*8bc0*/  FMUL.FTZ R46, R3.reuse, R46 ;  /* 0x0000002e032e7220 */ /* 0x040fe20000410000 */
[C---:B------:R-:W-:Y:S01]  /*8bd0*/  FMUL.FTZ R47, R3.reuse, R47 ;  /* 0x0000002f032f7220 */ /* 0x040fe20000410000 */
[C---:B------:R-:W-:Y:S03]  /*8be0*/  FMUL.FTZ R48, R100.reuse, R48 ;  /* 0x0000003064307220 */ /* 0x040fe60000410000 */
[----:B------:R-:W4:Y:S01]  /*8bf0*/  MUFU.EX2 R120, R120 ;  /* 0x0000007800787308 */ /* 0x000f220000000800 */
        /* <DEDUP_REMOVED lines=8> */
[----:B-----5:R-:W-:Y:S01]  /*8c80*/  F2FP.F16.F32.PACK_AB R96, R101, R119 ;  /* 0x000000776560723e */ /* 0x020fe200000000ff */
[C---:B------:R-:W-:Y:S01]  /*8c90*/  FMUL.FTZ R55, R3.reuse, R55 ;  /* 0x0000003703377220 */ /* 0x040fe20000410000 */
[C---:B------:R-:W-:Y:S01]  /*8ca0*/  FMUL.FTZ R56, R100.reuse, R56 ;  /* 0x0000003864387220 */ /* 0x040fe20000410000 */
[C---:B------:R-:W-:Y:S01]  /*8cb0*/  FMUL.FTZ R57, R100.reuse, R57 ;  /* 0x0000003964397220 */ /* 0x040fe20000410000 */
[C---:B------:R-:W-:Y:S01]  /*8cc0*/  FMUL.FTZ R58, R3.reuse, R58 ;  /* 0x0000003a033a7220 */ /* 0x040fe20000410000 */
[C---:B------:R-:W-:Y:S01]  /*8cd0*/  FMUL.FTZ R59, R3.reuse, R59 ;  /* 0x0000003b033b7220 */ /* 0x040fe20000410000 */
[----:B------:R-:W-:Y:S03]  /*8ce0*/  FMUL.FTZ R60, R100, R60 ;  /* 0x0000003c643c7220 */ /* 0x000fe60000410000 */
[----:B------:R-:W2:Y:S01]  /*8cf0*/  MUFU.EX2 R116, R116 ;  /* 0x0000007400747308 */ /* 0x000ea20000000800 */
[----:B----4-:R-:W-:Y:S01]  /*8d00*/  F2FP.F16.F32.PACK_AB R97, R102, R120 ;  /* 0x000000786661723e */ /* 0x010fe200000000ff */
[C---:B------:R-:W-:Y:S01]  /*8d10*/  FMUL.FTZ R61, R100.reuse, R61 ;  /* 0x0000003d643d7220 */ /* 0x040fe20000410000 */
[C---:B------:R-:W-:Y:S01]  /*8d20*/  FMUL.FTZ R62, R3.reuse, R62 ;  /* 0x0000003e033e7220 */ /* 0x040fe20000410000 */
[C---:B------:R-:W-:Y:S01]  /*8d30*/  FMUL.FTZ R63, R3.reuse, R63 ;  /* 0x0000003f033f7220 */ /* 0x040fe20000410000 */
[C---:B------:R-:W-:Y:S01]  /*8d40*/  FMUL.FTZ R64, R100.reuse, R64 ;  /* 0x0000004064407220 */ /* 0x040fe20000410000 */
[C---:B------:R-:W-:Y:S01]  /*8d50*/  FMUL.FTZ R65, R100.reuse, R65 ;  /* 0x0000004164417220 */ /* 0x040fe20000410000 */
[C---:B------:R-:W-:Y:S03]  /*8d60*/  FMUL.FTZ R66, R3.reuse, R66 ;  /* 0x0000004203427220 */ /* 0x040fe60000410000 */
[----:B------:R-:W-:Y:S01]  /*8d70*/  MUFU.EX2 R117, R117 ;  /* 0x0000007500757308 */ /* 0x000fe20000000800 */
[C---:B------:R-:W-:Y:S01]  /*8d80*/  FMUL.FTZ R67, R3.reuse, R67 ;  /* 0x0000004303437220 */ /* 0x040fe20000410000 */
[C---:B------:R-:W-:Y:S01]  /*8d90*/  FMUL.FTZ R68, R100.reuse, R68 ;  /* 0x0000004464447220 */ /* 0x040fe20000410000 */
[C---:B------:R-:W-:Y:S01]  /*8da0*/  FMUL.FTZ R69, R100.reuse, R69 ;  /* 0x0000004564457220 */ /* 0x040fe20000410000 */
[C---:B------:R-:W-:Y:S01]  /*8db0*/  FMUL.FTZ R70, R3.reuse, R70 ;  /* 0x0000004603467220 */ /* 0x040fe20000410000 */
[C---:B------:R-:W-:Y:S01]  /*8dc0*/  FMUL.FTZ R71, R3.reuse, R71 ;  /* 0x0000004703477220 */ /* 0x040fe20000410000 */
[C---:B------:R-:W-:Y:S01]  /*8dd0*/  FMUL.FTZ R72, R100.reuse, R72 ;  /* 0x0000004864487220 */ /* 0x040fe20000410000 */
[----:B------:R-:W-:Y:S03]  /*8de0*/  FMUL.FTZ R73, R100, R73 ;  /* 0x0000004964497220 */ /* 0x000fe60000410000 */
[----:B------:R-:W4:Y:S01]  /*8df0*/  MUFU.EX2 R118, R118 ;  /* 0x0000007600767308 */ /* 0x000f220000000800 */
[----:B--2---:R-:W-:Y:S01]  /*8e00*/  F2FP.F16.F32.PACK_AB R98, R116, R103 ;  /* 0x000000677462723e */ /* 0x004fe200000000ff */
        /* <DEDUP_REMOVED lines=10> */
[----:B------:R-:W-:Y:S01]  /*8eb0*/  MUFU.EX2 R123, R123 ;  /* 0x0000007b007b7308 */ /* 0x000fe20000000800 */
[----:B------:R-:W-:Y:S01]  /*8ec0*/  FFMA.FTZ R119, R100, R181, R119 ;  /* 0x000000b564777223 */ /* 0x000fe20000010077 */
[----:B------:R-:W-:Y:S01]  /*8ed0*/  FFMA.FTZ R120, R3, R184, R120 ;  /* 0x000000b803787223 */ /* 0x000fe20000010078 */
[----:B----4-:R-:W-:Y:S03]  /*8ee0*/  F2FP.F16.F32.PACK_AB R99, R118, R117 ;  /* 0x000000757663723e */ /* 0x010fe600000000ff */
[----:B------:R-:W-:Y:S04]  /*8ef0*/  FADD.FTZ R120, R102, R120 ;  /* 0x0000007866787221 */ /* 0x000fe80000010000 */
[----:B------:R-:W-:Y:S01]  /*8f00*/  MUFU.EX2 R124, R124 ;  /* 0x0000007c007c7308 */ /* 0x000fe20000000800 */
[----:B------:R-:W-:Y:S01]  /*8f10*/  FADD.FTZ R117, R117, R120 ;  /* 0x0000007875757221 */ /* 0x000fe20000010000 */
[C---:B-1----:R-:W-:Y:S08]  /*8f20*/  HMMA.16816.F32 R4, R96.reuse, R104, R4 ;  /* 0x000000686004723c */ /* 0x042ff00000001804 */
[----:B------:R-:W-:Y:S03]  /*8f30*/  MUFU.EX2 R125, R125 ;  /* 0x0000007d007d7308 */ /* 0x000fe60000000800 */
[----:B------:R-:W-:Y:S01]  /*8f40*/  FADD.FTZ R117, R118, R117 ;  /* 0x0000007576757221 */ /* 0x000fe20000010000 */
[C---:B------:R-:W-:Y:S01]  /*8f50*/  HMMA.16816.F32 R8, R96.reuse, R106, R8 ;  /* 0x0000006a6008723c */ /* 0x040fe20000001808 */
[----:B------:R-:W1:Y:S05]  /*8f60*/  LDSM.16.MT88.4 R104, [R144+0xa000] ;  /* 0x00a000009068783b */ /* 0x000e6a0000004200 */
[C---:B------:R-:W-:Y:S01]  /*8f70*/  HMMA.16816.F32 R36, R96.reuse, R108, R36 ;  /* 0x0000006c6024723c */ /* 0x040fe20000001824 */
[----:B------:R-:W-:Y:S05]  /*8f80*/  MUFU.EX2 R126, R126 ;  /* 0x0000007e007e7308 */ /* 0x000fea0000000800 */
[C---:B------:R-:W-:Y:S01]  /*8f90*/  HMMA.16816.F32 R40, R96.reuse, R110, R40 ;  /* 0x0000006e6028723c */ /* 0x040fe20000001828 */
[----:B------:R-:W2:Y:S04]  /*8fa0*/  LDSM.16.MT88.4 R108, [R142+0xa000] ;  /* 0x00a000008e6c783b */ /* 0x000ea80000004200 */
[----:B------:R-:W-:Y:S01]  /*8fb0*/  MUFU.EX2 R127, R127 ;  /* 0x0000007f007f7308 */ /* 0x000fe20000000800 */
[C---:B------:R-:W-:Y:S09]  /*8fc0*/  HMMA.16816.F32 R44, R96.reuse, R112, R44 ;  /* 0x00000070602c723c */ /* 0x040ff2000000182c */
[----:B------:R-:W-:Y:S01]  /*8fd0*/  MUFU.EX2 R128, R128 ;  /* 0x0000008000807308 */ /* 0x000fe20000000800 */
[C---:B------:R-:W-:Y:S03]  /*8fe0*/  HMMA.16816.F32 R48, R96.reuse, R114, R48 ;  /* 0x000000726030723c */ /* 0x040fe60000001830 */
[--C-:B------:R-:W-:Y:S03]  /*8ff0*/  FFMA.FTZ R112, R12, UR4, -R122.reuse ;  /* 0x000000040c707c23 */ /* 0x100fe6000801087a */
[C---:B---3--:R-:W-:Y:S03]  /*9000*/  HMMA.16816.F32 R52, R96.reuse, R92, R52 ;  /* 0x0000005c6034723c */ /* 0x048fe60000001834 */
[----:B------:R-:W-:Y:S02]  /*9010*/  MUFU.EX2 R129, R129 ;  /* 0x0000008100817308 */ /* 0x000fe40000000800 */
[C---:B------:R-:W-:Y:S01]  /*9020*/  FMUL.FTZ R12, R100.reuse, R88 ;  /* 0x00000058640c7220 */ /* 0x040fe20000410000 */
[C---:B------:R-:W-:Y:S01]  /*9030*/  HMMA.16816.F32 R56, R96.reuse, R94, R56 ;  /* 0x0000005e6038723c */ /* 0x040fe20000001838 */
[----:B------:R-:W3:Y:S06]  /*9040*/  LDSM.16.MT88.4 R92, [R141+0xa000] ;  /* 0x00a000008d5c783b */ /* 0x000eec0000004200 */
[----:B------:R-:W-:Y:S01]  /*9050*/  MUFU.EX2 R112, R112 ;  /* 0x0000007000707308 */ /* 0x000fe20000000800 */
[--C-:B------:R-:W-:Y:S01]  /*9060*/  FFMA.FTZ R113, R17, UR4, -R122.reuse ;  /* 0x0000000411717c23 */ /* 0x100fe2000801087a */
[C---:B-1----:R-:W-:Y:S08]  /*9070*/  HMMA.16816.F32 R60, R96.reuse, R104, R60 ;  /* 0x00000068603c723c */ /* 0x042ff0000000183c */
[----:B------:R-:W-:Y:S01]  /*9080*/  MUFU.EX2 R113, R113 ;  /* 0x0000007100717308 */ /* 0x000fe20000000800 */
[C---:B------:R-:W-:Y:S01]  /*9090*/  HMMA.16816.F32 R64, R96.reuse, R106, R64 ;  /* 0x0000006a6040723c */ /* 0x040fe20000001840 */
[----:B------:R-:W1:Y:S02]  /*90a0*/  LDSM.16.MT88.4 R104, [R140+0xa000] ;  /* 0x00a000008c68783b */ /* 0x000e640000004200 */
[----:B------:R-:W-:Y:S03]  /*90b0*/  FMUL.FTZ R17, R100, R85 ;  /* 0x0000005564117220 */ /* 0x000fe60000410000 */
[C---:B--2---:R-:W-:Y:S03]  /*90c0*/  HMMA.16816.F32 R68, R96.reuse, R108, R68 ;  /* 0x0000006c6044723c */ /* 0x044fe60000001844 */
[----:B------:R-:W-:Y:S02]  /*90d0*/  MUFU.EX2 R130, R130 ;  /* 0x0000008200827308 */ /* 0x000fe40000000800 */
[--C-:B------:R-:W-:Y:S01]  /*90e0*/  FFMA.FTZ R114, R18, UR4, -R121.reuse ;  /* 0x0000000412727c23 */ /* 0x100fe20008010879 */
[C---:B------:R-:W-:Y:S07]  /*90f0*/  HMMA.16816.F32 R72, R96.reuse, R110, R72 ;  /* 0x0000006e6048723c */ /* 0x040fee0000001848 */
[----:B------:R-:W-:Y:S01]  /*9100*/  MUFU.EX2 R32, R32 ;  /* 0x0000002000207308 */ /* 0x000fe20000000800 */
[--C-:B------:R-:W-:Y:S03]  /*9110*/  FFMA.FTZ R109, R13, UR4, -R122.reuse ;  /* 0x000000040d6d7c23 */ /* 0x100fe6000801087a */
[--C-:B------:R-:W-:Y:S01]  /*9120*/  FFMA.FTZ R108, R14, UR4, -R121.reuse ;  /* 0x000000040e6c7c23 */ /* 0x100fe20008010879 */
[--C-:B------:R-:W-:Y:S01]  /*9130*/  FFMA.FTZ R111, R15, UR4, -R121.reuse ;  /* 0x000000040f6f7c23 */ /* 0x100fe20008010879 */
[----:B------:R-:W-:Y:S01]  /*9140*/  FMUL.FTZ R13, R100, R89 ;  /* 0x00000059640d7220 */ /* 0x000fe20000410000 */
[C---:B------:R-:W-:Y:S01]  /*9150*/  FMUL.FTZ R14, R3.reuse, R90 ;  /* 0x0000005a030e7220 */ /* 0x040fe20000410000 */
[C---:B------:R-:W-:Y:S02]  /*9160*/  FMUL.FTZ R15, R3.reuse, R91 ;  /* 0x0000005b030f7220 */ /* 0x040fe40000410000 */
[----:B------:R-:W2:Y:S01]  /*9170*/  MUFU.EX2 R109, R109 ;  /* 0x0000006d006d7308 */ /* 0x000ea20000000800 */
[----:B------:R-:W4:Y:S01]  /*9180*/  LDSM.16.MT88.4 R88, [R144+0x8800] ;  /* 0x008800009058783b */ /* 0x000f220000004200 */
[----:B------:R-:W-:Y:S01]  /*9190*/  FMUL.FTZ R18, R3, R86 ;  /* 0x0000005603127220 */ /* 0x000fe20000410000 */
[--C-:B------:R-:W-:Y:S01]  /*91a0*/  FFMA.FTZ R110, R16, UR4, -R122.reuse ;  /* 0x00000004106e7c23 */ /* 0x100fe2000801087a */
[C---:B---3--:R-:W-:Y:S03]  /*91b0*/  HMMA.16816.F32 R76, R96.reuse, R92, R76 ;  /* 0x0000005c604c723c */ /* 0x048fe6000000184c */
[----:B------:R-:W-:Y:S03]  /*91c0*/  FMUL.FTZ R16, R100, R84 ;  /* 0x0000005464107220 */ /* 0x000fe60000410000 */
[----:B------:R-:W-:Y:S01]  /*91d0*/  MUFU.EX2 R108, R108 ;  /* 0x0000006c006c7308 */ /* 0x000fe20000000800 */
[--C-:B------:R-:W-:Y:S01]  /*91e0*/  FFMA.FTZ R115, R19, UR4, -R121.reuse ;  /* 0x0000000413737c23 */ /* 0x100fe20008010879 */
[C---:B------:R-:W-:Y:S01]  /*91f0*/  HMMA.16816.F32 R12, R96.reuse, R94, R12 ;  /* 0x0000005e600c723c */ /* 0x040fe2000000180c */
[----:B------:R-:W3:Y:S02]  /*9200*/  LDSM.16.MT88.4 R92, [R142+0x8800] ;  /* 0x008800008e5c783b */ /* 0x000ee40000004200 */
[----:B------:R-:W-:Y:S03]  /*9210*/  FMUL.FTZ R19, R3, R87 ;  /* 0x0000005703137220 */ /* 0x000fe60000410000 */
[C---:B-1----:R-:W-:Y:S02]  /*9220*/  HMMA.16816.F32 R80, R96.reuse, R104, R80 ;  /* 0x000000686050723c */ /* 0x042fe40000001850 */
[----:B------:R-:W1:Y:S03]  /*9230*/  MUFU.EX2 R111, R111 ;  /* 0x0000006f006f7308 */ /* 0x000e660000000800 */
[----:B--2---:R-:W-:Y:S01]  /*9240*/  F2FP.F16.F32.PACK_AB R84, R109, R112 ;  /* 0x000000706d54723e */ /* 0x004fe200000000ff */
[----:B------:R-:W-:Y:S01]  /*9250*/  HMMA.16816.F32 R16, R96, R106, R16 ;  /* 0x0000006a6010723c */ /* 0x000fe20000001810 */
[----:B------:R-:W2:Y:S05]  /*9260*/  LDSM.16.MT88.4 R96, [R141+0x8800] ;  /* 0x008800008d60783b */ /* 0x000eaa0000004200 */
[----:B------:R-:W5:Y:S01]  /*9270*/  MUFU.EX2 R110, R110 ;  /* 0x0000006e006e7308 */ /* 0x000f620000000800 */
[----:B------:R-:W-:Y:S01]  /*9280*/  FFMA.FTZ R104, R23, UR4, -R121 ;  /* 0x0000000417687c23 */ /* 0x000fe20008010879 */
[----:B------:R-:W-:Y:S03]  /*9290*/  F2FP.F16.F32.PACK_AB R23, R126, R125 ;  /* 0x0000007d7e17723e */ /* 0x000fe600000000ff */
[--C-:B------:R-:W-:Y:S01]  /*92a0*/  FFMA.FTZ R106, R20, UR4, -R122.reuse ;  /* 0x00000004146a7c23 */ /* 0x100fe2000801087a */
[--C-:B------:R-:W-:Y:S04]  /*92b0*/  FFMA.FTZ R107, R21, UR4, -R122.reuse ;  /* 0x00000004156b7c23 */ /* 0x100fe8000801087a */
[----:B------:R-:W-:Y:S01]  /*92c0*/  MUFU.EX2 R114, R114 ;  /* 0x0000007200727308 */ /* 0x000fe20000000800 */
[----:B-1----:R-:W-:Y:S01]  /*92d0*/  F2FP.F16.F32.PACK_AB R85, R111, R108 ;  /* 0x0000006c6f55723e */ /* 0x002fe200000000ff */
[----:B------:R-:W-:Y:S01]  /*92e0*/  FFMA.FTZ R122, R33, UR4, -R122 ;  /* 0x00000004217a7c23 */ /* 0x000fe2000801087a */
[----:B------:R-:W-:Y:S04]  /*92f0*/  FADD.FTZ R108, R108, R117 ;  /* 0x000000756c6c7221 */ /* 0x000fe80000010000 */
[----:B------:R-:W-:Y:S03]  /*9300*/  FADD.FTZ R111, R111, R108 ;  /* 0x0000006c6f6f7221 */ /* 0x000fe60000010000 */
[----:B------:R-:W1:Y:S01]  /*9310*/  MUFU.EX2 R105, R115 ;  /* 0x0000007300697308 */ /* 0x000e620000000800 */
[----:B-----5:R-:W-:Y:S09]  /*9320*/  F2FP.F16.F32.PACK_AB R86, R113, R110 ;  /* 0x0000006e7156723e */ /* 0x020ff200000000ff */
[----:B------:R-:W-:Y:S10]  /*9330*/  MUFU.EX2 R106, R106 ;  /* 0x0000006a006a7308 */ /* 0x000ff40000000800 */
[----:B------:R-:W5:Y:S01]  /*9340*/  MUFU.EX2 R107, R107 ;  /* 0x0000006b006b7308 */ /* 0x000f620000000800 */
[----:B-1----:R-:W-:Y:S01]  /*9350*/  F2FP.F16.F32.PACK_AB R87, R105, R114 ;  /* 0x000000726957723e */ /* 0x002fe200000000ff */
[--C-:B------:R-:W-:Y:S01]  /*9360*/  FFMA.FTZ R115, R22, UR4, -R121.reuse ;  /* 0x0000000416737c23 */ /* 0x100fe20008010879 */
[----:B------:R-:W-:Y:S01]  /*9370*/  F2FP.F16.F32.PACK_AB R22, R124, R123 ;  /* 0x0000007b7c16723e */ /* 0x000fe200000000ff */
[----:B------:R-:W-:Y:S04]  /*9380*/  FFMA.FTZ R121, R35, UR4, -R121 ;  /* 0x0000000423797c23 */ /* 0x000fe80008010879 */
[C---:B----4-:R-:W-:Y:S02]  /*9390*/  HMMA.16816.F32 R4, R84.reuse, R88, R4 ;  /* 0x000000585404723c */ /* 0x050fe40000001804 */
[----:B------:R-:W-:Y:S04]  /*93a0*/  MUFU.EX2 R115, R115 ;  /* 0x0000007300737308 */ /* 0x000fe80000000800 */
[C---:B------:R-:W-:Y:S01]  /*93b0*/  HMMA.16816.F32 R8, R84.reuse, R90, R8 ;  /* 0x0000005a5408723c */ /* 0x040fe20000001808 */
[----:B------:R-:W1:Y:S05]  /*93c0*/  LDSM.16.MT88.4 R88, [R140+0x8800] ;  /* 0x008800008c58783b */ /* 0x000e6a0000004200 */
[----:B------:R-:W4:Y:S01]  /*93d0*/  MUFU.EX2 R104, R104 ;  /* 0x0000006800687308 */ /* 0x000f220000000800 */
[----:B-----5:R-:W-:Y:S01]  /*93e0*/  F2FP.F16.F32.PACK_AB R20, R107, R106 ;  /* 0x0000006a6b14723e */ /* 0x020fe200000000ff */
[C---:B---3--:R-:W-:Y:S08]  /*93f0*/  HMMA.16816.F32 R36, R84.reuse, R92, R36 ;  /* 0x0000005c5424723c */ /* 0x048ff00000001824 */
[----:B------:R-:W3:Y:S01]  /*9400*/  MUFU.EX2 R33, R122 ;  /* 0x0000007a00217308 */ /* 0x000ee20000000800 */
[C---:B------:R-:W-:Y:S01]  /*9410*/  HMMA.16816.F32 R40, R84.reuse, R94, R40 ;  /* 0x0000005e5428723c */ /* 0x040fe20000001828 */
[----:B------:R-:W5:Y:S05]  /*9420*/  LDSM.16.MT88.4 R92, [R144+0xa800] ;  /* 0x00a80000905c783b */ /* 0x000f6a0000004200 */
[C---:B--2---:R-:W-:Y:S03]  /*9430*/  HMMA.16816.F32 R44, R84.reuse, R96, R44 ;  /* 0x00000060542c723c */ /* 0x044fe6000000182c */
[----:B------:R-:W-:Y:S02]  /*9440*/  MUFU.EX2 R34, R34 ;  /* 0x0000002200227308 */ /* 0x000fe40000000800 */
[----:B----4-:R-:W-:Y:S01]  /*9450*/  F2FP.F16.F32.PACK_AB R21, R104, R115 ;  /* 0x000000736815723e */ /* 0x010fe200000000ff */
[C---:B------:R-:W-:Y:S01]  /*9460*/  HMMA.16816.F32 R48, R84.reuse, R98, R48 ;  /* 0x000000625430723c */ /* 0x040fe20000001830 */
[----:B------:R-:W2:Y:S06]  /*9470*/  LDSM.16.MT88.4 R96, [R142+0xa800] ;  /* 0x00a800008e60783b */ /* 0x000eac0000004200 */
[----:B------:R-:W4:Y:S01]  /*9480*/  MUFU.EX2 R121, R121 ;  /* 0x0000007900797308 */ /* 0x000f220000000800 */
[C---:B-1----:R-:W-:Y:S06]  /*9490*/  HMMA.16816.F32 R52, R84.reuse, R88, R52 ;  /* 0x000000585434723c */ /* 0x042fec0000001834 */
[C---:B------:R-:W-:Y:S01]  /*94a0*/  HMMA.16816.F32 R56, R84.reuse, R90, R56 ;  /* 0x0000005a5438723c */ /* 0x040fe20000001838 */
[----:B------:R-:W1:Y:S05]  /*94b0*/  LDSM.16.MT88.4 R88, [R141+0xa800] ;  /* 0x00a800008d58783b */ /* 0x000e6a0000004200 */
[C---:B-----5:R-:W-:Y:S06]  /*94c0*/  HMMA.16816.F32 R60, R84.reuse, R92, R60 ;  /* 0x0000005c543c723c */ /* 0x060fec000000183c */
[C---:B------:R-:W-:Y:S01]  /*94d0*/  HMMA.16816.F32 R64, R84.reuse, R94, R64 ;  /* 0x0000005e5440723c */ /* 0x040fe20000001840 */
[----:B------:R-:W5:Y:S05]  /*94e0*/  LDSM.16.MT88.4 R92, [R140+0xa800] ;  /* 0x00a800008c5c783b */ /* 0x000f6a0000004200 */
[C---:B--2---:R-:W-:Y:S06]  /*94f0*/  HMMA.16816.F32 R68, R84.reuse, R96, R68 ;  /* 0x000000605444723c */ /* 0x044fec0000001844 */
[C---:B------:R-:W-:Y:S01]  /*9500*/  HMMA.16816.F32 R72, R84.reuse, R98, R72 ;  /* 0x000000625448723c */ /* 0x040fe20000001848 */
[----:B------:R-:W2:Y:S05]  /*9510*/  LDSM.16.MT88.4 R96, [R144+0x9000] ;  /* 0x009000009060783b */ /* 0x000eaa0000004200 */
[C---:B-1----:R-:W-:Y:S06]  /*9520*/  HMMA.16816.F32 R76, R84.reuse, R88, R76 ;  /* 0x00000058544c723c */ /* 0x042fec000000184c */
[C---:B------:R-:W-:Y:S01]  /*9530*/  HMMA.16816.F32 R12, R84.reuse, R90, R12 ;  /* 0x0000005a540c723c */ /* 0x040fe2000000180c */
[----:B------:R-:W-:Y:S05]  /*9540*/  LDSM.16.MT88.4 R88, [R140+0x9000] ;  /* 0x009000008c58783b */ /* 0x000fea0000004200 */
[C---:B-----5:R-:W-:Y:S06]  /*9550*/  HMMA.16816.F32 R80, R84.reuse, R92, R80 ;  /* 0x0000005c5450723c */ /* 0x060fec0000001850 */
[----:B------:R-:W-:Y:S01]  /*9560*/  HMMA.16816.F32 R16, R84, R94, R16 ;  /* 0x0000005e5410723c */ /* 0x000fe20000001810 */
[----:B------:R-:W1:Y:S05]  /*9570*/  LDSM.16.MT88.4 R84, [R141+0x9000] ;  /* 0x009000008d54783b */ /* 0x000e6a0000004200 */
[C---:B--2---:R-:W-:Y:S03]  /*9580*/  HMMA.16816.F32 R4, R20.reuse, R96, R4 ;  /* 0x000000601404723c */ /* 0x044fe60000001804 */
[----:B------:R-:W-:Y:S03]  /*9590*/  LDSM.16.MT88.4 R92, [R144+0x9800] ;  /* 0x00980000905c783b */ /* 0x000fe60000004200 */
[C---:B------:R-:W-:Y:S06]  /*95a0*/  HMMA.16816.F32 R8, R20.reuse, R98, R8 ;  /* 0x000000621408723c */ /* 0x040fec0000001808 */
[C---:B------:R-:W-:Y:S06]  /*95b0*/  HMMA.16816.F32 R36, R20.reuse, R24, R36 ;  /* 0x000000181424723c */ /* 0x040fec0000001824 */
[C---:B------:R-:W-:Y:S01]  /*95c0*/  HMMA.16816.F32 R40, R20.reuse, R26, R40 ;  /* 0x0000001a1428723c */ /* 0x040fe20000001828 */
[----:B------:R-:W2:Y:S05]  /*95d0*/  LDSM.16.MT88.4 R24, [R144+0xb000] ;  /* 0x00b000009018783b */ /* 0x000eaa0000004200 */
        /* <DEDUP_REMOVED lines=9> */
[C---:B-1----:R-:W-:Y:S06]  /*9670*/  HMMA.16816.F32 R68, R20.reuse, R84, R68 ;  /* 0x000000541444723c */ /* 0x042fec0000001844 */
[C---:B------:R-:W-:Y:S05]  /*9680*/  HMMA.16816.F32 R72, R20.reuse, R86, R72 ;  /* 0x000000561448723c */ /* 0x040fea0000001848 */
[----:B------:R-:W-:Y:S01]  /*9690*/  F2FP.F16.F32.PACK_AB R84, R128, R127 ;  /* 0x0000007f8054723e */ /* 0x000fe200000000ff */
[C---:B-----5:R-:W-:Y:S05]  /*96a0*/  HMMA.16816.F32 R76, R20.reuse, R88, R76 ;  /* 0x00000058144c723c */ /* 0x060fea000000184c */
[----:B------:R-:W-:Y:S01]  /*96b0*/  F2FP.F16.F32.PACK_AB R85, R130, R129 ;  /* 0x000000818255723e */ /* 0x000fe200000000ff */
[C---:B------:R-:W-:Y:S01]  /*96c0*/  HMMA.16816.F32 R12, R20.reuse, R90, R12 ;  /* 0x0000005a140c723c */ /* 0x040fe2000000180c */
[----:B------:R-:W-:Y:S04]  /*96d0*/  LDSM.16.MT88.4 R88, [R141+0xb800] ;  /* 0x00b800008d58783b */ /* 0x000fe80000004200 */
[----:B---3--:R-:W-:Y:S01]  /*96e0*/  F2FP.F16.F32.PACK_AB R86, R33, R32 ;  /* 0x000000202156723e */ /* 0x008fe200000000ff */
[C---:B--2---:R-:W-:Y:S05]  /*96f0*/  HMMA.16816.F32 R80, R20.reuse, R24, R80 ;  /* 0x000000181450723c */ /* 0x044fea0000001850 */
[----:B----4-:R-:W-:Y:S01]  /*9700*/  F2FP.F16.F32.PACK_AB R87, R121, R34 ;  /* 0x000000227957723e */ /* 0x010fe200000000ff */
[----:B------:R-:W-:Y:S01]  /*9710*/  HMMA.16816.F32 R16, R20, R26, R16 ;  /* 0x0000001a1410723c */ /* 0x000fe20000001810 */
[----:B------:R-:W1:Y:S05]  /*9720*/  LDSM.16.MT88.4 R20, [R141+0x9800] ;  /* 0x009800008d14783b */ /* 0x000e6a0000004200 */
[C---:B------:R-:W-:Y:S03]  /*9730*/  HMMA.16816.F32 R96, R84.reuse, R92, R4 ;  /* 0x0000005c5460723c */ /* 0x040fe60000001804 */
[----:B------:R-:W2:Y:S03]  /*9740*/  LDSM.16.MT88.4 R4, [R140+0x9800] ;  /* 0x009800008c04783b */ /* 0x000ea60000004200 */
[C---:B------:R-:W-:Y:S05]  /*9750*/  HMMA.16816.F32 R92, R84.reuse, R94, R8 ;  /* 0x0000005e545c723c */ /* 0x040fea0000001808 */
[----:B------:R-:W3:Y:S01]  /*9760*/  LDSM.16.MT88.4 R8, [R144+0xb800] ;  /* 0x00b800009008783b */ /* 0x000ee20000004200 */
[C---:B------:R-:W-:Y:S06]  /*9770*/  HMMA.16816.F32 R36, R84.reuse, R28, R36 ;  /* 0x0000001c5424723c */ /* 0x040fec0000001824 */
[C---:B------:R-:W-:Y:S01]  /*9780*/  HMMA.16816.F32 R40, R84.reuse, R30, R40 ;  /* 0x0000001e5428723c */ /* 0x040fe20000001828 */
[----:B------:R-:W4:Y:S05]  /*9790*/  LDSM.16.MT88.4 R24, [R142+0xb800] ;  /* 0x00b800008e18783b */ /* 0x000f2a0000004200 */
[C---:B-1----:R-:W-:Y:S06]  /*97a0*/  HMMA.16816.F32 R44, R84.reuse, R20, R44 ;  /* 0x00000014542c723c */ /* 0x042fec000000182c */
[C---:B------:R-:W-:Y:S05]  /*97b0*/  HMMA.16816.F32 R48, R84.reuse, R22, R48 ;  /* 0x000000165430723c */ /* 0x040fea0000001830 */
[----:B------:R-:W-:Y:S01]  /*97c0*/  FADD.FTZ R20, R101, R119 ;  /* 0x0000007765147221 */ /* 0x000fe20000010000 */
[C---:B--2---:R-:W-:Y:S05]  /*97d0*/  HMMA.16816.F32 R52, R84.reuse, R4, R52 ;  /* 0x000000045434723c */ /* 0x044fea0000001834 */
[----:B------:R-:W-:Y:S01]  /*97e0*/  MOV R101, R2 ;  /* 0x0000000200657202 */ /* 0x000fe20000000f00 */
[C---:B------:R-:W-:Y:S01]  /*97f0*/  HMMA.16816.F32 R56, R84.reuse, R6, R56 ;  /* 0x000000065438723c */ /* 0x040fe20000001838 */
[----:B------:R-:W1:Y:S04]  /*9800*/  LDSM.16.MT88.4 R4, [R140+0xb800] ;  /* 0x00b800008c04783b */ /* 0x000e680000004200 */
[----:B------:R-:W-:Y:S01]  /*9810*/  FADD.FTZ R3, R103, R20 ;  /* 0x0000001467037221 */ /* 0x000fe20000010000 */
[C---:B---3--:R-:W-:Y:S05]  /*9820*/  HMMA.16816.F32 R60, R84.reuse, R8, R60 ;  /* 0x00000008543c723c */ /* 0x048fea000000183c */
[----:B------:R-:W-:Y:S01]  /*9830*/  FADD.FTZ R3, R116, R3 ;  /* 0x0000000374037221 */ /* 0x000fe20000010000 */
[C---:B------:R-:W-:Y:S05]  /*9840*/  HMMA.16816.F32 R64, R84.reuse, R10, R64 ;  /* 0x0000000a5440723c */ /* 0x040fea0000001840 */
[----:B------:R-:W-:Y:S01]  /*9850*/  FADD.FTZ R112, R112, R3 ;  /* 0x0000000370707221 */ /* 0x000fe20000010000 */
[C---:B----4-:R-:W-:Y:S05]  /*9860*/  HMMA.16816.F32 R68, R84.reuse, R24, R68 ;  /* 0x000000185444723c */ /* 0x050fea0000001844 */
[----:B------:R-:W-:Y:S01]  /*9870*/  FADD.FTZ R109, R109, R112 ;  /* 0x000000706d6d7221 */ /* 0x000fe20000010000 */
[C---:B------:R-:W-:Y:S05]  /*9880*/  HMMA.16816.F32 R72, R84.reuse, R26, R72 ;  /* 0x0000001a5448723c */ /* 0x040fea0000001848 */
[----:B------:R-:W-:Y:S01]  /*9890*/  FADD.FTZ R110, R110, R109 ;  /* 0x0000006d6e6e7221 */ /* 0x000fe20000010000 */
[C---:B------:R-:W-:Y:S05]  /*98a0*/  HMMA.16816.F32 R76, R84.reuse, R88, R76 ;  /* 0x00000058544c723c */ /* 0x040fea000000184c */
[----:B------:R-:W-:Y:S01]  /*98b0*/  FADD.FTZ R8, R114, R111 ;  /* 0x0000006f72087221 */ /* 0x000fe20000010000 */
[----:B------:R-:W-:Y:S01]  /*98c0*/  FADD.FTZ R113, R113, R110 ;  /* 0x0000006e71717221 */ /* 0x000fe20000010000 */
[C---:B------:R-:W-:Y:S04]  /*98d0*/  HMMA.16816.F32 R88, R84.reuse, R90, R12 ;  /* 0x0000005a5458723c */ /* 0x040fe8000000180c */
[----:B------:R-:W-:Y:S01]  /*98e0*/  FADD.FTZ R8, R105, R8 ;  /* 0x0000000869087221 */ /* 0x000fe20000010000 */
[----:B------:R-:W-:Y:S01]  /*98f0*/  FADD.FTZ R106, R106, R113 ;  /* 0x000000716a6a7221 */ /* 0x000fe20000010000 */
[C---:B-1----:R-:W-:Y:S05]  /*9900*/  HMMA.16816.F32 R80, R84.reuse, R4, R80 ;  /* 0x000000045450723c */ /* 0x042fea0000001850 */
[----:B------:R-:W-:Y:S01]  /*9910*/  FADD.FTZ R115, R115, R8 ;  /* 0x0000000873737221 */ /* 0x000fe20000010000 */
[----:B------:R-:W-:Y:S01]  /*9920*/  FADD.FTZ R8, R107, R106 ;  /* 0x0000006a6b087221 */ /* 0x000fe20000010000 */
[----:B------:R-:W-:Y:S04]  /*9930*/  HMMA.16816.F32 R84, R84, R6, R16 ;  /* 0x000000065454723c */ /* 0x000fe80000001810 */
[----:B------:R-:W-:Y:S01]  /*9940*/  FADD.FTZ R104, R104, R115 ;  /* 0x0000007368687221 */ /* 0x000fe20000010000 */
[----:B------:R-:W-:Y:S01]  /*9950*/  FADD.FTZ R123, R123, R8 ;  /* 0x000000087b7b7221 */ /* 0x000fe20000010000 */
[----:B------:R-:W-:Y:S02]  /*9960*/  MOV R3, R0 ;  /* 0x0000000000037202 */ /* 0x000fe40000000f00 */
        /* <DEDUP_REMOVED lines=10> */
[----:B------:R-:W-:Y:S01]  /*9a10*/  FADD.FTZ R184, R121, R34 ;  /* 0x0000002279b87221 */ /* 0x000fe20000010000 */
[----:B------:R-:W-:Y:S06]  /*9a20*/  @P4 BRA `(.L_x_726) ;  /* 0xffffffe000044947 */ /* 0x000fec000383ffff */
.L_x_725:
        /* <DEDUP_REMOVED lines=9> */
[----:B-1----:R-:W-:Y:S01]  /*9ac0*/  FADD.FTZ R4, R4, R181 ;  /* 0x000000b504047221 */ /* 0x002fe20000010000 */
[----:B--2---:R-:W-:Y:S01]  /*9ad0*/  ULEA UR4, UR4, UR5, 0x18 ;  /* 0x0000000504047291 */ /* 0x004fe2000f8ec03f */
[----:B---3--:R-:W-:-:S03]  /*9ae0*/  FADD.FTZ R8, R5, R184 ;  /* 0x000000b805087221 */ /* 0x008fc60000010000 */
[----:B------:R-:W1:Y:S04]  /*9af0*/  SHFL.BFLY PT, R7, R4, 0x1, 0x1f ;  /* 0x0c201f0004077f89 */ /* 0x000e6800000e0000 */
[----:B------:R-:W2:Y:S01]  /*9b00*/  SHFL.BFLY PT, R5, R8, 0x1, 0x1f ;  /* 0x0c201f0008057f89 */ /* 0x000ea200000e0000 */
[----:B----4-:R-:W-:-:S04]  /*9b10*/  SHF.R.S32.HI R6, RZ, 0x1f, R3 ;  /* 0x0000001fff067819 */ /* 0x010fc80000011403 */
[----:B------:R-:W-:-:S04]  /*9b20*/  LEA.HI R9, R6, R3, RZ, 0x2 ;  /* 0x0000000306097211 */ /* 0x000fc800078f10ff */
[----:B------:R-:W-:-:S04]  /*9b30*/  LOP3.LUT R12, R9, 0x3ffffffc, RZ, 0xc0, !PT ;  /* 0x3ffffffc090c7812 */ /* 0x000fc800078ec0ff */
[-C--:B------:R-:W-:Y:S01]  /*9b40*/  IADD3 R13, -R12, R3.reuse, RZ ;  /* 0x000000030c0d7210 */ /* 0x080fe20007ffe1ff */
[----:B-1----:R-:W-:Y:S01]  /*9b50*/  FADD.FTZ R7, R4, R7 ;  /* 0x0000000704077221 */ /* 0x002fe20000010000 */
[----:B------:R-:W-:Y:S01]  /*9b60*/  LEA.HI R4, R6, R3, RZ, 0x5 ;  /* 0x0000000306047211 */ /* 0x000fe200078f28ff */
[----:B--2---:R-:W-:-:S03]  /*9b70*/  FADD.FTZ R5, R8, R5 ;  /* 0x0000000508057221 */ /* 0x004fc60000010000 */
[----:B------:R-:W-:Y:S02]  /*9b80*/  FSETP.NE.FTZ.AND P4, PT, R7, RZ, PT ;  /* 0x000000ff0700720b */ /* 0x000fe40003f95000 */
[----:B------:R-:W-:Y:S02]  /*9b90*/  SHF.R.S32.HI R8, RZ, 0x5, R4 ;  /* 0x00000005ff087819 */ /* 0x000fe40000011404 */
[----:B------:R-:W-:Y:S02]  /*9ba0*/  FSETP.NE.FTZ.AND P3, PT, R5, RZ, PT ;  /* 0x000000ff0500720b */ /* 0x000fe40003f75000 */
[----:B------:R-:W-:-:S07]  /*9bb0*/  LEA R8, R8, R13, 0x9 ;  /* 0x0000000d08087211 */ /* 0x000fce00078e48ff */
        /* <DEDUP_REMOVED lines=39> */
[----:B------:R-:W-:Y:S01]  /*9e30*/  FMUL.FTZ R94, R11, R94 ;  /* 0x0000005e0b5e7220 */ /* 0x000fe20000410000 */
[----:B------:R-:W-:Y:S01]  /*9e40*/  LEA.HI R9, R9, R10, RZ, 0x3 ;  /* 0x0000000a09097211 */ /* 0x000fe200078f18ff */
[C---:B------:R-:W-:Y:S01]  /*9e50*/  FMUL.FTZ R39, R11.reuse, R39 ;  /* 0x000000270b277220 */ /* 0x040fe20000410000 */
[C---:B------:R-:W-:Y:S01]  /*9e60*/  FMUL.FTZ R38, R11.reuse, R38 ;  /* 0x000000260b267220 */ /* 0x040fe20000410000 */
[----:B------:R-:W-:Y:S01]  /*9e70*/  FMUL.FTZ R43, R11, R43 ;  /* 0x0000002b0b2b7220 */ /* 0x000fe20000410000 */
        /* <DEDUP_REMOVED lines=26> */
[----:B------:R-:W-:-:S02]  /*a020*/  IADD3 R9, R10, -R9, RZ ;  /* 0x800000090a097210 */ /* 0x000fc40007ffe0ff */
[----:B------:R-:W1:Y:S01]  /*a030*/  @P0 LDC.64 R10, c[0x0][0x298] ;  /* 0x0000a600ff0a0b82 */ /* 0x000e620000000a00 */
[----:B------:R-:W-:Y:S02]  /*a040*/  F2FP.F16.F32.PACK_AB R96, R97, R96 ;  /* 0x000000606160723e */ /* 0x000fe400000000ff */
[C---:B------:R-:W-:Y:S02]  /*a050*/  SHF.L.U32 R12, R9.reuse, 0x6, RZ ;  /* 0x00000006090c7819 */ /* 0x040fe400000006ff */
[----:B------:R-:W-:Y:S02]  /*a060*/  R2P PR, R9, 0x6 ;  /* 0x0000000609007804 */ /* 0x000fe40000000000 */
[----:B------:R-:W-:Y:S02]  /*a070*/  LOP3.LUT R12, R12, 0x1c0, RZ, 0xc0, !PT ;  /* 0x000001c00c0c7812 */ /* 0x000fe400078ec0ff */
[----:B------:R-:W-:Y:S02]  /*a080*/  F2FP.F16.F32.PACK_AB R98, R99, R98 ;  /* 0x000000626362723e */ /* 0x000fe400000000ff */
[----:B------:R-:W-:-:S02]  /*a090*/  LEA.HI R13, R12, R12, RZ, 0x1d ;  /* 0x0000000c0c0d7211 */ /* 0x000fc400078fe8ff */
[----:B------:R-:W-:Y:S02]  /*a0a0*/  MOV R12, 0x40 ;  /* 0x00000040000c7802 */ /* 0x000fe40000000f00 */
[----:B------:R-:W-:Y:S02]  /*a0b0*/  LEA R8, R8, R13, 0x1 ;  /* 0x0000000d08087211 */ /* 0x000fe400078e08ff */
[----:B------:R-:W-:Y:S02]  /*a0c0*/  F2FP.F16.F32.PACK_AB R92, R93, R92 ;  /* 0x0000005c5d5c723e */ /* 0x000fe400000000ff */
[----:B------:R-:W-:Y:S02]  /*a0d0*/  LEA R15, R8, UR4, 0x1 ;  /* 0x00000004080f7c11 */ /* 0x000fe4000f8e08ff */
[----:B------:R-:W-:Y:S02]  /*a0e0*/  F2FP.F16.F32.PACK_AB R94, R95, R94 ;  /* 0x0000005e5f5e723e */ /* 0x000fe400000000ff */
[----:B------:R-:W-:Y:S01]  /*a0f0*/  F2FP.F16.F32.PACK_AB R36, R37, R36 ;  /* 0x000000242524723e */ /* 0x000fe200000000ff */
[----:B-1----:R-:W-:Y:S01]  /*a100*/  @P0 IMAD.WIDE.U32 R16, R166, R10, RZ ;  /* 0x0000000aa6100225 */ /* 0x002fe200078e00ff */
[----:B------:R-:W-:-:S02]  /*a110*/  F2FP.F16.F32.PACK_AB R38, R39, R38 ;  /* 0x000000262726723e */ /* 0x000fc400000000ff */
[----:B------:R-:W-:Y:S01]  /*a120*/  F2FP.F16.F32.PACK_AB R40, R41, R40 ;  /* 0x000000282928723e */ /* 0x000fe200000000ff */
[----:B------:R-:W-:Y:S01]  /*a130*/  @P0 IMAD R11, R166, R11, R17 ;  /* 0x0000000ba60b0224 */ /* 0x000fe200078e0211 */
        /* <DEDUP_REMOVED lines=14> */
[----:B------:R-:W-:Y:S02]  /*a220*/  @P0 MOV R10, R16 ;  /* 0x00000010000a0202 */ /* 0x000fe40000000f00 */
[----:B------:R-:W-:Y:S02]  /*a230*/  SEL R14, R14, 0xffffffe0, !P1 ;  /* 0xffffffe00e0e7807 */ /* 0x000fe40004800000 */
[----:B------:R-:W-:Y:S01]  /*a240*/  SEL R12, R12, 0xffffffc0, !P2 ;  /* 0xffffffc00c0c7807 */ /* 0x000fe20005000000 */
[----:B------:R-:W-:Y:S06]  /*a250*/  @P0 BRA `(.L_x_729) ;  /* 0x0000000000200947 */ /* 0x000fec0003800000 */
[----:B------:R-:W1:Y:S01]  /*a260*/  S2R R8, SR_CTAID.Y ;  /* 0x0000000000087919 */ /* 0x000e620000002600 */
[----:B------:R-:W2:Y:S01]  /*a270*/  LDC.64 R10, c[0x0][0x290] ;  /* 0x0000a400ff0a7b82 */ /* 0x000ea20000000a00 */
[----:B-1----:R-:W-:Y:S01]  /*a280*/  SHF.R.S32.HI R13, RZ, 0x1f, R8 ;  /* 0x0000001fff0d7819 */ /* 0x002fe20000011408 */
[----:B--2---:R-:W-:-:S04]  /*a290*/  IMAD.WIDE.U32 R16, R8, R10, RZ ;  /* 0x0000000a08107225 */ /* 0x004fc800078e00ff */
[----:B------:R-:W-:Y:S01]  /*a2a0*/  IMAD R13, R13, R10, RZ ;  /* 0x0000000a0d0d7224 */ /* 0x000fe200078e02ff */
[----:B------:R-:W-:-:S03]  /*a2b0*/  MOV R10, R16 ;  /* 0x00000010000a7202 */ /* 0x000fc60000000f00 */
[----:B------:R-:W-:-:S05]  /*a2c0*/  IMAD R11, R8, R11, R13 ;  /* 0x0000000b080b7224 */ /* 0x000fca00078e020d */
[----:B------:R-:W-:-:S07]  /*a2d0*/  IADD3 R11, R17, R11, RZ ;  /* 0x0000000b110b7210 */ /* 0x000fce0007ffe0ff */
.L_x_729:
[----:B------:R-:W-:Y:S01]  /*a2e0*/  ULDC.U8 UR4, c[0x0][0x3d8] ;  /* 0x0000f60000047ab9 */ /* 0x000fe20000000000 */
[----:B------:R-:W-:Y:S02]  /*a2f0*/  LOP3.LUT R9, R9, 0x1, RZ, 0xc0, !PT ;  /* 0x0000000109097812 */ /* 0x000fe400078ec0ff */
[----:B------:R-:W-:Y:S02]  /*a300*/  CS2R R16, SRZ ;  /* 0x0000000000107805 */ /* 0x000fe4000001ff00 */
[----:B------:R-:W-:Y:S01]  /*a310*/  ISETP.NE.AND P1, PT, RZ, UR4, PT ;  /* 0x00000004ff007c0c */ /* 0x000fe2000bf25270 */
[----:B------:R-:W-:Y:S01]  /*a320*/  ULDC.U8 UR4, c[0x0][0x3d9] ;  /* 0x0000f64000047ab9 */ /* 0x000fe20000000000 */
[----:B------:R-:W-:Y:S02]  /*a330*/  F2FP.F16.F32.PACK_AB R70, R71, R70 ;  /* 0x000000464746723e */ /* 0x000fe400000000ff */
[----:B------:R-:W-:Y:S02]  /*a340*/  ISETP.NE.OR P6, PT, RZ, UR4, !P1 ;  /* 0x00000004ff007c0c */ /* 0x000fe4000cfc5670 */
[----:B------:R-:W-:-:S02]  /*a350*/  F2FP.F16.F32.PACK_AB R72, R73, R72 ;  /* 0x000000484948723e */ /* 0x000fc400000000ff */
[----:B------:R-:W-:Y:S02]  /*a360*/  ISETP.NE.U32.AND P2, PT, R9, 0x1, PT ;  /* 0x000000010900780c */ /* 0x000fe40003f45070 */
[----:B------:R-:W-:Y:S02]  /*a370*/  F2FP.F16.F32.PACK_AB R74, R75, R74 ;  /* 0x0000004a4b4a723e */ /* 0x000fe400000000ff */
[----:B------:R-:W-:Y:S02]  /*a380*/  F2FP.F16.F32.PACK_AB R76, R77, R76 ;  /* 0x0000004c4d4c723e */ /* 0x000fe400000000ff */
[----:B------:R-:W-:Y:S02]  /*a390*/  F2FP.F16.F32.PACK_AB R78, R79, R78 ;  /* 0x0000004e4f4e723e */ /* 0x000fe400000000ff */
[----:B------:R-:W-:Y:S02]  /*a3a0*/  F2FP.F16.F32.PACK_AB R88, R89, R88 ;  /* 0x000000585958723e */ /* 0x000fe400000000ff */
[----:B------:R-:W-:-:S02]  /*a3b0*/  F2FP.F16.F32.PACK_AB R90, R91, R90 ;  /* 0x0000005a5b5a723e */ /* 0x000fc400000000ff */
        /* <DEDUP_REMOVED lines=9> */
.L_x_730:
[----:B------:R-:W-:Y:S01]  /*a450*/  ISETP.NE.AND P0, PT, RZ, UR4, PT ;  /* 0x00000004ff007c0c */ /* 0x000fe2000bf05270 */
[C---:B------:R-:W-:Y:S01]  /*a460*/  VIADD R9, R15.reuse, 0xfffffff0 ;  /* 0xfffffff00f097836 */ /* 0x040fe20000000000 */
[C---:B------:R-:W-:Y:S01]  /*a470*/  IADD3 R23, R15.reuse, R14, RZ ;  /* 0x0000000e0f177210 */ /* 0x040fe20007ffe0ff */
[C---:B------:R-:W-:Y:S01]  /*a480*/  @P2 VIADD R9, R15.reuse, 0x10 ;  /* 0x000000100f092836 */ /* 0x040fe20000000000 */
[----:B------:R-:W-:Y:S01]  /*a490*/  STS [R15], R96 ;  /* 0x000000600f007388 */ /* 0x000fe20000000800 */
[--C-:B------:R-:W-:Y:S01]  /*a4a0*/  IMAD.IADD R19, R15, 0x1, R12.reuse ;  /* 0x000000010f137824 */ /* 0x100fe200078e020c */
[----:B------:R-:W-:Y:S01]  /*a4b0*/  F2FP.F16.F32.PACK_AB R80, R81, R80 ;  /* 0x000000505150723e */ /* 0x000fe200000000ff */
[----:B------:R-:W-:Y:S01]  /*a4c0*/  IMAD.IADD R21, R14, 0x1, R9 ;  /* 0x000000010e157824 */ /* 0x000fe200078e0209 */
[----:B------:R-:W-:Y:S01]  /*a4d0*/  STS [R15+0x400], R98 ;  /* 0x000400620f007388 */ /* 0x000fe20000000800 */
[----:B------:R-:W-:Y:S01]  /*a4e0*/  IADD3 R27, R12, R9, RZ ;  /* 0x000000090c1b7210 */ /* 0x000fe20007ffe0ff */
[----:B------:R-:W-:Y:S01]  /*a4f0*/  IMAD.IADD R25, R23, 0x1, R12 ;  /* 0x0000000117197824 */ /* 0x000fe200078e020c */
[----:B------:R-:W-:Y:S01]  /*a500*/  F2FP.F16.F32.PACK_AB R82, R83, R82 ;  /* 0x000000525352723e */ /* 0x000fe200000000ff */
[----:B------:R-:W-:Y:S01]  /*a510*/  STS [R9], R92 ;  /* 0x0000005c09007388 */ /* 0x000fe20000000800 */
[----:B------:R-:W-:Y:S01]  /*a520*/  IADD3 R29, R21, R12, RZ ;  /* 0x0000000c151d7210 */ /* 0x000fe20007ffe0ff */
[----:B------:R-:W1:Y:S01]  /*a530*/  @!P0 LDC R8, c[0x0][0x2c4] ;  /* 0x0000b100ff088b82 */ /* 0x000e620000000800 */
[----:B------:R-:W-:Y:S01]  /*a540*/  F2FP.F16.F32.PACK_AB R84, R85, R84 ;  /* 0x000000545554723e */ /* 0x000fe200000000ff */
[----:B------:R-:W-:Y:S01]  /*a550*/  STS [R9+0x400], R94 ;  /* 0x0004005e09007388 */ /* 0x000fe20000000800 */
[----:B------:R-:W-:Y:S01]  /*a560*/  F2FP.F16.F32.PACK_AB R86, R87, R86 ;  /* 0x000000565756723e */ /* 0x000fe200000000ff */
[----:B------:R-:W2:Y:S01]  /*a570*/  @P4 MUFU.LG2 R7, R7 ;  /* 0x0000000700074308 */ /* 0x000ea20000000c00 */
[----:B------:R-:W-:Y:S01]  /*a580*/  PLOP3.LUT P2, PT, PT, PT, PT, 0x8, 0x0 ;  /* 0x000000000000781c */ /* 0x000fe20003f4e170 */
[----:B------:R-:W-:Y:S01]  /*a590*/  STS [R23], R36 ;  /* 0x0000002417007388 */ /* 0x000fe20000000800 */
[----:B------:R-:W-:Y:S01]  /*a5a0*/  @!P0 PLOP3.LUT P2, PT, P1, PT, PT, 0x80, 0x0 ;  /* 0x000000000000881c */ /* 0x000fe20000f4f070 */
[----:B------:R-:W3:Y:S01]  /*a5b0*/  @!P0 LDC R31, c[0x0][0x270] ;  /* 0x00009c00ff1f8b82 */ /* 0x000ee20000000800 */
[----:B------:R-:W-:Y:S01]  /*a5c0*/  LOP3.LUT R4, R4, 0xffffffe0, RZ, 0xc0, !PT ;  /* 0xffffffe004047812 */ /* 0x000fe200078ec0ff */
[----:B------:R-:W-:Y:S01]  /*a5d0*/  STS [R23+0x400], R38 ;  /* 0x0004002617007388 */ /* 0x000fe20000000800 */
[-C--:B------:R-:W-:Y:S01]  /*a5e0*/  LEA.HI R6, R6, R3.reuse, RZ, 0x3 ;  /* 0x0000000306067211 */ /* 0x080fe200078f18ff */
[----:B------:R-:W4:Y:S01]  /*a5f0*/  @P3 MUFU.LG2 R5, R5 ;  /* 0x0000000500053308 */ /* 0x000f220000000c00 */
[----:B------:R-:W-:Y:S01]  /*a600*/  IADD3 R4, -R4, R3, RZ ;  /* 0x0000000304047210 */ /* 0x000fe20007ffe1ff */
[----:B------:R-:W-:Y:S01]  /*a610*/  STS [R21], R40 ;  /* 0x0000002815007388 */ /* 0x000fe20000000800 */
[----:B------:R-:W-:Y:S01]  /*a620*/  BSSY B0, `(.L_x_731) ;  /* 0x000004e000007945 */ /* 0x000fe20003800000 */
[----:B------:R-:W5:Y:S01]  /*a630*/  @P0 LDC R33, c[0x0][0x2c0] ;  /* 0x0000b000ff210b82 */ /* 0x000f620000000800 */
[----:B------:R-:W-:Y:S01]  /*a640*/  IMAD R178, R178, 0x10, R179 ;  /* 0x00000010b2b27824 */ /* 0x000fe200078e02b3 */
[----:B------:R-:W-:Y:S04]  /*a650*/  STS [R21+0x400], R42 ;  /* 0x0004002a15007388 */ /* 0x000fe80000000800 */
[----:B------:R-:W-:Y:S02]  /*a660*/  STS [R19], R44 ;  /* 0x0000002c13007388 */ /* 0x000fe40000000800 */
[----:B-1----:R-:W1:Y:S01]  /*a670*/  @P2 LDC R8, c[0x0][0x2e4] ;  /* 0x0000b900ff082b82 */ /* 0x002e620000000800 */
[----:B------:R-:W-:Y:S01]  /*a680*/  LOP3.LUT P2, RZ, R4, 0x3, RZ, 0xc0, !PT ;  /* 0x0000000304ff7812 */ /* 0x000fe2000784c0ff */
[----:B------:R-:W-:Y:S04]  /*a690*/  STS [R19+0x400], R46 ;  /* 0x0004002e13007388 */ /* 0x000fe80000000800 */
[----:B------:R-:W-:Y:S02]  /*a6a0*/  STS [R27], R48 ;  /* 0x000000301b007388 */ /* 0x000fe40000000800 */
[----:B------:R-:W2:Y:S02]  /*a6b0*/  @P0 LDC.64 R12, c[0x0][0x2c0] ;  /* 0x0000b000ff0c0b82 */ /* 0x000ea40000000a00 */
[----:B------:R-:W-:Y:S04]  /*a6c0*/  STS [R27+0x400], R50 ;  /* 0x000400321b007388 */ /* 0x000fe80000000800 */
[----:B------:R-:W-:Y:S01]  /*a6d0*/  STS [R25], R52 ;  /* 0x0000003419007388 */ /* 0x000fe20000000800 */
[----:B------:R-:W-:-:S03]  /*a6e0*/  @!P0 MOV R33, 0x1 ;  /* 0x0000000100218802 */ /* 0x000fc60000000f00 */
[----:B------:R-:W-:Y:S04]  /*a6f0*/  STS [R25+0x400], R54 ;  /* 0x0004003619007388 */ /* 0x000fe80000000800 */
[----:B------:R-:W-:Y:S04]  /*a700*/  STS [R29], R56 ;  /* 0x000000381d007388 */ /* 0x000fe80000000800 */
[----:B------:R-:W-:Y:S04]  /*a710*/  STS [R29+0x400], R58 ;  /* 0x0004003a1d007388 */ /* 0x000fe80000000800 */
[----:B------:R-:W-:Y:S01]  /*a720*/  STS [R15+0x2000], R60 ;  /* 0x0020003c0f007388 */ /* 0x000fe20000000800 */
[----:B--2---:R-:W-:-:S02]  /*a730*/  @P0 IMAD R12, R13, R12, RZ ;  /* 0x0000000c0d0c0224 */ /* 0x004fc400078e02ff */
[----:B------:R-:W-:Y:S01]  /*a740*/  @P4 FMUL.FTZ R13, R7, 0.69314718246459960938 ;  /* 0x3f317218070d4820 */ /* 0x000fe20000410000 */
[----:B------:R-:W-:Y:S01]  /*a750*/  STS [R15+0x2400], R62 ;  /* 0x0024003e0f007388 */ /* 0x000fe20000000800 */
[----:B-1----:R-:W-:-:S03]  /*a760*/  @!P0 IMAD.MOV.U32 R12, RZ, RZ, R8 ;  /* 0x000000ffff0c8224 */ /* 0x002fc600078e0008 */
        /* <DEDUP_REMOVED lines=8> */
[----:B-1----:R-:W-:-:S02]  /*a7f0*/  @P0 IMAD.MOV.U32 R9, RZ, RZ, 0x1 ;  /* 0x00000001ff090424 */ /* 0x002fc400078e00ff */
[----:B---3--:R-:W-:Y:S01]  /*a800*/  @!P0 IMAD R9, R8, R31, RZ ;  /* 0x0000001f08098224 */ /* 0x008fe200078e02ff */
[----:B------:R-:W-:Y:S01]  /*a810*/  STS [R27+0x2000], R88 ;  /* 0x002000581b007388 */ /* 0x000fe20000000800 */
[----:B------:R-:W1:Y:S03]  /*a820*/  @P4 LDC R31, c[0x0][0x2e8] ;  /* 0x0000ba00ff1f4b82 */ /* 0x000e660000000800 */
[----:B------:R-:W-:Y:S04]  /*a830*/  STS [R27+0x2400], R90 ;  /* 0x0024005a1b007388 */ /* 0x000fe80000000800 */
[----:B------:R-:W-:Y:S04]  /*a840*/  STS [R25+0x2000], R80 ;  /* 0x0020005019007388 */ /* 0x000fe80000000800 */
[----:B------:R4:W-:Y:S04]  /*a850*/  STS [R25+0x2400], R82 ;  /* 0x0024005219007388 */ /* 0x0009e80000000800 */
[----:B------:R3:W-:Y:S04]  /*a860*/  STS [R29+0x2000], R84 ;  /* 0x002000541d007388 */ /* 0x0007e80000000800 */
[----:B------:R3:W-:Y:S01]  /*a870*/  STS [R29+0x2400], R86 ;  /* 0x002400561d007388 */ /* 0x0007e20000000800 */
[----:B--2---:R-:W2:Y:S08]  /*a880*/  @P3 LDC R19, c[0x0][0x2e8] ;  /* 0x0000ba00ff133b82 */ /* 0x004eb00000000800 */
[----:B------:R-:W-:Y:S06]  /*a890*/  BAR.SYNC.DEFER_BLOCKING 0x0 ;  /* 0x0000000000007b1d */ /* 0x000fec0000010000 */
[----:B------:R-:W5:Y:S01]  /*a8a0*/  S2R R14, SR_CTAID.Y ;  /* 0x00000000000e7919 */ /* 0x000f620000002600 */
[----:B------:R-:W3:Y:S01]  /*a8b0*/  S2R R18, SR_CTAID.X ;  /* 0x0000000000127919 */ /* 0x000ee20000002500 */
[----:B----4-:R-:W-:Y:S01]  /*a8c0*/  @P3 FMUL.FTZ R25, R5, 0.69314718246459960938 ;  /* 0x3f31721805193820 */ /* 0x010fe20000410000 */
[----:B------:R-:W4:Y:S01]  /*a8d0*/  S2R R15, SR_CTAID.Z ;  /* 0x00000000000f7919 */ /* 0x000f220000002700 */
[----:B------:R1:W1:Y:S01]  /*a8e0*/  LDS.128 R20, [R167+0x1800] ;  /* 0x00180000a7147984 */ /* 0x0002620000000c00 */
[----:B-----5:R-:W-:-:S05]  /*a8f0*/  IMAD R9, R14, R9, RZ ;  /* 0x000000090e097224 */ /* 0x020fca00078e02ff */
[----:B------:R-:W-:Y:S01]  /*a900*/  SEL R8, R9, RZ, !P5 ;  /* 0x000000ff09087207 */ /* 0x000fe20006800000 */
[----:B---3--:R-:W-:-:S04]  /*a910*/  IMAD R9, R18, R33, RZ ;  /* 0x0000002112097224 */ /* 0x008fc800078e02ff */
[----:B----4-:R-:W-:Y:S01]  /*a920*/  IMAD R3, R15, R12, R8 ;  /* 0x0000000c0f037224 */ /* 0x010fe200078e0208 */
[----:B------:R-:W-:Y:S01]  /*a930*/  MOV R8, 0x7f800000 ;  /* 0x7f80000000087802 */ /* 0x000fe20000000f00 */
[----:B------:R-:W-:Y:S01]  /*a940*/  IMAD.SHL.U32 R4, R9, 0x40, RZ ;  /* 0x0000004009047824 */ /* 0x000fe200078e00ff */
[----:B------:R-:W-:Y:S01]  /*a950*/  MOV R9, 0x7f800000 ;  /* 0x7f80000000097802 */ /* 0x000fe20000000f00 */
[----:B--2---:R-:W-:Y:S01]  /*a960*/  @P3 FFMA.FTZ R9, R0, R19, R25 ;  /* 0x0000001300093223 */ /* 0x004fe20000010019 */
[----:B-1----:R-:W-:Y:S01]  /*a970*/  @P4 FFMA.FTZ R8, R2, R31, R13 ;  /* 0x0000001f02084223 */ /* 0x002fe2000001000d */
[----:B------:R-:W-:Y:S01]  /*a980*/  IMAD R0, R18, -0x40, R169 ;  /* 0xffffffc012007824 */ /* 0x000fe200078e02a9 */
[--C-:B------:R-:W-:Y:S02]  /*a990*/  IADD3 R7, P1, P0, R4, R16, R3.reuse ;  /* 0x0000001004077210 */ /* 0x100fe4000783e003 */
[----:B------:R-:W-:Y:S02]  /*a9a0*/  SHF.R.S32.HI R5, RZ, 0x1f, R4 ;  /* 0x0000001fff057819 */ /* 0x000fe40000011404 */
        /* <DEDUP_REMOVED lines=10> */
[CC--:B------:R-:W-:Y:S02]  /*aa50*/  @!P3 IADD3 R12, P1, R178.reuse, R7.reuse, RZ ;  /* 0x00000007b20cb210 */ /* 0x0c0fe40007f3e0ff */
[----:B------:R-:W2:Y:S01]  /*aa60*/  @!P2 LDC.64 R2, c[0x0][0x2b0] ;  /* 0x0000ac00ff02ab82 */ /* 0x000ea20000000a00 */
[C---:B------:R-:W-:Y:S02]  /*aa70*/  @!P2 IADD3 R7, P0, R33.reuse, R7, RZ ;  /* 0x000000072107a210 */ /* 0x040fe40007f1e0ff */
        /* <DEDUP_REMOVED lines=8> */
.L_x_732:
[----:B------:R-:W-:Y:S05]  /*ab00*/  BSYNC B0 ;  /* 0x0000000000007941 */ /* 0x000fea0003800000 */
.L_x_731:
[----:B-1----:R-:W-:Y:S01]  /*ab10*/  SHF.R.S32.HI R2, RZ, 0x1f, R174 ;  /* 0x0000001fff027819 */ /* 0x002fe200000114ae */
[----:B------:R-:W-:Y:S01]  /*ab20*/  ULDC.64 UR4, c[0x0][0x2a0] ;  /* 0x0000a80000047ab9 */ /* 0x000fe20000000a00 */
[----:B------:R-:W-:Y:S01]  /*ab30*/  IADD3 R12, P1, R174, R10, RZ ;  /* 0x0000000aae0c7210 */ /* 0x000fe20007f3e0ff */
[----:B------:R-:W-:Y:S01]  /*ab40*/  BSSY B0, `(.L_x_733) ;  /* 0x0000020000007945 */ /* 0x000fe20003800000 */
[----:B------:R-:W-:Y:S02]  /*ab50*/  SHF.R.S32.HI R3, RZ, 0x3, R6 ;  /* 0x00000003ff037819 */ /* 0x000fe40000011406 */
[----:B------:R-:W-:Y:S01]  /*ab60*/  LEA.HI.SX32 R5, R6, 0x10, 0x1d ;  /* 0x0000001006057811 */ /* 0x000fe200078feaff */
[----:B------:R-:W-:Y:S01]  /*ab70*/  IMAD.X R13, R2, 0x1, R11, P1 ;  /* 0x00000001020d7824 */ /* 0x000fe200008e060b */
[C---:B------:R-:W-:Y:S01]  /*ab80*/  LEA.HI.SX32 R7, R6.reuse, 0x30, 0x1d ;  /* 0x0000003006077811 */ /* 0x040fe200078feaff */
[----:B------:R1:W2:Y:S01]  /*ab90*/  LDS.128 R8, [R167] ;  /* 0x00000000a7087984 */ /* 0x0002a20000000c00 */
[----:B------:R-:W-:Y:S01]  /*aba0*/  ISETP.GE.AND P0, PT, R3, R0, PT ;  /* 0x000000000300720c */ /* 0x000fe20003f06270 */
[----:B------:R-:W-:Y:S01]  /*abb0*/  IMAD.WIDE.U32 R12, R15, UR4, R12 ;  /* 0x000000040f0c7c25 */ /* 0x000fe2000f8e000c */
[----:B------:R-:W-:-:S02]  /*abc0*/  LEA.HI.SX32 R3, R6, 0x20, 0x1d ;  /* 0x0000002006037811 */ /* 0x000fc400078feaff */
[-C--:B------:R-:W-:Y:S02]  /*abd0*/  ISETP.GE.AND P3, PT, R5, R0.reuse, PT ;  /* 0x000000000500720c */ /* 0x080fe40003f66270 */
[-C--:B------:R-:W-:Y:S02]  /*abe0*/  ISETP.GE.AND P1, PT, R7, R0.reuse, PT ;  /* 0x000000000700720c */ /* 0x080fe40003f26270 */
[----:B------:R1:W3:Y:S01]  /*abf0*/  LDS.128 R4, [R167+0x2000] ;  /* 0x00200000a7047984 */ /* 0x0002e20000000c00 */
[----:B------:R-:W-:Y:S02]  /*ac00*/  SHF.R.S32.HI R2, RZ, 0x1f, R15 ;  /* 0x0000001fff027819 */ /* 0x000fe4000001140f */
[----:B------:R-:W-:-:S03]  /*ac10*/  ISETP.GE.AND P2, PT, R3, R0, PT ;  /* 0x000000000300720c */ /* 0x000fc60003f46270 */
[----:B------:R-:W-:-:S04]  /*ac20*/  IMAD R2, R2, UR4, RZ ;  /* 0x0000000402027c24 */ /* 0x000fc8000f8e02ff */
[----:B------:R-:W-:-:S04]  /*ac30*/  IMAD R3, R15, UR5, R2 ;  /* 0x000000050f037c24 */ /* 0x000fc8000f8e0202 */
[----:B------:R-:W-:Y:S01]  /*ac40*/  IMAD.IADD R15, R13, 0x1, R3 ;  /* 0x000000010d0f7824 */ /* 0x000fe200078e0203 */
[----:B------:R-:W-:Y:S06]  /*ac50*/  @P0 BRA `(.L_x_734) ;  /* 0x0000000000380947 */ /* 0x000fec0003800000 */
        /* <DEDUP_REMOVED lines=12> */
[----:B--2---:R4:W-:Y:S04]  /*ad20*/  @!P5 STG.E.128 desc[UR8][R2.64], R8 ;  /* 0x000000080200d986 */ /* 0x0049e8000c101d08 */
[----:B---3--:R4:W-:Y:S02]  /*ad30*/  @!P4 STG.E.128 desc[UR8][R2.64+0x80], R4 ;  /* 0x000080040200c986 */ /* 0x0089e4000c101d08 */
.L_x_734:
[----:B------:R-:W-:Y:S05]  /*ad40*/  BSYNC B0 ;  /* 0x0000000000007941 */ /* 0x000fea0003800000 */
.L_x_733:
[----:B--2-4-:R2:W4:Y:S01]  /*ad50*/  LDS.128 R8, [R167+0x800] ;  /* 0x00080000a7087984 */ /* 0x0145220000000c00 */
[----:B------:R-:W-:Y:S03]  /*ad60*/  BSSY B0, `(.L_x_735) ;  /* 0x0000014000007945 */ /* 0x000fe60003800000 */
[----:B---3--:R2:W3:Y:S01]  /*ad70*/  LDS.128 R4, [R167+0x2800] ;  /* 0x00280000a7047984 */ /* 0x0084e20000000c00 */
        /* <DEDUP_REMOVED lines=16> */
[----:B----4-:R4:W-:Y:S04]  /*ae80*/  @!P3 STG.E.128 desc[UR8][R2.64], R8 ;  /* 0x000000080200b986 */ /* 0x0109e8000c101d08 */
[----:B---3--:R4:W-:Y:S02]  /*ae90*/  @!P0 STG.E.128 desc[UR8][R2.64+0x80], R4 ;  /* 0x0000800402008986 */ /* 0x0089e4000c101d08 */
.L_x_736:
[----:B------:R-:W-:Y:S05]  /*aea0*/  BSYNC B0 ;  /* 0x0000000000007941 */ /* 0x000fea0003800000 */
.L_x_735:
[----:B----4-:R4:W1:Y:S01]  /*aeb0*/  LDS.128 R8, [R167+0x1000] ;  /* 0x00100000a7087984 */ /* 0x0108620000000c00 */
        /* <DEDUP_REMOVED lines=18> */
[----:B-1----:R1:W-:Y:S04]  /*afe0*/  @!P2 STG.E.128 desc[UR8][R2.64], R8 ;  /* 0x000000080200a986 */ /* 0x0023e8000c101d08 */
[----:B---3--:R1:W-:Y:S02]  /*aff0*/  @!P0 STG.E.128 desc[UR8][R2.64+0x80], R4 ;  /* 0x0000800402008986 */ /* 0x0083e4000c101d08 */
.L_x_738:
[----:B------:R-:W-:Y:S05]  /*b000*/  BSYNC B0 ;  /* 0x0000000000007941 */ /* 0x000fea0003800000 */
.L_x_737:
[----:B-1-3--:R1:W3:Y:S01]  /*b010*/  LDS.128 R4, [R167+0x3800] ;  /* 0x00380000a7047984 */ /* 0x00a2e20000000c00 */
        /* <DEDUP_REMOVED lines=18> */
[----:B---3--:R-:W-:Y:S01]  /*b140*/  STG.E.128 desc[UR8][R2.64+0x80], R4 ;  /* 0x0000800402007986 */ /* 0x008fe2000c101d08 */
[----:B------:R-:W-:Y:S05]  /*b150*/  EXIT ;  /* 0x000000000000794d */ /* 0x000fea0003800000 */
.L_x_690:
[----:B------:R-:W-:Y:S01]  /*b160*/  ISETP.NE.AND P3, PT, R166, -0x1, PT ;  /* 0xffffffffa600780c */ /* 0x000fe20003f65270 */
[----:B------:R-:W1:Y:S01]  /*b170*/  LDC.U8 R8, c[0x0][0x3d9] ;  /* 0x0000f640ff087b82 */ /* 0x000e620000000000 */
[----:B------:R-:W-:Y:S01]  /*b180*/  IADD3 R169, -R90, R169, RZ ;  /* 0x000000a95aa97210 */ /* 0x000fe20007ffe1ff */
[----:B------:R-:W-:Y:S01]  /*b190*/  ULDC.64 UR4, c[0x0][0x2a0] ;  /* 0x0000a80000047ab9 */ /* 0x000fe20000000a00 */
[----:B------:R-:W-:Y:S05]  /*b1a0*/  BSSY B0, `(.L_x_739) ;  /* 0x000003a000007945 */ /* 0x000fea0003800000 */
[----:B------:R-:W2:Y:S04]  /*b1b0*/  LDC.U8 R5, c[0x0][0x3d8] ;  /* 0x0000f600ff057b82 */ /* 0x000ea80000000000 */
[----:B------:R-:W-:-:S04]  /*b1c0*/  @!P3 SHF.R.S32.HI R9, RZ, 0x1f, R4 ;  /* 0x0000001fff09b819 */ /* 0x000fc80000011404 */
[----:B------:R-:W3:Y:S08]  /*b1d0*/  @!P3 LDC.64 R2, c[0x0][0x290] ;  /* 0x0000a400ff02bb82 */ /* 0x000ef00000000a00 */
[----:B------:R-:W4:Y:S01]  /*b1e0*/  @P3 LDC.64 R6, c[0x0][0x298] ;  /* 0x0000a600ff063b82 */ /* 0x000f220000000a00 */
[----:B-1----:R-:W-:Y:S02]  /*b1f0*/  ISETP.NE.AND P0, PT, R8, RZ, PT ;  /* 0x000000ff0800720c */ /* 0x002fe40003f05270 */
[----:B--2---:R-:W-:-:S02]  /*b200*/  ISETP.NE.AND P2, PT, R5, RZ, PT ;  /* 0x000000ff0500720c */ /* 0x004fc40003f45270 */
[----:B------:R-:W-:Y:S02]  /*b210*/  ISETP.NE.AND P1, PT, R5, RZ, !P0 ;  /* 0x000000ff0500720c */ /* 0x000fe40004725270 */
[----:B------:R-:W-:-:S07]  /*b220*/  ISETP.NE.OR P2, PT, R8, RZ, !P2 ;  /* 0x000000ff0800720c */ /* 0x000fce0005745670 */
[----:B------:R-:W1:Y:S01]  /*b230*/  @!P0 LDC R0, c[0x0][0x2c4] ;  /* 0x0000b100ff008b82 */ /* 0x000e620000000800 */
[----:B------:R-:W-:Y:S02]  /*b240*/  @P0 IMAD.MOV.U32 R17, RZ, RZ, 0x1 ;  /* 0x00000001ff110424 */ /* 0x000fe400078e00ff */
[-C--:B---3--:R-:W-:Y:S01]  /*b250*/  @!P3 IMAD R10, R9, R2.reuse, RZ ;  /* 0x00000002090ab224 */ /* 0x088fe200078e02ff */
[----:B------:R-:W-:Y:S01]  /*b260*/  SHF.R.S32.HI R9, RZ, 0x1f, R88 ;  /* 0x0000001fff097819 */ /* 0x000fe20000011458 */
[----:B------:R-:W-:-:S03]  /*b270*/  @!P3 IMAD.WIDE.U32 R12, R4, R2, RZ ;  /* 0x00000002040cb225 */ /* 0x000fc600078e00ff */
[----:B------:R-:W2:Y:S01]  /*b280*/  @!P0 LDC R15, c[0x0][0x270] ;  /* 0x00009c00ff0f8b82 */ /* 0x000ea20000000800 */
[----:B------:R-:W-:Y:S01]  /*b290*/  @!P3 IMAD R3, R4, R3, R10 ;  /* 0x000000030403b224 */ /* 0x000fe200078e020a */
[----:B------:R-:W-:Y:S01]  /*b2a0*/  LEA.HI R10, R9, R88, RZ, 0x3 ;  /* 0x00000058090a7211 */ /* 0x000fe200078f18ff */
[----:B----4-:R-:W-:-:S04]  /*b2b0*/  @P3 IMAD.WIDE.U32 R18, R166, R6, RZ ;  /* 0x00000006a6123225 */ /* 0x010fc800078e00ff */
[----:B------:R-:W-:Y:S01]  /*b2c0*/  @P3 IMAD R8, R166, R7, R19 ;  /* 0x00000007a6083224 */ /* 0x000fe200078e0213 */
[----:B------:R-:W-:Y:S01]  /*b2d0*/  LOP3.LUT R7, R10, 0xfffffff8, RZ, 0xc0, !PT ;  /* 0xfffffff80a077812 */ /* 0x000fe200078ec0ff */
[----:B------:R-:W-:Y:S01]  /*b2e0*/  @!P3 IMAD.IADD R8, R13, 0x1, R3 ;  /* 0x000000010d08b824 */ /* 0x000fe200078e0203 */
[----:B------:R-:W3:Y:S01]  /*b2f0*/  @P0 LDC R9, c[0x0][0x2c0] ;  /* 0x0000b000ff090b82 */ /* 0x000ee20000000800 */
[----:B------:R-:W-:Y:S01]  /*b300*/  @!P3 IMAD.MOV.U32 R18, RZ, RZ, R12 ;  /* 0x000000ffff12b224 */ /* 0x000fe200078e000c */
[----:B------:R-:W-:Y:S01]  /*b310*/  SHF.R.S32.HI R10, RZ, 0x3, R10 ;  /* 0x00000003ff0a7819 */ /* 0x000fe2000001140a */
[----:B------:R-:W-:Y:S01]  /*b320*/  IMAD.IADD R5, R88, 0x1, -R7 ;  /* 0x0000000158057824 */ /* 0x000fe200078e0a07 */
[----:B------:R-:W-:Y:S02]  /*b330*/  SHF.R.S32.HI R12, RZ, 0x1f, R27 ;  /* 0x0000001fff0c7819 */ /* 0x000fe4000001141b */
[C---:B------:R-:W-:Y:S01]  /*b340*/  ISETP.GE.AND P4, PT, R10.reuse, R169, PT ;  /* 0x000000a90a00720c */ /* 0x040fe20003f86270 */
[----:B------:R-:W-:Y:S01]  /*b350*/  VIADD R6, R10, 0x10 ;  /* 0x000000100a067836 */ /* 0x000fe20000000000 */
[----:B------:R-:W4:Y:S01]  /*b360*/  @P0 LDC.64 R2, c[0x0][0x2c0] ;  /* 0x0000b000ff020b82 */ /* 0x000f220000000a00 */
[C---:B------:R-:W-:Y:S01]  /*b370*/  ISETP.NE.AND P3, PT, R5.reuse, RZ, PT ;  /* 0x000000ff0500720c */ /* 0x040fe20003f65270 */
[----:B------:R-:W-:Y:S01]  /*b380*/  IMAD.SHL.U32 R5, R5, 0x8, RZ ;  /* 0x0000000805057824 */ /* 0x000fe200078e00ff */
[----:B------:R-:W-:Y:S01]  /*b390*/  SHF.R.S32.HI R11, RZ, 0x1f, R10 ;  /* 0x0000001fff0b7819 */ /* 0x000fe2000001140a */
[----:B------:R-:W-:-:S03]  /*b3a0*/  IMAD R12, R12, UR4, RZ ;  /* 0x000000040c0c7c24 */ /* 0x000fc6000f8e02ff */
[----:B------:R-:W-:Y:S01]  /*b3b0*/  IADD3 R13, R5, 0x40, RZ ;  /* 0x00000040050d7810 */ /* 0x000fe20007ffe0ff */
[----:B------:R-:W2:Y:S01]  /*b3c0*/  @!P2 LDC R7, c[0x0][0x2c4] ;  /* 0x0000b100ff07ab82 */ /* 0x000ea20000000800 */
[----:B------:R-:W-:Y:S02]  /*b3d0*/  IMAD R21, R27, UR5, R12 ;  /* 0x000000051b157c24 */ /* 0x000fe4000f8e020c */
[----:B------:R-:W-:-:S05]  /*b3e0*/  IMAD.WIDE R22, R177, 0x40, R10 ;  /* 0x00000040b1167825 */ /* 0x000fca00078e020a */
[----:B-1----:R-:W1:Y:S01]  /*b3f0*/  @P1 LDC R0, c[0x0][0x2e4] ;  /* 0x0000b900ff001b82 */ /* 0x002e620000000800 */
[----:B------:R-:W-:-:S04]  /*b400*/  IADD3 R18, P1, R5, R18, RZ ;  /* 0x0000001205127210 */ /* 0x000fc80007f3e0ff */
[----:B------:R-:W-:Y:S02]  /*b410*/  LEA.HI.X.SX32 R19, R5, R8, 0x1, P1 ;  /* 0x0000000805137211 */ /* 0x000fe400008f0eff */
[----:B------:R-:W-:Y:S01]  /*b420*/  ISETP.GE.AND P1, PT, R6, R169, PT ;  /* 0x000000a90600720c */ /* 0x000fe20003f26270 */
[----:B------:R-:W-:-:S04]  /*b430*/  IMAD.WIDE.U32 R18, R27, UR4, R18 ;  /* 0x000000041b127c25 */ /* 0x000fc8000f8e0012 */
[----:B------:R-:W-:Y:S01]  /*b440*/  IMAD.IADD R21, R21, 0x1, R19 ;  /* 0x0000000115157824 */ /* 0x000fe200078e0213 */
[----:B------:R-:W-:Y:S07]  /*b450*/  @P4 BRA `(.L_x_740) ;  /* 0x0000000000384947 */ /* 0x000fee0003800000 */
        /* <DEDUP_REMOVED lines=14> */
.L_x_740:
[----:B------:R-:W-:Y:S05]  /*b540*/  BSYNC B0 ;  /* 0x0000000000007941 */ /* 0x000fea0003800000 */
.L_x_739:
[----:B------:R-:W-:Y:S01]  /*b550*/  BSSY B0, `(.L_x_741) ;  /* 0x0000017000007945 */ /* 0x000fe20003800000 */
[----:B------:R-:W-:Y:S01]  /*b560*/  ISETP.NE.OR P4, PT, R166, -0x1, P2 ;  /* 0xffffffffa600780c */ /* 0x000fe20001785670 */
[----:B-12---:R-:W-:Y:S01]  /*b570*/  @!P0 IMAD R17, R0, R15, RZ ;  /* 0x0000000f00118224 */ /* 0x006fe200078e02ff */
[C---:B------:R-:W-:Y:S02]  /*b580*/  IADD3 R12, R10.reuse, 0x20, RZ ;  /* 0x000000200a0c7810 */ /* 0x040fe40007ffe0ff */
[----:B------:R-:W-:Y:S01]  /*b590*/  IADD3 R8, R10, 0x30, RZ ;  /* 0x000000300a087810 */ /* 0x000fe20007ffe0ff */
[----:B------:R-:W-:Y:S08]  /*b5a0*/  @P1 BRA `(.L_x_742) ;  /* 0x0000000000441947 */ /* 0x000ff00003800000 */
        /* <DEDUP_REMOVED lines=17> */
.L_x_742:
[----:B------:R-:W-:Y:S05]  /*b6c0*/  BSYNC B0 ;  /* 0x0000000000007941 */ /* 0x000fea0003800000 */
.L_x_741:
[-C--:B------:R-:W-:Y:S01]  /*b6d0*/  ISETP.GE.AND P5, PT, R12, R169.reuse, PT ;  /* 0x000000a90c00720c */ /* 0x080fe20003fa6270 */
[----:B------:R-:W-:Y:S01]  /*b6e0*/  BSSY B0, `(.L_x_743) ;  /* 0x0000018000007945 */ /* 0x000fe20003800000 */
[----:B----4-:R-:W-:Y:S01]  /*b6f0*/  @P0 IMAD R2, R3, R2, RZ ;  /* 0x0000000203020224 */ /* 0x010fe200078e02ff */
[----:B------:R-:W-:Y:S01]  /*b700*/  ISETP.GE.AND P1, PT, R8, R169, PT ;  /* 0x000000a90800720c */ /* 0x000fe20003f26270 */
[C---:B------:R-:W-:Y:S01]  /*b710*/  @!P4 IMAD R166, R4.reuse, R7, RZ ;  /* 0x0000000704a6c224 */ /* 0x040fe200078e02ff */
[----:B------:R-:W-:Y:S01]  /*b720*/  @!P0 MOV R2, R0 ;  /* 0x0000000000028202 */ /* 0x000fe20000000f00 */
[----:B------:R-:W-:-:S07]  /*b730*/  IMAD R17, R4, R17, RZ ;  /* 0x0000001104117224 */ /* 0x000fce00078e02ff */
        /* <DEDUP_REMOVED lines=18> */
.L_x_744:
[----:B------:R-:W-:Y:S05]  /*b860*/  BSYNC B0 ;  /* 0x0000000000007941 */ /* 0x000fea0003800000 */
.L_x_743:
[----:B------:R-:W-:Y:S01]  /*b870*/  SEL R17, R17, RZ, P2 ;  /* 0x000000ff11117207 */ /* 0x000fe20001000000 */
[----:B---3--:R-:W-:Y:S01]  /*b880*/  @!P0 IMAD.MOV.U32 R9, RZ, RZ, 0x1 ;  /* 0x00000001ff098424 */ /* 0x008fe200078e00ff */
[----:B------:R-:W-:Y:S01]  /*b890*/  BSSY B0, `(.L_x_745) ;  /* 0x000001a000007945 */ /* 0x000fe20003800000 */
[-C--:B------:R-:W-:Y:S02]  /*b8a0*/  ISETP.GE.OR P6, PT, R10, R169.reuse, P3 ;  /* 0x000000a90a00720c */ /* 0x080fe40001fc6670 */
[-C--:B------:R-:W-:Y:S01]  /*b8b0*/  ISETP.GE.OR P5, PT, R6, R169.reuse, P3 ;  /* 0x000000a90600720c */ /* 0x080fe20001fa6670 */
[----:B------:R-:W-:Y:S01]  /*b8c0*/  IMAD R2, R27, R2, R17 ;  /* 0x000000021b027224 */ /* 0x000fe200078e0211 */
[-C--:B------:R-:W-:Y:S02]  /*b8d0*/  ISETP.GE.OR P4, PT, R12, R169.reuse, P3 ;  /* 0x000000a90c00720c */ /* 0x080fe40001f86670 */
[----:B------:R-:W-:Y:S02]  /*b8e0*/  CS2R R16, SRZ ;  /* 0x0000000000107805 */ /* 0x000fe4000001ff00 */
[----:B------:R-:W-:Y:S01]  /*b8f0*/  ISETP.GE.OR P3, PT, R8, R169, P3 ;  /* 0x000000a90800720c */ /* 0x000fe20001f66670 */
[----:B------:R-:W-:Y:S01]  /*b900*/  IMAD R7, R90, R9, RZ ;  /* 0x000000095a077224 */ /* 0x000fe200078e02ff */
[----:B------:R-:W-:Y:S01]  /*b910*/  @!P2 SHF.R.S32.HI R3, RZ, 0x1f, R166 ;  /* 0x0000001fff03a819 */ /* 0x000fe200000114a6 */
[----:B------:R-:W-:Y:S10]  /*b920*/  @P1 BRA `(.L_x_746) ;  /* 0x0000000000401947 */ /* 0x000ff40003800000 */
[----:B------:R-:W-:Y:S01]  /*b930*/  IADD3 R0, P0, R22, 0x30, RZ ;  /* 0x0000003016007810 */ /* 0x000fe20007f1e0ff */
[----:B------:R-:W-:Y:S01]  /*b940*/  ULDC.64 UR4, c[0x0][0x298] ;  /* 0x0000a60000047ab9 */ /* 0x000fe20000000a00 */
[----:B------:R-:W-:-:S03]  /*b950*/  MOV R19, R21 ;  /* 0x0000001500137202 */ /* 0x000fc60000000f00 */
[----:B------:R-:W-:Y:S02]  /*b960*/  IMAD.X R15, RZ, RZ, R23, P0 ;  /* 0x000000ffff0f7224 */ /* 0x000fe400000e0617 */
[----:B------:R-:W-:-:S04]  /*b970*/  IMAD.WIDE.U32 R18, R0, UR4, R18 ;  /* 0x0000000400127c25 */ /* 0x000fc8000f8e0012 */
[----:B------:R-:W-:-:S04]  /*b980*/  IMAD R15, R15, UR4, RZ ;  /* 0x000000040f0f7c24 */ /* 0x000fc8000f8e02ff */
[----:B------:R-:W-:Y:S01]  /*b990*/  IMAD R15, R0, UR5, R15 ;  /* 0x00000005000f7c24 */ /* 0x000fe2000f8e020f */
[----:B------:R-:W-:Y:S02]  /*b9a0*/  ULDC.64 UR4, c[0x0][0x280] ;  /* 0x0000a00000047ab9 */ /* 0x000fe40000000a00 */
[C---:B------:R-:W-:Y:S01]  /*b9b0*/  LEA R4, P0, R18.reuse, UR4, 0x1 ;  /* 0x0000000412047c11 */ /* 0x040fe2000f8008ff */
[----:B------:R-:W-:Y:S01]  /*b9c0*/  IMAD.IADD R15, R19, 0x1, R15 ;  /* 0x00000001130f7824 */ /* 0x000fe200078e020f */
[----:B------:R-:W-:Y:S02]  /*b9d0*/  ULDC UR4, c[0x0][0x2d0] ;  /* 0x0000b40000047ab9 */ /* 0x000fe40000000800 */
[----:B------:R-:W-:Y:S02]  /*b9e0*/  ISETP.GE.AND P1, PT, R5, UR4, PT ;  /* 0x0000000405007c0c */ /* 0x000fe4000bf26270 */
[----:B------:R-:W-:Y:S02]  /*b9f0*/  LEA.HI.X R5, R18, UR5, R15, 0x1, P0 ;  /* 0x0000000512057c11 */ /* 0x000fe400080f0c0f */
[----:B------:R-:W-:-:S09]  /*ba00*/  ISETP.GE.AND P0, PT, R13, UR4, PT ;  /* 0x000000040d007c0c */ /* 0x000fd2000bf06270 */
[----:B------:R3:W-:Y:S04]  /*ba10*/  @!P1 STG.E.128 desc[UR8][R4.64], RZ ;  /* 0x000000ff04009986 */ /* 0x0007e8000c101d08 */
[----:B------:R3:W-:Y:S02]  /*ba20*/  @!P0 STG.E.128 desc[UR8][R4.64+0x80], RZ ;  /* 0x000080ff04008986 */ /* 0x0007e4000c101d08 */
.L_x_746:
[----:B------:R-:W-:Y:S05]  /*ba30*/  BSYNC B0 ;  /* 0x0000000000007941 */ /* 0x000fea0003800000 */
.L_x_745:
[----:B------:R-:W-:Y:S01]  /*ba40*/  @!P2 IMAD.MOV.U32 R16, RZ, RZ, R166 ;  /* 0x000000ffff10a224 */ /* 0x000fe200078e00a6 */
[----:B------:R-:W-:Y:S01]  /*ba50*/  BSSY B0, `(.L_x_747) ;  /* 0x000000f000007945 */ /* 0x000fe20003800000 */
[----:B------:R-:W-:Y:S01]  /*ba60*/  @!P2 IMAD.MOV.U32 R17, RZ, RZ, R3 ;  /* 0x000000ffff11a224 */ /* 0x000fe200078e0003 */
[----:B------:R-:W-:Y:S02]  /*ba70*/  SHF.R.S32.HI R3, RZ, 0x1f, R7 ;  /* 0x0000001fff037819 */ /* 0x000fe40000011407 */
[--C-:B------:R-:W-:Y:S02]  /*ba80*/  IADD3 R7, P1, P0, R7, R16, R2.reuse ;  /* 0x0000001007077210 */ /* 0x100fe4000783e002 */
[----:B------:R-:W-:-:S04]  /*ba90*/  SHF.R.S32.HI R16, RZ, 0x1f, R2 ;  /* 0x0000001fff107819 */ /* 0x000fc80000011402 */
[----:B------:R-:W-:Y:S01]  /*baa0*/  IADD3.X R16, R3, R17, R16, P1, P0 ;  /* 0x0000001103107210 */ /* 0x000fe20000fe0410 */
[----:B------:R-:W-:Y:S06]  /*bab0*/  @P6 BRA `(.L_x_748) ;  /* 0x0000000000206947 */ /* 0x000fec0003800000 */
[----:B------:R-:W-:Y:S01]  /*bac0*/  IMAD R0, R10, R9, RZ ;  /* 0x000000090a007224 */ /* 0x000fe200078e02ff */
[----:B------:R-:W-:Y:S01]  /*bad0*/  ULDC.64 UR4, c[0x0][0x2b0] ;  /* 0x0000ac0000047ab9 */ /* 0x000fe20000000a00 */
[----:B---3--:R-:W-:-:S03]  /*bae0*/  IMAD.MOV.U32 R5, RZ, RZ, 0x7f800000 ;  /* 0x7f800000ff057424 */ /* 0x008fc600078e00ff */
[----:B------:R-:W-:-:S04]  /*baf0*/  IADD3 R3, P0, R0, R7, RZ ;  /* 0x0000000700037210 */ /* 0x000fc80007f1e0ff */
[----:B------:R-:W-:Y:S02]  /*bb00*/  LEA.HI.X.SX32 R0, R0, R16, 0x1, P0 ;  /* 0x0000001000007211 */ /* 0x000fe400000f0eff */
[----:B------:R-:W-:-:S04]  /*bb10*/  LEA R2, P0, R3, UR4, 0x2 ;  /* 0x0000000403027c11 */ /* 0x000fc8000f8010ff */
[----:B------:R-:W-:-:S05]  /*bb20*/  LEA.HI.X R3, R3, UR5, R0, 0x2, P0 ;  /* 0x0000000503037c11 */ /* 0x000fca00080f1400 */
[----:B------:R4:W-:Y:S04]  /*bb30*/  STG.E desc[UR8][R2.64], R5 ;  /* 0x0000000502007986 */ /* 0x0009e8000c101908 */
.L_x_748:
[----:B------:R-:W-:Y:S05]  /*bb40*/  BSYNC B0 ;  /* 0x0000000000007941 */ /* 0x000fea0003800000 */
.L_x_747:
[----:B------:R-:W-:Y:S04]  /*bb50*/  BSSY B0, `(.L_x_749) ;  /* 0x000000a000007945 */ /* 0x000fe80003800000 */
[----:B------:R-:W-:Y:S05]  /*bb60*/  @P5 BRA `(.L_x_750) ;  /* 0x0000000000205947 */ /* 0x000fea0003800000 */
[----:B------:R-:W-:Y:S01]  /*bb70*/  IMAD R0, R6, R9, RZ ;  /* 0x0000000906007224 */ /* 0x000fe200078e02ff */
[----:B------:R-:W-:Y:S01]  /*bb80*/  ULDC.64 UR4, c[0x0][0x2b0] ;  /* 0x0000ac0000047ab9 */ /* 0x000fe20000000a00 */
[----:B---34-:R-:W-:-:S03]  /*bb90*/  IMAD.MOV.U32 R5, RZ, RZ, 0x7f800000 ;  /* 0x7f800000ff057424 */ /* 0x018fc600078e00ff */
[----:B------:R-:W-:-:S04]  /*bba0*/  IADD3 R3, P0, R0, R7, RZ ;  /* 0x0000000700037210 */ /* 0x000fc80007f1e0ff */
[----:B------:R-:W-:Y:S02]  /*bbb0*/  LEA.HI.X.SX32 R0, R0, R16, 0x1, P0 ;  /* 0x0000001000007211 */ /* 0x000fe400000f0eff */
[----:B------:R-:W-:-:S04]  /*bbc0*/  LEA R2, P0, R3, UR4, 0x2 ;  /* 0x0000000403027c11 */ /* 0x000fc8000f8010ff */
[----:B------:R-:W-:-:S05]  /*bbd0*/  LEA.HI.X R3, R3, UR5, R0, 0x2, P0 ;  /* 0x0000000503037c11 */ /* 0x000fca00080f1400 */
[----:B------:R3:W-:Y:S04]  /*bbe0*/  STG.E desc[UR8][R2.64], R5 ;  /* 0x0000000502007986 */ /* 0x0007e8000c101908 */
.L_x_750:
[----:B------:R-:W-:Y:S05]  /*bbf0*/  BSYNC B0 ;  /* 0x0000000000007941 */ /* 0x000fea0003800000 */
.L_x_749:
        /* <DEDUP_REMOVED lines=10> */
.L_x_752:
[----:B------:R-:W-:Y:S05]  /*bca0*/  BSYNC B0 ;  /* 0x0000000000007941 */ /* 0x000fea0003800000 */
.L_x_751:
[----:B------:R-:W-:Y:S05]  /*bcb0*/  @P3 EXIT ;  /* 0x000000000000394d */ /* 0x000fea0003800000 */
[----:B------:R-:W-:Y:S01]  /*bcc0*/  IMAD R8, R8, R9, RZ ;  /* 0x0000000908087224 */ /* 0x000fe200078e02ff */
[----:B------:R-:W-:Y:S01]  /*bcd0*/  ULDC.64 UR4, c[0x0][0x2b0] ;  /* 0x0000ac0000047ab9 */ /* 0x000fe20000000a00 */
[----:B---34-:R-:W-:-:S03]  /*bce0*/  IMAD.MOV.U32 R5, RZ, RZ, 0x7f800000 ;  /* 0x7f800000ff057424 */ /* 0x018fc600078e00ff */
[----:B------:R-:W-:-:S04]  /*bcf0*/  IADD3 R7, P0, R8, R7, RZ ;  /* 0x0000000708077210 */ /* 0x000fc80007f1e0ff */
[----:B------:R-:W-:Y:S02]  /*bd00*/  LEA.HI.X.SX32 R8, R8, R16, 0x1, P0 ;  /* 0x0000001008087211 */ /* 0x000fe400000f0eff */
[----:B------:R-:W-:-:S04]  /*bd10*/  LEA R2, P0, R7, UR4, 0x2 ;  /* 0x0000000407027c11 */ /* 0x000fc8000f8010ff */
[----:B------:R-:W-:-:S05]  /*bd20*/  LEA.HI.X R3, R7, UR5, R8, 0x2, P0 ;  /* 0x0000000507037c11 */ /* 0x000fca00080f1408 */
[----:B------:R-:W-:Y:S01]  /*bd30*/  STG.E desc[UR8][R2.64], R5 ;  /* 0x0000000502007986 */ /* 0x000fe2000c101908 */
[----:B------:R-:W-:Y:S05]  /*bd40*/  EXIT ;  /* 0x000000000000794d */ /* 0x000fea0003800000 */
.L_x_753:
        /* <DEDUP_REMOVED lines=11> */
.L_x_1749:


//--------------------- .text._ZN5flash16flash_fwd_kernelI23Flash_fwd_kernel_traitsILi128ELi64ELi64ELi4ELb0ELb0EN7cutlass6half_tE19Flash_kernel_traitsILi128ELi64ELi64ELi4ES3_EELb0ELb1ELb0ELb0ELb0ELb0ELb1ELb0EEEvNS_16Flash_fwd_paramsE --------------------------
	.section	.text._ZN5flash16flash_fwd_kernelI23Flash_fwd_kernel_traitsILi128ELi64ELi64ELi4ELb0ELb0EN7cutlass6half_tE19Flash_kernel_traitsILi128ELi64ELi64ELi4ES3_EELb0ELb1ELb0ELb0ELb0ELb0ELb1ELb0EEEvNS_16Flash_fwd_paramsE,"ax",@progbits
	.align	128
        .global         _ZN5flash16flash_fwd_kernelI23Flash_fwd_kernel_traitsILi128ELi64ELi64ELi4ELb0ELb0EN7cutlass6half_tE19Flash_kernel_traitsILi128ELi64ELi64ELi4ES3_EELb0ELb1ELb0ELb0ELb0ELb0ELb1ELb0EEEvNS_16Flash_fwd_paramsE
        .type           _ZN5flash16flash_fwd_kernelI23Flash_fwd_kernel_traitsILi128ELi64ELi64ELi4ELb0ELb0EN7cutlass6half_tE19Flash_kernel_traitsILi128ELi64ELi64ELi4ES3_EELb0ELb1ELb0ELb0ELb0ELb0ELb1ELb0EEEvNS_16Flash_fwd_paramsE,@function
        .size           _ZN5flash16flash_fwd_kernelI23Flash_fwd_kernel_traitsILi128ELi64ELi64ELi4ELb0ELb0EN7cutlass6half_tE19Flash_kernel_traitsILi128ELi64ELi64ELi4ES3_EELb0ELb1ELb0ELb0ELb0ELb0ELb1ELb0EEEvNS_16Flash_fwd_paramsE,(.L_x_1750 - _ZN5flash16flash_fwd_kernelI23Flash_fwd_kernel_traitsILi128ELi64ELi64ELi4ELb0ELb0EN7cutlass6half_tE19Flash_kernel_traitsILi128ELi64ELi64ELi4ES3_EELb0ELb1ELb0ELb0ELb0ELb0ELb1ELb0EEEvNS_16Flash_fwd_paramsE)
        .other          _ZN5flash16flash_fwd_kernelI23Flash_fwd_kernel_traitsILi128ELi64ELi64ELi4ELb0ELb0EN7cutlass6half_tE19Flash_kernel_traitsILi128ELi64ELi64ELi4ES3_EELb0ELb1ELb0ELb0ELb0ELb0ELb1ELb0EEEvNS_16Flash_fwd_paramsE,@"STO_CUDA_ENTRY STV_DEFAULT"
_ZN5flash16flash_fwd_kernelI23Flash_fwd_kernel_traitsILi128ELi64ELi64ELi4ELb0ELb0EN7cutlass6half_tE19Flash_kernel_traitsILi128ELi64ELi64ELi4ES3_EELb0ELb1ELb0ELb0ELb0ELb0ELb1ELb0EEEvNS_16Flash_fwd_paramsE:
.text._ZN5flash16flash_fwd_kernelI23Flash_fwd_kernel_traitsILi128ELi64ELi64ELi4ELb0ELb0EN7cutlass6half_tE19Flash_kernel_traitsILi128ELi64ELi64ELi4ES3_EELb0ELb1ELb0ELb0ELb0ELb0ELb1ELb0EEEvNS_16Flash_fwd_paramsE:
        /* <DEDUP_REMOVED lines=38> */
.L_x_754:
[----:B------:R-:W1:Y:S02]  /*0260*/  LDC R5, c[0x0][0x2c8] ;  /* 0x0000b200ff057b82 */ /* 0x000e640000000800 */
.L_x_755:
        /* <DEDUP_REMOVED lines=123> */
.L_x_757:
        /* <DEDUP_REMOVED lines=15> */
.L_x_758:
        /* <DEDUP_REMOVED lines=70> */
.L_x_760:
[----:B------:R-:W-:Y:S05]  /*0f70*/  BSYNC B0 ;  /* 0x0000000000007941 */ /* 0x000fea0003800000 */
.L_x_759:
        /* <DEDUP_REMOVED lines=32> */
.L_x_762:
[----:B------:R-:W-:Y:S05]  /*1180*/  BSYNC B0 ;  /* 0x0000000000007941 */ /* 0x000fea0003800000 */
.L_x_761:
        /* <DEDUP_REMOVED lines=32> */
.L_x_764:
[----:B------:R-:W-:Y:S05]  /*1390*/  BSYNC B0 ;  /* 0x0000000000007941 */ /* 0x000fea0003800000 */
.L_x_763:
        /* <DEDUP_REMOVED lines=32> */
.L_x_766:
[----:B------:R-:W-:Y:S05]  /*15a0*/  BSYNC B0 ;  /* 0x0000000000007941 */ /* 0x000fea0003800000 */
.L_x_765:
        /* <DEDUP_REMOVED lines=34> */
.L_x_768:
[----:B------:R-:W-:Y:S05]  /*17d0*/  BSYNC B0 ;  /* 0x0000000000007941 */ /* 0x000fea0003800000 */
.L_x_767:
        /* <DEDUP_REMOVED lines=26> */
.L_x_770:
[----:B------:R-:W-:Y:S05]  /*1980*/  BSYNC B0 ;  /* 0x0000000000007941 */ /* 0x000fea0003800000 */
.L_x_769:
        /* <DEDUP_REMOVED lines=28> */
.L_x_772:
[----:B------:R-:W-:Y:S05]  /*1b50*/  BSYNC B0 ;  /* 0x0000000000007941 */ /* 0x000fea0003800000 */
.L_x_771:
        /* <DEDUP_REMOVED lines=26> */
.L_x_774:
[----:B------:R-:W-:Y:S05]  /*1d00*/  BSYNC B0 ;  /* 0x0000000000007941 */ /* 0x000fea0003800000 */
.L_x_773:
        /* <DEDUP_REMOVED lines=55> */
.L_x_776:
[----:B------:R-:W-:Y:S05]  /*2080*/  BSYNC B0 ;  /* 0x0000000000007941 */ /* 0x000fea0003800000 */
.L_x_775:
        /* <DEDUP_REMOVED lines=28> */
.L_x_778:
[----:B------:R-:W-:Y:S05]  /*2250*/  BSYNC B0 ;  /* 0x0000000000007941 */ /* 0x000fea0003800000 */
.L_x_777:
        /* <DEDUP_REMOVED lines=26> */
.L_x_780:
[----:B------:R-:W-:Y:S05]  /*2400*/  BSYNC B0 ;  /* 0x0000000000007941 */ /* 0x000fea0003800000 */
.L_x_779:
        /* <DEDUP_REMOVED lines=33> */
.L_x_782:
[----:B------:R-:W-:Y:S05]  /*2620*/  BSYNC B0 ;  /* 0x0000000000007941 */ /* 0x000fea0003800000 */
.L_x_781:
[----:B------:R-:W-:Y:S01]  /*2630*/  LDSM.16.M88.4 R80, [R143] ;  /* 0x000000008f50783b */ /* 0x000fe20000000200 */
[--C-:B------:R-:W-:Y:S01]  /*2640*/  IMAD R141, R4, 0x2, R143.reuse ;  /* 0x00000002048d7824 */ /* 0x100fe200078e028f */
[----:B------:R-:W-:Y:S01]  /*2650*/  ULDC UR5, c[0x0][0x39c] ;  /* 0x0000e70000057ab9 */ /* 0x000fe20000000800 */
[--C-:B------:R-:W-:Y:S01]  /*2660*/  IMAD R113, R7, 0x2, R142.reuse ;  /* 0x0000000207717824 */ /* 0x100fe200078e028e */
[----:B------:R-:W5:Y:S01]  /*2670*/  LDSM.16.M88.4 R32, [R142+0x4000] ;  /* 0x004000008e20783b */ /* 0x000f620000000200 */
[----:B------:R-:W-:Y:S01]  /*2680*/  IMAD R139, R3, 0x2, R143 ;  /* 0x00000002038b7824 */ /* 0x000fe200078e028f */
[----:B------:R-:W-:Y:S01]  /*2690*/  LOP3.LUT R136, R6, R109, RZ, 0xfc, !PT ;  /* 0x0000006d06887212 */ /* 0x000fe200078efcff */
[----:B------:R-:W-:Y:S01]  /*26a0*/  IMAD R135, R5, 0x2, R142 ;  /* 0x0000000205877824 */ /* 0x000fe200078e028e */
[----:B------:R-:W-:Y:S01]  /*26b0*/  LDSM.16.M88.4 R16, [R141] ;  /* 0x000000008d10783b */ /* 0x000fe20000000200 */
[----:B------:R-:W-:Y:S02]  /*26c0*/  VIADD R0, R142, 0x4000 ;  /* 0x000040008e007836 */ /* 0x000fe40000000000 */
[----:B------:R-:W-:Y:S01]  /*26d0*/  IMAD R138, R3, 0x2, R141 ;  /* 0x00000002038a7824 */ /* 0x000fe200078e028d */
[----:B------:R-:W-:Y:S01]  /*26e0*/  LDSM.16.M88.4 R20, [R113+0x4000] ;  /* 0x004000007114783b */ /* 0x000fe20000000200 */
[----:B------:R-:W-:-:S02]  /*26f0*/  IMAD R140, R7, 0x2, R0 ;  /* 0x00000002078c7824 */ /* 0x000fc400078e0200 */
[----:B------:R-:W-:Y:S01]  /*2700*/  IMAD R112, R104, 0x10, R112 ;  /* 0x0000001068707824 */ /* 0x000fe200078e0270 */
[----:B------:R-:W4:Y:S01]  /*2710*/  LDSM.16.M88.4 R52, [R142+0x4800] ;  /* 0x004800008e34783b */ /* 0x000f220000000200 */
[----:B------:R-:W-:-:S03]  /*2720*/  IMAD R137, R5, 0x2, R140 ;  /* 0x0000000205897824 */ /* 0x000fc600078e028c */
[----:B------:R-:W-:Y:S04]  /*2730*/  LDSM.16.M88.4 R12, [R139] ;  /* 0x000000008b0c783b */ /* 0x000fe80000000200 */
[----:B--23--:R-:W-:Y:S04]  /*2740*/  LDSM.16.M88.4 R8, [R135+0x4000] ;  /* 0x004000008708783b */ /* 0x00cfe80000000200 */
[----:B------:R-:W2:Y:S04]  /*2750*/  LDSM.16.M88.4 R44, [R113+0x4800] ;  /* 0x00480000712c783b */ /* 0x000ea80000000200 */
[----:B------:R-:W-:Y:S04]  /*2760*/  LDSM.16.M88.4 R60, [R138] ;  /* 0x000000008a3c783b */ /* 0x000fe80000000200 */
[----:B------:R-:W-:Y:S04]  /*2770*/  LDSM.16.M88.4 R28, [R137] ;  /* 0x00000000891c783b */ /* 0x000fe80000000200 */
[----:B------:R-:W3:Y:S01]  /*2780*/  LDSM.16.M88.4 R64, [R142+0x5000] ;  /* 0x005000008e40783b */ /* 0x000ee20000000200 */
[C---:B-----5:R-:W-:Y:S03]  /*2790*/  HMMA.16816.F32 R24, R80.reuse, R32, RZ ;  /* 0x000000205018723c */ /* 0x060fe600000018ff */
[----:B------:R-:W5:Y:S04]  /*27a0*/  LDSM.16.M88.4 R56, [R135+0x4800] ;  /* 0x004800008738783b */ /* 0x000f680000000200 */
[----:B------:R-:W-:Y:S01]  /*27b0*/  LDSM.16.M88.4 R48, [R143+0x2000] ;  /* 0x002000008f30783b */ /* 0x000fe20000000200 */
[C---:B------:R-:W-:Y:S03]  /*27c0*/  HMMA.16816.F32 R32, R80.reuse, R34, RZ ;  /* 0x000000225020723c */ /* 0x040fe600000018ff */
[----:B------:R-:W-:Y:S03]  /*27d0*/  LDSM.16.M88.4 R36, [R142+0x6000] ;  /* 0x006000008e24783b */ /* 0x000fe60000000200 */
[C---:B----4-:R-:W-:Y:S01]  /*27e0*/  HMMA.16816.F32 R40, R80.reuse, R52, RZ ;  /* 0x000000345028723c */ /* 0x050fe200000018ff */
[----:B------:R-:W-:Y:S04]  /*27f0*/  LDSM.16.M88.4 R100, [R113+0x5000] ;  /* 0x005000007164783b */ /* 0x000fe80000000200 */
[----:B------:R-:W-:Y:S01]  /*2800*/  LDSM.16.M88.4 R96, [R137+0x800] ;  /* 0x000800008960783b */ /* 0x000fe20000000200 */
[----:B------:R-:W-:Y:S03]  /*2810*/  HMMA.16816.F32 R52, R80, R54, RZ ;  /* 0x000000365034723c */ /* 0x000fe600000018ff */
[----:B------:R-:W-:Y:S03]  /*2820*/  LDSM.16.M88.4 R92, [R113+0x6000] ;  /* 0x00600000715c783b */ /* 0x000fe60000000200 */
[C---:B------:R-:W-:Y:S01]  /*2830*/  HMMA.16816.F32 R24, R16.reuse, R20, R24 ;  /* 0x000000141018723c */ /* 0x040fe20000001818 */
[----:B------:R-:W-:Y:S04]  /*2840*/  LDSM.16.M88.4 R88, [R113+0x5800] ;  /* 0x005800007158783b */ /* 0x000fe80000000200 */
[----:B------:R-:W-:Y:S01]  /*2850*/  LDSM.16.M88.4 R76, [R135+0x5000] ;  /* 0x00500000874c783b */ /* 0x000fe20000000200 */
[C---:B------:R-:W-:Y:S03]  /*2860*/  HMMA.16816.F32 R32, R16.reuse, R22, R32 ;  /* 0x000000161020723c */ /* 0x040fe60000001820 */
[----:B------:R-:W-:Y:S03]  /*2870*/  LDSM.16.M88.4 R20, [R141+0x2000] ;  /* 0x002000008d14783b */ /* 0x000fe60000000200 */
[C---:B--2---:R-:W-:Y:S01]  /*2880*/  HMMA.16816.F32 R40, R16.reuse, R44, R40 ;  /* 0x0000002c1028723c */ /* 0x044fe20000001828 */
[----:B------:R-:W-:Y:S04]  /*2890*/  LDSM.16.M88.4 R72, [R135+0x5800] ;  /* 0x005800008748783b */ /* 0x000fe80000000200 */
[----:B------:R-:W0:Y:S01]  /*28a0*/  LDGDEPBAR ;  /* 0x00000000000079af */ /* 0x000e220000000000 */
[----:B------:R-:W-:Y:S03]  /*28b0*/  HMMA.16816.F32 R52, R16, R46, R52 ;  /* 0x0000002e1034723c */ /* 0x000fe60000001834 */
[----:B------:R-:W-:Y:S03]  /*28c0*/  LDSM.16.M88.4 R44, [R142+0x6800] ;  /* 0x006800008e2c783b */ /* 0x000fe60000000200 */
[C---:B------:R-:W-:Y:S06]  /*28d0*/  HMMA.16816.F32 R24, R12.reuse, R8, R24 ;  /* 0x000000080c18723c */ /* 0x040fec0000001818 */
[----:B------:R-:W-:Y:S01]  /*28e0*/  HMMA.16816.F32 R32, R12, R10, R32 ;  /* 0x0000000a0c20723c */ /* 0x000fe20000001820 */
[----:B------:R-:W2:Y:S05]  /*28f0*/  LDSM.16.M88.4 R8, [R142+0x5800] ;  /* 0x005800008e08783b */ /* 0x000eaa0000000200 */
[----:B---3--:R-:W-:Y:S06]  /*2900*/  HMMA.16816.F32 R68, R80, R64, RZ ;  /* 0x000000405044723c */ /* 0x008fec00000018ff */
[----:B-----5:R-:W-:Y:S06]  /*2910*/  HMMA.16816.F32 R40, R12, R56, R40 ;  /* 0x000000380c28723c */ /* 0x020fec0000001828 */
[----:B------:R-:W-:Y:S06]  /*2920*/  HMMA.16816.F32 R24, R60, R28, R24 ;  /* 0x0000001c3c18723c */ /* 0x000fec0000001818 */
[----:B------:R-:W-:Y:S06]  /*2930*/  HMMA.16816.F32 R64, R80, R66, RZ ;  /* 0x000000425040723c */ /* 0x000fec00000018ff */
[----:B------:R-:W-:Y:S01]  /*2940*/  HMMA.16816.F32 R52, R12, R58, R52 ;  /* 0x0000003a0c34723c */ /* 0x000fe20000001834 */
[----:B------:R-:W-:Y:S05]  /*2950*/  LDSM.16.M88.4 R56, [R137+0x1000] ;  /* 0x001000008938783b */ /* 0x000fea0000000200 */
[----:B------:R-:W-:Y:S01]  /*2960*/  HMMA.16816.F32 R32, R60, R30, R32 ;  /* 0x0000001e3c20723c */ /* 0x000fe20000001820 */
[----:B------:R-:W-:Y:S05]  /*2970*/  LDSM.16.M88.4 R28, [R135+0x6000] ;  /* 0x00600000871c783b */ /* 0x000fea0000000200 */
[----:B--2---:R-:W-:Y:S06]  /*2980*/  HMMA.16816.F32 R84, R80, R8, RZ ;  /* 0x000000085054723c */ /* 0x004fec00000018ff */
[----:B------:R-:W-:Y:S06]  /*2990*/  HMMA.16816.F32 R24, R48, R36, R24 ;  /* 0x000000243018723c */ /* 0x000fec0000001818 */
[----:B------:R-:W-:Y:S01]  /*29a0*/  HMMA.16816.F32 R80, R80, R10, RZ ;  /* 0x0000000a5050723c */ /* 0x000fe200000018ff */
[----:B------:R-:W2:Y:S05]  /*29b0*/  LDSM.16.M88.4 R8, [R139+0x2000] ;  /* 0x002000008b08783b */ /* 0x000eaa0000000200 */
[----:B------:R-:W-:Y:S06]  /*29c0*/  HMMA.16816.F32 R68, R16, R100, R68 ;  /* 0x000000641044723c */ /* 0x000fec0000001844 */
[----:B------:R-:W-:Y:S06]  /*29d0*/  HMMA.16816.F32 R40, R60, R96, R40 ;  /* 0x000000603c28723c */ /* 0x000fec0000001828 */
[----:B------:R-:W-:Y:S06]  /*29e0*/  HMMA.16816.F32 R24, R20, R92, R24 ;  /* 0x0000005c1418723c */ /* 0x000fec0000001818 */
[C---:B------:R-:W-:Y:S06]  /*29f0*/  HMMA.16816.F32 R64, R16.reuse, R102, R64 ;  /* 0x000000661040723c */ /* 0x040fec0000001840 */
[C---:B------:R-:W-:Y:S06]  /*2a00*/  HMMA.16816.F32 R84, R16.reuse, R88, R84 ;  /* 0x000000581054723c */ /* 0x040fec0000001854 */
[----:B------:R-:W-:Y:S01]  /*2a10*/  HMMA.16816.F32 R80, R16, R90, R80 ;  /* 0x0000005a1050723c */ /* 0x000fe20000001850 */
[----:B------:R-:W-:Y:S04]  /*2a20*/  LDSM.16.M88.4 R16, [R138+0x2000] ;  /* 0x002000008a10783b */ /* 0x000fe80000000200 */
[----:B------:R-:W-:Y:S01]  /*2a30*/  LDSM.16.M88.4 R88, [R142+0x7000] ;  /* 0x007000008e58783b */ /* 0x000fe20000000200 */
[----:B------:R-:W-:Y:S03]  /*2a40*/  HMMA.16816.F32 R96, R60, R98, R52 ;  /* 0x000000623c60723c */ /* 0x000fe60000001834 */
[----:B------:R-:W-:Y:S03]  /*2a50*/  LDSM.16.M88.4 R52, [R137+0x2000] ;  /* 0x002000008934783b */ /* 0x000fe60000000200 */
[----:B------:R-:W-:Y:S01]  /*2a60*/  HMMA.16816.F32 R32, R48, R38, R32 ;  /* 0x000000263020723c */ /* 0x000fe20000001820 */
[----:B------:R-:W3:Y:S05]  /*2a70*/  LDSM.16.M88.4 R36, [R113+0x6800] ;  /* 0x006800007124783b */ /* 0x000eea0000000200 */
[----:B------:R-:W-:Y:S06]  /*2a80*/  HMMA.16816.F32 R68, R12, R76, R68 ;  /* 0x0000004c0c44723c */ /* 0x000fec0000001844 */
[----:B------:R-:W-:Y:S06]  /*2a90*/  HMMA.16816.F32 R40, R48, R44, R40 ;  /* 0x0000002c3028723c */ /* 0x000fec0000001828 */
[----:B--2---:R-:W-:Y:S06]  /*2aa0*/  HMMA.16816.F32 R24, R8, R28, R24 ;  /* 0x0000001c0818723c */ /* 0x004fec0000001818 */
[C---:B------:R-:W-:Y:S01]  /*2ab0*/  HMMA.16816.F32 R76, R12.reuse, R78, R64 ;  /* 0x0000004e0c4c723c */ /* 0x040fe20000001840 */
[----:B------:R-:W-:Y:S05]  /*2ac0*/  LDSM.16.M88.4 R64, [R135+0x6800] ;  /* 0x006800008740783b */ /* 0x000fea0000000200 */
[C---:B------:R-:W-:Y:S06]  /*2ad0*/  HMMA.16816.F32 R84, R12.reuse, R72, R84 ;  /* 0x000000480c54723c */ /* 0x040fec0000001854 */
[----:B------:R-:W-:Y:S01]  /*2ae0*/  HMMA.16816.F32 R80, R12, R74, R80 ;  /* 0x0000004a0c50723c */ /* 0x000fe20000001850 */
[----:B------:R-:W2:Y:S05]  /*2af0*/  LDSM.16.M88.4 R12, [R137+0x1800] ;  /* 0x00180000890c783b */ /* 0x000eaa0000000200 */
[----:B------:R-:W-:Y:S01]  /*2b00*/  HMMA.16816.F32 R96, R48, R46, R96 ;  /* 0x0000002e3060723c */ /* 0x000fe20000001860 */
[----:B------:R-:W-:Y:S05]  /*2b10*/  LDSM.16.M88.4 R44, [R137+0x2800] ;  /* 0x00280000892c783b */ /* 0x000fea0000000200 */
[C---:B------:R-:W-:Y:S06]  /*2b20*/  HMMA.16816.F32 R32, R20.reuse, R94, R32 ;  /* 0x0000005e1420723c */ /* 0x040fec0000001820 */
[----:B---3--:R-:W-:Y:S06]  /*2b30*/  HMMA.16816.F32 R40, R20, R36, R40 ;  /* 0x000000241428723c */ /* 0x008fec0000001828 */
[----:B------:R-:W-:Y:S06]  /*2b40*/  HMMA.16816.F32 R68, R60, R56, R68 ;  /* 0x000000383c44723c */ /* 0x000fec0000001844 */
[----:B------:R-:W-:Y:S06]  /*2b50*/  HMMA.16816.F32 R24, R16, R52, R24 ;  /* 0x000000341018723c */ /* 0x000fec0000001818 */
[----:B------:R-:W-:Y:S01]  /*2b60*/  HMMA.16816.F32 R76, R60, R58, R76 ;  /* 0x0000003a3c4c723c */ /* 0x000fe2000000184c */
[----:B------:R-:W-:Y:S05]  /*2b70*/  LDSM.16.M88.4 R56, [R137+0x3000] ;  /* 0x003000008938783b */ /* 0x000fea0000000200 */
[----:B------:R-:W-:Y:S01]  /*2b80*/  HMMA.16816.F32 R96, R20, R38, R96 ;  /* 0x000000261460723c */ /* 0x000fe20000001860 */
[----:B------:R-:W3:Y:S05]  /*2b90*/  LDSM.16.M88.4 R36, [R142+0x7800] ;  /* 0x007800008e24783b */ /* 0x000eea0000000200 */
[----:B------:R-:W-:Y:S01]  /*2ba0*/  HMMA.16816.F32 R32, R8, R30, R32 ;  /* 0x0000001e0820723c */ /* 0x000fe20000001820 */
[----:B------:R-:W4:Y:S05]  /*2bb0*/  LDSM.16.M88.4 R28, [R113+0x7000] ;  /* 0x00700000711c783b */ /* 0x000f2a0000000200 */
[----:B--2---:R-:W-:Y:S01]  /*2bc0*/  HMMA.16816.F32 R84, R60, R12, R84 ;  /* 0x0000000c3c54723c */ /* 0x004fe20000001854 */
[----:B------:R-:W-:Y:S01]  /*2bd0*/  FMUL.FTZ R0, R24, UR5 ;  /* 0x0000000518007c20 */ /* 0x000fe20008410000 */
[----:B------:R-:W-:Y:S01]  /*2be0*/  FMUL.FTZ R7, R25, UR5 ;  /* 0x0000000519077c20 */ /* 0x000fe20008410000 */
[----:B------:R-:W-:-:S03]  /*2bf0*/  FMUL.FTZ R5, R26, UR5 ;  /* 0x000000051a057c20 */ /* 0x000fc60008410000 */
[----:B------:R-:W-:Y:S01]  /*2c00*/  HMMA.16816.F32 R40, R8, R64, R40 ;  /* 0x000000400828723c */ /* 0x000fe20000001828 */
[----:B------:R-:W-:Y:S05]  /*2c10*/  MUFU.TANH R0, R0 ;  /* 0x0000000000007308 */ /* 0x000fea0000002400 */
[C---:B------:R-:W-:Y:S01]  /*2c20*/  HMMA.16816.F32 R68, R48.reuse, R88, R68 ;  /* 0x000000583044723c */ /* 0x040fe20000001844 */
[----:B------:R-:W-:Y:S02]  /*2c30*/  FMUL.FTZ R64, R27, UR5 ;  /* 0x000000051b407c20 */ /* 0x000fe40008410000 */
[----:B------:R-:W2:Y:S01]  /*2c40*/  LDSM.16.M88.4 R24, [R113+0x7800] ;  /* 0x007800007118783b */ /* 0x000ea20000000200 */
[----:B------:R-:W5:Y:S02]  /*2c50*/  MUFU.TANH R7, R7 ;  /* 0x0000000700077308 */ /* 0x000f640000002400 */
[----:B------:R-:W-:Y:S06]  /*2c60*/  HMMA.16816.F32 R76, R48, R90, R76 ;  /* 0x0000005a304c723c */ /* 0x000fec000000184c */
[----:B------:R-:W-:Y:S01]  /*2c70*/  HMMA.16816.F32 R80, R60, R14, R80 ;  /* 0x0000000e3c50723c */ /* 0x000fe20000001850 */
[----:B------:R-:W-:Y:S01]  /*2c80*/  LDSM.16.M88.4 R12, [R137+0x3800] ;  /* 0x00380000890c783b */ /* 0x000fe20000000200 */
[----:B------:R-:W1:Y:S04]  /*2c90*/  MUFU.TANH R64, R64 ;  /* 0x0000004000407308 */ /* 0x000e680000002400 */
[----:B---3--:R-:W-:Y:S04]  /*2ca0*/  HMMA.16816.F32 R84, R48, R36, R84 ;  /* 0x000000243054723c */ /* 0x008fe80000001854 */
[----:B------:R-:W-:Y:S02]  /*2cb0*/  MUFU.TANH R5, R5 ;  /* 0x0000000500057308 */ /* 0x000fe40000002400 */
[----:B------:R-:W-:Y:S01]  /*2cc0*/  HMMA.16816.F32 R32, R16, R54, R32 ;  /* 0x000000361020723c */ /* 0x000fe20000001820 */
[----:B------:R-:W3:Y:S05]  /*2cd0*/  LDSM.16.M88.4 R52, [R135+0x7000] ;  /* 0x007000008734783b */ /* 0x000eea0000000200 */
[C---:B----4-:R-:W-:Y:S06]  /*2ce0*/  HMMA.16816.F32 R68, R20.reuse, R28, R68 ;  /* 0x0000001c1444723c */ /* 0x050fec0000001844 */
[----:B------:R-:W-:Y:S01]  /*2cf0*/  HMMA.16816.F32 R76, R20, R30, R76 ;  /* 0x0000001e144c723c */ /* 0x000fe2000000184c */
[----:B------:R-:W4:Y:S01]  /*2d00*/  LDSM.16.M88.4 R28, [R135+0x7800] ;  /* 0x00780000871c783b */ /* 0x000f220000000200 */
[----:B------:R-:W-:-:S04]  /*2d10*/  DEPBAR.LE SB0, 0x0 ;  /* 0x000080000000791a */ /* 0x000fc80000000000 */
[----:B------:R-:W-:Y:S06]  /*2d20*/  HMMA.16816.F32 R40, R16, R44, R40 ;  /* 0x0000002c1028723c */ /* 0x000fec0000001828 */
[----:B------:R-:W-:Y:S01]  /*2d30*/  HMMA.16816.F32 R80, R48, R38, R80 ;  /* 0x000000263050723c */ /* 0x000fe20000001850 */
[----:B------:R-:W-:Y:S01]  /*2d40*/  FMUL.FTZ R32, R32, UR5 ;  /* 0x0000000520207c20 */ /* 0x000fe20008410000 */
[----:B------:R-:W-:Y:S01]  /*2d50*/  FMUL.FTZ R35, R35, UR5 ;  /* 0x0000000523237c20 */ /* 0x000fe20008410000 */
[----:B------:R-:W-:Y:S01]  /*2d60*/  FMUL.FTZ R34, R34, UR5 ;  /* 0x0000000522227c20 */ /* 0x000fe20008410000 */
[----:B------:R-:W-:-:S02]  /*2d70*/  FMUL.FTZ R33, R33, UR5 ;  /* 0x0000000521217c20 */ /* 0x000fc40008410000 */
[----:B------:R-:W-:Y:S01]  /*2d80*/  HMMA.16816.F32 R96, R8, R66, R96 ;  /* 0x000000420860723c */ /* 0x000fe20000001860 */
[----:B------:R-:W1:Y:S05]  /*2d90*/  MUFU.TANH R32, R32 ;  /* 0x0000002000207308 */ /* 0x000e6a0000002400 */
[----:B--2---:R-:W-:Y:S03]  /*2da0*/  HMMA.16816.F32 R84, R20, R24, R84 ;  /* 0x000000181454723c */ /* 0x004fe60000001854 */
[----:B------:R-:W2:Y:S03]  /*2db0*/  MUFU.TANH R35, R35 ;  /* 0x0000002300237308 */ /* 0x000ea60000002400 */
[----:B------:R-:W-:Y:S01]  /*2dc0*/  FMUL.FTZ R36, R40, UR5 ;  /* 0x0000000528247c20 */ /* 0x000fe20008410000 */
[----:B------:R-:W-:Y:S01]  /*2dd0*/  FMUL.FTZ R24, R43, UR5 ;  /* 0x000000052b187c20 */ /* 0x000fe20008410000 */
[----:B------:R-:W-:Y:S01]  /*2de0*/  LOP3.LUT R43, R110, 0xffffffe0, RZ, 0xc0, !PT ;  /* 0xffffffe06e2b7812 */ /* 0x000fe200078ec0ff */
[----:B------:R-:W-:Y:S01]  /*2df0*/  FMUL.FTZ R40, R42, UR5 ;  /* 0x000000052a287c20 */ /* 0x000fe20008410000 */
[----:B---3--:R-:W-:Y:S01]  /*2e00*/  HMMA.16816.F32 R68, R8, R52, R68 ;  /* 0x000000340844723c */ /* 0x008fe20000001844 */
[----:B------:R-:W3:Y:S01]  /*2e10*/  MUFU.TANH R34, R34 ;  /* 0x0000002200227308 */ /* 0x000ee20000002400 */
[----:B------:R-:W-:Y:S01]  /*2e20*/  FMUL.FTZ R37, R41, UR5 ;  /* 0x0000000529257c20 */ /* 0x000fe20008410000 */
[----:B------:R-:W-:-:S02]  /*2e30*/  IMAD.IADD R42, R108, 0x1, -R43 ;  /* 0x000000016c2a7824 */ /* 0x000fc400078e0a2b */
[----:B------:R-:W-:Y:S01]  /*2e40*/  IMAD.SHL.U32 R108, R108, 0x2, RZ ;  /* 0x000000026c6c7824 */ /* 0x000fe200078e00ff */
[----:B------:R-:W-:Y:S02]  /*2e50*/  HMMA.16816.F32 R80, R20, R26, R80 ;  /* 0x0000001a1450723c */ /* 0x000fe40000001850 */
[----:B------:R-:W-:Y:S01]  /*2e60*/  SHF.R.S32.HI R171, RZ, 0x1f, R42 ;  /* 0x0000001fffab7819 */ /* 0x000fe2000001142a */
[----:B------:R-:W3:Y:S03]  /*2e70*/  MUFU.TANH R36, R36 ;  /* 0x0000002400247308 */ /* 0x000ee60000002400 */
[----:B------:R-:W-:Y:S01]  /*2e80*/  HMMA.16816.F32 R76, R8, R54, R76 ;  /* 0x00000036084c723c */ /* 0x000fe2000000184c */
[----:B------:R-:W-:Y:S02]  /*2e90*/  LEA.HI R171, R171, R42, RZ, 0x2 ;  /* 0x0000002aabab7211 */ /* 0x000fe400078f10ff */
[----:B------:R-:W-:-:S02]  /*2ea0*/  LOP3.LUT R22, R108, 0x6, RZ, 0xc0, !PT ;  /* 0x000000066c167812 */ /* 0x000fc400078ec0ff */
[----:B------:R-:W-:Y:S01]  /*2eb0*/  SHF.R.S32.HI R171, RZ, 0x2, R171 ;  /* 0x00000002ffab7819 */ /* 0x000fe200000114ab */
[----:B------:R-:W-:Y:S01]  /*2ec0*/  HMMA.16816.F32 R96, R16, R46, R96 ;  /* 0x0000002e1060723c */ /* 0x000fe20000001860 */
[----:B------:R-:W3:Y:S01]  /*2ed0*/  MUFU.TANH R33, R33 ;  /* 0x0000002100217308 */ /* 0x000ee20000002400 */
[----:B------:R-:W-:Y:S01]  /*2ee0*/  IMAD R22, R107, 0x40, R22 ;  /* 0x000000406b167824 */ /* 0x000fe200078e0216 */
[----:B------:R-:W-:Y:S02]  /*2ef0*/  IADD3 R20, R112, 0x1, R171 ;  /* 0x0000000170147810 */ /* 0x000fe40007ffe0ab */
[----:B------:R-:W-:Y:S01]  /*2f00*/  SHF.R.S32.HI R21, RZ, 0x1f, R104 ;  /* 0x0000001fff157819 */ /* 0x000fe20000011468 */
[----:B----4-:R-:W-:Y:S01]  /*2f10*/  HMMA.16816.F32 R84, R8, R28, R84 ;  /* 0x0000001c0854723c */ /* 0x010fe20000001854 */
[----:B------:R-:W-:Y:S02]  /*2f20*/  IADD3 R20, R106, R20, -R161 ;  /* 0x000000146a147210 */ /* 0x000fe40007ffe8a1 */
[----:B------:R-:W4:Y:S01]  /*2f30*/  MUFU.TANH R24, R24 ;  /* 0x0000001800187308 */ /* 0x000f220000002400 */
[----:B------:R-:W-:-:S02]  /*2f40*/  LEA.HI R21, R21, R104, RZ, 0x2 ;  /* 0x0000006815157211 */ /* 0x000fc400078f10ff */
[----:B------:R-:W-:Y:S01]  /*2f50*/  IMAD.IADD R111, R20, 0x1, R111 ;  /* 0x00000001146f7824 */ /* 0x000fe200078e026f */
[----:B------:R-:W-:Y:S01]  /*2f60*/  HMMA.16816.F32 R80, R8, R30, R80 ;  /* 0x0000001e0850723c */ /* 0x000fe20000001850 */
[C---:B------:R-:W-:Y:S01]  /*2f70*/  VIADD R20, R22.reuse, 0x1 ;  /* 0x0000000116147836 */ /* 0x040fe20000000000 */
[----:B------:R-:W-:Y:S01]  /*2f80*/  LOP3.LUT R21, R21, 0xfffffffc, RZ, 0xc0, !PT ;  /* 0xfffffffc15157812 */ /* 0x000fe200078ec0ff */
[----:B------:R-:W-:Y:S01]  /*2f90*/  IMAD.MOV.U32 R28, RZ, RZ, R107 ;  /* 0x000000ffff1c7224 */ /* 0x000fe200078e006b */
[C---:B------:R-:W-:Y:S01]  /*2fa0*/  VIMNMX R144, R111.reuse, R106, PT ;  /* 0x0000006a6f907248 */ /* 0x040fe20003fe0100 */
[----:B------:R-:W-:Y:S01]  /*2fb0*/  MUFU.TANH R37, R37 ;  /* 0x0000002500257308 */ /* 0x000fe20000002400 */
[----:B------:R-:W-:Y:S01]  /*2fc0*/  HMMA.16816.F32 R68, R16, R56, R68 ;  /* 0x000000381044723c */ /* 0x000fe20000001844 */
[----:B------:R-:W-:Y:S01]  /*2fd0*/  VIADDMNMX R131, R111, 0x8, R106, PT ;  /* 0x000000086f837846 */ /* 0x000fe2000380016a */
[----:B------:R-:W-:Y:S01]  /*2fe0*/  VIADD R8, R22, 0x11 ;  /* 0x0000001116087836 */ /* 0x000fe20000000000 */
[----:B------:R-:W-:Y:S01]  /*2ff0*/  ISETP.GE.AND P6, PT, R20, R144, PT ;  /* 0x000000901400720c */ /* 0x000fe20003fc6270 */
[----:B------:R-:W-:-:S02]  /*3000*/  IMAD.IADD R170, R104, 0x1, -R21 ;  /* 0x0000000168aa7824 */ /* 0x000fc400078e0a15 */
[----:B------:R-:W-:Y:S01]  /*3010*/  FMUL.FTZ R25, R96, UR5 ;  /* 0x0000000560197c20 */ /* 0x000fe20008410000 */
[C---:B------:R-:W-:Y:S01]  /*3020*/  HMMA.16816.F32 R76, R16.reuse, R58, R76 ;  /* 0x0000003a104c723c */ /* 0x040fe2000000184c */
[-C--:B------:R-:W-:Y:S01]  /*3030*/  ISETP.GE.AND P2, PT, R20, R131.reuse, PT ;  /* 0x000000831400720c */ /* 0x080fe20003f46270 */
[----:B------:R-:W-:Y:S02]  /*3040*/  VIADD R20, R22, 0x8 ;  /* 0x0000000816147836 */ /* 0x000fe40000000000 */
[----:B------:R-:W-:Y:S01]  /*3050*/  FMUL.FTZ R41, R97, UR5 ;  /* 0x0000000561297c20 */ /* 0x000fe20008410000 */
[----:B------:R-:W-:Y:S01]  /*3060*/  FMUL.FTZ R98, R98, UR5 ;  /* 0x0000000562627c20 */ /* 0x000fe20008410000 */
[----:B------:R-:W4:Y:S01]  /*3070*/  MUFU.TANH R25, R25 ;  /* 0x0000001900197308 */ /* 0x000f220000002400 */
[C---:B------:R-:W-:Y:S01]  /*3080*/  HMMA.16816.F32 R84, R16.reuse, R12, R84 ;  /* 0x0000000c1054723c */ /* 0x040fe20000001854 */
[CC--:B------:R-:W-:Y:S01]  /*3090*/  ISETP.GE.AND P4, PT, R20.reuse, R144.reuse, PT ;  /* 0x000000901400720c */ /* 0x0c0fe20003f86270 */
[----:B------:R-:W-:Y:S01]  /*30a0*/  FMUL.FTZ R39, R99, UR5 ;  /* 0x0000000563277c20 */ /* 0x000fe20008410000 */
[-C--:B------:R-:W-:Y:S01]  /*30b0*/  ISETP.GE.AND P0, PT, R20, R131.reuse, PT ;  /* 0x000000831400720c */ /* 0x080fe20003f06270 */
[C---:B------:R-:W-:Y:S01]  /*30c0*/  VIADD R9, R22.reuse, 0x28 ;  /* 0x0000002816097836 */ /* 0x040fe20000000000 */
[----:B-----5:R-:W-:Y:S01]  /*30d0*/  FSEL R20, R7, -INF , !P6 ;  /* 0xff80000007147808 */ /* 0x020fe20007000000 */
[----:B------:R-:W-:Y:S01]  /*30e0*/  VIADD R7, R22, 0x19 ;  /* 0x0000001916077836 */ /* 0x000fe20000000000 */
[----:B-1----:R-:W-:Y:S01]  /*30f0*/  FSEL R23, R64, -INF , !P2 ;  /* 0xff80000040177808 */ /* 0x002fe20005000000 */
[----:B------:R-:W-:Y:S01]  /*3100*/  VIADD R12, R22, 0x9 ;  /* 0x00000009160c7836 */ /* 0x000fe20000000000 */
[----:B------:R-:W-:Y:S01]  /*3110*/  FSEL R32, R32, -INF , !P4 ;  /* 0xff80000020207808 */ /* 0x000fe20006000000 */
[----:B------:R-:W1:Y:S01]  /*3120*/  MUFU.TANH R40, R40 ;  /* 0x0000002800287308 */ /* 0x000e620000002400 */
[-C--:B------:R-:W-:Y:S01]  /*3130*/  ISETP.GE.AND P2, PT, R8, R144.reuse, PT ;  /* 0x000000900800720c */ /* 0x080fe20003f46270 */
[----:B------:R-:W-:Y:S01]  /*3140*/  HMMA.16816.F32 R80, R16, R14, R80 ;  /* 0x0000000e1050723c */ /* 0x000fe20000001850 */
[-C--:B------:R-:W-:Y:S01]  /*3150*/  ISETP.GE.AND P3, PT, R12, R144.reuse, PT ;  /* 0x000000900c00720c */ /* 0x080fe20003f66270 */
[----:B------:R-:W-:Y:S01]  /*3160*/  FMUL.FTZ R68, R68, UR5 ;  /* 0x0000000544447c20 */ /* 0x000fe20008410000 */
[-C--:B------:R-:W-:Y:S01]  /*3170*/  ISETP.GE.AND P5, PT, R12, R131.reuse, PT ;  /* 0x000000830c00720c */ /* 0x080fe20003fa6270 */
[----:B------:R-:W-:Y:S01]  /*3180*/  VIADD R12, R22, 0x10 ;  /* 0x00000010160c7836 */ /* 0x000fe20000000000 */
[-C--:B------:R-:W-:Y:S01]  /*3190*/  ISETP.GE.AND P4, PT, R8, R131.reuse, PT ;  /* 0x000000830800720c */ /* 0x080fe20003f86270 */
[----:B------:R-:W-:Y:S01]  /*31a0*/  VIADD R8, R22, 0x18 ;  /* 0x0000001816087836 */ /* 0x000fe20000000000 */
[----:B--2---:R-:W-:Y:S01]  /*31b0*/  FSEL R35, R35, -INF , !P5 ;  /* 0xff80000023237808 */ /* 0x004fe20006800000 */
[----:B------:R-:W-:Y:S01]  /*31c0*/  MUFU.TANH R41, R41 ;  /* 0x0000002900297308 */ /* 0x000fe20000002400 */
[-C--:B------:R-:W-:Y:S01]  /*31d0*/  ISETP.GE.AND P1, PT, R12, R144.reuse, PT ;  /* 0x000000900c00720c */ /* 0x080fe20003f26270 */
[----:B------:R-:W-:Y:S01]  /*31e0*/  FMUL.FTZ R76, R76, UR5 ;  /* 0x000000054c4c7c20 */ /* 0x000fe20008410000 */
[----:B---3--:R-:W-:Y:S01]  /*31f0*/  FSEL R21, R34, -INF , !P0 ;  /* 0xff80000022157808 */ /* 0x008fe20004000000 */
[----:B------:R-:W-:Y:S01]  /*3200*/  FMUL.FTZ R69, R69, UR5 ;  /* 0x0000000545457c20 */ /* 0x000fe20008410000 */
[----:B------:R-:W-:Y:S01]  /*3210*/  FSEL R36, R36, -INF , !P1 ;  /* 0xff80000024247808 */ /* 0x000fe20004800000 */
[----:B------:R-:W-:Y:S01]  /*3220*/  FMUL.FTZ R70, R70, UR5 ;  /* 0x0000000546467c20 */ /* 0x000fe20008410000 */
[CC--:B------:R-:W-:Y:S01]  /*3230*/  ISETP.GE.AND P5, PT, R7.reuse, R144.reuse, PT ;  /* 0x000000900700720c */ /* 0x0c0fe20003fa6270 */
[----:B------:R-:W2:Y:S01]  /*3240*/  MUFU.TANH R38, R98 ;  /* 0x0000006200267308 */ /* 0x000ea20000002400 */
[-C--:B------:R-:W-:Y:S01]  /*3250*/  ISETP.GE.AND P1, PT, R7, R131.reuse, PT ;  /* 0x000000830700720c */ /* 0x080fe20003f26270 */
[----:B------:R-:W-:Y:S01]  /*3260*/  VIADD R7, R22, 0x21 ;  /* 0x0000002116077836 */ /* 0x000fe20000000000 */
[-C--:B------:R-:W-:Y:S01]  /*3270*/  ISETP.GE.AND P0, PT, R8, R144.reuse, PT ;  /* 0x000000900800720c */ /* 0x080fe20003f06270 */
[----:B------:R-:W-:Y:S01]  /*3280*/  FMUL.FTZ R77, R77, UR5 ;  /* 0x000000054d4d7c20 */ /* 0x000fe20008410000 */
[----:B------:R-:W-:Y:S01]  /*3290*/  FSEL R26, R33, -INF , !P3 ;  /* 0xff800000211a7808 */ /* 0x000fe20005800000 */
[----:B------:R-:W-:Y:S01]  /*32a0*/  FMUL.FTZ R78, R78, UR5 ;  /* 0x000000054e4e7c20 */ /* 0x000fe20008410000 */
[----:B----4-:R-:W-:Y:S01]  /*32b0*/  FSEL R33, R24, -INF , !P4 ;  /* 0xff80000018217808 */ /* 0x010fe20006000000 */
[----:B------:R-:W3:Y:S01]  /*32c0*/  MUFU.TANH R39, R39 ;  /* 0x0000002700277308 */ /* 0x000ee20000002400 */
[----:B------:R-:W-:Y:S01]  /*32d0*/  FSEL R24, R25, -INF , !P0 ;  /* 0xff80000019187808 */ /* 0x000fe20004000000 */
[----:B------:R-:W-:Y:S01]  /*32e0*/  FMUL.FTZ R71, R71, UR5 ;  /* 0x0000000547477c20 */ /* 0x000fe20008410000 */
[-C--:B------:R-:W-:Y:S01]  /*32f0*/  ISETP.GE.AND P4, PT, R7, R144.reuse, PT ;  /* 0x000000900700720c */ /* 0x080fe20003f86270 */
[----:B------:R-:W-:Y:S01]  /*3300*/  FMUL.FTZ R79, R79, UR5 ;  /* 0x000000054f4f7c20 */ /* 0x000fe20008410000 */
[-C--:B------:R-:W-:Y:S01]  /*3310*/  ISETP.GE.AND P0, PT, R7, R131.reuse, PT ;  /* 0x000000830700720c */ /* 0x080fe20003f06270 */
[----:B------:R-:W-:Y:S01]  /*3320*/  FMUL.FTZ R7, R87, UR5 ;  /* 0x0000000557077c20 */ /* 0x000fe20008410000 */
[-C--:B------:R-:W-:Y:S01]  /*3330*/  ISETP.GE.AND P3, PT, R8, R131.reuse, PT ;  /* 0x000000830800720c */ /* 0x080fe20003f66270 */
[----:B------:R-:W4:Y:S01]  /*3340*/  MUFU.TANH R150, R68 ;  /* 0x0000004400967308 */ /* 0x000f220000002400 */
[-C--:B------:R-:W-:Y:S01]  /*3350*/  ISETP.GE.AND P6, PT, R12, R131.reuse, PT ;  /* 0x000000830c00720c */ /* 0x080fe20003fc6270 */
[----:B------:R-:W-:Y:S01]  /*3360*/  VIADD R8, R22, 0x20 ;  /* 0x0000002016087836 */ /* 0x000fe20000000000 */
[----:B------:R-:W-:Y:S01]  /*3370*/  FSEL R30, R37, -INF , !P2 ;  /* 0xff800000251e7808 */ /* 0x000fe20005000000 */
[----:B------:R-:W-:Y:S01]  /*3380*/  FMUL.FTZ R84, R84, UR5 ;  /* 0x0000000554547c20 */ /* 0x000fe20008410000 */
[----:B-1----:R-:W-:Y:S01]  /*3390*/  FSEL R27, R40, -INF , !P6 ;  /* 0xff800000281b7808 */ /* 0x002fe20007000000 */
[----:B------:R-:W-:Y:S01]  /*33a0*/  FMUL.FTZ R85, R85, UR5 ;  /* 0x0000000555557c20 */ /* 0x000fe20008410000 */
[CC--:B------:R-:W-:Y:S01]  /*33b0*/  ISETP.GE.AND P6, PT, R8.reuse, R144.reuse, PT ;  /* 0x000000900800720c */ /* 0x0c0fe20003fc6270 */
[----:B------:R-:W1:Y:S01]  /*33c0*/  MUFU.TANH R146, R76 ;  /* 0x0000004c00927308 */ /* 0x000e620000002400 */
[-C--:B------:R-:W-:Y:S01]  /*33d0*/  ISETP.GE.AND P2, PT, R8, R131.reuse, PT ;  /* 0x000000830800720c */ /* 0x080fe20003f46270 */
[----:B------:R-:W-:Y:S01]  /*33e0*/  VIADD R8, R22, 0x29 ;  /* 0x0000002916087836 */ /* 0x000fe20000000000 */
[----:B--2---:R-:W-:Y:S01]  /*33f0*/  FSEL R25, R38, -INF , !P3 ;  /* 0xff80000026197808 */ /* 0x004fe20005800000 */
[----:B------:R-:W-:Y:S01]  /*3400*/  FMUL.FTZ R86, R86, UR5 ;  /* 0x0000000556567c20 */ /* 0x000fe20008410000 */
[----:B------:R-:W-:Y:S01]  /*3410*/  FSEL R34, R41, -INF , !P5 ;  /* 0xff80000029227808 */ /* 0x000fe20006800000 */
[----:B------:R-:W-:Y:S01]  /*3420*/  FMUL.FTZ R80, R80, UR5 ;  /* 0x0000000550507c20 */ /* 0x000fe20008410000 */
[CC--:B------:R-:W-:Y:S01]  /*3430*/  ISETP.GE.AND P3, PT, R9.reuse, R144.reuse, PT ;  /* 0x000000900900720c */ /* 0x0c0fe20003f66270 */
[----:B------:R-:W2:Y:S01]  /*3440*/  MUFU.TANH R148, R69 ;  /* 0x0000004500947308 */ /* 0x000ea20000002400 */
[-C--:B------:R-:W-:Y:S01]  /*3450*/  ISETP.GE.AND P5, PT, R9, R131.reuse, PT ;  /* 0x000000830900720c */ /* 0x080fe20003fa6270 */
[----:B------:R-:W-:Y:S01]  /*3460*/  VIADD R9, R22, 0x31 ;  /* 0x0000003116097836 */ /* 0x000fe20000000000 */
[----:B---3--:R-:W-:Y:S01]  /*3470*/  FSEL R39, R39, -INF , !P1 ;  /* 0xff80000027277808 */ /* 0x008fe20004800000 */
[----:B------:R-:W-:Y:S01]  /*3480*/  FMUL.FTZ R81, R81, UR5 ;  /* 0x0000000551517c20 */ /* 0x000fe20008410000 */
[----:B----4-:R-:W-:Y:S01]  /*3490*/  FSEL R150, R150, -INF , !P6 ;  /* 0xff80000096967808 */ /* 0x010fe20007000000 */
[----:B------:R-:W-:Y:S01]  /*34a0*/  FMUL.FTZ R82, R82, UR5 ;  /* 0x0000000552527c20 */ /* 0x000fe20008410000 */
[C---:B------:R-:W-:Y:S01]  /*34b0*/  ISETP.GE.AND P1, PT, R8.reuse, R144, PT ;  /* 0x000000900800720c */ /* 0x040fe20003f26270 */
[----:B------:R-:W3:Y:S01]  /*34c0*/  MUFU.TANH R123, R70 ;  /* 0x00000046007b7308 */ /* 0x000ee20000002400 */
[-C--:B------:R-:W-:Y:S01]  /*34d0*/  ISETP.GE.AND P6, PT, R8, R131.reuse, PT ;  /* 0x000000830800720c */ /* 0x080fe20003fc6270 */
[----:B------:R-:W-:Y:S01]  /*34e0*/  VIADD R8, R22, 0x30 ;  /* 0x0000003016087836 */ /* 0x000fe20000000000 */
[----:B-1----:R-:W-:Y:S01]  /*34f0*/  FSEL R146, R146, -INF , !P3 ;  /* 0xff80000092927808 */ /* 0x002fe20005800000 */
[----:B------:R-:W-:Y:S01]  /*3500*/  FMUL.FTZ R83, R83, UR5 ;  /* 0x0000000553537c20 */ /* 0x000fe20008410000 */
[----:B------:R-:W-:-:S03]  /*3510*/  ISETP.GE.AND P3, PT, R9, R131, PT ;  /* 0x000000830900720c */ /* 0x000fc60003f66270 */
[----:B------:R-:W1:Y:S01]  /*3520*/  MUFU.TANH R7, R7 ;  /* 0x0000000700077308 */ /* 0x000e620000002400 */
[----:B--2---:R-:W-:Y:S02]  /*3530*/  FSEL R148, R148, -INF , !P4 ;  /* 0xff80000094947808 */ /* 0x004fe40006000000 */
[----:B------:R-:W-:-:S05]  /*3540*/  ISETP.GE.AND P4, PT, R8, R131, PT ;  /* 0x000000830800720c */ /* 0x000fca0003f86270 */
[----:B------:R-:W2:Y:S01]  /*3550*/  MUFU.TANH R122, R77 ;  /* 0x0000004d007a7308 */ /* 0x000ea20000002400 */
[----:B---3--:R-:W-:Y:S02]  /*3560*/  FSEL R123, R123, -INF , !P2 ;  /* 0xff8000007b7b7808 */ /* 0x008fe40005000000 */
[----:B------:R-:W-:Y:S01]  /*3570*/  ISETP.GE.AND P2, PT, R8, R144, PT ;  /* 0x000000900800720c */ /* 0x000fe20003f46270 */
[----:B------:R-:W-:-:S04]  /*3580*/  VIADD R8, R22, 0x38 ;  /* 0x0000003816087836 */ /* 0x000fc80000000000 */
[----:B------:R-:W3:Y:S01]  /*3590*/  MUFU.TANH R117, R78 ;  /* 0x0000004e00757308 */ /* 0x000ee20000002400 */
[----:B-1----:R-:W-:Y:S02]  /*35a0*/  FSEL R109, R7, -INF , !P3 ;  /* 0xff800000076d7808 */ /* 0x002fe40005800000 */
[----:B------:R-:W-:-:S05]  /*35b0*/  ISETP.GE.AND P3, PT, R130, 0x2, PT ;  /* 0x000000028200780c */ /* 0x000fca0003f66270 */
        /* <DEDUP_REMOVED lines=9> */
[----:B------:R-:W-:-:S05]  /*3650*/  ISETP.GE.AND P0, PT, R9, R144, PT ;  /* 0x000000900900720c */ /* 0x000fca0003f06270 */
[----:B------:R-:W1:Y:S01]  /*3660*/  MUFU.TANH R118, R85 ;  /* 0x0000005500767308 */ /* 0x000e620000002400 */
[----:B--2---:R-:W-:Y:S02]  /*3670*/  FSEL R119, R119, -INF , !P6 ;  /* 0xff80000077777808 */ /* 0x004fe40007000000 */
[----:B------:R-:W-:-:S04]  /*3680*/  ISETP.GE.AND P6, PT, R22, R144, PT ;  /* 0x000000901600720c */ /* 0x000fc80003fc6270 */
[----:B------:R-:W-:Y:S01]  /*3690*/  FSEL R0, R0, -INF , !P6 ;  /* 0xff80000000007808 */ /* 0x000fe20007000000 */
[----:B------:R-:W2:Y:S01]  /*36a0*/  MUFU.TANH R113, R86 ;  /* 0x0000005600717308 */ /* 0x000ea20000002400 */
[----:B---3--:R-:W-:Y:S01]  /*36b0*/  FSEL R120, R120, -INF , !P2 ;  /* 0xff80000078787808 */ /* 0x008fe20005000000 */
[----:B------:R-:W-:Y:S01]  /*36c0*/  BAR.SYNC.DEFER_BLOCKING 0x0 ;  /* 0x0000000000007b1d */ /* 0x000fe20000010000 */
[----:B------:R-:W-:-:S04]  /*36d0*/  ISETP.GE.AND P2, PT, R22, R131, PT ;  /* 0x000000831600720c */ /* 0x000fc80003f46270 */
[----:B------:R-:W-:Y:S01]  /*36e0*/  FSEL R5, R5, -INF , !P2 ;  /* 0xff80000005057808 */ /* 0x000fe20005000000 */
[----:B------:R-:W3:Y:S01]  /*36f0*/  MUFU.TANH R116, R80 ;  /* 0x0000005000747308 */ /* 0x000ee20000002400 */
[----:B-1----:R-:W-:Y:S02]  /*3700*/  FSEL R118, R118, -INF , !P0 ;  /* 0xff80000076767808 */ /* 0x002fe40004000000 */
[----:B------:R-:W-:-:S05]  /*3710*/  ISETP.GE.AND P0, PT, R8, R131, PT ;  /* 0x000000830800720c */ /* 0x000fca0003f06270 */
[----:B------:R-:W1:Y:S01]  /*3720*/  MUFU.TANH R114, R81 ;  /* 0x0000005100727308 */ /* 0x000e620000002400 */
[----:B--2---:R-:W-:Y:S02]  /*3730*/  FSEL R113, R113, -INF , !P4 ;  /* 0xff80000071717808 */ /* 0x004fe40006000000 */
[----:B------:R-:W-:-:S05]  /*3740*/  ISETP.GE.AND P4, PT, R8, R144, PT ;  /* 0x000000900800720c */ /* 0x000fca0003f86270 */
[----:B------:R-:W2:Y:S01]  /*3750*/  MUFU.TANH R111, R82 ;  /* 0x00000052006f7308 */ /* 0x000ea20000002400 */
[----:B---3--:R-:W-:-:S07]  /*3760*/  FSEL R116, R116, -INF , !P5 ;  /* 0xff80000074747808 */ /* 0x008fce0006800000 */
[----:B------:R-:W3:Y:S01]  /*3770*/  MUFU.TANH R110, R83 ;  /* 0x00000053006e7308 */ /* 0x000ee20000002400 */
[----:B-1----:R-:W-:Y:S02]  /*3780*/  FSEL R114, R114, -INF , !P4 ;  /* 0xff80000072727808 */ /* 0x002fe40006000000 */
[----:B--2---:R-:W-:Y:S02]  /*3790*/  FSEL R111, R111, -INF , !P1 ;  /* 0xff8000006f6f7808 */ /* 0x004fe40004800000 */
[----:B---3--:R-:W-:Y:S01]  /*37a0*/  FSEL R110, R110, -INF , !P0 ;  /* 0xff8000006e6e7808 */ /* 0x008fe20004000000 */
        /* <DEDUP_REMOVED lines=9> */
[----:B------:R-:W-:-:S04]  /*3840*/  IMAD R2, R14, R105, R2 ;  /* 0x000000690e027224 */ /* 0x000fc800078e0202 */
        /* <DEDUP_REMOVED lines=14> */
[C---:B------:R-:W-:Y:S02]  /*3930*/  IADD3 R6, P6, R153.reuse, R40, RZ ;  /* 0x0000002899067210 */ /* 0x040fe40007fde0ff */
[--C-:B------:R-:W-:Y:S01]  /*3940*/  @!P1 LEA.HI.X R43, R40, R7, R2.reuse, 0x1, P0 ;  /* 0x00000007282b9211 */ /* 0x100fe200000f0c02 */
[----:B------:R2:W-:Y:S01]  /*3950*/  @P1 STS.128 [R159+0x6000], RZ ;  /* 0x006000ff9f001388 */ /* 0x0005e20000000c00 */
[----:B------:R-:W-:Y:S01]  /*3960*/  IADD3 R8, P0, R153, R6, RZ ;  /* 0x0000000699087210 */ /* 0x000fe20007f1e0ff */
[----:B------:R-:W3:Y:S01]  /*3970*/  @!P1 LDC.64 R14, c[0x0][0x218] ;  /* 0x00008600ff0e9b82 */ /* 0x000ee20000000a00 */
[----:B------:R-:W-:Y:S01]  /*3980*/  IMAD.X R7, R152, 0x1, R2, P6 ;  /* 0x0000000198077824 */ /* 0x000fe200030e0602 */
[C---:B----4-:R-:W-:Y:S01]  /*3990*/  @!P2 LEA R12, P5, R6.reuse, R12, 0x1 ;  /* 0x0000000c060ca211 */ /* 0x050fe200078a08ff */
[----:B------:R-:W-:Y:S01]  /*39a0*/  @!PT LDS RZ, [RZ] ;  /* 0x00000000fffff984 */ /* 0x000fe20000000800 */
[----:B------:R-:W-:Y:S01]  /*39b0*/  @!PT LDS RZ, [RZ] ;  /* 0x00000000fffff984 */ /* 0x000fe20000000800 */
[----:B------:R-:W-:Y:S01]  /*39c0*/  @!PT LDS RZ, [RZ] ;  /* 0x00000000fffff984 */ /* 0x000fe20000000800 */
[----:B------:R2:W-:Y:S03]  /*39d0*/  @!P1 LDGSTS.E.BYPASS.LTC128B.128 [R159+0x6000], desc[UR8][R42.64+0x80] ;  /* 0x060000802a9f9fae */ /* 0x0005e6000b901d48 */
[C---:B------:R-:W-:Y:S01]  /*39e0*/  @!P2 LEA.HI.X R13, R6.reuse, R13, R7, 0x1, P5 ;  /* 0x0000000d060da211 */ /* 0x040fe200028f0c07 */
[----:B------:R2:W-:Y:S01]  /*39f0*/  @P2 STS.128 [R159+0x4800], RZ ;  /* 0x004800ff9f002388 */ /* 0x0005e20000000c00 */
[----:B------:R-:W4:Y:S01]  /*3a00*/  @!P2 LDC.64 R18, c[0x0][0x218] ;  /* 0x00008600ff12ab82 */ /* 0x000f220000000a00 */
[----:B-----5:R-:W-:-:S02]  /*3a10*/  @!P1 LEA R10, P4, R6, R10, 0x1 ;  /* 0x0000000a060a9211 */ /* 0x020fc400078808ff */
[----:B------:R-:W-:Y:S01]  /*3a20*/  IADD3 R2, P5, R153, R8, RZ ;  /* 0x0000000899027210 */ /* 0x000fe20007fbe0ff */
[----:B------:R-:W-:Y:S01]  /*3a30*/  @!PT LDS RZ, [RZ] ;  /* 0x00000000fffff984 */ /* 0x000fe20000000800 */
[----:B------:R-:W-:Y:S01]  /*3a40*/  @!PT LDS RZ, [RZ] ;  /* 0x00000000fffff984 */ /* 0x000fe20000000800 */
[----:B------:R-:W-:Y:S01]  /*3a50*/  @!PT LDS RZ, [RZ] ;  /* 0x00000000fffff984 */ /* 0x000fe20000000800 */
[----:B------:R2:W-:Y:S01]  /*3a60*/  @!P2 LDGSTS.E.BYPASS.LTC128B.128 [R159+0x4800], desc[UR8][R12.64] ;  /* 0x048000000c9fafae */ /* 0x0005e2000b901d48 */
[--C-:B------:R-:W-:Y:S01]  /*3a70*/  @!P1 LEA.HI.X R11, R6, R11, R7.reuse, 0x1, P4 ;  /* 0x0000000b060b9211 */ /* 0x100fe200020f0c07 */
[----:B------:R-:W-:Y:S01]  /*3a80*/  IMAD.X R7, R152, 0x1, R7, P0 ;  /* 0x0000000198077824 */ /* 0x000fe200000e0607 */
[----:B-1----:R-:W-:Y:S01]  /*3a90*/  @!P2 LEA R16, P6, R8, R16, 0x1 ;  /* 0x000000100810a211 */ /* 0x002fe200078c08ff */
[----:B------:R2:W-:Y:S02]  /*3aa0*/  @P1 STS.128 [R159+0x6800], RZ ;  /* 0x006800ff9f001388 */ /* 0x0005e40000000c00 */
[--C-:B------:R-:W-:Y:S01]  /*3ab0*/  IMAD.X R9, R152, 0x1, R7.reuse, P5 ;  /* 0x0000000198097824 */ /* 0x100fe200028e0607 */
[C---:B------:R-:W-:Y:S01]  /*3ac0*/  @!P2 LEA.HI.X R17, R8.reuse, R17, R7, 0x1, P6 ;  /* 0x000000110811a211 */ /* 0x040fe200030f0c07 */
        /* <DEDUP_REMOVED lines=32> */
.L_x_785:
[----:B------:R-:W-:Y:S05]  /*3cd0*/  BSYNC B0 ;  /* 0x0000000000007941 */ /* 0x000fea0003800000 */
.L_x_784:
[----:B------:R-:W0:Y:S02]  /*3ce0*/  LDGDEPBAR ;  /* 0x00000000000079af */ /* 0x000e240000000000 */
.L_x_783:
        /* <DEDUP_REMOVED lines=31> */
[----:B------:R-:W-:Y:S01]  /*3ee0*/  LEA R136, R136, UR4, 0x1 ;  /* 0x0000000488887c11 */ /* 0x000fe2000f8e08ff */
[----:B------:R-:W1:Y:S03]  /*3ef0*/  SHFL.BFLY PT, R7, R8, 0x2, 0x1f ;  /* 0x0c401f0008077f89 */ /* 0x000e6600000e0000 */
[-C--:B------:R-:W-:Y:S01]  /*3f00*/  LEA R134, R4, R136.reuse, 0x1 ;  /* 0x0000008804867211 */ /* 0x080fe200078e08ff */
[----:B------:R-:W3:Y:S01]  /*3f10*/  SHFL.BFLY PT, R6, R9, 0x2, 0x1f ;  /* 0x0c401f0009067f89 */ /* 0x000ee200000e0000 */
[C---:B------:R-:W-:Y:S02]  /*3f20*/  LEA R133, R3.reuse, R136, 0x1 ;  /* 0x0000008803857211 */ /* 0x040fe400078e08ff */
[----:B------:R-:W-:Y:S01]  /*3f30*/  LEA R132, R3, R134, 0x1 ;  /* 0x0000008603847211 */ /* 0x000fe200078e08ff */
[----:B------:R-:W-:Y:S04]  /*3f40*/  LDSM.16.MT88.4 R92, [R136+0x8000] ;  /* 0x00800000885c783b */ /* 0x000fe80000004200 */
[----:B------:R-:W-:Y:S04]  /*3f50*/  LDSM.16.MT88.4 R84, [R134+0x8000] ;  /* 0x008000008654783b */ /* 0x000fe80000004200 */
[----:B--2---:R-:W-:Y:S04]  /*3f60*/  LDSM.16.MT88.4 R12, [R136+0x8800] ;  /* 0x00880000880c783b */ /* 0x004fe80000004200 */
[----:B------:R-:W-:Y:S01]  /*3f70*/  LDSM.16.MT88.4 R68, [R132+0x8000] ;  /* 0x008000008444783b */ /* 0x000fe20000004200 */
[----:B-1----:R-:W-:-:S03]  /*3f80*/  FMNMX.FTZ R7, R8, R7, !PT ;  /* 0x0000000708077209 */ /* 0x002fc60007810000 */
[----:B------:R-:W-:Y:S01]  /*3f90*/  LDSM.16.MT88.4 R40, [R136+0xa000] ;  /* 0x00a000008828783b */ /* 0x000fe20000004200 */
[----:B---3--:R-:W-:-:S03]  /*3fa0*/  FMNMX.FTZ R6, R9, R6, !PT ;  /* 0x0000000609067209 */ /* 0x008fc60007810000 */
[----:B------:R-:W1:Y:S04]  /*3fb0*/  SHFL.BFLY PT, R2, R7, 0x1, 0x1f ;  /* 0x0c201f0007027f89 */ /* 0x000e6800000e0000 */
[----:B------:R-:W-:Y:S04]  /*3fc0*/  LDSM.16.MT88.4 R8, [R134+0x8800] ;  /* 0x008800008608783b */ /* 0x000fe80000004200 */
[----:B------:R-:W-:Y:S04]  /*3fd0*/  LDSM.16.MT88.4 R48, [R134+0xa000] ;  /* 0x00a000008630783b */ /* 0x000fe80000004200 */
[----:B------:R-:W-:Y:S04]  /*3fe0*/  LDSM.16.MT88.4 R16, [R132+0x8800] ;  /* 0x008800008410783b */ /* 0x000fe80000004200 */
[----:B------:R-:W-:Y:S04]  /*3ff0*/  LDSM.16.MT88.4 R76, [R133+0x8000] ;  /* 0x00800000854c783b */ /* 0x000fe80000004200 */
[----:B------:R-:W-:Y:S01]  /*4000*/  LDSM.16.MT88.4 R56, [R133+0xa000] ;  /* 0x00a000008538783b */ /* 0x000fe20000004200 */
[----:B-1----:R-:W-:-:S03]  /*4010*/  FMNMX.FTZ R2, R7, R2, !PT ;  /* 0x0000000207027209 */ /* 0x002fc60007810000 */
        /* <DEDUP_REMOVED lines=17> */
[--C-:B------:R-:W-:Y:S01]  /*4130*/  FFMA.FTZ R118, R118, UR6, -R115.reuse ;  /* 0x0000000676767c23 */ /* 0x100fe20008010873 */
        /* <DEDUP_REMOVED lines=8> */
[--C-:B------:R-:W-:Y:S01]  /*41c0*/  FFMA.FTZ R107, R21, UR6, -R112.reuse ;  /* 0x00000006156b7c23 */ /* 0x100fe20008010870 */
[--C-:B------:R-:W-:Y:S01]  /*41d0*/  FFMA.FTZ R102, R35, UR6, -R112.reuse ;  /* 0x0000000623667c23 */ /* 0x100fe20008010870 */
[----:B------:R-:W2:Y:S01]  /*41e0*/  MUFU.EX2 R101, R101 ;  /* 0x0000006500657308 */ /* 0x000ea20000000800 */
[----:B-1----:R-:W-:Y:S01]  /*41f0*/  F2FP.F16.F32.PACK_AB R64, R103, R106 ;  /* 0x0000006a6740723e */ /* 0x002fe200000000ff */
[--C-:B------:R-:W-:Y:S01]  /*4200*/  FFMA.FTZ R34, R33, UR6, -R112.reuse ;  /* 0x0000000621227c23 */ /* 0x100fe20008010870 */
[--C-:B------:R-:W-:Y:S01]  /*4210*/  FFMA.FTZ R35, R27, UR6, -R112.reuse ;  /* 0x000000061b237c23 */ /* 0x100fe20008010870 */
[--C-:B------:R-:W-:Y:S01]  /*4220*/  FFMA.FTZ R33, R25, UR6, -R112.reuse ;  /* 0x0000000619217c23 */ /* 0x100fe20008010870 */
[--C-:B------:R-:W-:Y:S01]  /*4230*/  FFMA.FTZ R30, R39, UR6, -R112.reuse ;  /* 0x00000006271e7c23 */ /* 0x100fe20008010870 */
[----:B------:R-:W-:Y:S01]  /*4240*/  LDSM.16.MT88.4 R24, [R132+0xa000] ;  /* 0x00a000008418783b */ /* 0x000fe20000004200 */
[--C-:B------:R-:W-:Y:S01]  /*4250*/  FFMA.FTZ R121, R121, UR6, -R112.reuse ;  /* 0x0000000679797c23 */ /* 0x100fe20008010870 */
[----:B------:R-:W-:Y:S01]  /*4260*/  MUFU.EX2 R108, R108 ;  /* 0x0000006c006c7308 */ /* 0x000fe20000000800 */
[--C-:B------:R-:W-:Y:S01]  /*4270*/  FFMA.FTZ R114, R109, UR6, -R112.reuse ;  /* 0x000000066d727c23 */ /* 0x100fe20008010870 */
[----:B------:R-:W-:Y:S01]  /*4280*/  LDSM.16.MT88.4 R20, [R133+0x8800] ;  /* 0x008800008514783b */ /* 0x000fe20000004200 */
[--C-:B------:R-:W-:Y:S01]  /*4290*/  FFMA.FTZ R113, R113, UR6, -R112.reuse ;  /* 0x0000000671717c23 */ /* 0x100fe20008010870 */
[--C-:B------:R-:W-:Y:S01]  /*42a0*/  FFMA.FTZ R109, R111, UR6, -R112.reuse ;  /* 0x000000066f6d7c23 */ /* 0x100fe20008010870 */
[----:B------:R-:W-:Y:S01]  /*42b0*/  FFMA.FTZ R176, R110, UR6, -R112 ;  /* 0x000000066eb07c23 */ /* 0x000fe20008010870 */
[----:B------:R-:W-:-:S02]  /*42c0*/  FADD.FTZ R103, R106, R103 ;  /* 0x000000676a677221 */ /* 0x000fc40000010000 */
[----:B------:R-:W1:Y:S01]  /*42d0*/  MUFU.EX2 R105, R105 ;  /* 0x0000006900697308 */ /* 0x000e620000000800 */
[----:B--2---:R-:W-:Y:S01]  /*42e0*/  F2FP.F16.F32.PACK_AB R66, R101, R104 ;  /* 0x000000686542723e */ /* 0x004fe200000000ff */
[----:B------:R-:W-:-:S04]  /*42f0*/  FADD.FTZ R104, R104, R103 ;  /* 0x0000006768687221 */ /* 0x000fc80000010000 */
[----:B------:R-:W-:Y:S02]  /*4300*/  FADD.FTZ R101, R101, R104 ;  /* 0x0000006865657221 */ /* 0x000fe40000010000 */
[----:B------:R-:W-:Y:S08]  /*4310*/  MUFU.EX2 R107, R107 ;  /* 0x0000006b006b7308 */ /* 0x000ff00000000800 */
[----:B------:R-:W2:Y:S01]  /*4320*/  MUFU.EX2 R102, R102 ;  /* 0x0000006600667308 */ /* 0x000ea20000000800 */
[----:B-1----:R-:W-:Y:S01]  /*4330*/  F2FP.F16.F32.PACK_AB R65, R105, R108 ;  /* 0x0000006c6941723e */ /* 0x002fe200000000ff */
[----:B------:R-:W-:-:S06]  /*4340*/  FADD.FTZ R108, R108, R105 ;  /* 0x000000696c6c7221 */ /* 0x000fcc0000010000 */
[----:B------:R-:W-:Y:S08]  /*4350*/  MUFU.EX2 R100, R100 ;  /* 0x0000006400647308 */ /* 0x000ff00000000800 */
[----:B------:R-:W1:Y:S01]  /*4360*/  MUFU.EX2 R31, R31 ;  /* 0x0000001f001f7308 */ /* 0x000e620000000800 */
[----:B--2---:R-:W-:Y:S01]  /*4370*/  F2FP.F16.F32.PACK_AB R67, R102, R107 ;  /* 0x0000006b6643723e */ /* 0x004fe200000000ff */
[----:B------:R-:W-:-:S04]  /*4380*/  FADD.FTZ R107, R107, R108 ;  /* 0x0000006c6b6b7221 */ /* 0x000fc80000010000 */
[----:B------:R-:W-:Y:S02]  /*4390*/  FADD.FTZ R102, R102, R107 ;  /* 0x0000006b66667221 */ /* 0x000fe40000010000 */
[C---:B------:R-:W-:Y:S01]  /*43a0*/  HMMA.16816.F32 R96, R64.reuse, R92, RZ ;  /* 0x0000005c4060723c */ /* 0x040fe200000018ff */
[----:B------:R-:W-:Y:S05]  /*43b0*/  MUFU.EX2 R32, R32 ;  /* 0x0000002000207308 */ /* 0x000fea0000000800 */
[C---:B------:R-:W-:Y:S03]  /*43c0*/  HMMA.16816.F32 R92, R64.reuse, R94, RZ ;  /* 0x0000005e405c723c */ /* 0x040fe600000018ff */
[----:B------:R-:W2:Y:S01]  /*43d0*/  MUFU.EX2 R29, R29 ;  /* 0x0000001d001d7308 */ /* 0x000ea20000000800 */
        /* <DEDUP_REMOVED lines=8> */
[----:B--2---:R-:W-:Y:S01]  /*4460*/  F2FP.F16.F32.PACK_AB R6, R29, R32 ;  /* 0x000000201d06723e */ /* 0x004fe200000000ff */
[----:B------:R-:W-:-:S03]  /*4470*/  FADD.FTZ R32, R32, R31 ;  /* 0x0000001f20207221 */ /* 0x000fc60000010000 */
[C---:B------:R-:W-:Y:S01]  /*4480*/  HMMA.16816.F32 R36, R64.reuse, R40, RZ ;  /* 0x000000284024723c */ /* 0x040fe200000018ff */
[----:B------:R-:W-:Y:S02]  /*4490*/  FADD.FTZ R32, R29, R32 ;  /* 0x000000201d207221 */ /* 0x000fe40000010000 */
        /* <DEDUP_REMOVED lines=16> */
[----:B------:R-:W-:Y:S05]  /*45a0*/  MUFU.EX2 R118, R118 ;  /* 0x0000007600767308 */ /* 0x000fea0000000800 */
[C---:B------:R-:W-:Y:S01]  /*45b0*/  HMMA.16816.F32 R92, R4.reuse, R14, R92 ;  /* 0x0000000e045c723c */ /* 0x040fe2000000185c */
[----:B------:R-:W1:Y:S02]  /*45c0*/  LDSM.16.MT88.4 R12, [R136+0xa800] ;  /* 0x00a80000880c783b */ /* 0x000e640000004200 */
[----:B------:R-:W-:Y:S03]  /*45d0*/  MUFU.EX2 R116, R116 ;  /* 0x0000007400747308 */ /* 0x000fe60000000800 */
[C---:B------:R-:W-:Y:S05]  /*45e0*/  HMMA.16816.F32 R88, R4.reuse, R8, R88 ;  /* 0x000000080458723c */ /* 0x040fea0000001858 */
[----:B------:R-:W-:Y:S01]  /*45f0*/  MUFU.EX2 R173, R173 ;  /* 0x000000ad00ad7308 */ /* 0x000fe20000000800 */
[C---:B------:R-:W-:Y:S01]  /*4600*/  HMMA.16816.F32 R84, R4.reuse, R10, R84 ;  /* 0x0000000a0454723c */ /* 0x040fe20000001854 */
[----:B------:R-:W2:Y:S05]  /*4610*/  LDSM.16.MT88.4 R8, [R134+0xa800] ;  /* 0x00a800008608783b */ /* 0x000eaa0000004200 */
[C---:B------:R-:W-:Y:S01]  /*4620*/  HMMA.16816.F32 R72, R4.reuse, R16, R72 ;  /* 0x000000100448723c */ /* 0x040fe20000001848 */
[----:B------:R-:W-:Y:S05]  /*4630*/  MUFU.EX2 R113, R113 ;  /* 0x0000007100717308 */ /* 0x000fea0000000800 */
[----:B------:R-:W-:Y:S01]  /*4640*/  HMMA.16816.F32 R68, R4, R18, R68 ;  /* 0x000000120444723c */ /* 0x000fe20000001844 */
[----:B------:R-:W3:Y:S02]  /*4650*/  LDSM.16.MT88.4 R16, [R133+0xa800] ;  /* 0x00a800008510783b */ /* 0x000ee40000004200 */
[----:B------:R-:W-:Y:S03]  /*4660*/  MUFU.EX2 R114, R114 ;  /* 0x0000007200727308 */ /* 0x000fe60000000800 */
[C---:B------:R-:W-:Y:S05]  /*4670*/  HMMA.16816.F32 R52, R64.reuse, R56, RZ ;  /* 0x000000384034723c */ /* 0x040fea00000018ff */
[----:B------:R-:W-:Y:S01]  /*4680*/  MUFU.EX2 R109, R109 ;  /* 0x0000006d006d7308 */ /* 0x000fe20000000800 */
[----:B------:R-:W-:Y:S06]  /*4690*/  HMMA.16816.F32 R76, R64, R78, RZ ;  /* 0x0000004e404c723c */ /* 0x000fec00000018ff */
[C---:B-1----:R-:W-:Y:S01]  /*46a0*/  HMMA.16816.F32 R36, R4.reuse, R12, R36 ;  /* 0x0000000c0424723c */ /* 0x042fe20000001824 */
[----:B------:R-:W-:Y:S05]  /*46b0*/  MUFU.EX2 R176, R176 ;  /* 0x000000b000b07308 */ /* 0x000fea0000000800 */
[C---:B------:R-:W-:Y:S01]  /*46c0*/  HMMA.16816.F32 R40, R4.reuse, R14, R40 ;  /* 0x0000000e0428723c */ /* 0x040fe20000001828 */
[----:B------:R-:W1:Y:S05]  /*46d0*/  LDSM.16.MT88.4 R12, [R132+0xa800] ;  /* 0x00a80000840c783b */ /* 0x000e6a0000004200 */
[C---:B--2---:R-:W-:Y:S06]  /*46e0*/  HMMA.16816.F32 R44, R4.reuse, R8, R44 ;  /* 0x00000008042c723c */ /* 0x044fec000000182c */
[----:B------:R-:W-:Y:S01]  /*46f0*/  HMMA.16816.F32 R48, R4, R10, R48 ;  /* 0x0000000a0430723c */ /* 0x000fe20000001830 */
[----:B------:R-:W2:Y:S05]  /*4700*/  LDSM.16.MT88.4 R8, [R136+0x9000] ;  /* 0x009000008808783b */ /* 0x000eaa0000004200 */
[C---:B------:R-:W-:Y:S06]  /*4710*/  HMMA.16816.F32 R56, R64.reuse, R58, RZ ;  /* 0x0000003a4038723c */ /* 0x040fec00000018ff */
[C---:B------:R-:W-:Y:S06]  /*4720*/  HMMA.16816.F32 R60, R64.reuse, R24, RZ ;  /* 0x00000018403c723c */ /* 0x040fec00000018ff */
[----:B------:R-:W-:Y:S01]  /*4730*/  HMMA.16816.F32 R64, R64, R26, RZ ;  /* 0x0000001a4040723c */ /* 0x000fe200000018ff */
[--C-:B------:R-:W-:Y:S01]  /*4740*/  FFMA.FTZ R25, R146, UR6, -R115.reuse ;  /* 0x0000000692197c23 */ /* 0x100fe20008010873 */
[----:B------:R-:W-:Y:S01]  /*4750*/  FFMA.FTZ R24, R148, UR6, -R115 ;  /* 0x0000000694187c23 */ /* 0x000fe20008010873 */
[----:B------:R-:W-:-:S03]  /*4760*/  FFMA.FTZ R146, R123, UR6, -R112 ;  /* 0x000000067b927c23 */ /* 0x000fc60008010870 */
[C---:B------:R-:W-:Y:S01]  /*4770*/  HMMA.16816.F32 R80, R4.reuse, R20, R80 ;  /* 0x000000140450723c */ /* 0x040fe20000001850 */
[--C-:B------:R-:W-:Y:S01]  /*4780*/  FFMA.FTZ R27, R117, UR6, -R112.reuse ;  /* 0x00000006751b7c23 */ /* 0x100fe20008010870 */
[----:B------:R-:W-:Y:S01]  /*4790*/  FFMA.FTZ R26, R119, UR6, -R112 ;  /* 0x00000006771a7c23 */ /* 0x000fe20008010870 */
[----:B------:R-:W4:Y:S01]  /*47a0*/  MUFU.EX2 R24, R24 ;  /* 0x0000001800187308 */ /* 0x000f220000000800 */
[----:B------:R-:W-:Y:S02]  /*47b0*/  FFMA.FTZ R119, R120, UR6, -R115 ;  /* 0x0000000678777c23 */ /* 0x000fe40008010873 */
[C---:B------:R-:W-:Y:S01]  /*47c0*/  HMMA.16816.F32 R76, R4.reuse, R22, R76 ;  /* 0x00000016044c723c */ /* 0x040fe2000000184c */
[----:B------:R-:W-:Y:S04]  /*47d0*/  LDSM.16.MT88.4 R20, [R134+0x9000] ;  /* 0x009000008614783b */ /* 0x000fe80000004200 */
[----:B------:R-:W5:Y:S01]  /*47e0*/  MUFU.EX2 R25, R25 ;  /* 0x0000001900197308 */ /* 0x000f620000000800 */
[C---:B---3--:R-:W-:Y:S06]  /*47f0*/  HMMA.16816.F32 R52, R4.reuse, R16, R52 ;  /* 0x000000100434723c */ /* 0x048fec0000001834 */
[C---:B------:R-:W-:Y:S01]  /*4800*/  HMMA.16816.F32 R56, R4.reuse, R18, R56 ;  /* 0x000000120438723c */ /* 0x040fe20000001838 */
[----:B------:R-:W-:Y:S01]  /*4810*/  MUFU.EX2 R146, R146 ;  /* 0x0000009200927308 */ /* 0x000fe20000000800 */
[----:B------:R-:W3:Y:S04]  /*4820*/  LDSM.16.MT88.4 R16, [R133+0x9000] ;  /* 0x009000008510783b */ /* 0x000ee80000004200 */
[C---:B-1----:R-:W-:Y:S03]  /*4830*/  HMMA.16816.F32 R60, R4.reuse, R12, R60 ;  /* 0x0000000c043c723c */ /* 0x042fe6000000183c */
[----:B------:R-:W1:Y:S03]  /*4840*/  MUFU.EX2 R117, R121 ;  /* 0x0000007900757308 */ /* 0x000e660000000800 */
[----:B------:R-:W-:Y:S01]  /*4850*/  HMMA.16816.F32 R64, R4, R14, R64 ;  /* 0x0000000e0440723c */ /* 0x000fe20000001840 */
[----:B------:R-:W3:Y:S04]  /*4860*/  LDSM.16.MT88.4 R12, [R132+0x9000] ;  /* 0x00900000840c783b */ /* 0x000ee80000004200 */
[----:B------:R-:W-:Y:S02]  /*4870*/  MUFU.EX2 R27, R27 ;  /* 0x0000001b001b7308 */ /* 0x000fe40000000800 */
[----:B----4-:R-:W-:Y:S01]  /*4880*/  F2FP.F16.F32.PACK_AB R4, R24, R3 ;  /* 0x000000031804723e */ /* 0x010fe200000000ff */
[----:B------:R-:W-:Y:S01]  /*4890*/  FADD.FTZ R3, R3, R32 ;  /* 0x0000002003037221 */ /* 0x000fe20000010000 */
[----:B-----5:R-:W-:-:S03]  /*48a0*/  F2FP.F16.F32.PACK_AB R6, R122, R25 ;  /* 0x000000197a06723e */ /* 0x020fc600000000ff */
[----:B------:R-:W-:Y:S01]  /*48b0*/  FADD.FTZ R24, R24, R3 ;  /* 0x0000000318187221 */ /* 0x000fe20000010000 */
[----:B------:R-:W4:Y:S01]  /*48c0*/  MUFU.EX2 R26, R26 ;  /* 0x0000001a001a7308 */ /* 0x000f220000000800 */
[----:B-1----:R-:W-:Y:S01]  /*48d0*/  F2FP.F16.F32.PACK_AB R5, R117, R146 ;  /* 0x000000927505723e */ /* 0x002fe200000000ff */
[----:B------:R-:W-:Y:S01]  /*48e0*/  FADD.FTZ R146, R146, R33 ;  /* 0x0000002192927221 */ /* 0x000fe20000010000 */
[----:B------:R-:W-:-:S03]  /*48f0*/  FADD.FTZ R25, R25, R24 ;  /* 0x0000001819197221 */ /* 0x000fc60000010000 */
[----:B------:R-:W-:Y:S01]  /*4900*/  FADD.FTZ R146, R117, R146 ;  /* 0x0000009275927221 */ /* 0x000fe20000010000 */
[----:B------:R-:W-:Y:S01]  /*4910*/  FADD.FTZ R122, R122, R25 ;  /* 0x000000197a7a7221 */ /* 0x000fe20000010000 */
[----:B------:R-:W1:Y:S01]  /*4920*/  MUFU.EX2 R119, R119 ;  /* 0x0000007700777308 */ /* 0x000e620000000800 */
[----:B----4-:R-:W-:Y:S01]  /*4930*/  F2FP.F16.F32.PACK_AB R7, R26, R27 ;  /* 0x0000001b1a07723e */ /* 0x010fe200000000ff */
[----:B------:R-:W-:-:S04]  /*4940*/  FADD.FTZ R27, R27, R146 ;  /* 0x000000921b1b7221 */ /* 0x000fc80000010000 */
[----:B------:R-:W-:Y:S02]  /*4950*/  FADD.FTZ R26, R26, R27 ;  /* 0x0000001b1a1a7221 */ /* 0x000fe40000010000 */
[C---:B--2---:R-:W-:Y:S06]  /*4960*/  HMMA.16816.F32 R96, R4.reuse, R8, R96 ;  /* 0x000000080460723c */ /* 0x044fec0000001860 */
[C---:B------:R-:W-:Y:S01]  /*4970*/  HMMA.16816.F32 R92, R4.reuse, R10, R92 ;  /* 0x0000000a045c723c */ /* 0x040fe2000000185c */
[----:B------:R-:W2:Y:S05]  /*4980*/  LDSM.16.MT88.4 R8, [R136+0xb000] ;  /* 0x00b000008808783b */ /* 0x000eaa0000004200 */
[C---:B---3--:R-:W-:Y:S06]  /*4990*/  HMMA.16816.F32 R80, R4.reuse, R16, R80 ;  /* 0x000000100450723c */ /* 0x048fec0000001850 */
[C---:B------:R-:W-:Y:S01]  /*49a0*/  HMMA.16816.F32 R76, R4.reuse, R18, R76 ;  /* 0x00000012044c723c */ /* 0x040fe2000000184c */
[----:B------:R-:W3:Y:S05]  /*49b0*/  LDSM.16.MT88.4 R16, [R134+0xb000] ;  /* 0x00b000008610783b */ /* 0x000eea0000004200 */
[C---:B------:R-:W-:Y:S06]  /*49c0*/  HMMA.16816.F32 R72, R4.reuse, R12, R72 ;  /* 0x0000000c0448723c */ /* 0x040fec0000001848 */
[C---:B------:R-:W-:Y:S01]  /*49d0*/  HMMA.16816.F32 R68, R4.reuse, R14, R68 ;  /* 0x0000000e0444723c */ /* 0x040fe20000001844 */
[----:B------:R-:W4:Y:S05]  /*49e0*/  LDSM.16.MT88.4 R12, [R133+0xb000] ;  /* 0x00b00000850c783b */ /* 0x000f2a0000004200 */
[C---:B------:R-:W-:Y:S06]  /*49f0*/  HMMA.16816.F32 R88, R4.reuse, R20, R88 ;  /* 0x000000140458723c */ /* 0x040fec0000001858 */
[C---:B------:R-:W-:Y:S01]  /*4a00*/  HMMA.16816.F32 R84, R4.reuse, R22, R84 ;  /* 0x000000160454723c */ /* 0x040fe20000001854 */
[----:B------:R-:W-:Y:S05]  /*4a10*/  LDSM.16.MT88.4 R20, [R136+0x9800] ;  /* 0x009800008814783b */ /* 0x000fea0000004200 */
[C---:B--2---:R-:W-:Y:S06]  /*4a20*/  HMMA.16816.F32 R36, R4.reuse, R8, R36 ;  /* 0x000000080424723c */ /* 0x044fec0000001824 */
[C---:B------:R-:W-:Y:S01]  /*4a30*/  HMMA.16816.F32 R40, R4.reuse, R10, R40 ;  /* 0x0000000a0428723c */ /* 0x040fe20000001828 */
[----:B------:R-:W2:Y:S05]  /*4a40*/  LDSM.16.MT88.4 R8, [R132+0xb000] ;  /* 0x00b000008408783b */ /* 0x000eaa0000004200 */
[C---:B---3--:R-:W-:Y:S06]  /*4a50*/  HMMA.16816.F32 R44, R4.reuse, R16, R44 ;  /* 0x00000010042c723c */ /* 0x048fec000000182c */
[C---:B------:R-:W-:Y:S01]  /*4a60*/  HMMA.16816.F32 R48, R4.reuse, R18, R48 ;  /* 0x000000120430723c */ /* 0x040fe20000001830 */
[----:B------:R-:W3:Y:S05]  /*4a70*/  LDSM.16.MT88.4 R16, [R133+0x9800] ;  /* 0x009800008510783b */ /* 0x000eea0000004200 */
[C---:B----4-:R-:W-:Y:S06]  /*4a80*/  HMMA.16816.F32 R52, R4.reuse, R12, R52 ;  /* 0x0000000c0434723c */ /* 0x050fec0000001834 */
[C---:B------:R-:W-:Y:S01]  /*4a90*/  HMMA.16816.F32 R56, R4.reuse, R14, R56 ;  /* 0x0000000e0438723c */ /* 0x040fe20000001838 */
[----:B------:R-:W4:Y:S05]  /*4aa0*/  LDSM.16.MT88.4 R12, [R132+0x9800] ;  /* 0x00980000840c783b */ /* 0x000f2a0000004200 */
[C---:B--2---:R-:W-:Y:S06]  /*4ab0*/  HMMA.16816.F32 R60, R4.reuse, R8, R60 ;  /* 0x00000008043c723c */ /* 0x044fec000000183c */
[----:B------:R-:W-:Y:S01]  /*4ac0*/  HMMA.16816.F32 R64, R4, R10, R64 ;  /* 0x0000000a0440723c */ /* 0x000fe20000001840 */
[----:B------:R-:W2:Y:S06]  /*4ad0*/  LDSM.16.MT88.4 R8, [R134+0x9800] ;  /* 0x009800008608783b */ /* 0x000eac0000004200 */
[----:B-1----:R-:W-:Y:S01]  /*4ae0*/  F2FP.F16.F32.PACK_AB R4, R118, R119 ;  /* 0x000000777604723e */ /* 0x002fe200000000ff */
        /* <DEDUP_REMOVED lines=13> */
[----:B------:R-:W1:Y:S05]  /*4bc0*/  LDSM.16.MT88.4 R16, [R134+0xb800] ;  /* 0x00b800008610783b */ /* 0x000e6a0000004200 */
[C---:B----4-:R-:W-:Y:S06]  /*4bd0*/  HMMA.16816.F32 R72, R4.reuse, R12, R72 ;  /* 0x0000000c0448723c */ /* 0x050fec0000001848 */
[C---:B------:R-:W-:Y:S01]  /*4be0*/  HMMA.16816.F32 R68, R4.reuse, R14, R68 ;  /* 0x0000000e0444723c */ /* 0x040fe20000001844 */
[----:B------:R-:W3:Y:S05]  /*4bf0*/  LDSM.16.MT88.4 R12, [R133+0xb800] ;  /* 0x00b80000850c783b */ /* 0x000eea0000004200 */
[C---:B--2---:R-:W-:Y:S06]  /*4c00*/  HMMA.16816.F32 R88, R4.reuse, R8, R88 ;  /* 0x000000080458723c */ /* 0x044fec0000001858 */
[C---:B------:R-:W-:Y:S01]  /*4c10*/  HMMA.16816.F32 R84, R4.reuse, R10, R84 ;  /* 0x0000000a0454723c */ /* 0x040fe20000001854 */
[----:B------:R-:W2:Y:S05]  /*4c20*/  LDSM.16.MT88.4 R8, [R136+0xb800] ;  /* 0x00b800008808783b */ /* 0x000eaa0000004200 */
[C---:B------:R-:W-:Y:S06]  /*4c30*/  HMMA.16816.F32 R96, R4.reuse, R20, R96 ;  /* 0x000000140460723c */ /* 0x040fec0000001860 */
[C---:B------:R-:W-:Y:S06]  /*4c40*/  HMMA.16816.F32 R92, R4.reuse, R22, R92 ;  /* 0x00000016045c723c */ /* 0x040fec000000185c */
[C---:B-1----:R-:W-:Y:S06]  /*4c50*/  HMMA.16816.F32 R44, R4.reuse, R16, R44 ;  /* 0x00000010042c723c */ /* 0x042fec000000182c */
[C---:B------:R-:W-:Y:S06]  /*4c60*/  HMMA.16816.F32 R48, R4.reuse, R18, R48 ;  /* 0x000000120430723c */ /* 0x040fec0000001830 */
[C---:B---3--:R-:W-:Y:S06]  /*4c70*/  HMMA.16816.F32 R52, R4.reuse, R12, R52 ;  /* 0x0000000c0434723c */ /* 0x048fec0000001834 */
[C---:B------:R-:W-:Y:S06]  /*4c80*/  HMMA.16816.F32 R56, R4.reuse, R14, R56 ;  /* 0x0000000e0438723c */ /* 0x040fec0000001838 */
[C---:B--2---:R-:W-:Y:S06]  /*4c90*/  HMMA.16816.F32 R36, R4.reuse, R8, R36 ;  /* 0x000000080424723c */ /* 0x044fec0000001824 */
        /* <DEDUP_REMOVED lines=90> */
[----:B-1----:R-:W3:Y:S04]  /*5240*/  LDSM.16.M88.4 R24, [R142+0x4000] ;  /* 0x004000008e18783b */ /* 0x002ee80000000200 */
[----:B------:R-:W1:Y:S04]  /*5250*/  LDSM.16.M88.4 R16, [R142+0x4800] ;  /* 0x004800008e10783b */ /* 0x000e680000000200 */
[----:B------:R-:W4:Y:S04]  /*5260*/  LDSM.16.M88.4 R8, [R142+0x5000] ;  /* 0x005000008e08783b */ /* 0x000f280000000200 */
[----:B------:R-:W5:Y:S04]  /*5270*/  LDSM.16.M88.4 R120, [R142+0x5800] ;  /* 0x005800008e78783b */ /* 0x000f680000000200 */
[----:B--2---:R-:W-:Y:S04]  /*5280*/  LDSM.16.M88.4 R28, [R141] ;  /* 0x000000008d1c783b */ /* 0x004fe80000000200 */
[----:B------:R-:W2:Y:S04]  /*5290*/  LDSM.16.M88.4 R116, [R140] ;  /* 0x000000008c74783b */ /* 0x000ea80000000200 */
[----:B------:R-:W2:Y:S04]  /*52a0*/  LDSM.16.M88.4 R112, [R140+0x800] ;  /* 0x000800008c70783b */ /* 0x000ea80000000200 */
[----:B------:R-:W2:Y:S04]  /*52b0*/  LDSM.16.M88.4 R100, [R140+0x1000] ;  /* 0x001000008c64783b */ /* 0x000ea80000000200 */
[----:B------:R-:W2:Y:S01]  /*52c0*/  LDSM.16.M88.4 R32, [R140+0x1800] ;  /* 0x001800008c20783b */ /* 0x000ea20000000200 */
[----:B------:R-:W2:Y:S01]  /*52d0*/  S2R R3, SR_TID.X ;  /* 0x0000000000037919 */ /* 0x000ea20000002100 */
[C---:B---3--:R-:W-:Y:S02]  /*52e0*/  HMMA.16816.F32 R4, R104.reuse, R24, RZ ;  /* 0x000000186804723c */ /* 0x048fe400000018ff */
[----:B------:R-:W0:Y:S04]  /*52f0*/  LDGDEPBAR ;  /* 0x00000000000079af */ /* 0x000e280000000000 */
[C---:B-1----:R-:W-:Y:S06]  /*5300*/  HMMA.16816.F32 R20, R104.reuse, R16, RZ ;  /* 0x000000106814723c */ /* 0x042fec00000018ff */
[C---:B----4-:R-:W-:Y:S06]  /*5310*/  HMMA.16816.F32 R12, R104.reuse, R8, RZ ;  /* 0x00000008680c723c */ /* 0x050fec00000018ff */
[C---:B------:R-:W-:Y:S06]  /*5320*/  HMMA.16816.F32 R24, R104.reuse, R26, RZ ;  /* 0x0000001a6818723c */ /* 0x040fec00000018ff */
[C---:B------:R-:W-:Y:S06]  /*5330*/  HMMA.16816.F32 R16, R104.reuse, R18, RZ ;  /* 0x000000126810723c */ /* 0x040fec00000018ff */
[C---:B------:R-:W-:Y:S06]  /*5340*/  HMMA.16816.F32 R8, R104.reuse, R10, RZ ;  /* 0x0000000a6808723c */ /* 0x040fec00000018ff */
[C---:B-----5:R-:W-:Y:S06]  /*5350*/  HMMA.16816.F32 R108, R104.reuse, R120, RZ ;  /* 0x00000078686c723c */ /* 0x060fec00000018ff */
[----:B------:R-:W-:Y:S01]  /*5360*/  HMMA.16816.F32 R104, R104, R122, RZ ;  /* 0x0000007a6868723c */ /* 0x000fe200000018ff */
[----:B------:R-:W-:Y:S05]  /*5370*/  LDSM.16.M88.4 R120, [R137+0x1800] ;  /* 0x001800008978783b */ /* 0x000fea0000000200 */
[C---:B--2---:R-:W-:Y:S06]  /*5380*/  HMMA.16816.F32 R4, R28.reuse, R116, R4 ;  /* 0x000000741c04723c */ /* 0x044fec0000001804 */
        /* <DEDUP_REMOVED lines=17> */
[----:B------:R-:W1:Y:S05]  /*54a0*/  LDSM.16.M88.4 R112, [R138] ;  /* 0x000000008a70783b */ /* 0x000e6a0000000200 */
[C---:B------:R-:W-:Y:S06]  /*54b0*/  HMMA.16816.F32 R12, R28.reuse, R100, R12 ;  /* 0x000000641c0c723c */ /* 0x040fec000000180c */
[C---:B------:R-:W-:Y:S01]  /*54c0*/  HMMA.16816.F32 R8, R28.reuse, R102, R8 ;  /* 0x000000661c08723c */ /* 0x040fe20000001808 */
[----:B------:R-:W3:Y:S05]  /*54d0*/  LDSM.16.M88.4 R100, [R137] ;  /* 0x000000008964783b */ /* 0x000eea0000000200 */
[C---:B--2---:R-:W-:Y:S06]  /*54e0*/  HMMA.16816.F32 R108, R28.reuse, R32, R108 ;  /* 0x000000201c6c723c */ /* 0x044fec000000186c */
[----:B------:R-:W-:Y:S01]  /*54f0*/  HMMA.16816.F32 R104, R28, R34, R104 ;  /* 0x000000221c68723c */ /* 0x000fe20000001868 */
[----:B------:R-:W2:Y:S04]  /*5500*/  LDSM.16.M88.4 R32, [R137+0x800] ;  /* 0x000800008920783b */ /* 0x000ea80000000200 */
[----:B------:R-:W4:-:S13]  /*5510*/  LDSM.16.M88.4 R28, [R137+0x1000] ;  /* 0x00100000891c783b */ /* 0x000f1a0000000200 */
[C---:B-1----:R-:W-:Y:S06]  /*5520*/  HMMA.16816.F32 R108, R112.reuse, R120, R108 ;  /* 0x00000078706c723c */ /* 0x042fec000000186c */
[C---:B------:R-:W-:Y:S01]  /*5530*/  HMMA.16816.F32 R104, R112.reuse, R122, R104 ;  /* 0x0000007a7068723c */ /* 0x040fe20000001868 */
[----:B------:R-:W-:Y:S05]  /*5540*/  LDSM.16.M88.4 R120, [R140+0x2800] ;  /* 0x002800008c78783b */ /* 0x000fea0000000200 */
[C---:B---3--:R-:W-:Y:S06]  /*5550*/  HMMA.16816.F32 R4, R112.reuse, R100, R4 ;  /* 0x000000647004723c */ /* 0x048fec0000001804 */
[C---:B------:R-:W-:Y:S01]  /*5560*/  HMMA.16816.F32 R24, R112.reuse, R102, R24 ;  /* 0x000000667018723c */ /* 0x040fe20000001818 */
[----:B------:R-:W1:Y:S05]  /*5570*/  LDSM.16.M88.4 R100, [R143+0x2000] ;  /* 0x002000008f64783b */ /* 0x000e6a0000000200 */
[C---:B--2---:R-:W-:Y:S06]  /*5580*/  HMMA.16816.F32 R20, R112.reuse, R32, R20 ;  /* 0x000000207014723c */ /* 0x044fec0000001814 */
[C---:B------:R-:W-:Y:S01]  /*5590*/  HMMA.16816.F32 R16, R112.reuse, R34, R16 ;  /* 0x000000227010723c */ /* 0x040fe20000001810 */
[----:B------:R-:W2:Y:S05]  /*55a0*/  LDSM.16.M88.4 R32, [R142+0x6000] ;  /* 0x006000008e20783b */ /* 0x000eaa0000000200 */
[C---:B----4-:R-:W-:Y:S06]  /*55b0*/  HMMA.16816.F32 R12, R112.reuse, R28, R12 ;  /* 0x0000001c700c723c */ /* 0x050fec000000180c */
[----:B------:R-:W-:Y:S01]  /*55c0*/  HMMA.16816.F32 R8, R112, R30, R8 ;  /* 0x0000001e7008723c */ /* 0x000fe20000001808 */
[----:B------:R-:W3:Y:S04]  /*55d0*/  LDSM.16.M88.4 R28, [R142+0x6800] ;  /* 0x006800008e1c783b */ /* 0x000ee80000000200 */
[----:B------:R-:W4:-:S13]  /*55e0*/  LDSM.16.M88.4 R112, [R142+0x7800] ;  /* 0x007800008e70783b */ /* 0x000f1a0000000200 */
[C---:B-1----:R-:W-:Y:S06]  /*55f0*/  HMMA.16816.F32 R12, R100.reuse, R116, R12 ;  /* 0x00000074640c723c */ /* 0x042fec000000180c */
[C---:B------:R-:W-:Y:S01]  /*5600*/  HMMA.16816.F32 R8, R100.reuse, R118, R8 ;  /* 0x000000766408723c */ /* 0x040fe20000001808 */
[----:B------:R-:W-:Y:S05]  /*5610*/  LDSM.16.M88.4 R116, [R139+0x2000] ;  /* 0x002000008b74783b */ /* 0x000fea0000000200 */
[C---:B--2---:R-:W-:Y:S06]  /*5620*/  HMMA.16816.F32 R4, R100.reuse, R32, R4 ;  /* 0x000000206404723c */ /* 0x044fec0000001804 */
[C---:B------:R-:W-:Y:S01]  /*5630*/  HMMA.16816.F32 R24, R100.reuse, R34, R24 ;  /* 0x000000226418723c */ /* 0x040fe20000001818 */
[----:B------:R-:W-:Y:S05]  /*5640*/  LDSM.16.M88.4 R32, [R140+0x2000] ;  /* 0x002000008c20783b */ /* 0x000fea0000000200 */
[C---:B---3--:R-:W-:Y:S06]  /*5650*/  HMMA.16816.F32 R20, R100.reuse, R28, R20 ;  /* 0x0000001c6414723c */ /* 0x048fec0000001814 */
[C---:B------:R-:W-:Y:S01]  /*5660*/  HMMA.16816.F32 R16, R100.reuse, R30, R16 ;  /* 0x0000001e6410723c */ /* 0x040fe20000001810 */
[----:B------:R-:W1:Y:S05]  /*5670*/  LDSM.16.M88.4 R28, [R141+0x2000] ;  /* 0x002000008d1c783b */ /* 0x000e6a0000000200 */
[C---:B----4-:R-:W-:Y:S06]  /*5680*/  HMMA.16816.F32 R108, R100.reuse, R112, R108 ;  /* 0x00000070646c723c */ /* 0x050fec000000186c */
[----:B------:R-:W-:Y:S01]  /*5690*/  HMMA.16816.F32 R104, R100, R114, R104 ;  /* 0x000000726468723c */ /* 0x000fe20000001868 */
[----:B------:R-:W2:Y:S04]  /*56a0*/  LDSM.16.M88.4 R100, [R140+0x3000] ;  /* 0x003000008c64783b */ /* 0x000ea80000000200 */
[----:B------:R-:W3:Y:S01]  /*56b0*/  LDSM.16.M88.4 R112, [R135+0x6000] ;  /* 0x006000008770783b */ /* 0x000ee20000000200 */
[C---:B-1----:R-:W-:Y:S06]  /*56c0*/  HMMA.16816.F32 R4, R28.reuse, R32, R4 ;  /* 0x000000201c04723c */ /* 0x042fec0000001804 */
[C---:B------:R-:W-:Y:S01]  /*56d0*/  HMMA.16816.F32 R24, R28.reuse, R34, R24 ;  /* 0x000000221c18723c */ /* 0x040fe20000001818 */
[----:B------:R-:W1:Y:S05]  /*56e0*/  LDSM.16.M88.4 R32, [R140+0x3800] ;  /* 0x003800008c20783b */ /* 0x000e6a0000000200 */
[C---:B------:R-:W-:Y:S06]  /*56f0*/  HMMA.16816.F32 R20, R28.reuse, R120, R20 ;  /* 0x000000781c14723c */ /* 0x040fec0000001814 */
[C---:B------:R-:W-:Y:S01]  /*5700*/  HMMA.16816.F32 R16, R28.reuse, R122, R16 ;  /* 0x0000007a1c10723c */ /* 0x040fe20000001810 */
[----:B------:R-:W-:Y:S05]  /*5710*/  LDSM.16.M88.4 R120, [R137+0x2000] ;  /* 0x002000008978783b */ /* 0x000fea0000000200 */
[C---:B--2---:R-:W-:Y:S06]  /*5720*/  HMMA.16816.F32 R12, R28.reuse, R100, R12 ;  /* 0x000000641c0c723c */ /* 0x044fec000000180c */
[----:B------:R-:W-:Y:S01]  /*5730*/  HMMA.16816.F32 R8, R28, R102, R8 ;  /* 0x000000661c08723c */ /* 0x000fe20000001808 */
[----:B------:R-:W2:Y:S05]  /*5740*/  LDSM.16.M88.4 R100, [R138+0x2000] ;  /* 0x002000008a64783b */ /* 0x000eaa0000000200 */
[C---:B---3--:R-:W-:Y:S06]  /*5750*/  HMMA.16816.F32 R4, R116.reuse, R112, R4 ;  /* 0x000000707404723c */ /* 0x048fec0000001804 */
[----:B------:R-:W-:Y:S01]  /*5760*/  HMMA.16816.F32 R24, R116, R114, R24 ;  /* 0x000000727418723c */ /* 0x000fe20000001818 */
[----:B------:R-:W3:Y:S05]  /*5770*/  LDSM.16.M88.4 R112, [R135+0x7800] ;  /* 0x007800008770783b */ /* 0x000eea0000000200 */
[C---:B-1----:R-:W-:Y:S06]  /*5780*/  HMMA.16816.F32 R108, R28.reuse, R32, R108 ;  /* 0x000000201c6c723c */ /* 0x042fec000000186c */
[----:B------:R-:W-:Y:S01]  /*5790*/  HMMA.16816.F32 R104, R28, R34, R104 ;  /* 0x000000221c68723c */ /* 0x000fe20000001868 */
[----:B------:R-:W1:Y:S04]  /*57a0*/  LDSM.16.M88.4 R32, [R135+0x6800] ;  /* 0x006800008720783b */ /* 0x000e680000000200 */
[----:B------:R-:W4:Y:S01]  /*57b0*/  LDSM.16.M88.4 R28, [R135+0x7000] ;  /* 0x00700000871c783b */ /* 0x000f220000000200 */
[C---:B--2---:R-:W-:Y:S06]  /*57c0*/  HMMA.16816.F32 R4, R100.reuse, R120, R4 ;  /* 0x000000786404723c */ /* 0x044fec0000001804 */
[----:B------:R-:W-:Y:S06]  /*57d0*/  HMMA.16816.F32 R24, R100, R122, R24 ;  /* 0x0000007a6418723c */ /* 0x000fec0000001818 */
[C---:B---3--:R-:W-:Y:S06]  /*57e0*/  HMMA.16816.F32 R108, R116.reuse, R112, R108 ;  /* 0x00000070746c723c */ /* 0x048fec000000186c */
[C---:B------:R-:W-:Y:S06]  /*57f0*/  HMMA.16816.F32 R104, R116.reuse, R114, R104 ;  /* 0x000000727468723c */ /* 0x040fec0000001868 */
[----:B-1----:R-:W-:Y:S01]  /*5800*/  HMMA.16816.F32 R20, R116, R32, R20 ;  /* 0x000000207414723c */ /* 0x002fe20000001814 */
[----:B------:R-:W-:Y:S01]  /*5810*/  FMUL.FTZ R4, R4, UR5 ;  /* 0x0000000504047c20 */ /* 0x000fe20008410000 */
[----:B------:R-:W-:Y:S01]  /*5820*/  FMUL.FTZ R5, R5, UR5 ;  /* 0x0000000505057c20 */ /* 0x000fe20008410000 */
[----:B------:R-:W-:Y:S01]  /*5830*/  FMUL.FTZ R6, R6, UR5 ;  /* 0x0000000506067c20 */ /* 0x000fe20008410000 */
[----:B------:R-:W-:-:S02]  /*5840*/  FMUL.FTZ R7, R7, UR5 ;  /* 0x0000000507077c20 */ /* 0x000fc40008410000 */
[C---:B------:R-:W-:Y:S01]  /*5850*/  HMMA.16816.F32 R16, R116.reuse, R34, R16 ;  /* 0x000000227410723c */ /* 0x040fe20000001810 */
[----:B------:R-:W1:Y:S01]  /*5860*/  LDSM.16.M88.4 R32, [R137+0x2800] ;  /* 0x002800008920783b */ /* 0x000e620000000200 */
[----:B------:R-:W-:Y:S01]  /*5870*/  MUFU.TANH R123, R7 ;  /* 0x00000007007b7308 */ /* 0x000fe20000002400 */
[----:B------:R-:W-:Y:S01]  /*5880*/  FMUL.FTZ R26, R26, UR5 ;  /* 0x000000051a1a7c20 */ /* 0x000fe20008410000 */
[----:B------:R-:W-:Y:S02]  /*5890*/  FMUL.FTZ R27, R27, UR5 ;  /* 0x000000051b1b7c20 */ /* 0x000fe40008410000 */
[C---:B----4-:R-:W-:Y:S04]  /*58a0*/  HMMA.16816.F32 R12, R116.reuse, R28, R12 ;  /* 0x0000001c740c723c */ /* 0x050fe8000000180c */
[----:B------:R-:W-:Y:S02]  /*58b0*/  MUFU.TANH R26, R26 ;  /* 0x0000001a001a7308 */ /* 0x000fe40000002400 */
[----:B------:R-:W-:Y:S01]  /*58c0*/  HMMA.16816.F32 R8, R116, R30, R8 ;  /* 0x0000001e7408723c */ /* 0x000fe20000001808 */
[----:B------:R-:W2:Y:S05]  /*58d0*/  LDSM.16.M88.4 R28, [R137+0x3000] ;  /* 0x00300000891c783b */ /* 0x000eaa0000000200 */
[----:B------:R-:W-:Y:S01]  /*58e0*/  MUFU.TANH R27, R27 ;  /* 0x0000001b001b7308 */ /* 0x000fe20000002400 */
[C---:B-1----:R-:W-:Y:S07]  /*58f0*/  HMMA.16816.F32 R20, R100.reuse, R32, R20 ;  /* 0x000000206414723c */ /* 0x042fee0000001814 */
[----:B------:R-:W1:Y:S01]  /*5900*/  MUFU.TANH R32, R5 ;  /* 0x0000000500207308 */ /* 0x000e620000002400 */
[----:B------:R-:W-:Y:S01]  /*5910*/  HMMA.16816.F32 R16, R100, R34, R16 ;  /* 0x000000226410723c */ /* 0x000fe20000001810 */
[----:B------:R-:W-:Y:S01]  /*5920*/  FMUL.FTZ R33, R24, UR5 ;  /* 0x0000000518217c20 */ /* 0x000fe20008410000 */
[----:B------:R-:W-:-:S04]  /*5930*/  FMUL.FTZ R24, R25, UR5 ;  /* 0x0000000519187c20 */ /* 0x000fc80008410000 */
[C---:B--2---:R-:W-:Y:S01]  /*5940*/  HMMA.16816.F32 R12, R100.reuse, R28, R12 ;  /* 0x0000001c640c723c */ /* 0x044fe2000000180c */
[----:B------:R-:W-:Y:S05]  /*5950*/  MUFU.TANH R28, R4 ;  /* 0x00000004001c7308 */ /* 0x000fea0000002400 */
[----:B------:R-:W-:Y:S03]  /*5960*/  HMMA.16816.F32 R8, R100, R30, R8 ;  /* 0x0000001e6408723c */ /* 0x000fe60000001808 */
[----:B------:R2:W-:Y:S01]  /*5970*/  MUFU.TANH R29, R6 ;  /* 0x00000006001d7308 */ /* 0x0005e20000002400 */
[----:B------:R-:W-:Y:S01]  /*5980*/  FMUL.FTZ R21, R21, UR5 ;  /* 0x0000000515157c20 */ /* 0x000fe20008410000 */
[----:B------:R-:W-:Y:S01]  /*5990*/  FMUL.FTZ R22, R22, UR5 ;  /* 0x0000000516167c20 */ /* 0x000fe20008410000 */
[----:B------:R-:W-:Y:S01]  /*59a0*/  FMUL.FTZ R25, R20, UR5 ;  /* 0x0000000514197c20 */ /* 0x000fe20008410000 */
[----:B------:R-:W-:-:S04]  /*59b0*/  FMUL.FTZ R20, R23, UR5 ;  /* 0x0000000517147c20 */ /* 0x000fc80008410000 */
[----:B------:R-:W3:Y:S01]  /*59c0*/  MUFU.TANH R33, R33 ;  /* 0x0000002100217308 */ /* 0x000ee20000002400 */
[----:B------:R-:W-:Y:S01]  /*59d0*/  FMUL.FTZ R16, R16, UR5 ;  /* 0x0000000510107c20 */ /* 0x000fe20008410000 */
[----:B------:R-:W-:Y:S01]  /*59e0*/  FMUL.FTZ R17, R17, UR5 ;  /* 0x0000000511117c20 */ /* 0x000fe20008410000 */
[----:B------:R-:W-:Y:S01]  /*59f0*/  FMUL.FTZ R18, R18, UR5 ;  /* 0x0000000512127c20 */ /* 0x000fe20008410000 */
[----:B------:R-:W-:-:S03]  /*5a00*/  FMUL.FTZ R19, R19, UR5 ;  /* 0x0000000513137c20 */ /* 0x000fc60008410000 */
[----:B------:R-:W-:Y:S01]  /*5a10*/  FMUL.FTZ R118, R12, UR5 ;  /* 0x000000050c767c20 */ /* 0x000fe20008410000 */
[----:B------:R-:W-:Y:S01]  /*5a20*/  IMAD.SHL.U32 R12, R3, 0x2, RZ ;  /* 0x00000002030c7824 */ /* 0x000fe200078e00ff */
[----:B--2---:R-:W2:Y:S01]  /*5a30*/  LDSM.16.M88.4 R4, [R137+0x3800] ;  /* 0x003800008904783b */ /* 0x004ea20000000200 */
[----:B------:R-:W-:Y:S02]  /*5a40*/  VIADD R3, R130, 0xfffffffe ;  /* 0xfffffffe82037836 */ /* 0x000fe40000000000 */
[----:B------:R-:W-:Y:S01]  /*5a50*/  FMUL.FTZ R116, R13, UR5 ;  /* 0x000000050d747c20 */ /* 0x000fe20008410000 */
[----:B------:R-:W4:Y:S01]  /*5a60*/  MUFU.TANH R24, R24 ;  /* 0x0000001800187308 */ /* 0x000f220000002400 */
[----:B------:R-:W-:Y:S01]  /*5a70*/  LOP3.LUT R12, R12, 0x6, RZ, 0xc0, !PT ;  /* 0x000000060c0c7812 */ /* 0x000fe200078ec0ff */
[----:B------:R-:W-:Y:S01]  /*5a80*/  FMUL.FTZ R13, R14, UR5 ;  /* 0x000000050e0d7c20 */ /* 0x000fe20008410000 */
[----:B------:R-:W-:Y:S01]  /*5a90*/  FMUL.FTZ R10, R10, UR5 ;  /* 0x000000050a0a7c20 */ /* 0x000fe20008410000 */
[----:B------:R-:W-:Y:S01]  /*5aa0*/  FMUL.FTZ R8, R8, UR5 ;  /* 0x0000000508087c20 */ /* 0x000fe20008410000 */
[----:B------:R-:W-:Y:S01]  /*5ab0*/  FMUL.FTZ R15, R15, UR5 ;  /* 0x000000050f0f7c20 */ /* 0x000fe20008410000 */
[----:B------:R-:W-:-:S02]  /*5ac0*/  IMAD R12, R3, 0x40, R12 ;  /* 0x00000040030c7824 */ /* 0x000fc400078e020c */
[----:B------:R-:W-:Y:S01]  /*5ad0*/  FMUL.FTZ R11, R11, UR5 ;  /* 0x000000050b0b7c20 */ /* 0x000fe20008410000 */
[----:B------:R-:W5:Y:S01]  /*5ae0*/  MUFU.TANH R21, R21 ;  /* 0x0000001500157308 */ /* 0x000f620000002400 */
[----:B------:R-:W-:-:S04]  /*5af0*/  DEPBAR.LE SB0, 0x0 ;  /* 0x000080000000791a */ /* 0x000fc80000000000 */
[----:B------:R-:W-:-:S03]  /*5b00*/  VIADD R14, R12, 0x1 ;  /* 0x000000010c0e7836 */ /* 0x000fc60000000000 */
[----:B------:R-:W-:Y:S02]  /*5b10*/  MUFU.TANH R22, R22 ;  /* 0x0000001600167308 */ /* 0x000fe40000002400 */
[CC--:B------:R-:W-:Y:S02]  /*5b20*/  ISETP.GE.AND P5, PT, R14.reuse, R144.reuse, PT ;  /* 0x000000900e00720c */ /* 0x0c0fe40003fa6270 */
[----:B------:R-:W-:Y:S01]  /*5b30*/  ISETP.GE.AND P6, PT, R14, R131, PT ;  /* 0x000000830e00720c */ /* 0x000fe20003fc6270 */
[----:B------:R-:W-:Y:S01]  /*5b40*/  VIADD R14, R12, 0x8 ;  /* 0x000000080c0e7836 */ /* 0x000fe20000000000 */
[----:B-1----:R-:W-:Y:S02]  /*5b50*/  FSEL R114, R32, -INF , !P5 ;  /* 0xff80000020727808 */ /* 0x002fe40006800000 */
[----:B------:R-:W-:Y:S01]  /*5b60*/  MUFU.TANH R25, R25 ;  /* 0x0000001900197308 */ /* 0x000fe20000002400 */
[----:B------:R-:W-:Y:S02]  /*5b70*/  FSEL R123, R123, -INF , !P6 ;  /* 0xff8000007b7b7808 */ /* 0x000fe40007000000 */
[----:B------:R-:W-:-:S02]  /*5b80*/  ISETP.GE.AND P4, PT, R14, R144, PT ;  /* 0x000000900e00720c */ /* 0x000fc40003f86270 */
[----:B------:R-:W-:Y:S02]  /*5b90*/  ISETP.GE.AND P0, PT, R14, R131, PT ;  /* 0x000000830e00720c */ /* 0x000fe40003f06270 */
[----:B---3--:R-:W-:Y:S01]  /*5ba0*/  FSEL R32, R33, -INF , !P4 ;  /* 0xff80000021207808 */ /* 0x008fe20006000000 */
[----:B------:R-:W1:Y:S01]  /*5bb0*/  MUFU.TANH R20, R20 ;  /* 0x0000001400147308 */ /* 0x000e620000002400 */
[----:B------:R-:W-:Y:S01]  /*5bc0*/  FSEL R115, R26, -INF , !P0 ;  /* 0xff8000001a737808 */ /* 0x000fe20004000000 */
[C---:B--2---:R-:W-:Y:S06]  /*5bd0*/  HMMA.16816.F32 R108, R100.reuse, R4, R108 ;  /* 0x00000004646c723c */ /* 0x044fec000000186c */
[----:B------:R5:W2:Y:S01]  /*5be0*/  MUFU.TANH R112, R16 ;  /* 0x0000001000707308 */ /* 0x000aa20000002400 */
[----:B------:R-:W-:Y:S01]  /*5bf0*/  HMMA.16816.F32 R104, R100, R6, R104 ;  /* 0x000000066468723c */ /* 0x000fe20000001868 */
[----:B------:R-:W-:-:S02]  /*5c00*/  VIADD R5, R12, 0x9 ;  /* 0x000000090c057836 */ /* 0x000fc40000000000 */
[----:B------:R-:W-:Y:S01]  /*5c10*/  FMUL.FTZ R4, R9, UR5 ;  /* 0x0000000509047c20 */ /* 0x000fe20008410000 */
[----:B------:R-:W-:-:S03]  /*5c20*/  VIADD R9, R12, 0x10 ;  /* 0x000000100c097836 */ /* 0x000fc60000000000 */
[----:B------:R1:W-:Y:S01]  /*5c30*/  MUFU.TANH R23, R17 ;  /* 0x0000001100177308 */ /* 0x0003e20000002400 */
[CC--:B------:R-:W-:Y:S01]  /*5c40*/  ISETP.GE.AND P3, PT, R5.reuse, R144.reuse, PT ;  /* 0x000000900500720c */ /* 0x0c0fe20003f66270 */
[C---:B------:R-:W-:Y:S01]  /*5c50*/  VIADD R7, R12.reuse, 0x21 ;  /* 0x000000210c077836 */ /* 0x040fe20000000000 */
[-C--:B------:R-:W-:Y:S01]  /*5c60*/  ISETP.GE.AND P5, PT, R5, R131.reuse, PT ;  /* 0x000000830500720c */ /* 0x080fe20003fa6270 */
[----:B------:R-:W-:Y:S01]  /*5c70*/  VIADD R5, R12, 0x11 ;  /* 0x000000110c057836 */ /* 0x000fe20000000000 */
[CC--:B------:R-:W-:Y:S02]  /*5c80*/  ISETP.GE.AND P6, PT, R9.reuse, R144.reuse, PT ;  /* 0x000000900900720c */ /* 0x0c0fe40003fc6270 */
[----:B------:R-:W-:Y:S01]  /*5c90*/  ISETP.GE.AND P4, PT, R9, R131, PT ;  /* 0x000000830900720c */ /* 0x000fe20003f86270 */
[----:B------:R3:W2:Y:S01]  /*5ca0*/  MUFU.TANH R113, R18 ;  /* 0x0000001200717308 */ /* 0x0006a20000002400 */
[----:B----4-:R-:W-:Y:S01]  /*5cb0*/  FSEL R26, R24, -INF , !P3 ;  /* 0xff800000181a7808 */ /* 0x010fe20005800000 */
[----:B------:R-:W-:Y:S01]  /*5cc0*/  VIADD R9, R12, 0x19 ;  /* 0x000000190c097836 */ /* 0x000fe20000000000 */
[----:B------:R-:W-:-:S02]  /*5cd0*/  ISETP.GE.AND P0, PT, R5, R144, PT ;  /* 0x000000900500720c */ /* 0x000fc40003f06270 */
[-C--:B------:R-:W-:Y:S01]  /*5ce0*/  ISETP.GE.AND P3, PT, R5, R131.reuse, PT ;  /* 0x000000830500720c */ /* 0x080fe20003f66270 */
[----:B------:R-:W-:Y:S01]  /*5cf0*/  VIADD R5, R12, 0x18 ;  /* 0x000000180c057836 */ /* 0x000fe20000000000 */
[----:B-----5:R-:W-:Y:S01]  /*5d00*/  FSEL R16, R21, -INF , !P0 ;  /* 0xff80000015107808 */ /* 0x020fe20004000000 */
[----:B------:R4:W5:Y:S01]  /*5d10*/  MUFU.TANH R34, R19 ;  /* 0x0000001300227308 */ /* 0x0009620000002400 */
[----:B------:R-:W-:Y:S01]  /*5d20*/  FSEL R31, R27, -INF , !P5 ;  /* 0xff8000001b1f7808 */ /* 0x000fe20006800000 */
[----:B------:R-:W-:Y:S01]  /*5d30*/  FMUL.FTZ R109, R109, UR5 ;  /* 0x000000056d6d7c20 */ /* 0x000fe20008410000 */
[-C--:B------:R-:W-:Y:S01]  /*5d40*/  ISETP.GE.AND P0, PT, R9, R131.reuse, PT ;  /* 0x000000830900720c */ /* 0x080fe20003f06270 */
[----:B------:R-:W-:Y:S01]  /*5d50*/  FMUL.FTZ R35, R106, UR5 ;  /* 0x000000056a237c20 */ /* 0x000fe20008410000 */
[-C--:B------:R-:W-:Y:S01]  /*5d60*/  ISETP.GE.AND P5, PT, R5, R144.reuse, PT ;  /* 0x000000900500720c */ /* 0x080fe20003fa6270 */
[----:B------:R-:W-:Y:S01]  /*5d70*/  FMUL.FTZ R103, R110, UR5 ;  /* 0x000000056e677c20 */ /* 0x000fe20008410000 */
[----:B-1----:R-:W-:Y:S01]  /*5d80*/  FSEL R17, R20, -INF , !P3 ;  /* 0xff80000014117808 */ /* 0x002fe20005800000 */
[----:B------:R-:W1:Y:S01]  /*5d90*/  MUFU.TANH R118, R118 ;  /* 0x0000007600767308 */ /* 0x000e620000002400 */
[----:B---3--:R-:W-:Y:S01]  /*5da0*/  FSEL R18, R25, -INF , !P6 ;  /* 0xff80000019127808 */ /* 0x008fe20007000000 */
[----:B------:R-:W-:Y:S01]  /*5db0*/  FMUL.FTZ R108, R108, UR5 ;  /* 0x000000056c6c7c20 */ /* 0x000fe20008410000 */
[----:B------:R-:W-:Y:S01]  /*5dc0*/  ISETP.GE.AND P6, PT, R5, R131, PT ;  /* 0x000000830500720c */ /* 0x000fe20003fc6270 */
[----:B------:R-:W-:Y:S01]  /*5dd0*/  FMUL.FTZ R101, R111, UR5 ;  /* 0x000000056f657c20 */ /* 0x000fe20008410000 */
[----:B--2---:R-:W-:Y:S01]  /*5de0*/  FSEL R112, R112, -INF , !P5 ;  /* 0xff80000070707808 */ /* 0x004fe20006800000 */
[----:B------:R-:W-:Y:S01]  /*5df0*/  FMUL.FTZ R104, R104, UR5 ;  /* 0x0000000568687c20 */ /* 0x000fe20008410000 */
[----:B------:R-:W-:Y:S01]  /*5e00*/  FSEL R113, R113, -INF , !P6 ;  /* 0xff80000071717808 */ /* 0x000fe20007000000 */
[----:B------:R-:W2:Y:S01]  /*5e10*/  MUFU.TANH R13, R13 ;  /* 0x0000000d000d7308 */ /* 0x000ea20000002400 */
[----:B----4-:R-:W-:Y:S01]  /*5e20*/  FSEL R19, R22, -INF , !P4 ;  /* 0xff80000016137808 */ /* 0x010fe20006000000 */
[----:B------:R-:W-:Y:S01]  /*5e30*/  FMUL.FTZ R102, R105, UR5 ;  /* 0x0000000569667c20 */ /* 0x000fe20008410000 */
[-C--:B------:R-:W-:Y:S01]  /*5e40*/  ISETP.GE.AND P4, PT, R9, R144.reuse, PT ;  /* 0x000000900900720c */ /* 0x080fe20003f86270 */
[----:B------:R-:W-:Y:S01]  /*5e50*/  VIADD R9, R12, 0x20 ;  /* 0x000000200c097836 */ /* 0x000fe20000000000 */
[----:B------:R-:W-:-:S02]  /*5e60*/  ISETP.GE.AND P6, PT, R7, R144, PT ;  /* 0x000000900700720c */ /* 0x000fc40003fc6270 */
[----:B------:R-:W-:Y:S01]  /*5e70*/  FSEL R110, R23, -INF , !P4 ;  /* 0xff800000176e7808 */ /* 0x000fe20006000000 */
[----:B------:R-:W3:Y:S01]  /*5e80*/  MUFU.TANH R4, R4 ;  /* 0x0000000400047308 */ /* 0x000ee20000002400 */
[CC--:B------:R-:W-:Y:S02]  /*5e90*/  ISETP.GE.AND P3, PT, R9.reuse, R144.reuse, PT ;  /* 0x000000900900720c */ /* 0x0c0fe40003f66270 */
[-C--:B------:R-:W-:Y:S01]  /*5ea0*/  ISETP.GE.AND P5, PT, R9, R131.reuse, PT ;  /* 0x000000830900720c */ /* 0x080fe20003fa6270 */
[C---:B------:R-:W-:Y:S01]  /*5eb0*/  VIADD R9, R12.reuse, 0x28 ;  /* 0x000000280c097836 */ /* 0x040fe20000000000 */
[----:B------:R-:W-:Y:S01]  /*5ec0*/  ISETP.GE.AND P4, PT, R7, R131, PT ;  /* 0x000000830700720c */ /* 0x000fe20003f86270 */
[----:B------:R-:W-:Y:S01]  /*5ed0*/  VIADD R7, R12, 0x29 ;  /* 0x000000290c077836 */ /* 0x000fe20000000000 */
[----:B-----5:R-:W-:Y:S01]  /*5ee0*/  FSEL R23, R34, -INF , !P0 ;  /* 0xff80000022177808 */ /* 0x020fe20004000000 */
[----:B------:R-:W4:Y:S01]  /*5ef0*/  MUFU.TANH R119, R10 ;  /* 0x0000000a00777308 */ /* 0x000f220000002400 */
[----:B-1----:R-:W-:Y:S01]  /*5f00*/  FSEL R118, R118, -INF , !P3 ;  /* 0xff80000076767808 */ /* 0x002fe20005800000 */
[----:B------:R-:W-:Y:S01]  /*5f10*/  FMUL.FTZ R34, R107, UR5 ;  /* 0x000000056b227c20 */ /* 0x000fe20008410000 */
[----:B------:R-:W-:-:S02]  /*5f20*/  ISETP.GE.AND P0, PT, R9, R144, PT ;  /* 0x000000900900720c */ /* 0x000fc40003f06270 */
[----:B------:R-:W-:Y:S01]  /*5f30*/  ISETP.GE.AND P3, PT, R9, R131, PT ;  /* 0x000000830900720c */ /* 0x000fe20003f66270 */
[----:B------:R-:W-:Y:S01]  /*5f40*/  VIADD R9, R12, 0x31 ;  /* 0x000000310c097836 */ /* 0x000fe20000000000 */
[----:B--2---:R-:W-:Y:S01]  /*5f50*/  FSEL R21, R13, -INF , !P5 ;  /* 0xff8000000d157808 */ /* 0x004fe20006800000 */
[----:B------:R-:W1:Y:S01]  /*5f60*/  MUFU.TANH R116, R116 ;  /* 0x0000007400747308 */ /* 0x000e620000002400 */
[----:B------:R-:W-:-:S04]  /*5f70*/  ISETP.GE.AND P5, PT, R7, R144, PT ;  /* 0x000000900700720c */ /* 0x000fc80003fa6270 */
[----:B---3--:R-:W-:Y:S01]  /*5f80*/  FSEL R20, R4, -INF , !P5 ;  /* 0xff80000004147808 */ /* 0x008fe20006800000 */
[C---:B------:R-:W-:Y:S01]  /*5f90*/  VIADD R4, R12.reuse, 0x38 ;  /* 0x000000380c047836 */ /* 0x040fe20000000000 */
[----:B------:R-:W-:Y:S01]  /*5fa0*/  ISETP.GE.AND P5, PT, R9, R131, PT ;  /* 0x000000830900720c */ /* 0x000fe20003fa6270 */
[----:B------:R-:W-:Y:S01]  /*5fb0*/  MUFU.TANH R6, R109 ;  /* 0x0000006d00067308 */ /* 0x000fe20000002400 */
[----:B----4-:R-:W-:Y:S01]  /*5fc0*/  FSEL R119, R119, -INF , !P3 ;  /* 0xff80000077777808 */ /* 0x010fe20005800000 */
[----:B------:R-:W-:Y:S01]  /*5fd0*/  VIADD R10, R12, 0x30 ;  /* 0x000000300c0a7836 */ /* 0x000fe20000000000 */
[----:B------:R-:W-:-:S05]  /*5fe0*/  ISETP.GE.AND P3, PT, R9, R144, PT ;  /* 0x000000900900720c */ /* 0x000fca0003f66270 */
[----:B------:R-:W2:Y:S01]  /*5ff0*/  MUFU.TANH R121, R15 ;  /* 0x0000000f00797308 */ /* 0x000ea20000002400 */
[----:B-1----:R-:W-:Y:S02]  /*6000*/  FSEL R116, R116, -INF , !P6 ;  /* 0xff80000074747808 */ /* 0x002fe40007000000 */
[----:B------:R-:W-:-:S05]  /*6010*/  ISETP.GE.AND P6, PT, R7, R131, PT ;  /* 0x000000830700720c */ /* 0x000fca0003fc6270 */
[----:B------:R-:W-:Y:S08]  /*6020*/  MUFU.TANH R35, R35 ;  /* 0x0000002300237308 */ /* 0x000ff00000002400 */
[----:B------:R-:W1:Y:S01]  /*6030*/  MUFU.TANH R8, R8 ;  /* 0x0000000800087308 */ /* 0x000e620000002400 */
[----:B--2---:R-:W-:Y:S02]  /*6040*/  FSEL R121, R121, -INF , !P4 ;  /* 0xff80000079797808 */ /* 0x004fe40006000000 */
[----:B------:R-:W-:-:S05]  /*6050*/  ISETP.GE.AND P4, PT, R10, R144, PT ;  /* 0x000000900a00720c */ /* 0x000fca0003f86270 */
[----:B------:R-:W2:Y:S08]  /*6060*/  MUFU.TANH R117, R11 ;  /* 0x0000000b00757308 */ /* 0x000eb00000002400 */
[----:B------:R-:W3:Y:S01]  /*6070*/  MUFU.TANH R5, R108 ;  /* 0x0000006c00057308 */ /* 0x000ee20000002400 */
[----:B-1----:R-:W-:Y:S02]  /*6080*/  FSEL R22, R8, -INF , !P0 ;  /* 0xff80000008167808 */ /* 0x002fe40004000000 */
[----:B------:R-:W-:-:S05]  /*6090*/  ISETP.GE.AND P0, PT, R10, R131, PT ;  /* 0x000000830a00720c */ /* 0x000fca0003f06270 */
[----:B------:R-:W1:Y:S01]  /*60a0*/  MUFU.TANH R103, R103 ;  /* 0x0000006700677308 */ /* 0x000e620000002400 */
[----:B--2---:R-:W-:Y:S01]  /*60b0*/  FSEL R117, R117, -INF , !P6 ;  /* 0xff80000075757808 */ /* 0x004fe20007000000 */
[----:B------:R-:W-:Y:S01]  /*60c0*/  BAR.SYNC.DEFER_BLOCKING 0x0 ;  /* 0x0000000000007b1d */ /* 0x000fe20000010000 */
[----:B------:R-:W-:-:S04]  /*60d0*/  ISETP.GE.AND P6, PT, R12, R144, PT ;  /* 0x000000900c00720c */ /* 0x000fc80003fc6270 */
[----:B------:R-:W-:Y:S01]  /*60e0*/  FSEL R28, R28, -INF , !P6 ;  /* 0xff8000001c1c7808 */ /* 0x000fe20007000000 */
[----:B------:R-:W2:Y:S01]  /*60f0*/  MUFU.TANH R101, R101 ;  /* 0x0000006500657308 */ /* 0x000ea20000002400 */
[----:B---3--:R-:W-:Y:S02]  /*6100*/  FSEL R105, R5, -INF , !P4 ;  /* 0xff80000005697808 */ /* 0x008fe40006000000 */
[C---:B------:R-:W-:Y:S01]  /*6110*/  ISETP.GE.AND P4, PT, R12.reuse, R131, PT ;  /* 0x000000830c00720c */ /* 0x040fe20003f86270 */
[----:B------:R-:W-:-:S03]  /*6120*/  VIADD R12, R12, 0x39 ;  /* 0x000000390c0c7836 */ /* 0x000fc60000000000 */
[----:B------:R-:W-:Y:S01]  /*6130*/  FSEL R33, R29, -INF , !P4 ;  /* 0xff8000001d217808 */ /* 0x000fe20006000000 */
[----:B------:R3:W4:Y:S01]  /*6140*/  MUFU.TANH R7, R104 ;  /* 0x0000006800077308 */ /* 0x0007220000002400 */
[----:B-1----:R-:W-:Y:S02]  /*6150*/  FSEL R103, R103, -INF , !P0 ;  /* 0xff80000067677808 */ /* 0x002fe40004000000 */
[----:B------:R-:W-:-:S05]  /*6160*/  ISETP.GE.AND P0, PT, R4, R144, PT ;  /* 0x000000900400720c */ /* 0x000fca0003f06270 */
[----:B------:R-:W1:Y:S01]  /*6170*/  MUFU.TANH R102, R102 ;  /* 0x0000006600667308 */ /* 0x000e620000002400 */
[----:B--2---:R-:W-:Y:S02]  /*6180*/  FSEL R101, R101, -INF , !P5 ;  /* 0xff80000065657808 */ /* 0x004fe40006800000 */
[----:B------:R-:W-:-:S05]  /*6190*/  ISETP.GE.AND P5, PT, R12, R144, PT ;  /* 0x000000900c00720c */ /* 0x000fca0003fa6270 */
[----:B------:R-:W2:Y:S01]  /*61a0*/  MUFU.TANH R34, R34 ;  /* 0x0000002200227308 */ /* 0x000ea20000002400 */
[----:B---3--:R-:W-:Y:S02]  /*61b0*/  FSEL R104, R6, -INF , !P3 ;  /* 0xff80000006687808 */ /* 0x008fe40005800000 */
[-C--:B------:R-:W-:Y:S02]  /*61c0*/  ISETP.GE.AND P3, PT, R4, R131.reuse, PT ;  /* 0x000000830400720c */ /* 0x080fe40003f66270 */
[----:B----4-:R-:W-:Y:S02]  /*61d0*/  FSEL R106, R7, -INF , !P0 ;  /* 0xff800000076a7808 */ /* 0x010fe40004000000 */
[----:B------:R-:W-:Y:S02]  /*61e0*/  FSEL R35, R35, -INF , !P3 ;  /* 0xff80000023237808 */ /* 0x000fe40005800000 */
[----:B------:R-:W-:Y:S02]  /*61f0*/  ISETP.GE.AND P3, PT, R130, 0x3, PT ;  /* 0x000000038200780c */ /* 0x000fe40003f66270 */
[----:B------:R-:W-:-:S02]  /*6200*/  ISETP.GE.AND P0, PT, R12, R131, PT ;  /* 0x000000830c00720c */ /* 0x000fc40003f06270 */
[----:B-1----:R-:W-:Y:S02]  /*6210*/  FSEL R102, R102, -INF , !P5 ;  /* 0xff80000066667808 */ /* 0x002fe40006800000 */
[----:B--2---:R-:W-:-:S07]  /*6220*/  FSEL R34, R34, -INF , !P0 ;  /* 0xff80000022227808 */ /* 0x004fce0004000000 */
[----:B------:R-:W-:Y:S05]  /*6230*/  @!P3 BRA `(.L_x_787) ;  /* 0x000000040048b947 */ /* 0x000fea0003800000 */
        /* <DEDUP_REMOVED lines=80> */
.L_x_789:
[----:B------:R-:W-:Y:S05]  /*6740*/  BSYNC B0 ;  /* 0x0000000000007941 */ /* 0x000fea0003800000 */
.L_x_788:
[----:B------:R-:W0:Y:S02]  /*6750*/  LDGDEPBAR ;  /* 0x00000000000079af */ /* 0x000e240000000000 */
.L_x_787:
        /* <DEDUP_REMOVED lines=34> */
[----:B------:R-:W-:Y:S01]  /*6980*/  @P3 IADD3 R172, R130, -0x3, RZ ;  /* 0xfffffffd82ac3810 */ /* 0x000fe20007ffe0ff */
[----:B------:R-:W1:Y:S04]  /*6990*/  SHFL.BFLY PT, R4, R7, 0x2, 0x1f ;  /* 0x0c401f0007047f89 */ /* 0x000e6800000e0000 */
[----:B------:R-:W2:Y:S01]  /*69a0*/  SHFL.BFLY PT, R5, R6, 0x2, 0x1f ;  /* 0x0c401f0006057f89 */ /* 0x000ea200000e0000 */
[----:B-1----:R-:W-:-:S02]  /*69b0*/  FMNMX.FTZ R4, R7, R4, !PT ;  /* 0x0000000407047209 */ /* 0x002fc40007810000 */
[----:B--2---:R-:W-:-:S03]  /*69c0*/  FMNMX.FTZ R5, R6, R5, !PT ;  /* 0x0000000506057209 */ /* 0x004fc60007810000 */
[----:B------:R-:W1:Y:S04]  /*69d0*/  SHFL.BFLY PT, R25, R4, 0x1, 0x1f ;  /* 0x0c201f0004197f89 */ /* 0x000e6800000e0000 */
[----:B------:R-:W2:Y:S01]  /*69e0*/  SHFL.BFLY PT, R24, R5, 0x1, 0x1f ;  /* 0x0c201f0005187f89 */ /* 0x000ea200000e0000 */
[----:B-1----:R-:W-:-:S04]  /*69f0*/  FMNMX.FTZ R25, R4, R25, !PT ;  /* 0x0000001904197209 */ /* 0x002fc80007810000 */
[C---:B------:R-:W-:Y:S01]  /*6a00*/  FSETP.NEU.FTZ.AND P1, PT, R25.reuse, -INF , PT ;  /* 0xff8000001900780b */ /* 0x040fe20003f3d000 */
[----:B------:R-:W-:Y:S01]  /*6a10*/  FMUL.FTZ R107, R25, UR6 ;  /* 0x00000006196b7c20 */ /* 0x000fe20008410000 */
[----:B--2---:R-:W-:Y:S02]  /*6a20*/  FMNMX.FTZ R24, R5, R24, !PT ;  /* 0x0000001805187209 */ /* 0x004fe40007810000 */
[----:B------:R-:W-:Y:S02]  /*6a30*/  FSEL R5, R25, RZ, P1 ;  /* 0x000000ff19057208 */ /* 0x000fe40000800000 */
[----:B------:R-:W-:Y:S01]  /*6a40*/  FSEL R107, R107, RZ, P1 ;  /* 0x000000ff6b6b7208 */ /* 0x000fe20000800000 */
[C---:B------:R-:W-:Y:S01]  /*6a50*/  FMUL.FTZ R100, R24.reuse, UR6 ;  /* 0x0000000618647c20 */ /* 0x040fe20008410000 */
[----:B------:R-:W-:-:S03]  /*6a60*/  FSETP.NEU.FTZ.AND P0, PT, R24, -INF , PT ;  /* 0xff8000001800780b */ /* 0x000fc60003f1d000 */
[--C-:B------:R-:W-:Y:S01]  /*6a70*/  FFMA.FTZ R30, R28, UR6, -R107.reuse ;  /* 0x000000061c1e7c23 */ /* 0x100fe2000801086b */
[----:B------:R-:W-:Y:S01]  /*6a80*/  FFMA.FTZ R28, R32, UR6, -R107 ;  /* 0x00000006201c7c23 */ /* 0x000fe2000801086b */
[----:B------:R-:W-:Y:S01]  /*6a90*/  FADD.FTZ R32, R2, -R5 ;  /* 0x8000000502207221 */ /* 0x000fe20000010000 */
[----:B------:R-:W-:Y:S01]  /*6aa0*/  FSEL R5, R24, RZ, P0 ;  /* 0x000000ff18057208 */ /* 0x000fe20000000000 */
[--C-:B------:R-:W-:Y:S01]  /*6ab0*/  FFMA.FTZ R27, R26, UR6, -R107.reuse ;  /* 0x000000061a1b7c23 */ /* 0x100fe2000801086b */
[----:B------:R-:W-:Y:S01]  /*6ac0*/  FSEL R100, R100, RZ, P0 ;  /* 0x000000ff64647208 */ /* 0x000fe20000000000 */
[----:B------:R-:W-:Y:S01]  /*6ad0*/  FFMA.FTZ R29, R114, UR6, -R107 ;  /* 0x00000006721d7c23 */ /* 0x000fe2000801086b */
[----:B------:R-:W-:Y:S01]  /*6ae0*/  FMUL.FTZ R32, R32, UR6 ;  /* 0x0000000620207c20 */ /* 0x000fe20008410000 */
[----:B------:R-:W-:Y:S01]  /*6af0*/  FADD.FTZ R0, R0, -R5 ;  /* 0x8000000500007221 */ /* 0x000fe20000010000 */
[----:B------:R-:W-:Y:S01]  /*6b00*/  MUFU.EX2 R30, R30 ;  /* 0x0000001e001e7308 */ /* 0x000fe20000000800 */
        /* <DEDUP_REMOVED lines=19> */
[----:B------:R-:W-:Y:S01]  /*6c40*/  LDSM.16.MT88.4 R20, [R133+0xa800] ;  /* 0x00a800008514783b */ /* 0x000fe20000004200 */
        /* <DEDUP_REMOVED lines=8> */
[----:B------:R-:W-:Y:S01]  /*6cd0*/  FFMA.FTZ R107, R102, UR6, -R107 ;  /* 0x00000006666b7c23 */ /* 0x000fe2000801086b */
[--C-:B------:R-:W-:Y:S01]  /*6ce0*/  FFMA.FTZ R102, R103, UR6, -R100.reuse ;  /* 0x0000000667667c23 */ /* 0x100fe20008010864 */
[--C-:B------:R-:W-:Y:S01]  /*6cf0*/  FFMA.FTZ R101, R101, UR6, -R100.reuse ;  /* 0x0000000665657c23 */ /* 0x100fe20008010864 */
[----:B------:R-:W-:Y:S01]  /*6d00*/  MUFU.EX2 R33, R33 ;  /* 0x0000002100217308 */ /* 0x000fe20000000800 */
[--C-:B------:R-:W-:Y:S01]  /*6d10*/  FFMA.FTZ R35, R35, UR6, -R100.reuse ;  /* 0x0000000623237c23 */ /* 0x100fe20008010864 */
[----:B------:R-:W-:-:S06]  /*6d20*/  FFMA.FTZ R34, R34, UR6, -R100 ;  /* 0x0000000622227c23 */ /* 0x000fcc0008010864 */
[----:B------:R-:W1:Y:S01]  /*6d30*/  MUFU.EX2 R26, R26 ;  /* 0x0000001a001a7308 */ /* 0x000e620000000800 */
[----:B--2---:R-:W-:-:S07]  /*6d40*/  F2FP.F16.F32.PACK_AB R6, R27, R28 ;  /* 0x0000001c1b06723e */ /* 0x004fce00000000ff */
[----:B------:R2:W-:Y:S08]  /*6d50*/  MUFU.EX2 R2, R115 ;  /* 0x0000007300027308 */ /* 0x0005f00000000800 */
[----:B------:R-:W3:Y:S01]  /*6d60*/  MUFU.EX2 R32, R32 ;  /* 0x0000002000207308 */ /* 0x000ee20000000800 */
[----:B-1----:R-:W-:-:S07]  /*6d70*/  F2FP.F16.F32.PACK_AB R5, R26, R33 ;  /* 0x000000211a05723e */ /* 0x002fce00000000ff */
[----:B------:R-:W1:Y:S01]  /*6d80*/  MUFU.EX2 R0, R0 ;  /* 0x0000000000007308 */ /* 0x000e620000000800 */
[----:B--2---:R-:W-:Y:S02]  /*6d90*/  FFMA.FTZ R115, R17, UR6, -R100 ;  /* 0x0000000611737c23 */ /* 0x004fe40008010864 */
[----:B------:R-:W-:Y:S05]  /*6da0*/  LDSM.16.MT88.4 R16, [R136+0x8800] ;  /* 0x008800008810783b */ /* 0x000fea0000004200 */
        /* <DEDUP_REMOVED lines=90> */
[-C--:B------:R-:W-:Y:S02]  /*7350*/  MOV R2, R25.reuse ;  /* 0x0000001900027202 */ /* 0x080fe40000000f00 */
[----:B---3--:R-:W-:Y:S01]  /*7360*/  FADD.FTZ R0, R108, R27 ;  /* 0x0000001b6c007221 */ /* 0x008fe20000010000 */
[----:B------:R-:W-:Y:S01]  /*7370*/  MUFU.EX2 R112, R112 ;  /* 0x0000007000707308 */ /* 0x000fe20000000800 */
[----:B------:R-:W-:Y:S02]  /*7380*/  @P3 MOV R2, R25 ;  /* 0x0000001900023202 */ /* 0x000fe40000000f00 */
[----:B-1----:R-:W-:Y:S01]  /*7390*/  FADD.FTZ R0, R111, R0 ;  /* 0x000000006f007221 */ /* 0x002fe20000010000 */
[----:B------:R-:W-:-:S04]  /*73a0*/  MOV R28, R3 ;  /* 0x00000003001c7202 */ /* 0x000fc80000000f00 */
        /* <DEDUP_REMOVED lines=10> */
[----:B------:R-:W-:Y:S08]  /*7450*/  MUFU.EX2 R116, R116 ;  /* 0x0000007400747308 */ /* 0x000ff00000000800 */
[----:B------:R-:W-:Y:S08]  /*7460*/  MUFU.EX2 R118, R118 ;  /* 0x0000007600767308 */ /* 0x000ff00000000800 */
[----:B------:R-:W-:Y:S08]  /*7470*/  MUFU.EX2 R125, R125 ;  /* 0x0000007d007d7308 */ /* 0x000ff00000000800 */
[----:B------:R-:W5:Y:S01]  /*7480*/  MUFU.EX2 R122, R122 ;  /* 0x0000007a007a7308 */ /* 0x000f620000000800 */
[C---:B----4-:R-:W-:Y:S07]  /*7490*/  HMMA.16816.F32 R60, R4.reuse, R12, R60 ;  /* 0x0000000c043c723c */ /* 0x050fee000000183c */
[----:B------:R-:W4:Y:S01]  /*74a0*/  MUFU.EX2 R121, R121 ;  /* 0x0000007900797308 */ /* 0x000f220000000800 */
[C---:B------:R-:W-:Y:S01]  /*74b0*/  HMMA.16816.F32 R64, R4.reuse, R14, R64 ;  /* 0x0000000e0440723c */ /* 0x040fe20000001840 */
[----:B------:R-:W4:Y:S05]  /*74c0*/  LDSM.16.MT88.4 R12, [R134+0x8800] ;  /* 0x00880000860c783b */ /* 0x000f2a0000004200 */
[C---:B--2---:R-:W-:Y:S01]  /*74d0*/  HMMA.16816.F32 R52, R4.reuse, R8, R52 ;  /* 0x000000080434723c */ /* 0x044fe20000001834 */
[----:B------:R-:W-:Y:S05]  /*74e0*/  MUFU.EX2 R119, R119 ;  /* 0x0000007700777308 */ /* 0x000fea0000000800 */
[----:B------:R-:W-:Y:S01]  /*74f0*/  HMMA.16816.F32 R56, R4, R10, R56 ;  /* 0x0000000a0438723c */ /* 0x000fe20000001838 */
[----:B------:R-:W2:Y:S02]  /*7500*/  LDSM.16.MT88.4 R8, [R133+0x8800] ;  /* 0x008800008508783b */ /* 0x000ea40000004200 */
[----:B------:R-:W2:Y:S04]  /*7510*/  MUFU.EX2 R120, R120 ;  /* 0x0000007800787308 */ /* 0x000ea80000000800 */
[----:B------:R-:W-:-:S02]  /*7520*/  F2FP.F16.F32.PACK_AB R4, R111, R108 ;  /* 0x0000006c6f04723e */ /* 0x000fc400000000ff */
[----:B-1----:R-:W-:Y:S01]  /*7530*/  F2FP.F16.F32.PACK_AB R5, R115, R112 ;  /* 0x000000707305723e */ /* 0x002fe200000000ff */
[----:B------:R-:W-:Y:S01]  /*7540*/  FADD.FTZ R112, R112, R31 ;  /* 0x0000001f70707221 */ /* 0x000fe20000010000 */
[----:B------:R-:W-:Y:S01]  /*7550*/  F2FP.F16.F32.PACK_AB R6, R110, R109 ;  /* 0x0000006d6e06723e */ /* 0x000fe200000000ff */
[----:B------:R-:W-:Y:S01]  /*7560*/  MUFU.EX2 R105, R105 ;  /* 0x0000006900697308 */ /* 0x000fe20000000800 */
[----:B---3--:R-:W-:Y:S01]  /*7570*/  F2FP.F16.F32.PACK_AB R7, R113, R114 ;  /* 0x000000727107723e */ /* 0x008fe200000000ff */
        /* <DEDUP_REMOVED lines=8> */
[----:B------:R-:W3:Y:S01]  /*7600*/  LDSM.16.MT88.4 R16, [R132+0x8800] ;  /* 0x008800008410783b */ /* 0x000ee20000004200 */
[----:B-----5:R-:W-:Y:S01]  /*7610*/  FADD.FTZ R0, R122, R113 ;  /* 0x000000717a007221 */ /* 0x020fe20000010000 */
[----:B------:R-:W-:Y:S03]  /*7620*/  MUFU.EX2 R104, R104 ;  /* 0x0000006800687308 */ /* 0x000fe60000000800 */
[----:B----4-:R-:W-:Y:S01]  /*7630*/  HMMA.16816.F32 R88, R4, R12, R88 ;  /* 0x0000000c0458723c */ /* 0x010fe20000001858 */
[----:B------:R-:W-:-:S04]  /*7640*/  FADD.FTZ R0, R121, R0 ;  /* 0x0000000079007221 */ /* 0x000fc80000010000 */
[----:B------:R-:W-:Y:S01]  /*7650*/  MUFU.EX2 R107, R107 ;  /* 0x0000006b006b7308 */ /* 0x000fe20000000800 */
[C---:B------:R-:W-:Y:S01]  /*7660*/  HMMA.16816.F32 R84, R4.reuse, R14, R84 ;  /* 0x0000000e0454723c */ /* 0x040fe20000001854 */
[----:B------:R-:W4:Y:S05]  /*7670*/  LDSM.16.MT88.4 R12, [R136+0xa800] ;  /* 0x00a80000880c783b */ /* 0x000f2a0000004200 */
[C---:B--2---:R-:W-:Y:S01]  /*7680*/  HMMA.16816.F32 R80, R4.reuse, R8, R80 ;  /* 0x000000080450723c */ /* 0x044fe20000001850 */
[----:B------:R-:W-:Y:S05]  /*7690*/  MUFU.EX2 R102, R102 ;  /* 0x0000006600667308 */ /* 0x000fea0000000800 */
[C---:B------:R-:W-:Y:S01]  /*76a0*/  HMMA.16816.F32 R76, R4.reuse, R10, R76 ;  /* 0x0000000a044c723c */ /* 0x040fe2000000184c */
[----:B------:R-:W2:Y:S02]  /*76b0*/  LDSM.16.MT88.4 R8, [R134+0xa800] ;  /* 0x00a800008608783b */ /* 0x000ea40000004200 */
[----:B------:R-:W5:Y:S03]  /*76c0*/  MUFU.EX2 R101, R101 ;  /* 0x0000006500657308 */ /* 0x000f660000000800 */
[C---:B------:R-:W-:Y:S05]  /*76d0*/  HMMA.16816.F32 R52, R4.reuse, R20, R52 ;  /* 0x000000140434723c */ /* 0x040fea0000001834 */
[----:B------:R-:W-:Y:S01]  /*76e0*/  MUFU.EX2 R35, R35 ;  /* 0x0000002300237308 */ /* 0x000fe20000000800 */
[C---:B------:R-:W-:Y:S01]  /*76f0*/  HMMA.16816.F32 R56, R4.reuse, R22, R56 ;  /* 0x000000160438723c */ /* 0x040fe20000001838 */
[----:B------:R-:W-:Y:S05]  /*7700*/  LDSM.16.MT88.4 R20, [R133+0x9000] ;  /* 0x009000008514783b */ /* 0x000fea0000004200 */
[C---:B---3--:R-:W-:Y:S01]  /*7710*/  HMMA.16816.F32 R72, R4.reuse, R16, R72 ;  /* 0x000000100448723c */ /* 0x048fe20000001848 */
[----:B------:R-:W3:Y:S05]  /*7720*/  MUFU.EX2 R34, R34 ;  /* 0x0000002200227308 */ /* 0x000eea0000000800 */
[C---:B------:R-:W-:Y:S01]  /*7730*/  HMMA.16816.F32 R68, R4.reuse, R18, R68 ;  /* 0x000000120444723c */ /* 0x040fe20000001844 */
[----:B------:R-:W1:Y:S05]  /*7740*/  LDSM.16.MT88.4 R16, [R132+0xa800] ;  /* 0x00a800008410783b */ /* 0x000e6a0000004200 */
[C---:B----4-:R-:W-:Y:S06]  /*7750*/  HMMA.16816.F32 R36, R4.reuse, R12, R36 ;  /* 0x0000000c0424723c */ /* 0x050fec0000001824 */
[C---:B------:R-:W-:Y:S01]  /*7760*/  HMMA.16816.F32 R40, R4.reuse, R14, R40 ;  /* 0x0000000e0428723c */ /* 0x040fe20000001828 */
[----:B------:R-:W4:Y:S05]  /*7770*/  LDSM.16.MT88.4 R12, [R136+0x9000] ;  /* 0x00900000880c783b */ /* 0x000f2a0000004200 */
[C---:B--2---:R-:W-:Y:S06]  /*7780*/  HMMA.16816.F32 R44, R4.reuse, R8, R44 ;  /* 0x00000008042c723c */ /* 0x044fec000000182c */
[C---:B------:R-:W-:Y:S01]  /*7790*/  HMMA.16816.F32 R48, R4.reuse, R10, R48 ;  /* 0x0000000a0430723c */ /* 0x040fe20000001830 */
[----:B------:R-:W2:Y:S05]  /*77a0*/  LDSM.16.MT88.4 R8, [R134+0x9000] ;  /* 0x009000008608783b */ /* 0x000eaa0000004200 */
[C---:B-1----:R-:W-:Y:S06]  /*77b0*/  HMMA.16816.F32 R60, R4.reuse, R16, R60 ;  /* 0x00000010043c723c */ /* 0x042fec000000183c */
[----:B------:R-:W-:Y:S01]  /*77c0*/  HMMA.16816.F32 R64, R4, R18, R64 ;  /* 0x000000120440723c */ /* 0x000fe20000001840 */
[----:B------:R-:W1:Y:S06]  /*77d0*/  LDSM.16.MT88.4 R16, [R132+0x9000] ;  /* 0x009000008410783b */ /* 0x000e6c0000004200 */
[----:B------:R-:W-:-:S02]  /*77e0*/  F2FP.F16.F32.PACK_AB R4, R116, R123 ;  /* 0x0000007b7404723e */ /* 0x000fc400000000ff */
[----:B------:R-:W-:Y:S02]  /*77f0*/  F2FP.F16.F32.PACK_AB R5, R121, R122 ;  /* 0x0000007a7905723e */ /* 0x000fe400000000ff */
[----:B------:R-:W-:Y:S02]  /*7800*/  F2FP.F16.F32.PACK_AB R6, R125, R118 ;  /* 0x000000767d06723e */ /* 0x000fe400000000ff */
[----:B------:R-:W-:-:S07]  /*7810*/  F2FP.F16.F32.PACK_AB R7, R120, R119 ;  /* 0x000000777807723e */ /* 0x000fce00000000ff */
[C---:B----4-:R-:W-:Y:S06]  /*7820*/  HMMA.16816.F32 R96, R4.reuse, R12, R96 ;  /* 0x0000000c0460723c */ /* 0x050fec0000001860 */
        /* <DEDUP_REMOVED lines=8> */
[C---:B------:R-:W-:Y:S06]  /*78b0*/  HMMA.16816.F32 R80, R4.reuse, R20, R80 ;  /* 0x000000140450723c */ /* 0x040fec0000001850 */
[C---:B------:R-:W-:Y:S01]  /*78c0*/  HMMA.16816.F32 R76, R4.reuse, R22, R76 ;  /* 0x00000016044c723c */ /* 0x040fe2000000184c */
[----:B------:R-:W-:Y:S05]  /*78d0*/  LDSM.16.MT88.4 R20, [R136+0x9800] ;  /* 0x009800008814783b */ /* 0x000fea0000004200 */
        /* <DEDUP_REMOVED lines=8> */
[----:B------:R-:W-:Y:S05]  /*7960*/  LDSM.16.MT88.4 R16, [R134+0x9800] ;  /* 0x009800008610783b */ /* 0x000fea0000004200 */
[C---:B----4-:R-:W-:Y:S06]  /*7970*/  HMMA.16816.F32 R60, R4.reuse, R12, R60 ;  /* 0x0000000c043c723c */ /* 0x050fec000000183c */
[----:B------:R-:W-:Y:S01]  /*7980*/  HMMA.16816.F32 R64, R4, R14, R64 ;  /* 0x0000000e0440723c */ /* 0x000fe20000001840 */
[----:B------:R-:W1:Y:S06]  /*7990*/  LDSM.16.MT88.4 R12, [R133+0x9800] ;  /* 0x00980000850c783b */ /* 0x000e6c0000004200 */
[----:B------:R-:W-:-:S02]  /*79a0*/  F2FP.F16.F32.PACK_AB R4, R124, R105 ;  /* 0x000000697c04723e */ /* 0x000fc400000000ff */
[----:B-----5:R-:W-:Y:S02]  /*79b0*/  F2FP.F16.F32.PACK_AB R5, R101, R102 ;  /* 0x000000666505723e */ /* 0x020fe400000000ff */
[----:B------:R-:W-:Y:S02]  /*79c0*/  F2FP.F16.F32.PACK_AB R6, R107, R104 ;  /* 0x000000686b06723e */ /* 0x000fe400000000ff */
[----:B---3--:R-:W-:-:S07]  /*79d0*/  F2FP.F16.F32.PACK_AB R7, R34, R35 ;  /* 0x000000232207723e */ /* 0x008fce00000000ff */
[C---:B--2---:R-:W-:Y:S06]  /*79e0*/  HMMA.16816.F32 R72, R4.reuse, R8, R72 ;  /* 0x000000080448723c */ /* 0x044fec0000001848 */
[C---:B------:R-:W-:Y:S01]  /*79f0*/  HMMA.16816.F32 R68, R4.reuse, R10, R68 ;  /* 0x0000000a0444723c */ /* 0x040fe20000001844 */
[----:B------:R-:W2:Y:S05]  /*7a00*/  LDSM.16.MT88.4 R8, [R132+0xb800] ;  /* 0x00b800008408783b */ /* 0x000eaa0000004200 */
[C---:B------:R-:W-:Y:S06]  /*7a10*/  HMMA.16816.F32 R96, R4.reuse, R20, R96 ;  /* 0x000000140460723c */ /* 0x040fec0000001860 */
[C---:B------:R-:W-:Y:S01]  /*7a20*/  HMMA.16816.F32 R92, R4.reuse, R22, R92 ;  /* 0x00000016045c723c */ /* 0x040fe2000000185c */
[----:B------:R-:W3:Y:S05]  /*7a30*/  LDSM.16.MT88.4 R20, [R136+0xb800] ;  /* 0x00b800008814783b */ /* 0x000eea0000004200 */
[C---:B-1----:R-:W-:Y:S06]  /*7a40*/  HMMA.16816.F32 R80, R4.reuse, R12, R80 ;  /* 0x0000000c0450723c */ /* 0x042fec0000001850 */
[C---:B------:R-:W-:Y:S01]  /*7a50*/  HMMA.16816.F32 R76, R4.reuse, R14, R76 ;  /* 0x0000000e044c723c */ /* 0x040fe2000000184c */
[----:B------:R-:W1:Y:S05]  /*7a60*/  LDSM.16.MT88.4 R12, [R133+0xb800] ;  /* 0x00b80000850c783b */ /* 0x000e6a0000004200 */
[C---:B------:R-:W-:Y:S06]  /*7a70*/  HMMA.16816.F32 R88, R4.reuse, R16, R88 ;  /* 0x000000100458723c */ /* 0x040fec0000001858 */
[C---:B------:R-:W-:Y:S01]  /*7a80*/  HMMA.16816.F32 R84, R4.reuse, R18, R84 ;  /* 0x000000120454723c */ /* 0x040fe20000001854 */
[----:B------:R-:W4:Y:S05]  /*7a90*/  LDSM.16.MT88.4 R16, [R134+0xb800] ;  /* 0x00b800008610783b */ /* 0x000f2a0000004200 */
[C---:B--2---:R-:W-:Y:S06]  /*7aa0*/  HMMA.16816.F32 R60, R4.reuse, R8, R60 ;  /* 0x00000008043c723c */ /* 0x044fec000000183c */
[----:B------:R-:W-:Y:S01]  /*7ab0*/  HMMA.16816.F32 R64, R4, R10, R64 ;  /* 0x0000000a0440723c */ /* 0x000fe20000001840 */
[----:B------:R-:W-:-:S04]  /*7ac0*/  FADD.FTZ R9, R119, R0 ;  /* 0x0000000077097221 */ /* 0x000fc80000010000 */
[----:B------:R-:W-:Y:S01]  /*7ad0*/  FADD.FTZ R9, R120, R9 ;  /* 0x0000000978097221 */ /* 0x000fe20000010000 */
[----:B---3--:R-:W-:Y:S03]  /*7ae0*/  HMMA.16816.F32 R36, R4, R20, R36 ;  /* 0x000000140424723c */ /* 0x008fe60000001824 */
[----:B------:R-:W-:-:S03]  /*7af0*/  FADD.FTZ R102, R102, R9 ;  /* 0x0000000966667221 */ /* 0x000fc60000010000 */
[----:B------:R-:W-:Y:S01]  /*7b00*/  HMMA.16816.F32 R40, R4, R22, R40 ;  /* 0x000000160428723c */ /* 0x000fe20000001828 */
[----:B------:R-:W-:-:S04]  /*7b10*/  FADD.FTZ R102, R101, R102 ;  /* 0x0000006665667221 */ /* 0x000fc80000010000 */
[----:B------:R-:W-:Y:S01]  /*7b20*/  FADD.FTZ R35, R35, R102 ;  /* 0x0000006623237221 */ /* 0x000fe20000010000 */
[----:B-1----:R-:W-:Y:S03]  /*7b30*/  HMMA.16816.F32 R52, R4, R12, R52 ;  /* 0x0000000c0434723c */ /* 0x002fe60000001834 */
[----:B------:R-:W-:-:S03]  /*7b40*/  FADD.FTZ R176, R34, R35 ;  /* 0x0000002322b07221 */ /* 0x000fc60000010000 */
[----:B------:R-:W-:Y:S01]  /*7b50*/  HMMA.16816.F32 R56, R4, R14, R56 ;  /* 0x0000000e0438723c */ /* 0x000fe20000001838 */
[----:B------:R-:W-:-:S04]  /*7b60*/  FADD.FTZ R13, R123, R110 ;  /* 0x0000006e7b0d7221 */ /* 0x000fc80000010000 */
[----:B------:R-:W-:Y:S01]  /*7b70*/  FADD.FTZ R13, R116, R13 ;  /* 0x0000000d740d7221 */ /* 0x000fe20000010000 */
[----:B----4-:R-:W-:Y:S03]  /*7b80*/  HMMA.16816.F32 R44, R4, R16, R44 ;  /* 0x00000010042c723c */ /* 0x010fe6000000182c */
[----:B------:R-:W-:-:S03]  /*7b90*/  FADD.FTZ R118, R118, R13 ;  /* 0x0000000d76767221 */ /* 0x000fc60000010000 */
[----:B------:R-:W-:Y:S01]  /*7ba0*/  HMMA.16816.F32 R48, R4, R18, R48 ;  /* 0x000000120430723c */ /* 0x000fe20000001830 */
        /* <DEDUP_REMOVED lines=8> */
.L_x_786:
[----:B------:R-:W-:-:S07]  /*7c30*/  IADD3 R172, R28, -0x1, RZ ;  /* 0xffffffff1cac7810 */ /* 0x000fce0007ffe0ff */
.L_x_790:
        /* <DEDUP_REMOVED lines=10> */
[----:B------:R-:W-:Y:S01]  /*7ce0*/  ULDC UR4, c[0x0][0x2ec] ;  /* 0x0000bb0000047ab9 */ /* 0x000fe20000000800 */
[----:B------:R-:W-:-:S06]  /*7cf0*/  ULDC.64 UR6, c[0x0][0x248] ;  /* 0x0000920000067ab9 */ /* 0x000fcc0000000a00 */
[----:B------:R-:W1:Y:S08]  /*7d00*/  @!P3 LDC.64 R150, c[0x0][0x220] ;  /* 0x00008800ff96bb82 */ /* 0x000e700000000a00 */
[----:B------:R-:W2:Y:S08]  /*7d10*/  @!P3 LDC.64 R148, c[0x0][0x220] ;  /* 0x00008800ff94bb82 */ /* 0x000eb00000000a00 */
[----:B------:R-:W3:Y:S08]  /*7d20*/  @!P3 LDC.64 R146, c[0x0][0x220] ;  /* 0x00008800ff92bb82 */ /* 0x000ef00000000a00 */
[----:B------:R-:W4:Y:S01]  /*7d30*/  @!P3 LDC.64 R144, c[0x0][0x220] ;  /* 0x00008800ff90bb82 */ /* 0x000f220000000a00 */
[----:B------:R-:W-:Y:S05]  /*7d40*/  BRA `(.L_x_792) ;  /* 0x0000000400407947 */ /* 0x000fea0003800000 */
.L_x_794:
[----:B------:R2:W-:Y:S01]  /*7d50*/  @P3 STS.128 [R159+0x4000], RZ ;  /* 0x004000ff9f003388 */ /* 0x0005e20000000c00 */
[----:B------:R-:W3:Y:S01]  /*7d60*/  @!P3 LDC.64 R4, c[0x0][0x218] ;  /* 0x00008600ff04bb82 */ /* 0x000ee20000000a00 */
[----:B------:R-:W-:Y:S04]  /*7d70*/  VIADD R9, R172, 0xffffffff ;  /* 0xffffffffac097836 */ /* 0x000fe80000000000 */
[C---:B------:R-:W-:Y:S01]  /*7d80*/  IMAD.WIDE.U32 R6, R9.reuse, UR6, RZ ;  /* 0x0000000609067c25 */ /* 0x040fe2000f8e00ff */
[----:B------:R-:W-:Y:S02]  /*7d90*/  SHF.R.S32.HI R2, RZ, 0x1f, R9 ;  /* 0x0000001fff027819 */ /* 0x000fe40000011409 */
[----:B------:R-:W5:Y:S01]  /*7da0*/  @!P2 LDC.64 R16, c[0x0][0x218] ;  /* 0x00008600ff10ab82 */ /* 0x000f620000000a00 */
[----:B------:R-:W-:Y:S02]  /*7db0*/  LEA R19, P0, R6, R162, 0x6 ;  /* 0x000000a206137211 */ /* 0x000fe400078030ff */
[----:B------:R-:W-:Y:S04]  /*7dc0*/  IMAD R2, R2, UR6, RZ ;  /* 0x0000000602027c24 */ /* 0x000fe8000f8e02ff */
[----:B------:R-:W-:Y:S01]  /*7dd0*/  IMAD R2, R9, UR7, R2 ;  /* 0x0000000709027c24 */ /* 0x000fe2000f8e0202 */
[----:B------:R-:W1:Y:S03]  /*7de0*/  @!P3 LDC.64 R14, c[0x0][0x218] ;  /* 0x00008600ff0ebb82 */ /* 0x000e660000000a00 */
[----:B------:R-:W-:Y:S05]  /*7df0*/  IMAD.IADD R7, R7, 0x1, R2 ;  /* 0x0000000107077824 */ /* 0x000fea00078e0202 */
[----:B------:R-:W-:Y:S01]  /*7e00*/  LEA.HI.X R2, R6, R165, R7, 0x6, P0 ;  /* 0x000000a506027211 */ /* 0x000fe200000f3407 */
[----:B------:R-:W4:Y:S08]  /*7e10*/  @!P2 LDC.64 R12, c[0x0][0x218] ;  /* 0x00008600ff0cab82 */ /* 0x000f300000000a00 */
[----:B------:R-:W2:Y:S08]  /*7e20*/  @!P3 LDC.64 R10, c[0x0][0x218] ;  /* 0x00008600ff0abb82 */ /* 0x000eb00000000a00 */
[----:B------:R-:W2:Y:S08]  /*7e30*/  @!P2 LDC.64 R8, c[0x0][0x218] ;  /* 0x00008600ff08ab82 */ /* 0x000eb00000000a00 */
[----:B------:R-:W2:Y:S01]  /*7e40*/  @!P3 LDC.64 R6, c[0x0][0x218] ;  /* 0x00008600ff06bb82 */ /* 0x000ea20000000a00 */
[C---:B---3--:R-:W-:Y:S04]  /*7e50*/  @!P3 LEA R22, P0, R19.reuse, R4, 0x1 ;  /* 0x000000041316b211 */ /* 0x048fe800078008ff */
[C-C-:B------:R-:W-:Y:S02]  /*7e60*/  @!P3 LEA.HI.X R23, R19.reuse, R5, R2.reuse, 0x1, P0 ;  /* 0x000000051317b211 */ /* 0x140fe400000f0c02 */
[----:B-----5:R-:W-:Y:S01]  /*7e70*/  @!P2 LEA R18, P0, R19, R16, 0x1 ;  /* 0x000000101312a211 */ /* 0x020fe200078008ff */
[----:B------:R-:W3:Y:S01]  /*7e80*/  @!P2 LDC.64 R4, c[0x0][0x218] ;  /* 0x00008600ff04ab82 */ /* 0x000ee20000000a00 */
[----:B------:R-:W-:Y:S01]  /*7e90*/  IADD3 R16, P1, R153, R19, RZ ;  /* 0x0000001399107210 */ /* 0x000fe20007f3e0ff */
[----:B------:R-:W-:Y:S01]  /*7ea0*/  @!PT LDS RZ, [RZ] ;  /* 0x00000000fffff984 */ /* 0x000fe20000000800 */
[----:B------:R-:W-:Y:S01]  /*7eb0*/  @!PT LDS RZ, [RZ] ;  /* 0x00000000fffff984 */ /* 0x000fe20000000800 */
[----:B------:R-:W-:Y:S01]  /*7ec0*/  @!PT LDS RZ, [RZ] ;  /* 0x00000000fffff984 */ /* 0x000fe20000000800 */
[----:B------:R2:W-:Y:S01]  /*7ed0*/  @!P3 LDGSTS.E.BYPASS.LTC128B.128 [R159+0x4000], desc[UR8][R22.64] ;  /* 0x04000000169fbfae */ /* 0x0005e2000b901d48 */
[--C-:B------:R-:W-:Y:S02]  /*7ee0*/  @!P2 LEA.HI.X R19, R19, R17, R2.reuse, 0x1, P0 ;  /* 0x000000111313a211 */ /* 0x100fe400000f0c02 */
[----:B-1----:R-:W-:Y:S01]  /*7ef0*/  @!P3 LEA R20, P0, R16, R14, 0x1 ;  /* 0x0000000e1014b211 */ /* 0x002fe200078008ff */
[----:B------:R1:W-:Y:S01]  /*7f00*/  @P2 STS.128 [R159+0x6000], RZ ;  /* 0x006000ff9f002388 */ /* 0x0003e20000000c00 */
[----:B------:R-:W-:Y:S01]  /*7f10*/  IMAD.X R17, R152, 0x1, R2, P1 ;  /* 0x0000000198117824 */ /* 0x000fe200008e0602 */
[C---:B------:R-:W-:Y:S02]  /*7f20*/  IADD3 R2, P5, R153.reuse, R16, RZ ;  /* 0x0000001099027210 */ /* 0x040fe40007fbe0ff */
[----:B------:R-:W-:Y:S01]  /*7f30*/  @!PT LDS RZ, [RZ] ;  /* 0x00000000fffff984 */ /* 0x000fe20000000800 */
[----:B------:R-:W-:Y:S01]  /*7f40*/  @!PT LDS RZ, [RZ] ;  /* 0x00000000fffff984 */ /* 0x000fe20000000800 */
[----:B------:R-:W-:Y:S01]  /*7f50*/  @!PT LDS RZ, [RZ] ;  /* 0x00000000fffff984 */ /* 0x000fe20000000800 */
[----:B------:R1:W-:Y:S02]  /*7f60*/  @!P2 LDGSTS.E.BYPASS.LTC128B.128 [R159+0x6000], desc[UR8][R18.64+0x80] ;  /* 0x06000080129fafae */ /* 0x0003e4000b901d48 */
[--C-:B------:R-:W-:Y:S01]  /*7f70*/  @!P3 LEA.HI.X R21, R16, R15, R17.reuse, 0x1, P0 ;  /* 0x0000000f1015b211 */ /* 0x100fe200000f0c11 */
[--C-:B------:R-:W-:Y:S01]  /*7f80*/  IMAD.X R15, R152, 0x1, R17.reuse, P5 ;  /* 0x00000001980f7824 */ /* 0x100fe200028e0611 */
[----:B------:R1:W-:Y:S01]  /*7f90*/  @P3 STS.128 [R159+0x4800], RZ ;  /* 0x004800ff9f003388 */ /* 0x0003e20000000c00 */
[C---:B----4-:R-:W-:Y:S03]  /*7fa0*/  @!P2 LEA R12, P0, R16.reuse, R12, 0x1 ;  /* 0x0000000c100ca211 */ /* 0x050fe600078008ff */
        /* <DEDUP_REMOVED lines=10> */
[C---:B--2---:R-:W-:Y:S03]  /*8050*/  @!P3 LEA R22, P1, R2.reuse, R10, 0x1 ;  /* 0x0000000a0216b211 */ /* 0x044fe600078208ff */
[----:B------:R1:W-:Y:S01]  /*8060*/  @P3 STS.128 [R159+0x5000], RZ ;  /* 0x005000ff9f003388 */ /* 0x0003e20000000c00 */
[----:B------:R-:W-:Y:S02]  /*8070*/  IADD3 R10, P6, R153, R2, RZ ;  /* 0x00000002990a7210 */ /* 0x000fe40007fde0ff */
[C-C-:B------:R-:W-:Y:S02]  /*8080*/  @!P3 LEA.HI.X R23, R2.reuse, R11, R15.reuse, 0x1, P1 ;  /* 0x0000000b0217b211 */ /* 0x140fe400008f0c0f */
[----:B------:R-:W-:Y:S02]  /*8090*/  @!P2 LEA R8, P1, R2, R8, 0x1 ;  /* 0x000000080208a211 */ /* 0x000fe400078208ff */
[----:B---3--:R-:W-:Y:S01]  /*80a0*/  @!P2 LEA R14, P0, R10, R4, 0x1 ;  /* 0x000000040a0ea211 */ /* 0x008fe200078008ff */
[----:B------:R-:W-:Y:S01]  /*80b0*/  @!PT LDS RZ, [RZ] ;  /* 0x00000000fffff984 */ /* 0x000fe20000000800 */
[----:B------:R-:W-:Y:S01]  /*80c0*/  @!PT LDS RZ, [RZ] ;  /* 0x00000000fffff984 */ /* 0x000fe20000000800 */
[----:B------:R-:W-:Y:S01]  /*80d0*/  @!PT LDS RZ, [RZ] ;  /* 0x00000000fffff984 */ /* 0x000fe20000000800 */
[----:B------:R1:W-:Y:S01]  /*80e0*/  @!P3 LDGSTS.E.BYPASS.LTC128B.128 [R159+0x5000], desc[UR8][R22.64] ;  /* 0x05000000169fbfae */ /* 0x0003e2000b901d48 */
[--C-:B------:R-:W-:Y:S01]  /*80f0*/  @!P2 LEA.HI.X R9, R2, R9, R15.reuse, 0x1, P1 ;  /* 0x000000090209a211 */ /* 0x100fe200008f0c0f */
[----:B------:R-:W-:Y:S01]  /*8100*/  IMAD.X R4, R152, 0x1, R15, P6 ;  /* 0x0000000198047824 */ /* 0x000fe200030e060f */
[C---:B------:R-:W-:Y:S01]  /*8110*/  @!P3 LEA R6, P5, R10.reuse, R6, 0x1 ;  /* 0x000000060a06b211 */ /* 0x040fe200078a08ff */
        /* <DEDUP_REMOVED lines=19> */
.L_x_792:
        /* <DEDUP_REMOVED lines=13> */
[----:B------:R-:W1:Y:S04]  /*8320*/  @!P2 LDC.64 R100, c[0x0][0x220] ;  /* 0x00008800ff64ab82 */ /* 0x000e680000000a00 */
[----:B------:R-:W-:Y:S01]  /*8330*/  @!PT LDS RZ, [RZ] ;  /* 0x00000000fffff984 */ /* 0x000fe20000000800 */
[----:B------:R-:W-:Y:S01]  /*8340*/  @!PT LDS RZ, [RZ] ;  /* 0x00000000fffff984 */ /* 0x000fe20000000800 */
[----:B------:R-:W-:Y:S01]  /*8350*/  @!PT LDS RZ, [RZ] ;  /* 0x00000000fffff984 */ /* 0x000fe20000000800 */
[----:B------:R4:W-:Y:S05]  /*8360*/  @!P3 LDGSTS.E.BYPASS.LTC128B.128 [R159+0x8000], desc[UR8][R182.64] ;  /* 0x08000000b69fbfae */ /* 0x0009ea000b901d48 */
        /* <DEDUP_REMOVED lines=11> */
[----:B------:R2:W-:Y:S02]  /*8420*/  @!P2 LDGSTS.E.BYPASS.LTC128B.128 [R159+0xa000], desc[UR8][R184.64+0x80] ;  /* 0x0a000080b89fafae */ /* 0x0005e4000b901d48 */
[--C-:B------:R-:W-:Y:S03]  /*8430*/  @!P3 LEA.HI.X R187, R2, R149, R177.reuse, 0x1, P0 ;  /* 0x0000009502bbb211 */ /* 0x100fe600000f0cb1 */
[----:B------:R-:W-:Y:S01]  /*8440*/  @P3 STS.128 [R159+0x8800], RZ ;  /* 0x008800ff9f003388 */ /* 0x000fe20000000c00 */
[----:B------:R-:W2:Y:S01]  /*8450*/  @!P2 LDC.64 R100, c[0x0][0x220] ;  /* 0x00008800ff64ab82 */ /* 0x000ea20000000a00 */
[C---:B------:R-:W-:Y:S03]  /*8460*/  IADD3 R0, P0, R157.reuse, R2, RZ ;  /* 0x000000029d007210 */ /* 0x040fe60007f1e0ff */
[----:B------:R-:W-:Y:S01]  /*8470*/  @!PT LDS RZ, [RZ] ;  /* 0x00000000fffff984 */ /* 0x000fe20000000800 */
[----:B------:R-:W-:Y:S01]  /*8480*/  @!PT LDS RZ, [RZ] ;  /* 0x00000000fffff984 */ /* 0x000fe20000000800 */
[----:B------:R-:W-:Y:S01]  /*8490*/  @!PT LDS RZ, [RZ] ;  /* 0x00000000fffff984 */ /* 0x000fe20000000800 */
[----:B------:R5:W-:Y:S01]  /*84a0*/  @!P3 LDGSTS.E.BYPASS.LTC128B.128 [R159+0x8800], desc[UR8][R186.64] ;  /* 0x08800000ba9fbfae */ /* 0x000be2000b901d48 */
[----:B---3--:R-:W-:Y:S01]  /*84b0*/  @!P3 LEA R188, P6, R0, R146, 0x1 ;  /* 0x0000009200bcb211 */ /* 0x008fe200078c08ff */
[----:B------:R-:W-:Y:S03]  /*84c0*/  IMAD.X R177, R156, 0x1, R177, P0 ;  /* 0x000000019cb17824 */ /* 0x000fe600000e06b1 */
[----:B------:R-:W-:Y:S01]  /*84d0*/  @P2 STS.128 [R159+0xa800], RZ ;  /* 0x00a800ff9f002388 */ /* 0x000fe20000000c00 */
[----:B------:R-:W-:Y:S04]  /*84e0*/  IADD3 R2, P5, R157, R0, RZ ;  /* 0x000000009d027210 */ /* 0x000fe80007fbe0ff */
[----:B------:R-:W-:Y:S01]  /*84f0*/  @!PT LDS RZ, [RZ] ;  /* 0x00000000fffff984 */ /* 0x000fe20000000800 */
[----:B------:R-:W-:Y:S01]  /*8500*/  @!PT LDS RZ, [RZ] ;  /* 0x00000000fffff984 */ /* 0x000fe20000000800 */
[----:B------:R-:W-:Y:S01]  /*8510*/  @!PT LDS RZ, [RZ] ;  /* 0x00000000fffff984 */ /* 0x000fe20000000800 */
[----:B------:R-:W-:Y:S01]  /*8520*/  @!P2 LDGSTS.E.BYPASS.LTC128B.128 [R159+0xa800], desc[UR8][R180.64+0x80] ;  /* 0x0a800080b49fafae */ /* 0x000fe2000b901d48 */
[--C-:B------:R-:W-:Y:S02]  /*8530*/  @!P3 LEA.HI.X R189, R0, R147, R177.reuse, 0x1, P6 ;  /* 0x0000009300bdb211 */ /* 0x100fe400030f0cb1 */
[----:B----4-:R-:W-:Y:S02]  /*8540*/  @!P3 LEA R182, P4, R2, R144, 0x1 ;  /* 0x0000009002b6b211 */ /* 0x010fe400078808ff */
[----:B------:R-:W-:Y:S01]  /*8550*/  @P3 STS.128 [R159+0x9000], RZ ;  /* 0x009000ff9f003388 */ /* 0x000fe20000000c00 */
[C---:B-1----:R-:W-:Y:S04]  /*8560*/  @!P2 LEA R178, P1, R0.reuse, R178, 0x1 ;  /* 0x000000b200b2a211 */ /* 0x042fe800078208ff */
[----:B------:R-:W-:Y:S01]  /*8570*/  @!PT LDS RZ, [RZ] ;  /* 0x00000000fffff984 */ /* 0x000fe20000000800 */
[----:B------:R-:W-:Y:S01]  /*8580*/  @!PT LDS RZ, [RZ] ;  /* 0x00000000fffff984 */ /* 0x000fe20000000800 */
[----:B------:R-:W-:Y:S01]  /*8590*/  @!PT LDS RZ, [RZ] ;  /* 0x00000000fffff984 */ /* 0x000fe20000000800 */
[----:B------:R1:W-:Y:S01]  /*85a0*/  @!P3 LDGSTS.E.BYPASS.LTC128B.128 [R159+0x9000], desc[UR8][R188.64] ;  /* 0x09000000bc9fbfae */ /* 0x0003e2000b901d48 */
[--C-:B------:R-:W-:Y:S04]  /*85b0*/  @!P2 LEA.HI.X R179, R0, R179, R177.reuse, 0x1, P1 ;  /* 0x000000b300b3a211 */ /* 0x100fe800008f0cb1 */
[----:B------:R-:W-:Y:S01]  /*85c0*/  @P2 STS.128 [R159+0xb000], RZ ;  /* 0x00b000ff9f002388 */ /* 0x000fe20000000c00 */
[----:B--2---:R-:W-:Y:S01]  /*85d0*/  @!P2 LEA R184, P0, R2, R100, 0x1 ;  /* 0x0000006402b8a211 */ /* 0x004fe200078008ff */
[----:B------:R-:W-:Y:S03]  /*85e0*/  IMAD.X R100, R156, 0x1, R177, P5 ;  /* 0x000000019c647824 */ /* 0x000fe600028e06b1 */
[----:B------:R-:W-:Y:S01]  /*85f0*/  @!PT LDS RZ, [RZ] ;  /* 0x00000000fffff984 */ /* 0x000fe20000000800 */
[----:B------:R-:W-:Y:S01]  /*8600*/  @!PT LDS RZ, [RZ] ;  /* 0x00000000fffff984 */ /* 0x000fe20000000800 */
[----:B------:R-:W-:Y:S01]  /*8610*/  @!PT LDS RZ, [RZ] ;  /* 0x00000000fffff984 */ /* 0x000fe20000000800 */
[----:B------:R-:W-:Y:S02]  /*8620*/  @!P2 LDGSTS.E.BYPASS.LTC128B.128 [R159+0xb000], desc[UR8][R178.64+0x80] ;  /* 0x0b000080b29fafae */ /* 0x000fe4000b901d48 */
[C-C-:B------:R-:W-:Y:S03]  /*8630*/  @!P3 LEA.HI.X R183, R2.reuse, R145, R100.reuse, 0x1, P4 ;  /* 0x0000009102b7b211 */ /* 0x140fe600020f0c64 */
[----:B------:R-:W-:Y:S01]  /*8640*/  @P3 STS.128 [R159+0x9800], RZ ;  /* 0x009800ff9f003388 */ /* 0x000fe20000000c00 */
[----:B------:R-:W-:Y:S02]  /*8650*/  @!P2 LEA.HI.X R185, R2, R101, R100, 0x1, P0 ;  /* 0x0000006502b9a211 */ /* 0x000fe400000f0c64 */
[----:B------:R-:W-:Y:S02]  /*8660*/  ISETP.GT.AND P4, PT, R172, RZ, PT ;  /* 0x000000ffac00720c */ /* 0x000fe40003f84270 */
        /* <DEDUP_REMOVED lines=9> */
[----:B------:R-:W-:Y:S05]  /*8700*/  LDSM.16.M88.4 R104, [R143] ;  /* 0x000000008f68783b */ /* 0x000fea0000000200 */
[----:B------:R-:W3:Y:S05]  /*8710*/  LDSM.16.M88.4 R108, [R142+0x4000] ;  /* 0x004000008e6c783b */ /* 0x000eea0000000200 */
[----:B------:R-:W4:Y:S05]  /*8720*/  LDSM.16.M88.4 R112, [R142+0x4800] ;  /* 0x004800008e70783b */ /* 0x000f2a0000000200 */
[----:B------:R-:W5:Y:S05]  /*8730*/  LDSM.16.M88.4 R116, [R142+0x5000] ;  /* 0x005000008e74783b */ /* 0x000f6a0000000200 */
[----:B------:R-:W1:Y:S05]  /*8740*/  LDSM.16.M88.4 R120, [R142+0x5800] ;  /* 0x005800008e78783b */ /* 0x000e6a0000000200 */
[----:B------:R-:W0:Y:S05]  /*8750*/  LDGDEPBAR ;  /* 0x00000000000079af */ /* 0x000e2a0000000000 */
[----:B------:R-:W-:Y:S05]  /*8760*/  LDSM.16.M88.4 R124, [R141] ;  /* 0x000000008d7c783b */ /* 0x000fea0000000200 */
[----:B------:R-:W2:Y:S01]  /*8770*/  LDSM.16.M88.4 R128, [R140] ;  /* 0x000000008c80783b */ /* 0x000ea20000000200 */
[C---:B---3--:R-:W-:Y:S06]  /*8780*/  HMMA.16816.F32 R4, R104.reuse, R108, RZ ;  /* 0x0000006c6804723c */ /* 0x048fec00000018ff */
[C---:B------:R-:W-:Y:S01]  /*8790*/  HMMA.16816.F32 R8, R104.reuse, R110, RZ ;  /* 0x0000006e6808723c */ /* 0x040fe200000018ff */
[----:B------:R-:W-:Y:S05]  /*87a0*/  LDSM.16.M88.4 R108, [R140+0x1000] ;  /* 0x001000008c6c783b */ /* 0x000fea0000000200 */
        /* <DEDUP_REMOVED lines=8> */
[----:B------:R-:W1:Y:S05]  /*8830*/  LDSM.16.M88.4 R104, [R140+0x800] ;  /* 0x000800008c68783b */ /* 0x000e6a0000000200 */
[C---:B--2---:R-:W-:Y:S01]  /*8840*/  HMMA.16816.F32 R4, R124.reuse, R128, R4 ;  /* 0x000000807c04723c */ /* 0x044fe20000001804 */
[----:B------:R-:W-:Y:S05]  /*8850*/  LDSM.16.M88.4 R120, [R137] ;  /* 0x000000008978783b */ /* 0x000fea0000000200 */
[C---:B------:R-:W-:Y:S06]  /*8860*/  HMMA.16816.F32 R8, R124.reuse, R130, R8 ;  /* 0x000000827c08723c */ /* 0x040fec0000001808 */
[C---:B-1----:R-:W-:Y:S06]  /*8870*/  HMMA.16816.F32 R12, R124.reuse, R104, R12 ;  /* 0x000000687c0c723c */ /* 0x042fec000000180c */
[C---:B------:R-:W-:Y:S01]  /*8880*/  HMMA.16816.F32 R16, R124.reuse, R106, R16 ;  /* 0x0000006a7c10723c */ /* 0x040fe20000001810 */
[----:B------:R-:W-:Y:S05]  /*8890*/  LDSM.16.M88.4 R104, [R139] ;  /* 0x000000008b68783b */ /* 0x000fea0000000200 */
[C---:B------:R-:W-:Y:S06]  /*88a0*/  HMMA.16816.F32 R20, R124.reuse, R108, R20 ;  /* 0x0000006c7c14723c */ /* 0x040fec0000001814 */
[C---:B------:R-:W-:Y:S01]  /*88b0*/  HMMA.16816.F32 R24, R124.reuse, R110, R24 ;  /* 0x0000006e7c18723c */ /* 0x040fe20000001818 */
[----:B------:R-:W1:Y:S05]  /*88c0*/  LDSM.16.M88.4 R108, [R135+0x4000] ;  /* 0x00400000876c783b */ /* 0x000e6a0000000200 */
[C---:B------:R-:W-:Y:S06]  /*88d0*/  HMMA.16816.F32 R28, R124.reuse, R112, R28 ;  /* 0x000000707c1c723c */ /* 0x040fec000000181c */
[----:B------:R-:W-:Y:S01]  /*88e0*/  HMMA.16816.F32 R32, R124, R114, R32 ;  /* 0x000000727c20723c */ /* 0x000fe20000001820 */
[----:B------:R-:W2:Y:S05]  /*88f0*/  LDSM.16.M88.4 R112, [R135+0x5000] ;  /* 0x005000008770783b */ /* 0x000eaa0000000200 */
[C---:B-1----:R-:W-:Y:S06]  /*8900*/  HMMA.16816.F32 R4, R104.reuse, R108, R4 ;  /* 0x0000006c6804723c */ /* 0x042fec0000001804 */
[C---:B------:R-:W-:Y:S01]  /*8910*/  HMMA.16816.F32 R8, R104.reuse, R110, R8 ;  /* 0x0000006e6808723c */ /* 0x040fe20000001808 */
[----:B------:R-:W1:Y:S05]  /*8920*/  LDSM.16.M88.4 R108, [R135+0x5800] ;  /* 0x00580000876c783b */ /* 0x000e6a0000000200 */
[C---:B------:R-:W-:Y:S06]  /*8930*/  HMMA.16816.F32 R12, R104.reuse, R116, R12 ;  /* 0x00000074680c723c */ /* 0x040fec000000180c */
[C---:B------:R-:W-:Y:S01]  /*8940*/  HMMA.16816.F32 R16, R104.reuse, R118, R16 ;  /* 0x000000766810723c */ /* 0x040fe20000001810 */
[----:B------:R-:W3:Y:S05]  /*8950*/  LDSM.16.M88.4 R116, [R138] ;  /* 0x000000008a74783b */ /* 0x000eea0000000200 */
[C---:B--2---:R-:W-:Y:S06]  /*8960*/  HMMA.16816.F32 R20, R104.reuse, R112, R20 ;  /* 0x000000706814723c */ /* 0x044fec0000001814 */
[C---:B------:R-:W-:Y:S01]  /*8970*/  HMMA.16816.F32 R24, R104.reuse, R114, R24 ;  /* 0x000000726818723c */ /* 0x040fe20000001818 */
[----:B------:R-:W-:Y:S05]  /*8980*/  LDSM.16.M88.4 R112, [R137+0x1800] ;  /* 0x001800008970783b */ /* 0x000fea0000000200 */
[C---:B-1----:R-:W-:Y:S06]  /*8990*/  HMMA.16816.F32 R28, R104.reuse, R108, R28 ;  /* 0x0000006c681c723c */ /* 0x042fec000000181c */
[----:B------:R-:W-:Y:S01]  /*89a0*/  HMMA.16816.F32 R32, R104, R110, R32 ;  /* 0x0000006e6820723c */ /* 0x000fe20000001820 */
[----:B------:R-:W1:Y:S05]  /*89b0*/  LDSM.16.M88.4 R104, [R137+0x800] ;  /* 0x000800008968783b */ /* 0x000e6a0000000200 */
[----:B------:R-:W2:Y:S01]  /*89c0*/  LDSM.16.M88.4 R108, [R137+0x1000] ;  /* 0x00100000896c783b */ /* 0x000ea20000000200 */
[C---:B---3--:R-:W-:Y:S06]  /*89d0*/  HMMA.16816.F32 R4, R116.reuse, R120, R4 ;  /* 0x000000787404723c */ /* 0x048fec0000001804 */
[C---:B------:R-:W-:Y:S01]  /*89e0*/  HMMA.16816.F32 R8, R116.reuse, R122, R8 ;  /* 0x0000007a7408723c */ /* 0x040fe20000001808 */
[----:B------:R-:W-:Y:S05]  /*89f0*/  LDSM.16.M88.4 R120, [R142+0x6800] ;  /* 0x006800008e78783b */ /* 0x000fea0000000200 */
        /* <DEDUP_REMOVED lines=9> */
[----:B------:R-:W-:Y:S01]  /*8a90*/  LDSM.16.M88.4 R116, [R141+0x2000] ;  /* 0x002000008d74783b */ /* 0x000fe20000000200 */
[C---:B-1----:R-:W-:Y:S06]  /*8aa0*/  HMMA.16816.F32 R4, R104.reuse, R108, R4 ;  /* 0x0000006c6804723c */ /* 0x042fec0000001804 */
[C---:B------:R-:W-:Y:S01]  /*8ab0*/  HMMA.16816.F32 R8, R104.reuse, R110, R8 ;  /* 0x0000006e6808723c */ /* 0x040fe20000001808 */
[----:B------:R-:W1:Y:S05]  /*8ac0*/  LDSM.16.M88.4 R108, [R142+0x7800] ;  /* 0x007800008e6c783b */ /* 0x000e6a0000000200 */
[C---:B------:R-:W-:Y:S06]  /*8ad0*/  HMMA.16816.F32 R12, R104.reuse, R120, R12 ;  /* 0x00000078680c723c */ /* 0x040fec000000180c */
[C---:B------:R-:W-:Y:S01]  /*8ae0*/  HMMA.16816.F32 R16, R104.reuse, R122, R16 ;  /* 0x0000007a6810723c */ /* 0x040fe20000001810 */
[----:B------:R-:W3:Y:S05]  /*8af0*/  LDSM.16.M88.4 R120, [R140+0x2000] ;  /* 0x002000008c78783b */ /* 0x000eea0000000200 */
        /* <DEDUP_REMOVED lines=27> */
[C---:B------:R-:W-:Y:S06]  /*8cb0*/  HMMA.16816.F32 R24, R104.reuse, R114, R24 ;  /* 0x000000726818723c */ /* 0x040fec0000001818 */
[C---:B-1----:R-:W-:Y:S06]  /*8cc0*/  HMMA.16816.F32 R28, R104.reuse, R108, R28 ;  /* 0x0000006c681c723c */ /* 0x042fec000000181c */
[----:B------:R-:W-:Y:S01]  /*8cd0*/  HMMA.16816.F32 R32, R104, R110, R32 ;  /* 0x0000006e6820723c */ /* 0x000fe20000001820 */
[----:B------:R-:W1:Y:S05]  /*8ce0*/  LDSM.16.M88.4 R104, [R137+0x2800] ;  /* 0x002800008968783b */ /* 0x000e6a0000000200 */
[----:B------:R-:W2:Y:S01]  /*8cf0*/  LDSM.16.M88.4 R108, [R137+0x3000] ;  /* 0x00300000896c783b */ /* 0x000ea20000000200 */
[C---:B---3--:R-:W-:Y:S06]  /*8d00*/  HMMA.16816.F32 R4, R116.reuse, R120, R4 ;  /* 0x000000787404723c */ /* 0x048fec0000001804 */
        /* <DEDUP_REMOVED lines=10> */
[C---:B-1----:R-:W-:Y:S03]  /*8db0*/  HMMA.16816.F32 R12, R116.reuse, R104, R12 ;  /* 0x00000068740c723c */ /* 0x042fe6000000180c */
[----:B------:R-:W-:Y:S03]  /*8dc0*/  FMUL.FTZ R205, R11, UR5 ;  /* 0x000000050bcd7c20 */ /* 0x000fe60008410000 */
[----:B------:R-:W1:Y:S01]  /*8dd0*/  MUFU.TANH R200, R200 ;  /* 0x000000c800c87308 */ /* 0x000e620000002400 */
[C---:B------:R-:W-:Y:S01]  /*8de0*/  HMMA.16816.F32 R16, R116.reuse, R106, R16 ;  /* 0x0000006a7410723c */ /* 0x040fe20000001810 */
[----:B------:R-:W4:Y:S01]  /*8df0*/  LDSM.16.M88.4 R104, [R137+0x3800] ;  /* 0x003800008968783b */ /* 0x000f220000000200 */
[----:B------:R-:W-:Y:S07]  /*8e00*/  DEPBAR.LE SB0, 0x0 ;  /* 0x000080000000791a */ /* 0x000fee0000000000 */
[----:B------:R-:W5:Y:S01]  /*8e10*/  MUFU.TANH R206, R206 ;  /* 0x000000ce00ce7308 */ /* 0x000f620000002400 */
[----:B------:R-:W-:Y:S01]  /*8e20*/  BAR.SYNC.DEFER_BLOCKING 0x0 ;  /* 0x0000000000007b1d */ /* 0x000fe20000010000 */
[C---:B--2---:R-:W-:Y:S05]  /*8e30*/  HMMA.16816.F32 R20, R116.reuse, R108, R20 ;  /* 0x0000006c7414723c */ /* 0x044fea0000001814 */
[----:B---3--:R-:W-:Y:S03]  /*8e40*/  FMNMX.FTZ R101, R202, R103, !PT ;  /* 0x00000067ca657209 */ /* 0x008fe60007810000 */
[----:B------:R-:W2:Y:S01]  /*8e50*/  MUFU.TANH R204, R204 ;  /* 0x000000cc00cc7308 */ /* 0x000ea20000002400 */
[C---:B------:R-:W-:Y:S03]  /*8e60*/  HMMA.16816.F32 R24, R116.reuse, R110, R24 ;  /* 0x0000006e7418723c */ /* 0x040fe60000001818 */
[----:B------:R-:W-:Y:S01]  /*8e70*/  FMUL.FTZ R198, R12, UR5 ;  /* 0x000000050cc67c20 */ /* 0x000fe20008410000 */
[----:B------:R-:W-:Y:S01]  /*8e80*/  FMUL.FTZ R196, R13, UR5 ;  /* 0x000000050dc47c20 */ /* 0x000fe20008410000 */
[----:B-1----:R-:W-:Y:S04]  /*8e90*/  FMNMX.FTZ R101, R200, R101, !PT ;  /* 0x00000065c8657209 */ /* 0x002fe80007810000 */
[----:B------:R-:W1:Y:S02]  /*8ea0*/  MUFU.TANH R199, R199 ;  /* 0x000000c700c77308 */ /* 0x000e640000002400 */
[----:B------:R-:W-:Y:S01]  /*8eb0*/  FMUL.FTZ R195, R14, UR5 ;  /* 0x000000050ec37c20 */ /* 0x000fe20008410000 */
[----:B------:R-:W-:Y:S01]  /*8ec0*/  FMUL.FTZ R194, R16, UR5 ;  /* 0x0000000510c27c20 */ /* 0x000fe20008410000 */
[----:B------:R-:W-:Y:S01]  /*8ed0*/  FMUL.FTZ R192, R17, UR5 ;  /* 0x0000000511c07c20 */ /* 0x000fe20008410000 */
[----:B-----5:R-:W-:Y:S01]  /*8ee0*/  FMNMX.FTZ R101, R206, R101, !PT ;  /* 0x00000065ce657209 */ /* 0x020fe20007810000 */
[----:B------:R-:W-:Y:S04]  /*8ef0*/  FMUL.FTZ R197, R15, UR5 ;  /* 0x000000050fc57c20 */ /* 0x000fe80008410000 */
[----:B------:R-:W3:Y:S01]  /*8f00*/  MUFU.TANH R198, R198 ;  /* 0x000000c600c67308 */ /* 0x000ee20000002400 */
[----:B------:R-:W-:Y:S01]  /*8f10*/  FMUL.FTZ R191, R18, UR5 ;  /* 0x0000000512bf7c20 */ /* 0x000fe20008410000 */
[----:B------:R-:W-:Y:S01]  /*8f20*/  FMUL.FTZ R186, R20, UR5 ;  /* 0x0000000514ba7c20 */ /* 0x000fe20008410000 */
[----:B--2---:R-:W-:Y:S01]  /*8f30*/  FMNMX.FTZ R101, R204, R101, !PT ;  /* 0x00000065cc657209 */ /* 0x004fe20007810000 */
[----:B------:R-:W-:Y:S01]  /*8f40*/  FMUL.FTZ R188, R21, UR5 ;  /* 0x0000000515bc7c20 */ /* 0x000fe20008410000 */
[----:B------:R-:W-:Y:S01]  /*8f50*/  FMUL.FTZ R193, R19, UR5 ;  /* 0x0000000513c17c20 */ /* 0x000fe20008410000 */
[----:B------:R-:W-:Y:S01]  /*8f60*/  FMUL.FTZ R187, R22, UR5 ;  /* 0x0000000516bb7c20 */ /* 0x000fe20008410000 */
[----:B------:R-:W-:Y:S03]  /*8f70*/  FMUL.FTZ R189, R23, UR5 ;  /* 0x0000000517bd7c20 */ /* 0x000fe60008410000 */
[----:B------:R-:W2:Y:S01]  /*8f80*/  MUFU.TANH R201, R201 ;  /* 0x000000c900c97308 */ /* 0x000ea20000002400 */
[----:B-1----:R-:W-:Y:S01]  /*8f90*/  FMNMX.FTZ R0, R199, R3, !PT ;  /* 0x00000003c7007209 */ /* 0x002fe20007810000 */
[----:B------:R-:W-:Y:S01]  /*8fa0*/  FMUL.FTZ R190, R24, UR5 ;  /* 0x0000000518be7c20 */ /* 0x000fe20008410000 */
[C---:B----4-:R-:W-:Y:S03]  /*8fb0*/  HMMA.16816.F32 R28, R116.reuse, R104, R28 ;  /* 0x00000068741c723c */ /* 0x050fe6000000181c */
[----:B------:R-:W-:Y:S01]  /*8fc0*/  FMUL.FTZ R184, R25, UR5 ;  /* 0x0000000519b87c20 */ /* 0x000fe20008410000 */
[----:B------:R-:W-:Y:S03]  /*8fd0*/  FMUL.FTZ R185, R26, UR5 ;  /* 0x000000051ab97c20 */ /* 0x000fe60008410000 */
[----:B------:R-:W1:Y:S01]  /*8fe0*/  MUFU.TANH R196, R196 ;  /* 0x000000c400c47308 */ /* 0x000e620000002400 */
[----:B---3--:R-:W-:Y:S01]  /*8ff0*/  FMNMX.FTZ R101, R198, R101, !PT ;  /* 0x00000065c6657209 */ /* 0x008fe20007810000 */
[----:B------:R-:W-:Y:S03]  /*9000*/  HMMA.16816.F32 R32, R116, R106, R32 ;  /* 0x0000006a7420723c */ /* 0x000fe60000001820 */
[----:B------:R-:W-:Y:S05]  /*9010*/  FMUL.FTZ R183, R27, UR5 ;  /* 0x000000051bb77c20 */ /* 0x000fea0008410000 */
[----:B------:R-:W3:Y:S03]  /*9020*/  MUFU.TANH R203, R203 ;  /* 0x000000cb00cb7308 */ /* 0x000ee60000002400 */
[----:B--2---:R-:W-:Y:S07]  /*9030*/  FMNMX.FTZ R0, R201, R0, !PT ;  /* 0x00000000c9007209 */ /* 0x004fee0007810000 */
[----:B------:R-:W2:Y:S01]  /*9040*/  MUFU.TANH R194, R194 ;  /* 0x000000c200c27308 */ /* 0x000ea20000002400 */
[----:B-1----:R-:W-:Y:S01]  /*9050*/  FMNMX.FTZ R101, R196, R101, !PT ;  /* 0x00000065c4657209 */ /* 0x002fe20007810000 */
[----:B------:R-:W-:Y:S01]  /*9060*/  FMUL.FTZ R180, R28, UR5 ;  /* 0x000000051cb47c20 */ /* 0x000fe20008410000 */
[----:B------:R-:W-:Y:S01]  /*9070*/  FMUL.FTZ R181, R30, UR5 ;  /* 0x000000051eb57c20 */ /* 0x000fe20008410000 */
[----:B------:R-:W-:Y:S01]  /*9080*/  FMUL.FTZ R182, R29, UR5 ;  /* 0x000000051db67c20 */ /* 0x000fe20008410000 */
[----:B------:R-:W-:Y:S05]  /*9090*/  FMUL.FTZ R177, R31, UR5 ;  /* 0x000000051fb17c20 */ /* 0x000fea0008410000 */
[----:B------:R-:W1:Y:S01]  /*90a0*/  MUFU.TANH R205, R205 ;  /* 0x000000cd00cd7308 */ /* 0x000e620000002400 */
[----:B---3--:R-:W-:Y:S01]  /*90b0*/  FMNMX.FTZ R0, R203, R0, !PT ;  /* 0x00000000cb007209 */ /* 0x008fe20007810000 */
[----:B------:R-:W-:Y:S01]  /*90c0*/  FMUL.FTZ R178, R32, UR5 ;  /* 0x0000000520b27c20 */ /* 0x000fe20008410000 */
[----:B------:R-:W-:Y:S01]  /*90d0*/  FMUL.FTZ R102, R34, UR5 ;  /* 0x0000000522667c20 */ /* 0x000fe20008410000 */
[----:B------:R-:W-:Y:S01]  /*90e0*/  FMUL.FTZ R179, R33, UR5 ;  /* 0x0000000521b37c20 */ /* 0x000fe20008410000 */
[----:B------:R-:W-:Y:S05]  /*90f0*/  FMUL.FTZ R35, R35, UR5 ;  /* 0x0000000523237c20 */ /* 0x000fea0008410000 */
        /* <DEDUP_REMOVED lines=44> */
.L_x_793:
[----:B------:R-:W2:Y:S01]  /*93c0*/  SHFL.BFLY PT, R2, R207, 0x2, 0x1f ;  /* 0x0c401f00cf027f89 */ /* 0x000ea200000e0000 */
[----:B-1--4-:R-:W-:Y:S02]  /*93d0*/  FMNMX.FTZ R7, R101, R0, !PT ;  /* 0x0000000065077209 */ /* 0x012fe40007810000 */
[----:B------:R-:W-:Y:S05]  /*93e0*/  IADD3 R172, R172, -0x1, RZ ;  /* 0xffffffffacac7810 */ /* 0x000fea0007ffe0ff */
[----:B------:R-:W-:Y:S08]  /*93f0*/  LDSM.16.MT88.4 R16, [R136+0x8000] ;  /* 0x008000008810783b */ /* 0x000ff00000004200 */
[----:B------:R-:W1:Y:S08]  /*9400*/  SHFL.BFLY PT, R0, R7, 0x2, 0x1f ;  /* 0x0c401f0007007f89 */ /* 0x000e7000000e0000 */
[----:B------:R-:W-:Y:S08]  /*9410*/  LDSM.16.MT88.4 R24, [R134+0x8000] ;  /* 0x008000008618783b */ /* 0x000ff00000004200 */
[----:B------:R-:W-:Y:S01]  /*9420*/  LDSM.16.MT88.4 R32, [R133+0x8000] ;  /* 0x008000008520783b */ /* 0x000fe20000004200 */
[----:B--2---:R-:W-:Y:S07]  /*9430*/  FMNMX.FTZ R9, R207, R2, !PT ;  /* 0x00000002cf097209 */ /* 0x004fee0007810000 */
[----:B------:R-:W2:Y:S01]  /*9440*/  SHFL.BFLY PT, R2, R9, 0x1, 0x1f ;  /* 0x0c201f0009027f89 */ /* 0x000ea200000e0000 */
[----:B-1----:R-:W-:Y:S07]  /*9450*/  FMNMX.FTZ R5, R7, R0, !PT ;  /* 0x0000000007057209 */ /* 0x002fee0007810000 */
[----:B------:R-:W1:Y:S01]  /*9460*/  SHFL.BFLY PT, R0, R5, 0x1, 0x1f ;  /* 0x0c201f0005007f89 */ /* 0x000e6200000e0000 */
[----:B--2---:R-:W-:Y:S04]  /*9470*/  FMNMX.FTZ R2, R9, R2, !PT ;  /* 0x0000000209027209 */ /* 0x004fe80007810000 */
[C---:B------:R-:W-:Y:S01]  /*9480*/  FSETP.NEU.FTZ.AND P0, PT, R2.reuse, -INF , PT ;  /* 0xff8000000200780b */ /* 0x040fe20003f1d000 */
[C---:B------:R-:W-:Y:S01]  /*9490*/  FMUL.FTZ R111, R2.reuse, UR4 ;  /* 0x00000004026f7c20 */ /* 0x040fe20008410000 */
[----:B------:R-:W-:Y:S01]  /*94a0*/  FADD.FTZ R4, -R2, R103 ;  /* 0x0000006702047221 */ /* 0x000fe20000010100 */
[----:B-1----:R-:W-:Y:S03]  /*94b0*/  FMNMX.FTZ R0, R5, R0, !PT ;  /* 0x0000000005007209 */ /* 0x002fe60007810000 */
[----:B------:R-:W-:Y:S01]  /*94c0*/  FMUL.FTZ R100, R4, UR4 ;  /* 0x0000000404647c20 */ /* 0x000fe20008410000 */
[----:B------:R-:W-:Y:S02]  /*94d0*/  FSEL R111, R111, RZ, P0 ;  /* 0x000000ff6f6f7208 */ /* 0x000fe40000000000 */
[C---:B------:R-:W-:Y:S01]  /*94e0*/  FSETP.NEU.FTZ.AND P0, PT, R0.reuse, -INF , PT ;  /* 0xff8000000000780b */ /* 0x040fe20003f1d000 */
[C---:B------:R-:W-:Y:S01]  /*94f0*/  FMUL.FTZ R112, R0.reuse, UR4 ;  /* 0x0000000400707c20 */ /* 0x040fe20008410000 */
[----:B------:R-:W-:Y:S01]  /*9500*/  FADD.FTZ R3, -R0, R3 ;  /* 0x0000000300037221 */ /* 0x000fe20000010100 */
[--C-:B------:R-:W-:Y:S01]  /*9510*/  FFMA.FTZ R103, R202, UR4, -R111.reuse ;  /* 0x00000004ca677c23 */ /* 0x100fe2000801086f */
[--C-:B------:R-:W-:Y:S01]  /*9520*/  FFMA.FTZ R109, R200, UR4, -R111.reuse ;  /* 0x00000004c86d7c23 */ /* 0x100fe2000801086f */
[--C-:B------:R-:W-:Y:S01]  /*9530*/  FFMA.FTZ R108, R206, UR4, -R111.reuse ;  /* 0x00000004ce6c7c23 */ /* 0x100fe2000801086f */
[----:B------:R-:W-:Y:S01]  /*9540*/  FSEL R112, R112, RZ, P0 ;  /* 0x000000ff70707208 */ /* 0x000fe20000000000 */
[--C-:B------:R-:W-:Y:S01]  /*9550*/  FFMA.FTZ R107, R204, UR4, -R111.reuse ;  /* 0x00000004cc6b7c23 */ /* 0x100fe2000801086f */
[----:B------:R-:W-:Y:S01]  /*9560*/  FMUL.FTZ R6, R3, UR4 ;  /* 0x0000000403067c20 */ /* 0x000fe20008410000 */
        /* <DEDUP_REMOVED lines=23> */
[C---:B------:R-:W-:Y:S03]  /*96e0*/  FMUL.FTZ R20, R100.reuse, R80 ;  /* 0x0000005064147220 */ /* 0x040fe60000410000 */
[----:B------:R-:W1:Y:S01]  /*96f0*/  MUFU.EX2 R109, R109 ;  /* 0x0000006d006d7308 */ /* 0x000e620000000800 */
[C---:B--2---:R-:W-:Y:S01]  /*9700*/  FMUL.FTZ R6, R3.reuse, R98 ;  /* 0x0000006203067220 */ /* 0x044fe20000410000 */
[C---:B------:R-:W-:Y:S01]  /*9710*/  FMUL.FTZ R7, R3.reuse, R99 ;  /* 0x0000006303077220 */ /* 0x040fe20000410000 */
[C---:B------:R-:W-:Y:S01]  /*9720*/  FMUL.FTZ R10, R3.reuse, R94 ;  /* 0x0000005e030a7220 */ /* 0x040fe20000410000 */
[C---:B------:R-:W-:Y:S01]  /*9730*/  FMUL.FTZ R11, R3.reuse, R95 ;  /* 0x0000005f030b7220 */ /* 0x040fe20000410000 */
[C---:B------:R-:W-:Y:S01]  /*9740*/  FMUL.FTZ R14, R3.reuse, R90 ;  /* 0x0000005a030e7220 */ /* 0x040fe20000410000 */
[C---:B------:R-:W-:Y:S01]  /*9750*/  FMUL.FTZ R15, R3.reuse, R91 ;  /* 0x0000005b030f7220 */ /* 0x040fe20000410000 */
[C---:B------:R-:W-:Y:S03]  /*9760*/  FMUL.FTZ R21, R100.reuse, R81 ;  /* 0x0000005164157220 */ /* 0x040fe60000410000 */
[----:B------:R-:W-:Y:S01]  /*9770*/  MUFU.EX2 R110, R110 ;  /* 0x0000006e006e7308 */ /* 0x000fe20000000800 */
[----:B------:R-:W2:Y:S01]  /*9780*/  LDSM.16.MT88.4 R88, [R132+0x8000] ;  /* 0x008000008458783b */ /* 0x000ea20000004200 */
[C---:B------:R-:W-:Y:S01]  /*9790*/  FMUL.FTZ R22, R3.reuse, R82 ;  /* 0x0000005203167220 */ /* 0x040fe20000410000 */
[C---:B------:R-:W-:Y:S01]  /*97a0*/  FMUL.FTZ R23, R3.reuse, R83 ;  /* 0x0000005303177220 */ /* 0x040fe20000410000 */
[C---:B------:R-:W-:Y:S01]  /*97b0*/  FMUL.FTZ R28, R100.reuse, R72 ;  /* 0x00000048641c7220 */ /* 0x040fe20000410000 */
[C---:B------:R-:W-:Y:S01]  /*97c0*/  FMUL.FTZ R29, R100.reuse, R73 ;  /* 0x00000049641d7220 */ /* 0x040fe20000410000 */
[C---:B------:R-:W-:Y:S01]  /*97d0*/  FMUL.FTZ R30, R3.reuse, R74 ;  /* 0x0000004a031e7220 */ /* 0x040fe20000410000 */
[----:B------:R-:W-:Y:S03]  /*97e0*/  FMUL.FTZ R31, R3, R75 ;  /* 0x0000004b031f7220 */ /* 0x000fe60000410000 */
[----:B------:R-:W3:Y:S01]  /*97f0*/  MUFU.EX2 R106, R106 ;  /* 0x0000006a006a7308 */ /* 0x000ee20000000800 */
[----:B-1----:R-:W-:Y:S01]  /*9800*/  F2FP.F16.F32.PACK_AB R96, R109, R103 ;  /* 0x000000676d60723e */ /* 0x002fe200000000ff */
[----:B------:R-:W1:Y:S01]  /*9810*/  LDSM.16.MT88.4 R80, [R136+0xa000] ;  /* 0x00a000008850783b */ /* 0x000e620000004200 */
[C---:B------:R-:W-:Y:S01]  /*9820*/  FMUL.FTZ R36, R100.reuse, R36 ;  /* 0x0000002464247220 */ /* 0x040fe20000410000 */
[C---:B------:R-:W-:Y:S01]  /*9830*/  FMUL.FTZ R37, R100.reuse, R37 ;  /* 0x0000002564257220 */ /* 0x040fe20000410000 */
[C---:B------:R-:W-:Y:S01]  /*9840*/  FMUL.FTZ R38, R3.reuse, R38 ;  /* 0x0000002603267220 */ /* 0x040fe20000410000 */
[C---:B------:R-:W-:Y:S01]  /*9850*/  FMUL.FTZ R39, R3.reuse, R39 ;  /* 0x0000002703277220 */ /* 0x040fe20000410000 */
[C---:B------:R-:W-:Y:S03]  /*9860*/  FMUL.FTZ R40, R100.reuse, R40 ;  /* 0x0000002864287220 */ /* 0x040fe60000410000 */
[----:B------:R-:W-:Y:S01]  /*9870*/  MUFU.EX2 R108, R108 ;  /* 0x0000006c006c7308 */ /* 0x000fe20000000800 */
[C---:B------:R-:W-:Y:S01]  /*9880*/  FMUL.FTZ R41, R100.reuse, R41 ;  /* 0x0000002964297220 */ /* 0x040fe20000410000 */
[----:B------:R-:W4:Y:S01]  /*9890*/  LDSM.16.MT88.4 R72, [R134+0xa000] ;  /* 0x00a000008648783b */ /* 0x000f220000004200 */
[C---:B------:R-:W-:Y:S01]  /*98a0*/  FMUL.FTZ R42, R3.reuse, R42 ;  /* 0x0000002a032a7220 */ /* 0x040fe20000410000 */
[C---:B------:R-:W-:Y:S01]  /*98b0*/  FMUL.FTZ R43, R3.reuse, R43 ;  /* 0x0000002b032b7220 */ /* 0x040fe20000410000 */
[C---:B------:R-:W-:Y:S01]  /*98c0*/  FMUL.FTZ R44, R100.reuse, R44 ;  /* 0x0000002c642c7220 */ /* 0x040fe20000410000 */
[----:B------:R-:W-:Y:S01]  /*98d0*/  FMUL.FTZ R45, R100, R45 ;  /* 0x0000002d642d7220 */ /* 0x000fe20000410000 */
[C---:B------:R-:W-:Y:S03]  /*98e0*/  FMUL.FTZ R46, R3.reuse, R46 ;  /* 0x0000002e032e7220 */ /* 0x040fe60000410000 */
[----:B------:R-:W5:Y:S01]  /*98f0*/  MUFU.EX2 R107, R107 ;  /* 0x0000006b006b7308 */ /* 0x000f620000000800 */
[----:B---3--:R-:W-:Y:S01]  /*9900*/  F2FP.F16.F32.PACK_AB R97, R106, R110 ;  /* 0x0000006e6a61723e */ /* 0x008fe200000000ff */
        /* <DEDUP_REMOVED lines=10> */
[----:B------:R-:W-:Y:S01]  /*99b0*/  LDSM.16.MT88.4 R92, [R136+0x9800] ;  /* 0x00980000885c783b */ /* 0x000fe20000004200 */
[C---:B------:R-:W-:Y:S01]  /*99c0*/  FMUL.FTZ R60, R100.reuse, R60 ;  /* 0x0000003c643c7220 */ /* 0x040fe20000410000 */
[C---:B------:R-:W-:Y:S01]  /*99d0*/  FMUL.FTZ R61, R100.reuse, R61 ;  /* 0x0000003d643d7220 */ /* 0x040fe20000410000 */
[----:B------:R-:W-:Y:S03]  /*99e0*/  FMUL.FTZ R62, R3, R62 ;  /* 0x0000003e033e7220 */ /* 0x000fe60000410000 */
[----:B------:R-:W3:Y:S01]  /*99f0*/  MUFU.EX2 R104, R104 ;  /* 0x0000006800687308 */ /* 0x000ee20000000800 */
[----:B-----5:R-:W-:Y:S01]  /*9a00*/  F2FP.F16.F32.PACK_AB R98, R107, R108 ;  /* 0x0000006c6b62723e */ /* 0x020fe200000000ff */
[C---:B------:R-:W-:Y:S01]  /*9a10*/  FMUL.FTZ R63, R3.reuse, R63 ;  /* 0x0000003f033f7220 */ /* 0x040fe20000410000 */
        /* <DEDUP_REMOVED lines=9> */
[--C-:B------:R-:W-:Y:S01]  /*9ab0*/  FFMA.FTZ R124, R187, UR4, -R112.reuse ;  /* 0x00000004bb7c7c23 */ /* 0x100fe20008010870 */
[--C-:B------:R-:W-:Y:S01]  /*9ac0*/  FFMA.FTZ R121, R189, UR4, -R112.reuse ;  /* 0x00000004bd797c23 */ /* 0x100fe20008010870 */
[--C-:B------:R-:W-:Y:S01]  /*9ad0*/  FFMA.FTZ R125, R190, UR4, -R111.reuse ;  /* 0x00000004be7d7c23 */ /* 0x100fe2000801086f */
[--C-:B------:R-:W-:Y:S03]  /*9ae0*/  FFMA.FTZ R126, R184, UR4, -R111.reuse ;  /* 0x00000004b87e7c23 */ /* 0x100fe6000801086f */
[----:B------:R-:W-:Y:S01]  /*9af0*/  MUFU.EX2 R123, R123 ;  /* 0x0000007b007b7308 */ /* 0x000fe20000000800 */
[----:B---3--:R-:W-:Y:S01]  /*9b00*/  F2FP.F16.F32.PACK_AB R99, R104, R105 ;  /* 0x000000696863723e */ /* 0x008fe200000000ff */
[--C-:B------:R-:W-:Y:S01]  /*9b10*/  FFMA.FTZ R127, R185, UR4, -R112.reuse ;  /* 0x00000004b97f7c23 */ /* 0x100fe20008010870 */
[--C-:B------:R-:W-:Y:S01]  /*9b20*/  FFMA.FTZ R128, R183, UR4, -R112.reuse ;  /* 0x00000004b7807c23 */ /* 0x100fe20008010870 */
[--C-:B------:R-:W-:Y:S01]  /*9b30*/  FFMA.FTZ R129, R180, UR4, -R111.reuse ;  /* 0x00000004b4817c23 */ /* 0x100fe2000801086f */
[--C-:B------:R-:W-:Y:S01]  /*9b40*/  FFMA.FTZ R180, R177, UR4, -R112.reuse ;  /* 0x00000004b1b47c23 */ /* 0x100fe20008010870 */
[----:B------:R-:W-:Y:S01]  /*9b50*/  FFMA.FTZ R130, R182, UR4, -R111 ;  /* 0x00000004b6827c23 */ /* 0x000fe2000801086f */
[----:B------:R-:W-:Y:S01]  /*9b60*/  FFMA.FTZ R182, R100, R173, R103 ;  /* 0x000000ad64b67223 */ /* 0x000fe20000010067 */
[C---:B------:R-:W-:Y:S02]  /*9b70*/  HMMA.16816.F32 R4, R96.reuse, R16, R4 ;  /* 0x000000106004723c */ /* 0x040fe40000001804 */
[----:B------:R-:W-:Y:S03]  /*9b80*/  MUFU.EX2 R124, R124 ;  /* 0x0000007c007c7308 */ /* 0x000fe60000000800 */
[--C-:B------:R-:W-:Y:S01]  /*9b90*/  FFMA.FTZ R177, R178, UR4, -R111.reuse ;  /* 0x00000004b2b17c23 */ /* 0x100fe2000801086f */
[C---:B------:R-:W-:Y:S06]  /*9ba0*/  HMMA.16816.F32 R8, R96.reuse, R18, R8 ;  /* 0x000000126008723c */ /* 0x040fec0000001808 */
[----:B------:R-:W-:Y:S01]  /*9bb0*/  MUFU.EX2 R121, R121 ;  /* 0x0000007900797308 */ /* 0x000fe20000000800 */
[C---:B------:R-:W-:Y:S01]  /*9bc0*/  FMUL.FTZ R16, R100.reuse, R84 ;  /* 0x0000005464107220 */ /* 0x040fe20000410000 */
[C---:B------:R-:W-:Y:S03]  /*9bd0*/  HMMA.16816.F32 R12, R96.reuse, R24, R12 ;  /* 0x00000018600c723c */ /* 0x040fe6000000180c */
[C---:B------:R-:W-:Y:S01]  /*9be0*/  FMUL.FTZ R17, R100.reuse, R85 ;  /* 0x0000005564117220 */ /* 0x040fe20000410000 */
[C---:B------:R-:W-:Y:S01]  /*9bf0*/  FMUL.FTZ R18, R3.reuse, R86 ;  /* 0x0000005603127220 */ /* 0x040fe20000410000 */
[----:B------:R-:W-:Y:S02]  /*9c00*/  FMUL.FTZ R19, R3, R87 ;  /* 0x0000005703137220 */ /* 0x000fe40000410000 */
[C---:B------:R-:W-:Y:S01]  /*9c10*/  FMUL.FTZ R24, R100.reuse, R76 ;  /* 0x0000004c64187220 */ /* 0x040fe20000410000 */
[----:B------:R-:W-:Y:S01]  /*9c20*/  LDSM.16.MT88.4 R84, [R134+0x9800] ;  /* 0x009800008654783b */ /* 0x000fe20000004200 */
[----:B------:R-:W-:Y:S02]  /*9c30*/  MUFU.EX2 R125, R125 ;  /* 0x0000007d007d7308 */ /* 0x000fe40000000800 */
[----:B------:R-:W-:Y:S01]  /*9c40*/  FMUL.FTZ R25, R100, R77 ;  /* 0x0000004d64197220 */ /* 0x000fe20000410000 */
[----:B------:R-:W-:Y:S01]  /*9c50*/  FFMA.FTZ R111, R179, UR4, -R111 ;  /* 0x00000004b36f7c23 */ /* 0x000fe2000801086f */
[--C-:B------:R-:W-:Y:S01]  /*9c60*/  FFMA.FTZ R179, R102, UR4, -R112.reuse ;  /* 0x0000000466b37c23 */ /* 0x100fe20008010870 */
[C---:B------:R-:W-:Y:S03]  /*9c70*/  HMMA.16816.F32 R16, R96.reuse, R26, R16 ;  /* 0x0000001a6010723c */ /* 0x040fe60000001810 */
[--C-:B------:R-:W-:Y:S02]  /*9c80*/  FFMA.FTZ R131, R181, UR4, -R112.reuse ;  /* 0x00000004b5837c23 */ /* 0x100fe40008010870 */
[----:B------:R-:W-:Y:S01]  /*9c90*/  MUFU.EX2 R126, R126 ;  /* 0x0000007e007e7308 */ /* 0x000fe20000000800 */
[----:B------:R-:W-:Y:S01]  /*9ca0*/  FFMA.FTZ R112, R101, UR4, -R112 ;  /* 0x0000000465707c23 */ /* 0x000fe20008010870 */
[C---:B------:R-:W-:Y:S04]  /*9cb0*/  HMMA.16816.F32 R20, R96.reuse, R32, R20 ;  /* 0x000000206014723c */ /* 0x040fe80000001814 */
[C---:B------:R-:W-:Y:S01]  /*9cc0*/  FMUL.FTZ R26, R3.reuse, R78 ;  /* 0x0000004e031a7220 */ /* 0x040fe20000410000 */
[C---:B------:R-:W-:Y:S02]  /*9cd0*/  FMUL.FTZ R27, R3.reuse, R79 ;  /* 0x0000004f031b7220 */ /* 0x040fe40000410000 */
[C---:B------:R-:W-:Y:S01]  /*9ce0*/  FMUL.FTZ R32, R100.reuse, R68 ;  /* 0x0000004464207220 */ /* 0x040fe20000410000 */
[----:B------:R-:W-:Y:S01]  /*9cf0*/  LDSM.16.MT88.4 R76, [R132+0xa000] ;  /* 0x00a00000844c783b */ /* 0x000fe20000004200 */
[----:B------:R-:W-:Y:S02]  /*9d00*/  MUFU.EX2 R127, R127 ;  /* 0x0000007f007f7308 */ /* 0x000fe40000000800 */
[----:B------:R-:W-:Y:S01]  /*9d10*/  FMUL.FTZ R33, R100, R69 ;  /* 0x0000004564217220 */ /* 0x000fe20000410000 */
[----:B------:R-:W-:Y:S01]  /*9d20*/  FFMA.FTZ R110, R3, R176, R110 ;  /* 0x000000b0036e7223 */ /* 0x000fe2000001006e */
[C---:B------:R-:W-:Y:S03]  /*9d30*/  HMMA.16816.F32 R24, R96.reuse, R34, R24 ;  /* 0x000000226018723c */ /* 0x040fe60000001818 */
[----:B------:R-:W-:Y:S03]  /*9d40*/  FADD.FTZ R109, R109, R182 ;  /* 0x000000b66d6d7221 */ /* 0x000fe60000010000 */
[----:B------:R-:W-:Y:S01]  /*9d50*/  MUFU.EX2 R128, R128 ;  /* 0x0000008000807308 */ /* 0x000fe20000000800 */
[----:B------:R-:W-:Y:S01]  /*9d60*/  FADD.FTZ R110, R106, R110 ;  /* 0x0000006e6a6e7221 */ /* 0x000fe20000010000 */
[C---:B--2---:R-:W-:Y:S03]  /*9d70*/  HMMA.16816.F32 R28, R96.reuse, R88, R28 ;  /* 0x00000058601c723c */ /* 0x044fe6000000181c */
[C---:B------:R-:W-:Y:S01]  /*9d80*/  FMUL.FTZ R34, R3.reuse, R70 ;  /* 0x0000004603227220 */ /* 0x040fe20000410000 */
[----:B------:R-:W-:Y:S04]  /*9d90*/  FMUL.FTZ R35, R3, R71 ;  /* 0x0000004703237220 */ /* 0x000fe80000410000 */
[----:B------:R-:W-:Y:S01]  /*9da0*/  MUFU.EX2 R113, R113 ;  /* 0x0000007100717308 */ /* 0x000fe20000000800 */
[----:B------:R-:W2:Y:S02]  /*9db0*/  LDSM.16.MT88.4 R68, [R133+0xa000] ;  /* 0x00a000008544783b */ /* 0x000ea40000004200 */
[----:B------:R-:W-:Y:S01]  /*9dc0*/  FADD.FTZ R105, R105, R110 ;  /* 0x0000006e69697221 */ /* 0x000fe20000010000 */
[C---:B------:R-:W-:Y:S06]  /*9dd0*/  HMMA.16816.F32 R32, R96.reuse, R90, R32 ;  /* 0x0000005a6020723c */ /* 0x040fec0000001820 */
[----:B------:R-:W3:Y:S01]  /*9de0*/  MUFU.EX2 R114, R114 ;  /* 0x0000007200727308 */ /* 0x000ee20000000800 */
[----:B------:R-:W-:Y:S01]  /*9df0*/  FADD.FTZ R104, R104, R105 ;  /* 0x0000006968687221 */ /* 0x000fe20000010000 */
[C---:B-1----:R-:W-:Y:S08]  /*9e00*/  HMMA.16816.F32 R36, R96.reuse, R80, R36 ;  /* 0x000000506024723c */ /* 0x042ff00000001824 */
[----:B------:R-:W-:Y:S01]  /*9e10*/  MUFU.EX2 R115, R115 ;  /* 0x0000007300737308 */ /* 0x000fe20000000800 */
[C---:B------:R-:W-:Y:S01]  /*9e20*/  HMMA.16816.F32 R40, R96.reuse, R82, R40 ;  /* 0x000000526028723c */ /* 0x040fe20000001828 */
[----:B------:R-:W-:Y:S05]  /*9e30*/  LDSM.16.MT88.4 R80, [R134+0x8800] ;  /* 0x008800008650783b */ /* 0x000fea0000004200 */
[C---:B----4-:R-:W-:Y:S03]  /*9e40*/  HMMA.16816.F32 R44, R96.reuse, R72, R44 ;  /* 0x00000048602c723c */ /* 0x050fe6000000182c */
[----:B------:R-:W1:Y:S03]  /*9e50*/  MUFU.EX2 R116, R116 ;  /* 0x0000007400747308 */ /* 0x000e660000000800 */
[C---:B------:R-:W-:Y:S01]  /*9e60*/  HMMA.16816.F32 R48, R96.reuse, R74, R48 ;  /* 0x0000004a6030723c */ /* 0x040fe20000001830 */
[----:B------:R-:W4:Y:S06]  /*9e70*/  LDSM.16.MT88.4 R72, [R136+0x8800] ;  /* 0x008800008848783b */ /* 0x000f2c0000004200 */
[----:B------:R-:W-:Y:S01]  /*9e80*/  MUFU.EX2 R117, R117 ;  /* 0x0000007500757308 */ /* 0x000fe20000000800 */
[C---:B--2---:R-:W-:Y:S09]  /*9e90*/  HMMA.16816.F32 R52, R96.reuse, R68, R52 ;  /* 0x000000446034723c */ /* 0x044ff20000001834 */
[----:B------:R-:W2:Y:S01]  /*9ea0*/  MUFU.EX2 R118, R118 ;  /* 0x0000007600767308 */ /* 0x000ea20000000800 */
[C---:B------:R-:W-:Y:S09]  /*9eb0*/  HMMA.16816.F32 R56, R96.reuse, R70, R56 ;  /* 0x000000466038723c */ /* 0x040ff20000001838 */
[----:B------:R-:W5:Y:S02]  /*9ec0*/  MUFU.EX2 R119, R119 ;  /* 0x0000007700777308 */ /* 0x000f640000000800 */
[----:B---3--:R-:W-:Y:S01]  /*9ed0*/  F2FP.F16.F32.PACK_AB R68, R114, R113 ;  /* 0x000000717244723e */ /* 0x008fe200000000ff */
[C---:B------:R-:W-:Y:S07]  /*9ee0*/  HMMA.16816.F32 R60, R96.reuse, R76, R60 ;  /* 0x0000004c603c723c */ /* 0x040fee000000183c */
[----:B------:R-:W3:Y:S01]  /*9ef0*/  MUFU.EX2 R120, R120 ;  /* 0x0000007800787308 */ /* 0x000ee20000000800 */
[----:B------:R-:W-:Y:S01]  /*9f00*/  HMMA.16816.F32 R64, R96, R78, R64 ;  /* 0x0000004e6040723c */ /* 0x000fe20000001840 */
[----:B------:R-:W4:Y:S02]  /*9f10*/  LDSM.16.MT88.4 R76, [R133+0x8800] ;  /* 0x00880000854c783b */ /* 0x000f240000004200 */
[----:B-1----:R-:W-:Y:S01]  /*9f20*/  F2FP.F16.F32.PACK_AB R69, R116, R115 ;  /* 0x000000737445723e */ /* 0x002fe200000000ff */
[----:B------:R-:W-:Y:S01]  /*9f30*/  FADD.FTZ R115, R115, R104 ;  /* 0x0000006873737221 */ /* 0x000fe20000010000 */
[----:B--2---:R-:W-:Y:S04]  /*9f40*/  F2FP.F16.F32.PACK_AB R70, R118, R117 ;  /* 0x000000757646723e */ /* 0x004fe800000000ff */
[----:B------:R-:W-:Y:S02]  /*9f50*/  MUFU.EX2 R129, R129 ;  /* 0x0000008100817308 */ /* 0x000fe40000000800 */
[----:B------:R-:W-:Y:S04]  /*9f60*/  FADD.FTZ R116, R116, R115 ;  /* 0x0000007374747221 */ /* 0x000fe80000010000 */
[----:B-----5:R-:W-:Y:S01]  /*9f70*/  FADD.FTZ R3, R119, R116 ;  /* 0x0000007477037221 */ /* 0x020fe20000010000 */
[C---:B---3--:R-:W-:Y:S03]  /*9f80*/  F2FP.F16.F32.PACK_AB R71, R120.reuse, R119 ;  /* 0x000000777847723e */ /* 0x048fe600000000ff */
[----:B------:R-:W1:Y:S01]  /*9f90*/  MUFU.EX2 R130, R130 ;  /* 0x0000008200827308 */ /* 0x000e620000000800 */
[----:B------:R-:W-:Y:S03]  /*9fa0*/  FADD.FTZ R3, R120, R3 ;  /* 0x0000000378037221 */ /* 0x000fe60000010000 */
[C---:B----4-:R-:W-:Y:S06]  /*9fb0*/  HMMA.16816.F32 R4, R68.reuse, R72, R4 ;  /* 0x000000484404723c */ /* 0x050fec0000001804 */
[----:B------:R-:W-:Y:S01]  /*9fc0*/  MUFU.EX2 R131, R131 ;  /* 0x0000008300837308 */ /* 0x000fe20000000800 */
[C---:B------:R-:W-:Y:S01]  /*9fd0*/  HMMA.16816.F32 R8, R68.reuse, R74, R8 ;  /* 0x0000004a4408723c */ /* 0x040fe20000001808 */
[----:B------:R-:W2:Y:S08]  /*9fe0*/  LDSM.16.MT88.4 R72, [R132+0x8800] ;  /* 0x008800008448783b */ /* 0x000eb00000004200 */
[----:B------:R-:W3:Y:S02]  /*9ff0*/  MUFU.EX2 R180, R180 ;  /* 0x000000b400b47308 */ /* 0x000ee40000000800 */
[----:B-1----:R-:W-:Y:S01]  /*a000*/  F2FP.F16.F32.PACK_AB R100, R130, R129 ;  /* 0x000000818264723e */ /* 0x002fe200000000ff */
[C---:B------:R-:W-:Y:S06]  /*a010*/  HMMA.16816.F32 R12, R68.reuse, R80, R12 ;  /* 0x00000050440c723c */ /* 0x040fec000000180c */
[C---:B------:R-:W-:Y:S01]  /*a020*/  HMMA.16816.F32 R16, R68.reuse, R82, R16 ;  /* 0x000000524410723c */ /* 0x040fe20000001810 */
[----:B------:R-:W1:Y:S01]  /*a030*/  LDSM.16.MT88.4 R80, [R136+0xa800] ;  /* 0x00a800008850783b */ /* 0x000e620000004200 */
[----:B------:R-:W-:Y:S04]  /*a040*/  MUFU.EX2 R177, R177 ;  /* 0x000000b100b17308 */ /* 0x000fe80000000800 */
[C---:B------:R-:W-:Y:S06]  /*a050*/  HMMA.16816.F32 R20, R68.reuse, R76, R20 ;  /* 0x0000004c4414723c */ /* 0x040fec0000001814 */
[----:B------:R-:W4:Y:S01]  /*a060*/  MUFU.EX2 R178, R111 ;  /* 0x0000006f00b27308 */ /* 0x000f220000000800 */
[----:B---3--:R-:W-:Y:S01]  /*a070*/  F2FP.F16.F32.PACK_AB R101, R180, R131 ;  /* 0x00000083b465723e */ /* 0x008fe200000000ff */
[C---:B------:R-:W-:Y:S01]  /*a080*/  HMMA.16816.F32 R24, R68.reuse, R78, R24 ;  /* 0x0000004e4418723c */ /* 0x040fe20000001818 */
[----:B------:R-:W3:Y:S07]  /*a090*/  LDSM.16.MT88.4 R76, [R134+0xa800] ;  /* 0x00a80000864c783b */ /* 0x000eee0000004200 */
[----:B------:R-:W-:Y:S10]  /*a0a0*/  MUFU.EX2 R179, R179 ;  /* 0x000000b300b37308 */ /* 0x000ff40000000800 */
[----:B------:R-:W5:Y:S01]  /*a0b0*/  MUFU.EX2 R112, R112 ;  /* 0x0000007000707308 */ /* 0x000f620000000800 */
[----:B----4-:R-:W-:Y:S01]  /*a0c0*/  F2FP.F16.F32.PACK_AB R102, R178, R177 ;  /* 0x000000b1b266723e */ /* 0x010fe200000000ff */
[C---:B--2---:R-:W-:Y:S06]  /*a0d0*/  HMMA.16816.F32 R28, R68.reuse, R72, R28 ;  /* 0x00000048441c723c */ /* 0x044fec000000181c */
[C---:B------:R-:W-:Y:S01]  /*a0e0*/  HMMA.16816.F32 R32, R68.reuse, R74, R32 ;  /* 0x0000004a4420723c */ /* 0x040fe20000001820 */
[----:B------:R-:W2:Y:S05]  /*a0f0*/  LDSM.16.MT88.4 R72, [R133+0xa800] ;  /* 0x00a800008548783b */ /* 0x000eaa0000004200 */
[C---:B-1----:R-:W-:Y:S05]  /*a100*/  HMMA.16816.F32 R36, R68.reuse, R80, R36 ;  /* 0x000000504424723c */ /* 0x042fea0000001824 */
[----:B-----5:R-:W-:Y:S01]  /*a110*/  F2FP.F16.F32.PACK_AB R103, R112, R179 ;  /* 0x000000b37067723e */ /* 0x020fe200000000ff */
        /* <DEDUP_REMOVED lines=11> */
[----:B------:R-:W-:Y:S04]  /*a1d0*/  F2FP.F16.F32.PACK_AB R68, R123, R122 ;  /* 0x0000007a7b44723e */ /* 0x000fe800000000ff */
[C---:B------:R-:W-:Y:S01]  /*a1e0*/  F2FP.F16.F32.PACK_AB R69, R121.reuse, R124 ;  /* 0x0000007c7945723e */ /* 0x040fe200000000ff */
[----:B------:R-:W-:Y:S01]  /*a1f0*/  FADD.FTZ R124, R124, R3 ;  /* 0x000000037c7c7221 */ /* 0x000fe20000010000 */
[----:B------:R-:W-:Y:S02]  /*a200*/  F2FP.F16.F32.PACK_AB R70, R126, R125 ;  /* 0x0000007d7e46723e */ /* 0x000fe400000000ff */
[C---:B------:R-:W-:Y:S01]  /*a210*/  F2FP.F16.F32.PACK_AB R71, R128.reuse, R127 ;  /* 0x0000007f8047723e */ /* 0x040fe200000000ff */
[----:B------:R-:W-:Y:S01]  /*a220*/  FADD.FTZ R124, R121, R124 ;  /* 0x0000007c797c7221 */ /* 0x000fe20000010000 */
[----:B------:R-:W-:Y:S03]  /*a230*/  MOV R3, R0 ;  /* 0x0000000000037202 */ /* 0x000fe60000000f00 */
[----:B------:R-:W-:Y:S02]  /*a240*/  FADD.FTZ R127, R127, R124 ;  /* 0x0000007c7f7f7221 */ /* 0x000fe40000010000 */
[C---:B---3--:R-:W-:Y:S03]  /*a250*/  HMMA.16816.F32 R4, R68.reuse, R76, R4 ;  /* 0x0000004c4404723c */ /* 0x048fe60000001804 */
[----:B------:R-:W-:Y:S03]  /*a260*/  FADD.FTZ R128, R128, R127 ;  /* 0x0000007f80807221 */ /* 0x000fe60000010000 */
[C---:B------:R-:W-:Y:S01]  /*a270*/  HMMA.16816.F32 R8, R68.reuse, R78, R8 ;  /* 0x0000004e4408723c */ /* 0x040fe20000001808 */
[----:B------:R-:W3:Y:S04]  /*a280*/  LDSM.16.MT88.4 R76, [R132+0x9000] ;  /* 0x00900000844c783b */ /* 0x000ee80000004200 */
[----:B------:R-:W-:Y:S01]  /*a290*/  FADD.FTZ R131, R131, R128 ;  /* 0x0000008083837221 */ /* 0x000fe20000010000 */
[C---:B--2---:R-:W-:Y:S05]  /*a2a0*/  HMMA.16816.F32 R12, R68.reuse, R72, R12 ;  /* 0x00000048440c723c */ /* 0x044fea000000180c */
[----:B------:R-:W-:Y:S01]  /*a2b0*/  FADD.FTZ R180, R180, R131 ;  /* 0x00000083b4b47221 */ /* 0x000fe20000010000 */
[C---:B------:R-:W-:Y:S01]  /*a2c0*/  HMMA.16816.F32 R16, R68.reuse, R74, R16 ;  /* 0x0000004a4410723c */ /* 0x040fe20000001810 */
[----:B------:R-:W2:Y:S04]  /*a2d0*/  LDSM.16.MT88.4 R72, [R136+0xb000] ;  /* 0x00b000008848783b */ /* 0x000ea80000004200 */
[----:B------:R-:W-:Y:S01]  /*a2e0*/  FADD.FTZ R179, R179, R180 ;  /* 0x000000b4b3b37221 */ /* 0x000fe20000010000 */
[C---:B-1----:R-:W-:Y:S05]  /*a2f0*/  HMMA.16816.F32 R20, R68.reuse, R80, R20 ;  /* 0x000000504414723c */ /* 0x042fea0000001814 */
[----:B------:R-:W-:Y:S01]  /*a300*/  FADD.FTZ R176, R112, R179 ;  /* 0x000000b370b07221 */ /* 0x000fe20000010000 */
        /* <DEDUP_REMOVED lines=9> */
[C---:B------:R-:W-:Y:S06]  /*a3a0*/  HMMA.16816.F32 R48, R68.reuse, R82, R48 ;  /* 0x000000524430723c */ /* 0x040fec0000001830 */
[C---:B---3--:R-:W-:Y:S06]  /*a3b0*/  HMMA.16816.F32 R52, R68.reuse, R76, R52 ;  /* 0x0000004c4434723c */ /* 0x048fec0000001834 */
[C---:B------:R-:W-:Y:S01]  /*a3c0*/  HMMA.16816.F32 R56, R68.reuse, R78, R56 ;  /* 0x0000004e4438723c */ /* 0x040fe20000001838 */
[----:B------:R-:W1:Y:S05]  /*a3d0*/  LDSM.16.MT88.4 R76, [R133+0x9800] ;  /* 0x00980000854c783b */ /* 0x000e6a0000004200 */
[C---:B--2---:R-:W-:Y:S06]  /*a3e0*/  HMMA.16816.F32 R60, R68.reuse, R72, R60 ;  /* 0x00000048443c723c */ /* 0x044fec000000183c */
        /* <DEDUP_REMOVED lines=15> */
[C---:B------:R-:W-:Y:S05]  /*a4e0*/  HMMA.16816.F32 R40, R100.reuse, R6, R40 ;  /* 0x000000066428723c */ /* 0x040fea0000001828 */
[----:B------:R-:W-:Y:S01]  /*a4f0*/  FADD.FTZ R4, R108, R109 ;  /* 0x0000006d6c047221 */ /* 0x000fe20000010000 */
[C---:B----4-:R-:W-:Y:S05]  /*a500*/  HMMA.16816.F32 R44, R100.reuse, R8, R44 ;  /* 0x00000008642c723c */ /* 0x050fea000000182c */
[----:B------:R-:W-:Y:S01]  /*a510*/  FADD.FTZ R4, R107, R4 ;  /* 0x000000046b047221 */ /* 0x000fe20000010000 */
[C---:B------:R-:W-:Y:S05]  /*a520*/  HMMA.16816.F32 R48, R100.reuse, R10, R48 ;  /* 0x0000000a6430723c */ /* 0x040fea0000001830 */
[----:B------:R-:W-:Y:S01]  /*a530*/  FADD.FTZ R113, R113, R4 ;  /* 0x0000000471717221 */ /* 0x000fe20000010000 */
[C---:B-----5:R-:W-:Y:S05]  /*a540*/  HMMA.16816.F32 R52, R100.reuse, R12, R52 ;  /* 0x0000000c6434723c */ /* 0x060fea0000001834 */
[----:B------:R-:W-:Y:S01]  /*a550*/  FADD.FTZ R114, R114, R113 ;  /* 0x0000007172727221 */ /* 0x000fe20000010000 */
[C---:B------:R-:W-:Y:S05]  /*a560*/  HMMA.16816.F32 R56, R100.reuse, R14, R56 ;  /* 0x0000000e6438723c */ /* 0x040fea0000001838 */
[----:B------:R-:W-:Y:S01]  /*a570*/  FADD.FTZ R117, R117, R114 ;  /* 0x0000007275757221 */ /* 0x000fe20000010000 */
[C---:B-1----:R-:W-:Y:S05]  /*a580*/  HMMA.16816.F32 R60, R100.reuse, R16, R60 ;  /* 0x00000010643c723c */ /* 0x042fea000000183c */
[----:B------:R-:W-:Y:S01]  /*a590*/  FADD.FTZ R117, R118, R117 ;  /* 0x0000007576757221 */ /* 0x000fe20000010000 */
[----:B------:R-:W-:Y:S05]  /*a5a0*/  HMMA.16816.F32 R64, R100, R18, R64 ;  /* 0x000000126440723c */ /* 0x000fea0000001840 */
[----:B------:R-:W-:Y:S02]  /*a5b0*/  FADD.FTZ R4, R122, R117 ;  /* 0x000000757a047221 */ /* 0x000fe40000010000 */
[----:B------:R-:W-:Y:S04]  /*a5c0*/  MOV R103, R2 ;  /* 0x0000000200677202 */ /* 0x000fe80000000f00 */
[----:B------:R-:W-:Y:S04]  /*a5d0*/  FADD.FTZ R4, R123, R4 ;  /* 0x000000047b047221 */ /* 0x000fe80000010000 */
[----:B------:R-:W-:Y:S04]  /*a5e0*/  FADD.FTZ R125, R125, R4 ;  /* 0x000000047d7d7221 */ /* 0x000fe80000010000 */
[----:B------:R-:W-:Y:S04]  /*a5f0*/  FADD.FTZ R126, R126, R125 ;  /* 0x0000007d7e7e7221 */ /* 0x000fe80000010000 */
[----:B------:R-:W-:Y:S04]  /*a600*/  FADD.FTZ R129, R129, R126 ;  /* 0x0000007e81817221 */ /* 0x000fe80000010000 */
[----:B------:R-:W-:Y:S04]  /*a610*/  FADD.FTZ R130, R130, R129 ;  /* 0x0000008182827221 */ /* 0x000fe80000010000 */
[----:B------:R-:W-:Y:S04]  /*a620*/  FADD.FTZ R173, R177, R130 ;  /* 0x00000082b1ad7221 */ /* 0x000fe80000010000 */
[----:B------:R-:W-:Y:S01]  /*a630*/  FADD.FTZ R173, R178, R173 ;  /* 0x000000adb2ad7221 */ /* 0x000fe20000010000 */
[----:B------:R-:W-:Y:S06]  /*a640*/  @P4 BRA `(.L_x_792) ;  /* 0xffffffdc00004947 */ /* 0x000fec000383ffff */
.L_x_791:
        /* <DEDUP_REMOVED lines=139> */
.L_x_795:
        /* <DEDUP_REMOVED lines=23> */
.L_x_796:
        /* <DEDUP_REMOVED lines=107> */
.L_x_798:
[----:B------:R-:W-:Y:S05]  /*b720*/  BSYNC B0 ;  /* 0x0000000000007941 */ /* 0x000fea0003800000 */
.L_x_797:
        /* <DEDUP_REMOVED lines=35> */
.L_x_800:
[----:B------:R-:W-:Y:S05]  /*b960*/  BSYNC B0 ;  /* 0x0000000000007941 */ /* 0x000fea0003800000 */
.L_x_799:
        /* <DEDUP_REMOVED lines=21> */
.L_x_802:
[----:B------:R-:W-:Y:S05]  /*bac0*/  BSYNC B0 ;  /* 0x0000000000007941 */ /* 0x000fea0003800000 */
.L_x_801:
        /* <DEDUP_REMOVED lines=21> */
.L_x_804:
[----:B------:R-:W-:Y:S05]  /*bc20*/  BSYNC B0 ;  /* 0x0000000000007941 */ /* 0x000fea0003800000 */
.L_x_803:
        /* <DEDUP_REMOVED lines=21> */
.L_x_756:
        /* <DEDUP_REMOVED lines=62> */
.L_x_806:
[----:B------:R-:W-:Y:S05]  /*c160*/  BSYNC B0 ;  /* 0x0000000000007941 */ /* 0x000fea0003800000 */
.L_x_805:
        /* <DEDUP_REMOVED lines=23> */
.L_x_808:
[----:B------:R-:W-:Y:S05]  /*c2e0*/  BSYNC B0 ;  /* 0x0000000000007941 */ /* 0x000fea0003800000 */
.L_x_807:
        /* <DEDUP_REMOVED lines=25> */
.L_x_810:
[----:B------:R-:W-:Y:S05]  /*c480*/  BSYNC B0 ;  /* 0x0000000000007941 */ /* 0x000fea0003800000 */
.L_x_809:
        /* <DEDUP_REMOVED lines=28> */
.L_x_812:
[----:B------:R-:W-:Y:S05]  /*c650*/  BSYNC B0 ;  /* 0x0000000000007941 */ /* 0x000fea0003800000 */
.L_x_811:
        /* <DEDUP_REMOVED lines=16> */
.L_x_814:
[----:B------:R-:W-:Y:S05]  /*c760*/  BSYNC B0 ;  /* 0x0000000000007941 */ /* 0x000fea0003800000 */
.L_x_813:
        /* <DEDUP_REMOVED lines=10> */
.L_x_816:
[----:B------:R-:W-:Y:S05]  /*c810*/  BSYNC B0 ;  /* 0x0000000000007941 */ /* 0x000fea0003800000 */
.L_x_815:
        /* <DEDUP_REMOVED lines=10> */
.L_x_818:
[----:B------:R-:W-:Y:S05]  /*c8c0*/  BSYNC B0 ;  /* 0x0000000000007941 */ /* 0x000fea0003800000 */
.L_x_817:
        /* <DEDUP_REMOVED lines=10> */
.L_x_819:
        /* <DEDUP_REMOVED lines=9> */
.L_x_1750:


//--------------------- .text._ZN5flash16flash_fwd_kernelI23Flash_fwd_kernel_traitsILi128ELi64ELi64ELi4ELb0ELb0EN7cutlass6half_tE19Flash_kernel_traitsILi128ELi64ELi64ELi4ES3_EELb0ELb1ELb0ELb1ELb0ELb0ELb0ELb0EEEvNS_16Flash_fwd_paramsE --------------------------
	.section	.text._ZN5flash16flash_fwd_kernelI23Flash_fwd_kernel_traitsILi128ELi64ELi64ELi4ELb0ELb0EN7cutlass6half_tE19Flash_kernel_traitsILi128ELi64ELi64ELi4ES3_EELb0ELb1ELb0ELb1ELb0ELb0ELb0ELb0EEEvNS_16Flash_fwd_paramsE,"ax",@progbits
	.align	128
        .global         _ZN5flash16flash_fwd_kernelI23Flash_fwd_kernel_traitsILi128ELi64ELi64ELi4ELb0ELb0EN7cutlass6half_tE19Flash_kernel_traitsILi128ELi64ELi64ELi4ES3_EELb0ELb1ELb0ELb1ELb0ELb0ELb0ELb0EEEvNS_16Flash_fwd_paramsE
        .type           _ZN5flash16flash_fwd_kernelI23Flash_fwd_kernel_traitsILi128ELi64ELi64ELi4ELb0ELb0EN7cutlass6half_tE19Flash_kernel_traitsILi128ELi64ELi64ELi4ES3_EELb0ELb1ELb0ELb1ELb0ELb0ELb0ELb0EEEvNS_16Flash_fwd_paramsE,@function
        .size           _ZN5flash16flash_fwd_kernelI23Flash_fwd_kernel_traitsILi128ELi64ELi64ELi4ELb0ELb0EN7cutlass6half_tE19Flash_kernel_traitsILi128ELi64ELi64ELi4ES3_EELb0ELb1ELb0ELb1ELb0ELb0ELb0ELb0EEEvNS_16Flash_fwd_paramsE,(.L_x_1751 - _ZN5flash16flash_fwd_kernelI23Flash_fwd_kernel_traitsILi128ELi64ELi64ELi4ELb0ELb0EN7cutlass6half_tE19Flash_kernel_traitsILi128ELi64ELi64ELi4ES3_EELb0ELb1ELb0ELb1ELb0ELb0ELb0ELb0EEEvNS_16Flash_fwd_paramsE)
        .other          _ZN5flash16flash_fwd_kernelI23Flash_fwd_kernel_traitsILi128ELi64ELi64ELi4ELb0ELb0EN7cutlass6half_tE19Flash_kernel_traitsILi128ELi64ELi64ELi4ES3_EELb0ELb1ELb0ELb1ELb0ELb0ELb0ELb0EEEvNS_16Flash_fwd_paramsE,@"STO_CUDA_ENTRY STV_DEFAULT"
_ZN5flash16flash_fwd_kernelI23Flash_fwd_kernel_traitsILi128ELi64ELi64ELi4ELb0ELb0EN7cutlass6half_tE19Flash_kernel_traitsILi128ELi64ELi64ELi4ES3_EELb0ELb1ELb0ELb1ELb0ELb0ELb0ELb0EEEvNS_16Flash_fwd_paramsE:
.text._ZN5flash16flash_fwd_kernelI23Flash_fwd_kernel_traitsILi128ELi64ELi64ELi4ELb0ELb0EN7cutlass6half_tE19Flash_kernel_traitsILi128ELi64ELi64ELi4ES3_EELb0ELb1ELb0ELb1ELb0ELb0ELb0ELb0EEEvNS_16Flash_fwd_paramsE:
        /* <DEDUP_REMOVED lines=27> */
[----:B------:R-:W4:Y:S08]  /*01b0*/  S2R R22, SR_CTAID.Z ;  /* 0x0000000000167919 */ /* 0x000f300000002700 */
        /* <DEDUP_REMOVED lines=10> */
.L_x_820:
[----:B------:R-:W1:Y:S02]  /*0260*/  LDC R5, c[0x0][0x2c8] ;  /* 0x0000b200ff057b82 */ /* 0x000e640000000800 */
.L_x_821:
[----:B------:R-:W4:Y:S02]  /*0270*/  LDC.64 R2, c[0x0][0x308] ;  /* 0x0000c200ff027b82 */ /* 0x000f240000000a00 */
[----:B----4-:R-:W-:-:S04]  /*0280*/  ISETP.NE.U32.AND P1, PT, R2, RZ, PT ;  /* 0x000000ff0200720c */ /* 0x010fc80003f25070 */
[----:B------:R-:W-:-:S13]  /*0290*/  ISETP.NE.AND.EX P1, PT, R3, RZ, PT, P1 ;  /* 0x000000ff0300720c */ /* 0x000fda0003f25310 */
[----:B------:R-:W3:Y:S01]  /*02a0*/  @P1 LDC.64 R2, c[0x0][0x308] ;  /* 0x0000c200ff021b82 */ /* 0x000ee20000000a00 */
[----:B------:R-:W-:-:S07]  /*02b0*/  IMAD.SHL.U32 R87, R179, 0x40, RZ ;  /* 0x00000040b3577824 */ /* 0x000fce00078e00ff */
[----:B------:R-:W4:Y:S01]  /*02c0*/  @!P1 LDC R4, c[0x0][0x2cc] ;  /* 0x0000b300ff049b82 */ /* 0x000f220000000800 */
[----:B---3--:R-:W-:-:S07]  /*02d0*/  @P1 IMAD.WIDE R8, R6, 0x4, R2 ;  /* 0x0000000406081825 */ /* 0x008fce00078e0202 */
[----:B------:R-:W3:Y:S01]  /*02e0*/  @!P1 LDC.64 R2, c[0x0][0x318] ;  /* 0x0000c600ff029b82 */ /* 0x000ee20000000a00 */
[----:B------:R1:W5:Y:S01]  /*02f0*/  @P1 LDG.E R7, desc[UR8][R8.64] ;  /* 0x0000000808071981 */ /* 0x000362000c1e1900 */
[----:B--2---:R-:W-:-:S13]  /*0300*/  ISETP.GT.AND P0, PT, R166, R87, PT ;  /* 0x00000057a600720c */ /* 0x004fda0003f04270 */
[----:B----4-:R-:W-:Y:S05]  /*0310*/  @!P0 EXIT ;  /* 0x000000000000894d */ /* 0x010fea0003800000 */
[----:B------:R-:W2:Y:S01]  /*0320*/  LDC R83, c[0x0][0x398] ;  /* 0x0000e600ff537b82 */ /* 0x000ea20000000800 */
[----:B---3--:R-:W-:Y:S01]  /*0330*/  @!P1 ISETP.NE.U32.AND P0, PT, R2, RZ, PT ;  /* 0x000000ff0200920c */ /* 0x008fe20003f05070 */
[----:B-----5:R-:W-:Y:S01]  /*0340*/  @P1 IMAD.IADD R80, R7, 0x1, -R0 ;  /* 0x0000000107501824 */ /* 0x020fe200078e0a00 */
[----:B------:R-:W3:Y:S02]  /*0350*/  S2R R82, SR_TID.X ;  /* 0x0000000000527919 */ /* 0x000ee40000002100 */
        /* <DEDUP_REMOVED lines=14> */
[----:B---3--:R-:W-:Y:S05]  /*0440*/  @!P0 BRA `(.L_x_822) ;  /* 0x000000b800008947 */ /* 0x008fea0003800000 */
[----:B------:R-:W1:Y:S01]  /*0450*/  LDC R7, c[0x0][0x278] ;  /* 0x00009e00ff077b82 */ /* 0x000e620000000800 */
[----:B------:R-:W-:Y:S02]  /*0460*/  ISETP.NE.AND P2, PT, R163, -0x1, PT ;  /* 0xffffffffa300780c */ /* 0x000fe40003f45270 */
[----:B------:R-:W-:Y:S02]  /*0470*/  IABS R8, R22 ;  /* 0x0000001600087213 */ /* 0x000fe40000000000 */
[----:B------:R-:W-:Y:S02]  /*0480*/  SHF.R.S32.HI R85, RZ, 0x1f, R82 ;  /* 0x0000001fff557819 */ /* 0x000fe40000011452 */
[----:B------:R-:W-:Y:S02]  /*0490*/  ISETP.NE.AND P0, PT, R13, -0x1, PT ;  /* 0xffffffff0d00780c */ /* 0x000fe40003f05270 */
[----:B------:R-:W-:Y:S02]  /*04a0*/  LEA.HI R9, R85, R82, RZ, 0x3 ;  /* 0x0000005255097211 */ /* 0x000fe400078f18ff */
[----:B------:R-:W-:-:S02]  /*04b0*/  IADD3 R12, -R87, R166, RZ ;  /* 0x000000a6570c7210 */ /* 0x000fc40007ffe1ff */
[----:B------:R-:W-:Y:S02]  /*04c0*/  SHF.R.S32.HI R24, RZ, 0x3, R9 ;  /* 0x00000003ff187819 */ /* 0x000fe40000011409 */
[----:B------:R-:W-:Y:S02]  /*04d0*/  LOP3.LUT R9, R9, 0xfffffff8, RZ, 0xc0, !PT ;  /* 0xfffffff809097812 */ /* 0x000fe400078ec0ff */
[----:B------:R-:W-:Y:S01]  /*04e0*/  @!P2 SHF.R.S32.HI R17, RZ, 0x1f, R6 ;  /* 0x0000001fff11a819 */ /* 0x000fe20000011406 */
[C---:B------:R-:W-:Y:S01]  /*04f0*/  VIADD R15, R24.reuse, 0x10 ;  /* 0x00000010180f7836 */ /* 0x040fe20000000000 */
[CC--:B------:R-:W-:Y:S01]  /*0500*/  ISETP.GE.AND P5, PT, R24.reuse, R12.reuse, PT ;  /* 0x0000000c1800720c */ /* 0x0c0fe20003fa6270 */
[C---:B------:R-:W-:Y:S01]  /*0510*/  VIADD R21, R24.reuse, 0x20 ;  /* 0x0000002018157836 */ /* 0x040fe20000000000 */
[----:B------:R-:W2:Y:S01]  /*0520*/  @P0 LDC.64 R112, c[0x0][0x248] ;  /* 0x00009200ff700b82 */ /* 0x000ea20000000a00 */
[C---:B------:R-:W-:Y:S01]  /*0530*/  VIADD R19, R24.reuse, 0x30 ;  /* 0x0000003018137836 */ /* 0x040fe20000000000 */
[-C--:B------:R-:W-:Y:S01]  /*0540*/  ISETP.GE.AND P6, PT, R15, R12.reuse, PT ;  /* 0x0000000c0f00720c */ /* 0x080fe20003fc6270 */
[----:B------:R-:W-:Y:S01]  /*0550*/  IMAD.SHL.U32 R27, R24, 0x40, RZ ;  /* 0x00000040181b7824 */ /* 0x000fe200078e00ff */
[----:B-1----:R-:W-:Y:S01]  /*0560*/  IABS R10, R7 ;  /* 0x00000007000a7213 */ /* 0x002fe20000000000 */
[----:B------:R-:W-:Y:S01]  /*0570*/  IMAD.IADD R16, R82, 0x1, -R9 ;  /* 0x0000000152107824 */ /* 0x000fe200078e0a09 */
[----:B------:R-:W-:-:S02]  /*0580*/  ISETP.GE.AND P4, PT, R21, R12, PT ;  /* 0x0000000c1500720c */ /* 0x000fc40003f86270 */
[----:B------:R-:W1:Y:S01]  /*0590*/  I2F.RP R4, R10 ;  /* 0x0000000a00047306 */ /* 0x000e620000209400 */
[----:B------:R-:W-:Y:S01]  /*05a0*/  IMAD.SHL.U32 R174, R16, 0x8, RZ ;  /* 0x0000000810ae7824 */ /* 0x000fe200078e00ff */
[----:B------:R-:W-:Y:S02]  /*05b0*/  ISETP.GE.AND P3, PT, R19, R12, PT ;  /* 0x0000000c1300720c */ /* 0x000fe40003f66270 */
[----:B------:R-:W-:Y:S02]  /*05c0*/  LOP3.LUT R27, R27, 0x1c0, RZ, 0xc0, !PT ;  /* 0x000001c01b1b7812 */ /* 0x000fe400078ec0ff */
[----:B------:R-:W-:Y:S02]  /*05d0*/  SHF.R.S32.HI R25, RZ, 0x1f, R24 ;  /* 0x0000001fff197819 */ /* 0x000fe40000011418 */
[----:B------:R-:W-:Y:S02]  /*05e0*/  LEA.HI R14, R85, R82, RZ, 0x4 ;  /* 0x00000052550e7211 */ /* 0x000fe400078f20ff */
[----:B------:R-:W-:Y:S01]  /*05f0*/  SHF.R.S32.HI R175, RZ, 0x1f, R174 ;  /* 0x0000001fffaf7819 */ /* 0x000fe200000114ae */
[----:B------:R-:W-:Y:S01]  /*0600*/  IMAD.WIDE R178, R179, 0x40, R24 ;  /* 0x00000040b3b27825 */ /* 0x000fe200078e0218 */
[----:B-1----:R-:W1:Y:S03]  /*0610*/  MUFU.RCP R2, R4 ;  /* 0x0000000400027308 */ /* 0x002e660000001000 */
[----:B-1----:R-:W-:Y:S01]  /*0620*/  VIADD R2, R2, 0xffffffe ;  /* 0x0ffffffe02027836 */ /* 0x002fe20000000000 */
[----:B------:R-:W1:Y:S04]  /*0630*/  @P2 LDC.64 R4, c[0x0][0x240] ;  /* 0x00009000ff042b82 */ /* 0x000e680000000a00 */
[----:B------:R-:W3:Y:S02]  /*0640*/  F2I.FTZ.U32.TRUNC.NTZ R3, R2 ;  /* 0x0000000200037305 */ /* 0x000ee4000021f000 */
[----:B---3--:R-:W-:-:S02]  /*0650*/  IMAD.MOV R117, RZ, RZ, -R3 ;  /* 0x000000ffff757224 */ /* 0x008fc400078e0a03 */
[----:B------:R-:W-:Y:S02]  /*0660*/  IMAD.MOV.U32 R2, RZ, RZ, RZ ;  /* 0x000000ffff027224 */ /* 0x000fe400078e00ff */
[----:B------:R-:W-:Y:S02]  /*0670*/  IMAD R117, R117, R10, RZ ;  /* 0x0000000a75757224 */ /* 0x000fe400078e02ff */
[----:B-1----:R-:W-:Y:S01]  /*0680*/  @P2 IMAD.WIDE.U32 R28, R163, R4, RZ ;  /* 0x00000004a31c2225 */ /* 0x002fe200078e00ff */
[----:B------:R-:W-:-:S03]  /*0690*/  SHF.R.U32.HI R4, RZ, 0x3, R27 ;  /* 0x00000003ff047819 */ /* 0x000fc6000001161b */
[----:B------:R-:W-:Y:S02]  /*06a0*/  IMAD.HI.U32 R117, R3, R117, R2 ;  /* 0x0000007503757227 */ /* 0x000fe400078e0002 */
[----:B------:R-:W1:Y:S02]  /*06b0*/  @!P2 LDC.64 R2, c[0x0][0x228] ;  /* 0x00008a00ff02ab82 */ /* 0x000e640000000a00 */
[----:B------:R-:W-:Y:S02]  /*06c0*/  @P2 IMAD R5, R163, R5, R29 ;  /* 0x00000005a3052224 */ /* 0x000fe400078e021d */
[----:B------:R-:W-:-:S05]  /*06d0*/  IMAD.HI.U32 R117, R117, R8, RZ ;  /* 0x0000000875757227 */ /* 0x000fca00078e00ff */
[----:B------:R-:W-:-:S05]  /*06e0*/  IADD3 R11, -R117, RZ, RZ ;  /* 0x000000ff750b7210 */ /* 0x000fca0007ffe1ff */
[C---:B------:R-:W-:Y:S02]  /*06f0*/  IMAD R11, R10.reuse, R11, R8 ;  /* 0x0000000b0a0b7224 */ /* 0x040fe400078e0208 */
[----:B------:R-:W3:Y:S03]  /*0700*/  @P0 LDC.64 R8, c[0x0][0x250] ;  /* 0x00009400ff080b82 */ /* 0x000ee60000000a00 */
[----:B------:R-:W-:Y:S01]  /*0710*/  ISETP.GT.U32.AND P1, PT, R10, R11, PT ;  /* 0x0000000b0a00720c */ /* 0x000fe20003f24070 */
[-C--:B-1----:R-:W-:Y:S01]  /*0720*/  @!P2 IMAD R12, R17, R2.reuse, RZ ;  /* 0x00000002110ca224 */ /* 0x082fe200078e02ff */
[----:B------:R-:W-:Y:S01]  /*0730*/  LOP3.LUT R17, R27, 0x38, R174, 0xf8, !PT ;  /* 0x000000381b117812 */ /* 0x000fe200078ef8ae */
[C---:B------:R-:W-:Y:S01]  /*0740*/  @!P2 IMAD.WIDE.U32 R26, R6.reuse, R2, RZ ;  /* 0x00000002061aa225 */ /* 0x040fe200078e00ff */
[----:B------:R-:W-:Y:S02]  /*0750*/  LEA.HI R2, R85, R82, RZ, 0x6 ;  /* 0x0000005255027211 */ /* 0x000fe400078f30ff */
[----:B------:R-:W-:Y:S01]  /*0760*/  LOP3.LUT R4, R17, R4, RZ, 0x3c, !PT ;  /* 0x0000000411047212 */ /* 0x000fe200078e3cff */
[----:B------:R-:W-:-:S06]  /*0770*/  @!P2 IMAD R3, R6, R3, R12 ;  /* 0x000000030603a224 */ /* 0x000fcc00078e020c */
[-C--:B------:R-:W-:Y:S01]  /*0780*/  @!P1 IADD3 R11, R11, -R10.reuse, RZ ;  /* 0x8000000a0b0b9210 */ /* 0x080fe20007ffe0ff */
[----:B------:R-:W-:Y:S02]  /*0790*/  @!P2 IMAD.MOV.U32 R28, RZ, RZ, R26 ;  /* 0x000000ffff1ca224 */ /* 0x000fe400078e001a */
[----:B------:R-:W-:Y:S01]  /*07a0*/  @!P2 IMAD.IADD R5, R27, 0x1, R3 ;  /* 0x000000011b05a824 */ /* 0x000fe200078e0203 */
[----:B------:R-:W-:Y:S01]  /*07b0*/  ISETP.GE.U32.AND P2, PT, R11, R10, PT ;  /* 0x0000000a0b00720c */ /* 0x000fe20003f46070 */
[----:B------:R-:W-:Y:S01]  /*07c0*/  IMAD.SHL.U32 R17, R2, 0x8, RZ ;  /* 0x0000000802117824 */ /* 0x000fe200078e00ff */
[----:B------:R-:W1:Y:S01]  /*07d0*/  LDC.64 R10, c[0x0][0x3c8] ;  /* 0x0000f200ff0a7b82 */ /* 0x000e620000000a00 */
[----:B------:R-:W-:Y:S01]  /*07e0*/  @P0 IADD3 R2, R0, R13, RZ ;  /* 0x0000000d00020210 */ /* 0x000fe20007ffe0ff */
[----:B------:R-:W-:Y:S01]  /*07f0*/  @!P1 VIADD R117, R117, 0x1 ;  /* 0x0000000175759836 */ /* 0x000fe20000000000 */
[----:B------:R-:W-:Y:S02]  /*0800*/  LOP3.LUT R3, R22, R7, RZ, 0x3c, !PT ;  /* 0x0000000716037212 */ /* 0x000fe400078e3cff */
[----:B------:R-:W-:Y:S01]  /*0810*/  LOP3.LUT R164, R4, 0xfffffe00, R17, 0xf8, !PT ;  /* 0xfffffe0004a47812 */ /* 0x000fe200078ef811 */
[----:B------:R-:W-:Y:S01]  /*0820*/  @P0 IMAD.IADD R4, R0, 0x1, R13 ;  /* 0x0000000100040824 */ /* 0x000fe200078e020d */
[----:B------:R-:W-:Y:S01]  /*0830*/  ISETP.GE.AND P1, PT, R3, RZ, PT ;  /* 0x000000ff0300720c */ /* 0x000fe20003f26270 */
[----:B---3--:R-:W-:-:S02]  /*0840*/  @P0 IMAD R3, R2, R9, RZ ;  /* 0x0000000902030224 */ /* 0x008fc400078e02ff */
[C---:B--2---:R-:W-:Y:S01]  /*0850*/  @P0 IMAD R13, R4.reuse, R113, RZ ;  /* 0x00000071040d0224 */ /* 0x044fe200078e02ff */
[----:B------:R-:W-:Y:S01]  /*0860*/  @P2 IADD3 R117, R117, 0x1, RZ ;  /* 0x0000000175752810 */ /* 0x000fe20007ffe0ff */
[----:B------:R-:W-:Y:S01]  /*0870*/  @P0 IMAD.WIDE.U32 R26, R4, R112, RZ ;  /* 0x00000070041a0225 */ /* 0x000fe200078e00ff */
[----:B------:R-:W-:-:S03]  /*0880*/  ISETP.NE.AND P2, PT, R7, RZ, PT ;  /* 0x000000ff0700720c */ /* 0x000fc60003f45270 */
[----:B------:R-:W-:Y:S01]  /*0890*/  @P0 IMAD.WIDE.U32 R30, R2, R8, RZ ;  /* 0x00000008021e0225 */ /* 0x000fe200078e00ff */
[----:B------:R-:W-:-:S03]  /*08a0*/  @P0 IADD3 R13, R27, R13, RZ ;  /* 0x0000000d1b0d0210 */ /* 0x000fc60007ffe0ff */
[----:B------:R-:W-:Y:S02]  /*08b0*/  @P0 IMAD.IADD R4, R31, 0x1, R3 ;  /* 0x000000011f040824 */ /* 0x000fe400078e0203 */
[----:B------:R-:W-:Y:S02]  /*08c0*/  @P0 IMAD.MOV.U32 R12, RZ, RZ, R30 ;  /* 0x000000ffff0c0224 */ /* 0x000fe400078e001e */
[----:B------:R-:W-:Y:S01]  /*08d0*/  @P0 IMAD.MOV.U32 R18, RZ, RZ, R26 ;  /* 0x000000ffff120224 */ /* 0x000fe200078e001a */
[----:B------:R-:W-:Y:S06]  /*08e0*/  @P0 BRA `(.L_x_823) ;  /* 0x0000000000340947 */ /* 0x000fec0003800000 */
[----:B------:R-:W2:Y:S01]  /*08f0*/  LDC.64 R112, c[0x0][0x248] ;  /* 0x00009200ff707b82 */ /* 0x000ea20000000a00 */
[----:B------:R-:W-:Y:S02]  /*0900*/  SHF.R.S32.HI R17, RZ, 0x1f, R0 ;  /* 0x0000001fff117819 */ /* 0x000fe40000011400 */
[----:B------:R-:W-:-:S05]  /*0910*/  SHF.R.S32.HI R13, RZ, 0x1f, R6 ;  /* 0x0000001fff0d7819 */ /* 0x000fca0000011406 */
[----:B------:R-:W3:Y:S01]  /*0920*/  LDC.64 R2, c[0x0][0x230] ;  /* 0x00008c00ff027b82 */ /* 0x000ee20000000a00 */
[-C--:B--2---:R-:W-:Y:S02]  /*0930*/  IMAD R17, R17, R112.reuse, RZ ;  /* 0x0000007011117224 */ /* 0x084fe400078e02ff */
[----:B------:R-:W-:-:S04]  /*0940*/  IMAD.WIDE.U32 R26, R0, R112, RZ ;  /* 0x00000070001a7225 */ /* 0x000fc800078e00ff */
[----:B------:R-:W-:Y:S02]  /*0950*/  IMAD R17, R0, R113, R17 ;  /* 0x0000007100117224 */ /* 0x000fe400078e0211 */
[----:B---3--:R-:W-:-:S03]  /*0960*/  IMAD R13, R13, R2, RZ ;  /* 0x000000020d0d7224 */ /* 0x008fc600078e02ff */
[----:B------:R-:W-:Y:S01]  /*0970*/  IADD3 R27, R27, R17, RZ ;  /* 0x000000111b1b7210 */ /* 0x000fe20007ffe0ff */
[C---:B------:R-:W-:Y:S02]  /*0980*/  IMAD R13, R6.reuse, R3, R13 ;  /* 0x00000003060d7224 */ /* 0x040fe400078e020d */
[----:B------:R-:W-:-:S05]  /*0990*/  IMAD.WIDE.U32 R2, R6, R2, R26 ;  /* 0x0000000206027225 */ /* 0x000fca00078e001a */
[----:B------:R-:W-:Y:S02]  /*09a0*/  IADD3 R13, R3, R13, RZ ;  /* 0x0000000d030d7210 */ /* 0x000fe40007ffe0ff */
[----:B------:R-:W-:Y:S02]  /*09b0*/  MOV R18, R2 ;  /* 0x0000000200127202 */ /* 0x000fe40000000f00 */
.L_x_823:
        /* <DEDUP_REMOVED lines=14> */
.L_x_824:
[----:B-1----:R-:W-:Y:S01]  /*0aa0*/  ISETP.NE.U32.AND P0, PT, R10, RZ, PT ;  /* 0x000000ff0a00720c */ /* 0x002fe20003f05070 */
[-C--:B------:R-:W-:Y:S01]  /*0ab0*/  IMAD R0, R25, R112.reuse, RZ ;  /* 0x0000007019007224 */ /* 0x080fe200078e02ff */
[----:B------:R-:W1:Y:S01]  /*0ac0*/  S2UR UR10, SR_CgaCtaId ;  /* 0x00000000000a79c3 */ /* 0x000e620000008800 */
[----:B------:R-:W-:Y:S01]  /*0ad0*/  IMAD.WIDE.U32 R26, R24, R112, R174 ;  /* 0x00000070181a7225 */ /* 0x000fe200078e00ae */
[----:B------:R-:W-:Y:S01]  /*0ae0*/  ISETP.NE.AND.EX P0, PT, R11, RZ, PT, P0 ;  /* 0x000000ff0b00720c */ /* 0x000fe20003f05300 */
[----:B------:R-:W-:Y:S01]  /*0af0*/  ULDC.64 UR4, c[0x0][0x260] ;  /* 0x0000980000047ab9 */ /* 0x000fe20000000a00 */
[----:B------:R-:W-:Y:S01]  /*0b00*/  LOP3.LUT R3, R14, 0xfffffff0, RZ, 0xc0, !PT ;  /* 0xfffffff00e037812 */ /* 0x000fe200078ec0ff */
[----:B------:R-:W-:Y:S01]  /*0b10*/  @!P1 IMAD.MOV R117, RZ, RZ, -R117 ;  /* 0x000000ffff759224 */ /* 0x000fe200078e0a75 */
[----:B------:R-:W-:Y:S01]  /*0b20*/  @!P2 LOP3.LUT R117, RZ, R7, RZ, 0x33, !PT ;  /* 0x00000007ff75a212 */ /* 0x000fe200078e33ff */
[----:B------:R-:W-:Y:S01]  /*0b30*/  IMAD R0, R24, R113, R0 ;  /* 0x0000007118007224 */ /* 0x000fe200078e0200 */
[----:B------:R-:W-:Y:S01]  /*0b40*/  IADD3 R168, P2, R18, R26, RZ ;  /* 0x0000001a12a87210 */ /* 0x000fe20007f5e0ff */
[----:B------:R-:W-:Y:S01]  /*0b50*/  ULDC.64 UR6, c[0x0][0x268] ;  /* 0x00009a0000067ab9 */ /* 0x000fe20000000a00 */
[----:B------:R-:W-:Y:S01]  /*0b60*/  IADD3 R28, P1, R174, R28, RZ ;  /* 0x0000001cae1c7210 */ /* 0x000fe20007f3e0ff */
[----:B------:R-:W-:Y:S01]  /*0b70*/  IMAD.MOV.U32 R7, RZ, RZ, 0x10 ;  /* 0x00000010ff077424 */ /* 0x000fe200078e00ff */
[----:B------:R-:W-:Y:S01]  /*0b80*/  IADD3.X R169, R13, R27, R0, P2, !PT ;  /* 0x0000001b0da97210 */ /* 0x000fe200017fe400 */
[----:B------:R-:W-:Y:S01]  /*0b90*/  IMAD.WIDE.U32 R26, R24, R8, R174 ;  /* 0x00000008181a7225 */ /* 0x000fe200078e00ae */
[----:B------:R-:W-:Y:S01]  /*0ba0*/  IADD3 R20, -R3, R82, RZ ;  /* 0x0000005203147210 */ /* 0x000fe20007ffe1ff */
[----:B------:R-:W-:Y:S01]  /*0bb0*/  BSSY B0, `(.L_x_825) ;  /* 0x000003d000007945 */ /* 0x000fe20003800000 */
[----:B------:R-:W-:Y:S01]  /*0bc0*/  SHF.R.S32.HI R0, RZ, 0x1f, R117 ;  /* 0x0000001fff007819 */ /* 0x000fe20000011475 */
[----:B------:R-:W-:Y:S01]  /*0bd0*/  IMAD.X R29, R175, 0x1, R5, P1 ;  /* 0x00000001af1d7824 */ /* 0x000fe200008e0605 */
[----:B------:R-:W-:Y:S01]  /*0be0*/  SHF.R.S32.HI R17, RZ, 0x1f, R20 ;  /* 0x0000001fff117819 */ /* 0x000fe20000011414 */
[----:B------:R-:W-:Y:S01]  /*0bf0*/  IMAD R3, R25, R8, RZ ;  /* 0x0000000819037224 */ /* 0x000fe200078e02ff */
[----:B------:R-:W-:Y:S01]  /*0c00*/  IADD3 R114, P1, R12, R26, RZ ;  /* 0x0000001a0c727210 */ /* 0x000fe20007f3e0ff */
[----:B------:R-:W-:Y:S01]  /*0c10*/  IMAD R2, R0, UR4, RZ ;  /* 0x0000000400027c24 */ /* 0x000fe2000f8e02ff */
[----:B------:R-:W2:Y:S01]  /*0c20*/  @P0 LDC.64 R12, c[0x0][0x3d0] ;  /* 0x0000f400ff0c0b82 */ /* 0x000ea20000000a00 */
[----:B------:R-:W-:Y:S01]  /*0c30*/  LEA.HI R17, R17, R20, RZ, 0x3 ;  /* 0x0000001411117211 */ /* 0x000fe200078f18ff */
[----:B------:R-:W-:Y:S01]  /*0c40*/  IMAD R3, R24, R9, R3 ;  /* 0x0000000918037224 */ /* 0x000fe200078e0203 */
[----:B------:R-:W-:Y:S01]  /*0c50*/  SHF.R.S32.HI R23, RZ, 0x1f, R22 ;  /* 0x0000001fff177819 */ /* 0x000fe20000011416 */
[----:B------:R-:W-:Y:S01]  /*0c60*/  IMAD.WIDE.U32 R168, R117, UR4, R168 ;  /* 0x0000000475a87c25 */ /* 0x000fe2000f8e00a8 */
[----:B------:R-:W-:-:S02]  /*0c70*/  LOP3.LUT R5, R17, 0xfffffff8, RZ, 0xc0, !PT ;  /* 0xfffffff811057812 */ /* 0x000fc400078ec0ff */
[----:B------:R-:W-:Y:S01]  /*0c80*/  IADD3.X R115, R4, R27, R3, P1, !PT ;  /* 0x0000001b04737210 */ /* 0x000fe20000ffe403 */
[----:B------:R-:W-:Y:S01]  /*0c90*/  IMAD R171, R117, UR5, R2 ;  /* 0x0000000575ab7c24 */ /* 0x000fe2000f8e0202 */
[----:B------:R-:W-:Y:S01]  /*0ca0*/  ULDC.64 UR4, c[0x0][0x258] ;  /* 0x0000960000047ab9 */ /* 0x000fe20000000a00 */
[----:B------:R-:W-:Y:S01]  /*0cb0*/  IMAD R0, R0, UR6, RZ ;  /* 0x0000000600007c24 */ /* 0x000fe2000f8e02ff */
[----:B------:R-:W-:Y:S01]  /*0cc0*/  IADD3 R20, R20, -R5, RZ ;  /* 0x8000000514147210 */ /* 0x000fe20007ffe0ff */
[----:B------:R-:W-:Y:S01]  /*0cd0*/  IMAD R31, R23, UR4, RZ ;  /* 0x00000004171f7c24 */ /* 0x000fe2000f8e02ff */
[----:B------:R-:W-:Y:S01]  /*0ce0*/  IADD3 R119, R118, -0x1, RZ ;  /* 0xffffffff76777810 */ /* 0x000fe20007ffe0ff */
[----:B------:R-:W-:Y:S01]  /*0cf0*/  IMAD.WIDE.U32 R28, R22, UR4, R28 ;  /* 0x00000004161c7c25 */ /* 0x000fe2000f8e001c */
[----:B------:R-:W-:Y:S01]  /*0d00*/  UMOV UR4, 0x400 ;  /* 0x0000040000047882 */ /* 0x000fe20000000000 */
[----:B------:R-:W-:Y:S01]  /*0d10*/  R2P PR, R20, 0x6 ;  /* 0x0000000614007804 */ /* 0x000fe20000000000 */
[----:B-1----:R-:W-:Y:S01]  /*0d20*/  ULEA UR4, UR10, UR4, 0x18 ;  /* 0x000000040a047291 */ /* 0x002fe2000f8ec03f */
[----:B------:R-:W-:Y:S01]  /*0d30*/  IMAD.WIDE.U32 R114, R117, UR6, R114 ;  /* 0x0000000675727c25 */ /* 0x000fe2000f8e0072 */
[----:B------:R-:W-:-:S02]  /*0d40*/  IADD3 R165, R174, 0x40, RZ ;  /* 0x00000040aea57810 */ /* 0x000fc40007ffe0ff */
[----:B------:R-:W-:Y:S01]  /*0d50*/  SEL R7, R7, 0xfffffff0, !P1 ;  /* 0xfffffff007077807 */ /* 0x000fe20004800000 */
[----:B------:R-:W-:Y:S01]  /*0d60*/  IMAD R117, R117, UR7, R0 ;  /* 0x0000000775757c24 */ /* 0x000fe2000f8e0200 */
[----:B------:R-:W-:Y:S01]  /*0d70*/  LEA R164, R164, UR4, 0x1 ;  /* 0x00000004a4a47c11 */ /* 0x000fe2000f8e08ff */
[----:B------:R-:W-:Y:S02]  /*0d80*/  IMAD.MOV.U32 R0, RZ, RZ, 0x20 ;  /* 0x00000020ff007424 */ /* 0x000fe400078e00ff */
[----:B------:R-:W-:Y:S02]  /*0d90*/  IMAD R31, R22, UR5, R31 ;  /* 0x00000005161f7c24 */ /* 0x000fe4000f8e021f */
[----:B------:R-:W-:Y:S01]  /*0da0*/  IMAD R4, R119, -0x40, R80 ;  /* 0xffffffc077047824 */ /* 0x000fe200078e0250 */
[----:B------:R-:W-:Y:S01]  /*0db0*/  SEL R5, R0, 0xffffffe0, !P2 ;  /* 0xffffffe000057807 */ /* 0x000fe20005000000 */
[----:B------:R-:W-:Y:S01]  /*0dc0*/  IMAD.IADD R31, R29, 0x1, R31 ;  /* 0x000000011d1f7824 */ /* 0x000fe200078e021f */
        /* <DEDUP_REMOVED lines=27> */
.L_x_826:
[----:B------:R-:W-:Y:S05]  /*0f80*/  BSYNC B0 ;  /* 0x0000000000007941 */ /* 0x000fea0003800000 */
.L_x_825:
        /* <DEDUP_REMOVED lines=32> */
.L_x_828:
[----:B------:R-:W-:Y:S05]  /*1190*/  BSYNC B0 ;  /* 0x0000000000007941 */ /* 0x000fea0003800000 */
.L_x_827:
        /* <DEDUP_REMOVED lines=32> */
.L_x_830:
[----:B------:R-:W-:Y:S05]  /*13a0*/  BSYNC B0 ;  /* 0x0000000000007941 */ /* 0x000fea0003800000 */
.L_x_829:
        /* <DEDUP_REMOVED lines=31> */
.L_x_832:
[----:B------:R-:W-:Y:S05]  /*15a0*/  BSYNC B0 ;  /* 0x0000000000007941 */ /* 0x000fea0003800000 */
.L_x_831:
[----:B------:R-:W-:Y:S01]  /*15b0*/  ISETP.GE.AND P2, PT, R24, R4, PT ;  /* 0x000000041800720c */ /* 0x000fe20003f46270 */
[----:B------:R-:W-:Y:S01]  /*15c0*/  IMAD.IADD R171, R169, 0x1, R171 ;  /* 0x00000001a9ab7824 */ /* 0x000fe200078e02ab */
[C---:B-1-34-:R-:W-:Y:S01]  /*15d0*/  SHF.L.U64.HI R2, R112.reuse, 0x6, R113 ;  /* 0x0000000670027819 */ /* 0x05afe20000010271 */
[----:B------:R-:W-:Y:S01]  /*15e0*/  IMAD.SHL.U32 R3, R112, 0x40, RZ ;  /* 0x0000004070037824 */ /* 0x000fe200078e00ff */
[----:B------:R-:W-:Y:S01]  /*15f0*/  SHF.R.S32.HI R18, RZ, 0x1f, R119 ;  /* 0x0000001fff127819 */ /* 0x000fe20000011477 */
[----:B------:R-:W-:Y:S01]  /*1600*/  BSSY B0, `(.L_x_833) ;  /* 0x000001e000007945 */ /* 0x000fe20003800000 */
[----:B------:R-:W-:Y:S01]  /*1610*/  MOV R170, R168 ;  /* 0x000000a800aa7202 */ /* 0x000fe20000000f00 */
[----:B------:R-:W-:Y:S01]  /*1620*/  IMAD R33, R2, R119, RZ ;  /* 0x0000007702217224 */ /* 0x000fe200078e02ff */
[----:B------:R-:W-:Y:S02]  /*1630*/  SHF.R.S32.HI R149, RZ, 0x4, R14 ;  /* 0x00000004ff957819 */ /* 0x000fe4000001140e */
[----:B------:R-:W-:Y:S01]  /*1640*/  ISETP.GE.AND P1, PT, R21, R4, PT ;  /* 0x000000041500720c */ /* 0x000fe20003f26270 */
        /* <DEDUP_REMOVED lines=25> */
.L_x_834:
[----:B------:R-:W-:Y:S05]  /*17e0*/  BSYNC B0 ;  /* 0x0000000000007941 */ /* 0x000fea0003800000 */
.L_x_833:
        /* <DEDUP_REMOVED lines=26> */
.L_x_836:
[----:B------:R-:W-:Y:S05]  /*1990*/  BSYNC B0 ;  /* 0x0000000000007941 */ /* 0x000fea0003800000 */
.L_x_835:
[----:B------:R-:W-:Y:S01]  /*19a0*/  LOP3.LUT R26, R26, 0xfffffffe, RZ, 0xc0, !PT ;  /* 0xfffffffe1a1a7812 */ /* 0x000fe200078ec0ff */
[----:B------:R-:W-:Y:S01]  /*19b0*/  BSSY B0, `(.L_x_837) ;  /* 0x000001a000007945 */ /* 0x000fe20003800000 */
[----:B------:R-:W-:-:S03]  /*19c0*/  ISETP.GE.AND P5, PT, R21, R4, PT ;  /* 0x000000041500720c */ /* 0x000fc60003fa6270 */
[----:B------:R-:W-:Y:S01]  /*19d0*/  IMAD.IADD R149, R149, 0x1, -R26 ;  /* 0x0000000195957824 */ /* 0x000fe200078e0a1a */
[----:B------:R-:W-:Y:S09]  /*19e0*/  @P1 BRA `(.L_x_838) ;  /* 0x0000000000581947 */ /* 0x000ff20003800000 */
[----:B------:R-:W-:Y:S01]  /*19f0*/  ULDC UR5, c[0x0][0x2d0] ;  /* 0x0000b40000057ab9 */ /* 0x000fe20000000800 */
[----:B------:R-:W-:Y:S02]  /*1a00*/  LEA R21, P3, R112, R30, 0x5 ;  /* 0x0000001e70157211 */ /* 0x000fe400078628ff */
[----:B------:R-:W-:Y:S02]  /*1a10*/  ISETP.GE.AND P2, PT, R174, UR5, PT ;  /* 0x00000005ae007c0c */ /* 0x000fe4000bf46270 */
[----:B------:R-:W-:Y:S02]  /*1a20*/  ISETP.GE.AND P1, PT, R165, UR5, PT ;  /* 0x00000005a5007c0c */ /* 0x000fe4000bf26270 */
[----:B------:R-:W-:-:S09]  /*1a30*/  LEA.HI.X R26, R112, R33, R113, 0x5, P3 ;  /* 0x00000021701a7211 */ /* 0x000fd200018f2c71 */
        /* <DEDUP_REMOVED lines=17> */
.L_x_838:
[----:B------:R-:W-:Y:S05]  /*1b50*/  BSYNC B0 ;  /* 0x0000000000007941 */ /* 0x000fea0003800000 */
.L_x_837:
[-C--:B------:R-:W-:Y:S01]  /*1b60*/  ISETP.GE.AND P2, PT, R19, R4.reuse, PT ;  /* 0x000000041300720c */ /* 0x080fe20003f46270 */
[----:B-1-34-:R-:W-:Y:S01]  /*1b70*/  IMAD.SHL.U32 R14, R16, 0x40, RZ ;  /* 0x00000040100e7824 */ /* 0x01afe200078e00ff */
[----:B------:R-:W-:Y:S01]  /*1b80*/  ISETP.GE.AND P1, PT, R24, R4, PT ;  /* 0x000000041800720c */ /* 0x000fe20003f26270 */
[----:B------:R-:W-:Y:S01]  /*1b90*/  IMAD.SHL.U32 R27, R20, 0x40, RZ ;  /* 0x00000040141b7824 */ /* 0x000fe200078e00ff */
[----:B------:R-:W-:Y:S01]  /*1ba0*/  BSSY B0, `(.L_x_839) ;  /* 0x0000023000007945 */ /* 0x000fe20003800000 */
[----:B------:R-:W-:Y:S01]  /*1bb0*/  IMAD.SHL.U32 R25, R24, 0x8, RZ ;  /* 0x0000000818197824 */ /* 0x000fe200078e00ff */
[----:B------:R-:W-:Y:S01]  /*1bc0*/  LOP3.LUT R14, R14, 0x1c0, RZ, 0xc0, !PT ;  /* 0x000001c00e0e7812 */ /* 0x000fe200078ec0ff */
[----:B------:R-:W-:Y:S01]  /*1bd0*/  IMAD.SHL.U32 R24, R149, 0x8, RZ ;  /* 0x0000000895187824 */ /* 0x000fe200078e00ff */
[----:B------:R-:W-:Y:S02]  /*1be0*/  LOP3.LUT R27, R27, 0x1c0, RZ, 0xc0, !PT ;  /* 0x000001c01b1b7812 */ /* 0x000fe400078ec0ff */
[----:B------:R-:W-:-:S02]  /*1bf0*/  LOP3.LUT R20, R14, 0x8, R25, 0xf8, !PT ;  /* 0x000000080e147812 */ /* 0x000fc400078ef819 */
[----:B------:R-:W-:Y:S02]  /*1c00*/  LOP3.LUT R24, R27, 0x8, R24, 0xf8, !PT ;  /* 0x000000081b187812 */ /* 0x000fe400078ef818 */
[----:B------:R-:W-:Y:S02]  /*1c10*/  @P0 SHF.R.S32.HI R21, RZ, 0x1f, R6 ;  /* 0x0000001fff150819 */ /* 0x000fe40000011406 */
[----:B------:R-:W-:Y:S02]  /*1c20*/  SHF.R.U32.HI R25, RZ, 0x3, R14 ;  /* 0x00000003ff197819 */ /* 0x000fe4000001160e */
[----:B------:R-:W-:Y:S01]  /*1c30*/  SHF.R.U32.HI R27, RZ, 0x3, R27 ;  /* 0x00000003ff1b7819 */ /* 0x000fe2000001161b */
        /* <DEDUP_REMOVED lines=25> */
.L_x_840:
[----:B------:R-:W-:Y:S05]  /*1dd0*/  BSYNC B0 ;  /* 0x0000000000007941 */ /* 0x000fea0003800000 */
.L_x_839:
[----:B------:R-:W0:Y:S01]  /*1de0*/  LDGDEPBAR ;  /* 0x00000000000079af */ /* 0x000e220000000000 */
[----:B--2---:R-:W-:Y:S01]  /*1df0*/  @P0 IMAD R21, R21, R12, RZ ;  /* 0x0000000c15150224 */ /* 0x004fe200078e02ff */
[----:B------:R-:W-:Y:S01]  /*1e00*/  LEA.HI R85, R85, R82, RZ, 0x5 ;  /* 0x0000005255557211 */ /* 0x000fe200078f28ff */
[----:B------:R-:W-:Y:S01]  /*1e10*/  @P0 IMAD.WIDE.U32 R22, R6, R12, R22 ;  /* 0x0000000c06160225 */ /* 0x000fe200078e0016 */
[----:B------:R-:W-:Y:S02]  /*1e20*/  SHF.L.U64.HI R161, R8, 0x6, R9 ;  /* 0x0000000608a17819 */ /* 0x000fe40000010209 */
[----:B------:R-:W-:Y:S01]  /*1e30*/  SHF.R.S32.HI R84, RZ, 0x5, R85 ;  /* 0x00000005ff547819 */ /* 0x000fe20000011455 */
[----:B------:R-:W-:Y:S01]  /*1e40*/  @P0 IMAD R13, R6, R13, R21 ;  /* 0x0000000d060d0224 */ /* 0x000fe200078e0215 */
[----:B------:R-:W-:Y:S01]  /*1e50*/  @P0 LEA R10, P2, R22, R10, 0x2 ;  /* 0x0000000a160a0211 */ /* 0x000fe200078410ff */
[----:B------:R-:W-:Y:S01]  /*1e60*/  IMAD.SHL.U32 R81, R17, 0x40, RZ ;  /* 0x0000004011517824 */ /* 0x000fe200078e00ff */
[----:B------:R-:W-:Y:S01]  /*1e70*/  ISETP.GE.AND P4, PT, R19, R4, PT ;  /* 0x000000041300720c */ /* 0x000fe20003f86270 */
[----:B------:R-:W-:Y:S01]  /*1e80*/  @P0 IMAD.IADD R6, R23, 0x1, R13 ;  /* 0x0000000117060824 */ /* 0x000fe200078e020d */
[----:B------:R-:W-:Y:S01]  /*1e90*/  LOP3.LUT R20, R20, R25, RZ, 0x3c, !PT ;  /* 0x0000001914147212 */ /* 0x000fe200078e3cff */
[----:B------:R-:W-:Y:S01]  /*1ea0*/  IMAD.SHL.U32 R162, R8, 0x40, RZ ;  /* 0x0000004008a27824 */ /* 0x000fe200078e00ff */
[----:B------:R-:W-:Y:S01]  /*1eb0*/  LOP3.LUT R81, R81, 0xfffffe00, RZ, 0xc0, !PT ;  /* 0xfffffe0051517812 */ /* 0x000fe200078ec0ff */
[----:B------:R-:W-:Y:S01]  /*1ec0*/  IMAD R19, R161, R119, RZ ;  /* 0x00000077a1137224 */ /* 0x000fe200078e02ff */
[----:B------:R-:W-:Y:S01]  /*1ed0*/  @P0 LEA.HI.X R11, R22, R11, R6, 0x2, P2 ;  /* 0x0000000b160b0211 */ /* 0x000fe200010f1406 */
[----:B------:R-:W-:Y:S01]  /*1ee0*/  IMAD.MOV.U32 R116, RZ, RZ, R114 ;  /* 0x000000ffff747224 */ /* 0x000fe200078e0072 */
[----:B------:R-:W-:Y:S01]  /*1ef0*/  LOP3.LUT R4, R24, R27, RZ, 0x3c, !PT ;  /* 0x0000001b18047212 */ /* 0x000fe200078e3cff */
[----:B------:R-:W-:Y:S01]  /*1f00*/  IMAD R149, R149, 0x200, R20 ;  /* 0x0000020095957824 */ /* 0x000fe200078e0214 */
[----:B------:R-:W-:Y:S01]  /*1f10*/  LEA R13, R84, R81, 0xa ;  /* 0x00000051540d7211 */ /* 0x000fe200078e50ff */
[----:B------:R2:W5:Y:S01]  /*1f20*/  @P0 LDG.E R6, desc[UR8][R10.64] ;  /* 0x000000080a060981 */ /* 0x000562000c1e1900 */
[----:B------:R-:W-:Y:S01]  /*1f30*/  IADD3 R117, R115, R117, RZ ;  /* 0x0000007573757210 */ /* 0x000fe20007ffe0ff */
[----:B------:R-:W-:Y:S01]  /*1f40*/  IMAD R19, R18, R162, R19 ;  /* 0x000000a212137224 */ /* 0x000fe200078e0213 */
[----:B------:R-:W-:-:S04]  /*1f50*/  DEPBAR.LE SB0, 0x0 ;  /* 0x000080000000791a */ /* 0x000fc80000000000 */
[----:B------:R-:W-:Y:S01]  /*1f60*/  BAR.SYNC.DEFER_BLOCKING 0x0 ;  /* 0x0000000000007b1d */ /* 0x000fe20000010000 */
[----:B------:R-:W-:Y:S02]  /*1f70*/  IMAD.IADD R150, R4, 0x1, R13 ;  /* 0x0000000104967824 */ /* 0x000fe400078e020d */
[----:B-1-3--:R-:W-:-:S03]  /*1f80*/  IMAD.WIDE.U32 R14, R119, R162, R116 ;  /* 0x000000a2770e7225 */ /* 0x00afc600078e0074 */
[----:B------:R-:W-:Y:S01]  /*1f90*/  BSSY B0, `(.L_x_841) ;  /* 0x000001b000007945 */ /* 0x000fe20003800000 */
[----:B------:R2:W-:Y:S04]  /*1fa0*/  @P1 STS.128 [R164+0x8000], RZ ;  /* 0x008000ffa4001388 */ /* 0x0005e80000000c00 */
[----:B------:R2:W-:Y:S01]  /*1fb0*/  @P1 STS.128 [R164+0xa000], RZ ;  /* 0x00a000ffa4001388 */ /* 0x0005e20000000c00 */
[----:B------:R-:W-:Y:S02]  /*1fc0*/  LEA R149, R149, UR4, 0x1 ;  /* 0x0000000495957c11 */ /* 0x000fe4000f8e08ff */
[----:B------:R-:W-:Y:S02]  /*1fd0*/  LEA R150, R150, UR4, 0x1 ;  /* 0x0000000496967c11 */ /* 0x000fe4000f8e08ff */
[----:B------:R-:W-:Y:S01]  /*1fe0*/  IADD3 R19, R15, R19, RZ ;  /* 0x000000130f137210 */ /* 0x000fe20007ffe0ff */
[----:B------:R-:W-:Y:S06]  /*1ff0*/  @P1 BRA `(.L_x_842) ;  /* 0x0000000000501947 */ /* 0x000fec0003800000 */
[----:B------:R-:W-:Y:S02]  /*2000*/  ULDC UR5, c[0x0][0x2d0] ;  /* 0x0000b40000057ab9 */ /* 0x000fe40000000800 */
[----:B------:R-:W-:Y:S02]  /*2010*/  ISETP.GE.AND P2, PT, R174, UR5, PT ;  /* 0x00000005ae007c0c */ /* 0x000fe4000bf46270 */
[----:B------:R-:W-:-:S11]  /*2020*/  ISETP.GE.AND P1, PT, R165, UR5, PT ;  /* 0x00000005a5007c0c */ /* 0x000fd6000bf26270 */
[----:B--2---:R-:W1:Y:S01]  /*2030*/  @!P2 LDC.64 R10, c[0x0][0x220] ;  /* 0x00008800ff0aab82 */ /* 0x004e620000000a00 */
        /* <DEDUP_REMOVED lines=16> */
.L_x_842:
[----:B------:R-:W-:Y:S05]  /*2140*/  BSYNC B0 ;  /* 0x0000000000007941 */ /* 0x000fea0003800000 */
.L_x_841:
        /* <DEDUP_REMOVED lines=11> */
[----:B-123--:R-:W1:Y:S01]  /*2200*/  @!P2 LDC.64 R10, c[0x0][0x220] ;  /* 0x00008800ff0aab82 */ /* 0x00ee620000000a00 */
        /* <DEDUP_REMOVED lines=16> */
.L_x_844:
[----:B------:R-:W-:Y:S05]  /*2310*/  BSYNC B0 ;  /* 0x0000000000007941 */ /* 0x000fea0003800000 */
.L_x_843:
        /* <DEDUP_REMOVED lines=26> */
.L_x_846:
[----:B------:R-:W-:Y:S05]  /*24c0*/  BSYNC B0 ;  /* 0x0000000000007941 */ /* 0x000fea0003800000 */
.L_x_845:
[----:B------:R1:W-:Y:S01]  /*24d0*/  @P4 STS.128 [R164+0x9800], RZ ;  /* 0x009800ffa4004388 */ /* 0x0003e20000000c00 */
[----:B------:R-:W-:Y:S03]  /*24e0*/  BSSY B0, `(.L_x_847) ;  /* 0x000001b000007945 */ /* 0x000fe60003800000 */
[----:B------:R1:W-:Y:S01]  /*24f0*/  @P4 STS.128 [R164+0xb800], RZ ;  /* 0x00b800ffa4004388 */ /* 0x0003e20000000c00 */
        /* <DEDUP_REMOVED lines=25> */
.L_x_848:
[----:B------:R-:W-:Y:S05]  /*2690*/  BSYNC B0 ;  /* 0x0000000000007941 */ /* 0x000fea0003800000 */
.L_x_847:
[----:B------:R-:W-:Y:S01]  /*26a0*/  LDSM.16.M88.4 R60, [R150] ;  /* 0x00000000963c783b */ /* 0x000fe20000000200 */
[----:B------:R-:W-:Y:S01]  /*26b0*/  LOP3.LUT P1, RZ, R16, 0x2, RZ, 0xc0, !PT ;  /* 0x0000000210ff7812 */ /* 0x000fe2000782c0ff */
[----:B------:R-:W-:Y:S01]  /*26c0*/  VIADD R8, R149, 0x4000 ;  /* 0x0000400095087836 */ /* 0x000fe20000000000 */
[----:B------:R-:W-:Y:S01]  /*26d0*/  LOP3.LUT R85, R85, 0xffffffe0, RZ, 0xc0, !PT ;  /* 0xffffffe055557812 */ /* 0x000fe200078ec0ff */
[----:B------:R-:W4:Y:S01]  /*26e0*/  LDSM.16.M88.4 R40, [R149+0x4000] ;  /* 0x004000009528783b */ /* 0x000f220000000200 */
[----:B------:R-:W-:Y:S01]  /*26f0*/  VIADD R147, R149, 0x4020 ;  /* 0x0000402095937836 */ /* 0x000fe20000000000 */
[----:B------:R-:W-:Y:S01]  /*2700*/  LOP3.LUT R4, R4, R81, RZ, 0xfc, !PT ;  /* 0x0000005104047212 */ /* 0x000fe200078efcff */
[--C-:B------:R-:W-:Y:S01]  /*2710*/  IMAD R148, R7, 0x2, R150.reuse ;  /* 0x0000000207947824 */ /* 0x100fe200078e0296 */
[----:B------:R-:W4:Y:S01]  /*2720*/  LDSM.16.M88.4 R32, [R149+0x4800] ;  /* 0x004800009520783b */ /* 0x000f220000000200 */
[C---:B------:R-:W-:Y:S02]  /*2730*/  IMAD R146, R5.reuse, 0x2, R150 ;  /* 0x0000000205927824 */ /* 0x040fe400078e0296 */
[----:B------:R-:W-:Y:S01]  /*2740*/  IMAD R145, R5, 0x2, R148 ;  /* 0x0000000205917824 */ /* 0x000fe200078e0294 */
[----:B------:R-:W4:Y:S01]  /*2750*/  LDSM.16.M88.4 R24, [R149+0x5000] ;  /* 0x005000009518783b */ /* 0x000f220000000200 */
[----:B------:R-:W-:-:S02]  /*2760*/  IMAD R84, R84, 0x10, R87 ;  /* 0x0000001054547824 */ /* 0x000fc400078e0257 */
[----:B------:R-:W-:Y:S01]  /*2770*/  @P1 VIADD R147, R8, 0xffffffe0 ;  /* 0xffffffe008931836 */ /* 0x000fe20000000000 */
[----:B------:R-:W4:Y:S01]  /*2780*/  LDSM.16.M88.4 R48, [R149+0x5800] ;  /* 0x005800009530783b */ /* 0x000f220000000200 */
[----:B------:R-:W-:Y:S01]  /*2790*/  LOP3.LUT P1, RZ, R16, 0x4, RZ, 0xc0, !PT ;  /* 0x0000000410ff7812 */ /* 0x000fe2000782c0ff */
[----:B------:R-:W-:Y:S02]  /*27a0*/  IMAD.SHL.U32 R176, R82, 0x2, RZ ;  /* 0x0000000252b07824 */ /* 0x000fe400078e00ff */
[----:B------:R-:W-:Y:S01]  /*27b0*/  LDSM.16.M88.4 R52, [R148] ;  /* 0x000000009434783b */ /* 0x000fe20000000200 */
[----:B------:R-:W-:Y:S01]  /*27c0*/  SEL R0, R0, 0xffffffe0, !P1 ;  /* 0xffffffe000007807 */ /* 0x000fe20004800000 */
[C---:B------:R-:W-:Y:S01]  /*27d0*/  VIADD R139, R147.reuse, 0x800 ;  /* 0x00000800938b7836 */ /* 0x040fe20000000000 */
[----:B------:R-:W-:Y:S01]  /*27e0*/  LOP3.LUT R176, R176, 0x6, RZ, 0xc0, !PT ;  /* 0x00000006b0b07812 */ /* 0x000fe200078ec0ff */
[----:B------:R-:W4:Y:S01]  /*27f0*/  LDSM.16.M88.4 R12, [R147] ;  /* 0x00000000930c783b */ /* 0x000f220000000200 */
[----:B------:R-:W-:-:S02]  /*2800*/  VIADD R138, R147, 0x1000 ;  /* 0x00001000938a7836 */ /* 0x000fc40000000000 */
[C---:B------:R-:W-:Y:S01]  /*2810*/  IMAD R143, R0.reuse, 0x2, R149 ;  /* 0x00000002008f7824 */ /* 0x040fe200078e0295 */
[----:B------:R-:W4:Y:S01]  /*2820*/  LDSM.16.M88.4 R56, [R147+0x800] ;  /* 0x000800009338783b */ /* 0x000f220000000200 */
[----:B------:R-:W-:Y:S02]  /*2830*/  IMAD R136, R0, 0x2, R147 ;  /* 0x0000000200887824 */ /* 0x000fe400078e0293 */
[----:B------:R-:W-:Y:S01]  /*2840*/  IMAD.IADD R0, R82, 0x1, -R85 ;  /* 0x0000000152007824 */ /* 0x000fe200078e0a55 */
[----:B-123--:R-:W1:Y:S01]  /*2850*/  LDSM.16.M88.4 R8, [R147+0x1000] ;  /* 0x001000009308783b */ /* 0x00ee620000000200 */
[C---:B------:R-:W-:Y:S02]  /*2860*/  VIADD R137, R147.reuse, 0x1800 ;  /* 0x0000180093897836 */ /* 0x040fe40000000000 */
[C---:B------:R-:W-:Y:S01]  /*2870*/  VIADD R135, R147.reuse, 0x2000 ;  /* 0x0000200093877836 */ /* 0x040fe20000000000 */
[----:B------:R-:W2:Y:S01]  /*2880*/  LDSM.16.M88.4 R64, [R147+0x1800] ;  /* 0x001800009340783b */ /* 0x000ea20000000200 */
[----:B------:R-:W-:-:S02]  /*2890*/  VIADD R134, R147, 0x2800 ;  /* 0x0000280093867836 */ /* 0x000fc40000000000 */
[C---:B------:R-:W-:Y:S01]  /*28a0*/  VIADD R133, R147.reuse, 0x3000 ;  /* 0x0000300093857836 */ /* 0x040fe20000000000 */
[----:B------:R-:W-:Y:S01]  /*28b0*/  LDSM.16.M88.4 R68, [R146] ;  /* 0x000000009244783b */ /* 0x000fe20000000200 */
[----:B------:R-:W-:Y:S01]  /*28c0*/  VIADD R132, R147, 0x3800 ;  /* 0x0000380093847836 */ /* 0x000fe20000000000 */
[C---:B----4-:R-:W-:Y:S02]  /*28d0*/  HMMA.16816.F32 R44, R60.reuse, R40, RZ ;  /* 0x000000283c2c723c */ /* 0x050fe400000018ff */
[----:B------:R-:W3:Y:S04]  /*28e0*/  LDSM.16.M88.4 R16, [R143+0x4000] ;  /* 0x004000008f10783b */ /* 0x000ee80000000200 */
[----:B------:R-:W-:Y:S01]  /*28f0*/  LDSM.16.M88.4 R72, [R143+0x5800] ;  /* 0x005800008f48783b */ /* 0x000fe20000000200 */
[C---:B------:R-:W-:Y:S03]  /*2900*/  HMMA.16816.F32 R40, R60.reuse, R42, RZ ;  /* 0x0000002a3c28723c */ /* 0x040fe600000018ff */
[----:B------:R-:W-:Y:S03]  /*2910*/  LDSM.16.M88.4 R76, [R147+0x3800] ;  /* 0x00380000934c783b */ /* 0x000fe60000000200 */
[C---:B------:R-:W-:Y:S01]  /*2920*/  HMMA.16816.F32 R36, R60.reuse, R32, RZ ;  /* 0x000000203c24723c */ /* 0x040fe200000018ff */
[----:B------:R-:W0:Y:S05]  /*2930*/  LDGDEPBAR ;  /* 0x00000000000079af */ /* 0x000e2a0000000000 */
[C---:B------:R-:W-:Y:S06]  /*2940*/  HMMA.16816.F32 R32, R60.reuse, R34, RZ ;  /* 0x000000223c20723c */ /* 0x040fec00000018ff */
[C---:B------:R-:W-:Y:S06]  /*2950*/  HMMA.16816.F32 R28, R60.reuse, R24, RZ ;  /* 0x000000183c1c723c */ /* 0x040fec00000018ff */
[C---:B------:R-:W-:Y:S06]  /*2960*/  HMMA.16816.F32 R24, R60.reuse, R26, RZ ;  /* 0x0000001a3c18723c */ /* 0x040fec00000018ff */
[C---:B------:R-:W-:Y:S06]  /*2970*/  HMMA.16816.F32 R20, R60.reuse, R48, RZ ;  /* 0x000000303c14723c */ /* 0x040fec00000018ff */
[----:B------:R-:W-:Y:S01]  /*2980*/  HMMA.16816.F32 R60, R60, R50, RZ ;  /* 0x000000323c3c723c */ /* 0x000fe200000018ff */
[----:B------:R-:W4:Y:S05]  /*2990*/  LDSM.16.M88.4 R48, [R143+0x4800] ;  /* 0x004800008f30783b */ /* 0x000f2a0000000200 */
[C---:B------:R-:W-:Y:S06]  /*29a0*/  HMMA.16816.F32 R44, R52.reuse, R12, R44 ;  /* 0x0000000c342c723c */ /* 0x040fec000000182c */
[C---:B------:R-:W-:Y:S01]  /*29b0*/  HMMA.16816.F32 R40, R52.reuse, R14, R40 ;  /* 0x0000000e3428723c */ /* 0x040fe20000001828 */
[----:B------:R-:W4:Y:S05]  /*29c0*/  LDSM.16.M88.4 R12, [R143+0x5000] ;  /* 0x005000008f0c783b */ /* 0x000f2a0000000200 */
[C---:B------:R-:W-:Y:S06]  /*29d0*/  HMMA.16816.F32 R36, R52.reuse, R56, R36 ;  /* 0x000000383424723c */ /* 0x040fec0000001824 */
[C---:B------:R-:W-:Y:S01]  /*29e0*/  HMMA.16816.F32 R32, R52.reuse, R58, R32 ;  /* 0x0000003a3420723c */ /* 0x040fe20000001820 */
[----:B------:R-:W-:Y:S05]  /*29f0*/  LDSM.16.M88.4 R56, [R136] ;  /* 0x000000008838783b */ /* 0x000fea0000000200 */
[C---:B-1----:R-:W-:Y:S06]  /*2a00*/  HMMA.16816.F32 R28, R52.reuse, R8, R28 ;  /* 0x00000008341c723c */ /* 0x042fec000000181c */
[C---:B------:R-:W-:Y:S01]  /*2a10*/  HMMA.16816.F32 R24, R52.reuse, R10, R24 ;  /* 0x0000000a3418723c */ /* 0x040fe20000001818 */
[----:B------:R-:W-:Y:S05]  /*2a20*/  LDSM.16.M88.4 R8, [R145] ;  /* 0x000000009108783b */ /* 0x000fea0000000200 */
[C---:B--2---:R-:W-:Y:S06]  /*2a30*/  HMMA.16816.F32 R20, R52.reuse, R64, R20 ;  /* 0x000000403414723c */ /* 0x044fec0000001814 */
[----:B------:R-:W-:Y:S01]  /*2a40*/  HMMA.16816.F32 R60, R52, R66, R60 ;  /* 0x00000042343c723c */ /* 0x000fe2000000183c */
[----:B------:R-:W1:Y:S04]  /*2a50*/  LDSM.16.M88.4 R52, [R136+0x800] ;  /* 0x000800008834783b */ /* 0x000e680000000200 */
[----:B------:R-:W-:Y:S01]  /*2a60*/  LDSM.16.M88.4 R64, [R136+0x1800] ;  /* 0x001800008840783b */ /* 0x000fe20000000200 */
[C---:B---3--:R-:W-:Y:S06]  /*2a70*/  HMMA.16816.F32 R44, R68.reuse, R16, R44 ;  /* 0x00000010442c723c */ /* 0x048fec000000182c */
[C---:B------:R-:W-:Y:S01]  /*2a80*/  HMMA.16816.F32 R40, R68.reuse, R18, R40 ;  /* 0x000000124428723c */ /* 0x040fe20000001828 */
[----:B------:R-:W2:Y:S05]  /*2a90*/  LDSM.16.M88.4 R16, [R136+0x1000] ;  /* 0x001000008810783b */ /* 0x000eaa0000000200 */
[C---:B----4-:R-:W-:Y:S06]  /*2aa0*/  HMMA.16816.F32 R36, R68.reuse, R48, R36 ;  /* 0x000000304424723c */ /* 0x050fec0000001824 */
[C---:B------:R-:W-:Y:S01]  /*2ab0*/  HMMA.16816.F32 R32, R68.reuse, R50, R32 ;  /* 0x000000324420723c */ /* 0x040fe20000001820 */
[----:B------:R-:W-:Y:S05]  /*2ac0*/  LDSM.16.M88.4 R48, [R150+0x2000] ;  /* 0x002000009630783b */ /* 0x000fea0000000200 */
[C---:B------:R-:W-:Y:S06]  /*2ad0*/  HMMA.16816.F32 R28, R68.reuse, R12, R28 ;  /* 0x0000000c441c723c */ /* 0x040fec000000181c */
[C---:B------:R-:W-:Y:S01]  /*2ae0*/  HMMA.16816.F32 R24, R68.reuse, R14, R24 ;  /* 0x0000000e4418723c */ /* 0x040fe20000001818 */
[----:B------:R-:W3:Y:S05]  /*2af0*/  LDSM.16.M88.4 R12, [R149+0x6000] ;  /* 0x00600000950c783b */ /* 0x000eea0000000200 */
[C---:B------:R-:W-:Y:S06]  /*2b00*/  HMMA.16816.F32 R20, R68.reuse, R72, R20 ;  /* 0x000000484414723c */ /* 0x040fec0000001814 */
[----:B------:R-:W-:Y:S01]  /*2b10*/  HMMA.16816.F32 R68, R68, R74, R60 ;  /* 0x0000004a4444723c */ /* 0x000fe2000000183c */
[----:B------:R-:W4:Y:S04]  /*2b20*/  LDSM.16.M88.4 R60, [R149+0x6800] ;  /* 0x00680000953c783b */ /* 0x000f280000000200 */
[----:B------:R-:W-:Y:S01]  /*2b30*/  LDSM.16.M88.4 R72, [R148+0x2000] ;  /* 0x002000009448783b */ /* 0x000fe20000000200 */
[C---:B-1----:R-:W-:Y:S06]  /*2b40*/  HMMA.16816.F32 R36, R8.reuse, R52, R36 ;  /* 0x000000340824723c */ /* 0x042fec0000001824 */
[C---:B------:R-:W-:Y:S01]  /*2b50*/  HMMA.16816.F32 R32, R8.reuse, R54, R32 ;  /* 0x000000360820723c */ /* 0x040fe20000001820 */
[----:B------:R-:W1:Y:S05]  /*2b60*/  LDSM.16.M88.4 R52, [R149+0x7800] ;  /* 0x007800009534783b */ /* 0x000e6a0000000200 */
        /* <DEDUP_REMOVED lines=8> */
[----:B------:R-:W2:Y:S04]  /*2bf0*/  LDSM.16.M88.4 R8, [R147+0x2800] ;  /* 0x002800009308783b */ /* 0x000ea80000000200 */
[----:B------:R-:W-:Y:S01]  /*2c00*/  LDSM.16.M88.4 R64, [R146+0x2000] ;  /* 0x002000009240783b */ /* 0x000fe20000000200 */
[C---:B---3--:R-:W-:Y:S06]  /*2c10*/  HMMA.16816.F32 R44, R48.reuse, R12, R44 ;  /* 0x0000000c302c723c */ /* 0x048fec000000182c */
[C---:B------:R-:W-:Y:S01]  /*2c20*/  HMMA.16816.F32 R40, R48.reuse, R14, R40 ;  /* 0x0000000e3028723c */ /* 0x040fe20000001828 */
[----:B------:R-:W3:Y:S05]  /*2c30*/  LDSM.16.M88.4 R12, [R147+0x3000] ;  /* 0x00300000930c783b */ /* 0x000eea0000000200 */
[C---:B----4-:R-:W-:Y:S06]  /*2c40*/  HMMA.16816.F32 R36, R48.reuse, R60, R36 ;  /* 0x0000003c3024723c */ /* 0x050fec0000001824 */
[C---:B------:R-:W-:Y:S01]  /*2c50*/  HMMA.16816.F32 R32, R48.reuse, R62, R32 ;  /* 0x0000003e3020723c */ /* 0x040fe20000001820 */
[----:B------:R-:W4:Y:S05]  /*2c60*/  LDSM.16.M88.4 R60, [R143+0x6000] ;  /* 0x006000008f3c783b */ /* 0x000f2a0000000200 */
[C---:B-1----:R-:W-:Y:S06]  /*2c70*/  HMMA.16816.F32 R20, R48.reuse, R52, R20 ;  /* 0x000000343014723c */ /* 0x042fec0000001814 */
[C---:B------:R-:W-:Y:S06]  /*2c80*/  HMMA.16816.F32 R28, R48.reuse, R56, R28 ;  /* 0x00000038301c723c */ /* 0x040fec000000181c */
[C---:B------:R-:W-:Y:S01]  /*2c90*/  HMMA.16816.F32 R24, R48.reuse, R58, R24 ;  /* 0x0000003a3018723c */ /* 0x040fe20000001818 */
[----:B------:R-:W1:Y:S05]  /*2ca0*/  LDSM.16.M88.4 R56, [R143+0x6800] ;  /* 0x006800008f38783b */ /* 0x000e6a0000000200 */
[----:B------:R-:W-:Y:S01]  /*2cb0*/  HMMA.16816.F32 R68, R48, R54, R68 ;  /* 0x000000363044723c */ /* 0x000fe20000001844 */
[----:B------:R-:W1:Y:S04]  /*2cc0*/  LDSM.16.M88.4 R48, [R143+0x7800] ;  /* 0x007800008f30783b */ /* 0x000e680000000200 */
[----:B------:R-:W1:Y:S01]  /*2cd0*/  LDSM.16.M88.4 R52, [R143+0x7000] ;  /* 0x007000008f34783b */ /* 0x000e620000000200 */
[C---:B--2---:R-:W-:Y:S06]  /*2ce0*/  HMMA.16816.F32 R44, R72.reuse, R16, R44 ;  /* 0x00000010482c723c */ /* 0x044fec000000182c */
[C---:B------:R-:W-:Y:S01]  /*2cf0*/  HMMA.16816.F32 R40, R72.reuse, R18, R40 ;  /* 0x000000124828723c */ /* 0x040fe20000001828 */
[----:B------:R-:W-:Y:S05]  /*2d00*/  LDSM.16.M88.4 R16, [R136+0x2000] ;  /* 0x002000008810783b */ /* 0x000fea0000000200 */
[C---:B------:R-:W-:Y:S06]  /*2d10*/  HMMA.16816.F32 R36, R72.reuse, R8, R36 ;  /* 0x000000084824723c */ /* 0x040fec0000001824 */
[C---:B------:R-:W-:Y:S01]  /*2d20*/  HMMA.16816.F32 R32, R72.reuse, R10, R32 ;  /* 0x0000000a4820723c */ /* 0x040fe20000001820 */
[----:B------:R-:W2:Y:S05]  /*2d30*/  LDSM.16.M88.4 R8, [R145+0x2000] ;  /* 0x002000009108783b */ /* 0x000eaa0000000200 */
[C---:B------:R-:W-:Y:S06]  /*2d40*/  HMMA.16816.F32 R20, R72.reuse, R76, R20 ;  /* 0x0000004c4814723c */ /* 0x040fec0000001814 */
[C---:B---3--:R-:W-:Y:S06]  /*2d50*/  HMMA.16816.F32 R28, R72.reuse, R12, R28 ;  /* 0x0000000c481c723c */ /* 0x048fec000000181c */
[----:B------:R-:W-:Y:S01]  /*2d60*/  HMMA.16816.F32 R24, R72, R14, R24 ;  /* 0x0000000e4818723c */ /* 0x000fe20000001818 */
[----:B------:R-:W3:Y:S05]  /*2d70*/  LDSM.16.M88.4 R12, [R136+0x2800] ;  /* 0x00280000880c783b */ /* 0x000eea0000000200 */
[C---:B----4-:R-:W-:Y:S06]  /*2d80*/  HMMA.16816.F32 R44, R64.reuse, R60, R44 ;  /* 0x0000003c402c723c */ /* 0x050fec000000182c */
[C---:B-1----:R-:W-:Y:S06]  /*2d90*/  HMMA.16816.F32 R36, R64.reuse, R56, R36 ;  /* 0x000000384024723c */ /* 0x042fec0000001824 */
[C---:B------:R-:W-:Y:S01]  /*2da0*/  HMMA.16816.F32 R20, R64.reuse, R48, R20 ;  /* 0x000000304014723c */ /* 0x040fe20000001814 */
[----:B------:R-:W1:Y:S05]  /*2db0*/  @P0 LDC R48, c[0x0][0x2e8] ;  /* 0x0000ba00ff300b82 */ /* 0x000e6a0000000800 */
[----:B------:R-:W-:Y:S06]  /*2dc0*/  HMMA.16816.F32 R32, R64, R58, R32 ;  /* 0x0000003a4020723c */ /* 0x000fec0000001820 */
[----:B------:R-:W-:Y:S06]  /*2dd0*/  HMMA.16816.F32 R68, R72, R78, R68 ;  /* 0x0000004e4844723c */ /* 0x000fec0000001844 */
[C---:B------:R-:W-:Y:S01]  /*2de0*/  HMMA.16816.F32 R60, R64.reuse, R62, R40 ;  /* 0x0000003e403c723c */ /* 0x040fe20000001828 */
[----:B------:R-:W4:Y:S05]  /*2df0*/  LDSM.16.M88.4 R40, [R136+0x3000] ;  /* 0x003000008828783b */ /* 0x000f2a0000000200 */
[C---:B------:R-:W-:Y:S06]  /*2e00*/  HMMA.16816.F32 R28, R64.reuse, R52, R28 ;  /* 0x00000034401c723c */ /* 0x040fec000000181c */
[----:B------:R-:W-:Y:S01]  /*2e10*/  HMMA.16816.F32 R24, R64, R54, R24 ;  /* 0x000000364018723c */ /* 0x000fe20000001818 */
[----:B------:R-:W4:Y:S01]  /*2e20*/  LDSM.16.M88.4 R52, [R136+0x3800] ;  /* 0x003800008834783b */ /* 0x000f220000000200 */
[----:B------:R-:W-:-:S04]  /*2e30*/  DEPBAR.LE SB0, 0x0 ;  /* 0x000080000000791a */ /* 0x000fc80000000000 */
[C---:B--2---:R-:W-:Y:S06]  /*2e40*/  HMMA.16816.F32 R44, R8.reuse, R16, R44 ;  /* 0x00000010082c723c */ /* 0x044fec000000182c */
[C---:B---3--:R-:W-:Y:S01]  /*2e50*/  HMMA.16816.F32 R36, R8.reuse, R12, R36 ;  /* 0x0000000c0824723c */ /* 0x048fe20000001824 */
[----:B------:R-:W-:Y:S01]  /*2e60*/  SHF.R.S32.HI R17, RZ, 0x1f, R0 ;  /* 0x0000001fff117819 */ /* 0x000fe20000011400 */
[----:B-1----:R-:W1:Y:S03]  /*2e70*/  @P0 MUFU.RCP R13, R48 ;  /* 0x00000030000d0308 */ /* 0x002e660000001000 */
[----:B------:R-:W-:Y:S01]  /*2e80*/  LEA.HI R17, R17, R0, RZ, 0x2 ;  /* 0x0000000011117211 */ /* 0x000fe200078f10ff */
[----:B------:R-:W-:Y:S01]  /*2e90*/  HMMA.16816.F32 R32, R8, R14, R32 ;  /* 0x0000000e0820723c */ /* 0x000fe20000001820 */
[----:B------:R-:W-:-:S02]  /*2ea0*/  IMAD R12, R119, 0x40, R176 ;  /* 0x00000040770c7824 */ /* 0x000fc400078e02b0 */
[----:B------:R-:W-:-:S03]  /*2eb0*/  SHF.R.S32.HI R173, RZ, 0x2, R17 ;  /* 0x00000002ffad7819 */ /* 0x000fc60000011411 */
[----:B------:R-:W-:Y:S01]  /*2ec0*/  HMMA.16816.F32 R68, R64, R50, R68 ;  /* 0x000000324044723c */ /* 0x000fe20000001844 */
[----:B------:R-:W-:Y:S01]  /*2ed0*/  IADD3 R15, R84, 0x1, R173 ;  /* 0x00000001540f7810 */ /* 0x000fe20007ffe0ad */
[----:B------:R-:W-:-:S03]  /*2ee0*/  VIADD R14, R12, 0x1 ;  /* 0x000000010c0e7836 */ /* 0x000fc60000000000 */
[----:B------:R-:W-:Y:S01]  /*2ef0*/  IADD3 R0, R80, R15, -R166 ;  /* 0x0000000f50007210 */ /* 0x000fe20007ffe8a6 */
[C---:B------:R-:W-:Y:S04]  /*2f00*/  HMMA.16816.F32 R60, R8.reuse, R18, R60 ;  /* 0x00000012083c723c */ /* 0x040fe8000000183c */
[----:B------:R-:W-:Y:S02]  /*2f10*/  IMAD.IADD R83, R0, 0x1, R83 ;  /* 0x0000000100537824 */ /* 0x000fe400078e0253 */
[----:B------:R-:W-:Y:S02]  /*2f20*/  IMAD.MOV.U32 R0, RZ, RZ, RZ ;  /* 0x000000ffff007224 */ /* 0x000fe400078e00ff */
[----:B-1---5:R-:W-:Y:S01]  /*2f30*/  @P0 FMUL.FTZ R0, R6, R13 ;  /* 0x0000000d06000220 */ /* 0x022fe20000410000 */
[C---:B------:R-:W-:Y:S01]  /*2f40*/  VIADD R13, R12.reuse, 0x8 ;  /* 0x000000080c0d7836 */ /* 0x040fe20000000000 */
[C---:B------:R-:W-:Y:S01]  /*2f50*/  VIMNMX R125, R83.reuse, R80, PT ;  /* 0x00000050537d7248 */ /* 0x040fe20003fe0100 */
[----:B----4-:R-:W-:Y:S01]  /*2f60*/  HMMA.16816.F32 R24, R8, R42, R24 ;  /* 0x0000002a0818723c */ /* 0x010fe20000001818 */
[----:B------:R-:W-:Y:S01]  /*2f70*/  VIADDMNMX R124, R83, 0x8, R80, PT ;  /* 0x00000008537c7846 */ /* 0x000fe20003800150 */
[----:B------:R-:W-:Y:S01]  /*2f80*/  VIADD R6, R12, 0x9 ;  /* 0x000000090c067836 */ /* 0x000fe20000000000 */
[----:B------:R-:W-:-:S02]  /*2f90*/  ISETP.GE.AND P6, PT, R14, R125, PT ;  /* 0x0000007d0e00720c */ /* 0x000fc40003fc6270 */
[----:B------:R-:W-:Y:S01]  /*2fa0*/  ISETP.GE.AND P2, PT, R14, R124, PT ;  /* 0x0000007c0e00720c */ /* 0x000fe20003f46270 */
[C---:B------:R-:W-:Y:S01]  /*2fb0*/  HMMA.16816.F32 R28, R8.reuse, R40, R28 ;  /* 0x00000028081c723c */ /* 0x040fe2000000181c */
[----:B------:R-:W-:Y:S02]  /*2fc0*/  I2FP.F32.S32 R14, R14 ;  /* 0x0000000e000e7245 */ /* 0x000fe40000201400 */
[C---:B------:R-:W-:Y:S01]  /*2fd0*/  ISETP.GE.AND P4, PT, R13.reuse, R125, PT ;  /* 0x0000007d0d00720c */ /* 0x040fe20003f86270 */
[----:B------:R-:W-:Y:S01]  /*2fe0*/  BAR.SYNC.DEFER_BLOCKING 0x0 ;  /* 0x0000000000007b1d */ /* 0x000fe20000010000 */
[----:B------:R-:W-:Y:S01]  /*2ff0*/  ISETP.GE.AND P0, PT, R13, R124, PT ;  /* 0x0000007c0d00720c */ /* 0x000fe20003f06270 */
[CC--:B------:R-:W-:Y:S01]  /*3000*/  FFMA.FTZ R42, R14.reuse, R0.reuse, R45 ;  /* 0x000000000e2a7223 */ /* 0x0c0fe2000001002d */
[----:B------:R-:W-:Y:S01]  /*3010*/  I2FP.F32.S32 R13, R13 ;  /* 0x0000000d000d7245 */ /* 0x000fe20000201400 */
[C---:B------:R-:W-:Y:S01]  /*3020*/  HMMA.16816.F32 R20, R8.reuse, R52, R20 ;  /* 0x000000340814723c */ /* 0x040fe20000001814 */
[-C--:B------:R-:W-:Y:S01]  /*3030*/  FFMA.FTZ R41, R14, R0.reuse, R47 ;  /* 0x000000000e297223 */ /* 0x080fe2000001002f */
[----:B------:R-:W-:Y:S01]  /*3040*/  VIADD R45, R12, 0x10 ;  /* 0x000000100c2d7836 */ /* 0x000fe20000000000 */
[C---:B------:R-:W-:Y:S01]  /*3050*/  ISETP.GE.AND P3, PT, R6.reuse, R125, PT ;  /* 0x0000007d0600720c */ /* 0x040fe20003f66270 */
[C---:B------:R-:W-:Y:S01]  /*3060*/  FFMA.FTZ R40, R13.reuse, R0, R60 ;  /* 0x000000000d287223 */ /* 0x040fe2000001003c */
[----:B------:R-:W-:Y:S01]  /*3070*/  ISETP.GE.AND P5, PT, R6, R124, PT ;  /* 0x0000007c0600720c */ /* 0x000fe20003fa6270 */
[----:B------:R-:W-:Y:S01]  /*3080*/  HMMA.16816.F32 R68, R8, R54, R68 ;  /* 0x000000360844723c */ /* 0x000fe20000001844 */
[----:B------:R-:W-:Y:S01]  /*3090*/  FSEL R42, R42, -INF , !P6 ;  /* 0xff8000002a2a7808 */ /* 0x000fe20007000000 */
[----:B------:R-:W-:Y:S01]  /*30a0*/  FFMA.FTZ R43, R13, R0, R62 ;  /* 0x000000000d2b7223 */ /* 0x000fe2000001003e */
[----:B------:R-:W-:-:S02]  /*30b0*/  I2FP.F32.S32 R6, R6 ;  /* 0x0000000600067245 */ /* 0x000fc40000201400 */
[C---:B------:R-:W-:Y:S02]  /*30c0*/  ISETP.GE.AND P1, PT, R45.reuse, R125, PT ;  /* 0x0000007d2d00720c */ /* 0x040fe40003f26270 */
[----:B------:R-:W-:Y:S01]  /*30d0*/  VIADD R8, R12, 0x11 ;  /* 0x000000110c087836 */ /* 0x000fe20000000000 */
[----:B------:R-:W-:Y:S01]  /*30e0*/  ISETP.GE.AND P6, PT, R45, R124, PT ;  /* 0x0000007c2d00720c */ /* 0x000fe20003fc6270 */
[CC--:B------:R-:W-:Y:S01]  /*30f0*/  FFMA.FTZ R48, R6.reuse, R0.reuse, R61 ;  /* 0x0000000006307223 */ /* 0x0c0fe2000001003d */
[----:B------:R-:W-:Y:S01]  /*3100*/  FSEL R41, R41, -INF , !P2 ;  /* 0xff80000029297808 */ /* 0x000fe20005000000 */
[----:B------:R-:W-:Y:S01]  /*3110*/  FFMA.FTZ R47, R6, R0, R63 ;  /* 0x00000000062f7223 */ /* 0x000fe2000001003f */
[----:B------:R-:W-:Y:S01]  /*3120*/  FSEL R40, R40, -INF , !P4 ;  /* 0xff80000028287808 */ /* 0x000fe20006000000 */
[C---:B------:R-:W-:Y:S01]  /*3130*/  VIADD R11, R12.reuse, 0x18 ;  /* 0x000000180c0b7836 */ /* 0x040fe20000000000 */
[----:B------:R-:W-:Y:S01]  /*3140*/  I2FP.F32.S32 R45, R45 ;  /* 0x0000002d002d7245 */ /* 0x000fe20000201400 */
[----:B------:R-:W-:Y:S01]  /*3150*/  VIADD R9, R12, 0x20 ;  /* 0x000000200c097836 */ /* 0x000fe20000000000 */
[----:B------:R-:W-:Y:S01]  /*3160*/  ISETP.GE.AND P2, PT, R8, R125, PT ;  /* 0x0000007d0800720c */ /* 0x000fe20003f46270 */
[----:B------:R-:W-:Y:S01]  /*3170*/  VIADD R10, R12, 0x21 ;  /* 0x000000210c0a7836 */ /* 0x000fe20000000000 */
[----:B------:R-:W-:Y:S01]  /*3180*/  ISETP.GE.AND P4, PT, R8, R124, PT ;  /* 0x0000007c0800720c */ /* 0x000fe20003f86270 */
[C---:B------:R-:W-:Y:S01]  /*3190*/  FFMA.FTZ R6, R45.reuse, R0, R36 ;  /* 0x000000002d067223 */ /* 0x040fe20000010024 */
[----:B------:R-:W-:Y:S01]  /*31a0*/  I2FP.F32.S32 R8, R8 ;  /* 0x0000000800087245 */ /* 0x000fe20000201400 */
[----:B------:R-:W-:Y:S01]  /*31b0*/  FFMA.FTZ R45, R45, R0, R38 ;  /* 0x000000002d2d7223 */ /* 0x000fe20000010026 */
[----:B------:R-:W-:-:S02]  /*31c0*/  FSEL R43, R43, -INF , !P0 ;  /* 0xff8000002b2b7808 */ /* 0x000fc40004000000 */
[----:B------:R-:W-:Y:S01]  /*31d0*/  FSEL R48, R48, -INF , !P3 ;  /* 0xff80000030307808 */ /* 0x000fe20005800000 */
[CC--:B------:R-:W-:Y:S01]  /*31e0*/  FFMA.FTZ R36, R8.reuse, R0.reuse, R37 ;  /* 0x0000000008247223 */ /* 0x0c0fe20000010025 */
[----:B------:R-:W-:Y:S01]  /*31f0*/  FFMA.FTZ R39, R8, R0, R39 ;  /* 0x0000000008277223 */ /* 0x000fe20000010027 */
[----:B------:R-:W-:Y:S01]  /*3200*/  VIADD R8, R12, 0x19 ;  /* 0x000000190c087836 */ /* 0x000fe20000000000 */
[C---:B------:R-:W-:Y:S02]  /*3210*/  ISETP.GE.AND P0, PT, R11.reuse, R125, PT ;  /* 0x0000007d0b00720c */ /* 0x040fe40003f06270 */
[----:B------:R-:W-:Y:S02]  /*3220*/  ISETP.GE.AND P3, PT, R11, R124, PT ;  /* 0x0000007c0b00720c */ /* 0x000fe40003f66270 */
[----:B------:R-:W-:Y:S02]  /*3230*/  I2FP.F32.S32 R11, R11 ;  /* 0x0000000b000b7245 */ /* 0x000fe40000201400 */
[----:B------:R-:W-:-:S02]  /*3240*/  FSEL R47, R47, -INF , !P5 ;  /* 0xff8000002f2f7808 */ /* 0x000fc40006800000 */
[----:B------:R-:W-:Y:S01]  /*3250*/  FSEL R38, R6, -INF , !P1 ;  /* 0xff80000006267808 */ /* 0x000fe20004800000 */
[-C--:B------:R-:W-:Y:S01]  /*3260*/  FFMA.FTZ R32, R11, R0.reuse, R32 ;  /* 0x000000000b207223 */ /* 0x080fe20000010020 */
[----:B------:R-:W-:Y:S01]  /*3270*/  FSEL R45, R45, -INF , !P6 ;  /* 0xff8000002d2d7808 */ /* 0x000fe20007000000 */
[----:B------:R-:W-:Y:S01]  /*3280*/  FFMA.FTZ R34, R11, R0, R34 ;  /* 0x000000000b227223 */ /* 0x000fe20000010022 */
[----:B------:R-:W-:Y:S01]  /*3290*/  FSEL R36, R36, -INF , !P2 ;  /* 0xff80000024247808 */ /* 0x000fe20005000000 */
[----:B------:R-:W-:Y:S01]  /*32a0*/  VIADD R11, R12, 0x30 ;  /* 0x000000300c0b7836 */ /* 0x000fe20000000000 */
[CC--:B------:R-:W-:Y:S02]  /*32b0*/  ISETP.GE.AND P5, PT, R8.reuse, R125.reuse, PT ;  /* 0x0000007d0800720c */ /* 0x0c0fe40003fa6270 */
[----:B------:R-:W-:Y:S02]  /*32c0*/  ISETP.GE.AND P1, PT, R8, R124, PT ;  /* 0x0000007c0800720c */ /* 0x000fe40003f26270 */
[----:B------:R-:W-:-:S02]  /*32d0*/  ISETP.GE.AND P6, PT, R9, R125, PT ;  /* 0x0000007d0900720c */ /* 0x000fc40003fc6270 */
[----:B------:R-:W-:Y:S02]  /*32e0*/  ISETP.GE.AND P2, PT, R9, R124, PT ;  /* 0x0000007c0900720c */ /* 0x000fe40003f46270 */
[----:B------:R-:W-:Y:S02]  /*32f0*/  I2FP.F32.S32 R8, R8 ;  /* 0x0000000800087245 */ /* 0x000fe40000201400 */
[----:B------:R-:W-:-:S03]  /*3300*/  I2FP.F32.S32 R9, R9 ;  /* 0x0000000900097245 */ /* 0x000fc60000201400 */
[CC--:B------:R-:W-:Y:S01]  /*3310*/  FFMA.FTZ R6, R8.reuse, R0.reuse, R33 ;  /* 0x0000000008067223 */ /* 0x0c0fe20000010021 */
[-C--:B------:R-:W-:Y:S01]  /*3320*/  FFMA.FTZ R35, R8, R0.reuse, R35 ;  /* 0x0000000008237223 */ /* 0x080fe20000010023 */
[CC--:B------:R-:W-:Y:S01]  /*3330*/  FFMA.FTZ R128, R9.reuse, R0.reuse, R28 ;  /* 0x0000000009807223 */ /* 0x0c0fe2000001001c */
[----:B------:R-:W-:Y:S01]  /*3340*/  FFMA.FTZ R30, R9, R0, R30 ;  /* 0x00000000091e7223 */ /* 0x000fe2000001001e */
[C---:B------:R-:W-:Y:S01]  /*3350*/  VIADD R9, R12.reuse, 0x28 ;  /* 0x000000280c097836 */ /* 0x040fe20000000000 */
[----:B------:R-:W-:Y:S01]  /*3360*/  FSEL R33, R39, -INF , !P4 ;  /* 0xff80000027217808 */ /* 0x000fe20006000000 */
[----:B------:R-:W-:Y:S01]  /*3370*/  VIADD R8, R12, 0x29 ;  /* 0x000000290c087836 */ /* 0x000fe20000000000 */
[----:B------:R-:W-:Y:S02]  /*3380*/  FSEL R28, R32, -INF , !P0 ;  /* 0xff800000201c7808 */ /* 0x000fe40004000000 */
[C---:B------:R-:W-:Y:S02]  /*3390*/  ISETP.GE.AND P4, PT, R10.reuse, R125, PT ;  /* 0x0000007d0a00720c */ /* 0x040fe40003f86270 */
[----:B------:R-:W-:-:S02]  /*33a0*/  ISETP.GE.AND P0, PT, R10, R124, PT ;  /* 0x0000007c0a00720c */ /* 0x000fc40003f06270 */
[----:B------:R-:W-:Y:S02]  /*33b0*/  I2FP.F32.S32 R10, R10 ;  /* 0x0000000a000a7245 */ /* 0x000fe40000201400 */
[----:B------:R-:W-:Y:S02]  /*33c0*/  FSEL R39, R34, -INF , !P3 ;  /* 0xff80000022277808 */ /* 0x000fe40005800000 */
[----:B------:R-:W-:Y:S01]  /*33d0*/  FSEL R6, R6, -INF , !P5 ;  /* 0xff80000006067808 */ /* 0x000fe20006800000 */
[CC--:B------:R-:W-:Y:S01]  /*33e0*/  FFMA.FTZ R29, R10.reuse, R0.reuse, R29 ;  /* 0x000000000a1d7223 */ /* 0x0c0fe2000001001d */
[----:B------:R-:W-:Y:S01]  /*33f0*/  FSEL R37, R35, -INF , !P1 ;  /* 0xff80000023257808 */ /* 0x000fe20004800000 */
[----:B------:R-:W-:Y:S01]  /*3400*/  FFMA.FTZ R31, R10, R0, R31 ;  /* 0x000000000a1f7223 */ /* 0x000fe2000001001f */
[----:B------:R-:W-:Y:S02]  /*3410*/  FSEL R128, R128, -INF , !P6 ;  /* 0xff80000080807808 */ /* 0x000fe40007000000 */
[----:B------:R-:W-:-:S02]  /*3420*/  ISETP.GE.AND P3, PT, R9, R125, PT ;  /* 0x0000007d0900720c */ /* 0x000fc40003f66270 */
[-C--:B------:R-:W-:Y:S02]  /*3430*/  ISETP.GE.AND P5, PT, R9, R124.reuse, PT ;  /* 0x0000007c0900720c */ /* 0x080fe40003fa6270 */
[C---:B------:R-:W-:Y:S02]  /*3440*/  ISETP.GE.AND P1, PT, R8.reuse, R125, PT ;  /* 0x0000007d0800720c */ /* 0x040fe40003f26270 */
[----:B------:R-:W-:Y:S02]  /*3450*/  ISETP.GE.AND P6, PT, R8, R124, PT ;  /* 0x0000007c0800720c */ /* 0x000fe40003fc6270 */
[----:B------:R-:W-:Y:S02]  /*3460*/  I2FP.F32.S32 R9, R9 ;  /* 0x0000000900097245 */ /* 0x000fe40000201400 */
[----:B------:R-:W-:Y:S02]  /*3470*/  I2FP.F32.S32 R8, R8 ;  /* 0x0000000800087245 */ /* 0x000fe40000201400 */
[----:B------:R-:W-:Y:S01]  /*3480*/  FSEL R155, R30, -INF , !P2 ;  /* 0xff8000001e9b7808 */ /* 0x000fe20005000000 */
[-C--:B------:R-:W-:Y:S01]  /*3490*/  FFMA.FTZ R24, R9, R0.reuse, R24 ;  /* 0x0000000009187223 */ /* 0x080fe20000010018 */
[----:B------:R-:W-:Y:S01]  /*34a0*/  FSEL R154, R29, -INF , !P4 ;  /* 0xff8000001d9a7808 */ /* 0x000fe20006000000 */
[CC--:B------:R-:W-:Y:S01]  /*34b0*/  FFMA.FTZ R25, R8.reuse, R0.reuse, R25 ;  /* 0x0000000008197223 */ /* 0x0c0fe20000010019 */
[-C--:B------:R-:W-:Y:S01]  /*34c0*/  FFMA.FTZ R27, R8, R0.reuse, R27 ;  /* 0x00000000081b7223 */ /* 0x080fe2000001001b */
[C---:B------:R-:W-:Y:S01]  /*34d0*/  VIADD R8, R12.reuse, 0x31 ;  /* 0x000000310c087836 */ /* 0x040fe20000000000 */
[----:B------:R-:W-:Y:S01]  /*34e0*/  ISETP.GE.AND P2, PT, R11, R125, PT ;  /* 0x0000007d0b00720c */ /* 0x000fe20003f46270 */
[----:B------:R-:W-:Y:S01]  /*34f0*/  FFMA.FTZ R26, R9, R0, R26 ;  /* 0x00000000091a7223 */ /* 0x000fe2000001001a */
[----:B------:R-:W-:Y:S01]  /*3500*/  ISETP.GE.AND P4, PT, R11, R124, PT ;  /* 0x0000007c0b00720c */ /* 0x000fe20003f86270 */
[----:B------:R-:W-:Y:S01]  /*3510*/  VIADD R9, R12, 0x38 ;  /* 0x000000380c097836 */ /* 0x000fe20000000000 */
[----:B------:R-:W-:-:S02]  /*3520*/  I2FP.F32.S32 R11, R11 ;  /* 0x0000000b000b7245 */ /* 0x000fc40000201400 */
[----:B------:R-:W-:Y:S02]  /*3530*/  FSEL R153, R31, -INF , !P0 ;  /* 0xff8000001f997808 */ /* 0x000fe40004000000 */
[----:B------:R-:W-:Y:S01]  /*3540*/  FSEL R152, R24, -INF , !P3 ;  /* 0xff80000018987808 */ /* 0x000fe20005800000 */
[CC--:B------:R-:W-:Y:S01]  /*3550*/  FFMA.FTZ R20, R11.reuse, R0.reuse, R20 ;  /* 0x000000000b147223 */ /* 0x0c0fe20000010014 */
[C---:B------:R-:W-:Y:S01]  /*3560*/  ISETP.GE.AND P0, PT, R8.reuse, R125, PT ;  /* 0x0000007d0800720c */ /* 0x040fe20003f06270 */
[----:B------:R-:W-:Y:S01]  /*3570*/  FFMA.FTZ R22, R11, R0, R22 ;  /* 0x000000000b167223 */ /* 0x000fe20000010016 */
[----:B------:R-:W-:Y:S02]  /*3580*/  ISETP.GE.AND P3, PT, R8, R124, PT ;  /* 0x0000007c0800720c */ /* 0x000fe40003f66270 */
[----:B------:R-:W-:Y:S02]  /*3590*/  I2FP.F32.S32 R8, R8 ;  /* 0x0000000800087245 */ /* 0x000fe40000201400 */
[----:B------:R-:W-:-:S02]  /*35a0*/  FSEL R129, R27, -INF , !P6 ;  /* 0xff8000001b817808 */ /* 0x000fc40007000000 */
[----:B------:R-:W-:Y:S01]  /*35b0*/  FSEL R108, R20, -INF , !P2 ;  /* 0xff800000146c7808 */ /* 0x000fe20005000000 */
[CC--:B------:R-:W-:Y:S01]  /*35c0*/  FFMA.FTZ R23, R8.reuse, R0.reuse, R23 ;  /* 0x0000000008177223 */ /* 0x0c0fe20000010017 */
[----:B------:R-:W-:Y:S01]  /*35d0*/  FFMA.FTZ R111, R8, R0, R21 ;  /* 0x00000000086f7223 */ /* 0x000fe20000010015 */
[----:B------:R-:W-:Y:S02]  /*35e0*/  I2FP.F32.S32 R21, R12 ;  /* 0x0000000c00157245 */ /* 0x000fe40000201400 */
[C---:B------:R-:W-:Y:S02]  /*35f0*/  ISETP.GE.AND P6, PT, R12.reuse, R125, PT ;  /* 0x0000007d0c00720c */ /* 0x040fe40003fc6270 */
[C---:B------:R-:W-:Y:S01]  /*3600*/  ISETP.GE.AND P2, PT, R12.reuse, R124, PT ;  /* 0x0000007c0c00720c */ /* 0x040fe20003f46270 */
[----:B------:R-:W-:Y:S01]  /*3610*/  VIADD R12, R12, 0x39 ;  /* 0x000000390c0c7836 */ /* 0x000fe20000000000 */
[----:B------:R-:W-:Y:S01]  /*3620*/  FSEL R109, R23, -INF , !P3 ;  /* 0xff800000176d7808 */ /* 0x000fe20005800000 */
[CC--:B------:R-:W-:Y:S01]  /*3630*/  FFMA.FTZ R20, R21.reuse, R0.reuse, R44 ;  /* 0x0000000015147223 */ /* 0x0c0fe2000001002c */
[----:B------:R-:W-:Y:S01]  /*3640*/  ISETP.GE.AND P3, PT, R118, 0x2, PT ;  /* 0x000000027600780c */ /* 0x000fe20003f66270 */
[----:B------:R-:W-:Y:S01]  /*3650*/  FFMA.FTZ R21, R21, R0, R46 ;  /* 0x0000000015157223 */ /* 0x000fe2000001002e */
[----:B------:R-:W-:-:S02]  /*3660*/  FSEL R131, R26, -INF , !P5 ;  /* 0xff8000001a837808 */ /* 0x000fc40006800000 */
[----:B------:R-:W-:Y:S02]  /*3670*/  FSEL R130, R25, -INF , !P1 ;  /* 0xff80000019827808 */ /* 0x000fe40004800000 */
[----:B------:R-:W-:Y:S02]  /*3680*/  FSEL R110, R22, -INF , !P4 ;  /* 0xff800000166e7808 */ /* 0x000fe40006000000 */
[----:B------:R-:W-:Y:S02]  /*3690*/  FSEL R111, R111, -INF , !P0 ;  /* 0xff8000006f6f7808 */ /* 0x000fe40004000000 */
[CC--:B------:R-:W-:Y:S02]  /*36a0*/  ISETP.GE.AND P5, PT, R9.reuse, R125.reuse, PT ;  /* 0x0000007d0900720c */ /* 0x0c0fe40003fa6270 */
[----:B------:R-:W-:Y:S02]  /*36b0*/  ISETP.GE.AND P1, PT, R9, R124, PT ;  /* 0x0000007c0900720c */ /* 0x000fe40003f26270 */
[----:B------:R-:W-:-:S02]  /*36c0*/  ISETP.GE.AND P4, PT, R12, R125, PT ;  /* 0x0000007d0c00720c */ /* 0x000fc40003f86270 */
[----:B------:R-:W-:Y:S02]  /*36d0*/  ISETP.GE.AND P0, PT, R12, R124, PT ;  /* 0x0000007c0c00720c */ /* 0x000fe40003f06270 */
[----:B------:R-:W-:Y:S02]  /*36e0*/  I2FP.F32.S32 R9, R9 ;  /* 0x0000000900097245 */ /* 0x000fe40000201400 */
[----:B------:R-:W-:Y:S02]  /*36f0*/  I2FP.F32.S32 R12, R12 ;  /* 0x0000000c000c7245 */ /* 0x000fe40000201400 */
[----:B------:R-:W-:Y:S01]  /*3700*/  FSEL R20, R20, -INF , !P6 ;  /* 0xff80000014147808 */ /* 0x000fe20007000000 */
[CC--:B------:R-:W-:Y:S01]  /*3710*/  FFMA.FTZ R68, R9.reuse, R0.reuse, R68 ;  /* 0x0000000009447223 */ /* 0x0c0fe20000010044 */
[-C--:B------:R-:W-:Y:S01]  /*3720*/  FFMA.FTZ R70, R9, R0.reuse, R70 ;  /* 0x0000000009467223 */ /* 0x080fe20000010046 */
[CC--:B------:R-:W-:Y:S01]  /*3730*/  FFMA.FTZ R69, R12.reuse, R0.reuse, R69 ;  /* 0x000000000c457223 */ /* 0x0c0fe20000010045 */
[----:B------:R-:W-:Y:S01]  /*3740*/  FFMA.FTZ R71, R12, R0, R71 ;  /* 0x000000000c477223 */ /* 0x000fe20000010047 */
[----:B------:R-:W-:-:S02]  /*3750*/  FSEL R21, R21, -INF , !P2 ;  /* 0xff80000015157808 */ /* 0x000fc40005000000 */
[----:B------:R-:W-:Y:S02]  /*3760*/  FSEL R123, R68, -INF , !P5 ;  /* 0xff800000447b7808 */ /* 0x000fe40006800000 */
[----:B------:R-:W-:Y:S02]  /*3770*/  FSEL R121, R70, -INF , !P1 ;  /* 0xff80000046797808 */ /* 0x000fe40004800000 */
[----:B------:R-:W-:Y:S02]  /*3780*/  FSEL R122, R69, -INF , !P4 ;  /* 0xff800000457a7808 */ /* 0x000fe40006000000 */
        /* <DEDUP_REMOVED lines=18> */
[--C-:B------:R-:W-:Y:S02]  /*38b0*/  @!P2 LEA.HI.X R31, R24, R11, R22.reuse, 0x1, P0 ;  /* 0x0000000b181fa211 */ /* 0x100fe400000f0c16 */
[----:B------:R-:W-:Y:S01]  /*38c0*/  IADD3 R11, P6, R160, R24, RZ ;  /* 0x00000018a00b7210 */ /* 0x000fe20007fde0ff */
        /* <DEDUP_REMOVED lines=63> */
.L_x_851:
[----:B------:R-:W-:Y:S05]  /*3cc0*/  BSYNC B0 ;  /* 0x0000000000007941 */ /* 0x000fea0003800000 */
.L_x_850:
[----:B------:R-:W0:Y:S02]  /*3cd0*/  LDGDEPBAR ;  /* 0x00000000000079af */ /* 0x000e240000000000 */
.L_x_849:
        /* <DEDUP_REMOVED lines=22> */
[----:B------:R-:W-:Y:S02]  /*3e40*/  LEA R144, R4, UR4, 0x1 ;  /* 0x0000000404907c11 */ /* 0x000fe4000f8e08ff */
[----:B------:R-:W-:Y:S02]  /*3e50*/  FMNMX.FTZ R2, R108, R3, !PT ;  /* 0x000000036c027209 */ /* 0x000fe40007810000 */
[----:B------:R-:W-:Y:S01]  /*3e60*/  FMNMX.FTZ R3, R129, R8, !PT ;  /* 0x0000000881037209 */ /* 0x000fe20007810000 */
[----:B------:R-:W-:Y:S01]  /*3e70*/  LDSM.16.MT88.4 R92, [R144+0x8000] ;  /* 0x00800000905c783b */ /* 0x000fe20000004200 */
[----:B------:R-:W-:-:S02]  /*3e80*/  FMNMX.FTZ R2, R111, R2, !PT ;  /* 0x000000026f027209 */ /* 0x000fc40007810000 */
[----:B------:R-:W-:Y:S01]  /*3e90*/  FMNMX.FTZ R8, R110, R3, !PT ;  /* 0x000000036e087209 */ /* 0x000fe20007810000 */
[----:B------:R-:W-:Y:S01]  /*3ea0*/  LDSM.16.MT88.4 R12, [R144+0x8800] ;  /* 0x00880000900c783b */ /* 0x000fe20000004200 */
[----:B------:R-:W-:Y:S02]  /*3eb0*/  FMNMX.FTZ R9, R123, R2, !PT ;  /* 0x000000027b097209 */ /* 0x000fe40007810000 */
[----:B------:R-:W-:Y:S01]  /*3ec0*/  FMNMX.FTZ R8, R109, R8, !PT ;  /* 0x000000086d087209 */ /* 0x000fe20007810000 */
[----:B------:R-:W-:Y:S01]  /*3ed0*/  LDSM.16.MT88.4 R64, [R144+0xa000] ;  /* 0x00a000009040783b */ /* 0x000fe20000004200 */
[----:B------:R-:W-:Y:S02]  /*3ee0*/  FMNMX.FTZ R9, R122, R9, !PT ;  /* 0x000000097a097209 */ /* 0x000fe40007810000 */
[----:B------:R-:W-:Y:S02]  /*3ef0*/  FMNMX.FTZ R11, R121, R8, !PT ;  /* 0x00000008790b7209 */ /* 0x000fe40007810000 */
[----:B------:R-:W-:Y:S01]  /*3f00*/  LEA R142, R7, R144, 0x1 ;  /* 0x00000090078e7211 */ /* 0x000fe200078e08ff */
[----:B------:R-:W1:Y:S01]  /*3f10*/  SHFL.BFLY PT, R2, R9, 0x2, 0x1f ;  /* 0x0c401f0009027f89 */ /* 0x000e6200000e0000 */
[----:B------:R-:W-:-:S02]  /*3f20*/  FMNMX.FTZ R11, R120, R11, !PT ;  /* 0x0000000b780b7209 */ /* 0x000fc40007810000 */
[C---:B------:R-:W-:Y:S01]  /*3f30*/  LEA R141, R5.reuse, R144, 0x1 ;  /* 0x00000090058d7211 */ /* 0x040fe200078e08ff */
[----:B------:R-:W-:Y:S01]  /*3f40*/  LDSM.16.MT88.4 R72, [R142+0xa000] ;  /* 0x00a000008e48783b */ /* 0x000fe20000004200 */
[----:B------:R-:W-:-:S03]  /*3f50*/  LEA R140, R5, R142, 0x1 ;  /* 0x0000008e058c7211 */ /* 0x000fc600078e08ff */
[----:B------:R-:W2:Y:S04]  /*3f60*/  SHFL.BFLY PT, R8, R11, 0x2, 0x1f ;  /* 0x0c401f000b087f89 */ /* 0x000ea800000e0000 */
[----:B------:R-:W-:Y:S04]  /*3f70*/  LDSM.16.MT88.4 R56, [R140+0x8000] ;  /* 0x008000008c38783b */ /* 0x000fe80000004200 */
[----:B------:R-:W-:Y:S04]  /*3f80*/  LDSM.16.MT88.4 R80, [R141+0xa000] ;  /* 0x00a000008d50783b */ /* 0x000fe80000004200 */
[----:B------:R-:W-:Y:S01]  /*3f90*/  LDSM.16.MT88.4 R16, [R140+0xa000] ;  /* 0x00a000008c10783b */ /* 0x000fe20000004200 */
[----:B-1----:R-:W-:-:S03]  /*3fa0*/  FMNMX.FTZ R2, R9, R2, !PT ;  /* 0x0000000209027209 */ /* 0x002fc60007810000 */
[----:B------:R-:W-:Y:S04]  /*3fb0*/  LDSM.16.MT88.4 R24, [R141+0x8800] ;  /* 0x008800008d18783b */ /* 0x000fe80000004200 */
[----:B------:R-:W1:Y:S01]  /*3fc0*/  SHFL.BFLY PT, R3, R2, 0x1, 0x1f ;  /* 0x0c201f0002037f89 */ /* 0x000e6200000e0000 */
[----:B--2---:R-:W-:-:S05]  /*3fd0*/  FMNMX.FTZ R8, R11, R8, !PT ;  /* 0x000000080b087209 */ /* 0x004fca0007810000 */
[----:B------:R-:W2:Y:S01]  /*3fe0*/  SHFL.BFLY PT, R9, R8, 0x1, 0x1f ;  /* 0x0c201f0008097f89 */ /* 0x000ea200000e0000 */
[----:B-1----:R-:W-:-:S04]  /*3ff0*/  FMNMX.FTZ R3, R2, R3, !PT ;  /* 0x0000000302037209 */ /* 0x002fc80007810000 */
[C---:B------:R-:W-:Y:S01]  /*4000*/  FSETP.NEU.FTZ.AND P0, PT, R3.reuse, -INF , PT ;  /* 0xff8000000300780b */ /* 0x040fe20003f1d000 */
[----:B------:R-:W-:Y:S01]  /*4010*/  FMUL.FTZ R127, R3, UR6 ;  /* 0x00000006037f7c20 */ /* 0x000fe20008410000 */
[----:B--2---:R-:W-:-:S04]  /*4020*/  FMNMX.FTZ R2, R8, R9, !PT ;  /* 0x0000000908027209 */ /* 0x004fc80007810000 */
[----:B------:R-:W-:Y:S01]  /*4030*/  FSEL R127, R127, RZ, P0 ;  /* 0x000000ff7f7f7208 */ /* 0x000fe20000000000 */
[----:B------:R-:W-:Y:S01]  /*4040*/  LDSM.16.MT88.4 R8, [R142+0x8800] ;  /* 0x008800008e08783b */ /* 0x000fe20000004200 */
[C---:B------:R-:W-:Y:S01]  /*4050*/  FSETP.NEU.FTZ.AND P0, PT, R2.reuse, -INF , PT ;  /* 0xff8000000200780b */ /* 0x040fe20003f1d000 */
[----:B------:R-:W-:Y:S02]  /*4060*/  FMUL.FTZ R126, R2, UR6 ;  /* 0x00000006027e7c20 */ /* 0x000fe40008410000 */
[--C-:B------:R-:W-:Y:S01]  /*4070*/  FFMA.FTZ R106, R42, UR6, -R127.reuse ;  /* 0x000000062a6a7c23 */ /* 0x100fe2000801087f */
[--C-:B------:R-:W-:Y:S01]  /*4080*/  FFMA.FTZ R103, R40, UR6, -R127.reuse ;  /* 0x0000000628677c23 */ /* 0x100fe2000801087f */
[--C-:B------:R-:W-:Y:S01]  /*4090*/  FFMA.FTZ R107, R20, UR6, -R127.reuse ;  /* 0x00000006146b7c23 */ /* 0x100fe2000801087f */
[----:B------:R-:W-:Y:S01]  /*40a0*/  FSEL R126, R126, RZ, P0 ;  /* 0x000000ff7e7e7208 */ /* 0x000fe20000000000 */
[--C-:B------:R-:W-:Y:S01]  /*40b0*/  FFMA.FTZ R34, R48, UR6, -R127.reuse ;  /* 0x0000000630227c23 */ /* 0x100fe2000801087f */
[--C-:B------:R-:W-:Y:S01]  /*40c0*/  FFMA.FTZ R31, R28, UR6, -R127.reuse ;  /* 0x000000061c1f7c23 */ /* 0x100fe2000801087f */
[----:B------:R-:W-:Y:S01]  /*40d0*/  MUFU.EX2 R106, R106 ;  /* 0x0000006a006a7308 */ /* 0x000fe20000000800 */
[--C-:B------:R-:W-:Y:S01]  /*40e0*/  FFMA.FTZ R35, R38, UR6, -R127.reuse ;  /* 0x0000000626237c23 */ /* 0x100fe2000801087f */
[--C-:B------:R-:W-:Y:S01]  /*40f0*/  FFMA.FTZ R104, R41, UR6, -R126.reuse ;  /* 0x0000000629687c23 */ /* 0x100fe2000801087e */
[--C-:B------:R-:W-:Y:S01]  /*4100*/  FFMA.FTZ R102, R43, UR6, -R126.reuse ;  /* 0x000000062b667c23 */ /* 0x100fe2000801087e */
[--C-:B------:R-:W-:Y:S01]  /*4110*/  FFMA.FTZ R105, R21, UR6, -R126.reuse ;  /* 0x0000000615697c23 */ /* 0x100fe2000801087e */
[----:B------:R-:W1:Y:S01]  /*4120*/  LDSM.16.MT88.4 R40, [R142+0x8000] ;  /* 0x008000008e28783b */ /* 0x000e620000004200 */
        /* <DEDUP_REMOVED lines=8> */
[----:B------:R-:W3:Y:S01]  /*41b0*/  LDSM.16.MT88.4 R48, [R141+0x8000] ;  /* 0x008000008d30783b */ /* 0x000ee20000004200 */
[--C-:B------:R-:W-:Y:S01]  /*41c0*/  FFMA.FTZ R108, R108, UR6, -R127.reuse ;  /* 0x000000066c6c7c23 */ /* 0x100fe2000801087f */
[----:B------:R-:W-:Y:S01]  /*41d0*/  MUFU.EX2 R103, R103 ;  /* 0x0000006700677308 */ /* 0x000fe20000000800 */
[--C-:B------:R-:W-:Y:S01]  /*41e0*/  FFMA.FTZ R111, R111, UR6, -R127.reuse ;  /* 0x000000066f6f7c23 */ /* 0x100fe2000801087f */
[----:B------:R-:W-:Y:S01]  /*41f0*/  LDSM.16.MT88.4 R20, [R140+0x8800] ;  /* 0x008800008c14783b */ /* 0x000fe20000004200 */
[--C-:B------:R-:W-:Y:S01]  /*4200*/  FFMA.FTZ R123, R123, UR6, -R127.reuse ;  /* 0x000000067b7b7c23 */ /* 0x100fe2000801087f */
[----:B------:R-:W-:Y:S01]  /*4210*/  FFMA.FTZ R182, R122, UR6, -R127 ;  /* 0x000000067ab67c23 */ /* 0x000fe2000801087f */
[--C-:B------:R-:W-:Y:S01]  /*4220*/  FFMA.FTZ R110, R110, UR6, -R126.reuse ;  /* 0x000000066e6e7c23 */ /* 0x100fe2000801087e */
[--C-:B------:R-:W-:Y:S01]  /*4230*/  FFMA.FTZ R109, R109, UR6, -R126.reuse ;  /* 0x000000066d6d7c23 */ /* 0x100fe2000801087e */
[--C-:B------:R-:W-:Y:S01]  /*4240*/  FFMA.FTZ R183, R120, UR6, -R126.reuse ;  /* 0x0000000678b77c23 */ /* 0x100fe2000801087e */
[----:B------:R-:W4:Y:S01]  /*4250*/  MUFU.EX2 R34, R34 ;  /* 0x0000002200227308 */ /* 0x000f220000000800 */
[----:B--2---:R-:W-:Y:S01]  /*4260*/  F2FP.F16.F32.PACK_AB R88, R106, R107 ;  /* 0x0000006b6a58723e */ /* 0x004fe200000000ff */
[----:B------:R-:W-:Y:S01]  /*4270*/  FFMA.FTZ R121, R121, UR6, -R126 ;  /* 0x0000000679797c23 */ /* 0x000fe2000801087e */
[----:B------:R-:W-:-:S05]  /*4280*/  FADD.FTZ R106, R107, R106 ;  /* 0x0000006a6b6a7221 */ /* 0x000fca0000010000 */
[----:B------:R-:W-:Y:S08]  /*4290*/  MUFU.EX2 R105, R105 ;  /* 0x0000006900697308 */ /* 0x000ff00000000800 */
[----:B------:R-:W2:Y:S01]  /*42a0*/  MUFU.EX2 R104, R104 ;  /* 0x0000006800687308 */ /* 0x000ea20000000800 */
[----:B----4-:R-:W-:Y:S01]  /*42b0*/  F2FP.F16.F32.PACK_AB R90, R34, R103 ;  /* 0x00000067225a723e */ /* 0x010fe200000000ff */
[----:B------:R-:W-:-:S04]  /*42c0*/  FADD.FTZ R103, R103, R106 ;  /* 0x0000006a67677221 */ /* 0x000fc80000010000 */
[----:B------:R-:W-:Y:S02]  /*42d0*/  FADD.FTZ R34, R34, R103 ;  /* 0x0000006722227221 */ /* 0x000fe40000010000 */
[----:B------:R-:W-:Y:S08]  /*42e0*/  MUFU.EX2 R102, R102 ;  /* 0x0000006600667308 */ /* 0x000ff00000000800 */
        /* <DEDUP_REMOVED lines=10> */
[C---:B-1----:R-:W-:Y:S03]  /*4390*/  HMMA.16816.F32 R36, R88.reuse, R40, RZ ;  /* 0x000000285824723c */ /* 0x042fe600000018ff */
[----:B------:R-:W1:Y:S01]  /*43a0*/  MUFU.EX2 R28, R28 ;  /* 0x0000001c001c7308 */ /* 0x000e620000000800 */
[C---:B--2---:R-:W-:Y:S01]  /*43b0*/  F2FP.F16.F32.PACK_AB R4, R30.reuse, R35 ;  /* 0x000000231e04723e */ /* 0x044fe200000000ff */
[----:B------:R-:W-:Y:S01]  /*43c0*/  FADD.FTZ R35, R35, R34 ;  /* 0x0000002223237221 */ /* 0x000fe20000010000 */
[----:B------:R-:W-:Y:S03]  /*43d0*/  HMMA.16816.F32 R92, R88, R94, RZ ;  /* 0x0000005e585c723c */ /* 0x000fe600000018ff */
[----:B------:R-:W-:-:S02]  /*43e0*/  FADD.FTZ R30, R30, R35 ;  /* 0x000000231e1e7221 */ /* 0x000fc40000010000 */
[----:B------:R-:W-:Y:S01]  /*43f0*/  MUFU.EX2 R100, R100 ;  /* 0x0000006400647308 */ /* 0x000fe20000000800 */
[C---:B------:R-:W-:Y:S06]  /*4400*/  HMMA.16816.F32 R40, R88.reuse, R42, RZ ;  /* 0x0000002a5828723c */ /* 0x040fec00000018ff */
[----:B------:R-:W-:Y:S01]  /*4410*/  HMMA.16816.F32 R60, R88, R64, RZ ;  /* 0x00000040583c723c */ /* 0x000fe200000018ff */
[----:B------:R-:W2:Y:S01]  /*4420*/  MUFU.EX2 R33, R33 ;  /* 0x0000002100217308 */ /* 0x000ea20000000800 */
[----:B-1----:R-:W-:Y:S01]  /*4430*/  F2FP.F16.F32.PACK_AB R6, R28, R31 ;  /* 0x0000001f1c06723e */ /* 0x002fe200000000ff */
[----:B------:R-:W-:-:S03]  /*4440*/  FADD.FTZ R31, R31, R30 ;  /* 0x0000001e1f1f7221 */ /* 0x000fc60000010000 */
[C---:B------:R-:W-:Y:S01]  /*4450*/  HMMA.16816.F32 R68, R88.reuse, R72, RZ ;  /* 0x000000485844723c */ /* 0x040fe200000018ff */
[----:B------:R-:W-:Y:S02]  /*4460*/  FADD.FTZ R31, R28, R31 ;  /* 0x0000001f1c1f7221 */ /* 0x000fe40000010000 */
[----:B------:R-:W-:Y:S03]  /*4470*/  MUFU.EX2 R32, R32 ;  /* 0x0000002000207308 */ /* 0x000fe60000000800 */
[C---:B------:R-:W-:Y:S05]  /*4480*/  HMMA.16816.F32 R64, R88.reuse, R66, RZ ;  /* 0x000000425840723c */ /* 0x040fea00000018ff */
[----:B------:R-:W1:Y:S01]  /*4490*/  MUFU.EX2 R29, R29 ;  /* 0x0000001d001d7308 */ /* 0x000e620000000800 */
[----:B--2---:R-:W-:Y:S01]  /*44a0*/  F2FP.F16.F32.PACK_AB R5, R33, R100 ;  /* 0x000000642105723e */ /* 0x004fe200000000ff */
[----:B------:R-:W-:Y:S01]  /*44b0*/  HMMA.16816.F32 R72, R88, R74, RZ ;  /* 0x0000004a5848723c */ /* 0x000fe200000018ff */
[----:B------:R-:W-:-:S04]  /*44c0*/  FADD.FTZ R100, R100, R101 ;  /* 0x0000006564647221 */ /* 0x000fc80000010000 */
[----:B------:R-:W-:Y:S01]  /*44d0*/  FADD.FTZ R33, R33, R100 ;  /* 0x0000006421217221 */ /* 0x000fe20000010000 */
[C---:B---3--:R-:W-:Y:S01]  /*44e0*/  HMMA.16816.F32 R44, R88.reuse, R48, RZ ;  /* 0x00000030582c723c */ /* 0x048fe200000018ff */
[----:B------:R-:W-:Y:S05]  /*44f0*/  MUFU.EX2 R108, R108 ;  /* 0x0000006c006c7308 */ /* 0x000fea0000000800 */
[----:B------:R-:W-:Y:S01]  /*4500*/  HMMA.16816.F32 R52, R88, R56, RZ ;  /* 0x000000385834723c */ /* 0x000fe200000018ff */
[----:B-1----:R-:W-:Y:S02]  /*4510*/  F2FP.F16.F32.PACK_AB R7, R29, R32 ;  /* 0x000000201d07723e */ /* 0x002fe400000000ff */
        /* <DEDUP_REMOVED lines=11> */
[----:B------:R-:W-:Y:S01]  /*45d0*/  HMMA.16816.F32 R40, R4, R10, R40 ;  /* 0x0000000a0428723c */ /* 0x000fe20000001828 */
[----:B------:R-:W2:Y:S05]  /*45e0*/  LDSM.16.MT88.4 R8, [R142+0xa800] ;  /* 0x00a800008e08783b */ /* 0x000eaa0000004200 */
[C---:B------:R-:W-:Y:S01]  /*45f0*/  HMMA.16816.F32 R48, R88.reuse, R50, RZ ;  /* 0x000000325830723c */ /* 0x040fe200000018ff */
[----:B------:R-:W-:Y:S05]  /*4600*/  MUFU.EX2 R109, R109 ;  /* 0x0000006d006d7308 */ /* 0x000fea0000000800 */
[C---:B------:R-:W-:Y:S03]  /*4610*/  HMMA.16816.F32 R56, R88.reuse, R58, RZ ;  /* 0x0000003a5838723c */ /* 0x040fe600000018ff */
[----:B------:R-:W-:Y:S03]  /*4620*/  MUFU.EX2 R120, R121 ;  /* 0x0000007900787308 */ /* 0x000fe60000000800 */
[C---:B------:R-:W-:Y:S05]  /*4630*/  HMMA.16816.F32 R80, R88.reuse, R82, RZ ;  /* 0x000000525850723c */ /* 0x040fea00000018ff */
[----:B------:R-:W-:Y:S01]  /*4640*/  MUFU.EX2 R183, R183 ;  /* 0x000000b700b77308 */ /* 0x000fe20000000800 */
        /* <DEDUP_REMOVED lines=10> */
[----:B------:R-:W-:Y:S01]  /*46f0*/  HMMA.16816.F32 R48, R4, R26, R48 ;  /* 0x0000001a0430723c */ /* 0x000fe20000001830 */
[--C-:B------:R-:W-:Y:S01]  /*4700*/  FFMA.FTZ R25, R154, UR6, -R127.reuse ;  /* 0x000000069a197c23 */ /* 0x100fe2000801087f */
[----:B------:R-:W-:-:S04]  /*4710*/  FFMA.FTZ R24, R152, UR6, -R127 ;  /* 0x0000000698187c23 */ /* 0x000fc8000801087f */
[C---:B------:R-:W-:Y:S01]  /*4720*/  HMMA.16816.F32 R52, R4.reuse, R20, R52 ;  /* 0x000000140434723c */ /* 0x040fe20000001834 */
[--C-:B------:R-:W-:Y:S01]  /*4730*/  FFMA.FTZ R26, R128, UR6, -R127.reuse ;  /* 0x00000006801a7c23 */ /* 0x100fe2000801087f */
[--C-:B------:R-:W-:Y:S01]  /*4740*/  FFMA.FTZ R27, R155, UR6, -R126.reuse ;  /* 0x000000069b1b7c23 */ /* 0x100fe2000801087e */
[----:B------:R-:W-:Y:S03]  /*4750*/  MUFU.EX2 R25, R25 ;  /* 0x0000001900197308 */ /* 0x000fe60000000800 */
[----:B-1----:R-:W-:Y:S01]  /*4760*/  HMMA.16816.F32 R76, R4, R12, R76 ;  /* 0x0000000c044c723c */ /* 0x002fe2000000184c */
[----:B------:R-:W-:Y:S01]  /*4770*/  FFMA.FTZ R21, R130, UR6, -R127 ;  /* 0x0000000682157c23 */ /* 0x000fe2000801087f */
[----:B------:R-:W-:-:S03]  /*4780*/  FFMA.FTZ R20, R129, UR6, -R126 ;  /* 0x0000000681147c23 */ /* 0x000fc6000801087e */
[----:B------:R-:W1:Y:S01]  /*4790*/  MUFU.EX2 R26, R26 ;  /* 0x0000001a001a7308 */ /* 0x000e620000000800 */
[C---:B------:R-:W-:Y:S01]  /*47a0*/  HMMA.16816.F32 R80, R4.reuse, R14, R80 ;  /* 0x0000000e0450723c */ /* 0x040fe20000001850 */
[----:B------:R-:W3:Y:S05]  /*47b0*/  LDSM.16.MT88.4 R12, [R144+0x9000] ;  /* 0x00900000900c783b */ /* 0x000eea0000004200 */
[C---:B--2---:R-:W-:Y:S01]  /*47c0*/  HMMA.16816.F32 R84, R4.reuse, R8, R84 ;  /* 0x000000080454723c */ /* 0x044fe20000001854 */
[----:B------:R-:W-:Y:S05]  /*47d0*/  MUFU.EX2 R24, R24 ;  /* 0x0000001800187308 */ /* 0x000fea0000000800 */
[C---:B------:R-:W-:Y:S01]  /*47e0*/  HMMA.16816.F32 R88, R4.reuse, R10, R88 ;  /* 0x0000000a0458723c */ /* 0x040fe20000001858 */
[----:B------:R-:W2:Y:S02]  /*47f0*/  LDSM.16.MT88.4 R8, [R142+0x9000] ;  /* 0x009000008e08783b */ /* 0x000ea40000004200 */
[----:B------:R-:W4:Y:S03]  /*4800*/  MUFU.EX2 R21, R21 ;  /* 0x0000001500157308 */ /* 0x000f260000000800 */
[----:B------:R-:W-:Y:S05]  /*4810*/  HMMA.16816.F32 R56, R4, R22, R56 ;  /* 0x000000160438723c */ /* 0x000fea0000001838 */
[----:B------:R-:W-:Y:S02]  /*4820*/  MUFU.EX2 R27, R27 ;  /* 0x0000001b001b7308 */ /* 0x000fe40000000800 */
[--C-:B------:R-:W-:Y:S01]  /*4830*/  FFMA.FTZ R22, R153, UR6, -R126.reuse ;  /* 0x0000000699167c23 */ /* 0x100fe2000801087e */
[----:B------:R-:W-:Y:S01]  /*4840*/  FFMA.FTZ R23, R131, UR6, -R126 ;  /* 0x0000000683177c23 */ /* 0x000fe2000801087e */
[----:B-1----:R-:W-:Y:S01]  /*4850*/  F2FP.F16.F32.PACK_AB R4, R25, R26 ;  /* 0x0000001a1904723e */ /* 0x002fe200000000ff */
[----:B------:R-:W-:-:S03]  /*4860*/  FADD.FTZ R26, R26, R31 ;  /* 0x0000001f1a1a7221 */ /* 0x000fc60000010000 */
[----:B------:R-:W1:Y:S01]  /*4870*/  MUFU.EX2 R22, R22 ;  /* 0x0000001600167308 */ /* 0x000e620000000800 */
[----:B----4-:R-:W-:Y:S01]  /*4880*/  F2FP.F16.F32.PACK_AB R6, R21, R24 ;  /* 0x000000181506723e */ /* 0x010fe200000000ff */
[----:B------:R-:W-:-:S04]  /*4890*/  FADD.FTZ R25, R25, R26 ;  /* 0x0000001a19197221 */ /* 0x000fc80000010000 */
[----:B------:R-:W-:Y:S02]  /*48a0*/  FADD.FTZ R24, R24, R25 ;  /* 0x0000001918187221 */ /* 0x000fe40000010000 */
[----:B------:R-:W-:Y:S02]  /*48b0*/  MUFU.EX2 R23, R23 ;  /* 0x0000001700177308 */ /* 0x000fe40000000800 */
[----:B------:R-:W-:-:S06]  /*48c0*/  FADD.FTZ R21, R21, R24 ;  /* 0x0000001815157221 */ /* 0x000fcc0000010000 */
[----:B------:R-:W4:Y:S01]  /*48d0*/  MUFU.EX2 R20, R20 ;  /* 0x0000001400147308 */ /* 0x000f220000000800 */
[----:B-1----:R-:W-:Y:S01]  /*48e0*/  F2FP.F16.F32.PACK_AB R5, R22, R27 ;  /* 0x0000001b1605723e */ /* 0x002fe200000000ff */
[----:B------:R-:W-:-:S04]  /*48f0*/  FADD.FTZ R27, R27, R32 ;  /* 0x000000201b1b7221 */ /* 0x000fc80000010000 */
[----:B------:R-:W-:Y:S01]  /*4900*/  FADD.FTZ R22, R22, R27 ;  /* 0x0000001b16167221 */ /* 0x000fe20000010000 */
[----:B----4-:R-:W-:-:S03]  /*4910*/  F2FP.F16.F32.PACK_AB R7, R20, R23 ;  /* 0x000000171407723e */ /* 0x010fc600000000ff */
[----:B------:R-:W-:-:S04]  /*4920*/  FADD.FTZ R23, R23, R22 ;  /* 0x0000001617177221 */ /* 0x000fc80000010000 */
[----:B------:R-:W-:Y:S01]  /*4930*/  FADD.FTZ R23, R20, R23 ;  /* 0x0000001714177221 */ /* 0x000fe20000010000 */
[C---:B---3--:R-:W-:Y:S06]  /*4940*/  HMMA.16816.F32 R96, R4.reuse, R12, R96 ;  /* 0x0000000c0460723c */ /* 0x048fec0000001860 */
[C---:B------:R-:W-:Y:S01]  /*4950*/  HMMA.16816.F32 R92, R4.reuse, R14, R92 ;  /* 0x0000000e045c723c */ /* 0x040fe2000000185c */
[----:B------:R-:W1:Y:S05]  /*4960*/  LDSM.16.MT88.4 R12, [R141+0x9000] ;  /* 0x009000008d0c783b */ /* 0x000e6a0000004200 */
[C---:B--2---:R-:W-:Y:S06]  /*4970*/  HMMA.16816.F32 R36, R4.reuse, R8, R36 ;  /* 0x000000080424723c */ /* 0x044fec0000001824 */
[C---:B------:R-:W-:Y:S01]  /*4980*/  HMMA.16816.F32 R40, R4.reuse, R10, R40 ;  /* 0x0000000a0428723c */ /* 0x040fe20000001828 */
[----:B------:R-:W2:Y:S05]  /*4990*/  LDSM.16.MT88.4 R8, [R140+0x9000] ;  /* 0x009000008c08783b */ /* 0x000eaa0000004200 */
[C---:B-1----:R-:W-:Y:S06]  /*49a0*/  HMMA.16816.F32 R44, R4.reuse, R12, R44 ;  /* 0x0000000c042c723c */ /* 0x042fec000000182c */
        /* <DEDUP_REMOVED lines=15> */
[----:B------:R-:W-:Y:S01]  /*4aa0*/  HMMA.16816.F32 R88, R4, R10, R88 ;  /* 0x0000000a0458723c */ /* 0x000fe20000001858 */
[----:B------:R-:W2:Y:S06]  /*4ab0*/  LDSM.16.MT88.4 R8, [R142+0x9800] ;  /* 0x009800008e08783b */ /* 0x000eac0000004200 */
        /* <DEDUP_REMOVED lines=10> */
[----:B------:R-:W-:Y:S01]  /*4b60*/  HMMA.16816.F32 R44, R4, R16, R44 ;  /* 0x00000010042c723c */ /* 0x000fe2000000182c */
[----:B------:R-:W-:Y:S01]  /*4b70*/  FADD.FTZ R182, R182, R123 ;  /* 0x0000007bb6b67221 */ /* 0x000fe20000010000 */
[----:B------:R-:W-:-:S04]  /*4b80*/  FADD.FTZ R183, R183, R120 ;  /* 0x00000078b7b77221 */ /* 0x000fc80000010000 */
        /* <DEDUP_REMOVED lines=9> */
[C---:B------:R-:W-:Y:S06]  /*4c20*/  HMMA.16816.F32 R72, R4.reuse, R18, R72 ;  /* 0x000000120448723c */ /* 0x040fec0000001848 */
[C---:B-1----:R-:W-:Y:S06]  /*4c30*/  HMMA.16816.F32 R52, R4.reuse, R12, R52 ;  /* 0x0000000c0434723c */ /* 0x042fec0000001834 */
[C---:B------:R-:W-:Y:S01]  /*4c40*/  HMMA.16816.F32 R56, R4.reuse, R14, R56 ;  /* 0x0000000e0438723c */ /* 0x040fe20000001838 */
[----:B------:R-:W1:Y:S05]  /*4c50*/  LDSM.16.MT88.4 R12, [R141+0xb800] ;  /* 0x00b800008d0c783b */ /* 0x000e6a0000004200 */
[C---:B--2---:R-:W-:Y:S06]  /*4c60*/  HMMA.16816.F32 R60, R4.reuse, R8, R60 ;  /* 0x00000008043c723c */ /* 0x044fec000000183c */
[C---:B------:R-:W-:Y:S01]  /*4c70*/  HMMA.16816.F32 R64, R4.reuse, R10, R64 ;  /* 0x0000000a0440723c */ /* 0x040fe20000001840 */
[----:B------:R-:W2:Y:S05]  /*4c80*/  LDSM.16.MT88.4 R8, [R140+0xb800] ;  /* 0x00b800008c08783b */ /* 0x000eaa0000004200 */
[C---:B-1----:R-:W-:Y:S06]  /*4c90*/  HMMA.16816.F32 R76, R4.reuse, R12, R76 ;  /* 0x0000000c044c723c */ /* 0x042fec000000184c */
[C---:B------:R-:W-:Y:S06]  /*4ca0*/  HMMA.16816.F32 R80, R4.reuse, R14, R80 ;  /* 0x0000000e0450723c */ /* 0x040fec0000001850 */
[C---:B--2---:R-:W-:Y:S06]  /*4cb0*/  HMMA.16816.F32 R84, R4.reuse, R8, R84 ;  /* 0x000000080454723c */ /* 0x044fec0000001854 */
        /* <DEDUP_REMOVED lines=10> */
[----:B------:R-:W-:-:S04]  /*4d60*/  DEPBAR.LE SB0, 0x0 ;  /* 0x000080000000791a */ /* 0x000fc80000000000 */
[-C--:B------:R-:W-:Y:S01]  /*4d70*/  IMAD R16, R16, R162.reuse, R9 ;  /* 0x000000a210107224 */ /* 0x080fe200078e0209 */
[----:B------:R-:W-:Y:S01]  /*4d80*/  BAR.SYNC.DEFER_BLOCKING 0x0 ;  /* 0x0000000000007b1d */ /* 0x000fe20000010000 */
[----:B------:R-:W-:Y:S02]  /*4d90*/  IMAD.MOV.U32 R9, RZ, RZ, R117 ;  /* 0x000000ffff097224 */ /* 0x000fe400078e0075 */
[----:B------:R-:W-:-:S05]  /*4da0*/  IMAD.WIDE.U32 R8, R119, R162, R8 ;  /* 0x000000a277087225 */ /* 0x000fca00078e0008 */
[----:B------:R-:W1:Y:S01]  /*4db0*/  @!P1 LDC.64 R6, c[0x0][0x220] ;  /* 0x00008800ff069b82 */ /* 0x000e620000000a00 */
[----:B------:R-:W-:-:S07]  /*4dc0*/  IMAD.IADD R16, R9, 0x1, R16 ;  /* 0x0000000109107824 */ /* 0x000fce00078e0210 */
[----:B------:R-:W2:Y:S08]  /*4dd0*/  @!P0 LDC.64 R4, c[0x0][0x220] ;  /* 0x00008800ff048b82 */ /* 0x000eb00000000a00 */
[----:B------:R-:W3:Y:S01]  /*4de0*/  @!P1 LDC.64 R14, c[0x0][0x220] ;  /* 0x00008800ff0e9b82 */ /* 0x000ee20000000a00 */
[----:B------:R-:W-:Y:S07]  /*4df0*/  @P1 STS.128 [R164+0x8000], RZ ;  /* 0x008000ffa4001388 */ /* 0x000fee0000000c00 */
[----:B------:R-:W4:Y:S01]  /*4e00*/  @!P0 LDC.64 R12, c[0x0][0x220] ;  /* 0x00008800ff0c8b82 */ /* 0x000f220000000a00 */
[----:B-1----:R-:W-:-:S04]  /*4e10*/  @!P1 LEA R20, P3, R8, R6, 0x1 ;  /* 0x0000000608149211 */ /* 0x002fc800078608ff */
[--C-:B------:R-:W-:Y:S02]  /*4e20*/  @!P1 LEA.HI.X R21, R8, R7, R16.reuse, 0x1, P3 ;  /* 0x0000000708159211 */ /* 0x100fe400018f0c10 */
[----:B------:R-:W-:Y:S01]  /*4e30*/  IADD3 R17, P3, R172, R8, RZ ;  /* 0x00000008ac117210 */ /* 0x000fe20007f7e0ff */
[----:B------:R-:W1:Y:S01]  /*4e40*/  @!P1 LDC.64 R10, c[0x0][0x220] ;  /* 0x00008800ff0a9b82 */ /* 0x000e620000000a00 */
[C---:B--2---:R-:W-:Y:S01]  /*4e50*/  @!P0 LEA R18, P2, R8.reuse, R4, 0x1 ;  /* 0x0000000408128211 */ /* 0x044fe200078408ff */
[----:B------:R-:W-:Y:S01]  /*4e60*/  @!PT LDS RZ, [RZ] ;  /* 0x00000000fffff984 */ /* 0x000fe20000000800 */
[----:B------:R-:W-:Y:S01]  /*4e70*/  @!PT LDS RZ, [RZ] ;  /* 0x00000000fffff984 */ /* 0x000fe20000000800 */
[----:B------:R-:W-:Y:S01]  /*4e80*/  @!PT LDS RZ, [RZ] ;  /* 0x00000000fffff984 */ /* 0x000fe20000000800 */
[----:B------:R-:W-:Y:S03]  /*4e90*/  @!P1 LDGSTS.E.BYPASS.LTC128B.128 [R164+0x8000], desc[UR8][R20.64] ;  /* 0x0800000014a49fae */ /* 0x000fe6000b901d48 */
[--C-:B------:R-:W-:Y:S01]  /*4ea0*/  @!P0 LEA.HI.X R19, R8, R5, R16.reuse, 0x1, P2 ;  /* 0x0000000508138211 */ /* 0x100fe200010f0c10 */
[----:B------:R-:W-:Y:S01]  /*4eb0*/  IMAD.X R16, R167, 0x1, R16, P3 ;  /* 0x00000001a7107824 */ /* 0x000fe200018e0610 */
[----:B------:R-:W-:Y:S01]  /*4ec0*/  @P0 STS.128 [R164+0xa000], RZ ;  /* 0x00a000ffa4000388 */ /* 0x000fe20000000c00 */
[----:B------:R-:W2:Y:S01]  /*4ed0*/  @!P0 LDC.64 R8, c[0x0][0x220] ;  /* 0x00008800ff088b82 */ /* 0x000ea20000000a00 */
[----:B---3--:R-:W-:-:S02]  /*4ee0*/  @!P1 LEA R22, P2, R17, R14, 0x1 ;  /* 0x0000000e11169211 */ /* 0x008fc400078408ff */
[----:B------:R-:W-:Y:S01]  /*4ef0*/  @!PT LDS RZ, [RZ] ;  /* 0x00000000fffff984 */ /* 0x000fe20000000800 */
[----:B------:R-:W-:Y:S01]  /*4f00*/  @!PT LDS RZ, [RZ] ;  /* 0x00000000fffff984 */ /* 0x000fe20000000800 */
[----:B------:R-:W-:Y:S01]  /*4f10*/  @!PT LDS RZ, [RZ] ;  /* 0x00000000fffff984 */ /* 0x000fe20000000800 */
[----:B------:R3:W-:Y:S02]  /*4f20*/  @!P0 LDGSTS.E.BYPASS.LTC128B.128 [R164+0xa000], desc[UR8][R18.64+0x80] ;  /* 0x0a00008012a48fae */ /* 0x0007e4000b901d48 */
[C-C-:B------:R-:W-:Y:S02]  /*4f30*/  @!P1 LEA.HI.X R23, R17.reuse, R15, R16.reuse, 0x1, P2 ;  /* 0x0000000f11179211 */ /* 0x140fe400010f0c10 */
[C---:B------:R-:W-:Y:S01]  /*4f40*/  IADD3 R15, P4, R172.reuse, R17, RZ ;  /* 0x00000011ac0f7210 */ /* 0x040fe20007f9e0ff */
[----:B------:R-:W3:Y:S01]  /*4f50*/  @!P0 LDC.64 R4, c[0x0][0x220] ;  /* 0x00008800ff048b82 */ /* 0x000ee20000000a00 */
[----:B----4-:R-:W-:Y:S01]  /*4f60*/  @!P0 LEA R24, P2, R17, R12, 0x1 ;  /* 0x0000000c11188211 */ /* 0x010fe200078408ff */
[----:B------:R-:W-:Y:S02]  /*4f70*/  @P1 STS.128 [R164+0x8800], RZ ;  /* 0x008800ffa4001388 */ /* 0x000fe40000000c00 */
[--C-:B------:R-:W-:Y:S01]  /*4f80*/  IMAD.X R12, R167, 0x1, R16.reuse, P4 ;  /* 0x00000001a70c7824 */ /* 0x100fe200020e0610 */
[----:B------:R-:W-:Y:S01]  /*4f90*/  @!P0 LEA.HI.X R25, R17, R13, R16, 0x1, P2 ;  /* 0x0000000d11198211 */ /* 0x000fe200010f0c10 */
[----:B------:R-:W-:Y:S01]  /*4fa0*/  @!PT LDS RZ, [RZ] ;  /* 0x00000000fffff984 */ /* 0x000fe20000000800 */
[----:B------:R-:W-:Y:S01]  /*4fb0*/  @!PT LDS RZ, [RZ] ;  /* 0x00000000fffff984 */ /* 0x000fe20000000800 */
[----:B------:R-:W-:Y:S01]  /*4fc0*/  @!PT LDS RZ, [RZ] ;  /* 0x00000000fffff984 */ /* 0x000fe20000000800 */
[----:B------:R4:W-:Y:S02]  /*4fd0*/  @!P1 LDGSTS.E.BYPASS.LTC128B.128 [R164+0x8800], desc[UR8][R22.64] ;  /* 0x0880000016a49fae */ /* 0x0009e4000b901d48 */
[----:B------:R-:W5:Y:S01]  /*4fe0*/  @!P1 LDC.64 R6, c[0x0][0x220] ;  /* 0x00008800ff069b82 */ /* 0x000f620000000a00 */
[----:B-1----:R-:W-:Y:S01]  /*4ff0*/  @!P1 LEA R26, P3, R15, R10, 0x1 ;  /* 0x0000000a0f1a9211 */ /* 0x002fe200078608ff */
[----:B------:R-:W-:Y:S01]  /*5000*/  @P0 STS.128 [R164+0xa800], RZ ;  /* 0x00a800ffa4000388 */ /* 0x000fe20000000c00 */
[----:B------:R-:W-:-:S02]  /*5010*/  IADD3 R10, P5, R172, R15, RZ ;  /* 0x0000000fac0a7210 */ /* 0x000fc40007fbe0ff */
[C---:B------:R-:W-:Y:S01]  /*5020*/  @!P1 LEA.HI.X R27, R15.reuse, R11, R12, 0x1, P3 ;  /* 0x0000000b0f1b9211 */ /* 0x040fe200018f0c0c */
        /* <DEDUP_REMOVED lines=11> */
[C---:B---3--:R-:W-:Y:S01]  /*50e0*/  @!P0 LEA R18, P2, R10.reuse, R4, 0x1 ;  /* 0x000000040a128211 */ /* 0x048fe200078408ff */
[----:B------:R-:W-:Y:S02]  /*50f0*/  IMAD.X R4, R167, 0x1, R12, P5 ;  /* 0x00000001a7047824 */ /* 0x000fe400028e060c */
[----:B------:R-:W-:Y:S03]  /*5100*/  @P0 STS.128 [R164+0xb000], RZ ;  /* 0x00b000ffa4000388 */ /* 0x000fe60000000c00 */
[C---:B------:R-:W-:Y:S01]  /*5110*/  @!P0 LEA.HI.X R19, R10.reuse, R5, R4, 0x1, P2 ;  /* 0x000000050a138211 */ /* 0x040fe200010f0c04 */
[----:B------:R-:W-:Y:S01]  /*5120*/  @!PT LDS RZ, [RZ] ;  /* 0x00000000fffff984 */ /* 0x000fe20000000800 */
[----:B------:R-:W-:Y:S01]  /*5130*/  @!PT LDS RZ, [RZ] ;  /* 0x00000000fffff984 */ /* 0x000fe20000000800 */
[----:B------:R-:W-:Y:S01]  /*5140*/  @!PT LDS RZ, [RZ] ;  /* 0x00000000fffff984 */ /* 0x000fe20000000800 */
[----:B------:R-:W-:Y:S01]  /*5150*/  @!P0 LDGSTS.E.BYPASS.LTC128B.128 [R164+0xb000], desc[UR8][R8.64+0x80] ;  /* 0x0b00008008a48fae */ /* 0x000fe2000b901d48 */
[----:B-----5:R-:W-:-:S03]  /*5160*/  @!P1 LEA R16, P4, R10, R6, 0x1 ;  /* 0x000000060a109211 */ /* 0x020fc600078808ff */
[----:B------:R-:W-:Y:S01]  /*5170*/  @P1 STS.128 [R164+0x9800], RZ ;  /* 0x009800ffa4001388 */ /* 0x000fe20000000c00 */
[----:B------:R-:W-:-:S05]  /*5180*/  @!P1 LEA.HI.X R17, R10, R7, R4, 0x1, P4 ;  /* 0x000000070a119211 */ /* 0x000fca00020f0c04 */
        /* <DEDUP_REMOVED lines=10> */
[----:B----4-:R-:W1:Y:S04]  /*5230*/  LDSM.16.M88.4 R20, [R149+0x4800] ;  /* 0x004800009514783b */ /* 0x010e680000000200 */
        /* <DEDUP_REMOVED lines=20> */
[C---:B------:R-:W-:Y:S06]  /*5380*/  HMMA.16816.F32 R28, R100.reuse, R122, R28 ;  /* 0x0000007a641c723c */ /* 0x040fec000000181c */
[C---:B-1----:R-:W-:Y:S06]  /*5390*/  HMMA.16816.F32 R16, R100.reuse, R108, R16 ;  /* 0x0000006c6410723c */ /* 0x042fec0000001810 */
        /* <DEDUP_REMOVED lines=8> */
[----:B------:R-:W1:Y:S05]  /*5420*/  LDSM.16.M88.4 R108, [R143+0x5000] ;  /* 0x005000008f6c783b */ /* 0x000e6a0000000200 */
[C---:B--2---:R-:W-:Y:S06]  /*5430*/  HMMA.16816.F32 R24, R100.reuse, R104, R24 ;  /* 0x000000686418723c */ /* 0x044fec0000001818 */
[C---:B------:R-:W-:Y:S01]  /*5440*/  HMMA.16816.F32 R20, R100.reuse, R106, R20 ;  /* 0x0000006a6414723c */ /* 0x040fe20000001814 */
[----:B------:R-:W2:Y:S05]  /*5450*/  LDSM.16.M88.4 R104, [R143+0x5800] ;  /* 0x005800008f68783b */ /* 0x000eaa0000000200 */
[C---:B-1----:R-:W-:Y:S06]  /*5460*/  HMMA.16816.F32 R16, R100.reuse, R108, R16 ;  /* 0x0000006c6410723c */ /* 0x042fec0000001810 */
[C---:B------:R-:W-:Y:S01]  /*5470*/  HMMA.16816.F32 R12, R100.reuse, R110, R12 ;  /* 0x0000006e640c723c */ /* 0x040fe2000000180c */
[----:B------:R-:W-:Y:S05]  /*5480*/  LDSM.16.M88.4 R108, [R136] ;  /* 0x00000000886c783b */ /* 0x000fea0000000200 */
        /* <DEDUP_REMOVED lines=28> */
[----:B------:R-:W1:Y:S04]  /*5650*/  LDSM.16.M88.4 R100, [R148+0x2000] ;  /* 0x002000009464783b */ /* 0x000e680000000200 */
[----:B------:R-:W2:Y:S01]  /*5660*/  LDSM.16.M88.4 R104, [R134] ;  /* 0x000000008668783b */ /* 0x000ea20000000200 */
[C---:B-1----:R-:W-:Y:S06]  /*5670*/  HMMA.16816.F32 R32, R100.reuse, R108, R32 ;  /* 0x0000006c6420723c */ /* 0x042fec0000001820 */
[C---:B------:R-:W-:Y:S01]  /*5680*/  HMMA.16816.F32 R28, R100.reuse, R110, R28 ;  /* 0x0000006e641c723c */ /* 0x040fe2000000181c */
[----:B------:R-:W1:Y:S05]  /*5690*/  LDSM.16.M88.4 R108, [R133] ;  /* 0x00000000856c783b */ /* 0x000e6a0000000200 */
[C---:B--2---:R-:W-:Y:S06]  /*56a0*/  HMMA.16816.F32 R24, R100.reuse, R104, R24 ;  /* 0x000000686418723c */ /* 0x044fec0000001818 */
[C---:B------:R-:W-:Y:S01]  /*56b0*/  HMMA.16816.F32 R20, R100.reuse, R106, R20 ;  /* 0x0000006a6414723c */ /* 0x040fe20000001814 */
[----:B------:R-:W2:Y:S05]  /*56c0*/  LDSM.16.M88.4 R104, [R132] ;  /* 0x000000008468783b */ /* 0x000eaa0000000200 */
        /* <DEDUP_REMOVED lines=24> */
[----:B------:R-:W-:Y:S01]  /*5850*/  HMMA.16816.F32 R20, R108, R102, R20 ;  /* 0x000000666c14723c */ /* 0x000fe20000001814 */
[----:B------:R-:W2:Y:S01]  /*5860*/  LDSM.16.M88.4 R100, [R136+0x3800] ;  /* 0x003800008864783b */ /* 0x000ea20000000200 */
[----:B------:R-:W-:-:S04]  /*5870*/  DEPBAR.LE SB0, 0x0 ;  /* 0x000080000000791a */ /* 0x000fc80000000000 */
[C---:B-1----:R-:W-:Y:S06]  /*5880*/  HMMA.16816.F32 R16, R108.reuse, R104, R16 ;  /* 0x000000686c10723c */ /* 0x042fec0000001810 */
[----:B------:R-:W-:Y:S01]  /*5890*/  HMMA.16816.F32 R12, R108, R106, R12 ;  /* 0x0000006a6c0c723c */ /* 0x000fe2000000180c */
[----:B------:R-:W-:-:S05]  /*58a0*/  IMAD R104, R119, 0x40, R176 ;  /* 0x0000004077687824 */ /* 0x000fca00078e02b0 */
[C---:B--2---:R-:W-:Y:S01]  /*58b0*/  HMMA.16816.F32 R8, R108.reuse, R100, R8 ;  /* 0x000000646c08723c */ /* 0x044fe20000001808 */
[----:B------:R-:W-:Y:S01]  /*58c0*/  VIADD R106, R104, 0x9 ;  /* 0x00000009686a7836 */ /* 0x000fe20000000000 */
[----:B------:R-:W-:Y:S04]  /*58d0*/  BAR.SYNC.DEFER_BLOCKING 0x0 ;  /* 0x0000000000007b1d */ /* 0x000fe80000010000 */
[----:B------:R-:W-:Y:S01]  /*58e0*/  ISETP.GE.AND P2, PT, R106, R125, PT ;  /* 0x0000007d6a00720c */ /* 0x000fe20003f46270 */
[----:B------:R-:W-:Y:S01]  /*58f0*/  VIADD R101, R104, 0x1 ;  /* 0x0000000168657836 */ /* 0x000fe20000000000 */
[----:B------:R-:W-:Y:S04]  /*5900*/  HMMA.16816.F32 R4, R108, R102, R4 ;  /* 0x000000666c04723c */ /* 0x000fe80000001804 */
[----:B------:R-:W-:-:S02]  /*5910*/  I2FP.F32.S32 R100, R101 ;  /* 0x0000006500647245 */ /* 0x000fc40000201400 */
[C---:B------:R-:W-:Y:S02]  /*5920*/  ISETP.GE.AND P4, PT, R101.reuse, R125, PT ;  /* 0x0000007d6500720c */ /* 0x040fe40003f86270 */
[----:B------:R-:W-:Y:S01]  /*5930*/  ISETP.GE.AND P6, PT, R101, R124, PT ;  /* 0x0000007c6500720c */ /* 0x000fe20003fc6270 */
[----:B------:R-:W-:Y:S02]  /*5940*/  VIADD R101, R104, 0x8 ;  /* 0x0000000868657836 */ /* 0x000fe40000000000 */
[CC--:B------:R-:W-:Y:S01]  /*5950*/  FFMA.FTZ R33, R100.reuse, R0.reuse, R33 ;  /* 0x0000000064217223 */ /* 0x0c0fe20000010021 */
[----:B------:R-:W-:Y:S02]  /*5960*/  FFMA.FTZ R100, R100, R0, R35 ;  /* 0x0000000064647223 */ /* 0x000fe40000010023 */
[----:B------:R-:W-:Y:S02]  /*5970*/  I2FP.F32.S32 R35, R101 ;  /* 0x0000006500237245 */ /* 0x000fe40000201400 */
[----:B------:R-:W-:-:S02]  /*5980*/  FSEL R33, R33, -INF , !P4 ;  /* 0xff80000021217808 */ /* 0x000fc40006000000 */
[----:B------:R-:W-:Y:S01]  /*5990*/  ISETP.GE.AND P4, PT, R106, R124, PT ;  /* 0x0000007c6a00720c */ /* 0x000fe20003f86270 */
[C---:B------:R-:W-:Y:S01]  /*59a0*/  FFMA.FTZ R102, R35.reuse, R0, R28 ;  /* 0x0000000023667223 */ /* 0x040fe2000001001c */
[----:B------:R-:W-:Y:S01]  /*59b0*/  I2FP.F32.S32 R106, R106 ;  /* 0x0000006a006a7245 */ /* 0x000fe20000201400 */
[----:B------:R-:W-:Y:S01]  /*59c0*/  FFMA.FTZ R28, R35, R0, R30 ;  /* 0x00000000231c7223 */ /* 0x000fe2000001001e */
[CC--:B------:R-:W-:Y:S02]  /*59d0*/  ISETP.GE.AND P3, PT, R101.reuse, R125.reuse, PT ;  /* 0x0000007d6500720c */ /* 0x0c0fe40003f66270 */
[----:B------:R-:W-:Y:S01]  /*59e0*/  ISETP.GE.AND P5, PT, R101, R124, PT ;  /* 0x0000007c6500720c */ /* 0x000fe20003fa6270 */
[-C--:B------:R-:W-:Y:S01]  /*59f0*/  FFMA.FTZ R35, R106, R0.reuse, R31 ;  /* 0x000000006a237223 */ /* 0x080fe2000001001f */
[----:B------:R-:W-:Y:S02]  /*5a00*/  VIADD R101, R104, 0x10 ;  /* 0x0000001068657836 */ /* 0x000fe40000000000 */
[----:B------:R-:W-:Y:S01]  /*5a10*/  FFMA.FTZ R29, R106, R0, R29 ;  /* 0x000000006a1d7223 */ /* 0x000fe2000001001d */
[----:B------:R-:W-:Y:S01]  /*5a20*/  FSEL R31, R102, -INF , !P3 ;  /* 0xff800000661f7808 */ /* 0x000fe20005800000 */
[----:B------:R-:W-:Y:S01]  /*5a30*/  VIADD R102, R104, 0x11 ;  /* 0x0000001168667836 */ /* 0x000fe20000000000 */
[----:B------:R-:W-:Y:S01]  /*5a40*/  FSEL R30, R100, -INF , !P6 ;  /* 0xff800000641e7808 */ /* 0x000fe20007000000 */
[----:B------:R-:W-:Y:S01]  /*5a50*/  VIADD R100, R104, 0x18 ;  /* 0x0000001868647836 */ /* 0x000fe20000000000 */
[----:B------:R-:W-:-:S02]  /*5a60*/  ISETP.GE.AND P6, PT, R101, R125, PT ;  /* 0x0000007d6500720c */ /* 0x000fc40003fc6270 */
[-C--:B------:R-:W-:Y:S02]  /*5a70*/  ISETP.GE.AND P3, PT, R101, R124.reuse, PT ;  /* 0x0000007c6500720c */ /* 0x080fe40003f66270 */
[----:B------:R-:W-:Y:S02]  /*5a80*/  FSEL R28, R28, -INF , !P5 ;  /* 0xff8000001c1c7808 */ /* 0x000fe40006800000 */
[----:B------:R-:W-:Y:S02]  /*5a90*/  FSEL R29, R29, -INF , !P2 ;  /* 0xff8000001d1d7808 */ /* 0x000fe40005000000 */
[----:B------:R-:W-:Y:S02]  /*5aa0*/  I2FP.F32.S32 R101, R101 ;  /* 0x0000006500657245 */ /* 0x000fe40000201400 */
[CC--:B------:R-:W-:Y:S02]  /*5ab0*/  ISETP.GE.AND P5, PT, R102.reuse, R125.reuse, PT ;  /* 0x0000007d6600720c */ /* 0x0c0fe40003fa6270 */
[----:B------:R-:W-:Y:S01]  /*5ac0*/  ISETP.GE.AND P2, PT, R102, R124, PT ;  /* 0x0000007c6600720c */ /* 0x000fe20003f46270 */
[C---:B------:R-:W-:Y:S01]  /*5ad0*/  FFMA.FTZ R131, R101.reuse, R0, R24 ;  /* 0x0000000065837223 */ /* 0x040fe20000010018 */
[----:B------:R-:W-:Y:S01]  /*5ae0*/  I2FP.F32.S32 R102, R102 ;  /* 0x0000006600667245 */ /* 0x000fe20000201400 */
[-C--:B------:R-:W-:Y:S01]  /*5af0*/  FFMA.FTZ R26, R101, R0.reuse, R26 ;  /* 0x00000000651a7223 */ /* 0x080fe2000001001a */
[----:B------:R-:W-:Y:S01]  /*5b00*/  FSEL R24, R35, -INF , !P4 ;  /* 0xff80000023187808 */ /* 0x000fe20006000000 */
[----:B------:R-:W-:Y:S01]  /*5b10*/  VIADD R35, R104, 0x19 ;  /* 0x0000001968237836 */ /* 0x000fe20000000000 */
[----:B------:R-:W-:Y:S01]  /*5b20*/  ISETP.GE.AND P4, PT, R100, R125, PT ;  /* 0x0000007d6400720c */ /* 0x000fe20003f86270 */
[C---:B------:R-:W-:Y:S01]  /*5b30*/  FFMA.FTZ R129, R102.reuse, R0, R25 ;  /* 0x0000000066817223 */ /* 0x040fe20000010019 */
[----:B------:R-:W-:Y:S01]  /*5b40*/  I2FP.F32.S32 R25, R100 ;  /* 0x0000006400197245 */ /* 0x000fe20000201400 */
[----:B------:R-:W-:Y:S01]  /*5b50*/  FFMA.FTZ R27, R102, R0, R27 ;  /* 0x00000000661b7223 */ /* 0x000fe2000001001b */
[----:B------:R-:W-:-:S02]  /*5b60*/  FSEL R152, R26, -INF , !P3 ;  /* 0xff8000001a987808 */ /* 0x000fc40005800000 */
[----:B------:R-:W-:Y:S01]  /*5b70*/  I2FP.F32.S32 R26, R35 ;  /* 0x00000023001a7245 */ /* 0x000fe20000201400 */
[CC--:B------:R-:W-:Y:S01]  /*5b80*/  FFMA.FTZ R20, R25.reuse, R0.reuse, R20 ;  /* 0x0000000019147223 */ /* 0x0c0fe20000010014 */
[-C--:B------:R-:W-:Y:S01]  /*5b90*/  FFMA.FTZ R22, R25, R0.reuse, R22 ;  /* 0x0000000019167223 */ /* 0x080fe20000010016 */
[----:B------:R-:W-:Y:S01]  /*5ba0*/  VIADD R25, R104, 0x20 ;  /* 0x0000002068197836 */ /* 0x000fe20000000000 */
[----:B------:R-:W-:Y:S01]  /*5bb0*/  FSEL R131, R131, -INF , !P6 ;  /* 0xff80000083837808 */ /* 0x000fe20007000000 */
[----:B------:R-:W-:Y:S01]  /*5bc0*/  FFMA.FTZ R153, R26, R0, R21 ;  /* 0x000000001a997223 */ /* 0x000fe20000010015 */
[----:B------:R-:W-:Y:S01]  /*5bd0*/  FSEL R177, R20, -INF , !P4 ;  /* 0xff80000014b17808 */ /* 0x000fe20006000000 */
[----:B------:R-:W-:Y:S01]  /*5be0*/  VIADD R20, R104, 0x21 ;  /* 0x0000002168147836 */ /* 0x000fe20000000000 */
[----:B------:R-:W-:Y:S01]  /*5bf0*/  ISETP.GE.AND P6, PT, R100, R124, PT ;  /* 0x0000007c6400720c */ /* 0x000fe20003fc6270 */
[----:B------:R-:W-:Y:S01]  /*5c00*/  FFMA.FTZ R23, R26, R0, R23 ;  /* 0x000000001a177223 */ /* 0x000fe20000010017 */
[----:B------:R-:W-:-:S02]  /*5c10*/  ISETP.GE.AND P3, PT, R35, R125, PT ;  /* 0x0000007d2300720c */ /* 0x000fc40003f66270 */
[----:B------:R-:W-:Y:S02]  /*5c20*/  I2FP.F32.S32 R21, R25 ;  /* 0x0000001900157245 */ /* 0x000fe40000201400 */
[----:B------:R-:W-:Y:S02]  /*5c30*/  FSEL R188, R22, -INF , !P6 ;  /* 0xff80000016bc7808 */ /* 0x000fe40007000000 */
[----:B------:R-:W-:Y:S01]  /*5c40*/  FSEL R153, R153, -INF , !P3 ;  /* 0xff80000099997808 */ /* 0x000fe20005800000 */
[-C--:B------:R-:W-:Y:S01]  /*5c50*/  FFMA.FTZ R16, R21, R0.reuse, R16 ;  /* 0x0000000015107223 */ /* 0x080fe20000010010 */
[----:B------:R-:W-:Y:S01]  /*5c60*/  FSEL R190, R27, -INF , !P2 ;  /* 0xff8000001bbe7808 */ /* 0x000fe20005000000 */
[----:B------:R-:W-:Y:S01]  /*5c70*/  FFMA.FTZ R18, R21, R0, R18 ;  /* 0x0000000015127223 */ /* 0x000fe20000010012 */
[C---:B------:R-:W-:Y:S02]  /*5c80*/  ISETP.GE.AND P6, PT, R20.reuse, R125, PT ;  /* 0x0000007d1400720c */ /* 0x040fe40003fc6270 */
[----:B------:R-:W-:-:S02]  /*5c90*/  ISETP.GE.AND P3, PT, R20, R124, PT ;  /* 0x0000007c1400720c */ /* 0x000fc40003f66270 */
[----:B------:R-:W-:Y:S01]  /*5ca0*/  I2FP.F32.S32 R22, R20 ;  /* 0x0000001400167245 */ /* 0x000fe20000201400 */
[----:B------:R-:W-:Y:S01]  /*5cb0*/  VIADD R20, R104, 0x28 ;  /* 0x0000002868147836 */ /* 0x000fe20000000000 */
[----:B------:R-:W-:Y:S02]  /*5cc0*/  ISETP.GE.AND P2, PT, R25, R125, PT ;  /* 0x0000007d1900720c */ /* 0x000fe40003f46270 */
[----:B------:R-:W-:Y:S01]  /*5cd0*/  FSEL R129, R129, -INF , !P5 ;  /* 0xff80000081817808 */ /* 0x000fe20006800000 */
[----:B------:R-:W-:Y:S01]  /*5ce0*/  FFMA.FTZ R101, R22, R0, R17 ;  /* 0x0000000016657223 */ /* 0x000fe20000010011 */
[----:B------:R-:W-:Y:S01]  /*5cf0*/  FSEL R103, R16, -INF , !P2 ;  /* 0xff80000010677808 */ /* 0x000fe20005000000 */
[----:B------:R-:W-:Y:S01]  /*5d00*/  VIADD R16, R104, 0x29 ;  /* 0x0000002968107836 */ /* 0x000fe20000000000 */
[----:B------:R-:W-:Y:S01]  /*5d10*/  ISETP.GE.AND P4, PT, R25, R124, PT ;  /* 0x0000007c1900720c */ /* 0x000fe20003f86270 */
[----:B------:R-:W-:Y:S01]  /*5d20*/  FFMA.FTZ R19, R22, R0, R19 ;  /* 0x0000000016137223 */ /* 0x000fe20000010013 */
[----:B------:R-:W-:-:S02]  /*5d30*/  I2FP.F32.S32 R17, R20 ;  /* 0x0000001400117245 */ /* 0x000fc40000201400 */
[----:B------:R-:W-:Y:S02]  /*5d40*/  ISETP.GE.AND P5, PT, R35, R124, PT ;  /* 0x0000007c2300720c */ /* 0x000fe40003fa6270 */
[----:B------:R-:W-:Y:S01]  /*5d50*/  FSEL R102, R18, -INF , !P4 ;  /* 0xff80000012667808 */ /* 0x000fe20006000000 */
[-C--:B------:R-:W-:Y:S01]  /*5d60*/  FFMA.FTZ R12, R17, R0.reuse, R12 ;  /* 0x00000000110c7223 */ /* 0x080fe2000001000c */
[----:B------:R-:W-:Y:S01]  /*5d70*/  FSEL R186, R23, -INF , !P5 ;  /* 0xff80000017ba7808 */ /* 0x000fe20006800000 */
[----:B------:R-:W-:Y:S01]  /*5d80*/  FFMA.FTZ R14, R17, R0, R14 ;  /* 0x00000000110e7223 */ /* 0x000fe2000001000e */
[----:B------:R-:W-:Y:S02]  /*5d90*/  I2FP.F32.S32 R18, R16 ;  /* 0x0000001000127245 */ /* 0x000fe40000201400 */
[-C--:B------:R-:W-:Y:S02]  /*5da0*/  ISETP.GE.AND P5, PT, R20, R125.reuse, PT ;  /* 0x0000007d1400720c */ /* 0x080fe40003fa6270 */
[----:B------:R-:W-:Y:S01]  /*5db0*/  FSEL R101, R101, -INF , !P6 ;  /* 0xff80000065657808 */ /* 0x000fe20007000000 */
[----:B------:R-:W-:Y:S01]  /*5dc0*/  FFMA.FTZ R157, R18, R0, R13 ;  /* 0x00000000129d7223 */ /* 0x000fe2000001000d */
[----:B------:R-:W-:Y:S01]  /*5dd0*/  FSEL R159, R12, -INF , !P5 ;  /* 0xff8000000c9f7808 */ /* 0x000fe20006800000 */
[----:B------:R-:W-:Y:S01]  /*5de0*/  VIADD R12, R104, 0x31 ;  /* 0x00000031680c7836 */ /* 0x000fe20000000000 */
[----:B------:R-:W-:Y:S01]  /*5df0*/  ISETP.GE.AND P2, PT, R20, R124, PT ;  /* 0x0000007c1400720c */ /* 0x000fe20003f46270 */
[----:B------:R-:W-:Y:S01]  /*5e00*/  FFMA.FTZ R15, R18, R0, R15 ;  /* 0x00000000120f7223 */ /* 0x000fe2000001000f */
[----:B------:R-:W-:-:S02]  /*5e10*/  ISETP.GE.AND P4, PT, R16, R125, PT ;  /* 0x0000007d1000720c */ /* 0x000fc40003f86270 */
[-C--:B------:R-:W-:Y:S01]  /*5e20*/  ISETP.GE.AND P6, PT, R16, R124.reuse, PT ;  /* 0x0000007c1000720c */ /* 0x080fe20003fc6270 */
[----:B------:R-:W-:Y:S01]  /*5e30*/  VIADD R16, R104, 0x30 ;  /* 0x0000003068107836 */ /* 0x000fe20000000000 */
[----:B------:R-:W-:Y:S02]  /*5e40*/  FSEL R180, R14, -INF , !P2 ;  /* 0xff8000000eb47808 */ /* 0x000fe40005000000 */
[----:B------:R-:W-:Y:S02]  /*5e50*/  FSEL R157, R157, -INF , !P4 ;  /* 0xff8000009d9d7808 */ /* 0x000fe40006000000 */
[C---:B------:R-:W-:Y:S02]  /*5e60*/  ISETP.GE.AND P2, PT, R12.reuse, R125, PT ;  /* 0x0000007d0c00720c */ /* 0x040fe40003f46270 */
[----:B------:R-:W-:Y:S02]  /*5e70*/  ISETP.GE.AND P4, PT, R12, R124, PT ;  /* 0x0000007c0c00720c */ /* 0x000fe40003f86270 */
[----:B------:R-:W-:-:S02]  /*5e80*/  I2FP.F32.S32 R13, R16 ;  /* 0x00000010000d7245 */ /* 0x000fc40000201400 */
[----:B------:R-:W-:Y:S02]  /*5e90*/  I2FP.F32.S32 R12, R12 ;  /* 0x0000000c000c7245 */ /* 0x000fe40000201400 */
[----:B------:R-:W-:Y:S01]  /*5ea0*/  FSEL R184, R19, -INF , !P3 ;  /* 0xff80000013b87808 */ /* 0x000fe20005800000 */
[CC--:B------:R-:W-:Y:S01]  /*5eb0*/  FFMA.FTZ R106, R13.reuse, R0.reuse, R8 ;  /* 0x000000000d6a7223 */ /* 0x0c0fe20000010008 */
[-C--:B------:R-:W-:Y:S01]  /*5ec0*/  ISETP.GE.AND P3, PT, R16, R125.reuse, PT ;  /* 0x0000007d1000720c */ /* 0x080fe20003f66270 */
[-C--:B------:R-:W-:Y:S01]  /*5ed0*/  FFMA.FTZ R107, R12, R0.reuse, R9 ;  /* 0x000000000c6b7223 */ /* 0x080fe20000010009 */
[----:B------:R-:W-:Y:S02]  /*5ee0*/  VIADD R9, R104, 0x38 ;  /* 0x0000003868097836 */ /* 0x000fe40000000000 */
[-C--:B------:R-:W-:Y:S01]  /*5ef0*/  FFMA.FTZ R10, R13, R0.reuse, R10 ;  /* 0x000000000d0a7223 */ /* 0x080fe2000001000a */
[----:B------:R-:W-:Y:S01]  /*5f00*/  FSEL R106, R106, -INF , !P3 ;  /* 0xff8000006a6a7808 */ /* 0x000fe20005800000 */
[----:B------:R-:W-:Y:S01]  /*5f10*/  VIADD R8, R104, 0x39 ;  /* 0x0000003968087836 */ /* 0x000fe20000000000 */
[----:B------:R-:W-:Y:S01]  /*5f20*/  FSEL R107, R107, -INF , !P2 ;  /* 0xff8000006b6b7808 */ /* 0x000fe20005000000 */
[----:B------:R-:W-:Y:S01]  /*5f30*/  FFMA.FTZ R11, R12, R0, R11 ;  /* 0x000000000c0b7223 */ /* 0x000fe2000001000b */
[----:B------:R-:W-:-:S02]  /*5f40*/  ISETP.GE.AND P3, PT, R9, R125, PT ;  /* 0x0000007d0900720c */ /* 0x000fc40003f66270 */
[-C--:B------:R-:W-:Y:S02]  /*5f50*/  ISETP.GE.AND P2, PT, R9, R124.reuse, PT ;  /* 0x0000007c0900720c */ /* 0x080fe40003f46270 */
[----:B------:R-:W-:Y:S02]  /*5f60*/  I2FP.F32.S32 R9, R9 ;  /* 0x0000000900097245 */ /* 0x000fe40000201400 */
[----:B------:R-:W-:Y:S02]  /*5f70*/  ISETP.GE.AND P5, PT, R16, R124, PT ;  /* 0x0000007c1000720c */ /* 0x000fe40003fa6270 */
[----:B------:R-:W-:Y:S01]  /*5f80*/  FSEL R100, R15, -INF , !P6 ;  /* 0xff8000000f647808 */ /* 0x000fe20007000000 */
[CC--:B------:R-:W-:Y:S01]  /*5f90*/  FFMA.FTZ R6, R9.reuse, R0.reuse, R6 ;  /* 0x0000000009067223 */ /* 0x0c0fe20000010006 */
[----:B------:R-:W-:Y:S01]  /*5fa0*/  FFMA.FTZ R4, R9, R0, R4 ;  /* 0x0000000009047223 */ /* 0x000fe20000010004 */
[----:B------:R-:W-:Y:S02]  /*5fb0*/  FSEL R105, R10, -INF , !P5 ;  /* 0xff8000000a697808 */ /* 0x000fe40006800000 */
[----:B------:R-:W-:-:S02]  /*5fc0*/  ISETP.GE.AND P6, PT, R104, R125, PT ;  /* 0x0000007d6800720c */ /* 0x000fc40003fc6270 */
[----:B------:R-:W-:Y:S02]  /*5fd0*/  FSEL R128, R6, -INF , !P2 ;  /* 0xff80000006807808 */ /* 0x000fe40005000000 */
[----:B------:R-:W-:Y:S02]  /*5fe0*/  ISETP.GE.AND P2, PT, R118, 0x3, PT ;  /* 0x000000037600780c */ /* 0x000fe40003f46270 */
[----:B------:R-:W-:Y:S02]  /*5ff0*/  ISETP.GE.AND P5, PT, R8, R125, PT ;  /* 0x0000007d0800720c */ /* 0x000fe40003fa6270 */
[----:B------:R-:W-:Y:S02]  /*6000*/  FSEL R125, R4, -INF , !P3 ;  /* 0xff800000047d7808 */ /* 0x000fe40005800000 */
[----:B------:R-:W-:Y:S02]  /*6010*/  FSEL R120, R11, -INF , !P4 ;  /* 0xff8000000b787808 */ /* 0x000fe40006000000 */
[----:B------:R-:W-:-:S02]  /*6020*/  ISETP.GE.AND P3, PT, R8, R124, PT ;  /* 0x0000007c0800720c */ /* 0x000fc40003f66270 */
[----:B------:R-:W-:Y:S02]  /*6030*/  I2FP.F32.S32 R11, R104 ;  /* 0x00000068000b7245 */ /* 0x000fe40000201400 */
[----:B------:R-:W-:Y:S02]  /*6040*/  I2FP.F32.S32 R8, R8 ;  /* 0x0000000800087245 */ /* 0x000fe40000201400 */
[----:B------:R-:W-:Y:S01]  /*6050*/  ISETP.GE.AND P4, PT, R104, R124, PT ;  /* 0x0000007c6800720c */ /* 0x000fe20003f86270 */
[CC--:B------:R-:W-:Y:S01]  /*6060*/  FFMA.FTZ R32, R11.reuse, R0.reuse, R32 ;  /* 0x000000000b207223 */ /* 0x0c0fe20000010020 */
[-C--:B------:R-:W-:Y:S01]  /*6070*/  FFMA.FTZ R10, R11, R0.reuse, R34 ;  /* 0x000000000b0a7223 */ /* 0x080fe20000010022 */
[CC--:B------:R-:W-:Y:S01]  /*6080*/  FFMA.FTZ R5, R8.reuse, R0.reuse, R5 ;  /* 0x0000000008057223 */ /* 0x0c0fe20000010005 */
[----:B------:R-:W-:Y:S02]  /*6090*/  FFMA.FTZ R7, R8, R0, R7 ;  /* 0x0000000008077223 */ /* 0x000fe40000010007 */
[----:B------:R-:W-:-:S02]  /*60a0*/  FSEL R11, R32, -INF , !P6 ;  /* 0xff800000200b7808 */ /* 0x000fc40007000000 */
[----:B------:R-:W-:Y:S02]  /*60b0*/  FSEL R10, R10, -INF , !P4 ;  /* 0xff8000000a0a7808 */ /* 0x000fe40006000000 */
[----:B------:R-:W-:Y:S02]  /*60c0*/  FSEL R127, R5, -INF , !P5 ;  /* 0xff800000057f7808 */ /* 0x000fe40006800000 */
[----:B------:R-:W-:Y:S01]  /*60d0*/  FSEL R104, R7, -INF , !P3 ;  /* 0xff80000007687808 */ /* 0x000fe20005800000 */
[----:B------:R-:W-:Y:S06]  /*60e0*/  @!P2 BRA `(.L_x_853) ;  /* 0x000000040048a947 */ /* 0x000fec0003800000 */
[----:B------:R-:W-:Y:S01]  /*60f0*/  VIADD R6, R118, 0xfffffffd ;  /* 0xfffffffd76067836 */ /* 0x000fe20000000000 */
[----:B------:R-:W1:Y:S01]  /*6100*/  @!P1 LDC.64 R4, c[0x0][0x218] ;  /* 0x00008600ff049b82 */ /* 0x000e620000000a00 */
[----:B------:R2:W-:Y:S01]  /*6110*/  @P1 STS.128 [R164+0x4000], RZ ;  /* 0x004000ffa4001388 */ /* 0x0005e20000000c00 */
[----:B------:R-:W-:Y:S02]  /*6120*/  BSSY B0, `(.L_x_854) ;  /* 0x000004d000007945 */ /* 0x000fe40003800000 */
[----:B------:R-:W-:-:S04]  /*6130*/  SHF.R.S32.HI R7, RZ, 0x1f, R6 ;  /* 0x0000001fff077819 */ /* 0x000fc80000011406 */
[----:B------:R-:W3:Y:S01]  /*6140*/  @!P0 LDC.64 R8, c[0x0][0x218] ;  /* 0x00008600ff088b82 */ /* 0x000ee20000000a00 */
[----:B------:R-:W-:-:S04]  /*6150*/  IMAD R7, R7, R112, RZ ;  /* 0x0000007007077224 */ /* 0x000fc800078e02ff */
[C---:B------:R-:W-:Y:S02]  /*6160*/  IMAD R113, R6.reuse, R113, R7 ;  /* 0x0000007106717224 */ /* 0x040fe400078e0207 */
[----:B------:R-:W-:-:S04]  /*6170*/  IMAD.WIDE.U32 R6, R6, R112, RZ ;  /* 0x0000007006067225 */ /* 0x000fc800078e00ff */
[----:B------:R-:W-:Y:S01]  /*6180*/  IMAD.IADD R113, R7, 0x1, R113 ;  /* 0x0000000107717824 */ /* 0x000fe200078e0271 */
[----:B------:R-:W-:-:S04]  /*6190*/  LEA R13, P3, R6, R168, 0x6 ;  /* 0x000000a8060d7211 */ /* 0x000fc800078630ff */
[----:B------:R-:W-:Y:S02]  /*61a0*/  LEA.HI.X R12, R6, R171, R113, 0x6, P3 ;  /* 0x000000ab060c7211 */ /* 0x000fe400018f3471 */
[----:B------:R-:W4:Y:S01]  /*61b0*/  @!P1 LDC.64 R6, c[0x0][0x218] ;  /* 0x00008600ff069b82 */ /* 0x000f220000000a00 */
[----:B-1----:R-:W-:-:S04]  /*61c0*/  @!P1 LEA R20, P3, R13, R4, 0x1 ;  /* 0x000000040d149211 */ /* 0x002fc800078608ff */
[C-C-:B------:R-:W-:Y:S02]  /*61d0*/  @!P1 LEA.HI.X R21, R13.reuse, R5, R12.reuse, 0x1, P3 ;  /* 0x000000050d159211 */ /* 0x140fe400018f0c0c */
[C---:B---3--:R-:W-:Y:S01]  /*61e0*/  @!P0 LEA R18, P3, R13.reuse, R8, 0x1 ;  /* 0x000000080d128211 */ /* 0x048fe200078608ff */
[----:B------:R-:W1:Y:S02]  /*61f0*/  @!P0 LDC.64 R4, c[0x0][0x218] ;  /* 0x00008600ff048b82 */ /* 0x000e640000000a00 */
[----:B------:R-:W-:Y:S01]  /*6200*/  @!PT LDS RZ, [RZ] ;  /* 0x00000000fffff984 */ /* 0x000fe20000000800 */
[----:B------:R-:W-:Y:S01]  /*6210*/  @!PT LDS RZ, [RZ] ;  /* 0x00000000fffff984 */ /* 0x000fe20000000800 */
[----:B------:R-:W-:Y:S01]  /*6220*/  @!PT LDS RZ, [RZ] ;  /* 0x00000000fffff984 */ /* 0x000fe20000000800 */
[----:B------:R-:W-:Y:S01]  /*6230*/  @!P1 LDGSTS.E.BYPASS.LTC128B.128 [R164+0x4000], desc[UR8][R20.64] ;  /* 0x0400000014a49fae */ /* 0x000fe2000b901d48 */
[--C-:B------:R-:W-:Y:S02]  /*6240*/  @!P0 LEA.HI.X R19, R13, R9, R12.reuse, 0x1, P3 ;  /* 0x000000090d138211 */ /* 0x100fe400018f0c0c */
[----:B------:R-:W-:Y:S01]  /*6250*/  IADD3 R13, P3, R160, R13, RZ ;  /* 0x0000000da00d7210 */ /* 0x000fe20007f7e0ff */
[----:B------:R2:W-:Y:S02]  /*6260*/  @P0 STS.128 [R164+0x6000], RZ ;  /* 0x006000ffa4000388 */ /* 0x0005e40000000c00 */
[----:B------:R-:W3:Y:S02]  /*6270*/  @!P1 LDC.64 R8, c[0x0][0x218] ;  /* 0x00008600ff089b82 */ /* 0x000ee40000000a00 */
[----:B------:R-:W-:Y:S01]  /*6280*/  IMAD.X R12, R151, 0x1, R12, P3 ;  /* 0x00000001970c7824 */ /* 0x000fe200018e060c */
[----:B------:R-:W-:Y:S01]  /*6290*/  @!PT LDS RZ, [RZ] ;  /* 0x00000000fffff984 */ /* 0x000fe20000000800 */
[----:B------:R-:W-:Y:S01]  /*62a0*/  @!PT LDS RZ, [RZ] ;  /* 0x00000000fffff984 */ /* 0x000fe20000000800 */
[----:B------:R-:W-:Y:S01]  /*62b0*/  @!PT LDS RZ, [RZ] ;  /* 0x00000000fffff984 */ /* 0x000fe20000000800 */
[----:B------:R-:W-:Y:S04]  /*62c0*/  @!P0 LDGSTS.E.BYPASS.LTC128B.128 [R164+0x6000], desc[UR8][R18.64+0x80] ;  /* 0x0600008012a48fae */ /* 0x000fe8000b901d48 */
[----:B------:R2:W-:Y:S01]  /*62d0*/  @P1 STS.128 [R164+0x4800], RZ ;  /* 0x004800ffa4001388 */ /* 0x0005e20000000c00 */
[----:B----4-:R-:W-:-:S04]  /*62e0*/  @!P1 LEA R14, P4, R13, R6, 0x1 ;  /* 0x000000060d0e9211 */ /* 0x010fc800078808ff */
[C-C-:B------:R-:W-:Y:S02]  /*62f0*/  @!P1 LEA.HI.X R15, R13.reuse, R7, R12.reuse, 0x1, P4 ;  /* 0x000000070d0f9211 */ /* 0x140fe400020f0c0c */
[----:B------:R-:W4:Y:S01]  /*6300*/  @!P0 LDC.64 R6, c[0x0][0x218] ;  /* 0x00008600ff068b82 */ /* 0x000f220000000a00 */
[C---:B-1----:R-:W-:Y:S02]  /*6310*/  @!P0 LEA R16, P3, R13.reuse, R4, 0x1 ;  /* 0x000000040d108211 */ /* 0x042fe400078608ff */
[----:B------:R-:W-:Y:S01]  /*6320*/  @!PT LDS RZ, [RZ] ;  /* 0x00000000fffff984 */ /* 0x000fe20000000800 */
[----:B------:R-:W-:Y:S01]  /*6330*/  @!PT LDS RZ, [RZ] ;  /* 0x00000000fffff984 */ /* 0x000fe20000000800 */
[----:B------:R-:W-:Y:S01]  /*6340*/  @!PT LDS RZ, [RZ] ;  /* 0x00000000fffff984 */ /* 0x000fe20000000800 */
[----:B------:R4:W-:Y:S02]  /*6350*/  @!P1 LDGSTS.E.BYPASS.LTC128B.128 [R164+0x4800], desc[UR8][R14.64] ;  /* 0x048000000ea49fae */ /* 0x0009e4000b901d48 */
[----:B------:R-:W-:Y:S02]  /*6360*/  @!P0 LEA.HI.X R17, R13, R5, R12, 0x1, P3 ;  /* 0x000000050d118211 */ /* 0x000fe400018f0c0c */
[----:B------:R2:W-:Y:S01]  /*6370*/  @P0 STS.128 [R164+0x6800], RZ ;  /* 0x006800ffa4000388 */ /* 0x0005e20000000c00 */
[----:B------:R-:W1:Y:S01]  /*6380*/  @!P1 LDC.64 R4, c[0x0][0x218] ;  /* 0x00008600ff049b82 */ /* 0x000e620000000a00 */
[----:B------:R-:W-:-:S02]  /*6390*/  IADD3 R13, P4, R160, R13, RZ ;  /* 0x0000000da00d7210 */ /* 0x000fc40007f9e0ff */
[----:B------:R-:W-:Y:S01]  /*63a0*/  @!PT LDS RZ, [RZ] ;  /* 0x00000000fffff984 */ /* 0x000fe20000000800 */
[----:B------:R-:W-:Y:S01]  /*63b0*/  @!PT LDS RZ, [RZ] ;  /* 0x00000000fffff984 */ /* 0x000fe20000000800 */
[----:B------:R-:W-:Y:S01]  /*63c0*/  @!PT LDS RZ, [RZ] ;  /* 0x00000000fffff984 */ /* 0x000fe20000000800 */
[----:B------:R2:W-:Y:S02]  /*63d0*/  @!P0 LDGSTS.E.BYPASS.LTC128B.128 [R164+0x6800], desc[UR8][R16.64+0x80] ;  /* 0x0680008010a48fae */ /* 0x0005e4000b901d48 */
[----:B---3--:R-:W-:Y:S01]  /*63e0*/  @!P1 LEA R8, P3, R13, R8, 0x1 ;  /* 0x000000080d089211 */ /* 0x008fe200078608ff */
[----:B------:R-:W-:Y:S01]  /*63f0*/  IMAD.X R12, R151, 0x1, R12, P4 ;  /* 0x00000001970c7824 */ /* 0x000fe200020e060c */
[----:B------:R2:W-:Y:S04]  /*6400*/  @P1 STS.128 [R164+0x5000], RZ ;  /* 0x005000ffa4001388 */ /* 0x0005e80000000c00 */
[----:B------:R-:W-:-:S05]  /*6410*/  @!P1 LEA.HI.X R9, R13, R9, R12, 0x1, P3 ;  /* 0x000000090d099211 */ /* 0x000fca00018f0c0c */
[----:B------:R-:W-:Y:S01]  /*6420*/  @!PT LDS RZ, [RZ] ;  /* 0x00000000fffff984 */ /* 0x000fe20000000800 */
[----:B------:R-:W-:Y:S01]  /*6430*/  @!PT LDS RZ, [RZ] ;  /* 0x00000000fffff984 */ /* 0x000fe20000000800 */
[----:B------:R-:W-:Y:S01]  /*6440*/  @!PT LDS RZ, [RZ] ;  /* 0x00000000fffff984 */ /* 0x000fe20000000800 */
[----:B------:R2:W-:Y:S04]  /*6450*/  @!P1 LDGSTS.E.BYPASS.LTC128B.128 [R164+0x5000], desc[UR8][R8.64] ;  /* 0x0500000008a49fae */ /* 0x0005e8000b901d48 */
[----:B------:R2:W-:Y:S01]  /*6460*/  @P0 STS.128 [R164+0x7000], RZ ;  /* 0x007000ffa4000388 */ /* 0x0005e20000000c00 */
[C---:B----4-:R-:W-:Y:S02]  /*6470*/  @!P0 LEA R14, P3, R13.reuse, R6, 0x1 ;  /* 0x000000060d0e8211 */ /* 0x050fe400078608ff */
[----:B------:R-:W-:Y:S02]  /*6480*/  IADD3 R6, P4, R160, R13, RZ ;  /* 0x0000000da0067210 */ /* 0x000fe40007f9e0ff */
[--C-:B------:R-:W-:Y:S02]  /*6490*/  @!P0 LEA.HI.X R15, R13, R7, R12.reuse, 0x1, P3 ;  /* 0x000000070d0f8211 */ /* 0x100fe400018f0c0c */
[----:B-1----:R-:W-:Y:S01]  /*64a0*/  @!P1 LEA R4, P3, R6, R4, 0x1 ;  /* 0x0000000406049211 */ /* 0x002fe200078608ff */
        /* <DEDUP_REMOVED lines=20> */
.L_x_855:
[----:B------:R-:W-:Y:S05]  /*65f0*/  BSYNC B0 ;  /* 0x0000000000007941 */ /* 0x000fea0003800000 */
.L_x_854:
[----:B------:R-:W0:Y:S02]  /*6600*/  LDGDEPBAR ;  /* 0x00000000000079af */ /* 0x000e240000000000 */
.L_x_853:
[----:B-12---:R-:W-:Y:S01]  /*6610*/  FMNMX.FTZ R4, R3, R11, !PT ;  /* 0x0000000b03047209 */ /* 0x006fe20007810000 */
[----:B------:R-:W-:Y:S01]  /*6620*/  LDSM.16.MT88.4 R16, [R142+0x8000] ;  /* 0x008000008e10783b */ /* 0x000fe20000004200 */
        /* <DEDUP_REMOVED lines=31> */
[----:B------:R-:W1:Y:S04]  /*6820*/  SHFL.BFLY PT, R4, R7, 0x2, 0x1f ;  /* 0x0c401f0007047f89 */ /* 0x000e6800000e0000 */
[----:B------:R-:W2:Y:S01]  /*6830*/  SHFL.BFLY PT, R5, R6, 0x2, 0x1f ;  /* 0x0c401f0006057f89 */ /* 0x000ea200000e0000 */
[----:B-1----:R-:W-:Y:S02]  /*6840*/  FMNMX.FTZ R4, R7, R4, !PT ;  /* 0x0000000407047209 */ /* 0x002fe40007810000 */
        /* <DEDUP_REMOVED lines=14> */
[----:B------:R-:W-:Y:S01]  /*6930*/  FMUL.FTZ R126, R4, UR6 ;  /* 0x00000006047e7c20 */ /* 0x000fe20008410000 */
[--C-:B------:R-:W-:Y:S01]  /*6940*/  FFMA.FTZ R123, R11, UR6, -R130.reuse ;  /* 0x000000060b7b7c23 */ /* 0x100fe20008010882 */
[----:B------:R-:W-:Y:S01]  /*6950*/  FADD.FTZ R3, R2, -R3 ;  /* 0x8000000302037221 */ /* 0x000fe20000010000 */
[--C-:B------:R-:W-:Y:S01]  /*6960*/  FFMA.FTZ R121, R33, UR6, -R130.reuse ;  /* 0x0000000621797c23 */ /* 0x100fe20008010882 */
[--C-:B------:R-:W-:Y:S01]  /*6970*/  FFMA.FTZ R2, R24, UR6, -R113.reuse ;  /* 0x0000000618027c23 */ /* 0x100fe20008010871 */
[--C-:B------:R-:W-:Y:S01]  /*6980*/  FFMA.FTZ R111, R31, UR6, -R130.reuse ;  /* 0x000000061f6f7c23 */ /* 0x100fe20008010882 */
[----:B------:R-:W1:Y:S01]  /*6990*/  LDSM.16.MT88.4 R24, [R141+0x8000] ;  /* 0x008000008d18783b */ /* 0x000e620000004200 */
[----:B------:R-:W-:Y:S01]  /*69a0*/  FMUL.FTZ R124, R3, UR6 ;  /* 0x00000006037c7c20 */ /* 0x000fe20008410000 */
[--C-:B------:R-:W-:Y:S01]  /*69b0*/  FFMA.FTZ R110, R29, UR6, -R130.reuse ;  /* 0x000000061d6e7c23 */ /* 0x100fe20008010882 */
[--C-:B------:R-:W-:Y:S01]  /*69c0*/  FFMA.FTZ R122, R10, UR6, -R113.reuse ;  /* 0x000000060a7a7c23 */ /* 0x100fe20008010871 */
[--C-:B------:R-:W-:Y:S01]  /*69d0*/  FFMA.FTZ R112, R30, UR6, -R113.reuse ;  /* 0x000000061e707c23 */ /* 0x100fe20008010871 */
[--C-:B------:R-:W-:Y:S01]  /*69e0*/  FFMA.FTZ R3, R28, UR6, -R113.reuse ;  /* 0x000000061c037c23 */ /* 0x100fe20008010871 */
[----:B------:R-:W2:Y:S01]  /*69f0*/  MUFU.EX2 R126, R126 ;  /* 0x0000007e007e7308 */ /* 0x000ea20000000800 */
[----:B------:R-:W3:Y:S01]  /*6a00*/  LDSM.16.MT88.4 R8, [R144+0x8000] ;  /* 0x008000009008783b */ /* 0x000ee20000004200 */
[--C-:B------:R-:W-:Y:S01]  /*6a10*/  FFMA.FTZ R158, R131, UR6, -R130.reuse ;  /* 0x00000006839e7c23 */ /* 0x100fe20008010882 */
[--C-:B------:R-:W-:Y:S01]  /*6a20*/  FFMA.FTZ R155, R129, UR6, -R130.reuse ;  /* 0x00000006819b7c23 */ /* 0x100fe20008010882 */
[--C-:B------:R-:W-:Y:S01]  /*6a30*/  FFMA.FTZ R131, R153, UR6, -R130.reuse ;  /* 0x0000000699837c23 */ /* 0x100fe20008010882 */
[--C-:B------:R-:W-:Y:S01]  /*6a40*/  FFMA.FTZ R156, R152, UR6, -R113.reuse ;  /* 0x00000006989c7c23 */ /* 0x100fe20008010871 */
[--C-:B------:R-:W-:Y:S01]  /*6a50*/  FFMA.FTZ R154, R177, UR6, -R130.reuse ;  /* 0x00000006b19a7c23 */ /* 0x100fe20008010882 */
[--C-:B------:R-:W-:Y:S01]  /*6a60*/  FFMA.FTZ R153, R190, UR6, -R113.reuse ;  /* 0x00000006be997c23 */ /* 0x100fe20008010871 */
[----:B------:R-:W4:Y:S01]  /*6a70*/  MUFU.EX2 R124, R124 ;  /* 0x0000007c007c7308 */ /* 0x000f220000000800 */
[--C-:B------:R-:W-:Y:S01]  /*6a80*/  FFMA.FTZ R152, R188, UR6, -R113.reuse ;  /* 0x00000006bc987c23 */ /* 0x100fe20008010871 */
[--C-:B------:R-:W-:Y:S01]  /*6a90*/  FFMA.FTZ R129, R186, UR6, -R113.reuse ;  /* 0x00000006ba817c23 */ /* 0x100fe20008010871 */
[----:B------:R-:W5:Y:S01]  /*6aa0*/  LDSM.16.MT88.4 R32, [R140+0x8000] ;  /* 0x008000008c20783b */ /* 0x000f620000004200 */
[--C-:B------:R-:W-:Y:S01]  /*6ab0*/  FFMA.FTZ R186, R157, UR6, -R130.reuse ;  /* 0x000000069dba7c23 */ /* 0x100fe20008010882 */
[--C-:B------:R-:W-:Y:S01]  /*6ac0*/  FFMA.FTZ R157, R180, UR6, -R113.reuse ;  /* 0x00000006b49d7c23 */ /* 0x100fe20008010871 */
[--C-:B------:R-:W-:Y:S01]  /*6ad0*/  FFMA.FTZ R177, R103, UR6, -R130.reuse ;  /* 0x0000000667b17c23 */ /* 0x100fe20008010882 */
[--C-:B------:R-:W-:Y:S01]  /*6ae0*/  FFMA.FTZ R188, R101, UR6, -R130.reuse ;  /* 0x0000000665bc7c23 */ /* 0x100fe20008010882 */
[----:B------:R-:W-:Y:S01]  /*6af0*/  MUFU.EX2 R123, R123 ;  /* 0x0000007b007b7308 */ /* 0x000fe20000000800 */
[-C--:B--2---:R-:W-:Y:S01]  /*6b00*/  FMUL.FTZ R4, R96, R126.reuse ;  /* 0x0000007e60047220 */ /* 0x084fe20000410000 */
[-C--:B------:R-:W-:Y:S01]  /*6b10*/  FMUL.FTZ R5, R97, R126.reuse ;  /* 0x0000007e61057220 */ /* 0x080fe20000410000 */
[-C--:B------:R-:W-:Y:S01]  /*6b20*/  FMUL.FTZ R20, R44, R126.reuse ;  /* 0x0000007e2c147220 */ /* 0x080fe20000410000 */
[-C--:B------:R-:W-:Y:S01]  /*6b30*/  FMUL.FTZ R21, R45, R126.reuse ;  /* 0x0000007e2d157220 */ /* 0x080fe20000410000 */
[-C--:B------:R-:W-:Y:S01]  /*6b40*/  FMUL.FTZ R48, R48, R126.reuse ;  /* 0x0000007e30307220 */ /* 0x080fe20000410000 */
[-C--:B------:R-:W-:Y:S01]  /*6b50*/  FMUL.FTZ R49, R49, R126.reuse ;  /* 0x0000007e31317220 */ /* 0x080fe20000410000 */
[----:B------:R-:W-:Y:S01]  /*6b60*/  FMUL.FTZ R44, R68, R126 ;  /* 0x0000007e442c7220 */ /* 0x000fe20000410000 */
[----:B------:R-:W2:Y:S01]  /*6b70*/  MUFU.EX2 R121, R121 ;  /* 0x0000007900797308 */ /* 0x000ea20000000800 */
[-C--:B----4-:R-:W-:Y:S01]  /*6b80*/  FMUL.FTZ R6, R98, R124.reuse ;  /* 0x0000007c62067220 */ /* 0x090fe20000410000 */
[-C--:B------:R-:W-:Y:S01]  /*6b90*/  FMUL.FTZ R7, R99, R124.reuse ;  /* 0x0000007c63077220 */ /* 0x080fe20000410000 */
[-C--:B------:R-:W-:Y:S01]  /*6ba0*/  FMUL.FTZ R22, R46, R124.reuse ;  /* 0x0000007c2e167220 */ /* 0x080fe20000410000 */
[-C--:B------:R-:W-:Y:S01]  /*6bb0*/  FMUL.FTZ R23, R47, R124.reuse ;  /* 0x0000007c2f177220 */ /* 0x080fe20000410000 */
[-C--:B------:R-:W-:Y:S01]  /*6bc0*/  FMUL.FTZ R50, R50, R124.reuse ;  /* 0x0000007c32327220 */ /* 0x080fe20000410000 */
[----:B------:R-:W-:Y:S01]  /*6bd0*/  FMUL.FTZ R51, R51, R124 ;  /* 0x0000007c33337220 */ /* 0x000fe20000410000 */
[----:B------:R-:W-:Y:S01]  /*6be0*/  FMUL.FTZ R45, R69, R126 ;  /* 0x0000007e452d7220 */ /* 0x000fe20000410000 */
[----:B------:R-:W-:Y:S01]  /*6bf0*/  MUFU.EX2 R111, R111 ;  /* 0x0000006f006f7308 */ /* 0x000fe20000000800 */
[-C--:B------:R-:W-:Y:S01]  /*6c00*/  FMUL.FTZ R46, R70, R124.reuse ;  /* 0x0000007c462e7220 */ /* 0x080fe20000410000 */
[----:B------:R-:W-:Y:S01]  /*6c10*/  FMUL.FTZ R47, R71, R124 ;  /* 0x0000007c472f7220 */ /* 0x000fe20000410000 */
[-C--:B------:R-:W-:Y:S01]  /*6c20*/  FMUL.FTZ R72, R72, R126.reuse ;  /* 0x0000007e48487220 */ /* 0x080fe20000410000 */
[----:B------:R-:W-:Y:S01]  /*6c30*/  FMUL.FTZ R73, R73, R126 ;  /* 0x0000007e49497220 */ /* 0x000fe20000410000 */
[-C--:B------:R-:W-:Y:S01]  /*6c40*/  FMUL.FTZ R74, R74, R124.reuse ;  /* 0x0000007c4a4a7220 */ /* 0x080fe20000410000 */
[----:B------:R-:W-:Y:S01]  /*6c50*/  FMUL.FTZ R75, R75, R124 ;  /* 0x0000007c4b4b7220 */ /* 0x000fe20000410000 */
[-C--:B------:R-:W-:Y:S01]  /*6c60*/  FMUL.FTZ R28, R52, R126.reuse ;  /* 0x0000007e341c7220 */ /* 0x080fe20000410000 */
[----:B------:R-:W4:Y:S01]  /*6c70*/  MUFU.EX2 R110, R110 ;  /* 0x0000006e006e7308 */ /* 0x000f220000000800 */
[----:B--2---:R-:W-:Y:S01]  /*6c80*/  F2FP.F16.F32.PACK_AB R96, R121, R123 ;  /* 0x0000007b7960723e */ /* 0x004fe200000000ff */
[----:B------:R-:W-:Y:S01]  /*6c90*/  FMUL.FTZ R29, R53, R126 ;  /* 0x0000007e351d7220 */ /* 0x000fe20000410000 */
[-C--:B------:R-:W-:Y:S01]  /*6ca0*/  FMUL.FTZ R30, R54, R124.reuse ;  /* 0x0000007c361e7220 */ /* 0x080fe20000410000 */
[----:B------:R-:W-:Y:S01]  /*6cb0*/  FMUL.FTZ R31, R55, R124 ;  /* 0x0000007c371f7220 */ /* 0x000fe20000410000 */
[-C--:B------:R-:W-:Y:S01]  /*6cc0*/  FMUL.FTZ R52, R76, R126.reuse ;  /* 0x0000007e4c347220 */ /* 0x080fe20000410000 */
[----:B------:R-:W-:Y:S01]  /*6cd0*/  FMUL.FTZ R53, R77, R126 ;  /* 0x0000007e4d357220 */ /* 0x000fe20000410000 */
[-C--:B------:R-:W-:Y:S01]  /*6ce0*/  FMUL.FTZ R54, R78, R124.reuse ;  /* 0x0000007c4e367220 */ /* 0x080fe20000410000 */
[----:B------:R-:W-:Y:S01]  /*6cf0*/  MUFU.EX2 R122, R122 ;  /* 0x0000007a007a7308 */ /* 0x000fe20000000800 */
[----:B------:R-:W-:Y:S01]  /*6d00*/  FMUL.FTZ R55, R79, R124 ;  /* 0x0000007c4f377220 */ /* 0x000fe20000410000 */
[-C--:B------:R-:W-:Y:S01]  /*6d10*/  FMUL.FTZ R12, R36, R126.reuse ;  /* 0x0000007e240c7220 */ /* 0x080fe20000410000 */
[----:B------:R-:W-:Y:S01]  /*6d20*/  LDSM.16.MT88.4 R76, [R144+0x8800] ;  /* 0x00880000904c783b */ /* 0x000fe20000004200 */
[----:B------:R-:W-:Y:S01]  /*6d30*/  FMUL.FTZ R13, R37, R126 ;  /* 0x0000007e250d7220 */ /* 0x000fe20000410000 */
[-C--:B------:R-:W-:Y:S01]  /*6d40*/  FMUL.FTZ R14, R38, R124.reuse ;  /* 0x0000007c260e7220 */ /* 0x080fe20000410000 */
[----:B------:R-:W-:Y:S01]  /*6d50*/  FMUL.FTZ R15, R39, R124 ;  /* 0x0000007c270f7220 */ /* 0x000fe20000410000 */
[-C--:B------:R-:W-:Y:S01]  /*6d60*/  FMUL.FTZ R92, R92, R126.reuse ;  /* 0x0000007e5c5c7220 */ /* 0x080fe20000410000 */
[----:B------:R-:W2:Y:S01]  /*6d70*/  MUFU.EX2 R112, R112 ;  /* 0x0000007000707308 */ /* 0x000ea20000000800 */
[----:B----4-:R-:W-:Y:S01]  /*6d80*/  F2FP.F16.F32.PACK_AB R98, R110, R111 ;  /* 0x0000006f6e62723e */ /* 0x010fe200000000ff */
        /* <DEDUP_REMOVED lines=37> */
[--C-:B------:R-:W-:Y:S01]  /*6fe0*/  FFMA.FTZ R159, R159, UR6, -R130.reuse ;  /* 0x000000069f9f7c23 */ /* 0x100fe20008010882 */
[C---:B-1----:R-:W-:Y:S01]  /*6ff0*/  HMMA.16816.F32 R20, R96.reuse, R24, R20 ;  /* 0x000000186014723c */ /* 0x042fe20000001814 */
[----:B------:R-:W-:Y:S01]  /*7000*/  MUFU.EX2 R154, R154 ;  /* 0x0000009a009a7308 */ /* 0x000fe20000000800 */
[--C-:B------:R-:W-:Y:S01]  /*7010*/  FFMA.FTZ R181, R102, UR6, -R113.reuse ;  /* 0x0000000666b57c23 */ /* 0x100fe20008010871 */
[--C-:B------:R-:W-:Y:S01]  /*7020*/  FFMA.FTZ R184, R184, UR6, -R113.reuse ;  /* 0x00000006b8b87c23 */ /* 0x100fe20008010871 */
[--C-:B------:R-:W-:Y:S01]  /*7030*/  FFMA.FTZ R180, R100, UR6, -R113.reuse ;  /* 0x0000000664b47c23 */ /* 0x100fe20008010871 */
[--C-:B------:R-:W-:Y:S01]  /*7040*/  FFMA.FTZ R185, R106, UR6, -R130.reuse ;  /* 0x000000066ab97c23 */ /* 0x100fe20008010882 */
[C---:B------:R-:W-:Y:S01]  /*7050*/  HMMA.16816.F32 R24, R96.reuse, R26, R48 ;  /* 0x0000001a6018723c */ /* 0x040fe20000001830 */
[----:B------:R-:W1:Y:S01]  /*7060*/  LDSM.16.MT88.4 R48, [R142+0xa000] ;  /* 0x00a000008e30783b */ /* 0x000e620000004200 */
[--C-:B------:R-:W-:Y:S01]  /*7070*/  FFMA.FTZ R190, R107, UR6, -R130.reuse ;  /* 0x000000066bbe7c23 */ /* 0x100fe20008010882 */
[----:B------:R-:W4:Y:S01]  /*7080*/  MUFU.EX2 R131, R131 ;  /* 0x0000008300837308 */ /* 0x000f220000000800 */
[----:B--2---:R-:W-:Y:S01]  /*7090*/  F2FP.F16.F32.PACK_AB R68, R155, R158 ;  /* 0x0000009e9b44723e */ /* 0x004fe200000000ff */
[--C-:B------:R-:W-:Y:S01]  /*70a0*/  FFMA.FTZ R125, R125, UR6, -R130.reuse ;  /* 0x000000067d7d7c23 */ /* 0x100fe20008010882 */
[C---:B---3--:R-:W-:Y:S01]  /*70b0*/  HMMA.16816.F32 R4, R96.reuse, R8, R4 ;  /* 0x000000086004723c */ /* 0x048fe20000001804 */
[----:B------:R-:W-:Y:S01]  /*70c0*/  FFMA.FTZ R130, R127, UR6, -R130 ;  /* 0x000000067f827c23 */ /* 0x000fe20008010882 */
[--C-:B------:R-:W-:Y:S01]  /*70d0*/  FFMA.FTZ R192, R120, UR6, -R113.reuse ;  /* 0x0000000678c07c23 */ /* 0x100fe20008010871 */
[----:B------:R-:W-:Y:S01]  /*70e0*/  LDSM.16.MT88.4 R100, [R140+0xb000] ;  /* 0x00b000008c64783b */ /* 0x000fe20000004200 */
[--C-:B------:R-:W-:Y:S01]  /*70f0*/  FFMA.FTZ R127, R105, UR6, -R113.reuse ;  /* 0x00000006697f7c23 */ /* 0x100fe20008010871 */
[----:B------:R-:W-:Y:S01]  /*7100*/  MUFU.EX2 R156, R156 ;  /* 0x0000009c009c7308 */ /* 0x000fe20000000800 */
[----:B------:R-:W-:Y:S01]  /*7110*/  HMMA.16816.F32 R12, R96, R16, R12 ;  /* 0x00000010600c723c */ /* 0x000fe2000000180c */
[--C-:B------:R-:W-:Y:S01]  /*7120*/  FFMA.FTZ R120, R128, UR6, -R113.reuse ;  /* 0x0000000680787c23 */ /* 0x100fe20008010871 */
[----:B------:R-:W-:Y:S01]  /*7130*/  FFMA.FTZ R113, R104, UR6, -R113 ;  /* 0x0000000668717c23 */ /* 0x000fe20008010871 */
[----:B------:R-:W-:Y:S01]  /*7140*/  FFMA.FTZ R126, R182, R126, R123 ;  /* 0x0000007eb67e7223 */ /* 0x000fe2000001007b */
[----:B------:R-:W-:-:S02]  /*7150*/  FFMA.FTZ R183, R183, R124, R122 ;  /* 0x0000007cb7b77223 */ /* 0x000fc4000001007a */
[C---:B------:R-:W-:Y:S01]  /*7160*/  HMMA.16816.F32 R8, R96.reuse, R10, R92 ;  /* 0x0000000a6008723c */ /* 0x040fe2000000185c */
[----:B------:R-:W2:Y:S01]  /*7170*/  MUFU.EX2 R153, R153 ;  /* 0x0000009900997308 */ /* 0x000ea20000000800 */
[----:B----4-:R-:W-:Y:S01]  /*7180*/  F2FP.F16.F32.PACK_AB R70, R131, R154 ;  /* 0x0000009a8346723e */ /* 0x010fe200000000ff */
[----:B------:R-:W-:Y:S01]  /*7190*/  LDSM.16.MT88.4 R92, [R144+0x9000] ;  /* 0x00900000905c783b */ /* 0x000fe20000004200 */
[----:B------:R-:W-:Y:S01]  /*71a0*/  FADD.FTZ R122, R121, R126 ;  /* 0x0000007e797a7221 */ /* 0x000fe20000010000 */
[----:B------:R-:W-:Y:S01]  /*71b0*/  FADD.FTZ R112, R112, R183 ;  /* 0x000000b770707221 */ /* 0x000fe20000010000 */
[C---:B------:R-:W-:Y:S01]  /*71c0*/  HMMA.16816.F32 R16, R96.reuse, R18, R40 ;  /* 0x000000126010723c */ /* 0x040fe20000001828 */
[----:B------:R-:W3:Y:S01]  /*71d0*/  LDSM.16.MT88.4 R40, [R144+0xa000] ;  /* 0x00a000009028783b */ /* 0x000ee20000004200 */
[----:B------:R-:W-:Y:S01]  /*71e0*/  FADD.FTZ R111, R111, R122 ;  /* 0x0000007a6f6f7221 */ /* 0x000fe20000010000 */
[----:B------:R-:W-:Y:S03]  /*71f0*/  MUFU.EX2 R152, R152 ;  /* 0x0000009800987308 */ /* 0x000fe60000000800 */
[C---:B-----5:R-:W-:Y:S05]  /*7200*/  HMMA.16816.F32 R28, R96.reuse, R32, R28 ;  /* 0x00000020601c723c */ /* 0x060fea000000181c */
[----:B------:R-:W4:Y:S01]  /*7210*/  MUFU.EX2 R129, R129 ;  /* 0x0000008100817308 */ /* 0x000f220000000800 */
[----:B--2---:R-:W-:Y:S01]  /*7220*/  F2FP.F16.F32.PACK_AB R69, R153, R156 ;  /* 0x0000009c9945723e */ /* 0x004fe200000000ff */
[C---:B------:R-:W-:Y:S01]  /*7230*/  HMMA.16816.F32 R32, R96.reuse, R34, R56 ;  /* 0x000000226020723c */ /* 0x040fe20000001838 */
[----:B------:R-:W2:Y:S05]  /*7240*/  LDSM.16.MT88.4 R56, [R141+0xa000] ;  /* 0x00a000008d38783b */ /* 0x000eaa0000004200 */
[C---:B-1----:R-:W-:Y:S01]  /*7250*/  HMMA.16816.F32 R44, R96.reuse, R48, R44 ;  /* 0x00000030602c723c */ /* 0x042fe2000000182c */
[----:B------:R-:W-:Y:S05]  /*7260*/  MUFU.EX2 R177, R177 ;  /* 0x000000b100b17308 */ /* 0x000fea0000000800 */
[----:B------:R-:W-:Y:S01]  /*7270*/  HMMA.16816.F32 R48, R96, R50, R72 ;  /* 0x000000326030723c */ /* 0x000fe20000001848 */
[----:B------:R-:W1:Y:S01]  /*7280*/  LDSM.16.MT88.4 R72, [R142+0x8800] ;  /* 0x008800008e48783b */ /* 0x000e620000004200 */
[----:B----4-:R-:W-:Y:S01]  /*7290*/  F2FP.F16.F32.PACK_AB R71, R129, R152 ;  /* 0x000000988147723e */ /* 0x010fe200000000ff */
[----:B------:R-:W-:Y:S06]  /*72a0*/  MUFU.EX2 R188, R188 ;  /* 0x000000bc00bc7308 */ /* 0x000fec0000000800 */
[C---:B------:R-:W-:Y:S02]  /*72b0*/  HMMA.16816.F32 R4, R68.reuse, R76, R4 ;  /* 0x0000004c4404723c */ /* 0x040fe40000001804 */
[----:B------:R-:W-:Y:S04]  /*72c0*/  MUFU.EX2 R159, R159 ;  /* 0x0000009f009f7308 */ /* 0x000fe80000000800 */
[----:B------:R-:W-:Y:S01]  /*72d0*/  HMMA.16816.F32 R8, R68, R78, R8 ;  /* 0x0000004e4408723c */ /* 0x000fe20000001808 */
[----:B------:R-:W4:Y:S03]  /*72e0*/  LDSM.16.MT88.4 R76, [R141+0x8800] ;  /* 0x008800008d4c783b */ /* 0x000f260000004200 */
[----:B------:R-:W-:Y:S02]  /*72f0*/  MUFU.EX2 R186, R186 ;  /* 0x000000ba00ba7308 */ /* 0x000fe40000000800 */
[C---:B---3--:R-:W-:Y:S06]  /*7300*/  HMMA.16816.F32 R36, R96.reuse, R40, R36 ;  /* 0x000000286024723c */ /* 0x048fec0000001824 */
[C---:B------:R-:W-:Y:S01]  /*7310*/  HMMA.16816.F32 R40, R96.reuse, R42, R64 ;  /* 0x0000002a6028723c */ /* 0x040fe20000001840 */
[----:B------:R-:W3:Y:S01]  /*7320*/  LDSM.16.MT88.4 R64, [R140+0xa000] ;  /* 0x00a000008c40783b */ /* 0x000ee20000004200 */
[----:B------:R-:W-:Y:S04]  /*7330*/  MUFU.EX2 R181, R181 ;  /* 0x000000b500b57308 */ /* 0x000fe80000000800 */
[C---:B--2---:R-:W-:Y:S04]  /*7340*/  HMMA.16816.F32 R52, R96.reuse, R56, R52 ;  /* 0x000000386034723c */ /* 0x044fe80000001834 */
[----:B------:R-:W-:Y:S02]  /*7350*/  MUFU.EX2 R184, R184 ;  /* 0x000000b800b87308 */ /* 0x000fe40000000800 */
[----:B------:R-:W-:Y:S01]  /*7360*/  HMMA.16816.F32 R56, R96, R58, R80 ;  /* 0x0000003a6038723c */ /* 0x000fe20000001850 */
[----:B------:R-:W-:Y:S05]  /*7370*/  LDSM.16.MT88.4 R80, [R141+0xb000] ;  /* 0x00b000008d50783b */ /* 0x000fea0000004200 */
[C---:B-1----:R-:W-:Y:S01]  /*7380*/  HMMA.16816.F32 R12, R68.reuse, R72, R12 ;  /* 0x00000048440c723c */ /* 0x042fe2000000180c */
[----:B------:R-:W-:Y:S05]  /*7390*/  MUFU.EX2 R157, R157 ;  /* 0x0000009d009d7308 */ /* 0x000fea0000000800 */
[C---:B------:R-:W-:Y:S01]  /*73a0*/  HMMA.16816.F32 R16, R68.reuse, R74, R16 ;  /* 0x0000004a4410723c */ /* 0x040fe20000001810 */
[----:B------:R-:W1:Y:S02]  /*73b0*/  LDSM.16.MT88.4 R72, [R140+0x8800] ;  /* 0x008800008c48783b */ /* 0x000e640000004200 */
[----:B------:R-:W-:Y:S03]  /*73c0*/  MUFU.EX2 R180, R180 ;  /* 0x000000b400b47308 */ /* 0x000fe60000000800 */
[C---:B----4-:R-:W-:Y:S05]  /*73d0*/  HMMA.16816.F32 R20, R68.reuse, R76, R20 ;  /* 0x0000004c4414723c */ /* 0x050fea0000001814 */
[----:B------:R-:W-:Y:S01]  /*73e0*/  MUFU.EX2 R185, R185 ;  /* 0x000000b900b97308 */ /* 0x000fe20000000800 */
[----:B------:R-:W-:Y:S01]  /*73f0*/  HMMA.16816.F32 R24, R68, R78, R24 ;  /* 0x0000004e4418723c */ /* 0x000fe20000001818 */
[----:B------:R-:W2:Y:S05]  /*7400*/  LDSM.16.MT88.4 R76, [R144+0xa800] ;  /* 0x00a80000904c783b */ /* 0x000eaa0000004200 */
[C---:B---3--:R-:W-:Y:S01]  /*7410*/  HMMA.16816.F32 R60, R96.reuse, R64, R60 ;  /* 0x00000040603c723c */ /* 0x048fe2000000183c */
[----:B------:R-:W3:Y:S05]  /*7420*/  MUFU.EX2 R190, R190 ;  /* 0x000000be00be7308 */ /* 0x000eea0000000800 */
[----:B------:R-:W-:Y:S03]  /*7430*/  HMMA.16816.F32 R64, R96, R66, R88 ;  /* 0x000000426040723c */ /* 0x000fe60000001858 */
[----:B------:R-:W-:Y:S08]  /*7440*/  MUFU.EX2 R125, R125 ;  /* 0x0000007d007d7308 */ /* 0x000ff00000000800 */
[----:B------:R-:W4:Y:S01]  /*7450*/  MUFU.EX2 R130, R130 ;  /* 0x0000008200827308 */ /* 0x000f220000000800 */
[----:B---3--:R-:W-:Y:S01]  /*7460*/  F2FP.F16.F32.PACK_AB R104, R190, R185 ;  /* 0x000000b9be68723e */ /* 0x008fe200000000ff */
[C---:B-1----:R-:W-:Y:S06]  /*7470*/  HMMA.16816.F32 R28, R68.reuse, R72, R28 ;  /* 0x00000048441c723c */ /* 0x042fec000000181c */
[----:B------:R-:W-:Y:S01]  /*7480*/  MUFU.EX2 R127, R127 ;  /* 0x0000007f007f7308 */ /* 0x000fe20000000800 */
[C---:B------:R-:W-:Y:S01]  /*7490*/  HMMA.16816.F32 R32, R68.reuse, R74, R32 ;  /* 0x0000004a4420723c */ /* 0x040fe20000001820 */
[----:B------:R-:W1:Y:S06]  /*74a0*/  LDSM.16.MT88.4 R72, [R142+0xa800] ;  /* 0x00a800008e48783b */ /* 0x000e6c0000004200 */
[----:B------:R-:W3:Y:S01]  /*74b0*/  MUFU.EX2 R192, R192 ;  /* 0x000000c000c07308 */ /* 0x000ee20000000800 */
[----:B----4-:R-:W-:Y:S01]  /*74c0*/  F2FP.F16.F32.PACK_AB R106, R130, R125 ;  /* 0x0000007d826a723e */ /* 0x010fe200000000ff */
[C---:B--2---:R-:W-:Y:S06]  /*74d0*/  HMMA.16816.F32 R36, R68.reuse, R76, R36 ;  /* 0x0000004c4424723c */ /* 0x044fec0000001824 */
[----:B------:R-:W-:Y:S01]  /*74e0*/  HMMA.16816.F32 R40, R68, R78, R40 ;  /* 0x0000004e4428723c */ /* 0x000fe20000001828 */
[----:B------:R-:W2:Y:S01]  /*74f0*/  LDSM.16.MT88.4 R76, [R141+0xa800] ;  /* 0x00a800008d4c783b */ /* 0x000ea20000004200 */
[----:B------:R-:W-:Y:S01]  /*7500*/  MUFU.EX2 R120, R120 ;  /* 0x0000007800787308 */ /* 0x000fe20000000800 */
[----:B---3--:R-:W-:-:S07]  /*7510*/  F2FP.F16.F32.PACK_AB R105, R192, R127 ;  /* 0x0000007fc069723e */ /* 0x008fce00000000ff */
[----:B------:R-:W3:Y:S02]  /*7520*/  MUFU.EX2 R113, R113 ;  /* 0x0000007100717308 */ /* 0x000ee40000000800 */
[----:B---3--:R-:W-:Y:S01]  /*7530*/  F2FP.F16.F32.PACK_AB R107, R113, R120 ;  /* 0x00000078716b723e */ /* 0x008fe200000000ff */
[C---:B-1----:R-:W-:Y:S06]  /*7540*/  HMMA.16816.F32 R44, R68.reuse, R72, R44 ;  /* 0x00000048442c723c */ /* 0x042fec000000182c */
[C---:B------:R-:W-:Y:S01]  /*7550*/  HMMA.16816.F32 R48, R68.reuse, R74, R48 ;  /* 0x0000004a4430723c */ /* 0x040fe20000001830 */
[----:B------:R-:W1:Y:S05]  /*7560*/  LDSM.16.MT88.4 R72, [R140+0xa800] ;  /* 0x00a800008c48783b */ /* 0x000e6a0000004200 */
[C---:B--2---:R-:W-:Y:S06]  /*7570*/  HMMA.16816.F32 R52, R68.reuse, R76, R52 ;  /* 0x0000004c4434723c */ /* 0x044fec0000001834 */
[C---:B------:R-:W-:Y:S06]  /*7580*/  HMMA.16816.F32 R56, R68.reuse, R78, R56 ;  /* 0x0000004e4438723c */ /* 0x040fec0000001838 */
[C---:B-1----:R-:W-:Y:S06]  /*7590*/  HMMA.16816.F32 R60, R68.reuse, R72, R60 ;  /* 0x00000048443c723c */ /* 0x042fec000000183c */
[----:B------:R-:W-:Y:S01]  /*75a0*/  HMMA.16816.F32 R64, R68, R74, R64 ;  /* 0x0000004a4440723c */ /* 0x000fe20000001840 */
[----:B------:R-:W1:Y:S06]  /*75b0*/  LDSM.16.MT88.4 R72, [R142+0x9000] ;  /* 0x009000008e48783b */ /* 0x000e6c0000004200 */
        /* <DEDUP_REMOVED lines=8> */
[C---:B------:R-:W-:Y:S06]  /*7640*/  HMMA.16816.F32 R84, R68.reuse, R100, R60 ;  /* 0x000000644454723c */ /* 0x040fec000000183c */
[C---:B------:R-:W-:Y:S01]  /*7650*/  HMMA.16816.F32 R100, R68.reuse, R102, R64 ;  /* 0x000000664464723c */ /* 0x040fe20000001840 */
[----:B------:R-:W-:Y:S05]  /*7660*/  LDSM.16.MT88.4 R64, [R144+0xb800] ;  /* 0x00b800009040783b */ /* 0x000fea0000004200 */
[C---:B-1----:R-:W-:Y:S06]  /*7670*/  HMMA.16816.F32 R88, R68.reuse, R72, R12 ;  /* 0x000000484458723c */ /* 0x042fec000000180c */
[C---:B------:R-:W-:Y:S01]  /*7680*/  HMMA.16816.F32 R16, R68.reuse, R74, R16 ;  /* 0x0000004a4410723c */ /* 0x040fe20000001810 */
[----:B------:R-:W1:Y:S05]  /*7690*/  LDSM.16.MT88.4 R72, [R142+0xb000] ;  /* 0x00b000008e48783b */ /* 0x000e6a0000004200 */
[C---:B------:R-:W-:Y:S06]  /*76a0*/  HMMA.16816.F32 R76, R68.reuse, R80, R52 ;  /* 0x00000050444c723c */ /* 0x040fec0000001834 */
[C---:B--2---:R-:W-:Y:S06]  /*76b0*/  HMMA.16816.F32 R28, R68.reuse, R4, R28 ;  /* 0x00000004441c723c */ /* 0x044fec000000181c */
[C---:B---3--:R-:W-:Y:S06]  /*76c0*/  HMMA.16816.F32 R20, R68.reuse, R8, R20 ;  /* 0x000000084414723c */ /* 0x048fec0000001814 */
        /* <DEDUP_REMOVED lines=8> */
[C---:B--2---:R-:W-:Y:S01]  /*7750*/  HMMA.16816.F32 R12, R68.reuse, R8, R36 ;  /* 0x00000008440c723c */ /* 0x044fe20000001824 */
[----:B------:R-:W2:Y:S05]  /*7760*/  LDSM.16.MT88.4 R36, [R144+0x9800] ;  /* 0x009800009024783b */ /* 0x000eaa0000004200 */
[----:B------:R-:W-:Y:S01]  /*7770*/  HMMA.16816.F32 R8, R68, R10, R40 ;  /* 0x0000000a4408723c */ /* 0x000fe20000001828 */
[----:B------:R-:W4:Y:S05]  /*7780*/  LDSM.16.MT88.4 R40, [R142+0x9800] ;  /* 0x009800008e28783b */ /* 0x000f2a0000004200 */
[C---:B---3--:R-:W-:Y:S06]  /*7790*/  HMMA.16816.F32 R52, R104.reuse, R56, R28 ;  /* 0x000000386834723c */ /* 0x048fec000000181c */
[C---:B------:R-:W-:Y:S06]  /*77a0*/  HMMA.16816.F32 R56, R104.reuse, R58, R32 ;  /* 0x0000003a6838723c */ /* 0x040fec0000001820 */
[C---:B------:R-:W-:Y:S06]  /*77b0*/  HMMA.16816.F32 R60, R104.reuse, R64, R12 ;  /* 0x00000040683c723c */ /* 0x040fec000000180c */
[C---:B------:R-:W-:Y:S01]  /*77c0*/  HMMA.16816.F32 R64, R104.reuse, R66, R8 ;  /* 0x000000426840723c */ /* 0x040fe20000001808 */
[----:B------:R-:W3:Y:S05]  /*77d0*/  LDSM.16.MT88.4 R8, [R141+0xb800] ;  /* 0x00b800008d08783b */ /* 0x000eea0000004200 */
[C---:B-1----:R-:W-:Y:S06]  /*77e0*/  HMMA.16816.F32 R44, R104.reuse, R48, R20 ;  /* 0x00000030682c723c */ /* 0x042fec0000001814 */
[C---:B--2---:R-:W-:Y:S06]  /*77f0*/  HMMA.16816.F32 R96, R104.reuse, R36, R96 ;  /* 0x000000246860723c */ /* 0x044fec0000001860 */
[C---:B------:R-:W-:Y:S06]  /*7800*/  HMMA.16816.F32 R92, R104.reuse, R38, R92 ;  /* 0x00000026685c723c */ /* 0x040fec000000185c */
[C---:B----4-:R-:W-:Y:S01]  /*7810*/  HMMA.16816.F32 R36, R104.reuse, R40, R88 ;  /* 0x000000286824723c */ /* 0x050fe20000001858 */
[----:B------:R-:W1:Y:S05]  /*7820*/  LDSM.16.MT88.4 R88, [R140+0xb800] ;  /* 0x00b800008c58783b */ /* 0x000e6a0000004200 */
[C---:B------:R-:W-:Y:S01]  /*7830*/  HMMA.16816.F32 R40, R104.reuse, R42, R16 ;  /* 0x0000002a6828723c */ /* 0x040fe20000001810 */
[----:B------:R-:W2:Y:S05]  /*7840*/  LDSM.16.MT88.4 R16, [R142+0xb800] ;  /* 0x00b800008e10783b */ /* 0x000eaa0000004200 */
[C---:B------:R-:W-:Y:S06]  /*7850*/  HMMA.16816.F32 R48, R104.reuse, R50, R24 ;  /* 0x000000326830723c */ /* 0x040fec0000001818 */
[C---:B---3--:R-:W-:Y:S06]  /*7860*/  HMMA.16816.F32 R76, R104.reuse, R8, R76 ;  /* 0x00000008684c723c */ /* 0x048fec000000184c */
[C---:B------:R-:W-:Y:S06]  /*7870*/  HMMA.16816.F32 R80, R104.reuse, R10, R80 ;  /* 0x0000000a6850723c */ /* 0x040fec0000001850 */
[C---:B-1----:R-:W-:Y:S06]  /*7880*/  HMMA.16816.F32 R84, R104.reuse, R88, R84 ;  /* 0x000000586854723c */ /* 0x042fec0000001854 */
[C---:B--2---:R-:W-:Y:S06]  /*7890*/  HMMA.16816.F32 R68, R104.reuse, R16, R4 ;  /* 0x000000106844723c */ /* 0x044fec0000001804 */
[----:B------:R-:W-:Y:S01]  /*78a0*/  HMMA.16816.F32 R72, R104, R18, R72 ;  /* 0x000000126848723c */ /* 0x000fe20000001848 */
[----:B------:R-:W-:Y:S01]  /*78b0*/  FADD.FTZ R5, R3, R112 ;  /* 0x0000007003057221 */ /* 0x000fe20000010000 */
[----:B------:R-:W-:-:S03]  /*78c0*/  FADD.FTZ R3, R110, R111 ;  /* 0x0000006f6e037221 */ /* 0x000fc60000010000 */
[----:B------:R-:W-:Y:S01]  /*78d0*/  FADD.FTZ R5, R2, R5 ;  /* 0x0000000502057221 */ /* 0x000fe20000010000 */
[----:B------:R-:W-:Y:S01]  /*78e0*/  FADD.FTZ R158, R158, R3 ;  /* 0x000000039e9e7221 */ /* 0x000fe20000010000 */
[----:B------:R-:W-:Y:S01]  /*78f0*/  HMMA.16816.F32 R88, R104, R90, R100 ;  /* 0x0000005a6858723c */ /* 0x000fe20000001864 */
[-C--:B------:R-:W-:Y:S01]  /*7900*/  MOV R3, R109.reuse ;  /* 0x0000006d00037202 */ /* 0x080fe20000000f00 */
[----:B------:R-:W-:Y:S01]  /*7910*/  FADD.FTZ R156, R156, R5 ;  /* 0x000000059c9c7221 */ /* 0x000fe20000010000 */
[----:B------:R-:W-:Y:S01]  /*7920*/  FADD.FTZ R155, R155, R158 ;  /* 0x0000009e9b9b7221 */ /* 0x000fe20000010000 */
[----:B------:R-:W-:Y:S02]  /*7930*/  @P2 MOV R3, R109 ;  /* 0x0000006d00032202 */ /* 0x000fe40000000f00 */
[----:B------:R-:W-:Y:S01]  /*7940*/  FADD.FTZ R153, R153, R156 ;  /* 0x0000009c99997221 */ /* 0x000fe20000010000 */
[----:B------:R-:W-:-:S03]  /*7950*/  FADD.FTZ R2, R154, R155 ;  /* 0x0000009b9a027221 */ /* 0x000fc60000010000 */
[----:B------:R-:W-:Y:S01]  /*7960*/  FADD.FTZ R4, R152, R153 ;  /* 0x0000009998047221 */ /* 0x000fe20000010000 */
[----:B------:R-:W-:-:S03]  /*7970*/  FADD.FTZ R2, R131, R2 ;  /* 0x0000000283027221 */ /* 0x000fc60000010000 */
[----:B------:R-:W-:Y:S01]  /*7980*/  FADD.FTZ R4, R129, R4 ;  /* 0x0000000481047221 */ /* 0x000fe20000010000 */
[----:B------:R-:W-:Y:S01]  /*7990*/  FADD.FTZ R177, R177, R2 ;  /* 0x00000002b1b17221 */ /* 0x000fe20000010000 */
[-C--:B------:R-:W-:Y:S02]  /*79a0*/  MOV R2, R108.reuse ;  /* 0x0000006c00027202 */ /* 0x080fe40000000f00 */
[----:B------:R-:W-:Y:S01]  /*79b0*/  FADD.FTZ R181, R181, R4 ;  /* 0x00000004b5b57221 */ /* 0x000fe20000010000 */
[----:B------:R-:W-:Y:S01]  /*79c0*/  FADD.FTZ R188, R188, R177 ;  /* 0x000000b1bcbc7221 */ /* 0x000fe20000010000 */
[----:B------:R-:W-:Y:S02]  /*79d0*/  @P2 MOV R2, R108 ;  /* 0x0000006c00022202 */ /* 0x000fe40000000f00 */
[----:B------:R-:W-:Y:S01]  /*79e0*/  FADD.FTZ R184, R184, R181 ;  /* 0x000000b5b8b87221 */ /* 0x000fe20000010000 */
[----:B------:R-:W-:Y:S01]  /*79f0*/  FADD.FTZ R159, R159, R188 ;  /* 0x000000bc9f9f7221 */ /* 0x000fe20000010000 */
[----:B------:R-:W-:-:S02]  /*7a00*/  @P2 IADD3 R177, R118, -0x3, RZ ;  /* 0xfffffffd76b12810 */ /* 0x000fc40007ffe0ff */
[----:B------:R-:W-:Y:S01]  /*7a10*/  FADD.FTZ R157, R157, R184 ;  /* 0x000000b89d9d7221 */ /* 0x000fe20000010000 */
[----:B------:R-:W-:-:S03]  /*7a20*/  FADD.FTZ R186, R186, R159 ;  /* 0x0000009fbaba7221 */ /* 0x000fc60000010000 */
        /* <DEDUP_REMOVED lines=9> */
[----:B------:R-:W-:Y:S06]  /*7ac0*/  @P2 BRA `(.L_x_856) ;  /* 0x0000000000042947 */ /* 0x000fec0003800000 */
.L_x_852:
[----:B------:R-:W-:-:S07]  /*7ad0*/  IADD3 R177, R119, -0x1, RZ ;  /* 0xffffffff77b17810 */ /* 0x000fce0007ffe0ff */
.L_x_856:
        /* <DEDUP_REMOVED lines=16> */
.L_x_860:
[----:B------:R1:W-:Y:S01]  /*7be0*/  @P3 STS.128 [R164+0x4000], RZ ;  /* 0x004000ffa4003388 */ /* 0x0003e20000000c00 */
[----:B------:R-:W2:Y:S01]  /*7bf0*/  @!P3 LDC.64 R106, c[0x0][0x218] ;  /* 0x00008600ff6abb82 */ /* 0x000ea20000000a00 */
[----:B------:R-:W-:Y:S04]  /*7c00*/  VIADD R2, R177, 0xffffffff ;  /* 0xffffffffb1027836 */ /* 0x000fe80000000000 */
[----:B------:R-:W-:Y:S01]  /*7c10*/  IMAD.WIDE.U32 R108, R2, UR6, RZ ;  /* 0x00000006026c7c25 */ /* 0x000fe2000f8e00ff */
[----:B------:R-:W-:Y:S02]  /*7c20*/  SHF.R.S32.HI R3, RZ, 0x1f, R2 ;  /* 0x0000001fff037819 */ /* 0x000fe40000011402 */
[----:B------:R-:W3:Y:S01]  /*7c30*/  @!P2 LDC.64 R104, c[0x0][0x218] ;  /* 0x00008600ff68ab82 */ /* 0x000ee20000000a00 */
[----:B------:R-:W-:Y:S02]  /*7c40*/  LEA R111, P0, R108, R168, 0x6 ;  /* 0x000000a86c6f7211 */ /* 0x000fe400078030ff */
[----:B------:R-:W-:Y:S04]  /*7c50*/  IMAD R3, R3, UR6, RZ ;  /* 0x0000000603037c24 */ /* 0x000fe8000f8e02ff */
[----:B------:R-:W-:Y:S01]  /*7c60*/  IMAD R3, R2, UR7, R3 ;  /* 0x0000000702037c24 */ /* 0x000fe2000f8e0203 */
[----:B------:R-:W4:Y:S03]  /*7c70*/  @!P3 LDC.64 R102, c[0x0][0x218] ;  /* 0x00008600ff66bb82 */ /* 0x000f260000000a00 */
[----:B------:R-:W-:Y:S01]  /*7c80*/  IMAD.IADD R3, R109, 0x1, R3 ;  /* 0x000000016d037824 */ /* 0x000fe200078e0203 */
[----:B------:R-:W-:Y:S04]  /*7c90*/  IADD3 R109, P4, R160, R111, RZ ;  /* 0x0000006fa06d7210 */ /* 0x000fe80007f9e0ff */
[----:B------:R-:W-:Y:S02]  /*7ca0*/  LEA.HI.X R108, R108, R171, R3, 0x6, P0 ;  /* 0x000000ab6c6c7211 */ /* 0x000fe400000f3403 */
[----:B------:R-:W5:Y:S01]  /*7cb0*/  @!P2 LDC.64 R2, c[0x0][0x218] ;  /* 0x00008600ff02ab82 */ /* 0x000f620000000a00 */
        /* <DEDUP_REMOVED lines=9> */
[----:B------:R-:W-:Y:S02]  /*7d50*/  IMAD.X R108, R151, 0x1, R108, P4 ;  /* 0x00000001976c7824 */ /* 0x000fe400020e066c */
[----:B------:R1:W-:Y:S01]  /*7d60*/  @P2 STS.128 [R164+0x6000], RZ ;  /* 0x006000ffa4002388 */ /* 0x0003e20000000c00 */
[C---:B----4-:R-:W-:Y:S01]  /*7d70*/  @!P3 LEA R116, P0, R109.reuse, R102, 0x1 ;  /* 0x000000666d74b211 */ /* 0x050fe200078008ff */
[----:B------:R-:W3:Y:S02]  /*7d80*/  @!P2 LDC.64 R104, c[0x0][0x218] ;  /* 0x00008600ff68ab82 */ /* 0x000ee40000000a00 */
[----:B------:R-:W-:Y:S01]  /*7d90*/  @!PT LDS RZ, [RZ] ;  /* 0x00000000fffff984 */ /* 0x000fe20000000800 */
[----:B------:R-:W-:Y:S01]  /*7da0*/  @!PT LDS RZ, [RZ] ;  /* 0x00000000fffff984 */ /* 0x000fe20000000800 */
[----:B------:R-:W-:Y:S01]  /*7db0*/  @!PT LDS RZ, [RZ] ;  /* 0x00000000fffff984 */ /* 0x000fe20000000800 */
[----:B------:R1:W-:Y:S01]  /*7dc0*/  @!P2 LDGSTS.E.BYPASS.LTC128B.128 [R164+0x6000], desc[UR8][R114.64+0x80] ;  /* 0x0600008072a4afae */ /* 0x0003e2000b901d48 */
[C-C-:B------:R-:W-:Y:S03]  /*7dd0*/  @!P3 LEA.HI.X R117, R109.reuse, R103, R108.reuse, 0x1, P0 ;  /* 0x000000676d75b211 */ /* 0x140fe600000f0c6c */
[----:B------:R1:W-:Y:S01]  /*7de0*/  @P3 STS.128 [R164+0x4800], RZ ;  /* 0x004800ffa4003388 */ /* 0x0003e20000000c00 */
[C---:B-----5:R-:W-:Y:S01]  /*7df0*/  @!P2 LEA R110, P4, R109.reuse, R2, 0x1 ;  /* 0x000000026d6ea211 */ /* 0x060fe200078808ff */
[----:B------:R-:W4:Y:S02]  /*7e00*/  @!P3 LDC.64 R102, c[0x0][0x218] ;  /* 0x00008600ff66bb82 */ /* 0x000f240000000a00 */
[----:B------:R-:W-:Y:S01]  /*7e10*/  @!PT LDS RZ, [RZ] ;  /* 0x00000000fffff984 */ /* 0x000fe20000000800 */
[----:B------:R-:W-:Y:S01]  /*7e20*/  @!PT LDS RZ, [RZ] ;  /* 0x00000000fffff984 */ /* 0x000fe20000000800 */
[----:B------:R-:W-:Y:S01]  /*7e30*/  @!PT LDS RZ, [RZ] ;  /* 0x00000000fffff984 */ /* 0x000fe20000000800 */
[----:B------:R1:W-:Y:S01]  /*7e40*/  @!P3 LDGSTS.E.BYPASS.LTC128B.128 [R164+0x4800], desc[UR8][R116.64] ;  /* 0x0480000074a4bfae */ /* 0x0003e2000b901d48 */
[--C-:B------:R-:W-:Y:S03]  /*7e50*/  @!P2 LEA.HI.X R111, R109, R3, R108.reuse, 0x1, P4 ;  /* 0x000000036d6fa211 */ /* 0x100fe600020f0c6c */
[----:B------:R1:W-:Y:S01]  /*7e60*/  @P2 STS.128 [R164+0x6800], RZ ;  /* 0x006800ffa4002388 */ /* 0x0003e20000000c00 */
[C---:B------:R-:W-:Y:S01]  /*7e70*/  IADD3 R109, P0, R160.reuse, R109, RZ ;  /* 0x0000006da06d7210 */ /* 0x040fe20007f1e0ff */
[----:B------:R-:W5:Y:S02]  /*7e80*/  @!P2 LDC.64 R2, c[0x0][0x218] ;  /* 0x00008600ff02ab82 */ /* 0x000f640000000a00 */
[----:B------:R-:W-:Y:S01]  /*7e90*/  @!PT LDS RZ, [RZ] ;  /* 0x00000000fffff984 */ /* 0x000fe20000000800 */
[----:B------:R-:W-:Y:S01]  /*7ea0*/  @!PT LDS RZ, [RZ] ;  /* 0x00000000fffff984 */ /* 0x000fe20000000800 */
[----:B------:R-:W-:Y:S01]  /*7eb0*/  @!PT LDS RZ, [RZ] ;  /* 0x00000000fffff984 */ /* 0x000fe20000000800 */
[----:B------:R1:W-:Y:S01]  /*7ec0*/  @!P2 LDGSTS.E.BYPASS.LTC128B.128 [R164+0x6800], desc[UR8][R110.64+0x80] ;  /* 0x068000806ea4afae */ /* 0x0003e2000b901d48 */
[----:B--2---:R-:W-:Y:S01]  /*7ed0*/  @!P3 LEA R106, P5, R109, R106, 0x1 ;  /* 0x0000006a6d6ab211 */ /* 0x004fe200078a08ff */
[----:B------:R-:W-:Y:S02]  /*7ee0*/  IMAD.X R108, R151, 0x1, R108, P0 ;  /* 0x00000001976c7824 */ /* 0x000fe400000e066c */
[----:B------:R1:W-:Y:S01]  /*7ef0*/  @P3 STS.128 [R164+0x5000], RZ ;  /* 0x005000ffa4003388 */ /* 0x0003e20000000c00 */
[C---:B---3--:R-:W-:Y:S02]  /*7f00*/  @!P2 LEA R112, P0, R109.reuse, R104, 0x1 ;  /* 0x000000686d70a211 */ /* 0x048fe400078008ff */
[C-C-:B------:R-:W-:Y:S02]  /*7f10*/  @!P3 LEA.HI.X R107, R109.reuse, R107, R108.reuse, 0x1, P5 ;  /* 0x0000006b6d6bb211 */ /* 0x140fe400028f0c6c */
[--C-:B------:R-:W-:Y:S02]  /*7f20*/  @!P2 LEA.HI.X R113, R109, R105, R108.reuse, 0x1, P0 ;  /* 0x000000696d71a211 */ /* 0x100fe400000f0c6c */
[----:B------:R-:W-:Y:S01]  /*7f30*/  IADD3 R104, P4, R160, R109, RZ ;  /* 0x0000006da0687210 */ /* 0x000fe20007f9e0ff */
[----:B------:R-:W-:Y:S01]  /*7f40*/  @!PT LDS RZ, [RZ] ;  /* 0x00000000fffff984 */ /* 0x000fe20000000800 */
[----:B------:R-:W-:Y:S01]  /*7f50*/  @!PT LDS RZ, [RZ] ;  /* 0x00000000fffff984 */ /* 0x000fe20000000800 */
[----:B------:R-:W-:Y:S01]  /*7f60*/  @!PT LDS RZ, [RZ] ;  /* 0x00000000fffff984 */ /* 0x000fe20000000800 */
[----:B------:R1:W-:Y:S03]  /*7f70*/  @!P3 LDGSTS.E.BYPASS.LTC128B.128 [R164+0x5000], desc[UR8][R106.64] ;  /* 0x050000006aa4bfae */ /* 0x0003e6000b901d48 */
[C---:B----4-:R-:W-:Y:S01]  /*7f80*/  @!P3 LEA R102, P0, R104.reuse, R102, 0x1 ;  /* 0x000000666866b211 */ /* 0x050fe200078008ff */
[----:B------:R1:W-:Y:S01]  /*7f90*/  @P2 STS.128 [R164+0x7000], RZ ;  /* 0x007000ffa4002388 */ /* 0x0003e20000000c00 */
[----:B------:R-:W-:Y:S03]  /*7fa0*/  IMAD.X R108, R151, 0x1, R108, P4 ;  /* 0x00000001976c7824 */ /* 0x000fe600020e066c */
[----:B------:R-:W-:Y:S01]  /*7fb0*/  @!PT LDS RZ, [RZ] ;  /* 0x00000000fffff984 */ /* 0x000fe20000000800 */
[----:B------:R-:W-:Y:S01]  /*7fc0*/  @!PT LDS RZ, [RZ] ;  /* 0x00000000fffff984 */ /* 0x000fe20000000800 */
[----:B------:R-:W-:Y:S01]  /*7fd0*/  @!PT LDS RZ, [RZ] ;  /* 0x00000000fffff984 */ /* 0x000fe20000000800 */
[----:B------:R1:W-:Y:S02]  /*7fe0*/  @!P2 LDGSTS.E.BYPASS.LTC128B.128 [R164+0x7000], desc[UR8][R112.64+0x80] ;  /* 0x0700008070a4afae */ /* 0x0003e4000b901d48 */
[C-C-:B------:R-:W-:Y:S02]  /*7ff0*/  @!P3 LEA.HI.X R103, R104.reuse, R103, R108.reuse, 0x1, P0 ;  /* 0x000000676867b211 */ /* 0x140fe400000f0c6c */
[----:B------:R1:W-:Y:S01]  /*8000*/  @P3 STS.128 [R164+0x5800], RZ ;  /* 0x005800ffa4003388 */ /* 0x0003e20000000c00 */
[C---:B-----5:R-:W-:Y:S03]  /*8010*/  @!P2 LEA R2, P4, R104.reuse, R2, 0x1 ;  /* 0x000000026802a211 */ /* 0x060fe600078808ff */
        /* <DEDUP_REMOVED lines=10> */
[----:B------:R-:W0:Y:S01]  /*80c0*/  LDGDEPBAR ;  /* 0x00000000000079af */ /* 0x000e220000000000 */
[----:B------:R-:W-:Y:S05]  /*80d0*/  BRA `(.L_x_859) ;  /* 0x0000000800e47947 */ /* 0x000fea0003800000 */
.L_x_858:
        /* <DEDUP_REMOVED lines=9> */
[----:B------:R-:W-:Y:S05]  /*8170*/  IMAD.IADD R186, R103, 0x1, R186 ;  /* 0x0000000167ba7824 */ /* 0x000fea00078e02ba */
[C-C-:B------:R-:W-:Y:S01]  /*8180*/  @!P3 LEA.HI.X R191, R102.reuse, R159, R186.reuse, 0x1, P4 ;  /* 0x0000009f66bfb211 */ /* 0x140fe200020f0cba */
[----:B------:R-:W-:Y:S01]  /*8190*/  @P3 STS.128 [R164+0x8000], RZ ;  /* 0x008000ffa4003388 */ /* 0x000fe20000000c00 */
[----:B------:R-:W1:Y:S03]  /*81a0*/  @!P2 LDC.64 R2, c[0x0][0x220] ;  /* 0x00008800ff02ab82 */ /* 0x000e660000000a00 */
[----:B------:R-:W-:Y:S01]  /*81b0*/  @!PT LDS RZ, [RZ] ;  /* 0x00000000fffff984 */ /* 0x000fe20000000800 */
[----:B------:R-:W-:Y:S01]  /*81c0*/  @!PT LDS RZ, [RZ] ;  /* 0x00000000fffff984 */ /* 0x000fe20000000800 */
[----:B------:R-:W-:Y:S01]  /*81d0*/  @!PT LDS RZ, [RZ] ;  /* 0x00000000fffff984 */ /* 0x000fe20000000800 */
[----:B------:R5:W-:Y:S04]  /*81e0*/  @!P3 LDGSTS.E.BYPASS.LTC128B.128 [R164+0x8000], desc[UR8][R190.64] ;  /* 0x08000000bea4bfae */ /* 0x000be8000b901d48 */
[----:B------:R-:W-:Y:S01]  /*81f0*/  @P2 STS.128 [R164+0xa000], RZ ;  /* 0x00a000ffa4002388 */ /* 0x000fe20000000c00 */
[----:B------:R-:W3:Y:S01]  /*8200*/  @!P2 LDC.64 R184, c[0x0][0x220] ;  /* 0x00008800ffb8ab82 */ /* 0x000ee20000000a00 */
[C---:B-1----:R-:W-:Y:S04]  /*8210*/  @!P2 LEA R192, P0, R102.reuse, R2, 0x1 ;  /* 0x0000000266c0a211 */ /* 0x042fe800078008ff */
[--C-:B------:R-:W-:Y:S01]  /*8220*/  @!P2 LEA.HI.X R193, R102, R3, R186.reuse, 0x1, P0 ;  /* 0x0000000366c1a211 */ /* 0x100fe200000f0cba */
[----:B------:R-:W-:Y:S02]  /*8230*/  IMAD.X R186, R167, 0x1, R186, P1 ;  /* 0x00000001a7ba7824 */ /* 0x000fe400008e06ba */
[----:B------:R-:W1:Y:S01]  /*8240*/  @!P2 LDC.64 R102, c[0x0][0x220] ;  /* 0x00008800ff66ab82 */ /* 0x000e620000000a00 */
[C---:B--2---:R-:W-:Y:S01]  /*8250*/  @!P3 LEA R194, P0, R187.reuse, R156, 0x1 ;  /* 0x0000009cbbc2b211 */ /* 0x044fe200078008ff */
[----:B------:R-:W-:Y:S01]  /*8260*/  @!PT LDS RZ, [RZ] ;  /* 0x00000000fffff984 */ /* 0x000fe20000000800 */
[----:B------:R-:W-:Y:S01]  /*8270*/  @!PT LDS RZ, [RZ] ;  /* 0x00000000fffff984 */ /* 0x000fe20000000800 */
[----:B------:R-:W-:Y:S01]  /*8280*/  @!PT LDS RZ, [RZ] ;  /* 0x00000000fffff984 */ /* 0x000fe20000000800 */
[----:B------:R2:W-:Y:S01]  /*8290*/  @!P2 LDGSTS.E.BYPASS.LTC128B.128 [R164+0xa000], desc[UR8][R192.64+0x80] ;  /* 0x0a000080c0a4afae */ /* 0x0005e2000b901d48 */
[C---:B---3--:R-:W-:Y:S02]  /*82a0*/  @!P2 LEA R196, P1, R187.reuse, R184, 0x1 ;  /* 0x000000b8bbc4a211 */ /* 0x048fe400078208ff */
[C-C-:B------:R-:W-:Y:S01]  /*82b0*/  @!P3 LEA.HI.X R195, R187.reuse, R157, R186.reuse, 0x1, P0 ;  /* 0x0000009dbbc3b211 */ /* 0x140fe200000f0cba */
[----:B------:R-:W-:Y:S02]  /*82c0*/  @P3 STS.128 [R164+0x8800], RZ ;  /* 0x008800ffa4003388 */ /* 0x000fe40000000c00 */
[----:B------:R-:W5:Y:S01]  /*82d0*/  @!P2 LDC.64 R2, c[0x0][0x220] ;  /* 0x00008800ff02ab82 */ /* 0x000f620000000a00 */
[C---:B------:R-:W-:Y:S01]  /*82e0*/  IADD3 R189, P0, R172.reuse, R187, RZ ;  /* 0x000000bbacbd7210 */ /* 0x040fe20007f1e0ff */
[----:B------:R-:W-:Y:S01]  /*82f0*/  @!PT LDS RZ, [RZ] ;  /* 0x00000000fffff984 */ /* 0x000fe20000000800 */
[----:B------:R-:W-:Y:S01]  /*8300*/  @!PT LDS RZ, [RZ] ;  /* 0x00000000fffff984 */ /* 0x000fe20000000800 */
[----:B------:R-:W-:Y:S01]  /*8310*/  @!PT LDS RZ, [RZ] ;  /* 0x00000000fffff984 */ /* 0x000fe20000000800 */
[----:B------:R2:W-:Y:S01]  /*8320*/  @!P3 LDGSTS.E.BYPASS.LTC128B.128 [R164+0x8800], desc[UR8][R194.64] ;  /* 0x08800000c2a4bfae */ /* 0x0005e2000b901d48 */
[--C-:B------:R-:W-:Y:S03]  /*8330*/  @!P2 LEA.HI.X R197, R187, R185, R186.reuse, 0x1, P1 ;  /* 0x000000b9bbc5a211 */ /* 0x100fe600008f0cba */
[----:B------:R-:W-:Y:S01]  /*8340*/  IMAD.X R186, R167, 0x1, R186, P0 ;  /* 0x00000001a7ba7824 */ /* 0x000fe200000e06ba */
[----:B------:R-:W-:Y:S01]  /*8350*/  @P2 STS.128 [R164+0xa800], RZ ;  /* 0x00a800ffa4002388 */ /* 0x000fe20000000c00 */
[C---:B------:R-:W-:Y:S02]  /*8360*/  @!P3 LEA R198, P6, R189.reuse, R154, 0x1 ;  /* 0x0000009abdc6b211 */ /* 0x040fe400078c08ff */
[----:B------:R-:W-:Y:S01]  /*8370*/  IADD3 R184, P5, R172, R189, RZ ;  /* 0x000000bdacb87210 */ /* 0x000fe20007fbe0ff */
[----:B------:R-:W-:Y:S01]  /*8380*/  @!PT LDS RZ, [RZ] ;  /* 0x00000000fffff984 */ /* 0x000fe20000000800 */
[----:B------:R-:W-:Y:S01]  /*8390*/  @!PT LDS RZ, [RZ] ;  /* 0x00000000fffff984 */ /* 0x000fe20000000800 */
[----:B------:R-:W-:Y:S01]  /*83a0*/  @!PT LDS RZ, [RZ] ;  /* 0x00000000fffff984 */ /* 0x000fe20000000800 */
[----:B------:R2:W-:Y:S01]  /*83b0*/  @!P2 LDGSTS.E.BYPASS.LTC128B.128 [R164+0xa800], desc[UR8][R196.64+0x80] ;  /* 0x0a800080c4a4afae */ /* 0x0005e2000b901d48 */
[C-C-:B------:R-:W-:Y:S02]  /*83c0*/  @!P3 LEA.HI.X R199, R189.reuse, R155, R186.reuse, 0x1, P6 ;  /* 0x0000009bbdc7b211 */ /* 0x140fe400030f0cba */
[C---:B----4-:R-:W-:Y:S01]  /*83d0*/  @!P3 LEA R188, P4, R184.reuse, R152, 0x1 ;  /* 0x00000098b8bcb211 */ /* 0x050fe200078808ff */
[----:B------:R-:W-:Y:S01]  /*83e0*/  @P3 STS.128 [R164+0x9000], RZ ;  /* 0x009000ffa4003388 */ /* 0x000fe20000000c00 */
[C---:B-1----:R-:W-:Y:S03]  /*83f0*/  @!P2 LEA R102, P1, R189.reuse, R102, 0x1 ;  /* 0x00000066bd66a211 */ /* 0x042fe600078208ff */
[----:B------:R-:W-:Y:S01]  /*8400*/  @!PT LDS RZ, [RZ] ;  /* 0x00000000fffff984 */ /* 0x000fe20000000800 */
[----:B------:R-:W-:Y:S01]  /*8410*/  @!PT LDS RZ, [RZ] ;  /* 0x00000000fffff984 */ /* 0x000fe20000000800 */
[----:B------:R-:W-:Y:S01]  /*8420*/  @!PT LDS RZ, [RZ] ;  /* 0x00000000fffff984 */ /* 0x000fe20000000800 */
[----:B------:R2:W-:Y:S01]  /*8430*/  @!P3 LDGSTS.E.BYPASS.LTC128B.128 [R164+0x9000], desc[UR8][R198.64] ;  /* 0x09000000c6a4bfae */ /* 0x0005e2000b901d48 */
[--C-:B------:R-:W-:Y:S02]  /*8440*/  @!P2 LEA.HI.X R103, R189, R103, R186.reuse, 0x1, P1 ;  /* 0x00000067bd67a211 */ /* 0x100fe400008f0cba */
[----:B------:R-:W-:Y:S01]  /*8450*/  ISETP.GT.AND P1, PT, R177, RZ, PT ;  /* 0x000000ffb100720c */ /* 0x000fe20003f24270 */
[----:B------:R-:W-:Y:S01]  /*8460*/  @P2 STS.128 [R164+0xb000], RZ ;  /* 0x00b000ffa4002388 */ /* 0x000fe20000000c00 */
[C---:B-----5:R-:W-:Y:S01]  /*8470*/  @!P2 LEA R190, P0, R184.reuse, R2, 0x1 ;  /* 0x00000002b8bea211 */ /* 0x060fe200078008ff */
[----:B------:R-:W-:Y:S02]  /*8480*/  IMAD.X R2, R167, 0x1, R186, P5 ;  /* 0x00000001a7027824 */ /* 0x000fe400028e06ba */
[----:B------:R-:W-:Y:S01]  /*8490*/  @!PT LDS RZ, [RZ] ;  /* 0x00000000fffff984 */ /* 0x000fe20000000800 */
[----:B------:R-:W-:Y:S01]  /*84a0*/  @!PT LDS RZ, [RZ] ;  /* 0x00000000fffff984 */ /* 0x000fe20000000800 */
[----:B------:R-:W-:Y:S01]  /*84b0*/  @!PT LDS RZ, [RZ] ;  /* 0x00000000fffff984 */ /* 0x000fe20000000800 */
[----:B------:R2:W-:Y:S03]  /*84c0*/  @!P2 LDGSTS.E.BYPASS.LTC128B.128 [R164+0xb000], desc[UR8][R102.64+0x80] ;  /* 0x0b00008066a4afae */ /* 0x0005e6000b901d48 */
[C-C-:B------:R-:W-:Y:S01]  /*84d0*/  @!P3 LEA.HI.X R189, R184.reuse, R153, R2.reuse, 0x1, P4 ;  /* 0x00000099b8bdb211 */ /* 0x140fe200020f0c02 */
[----:B------:R-:W-:Y:S01]  /*84e0*/  @P3 STS.128 [R164+0x9800], RZ ;  /* 0x009800ffa4003388 */ /* 0x000fe20000000c00 */
[----:B------:R-:W-:Y:S03]  /*84f0*/  @!P2 LEA.HI.X R191, R184, R3, R2, 0x1, P0 ;  /* 0x00000003b8bfa211 */ /* 0x000fe600000f0c02 */
        /* <DEDUP_REMOVED lines=9> */
[----:B------:R-:W-:Y:S04]  /*8590*/  LDSM.16.M88.4 R104, [R150] ;  /* 0x000000009668783b */ /* 0x000fe80000000200 */
[----:B------:R-:W1:Y:S04]  /*85a0*/  LDSM.16.M88.4 R108, [R149+0x4000] ;  /* 0x00400000956c783b */ /* 0x000e680000000200 */
[----:B------:R-:W3:Y:S04]  /*85b0*/  LDSM.16.M88.4 R112, [R149+0x4800] ;  /* 0x004800009570783b */ /* 0x000ee80000000200 */
[----:B------:R-:W4:Y:S04]  /*85c0*/  LDSM.16.M88.4 R116, [R149+0x5000] ;  /* 0x005000009574783b */ /* 0x000f280000000200 */
[----:B------:R-:W5:Y:S04]  /*85d0*/  LDSM.16.M88.4 R120, [R149+0x5800] ;  /* 0x005800009578783b */ /* 0x000f680000000200 */
[----:B------:R-:W0:Y:S04]  /*85e0*/  LDGDEPBAR ;  /* 0x00000000000079af */ /* 0x000e280000000000 */
[----:B------:R-:W-:Y:S04]  /*85f0*/  LDSM.16.M88.4 R124, [R148] ;  /* 0x00000000947c783b */ /* 0x000fe80000000200 */
[----:B------:R-:W2:Y:S01]  /*8600*/  LDSM.16.M88.4 R128, [R147] ;  /* 0x000000009380783b */ /* 0x000ea20000000200 */
[C---:B-1----:R-:W-:Y:S06]  /*8610*/  HMMA.16816.F32 R4, R104.reuse, R108, RZ ;  /* 0x0000006c6804723c */ /* 0x042fec00000018ff */
[C---:B------:R-:W-:Y:S01]  /*8620*/  HMMA.16816.F32 R8, R104.reuse, R110, RZ ;  /* 0x0000006e6808723c */ /* 0x040fe200000018ff */
[----:B------:R-:W-:Y:S05]  /*8630*/  LDSM.16.M88.4 R108, [R138] ;  /* 0x000000008a6c783b */ /* 0x000fea0000000200 */
[C---:B---3--:R-:W-:Y:S06]  /*8640*/  HMMA.16816.F32 R12, R104.reuse, R112, RZ ;  /* 0x00000070680c723c */ /* 0x048fec00000018ff */
[C---:B------:R-:W-:Y:S01]  /*8650*/  HMMA.16816.F32 R16, R104.reuse, R114, RZ ;  /* 0x000000726810723c */ /* 0x040fe200000018ff */
[----:B------:R-:W-:Y:S05]  /*8660*/  LDSM.16.M88.4 R112, [R143+0x4800] ;  /* 0x004800008f70783b */ /* 0x000fea0000000200 */
[C---:B----4-:R-:W-:Y:S06]  /*8670*/  HMMA.16816.F32 R20, R104.reuse, R116, RZ ;  /* 0x000000746814723c */ /* 0x050fec00000018ff */
[C---:B------:R-:W-:Y:S06]  /*8680*/  HMMA.16816.F32 R24, R104.reuse, R118, RZ ;  /* 0x000000766818723c */ /* 0x040fec00000018ff */
[C---:B-----5:R-:W-:Y:S06]  /*8690*/  HMMA.16816.F32 R28, R104.reuse, R120, RZ ;  /* 0x00000078681c723c */ /* 0x060fec00000018ff */
[----:B------:R-:W-:Y:S01]  /*86a0*/  HMMA.16816.F32 R32, R104, R122, RZ ;  /* 0x0000007a6820723c */ /* 0x000fe200000018ff */
[----:B------:R-:W1:Y:S05]  /*86b0*/  LDSM.16.M88.4 R104, [R139] ;  /* 0x000000008b68783b */ /* 0x000e6a0000000200 */
[C---:B--2---:R-:W-:Y:S06]  /*86c0*/  HMMA.16816.F32 R4, R124.reuse, R128, R4 ;  /* 0x000000807c04723c */ /* 0x044fec0000001804 */
[C---:B------:R-:W-:Y:S06]  /*86d0*/  HMMA.16816.F32 R8, R124.reuse, R130, R8 ;  /* 0x000000827c08723c */ /* 0x040fec0000001808 */
[C---:B-1----:R-:W-:Y:S06]  /*86e0*/  HMMA.16816.F32 R12, R124.reuse, R104, R12 ;  /* 0x000000687c0c723c */ /* 0x042fec000000180c */
[C---:B------:R-:W-:Y:S01]  /*86f0*/  HMMA.16816.F32 R16, R124.reuse, R106, R16 ;  /* 0x0000006a7c10723c */ /* 0x040fe20000001810 */
[----:B------:R-:W1:Y:S05]  /*8700*/  LDSM.16.M88.4 R104, [R137] ;  /* 0x000000008968783b */ /* 0x000e6a0000000200 */
[C---:B------:R-:W-:Y:S06]  /*8710*/  HMMA.16816.F32 R20, R124.reuse, R108, R20 ;  /* 0x0000006c7c14723c */ /* 0x040fec0000001814 */
[C---:B------:R-:W-:Y:S01]  /*8720*/  HMMA.16816.F32 R24, R124.reuse, R110, R24 ;  /* 0x0000006e7c18723c */ /* 0x040fe20000001818 */
[----:B------:R-:W-:Y:S05]  /*8730*/  LDSM.16.M88.4 R108, [R146] ;  /* 0x00000000926c783b */ /* 0x000fea0000000200 */
[C---:B-1----:R-:W-:Y:S06]  /*8740*/  HMMA.16816.F32 R28, R124.reuse, R104, R28 ;  /* 0x000000687c1c723c */ /* 0x042fec000000181c */
[----:B------:R-:W-:Y:S01]  /*8750*/  HMMA.16816.F32 R32, R124, R106, R32 ;  /* 0x0000006a7c20723c */ /* 0x000fe20000001820 */
[----:B------:R-:W1:Y:S05]  /*8760*/  LDSM.16.M88.4 R104, [R143+0x4000] ;  /* 0x004000008f68783b */ /* 0x000e6a0000000200 */
[C---:B-1----:R-:W-:Y:S06]  /*8770*/  HMMA.16816.F32 R4, R108.reuse, R104, R4 ;  /* 0x000000686c04723c */ /* 0x042fec0000001804 */
[C---:B------:R-:W-:Y:S01]  /*8780*/  HMMA.16816.F32 R8, R108.reuse, R106, R8 ;  /* 0x0000006a6c08723c */ /* 0x040fe20000001808 */
[----:B------:R-:W1:Y:S05]  /*8790*/  LDSM.16.M88.4 R104, [R143+0x5000] ;  /* 0x005000008f68783b */ /* 0x000e6a0000000200 */
[C---:B------:R-:W-:Y:S06]  /*87a0*/  HMMA.16816.F32 R12, R108.reuse, R112, R12 ;  /* 0x000000706c0c723c */ /* 0x040fec000000180c */
        /* <DEDUP_REMOVED lines=33> */
[----:B------:R-:W1:Y:S04]  /*89c0*/  LDSM.16.M88.4 R108, [R135] ;  /* 0x00000000876c783b */ /* 0x000e680000000200 */
        /* <DEDUP_REMOVED lines=32> */
[----:B------:R-:W2:Y:S01]  /*8bd0*/  LDSM.16.M88.4 R112, [R136+0x3800] ;  /* 0x003800008870783b */ /* 0x000ea20000000200 */
[----:B------:R-:W-:Y:S04]  /*8be0*/  DEPBAR.LE SB0, 0x0 ;  /* 0x000080000000791a */ /* 0x000fe80000000000 */
[----:B------:R-:W-:Y:S01]  /*8bf0*/  BAR.SYNC.DEFER_BLOCKING 0x0 ;  /* 0x0000000000007b1d */ /* 0x000fe20000010000 */
[C---:B-1----:R-:W-:Y:S06]  /*8c00*/  HMMA.16816.F32 R20, R104.reuse, R108, R20 ;  /* 0x0000006c6814723c */ /* 0x042fec0000001814 */
[C---:B------:R-:W-:Y:S06]  /*8c10*/  HMMA.16816.F32 R24, R104.reuse, R110, R24 ;  /* 0x0000006e6818723c */ /* 0x040fec0000001818 */
[C---:B--2---:R-:W-:Y:S06]  /*8c20*/  HMMA.16816.F32 R28, R104.reuse, R112, R28 ;  /* 0x00000070681c723c */ /* 0x044fec000000181c */
[----:B------:R-:W-:Y:S01]  /*8c30*/  HMMA.16816.F32 R32, R104, R114, R32 ;  /* 0x000000726820723c */ /* 0x000fe20000001820 */
[----:B------:R-:W-:Y:S11]  /*8c40*/  @!UPT UIADD3 URZ, URZ, URZ, URZ ;  /* 0x0000003f3f3ff290 */ /* 0x000ff6000fffe03f */
[----:B------:R-:W-:Y:S01]  /*8c50*/  @!UPT UIADD3 URZ, URZ, URZ, URZ ;  /* 0x0000003f3f3ff290 */ /* 0x000fe2000fffe03f */
[----:B------:R-:W-:Y:S11]  /*8c60*/  @P1 BRA `(.L_x_860) ;  /* 0xffffffec00dc1947 */ /* 0x000ff6000383ffff */
.L_x_859:
[C---:B-1----:R-:W-:Y:S02]  /*8c70*/  LEA R2, R177.reuse, R176, 0x6 ;  /* 0x000000b0b1027211 */ /* 0x042fe400078e30ff */
[----:B------:R-:W-:Y:S02]  /*8c80*/  IADD3 R177, R177, -0x1, RZ ;  /* 0xffffffffb1b17810 */ /* 0x000fe40007ffe0ff */
[C---:B------:R-:W-:Y:S02]  /*8c90*/  IADD3 R103, R2.reuse, 0x8, RZ ;  /* 0x0000000802677810 */ /* 0x040fe40007ffe0ff */
[----:B------:R-:W-:Y:S02]  /*8ca0*/  I2FP.F32.S32 R3, R2 ;  /* 0x0000000200037245 */ /* 0x000fe40000201400 */
[C---:B------:R-:W-:Y:S02]  /*8cb0*/  IADD3 R104, R2.reuse, 0x1, RZ ;  /* 0x0000000102687810 */ /* 0x040fe40007ffe0ff */
[C---:B------:R-:W-:Y:S01]  /*8cc0*/  IADD3 R102, R2.reuse, 0x9, RZ ;  /* 0x0000000902667810 */ /* 0x040fe20007ffe0ff */
[CC--:B------:R-:W-:Y:S01]  /*8cd0*/  FFMA.FTZ R6, R3.reuse, R0.reuse, R6 ;  /* 0x0000000003067223 */ /* 0x0c0fe20000010006 */
[----:B------:R-:W-:Y:S01]  /*8ce0*/  I2FP.F32.S32 R103, R103 ;  /* 0x0000006700677245 */ /* 0x000fe20000201400 */
[----:B------:R-:W-:Y:S01]  /*8cf0*/  FFMA.FTZ R4, R3, R0, R4 ;  /* 0x0000000003047223 */ /* 0x000fe20000010004 */
[C---:B------:R-:W-:Y:S02]  /*8d00*/  IADD3 R3, R2.reuse, 0x10, RZ ;  /* 0x0000001002037810 */ /* 0x040fe40007ffe0ff */
[----:B------:R-:W-:Y:S01]  /*8d10*/  I2FP.F32.S32 R102, R102 ;  /* 0x0000006600667245 */ /* 0x000fe20000201400 */
[C---:B------:R-:W-:Y:S01]  /*8d20*/  FFMA.FTZ R10, R103.reuse, R0, R10 ;  /* 0x00000000670a7223 */ /* 0x040fe2000001000a */
[----:B------:R-:W-:Y:S01]  /*8d30*/  I2FP.F32.S32 R104, R104 ;  /* 0x0000006800687245 */ /* 0x000fe20000201400 */
[-C--:B------:R-:W-:Y:S01]  /*8d40*/  FFMA.FTZ R8, R103, R0.reuse, R8 ;  /* 0x0000000067087223 */ /* 0x080fe20000010008 */
[----:B------:R-:W-:Y:S01]  /*8d50*/  IADD3 R103, R2, 0x18, RZ ;  /* 0x0000001802677810 */ /* 0x000fe20007ffe0ff */
[CC--:B------:R-:W-:Y:S01]  /*8d60*/  FFMA.FTZ R9, R102.reuse, R0.reuse, R9 ;  /* 0x0000000066097223 */ /* 0x0c0fe20000010009 */
[----:B------:R-:W-:Y:S01]  /*8d70*/  I2FP.F32.S32 R3, R3 ;  /* 0x0000000300037245 */ /* 0x000fe20000201400 */
[-C--:B------:R-:W-:Y:S01]  /*8d80*/  FFMA.FTZ R11, R102, R0.reuse, R11 ;  /* 0x00000000660b7223 */ /* 0x080fe2000001000b */
[CC--:B------:R-:W-:Y:S01]  /*8d90*/  FFMA.FTZ R7, R104.reuse, R0.reuse, R7 ;  /* 0x0000000068077223 */ /* 0x0c0fe20000010007 */
[-C--:B------:R-:W-:Y:S01]  /*8da0*/  FFMA.FTZ R5, R104, R0.reuse, R5 ;  /* 0x0000000068057223 */ /* 0x080fe20000010005 */
[----:B------:R-:W-:Y:S01]  /*8db0*/  I2FP.F32.S32 R103, R103 ;  /* 0x0000006700677245 */ /* 0x000fe20000201400 */
[CC--:B------:R-:W-:Y:S01]  /*8dc0*/  FFMA.FTZ R14, R3.reuse, R0.reuse, R14 ;  /* 0x00000000030e7223 */ /* 0x0c0fe2000001000e */
[C---:B------:R-:W-:Y:S01]  /*8dd0*/  IADD3 R104, R2.reuse, 0x11, RZ ;  /* 0x0000001102687810 */ /* 0x040fe20007ffe0ff */
[-C--:B------:R-:W-:Y:S01]  /*8de0*/  FFMA.FTZ R12, R3, R0.reuse, R12 ;  /* 0x00000000030c7223 */ /* 0x080fe2000001000c */
[C---:B------:R-:W-:Y:S01]  /*8df0*/  IADD3 R102, R2.reuse, 0x19, RZ ;  /* 0x0000001902667810 */ /* 0x040fe20007ffe0ff */
[CC--:B------:R-:W-:Y:S01]  /*8e00*/  FFMA.FTZ R18, R103.reuse, R0.reuse, R18 ;  /* 0x0000000067127223 */ /* 0x0c0fe20000010012 */
[C---:B------:R-:W-:Y:S01]  /*8e10*/  IADD3 R3, R2.reuse, 0x20, RZ ;  /* 0x0000002002037810 */ /* 0x040fe20007ffe0ff */
[----:B------:R-:W-:Y:S01]  /*8e20*/  FFMA.FTZ R16, R103, R0, R16 ;  /* 0x0000000067107223 */ /* 0x000fe20000010010 */
[----:B------:R-:W-:Y:S02]  /*8e30*/  I2FP.F32.S32 R102, R102 ;  /* 0x0000006600667245 */ /* 0x000fe40000201400 */
[----:B------:R-:W-:Y:S02]  /*8e40*/  I2FP.F32.S32 R104, R104 ;  /* 0x0000006800687245 */ /* 0x000fe40000201400 */
[----:B------:R-:W-:Y:S01]  /*8e50*/  IADD3 R103, R2, 0x21, RZ ;  /* 0x0000002102677810 */ /* 0x000fe20007ffe0ff */
[-C--:B------:R-:W-:Y:S01]  /*8e60*/  FFMA.FTZ R19, R102, R0.reuse, R19 ;  /* 0x0000000066137223 */ /* 0x080fe20000010013 */
[----:B------:R-:W-:Y:S01]  /*8e70*/  FMNMX.FTZ R106, R6, R101, !PT ;  /* 0x00000065066a7209 */ /* 0x000fe20007810000 */
[-C--:B------:R-:W-:Y:S01]  /*8e80*/  FFMA.FTZ R17, R102, R0.reuse, R17 ;  /* 0x0000000066117223 */ /* 0x080fe20000010011 */
[----:B------:R-:W-:Y:S01]  /*8e90*/  I2FP.F32.S32 R3, R3 ;  /* 0x0000000300037245 */ /* 0x000fe20000201400 */
[CC--:B------:R-:W-:Y:S01]  /*8ea0*/  FFMA.FTZ R15, R104.reuse, R0.reuse, R15 ;  /* 0x00000000680f7223 */ /* 0x0c0fe2000001000f */
[----:B------:R-:W-:Y:S01]  /*8eb0*/  FFMA.FTZ R13, R104, R0, R13 ;  /* 0x00000000680d7223 */ /* 0x000fe2000001000d */
[----:B------:R-:W-:Y:S02]  /*8ec0*/  I2FP.F32.S32 R102, R103 ;  /* 0x0000006700667245 */ /* 0x000fe40000201400 */
[----:B------:R-:W-:Y:S01]  /*8ed0*/  FMNMX.FTZ R104, R4, R100, !PT ;  /* 0x0000006404687209 */ /* 0x000fe20007810000 */
[----:B------:R-:W-:Y:S01]  /*8ee0*/  FFMA.FTZ R22, R3, R0, R22 ;  /* 0x0000000003167223 */ /* 0x000fe20000010016 */
[----:B------:R-:W-:Y:S01]  /*8ef0*/  FMNMX.FTZ R103, R7, R106, !PT ;  /* 0x0000006a07677209 */ /* 0x000fe20007810000 */
[----:B------:R-:W-:Y:S01]  /*8f00*/  FFMA.FTZ R20, R3, R0, R20 ;  /* 0x0000000003147223 */ /* 0x000fe20000010014 */
[----:B------:R-:W-:Y:S01]  /*8f10*/  FMNMX.FTZ R3, R5, R104, !PT ;  /* 0x0000006805037209 */ /* 0x000fe20007810000 */
[-C--:B------:R-:W-:Y:S01]  /*8f20*/  FFMA.FTZ R23, R102, R0.reuse, R23 ;  /* 0x0000000066177223 */ /* 0x080fe20000010017 */
[----:B------:R-:W-:Y:S01]  /*8f30*/  FMNMX.FTZ R104, R10, R103, !PT ;  /* 0x000000670a687209 */ /* 0x000fe20007810000 */
[----:B------:R-:W-:Y:S01]  /*8f40*/  FFMA.FTZ R21, R102, R0, R21 ;  /* 0x0000000066157223 */ /* 0x000fe20000010015 */
[----:B------:R-:W-:Y:S02]  /*8f50*/  FMNMX.FTZ R106, R8, R3, !PT ;  /* 0x00000003086a7209 */ /* 0x000fe40007810000 */
[----:B------:R-:W-:Y:S02]  /*8f60*/  FMNMX.FTZ R3, R11, R104, !PT ;  /* 0x000000680b037209 */ /* 0x000fe40007810000 */
[----:B------:R-:W-:Y:S02]  /*8f70*/  IADD3 R103, R2, 0x28, RZ ;  /* 0x0000002802677810 */ /* 0x000fe40007ffe0ff */
[----:B------:R-:W-:Y:S02]  /*8f80*/  FMNMX.FTZ R105, R9, R106, !PT ;  /* 0x0000006a09697209 */ /* 0x000fe40007810000 */
[----:B------:R-:W-:Y:S02]  /*8f90*/  FMNMX.FTZ R106, R14, R3, !PT ;  /* 0x000000030e6a7209 */ /* 0x000fe40007810000 */
[----:B------:R-:W-:Y:S02]  /*8fa0*/  I2FP.F32.S32 R103, R103 ;  /* 0x0000006700677245 */ /* 0x000fe40000201400 */
[----:B------:R-:W-:Y:S02]  /*8fb0*/  FMNMX.FTZ R104, R12, R105, !PT ;  /* 0x000000690c687209 */ /* 0x000fe40007810000 */
[----:B------:R-:W-:Y:S01]  /*8fc0*/  FMNMX.FTZ R105, R15, R106, !PT ;  /* 0x0000006a0f697209 */ /* 0x000fe20007810000 */
[CC--:B------:R-:W-:Y:S01]  /*8fd0*/  FFMA.FTZ R26, R103.reuse, R0.reuse, R26 ;  /* 0x00000000671a7223 */ /* 0x0c0fe2000001001a */
[----:B------:R-:W-:Y:S01]  /*8fe0*/  FFMA.FTZ R24, R103, R0, R24 ;  /* 0x0000000067187223 */ /* 0x000fe20000010018 */
[----:B------:R-:W-:Y:S02]  /*8ff0*/  FMNMX.FTZ R103, R13, R104, !PT ;  /* 0x000000680d677209 */ /* 0x000fe40007810000 */
[----:B------:R-:W-:Y:S02]  /*9000*/  FMNMX.FTZ R106, R18, R105, !PT ;  /* 0x00000069126a7209 */ /* 0x000fe40007810000 */
[C---:B------:R-:W-:Y:S02]  /*9010*/  IADD3 R3, R2.reuse, 0x30, RZ ;  /* 0x0000003002037810 */ /* 0x040fe40007ffe0ff */
[----:B------:R-:W-:Y:S02]  /*9020*/  IADD3 R102, R2, 0x29, RZ ;  /* 0x0000002902667810 */ /* 0x000fe40007ffe0ff */
[----:B------:R-:W-:Y:S02]  /*9030*/  FMNMX.FTZ R104, R16, R103, !PT ;  /* 0x0000006710687209 */ /* 0x000fe40007810000 */
[----:B------:R-:W-:Y:S02]  /*9040*/  FMNMX.FTZ R103, R19, R106, !PT ;  /* 0x0000006a13677209 */ /* 0x000fe40007810000 */
[----:B------:R-:W-:Y:S02]  /*9050*/  I2FP.F32.S32 R3, R3 ;  /* 0x0000000300037245 */ /* 0x000fe40000201400 */
[----:B------:R-:W-:Y:S02]  /*9060*/  I2FP.F32.S32 R102, R102 ;  /* 0x0000006600667245 */ /* 0x000fe40000201400 */
[----:B------:R-:W-:Y:S01]  /*9070*/  FMNMX.FTZ R105, R17, R104, !PT ;  /* 0x0000006811697209 */ /* 0x000fe20007810000 */
[CC--:B------:R-:W-:Y:S01]  /*9080*/  FFMA.FTZ R30, R3.reuse, R0.reuse, R30 ;  /* 0x00000000031e7223 */ /* 0x0c0fe2000001001e */
[----:B------:R-:W-:Y:S01]  /*9090*/  FMNMX.FTZ R104, R22, R103, !PT ;  /* 0x0000006716687209 */ /* 0x000fe20007810000 */
[-C--:B------:R-:W-:Y:S01]  /*90a0*/  FFMA.FTZ R28, R3, R0.reuse, R28 ;  /* 0x00000000031c7223 */ /* 0x080fe2000001001c */
[CC--:B------:R-:W-:Y:S01]  /*90b0*/  FFMA.FTZ R27, R102.reuse, R0.reuse, R27 ;  /* 0x00000000661b7223 */ /* 0x0c0fe2000001001b */
[----:B------:R-:W-:Y:S01]  /*90c0*/  FFMA.FTZ R25, R102, R0, R25 ;  /* 0x0000000066197223 */ /* 0x000fe20000010019 */
[----:B------:R-:W-:Y:S02]  /*90d0*/  IADD3 R3, R2, 0x31, RZ ;  /* 0x0000003102037810 */ /* 0x000fe40007ffe0ff */
[----:B------:R-:W-:Y:S02]  /*90e0*/  FMNMX.FTZ R102, R20, R105, !PT ;  /* 0x0000006914667209 */ /* 0x000fe40007810000 */
[----:B------:R-:W-:Y:S02]  /*90f0*/  FMNMX.FTZ R105, R23, R104, !PT ;  /* 0x0000006817697209 */ /* 0x000fe40007810000 */
[----:B------:R-:W-:Y:S02]  /*9100*/  I2FP.F32.S32 R104, R3 ;  /* 0x0000000300687245 */ /* 0x000fe40000201400 */
[----:B------:R-:W-:Y:S02]  /*9110*/  FMNMX.FTZ R3, R21, R102, !PT ;  /* 0x0000006615037209 */ /* 0x000fe40007810000 */
[----:B------:R-:W-:Y:S01]  /*9120*/  FMNMX.FTZ R106, R26, R105, !PT ;  /* 0x000000691a6a7209 */ /* 0x000fe20007810000 */
[-C--:B------:R-:W-:Y:S01]  /*9130*/  FFMA.FTZ R31, R104, R0.reuse, R31 ;  /* 0x00000000681f7223 */ /* 0x080fe2000001001f */
[----:B------:R-:W-:Y:S01]  /*9140*/  IADD3 R103, R2, 0x38, RZ ;  /* 0x0000003802677810 */ /* 0x000fe20007ffe0ff */
[----:B------:R-:W-:Y:S01]  /*9150*/  FFMA.FTZ R29, R104, R0, R29 ;  /* 0x00000000681d7223 */ /* 0x000fe2000001001d */
[----:B------:R-:W-:Y:S02]  /*9160*/  IADD3 R102, R2, 0x39, RZ ;  /* 0x0000003902667810 */ /* 0x000fe40007ffe0ff */
[----:B------:R-:W-:Y:S02]  /*9170*/  FMNMX.FTZ R2, R24, R3, !PT ;  /* 0x0000000318027209 */ /* 0x000fe40007810000 */
[----:B------:R-:W-:Y:S02]  /*9180*/  FMNMX.FTZ R105, R27, R106, !PT ;  /* 0x0000006a1b697209 */ /* 0x000fe40007810000 */
[----:B------:R-:W-:Y:S02]  /*9190*/  I2FP.F32.S32 R103, R103 ;  /* 0x0000006700677245 */ /* 0x000fe40000201400 */
[----:B------:R-:W-:Y:S02]  /*91a0*/  FMNMX.FTZ R3, R25, R2, !PT ;  /* 0x0000000219037209 */ /* 0x000fe40007810000 */
[----:B------:R-:W-:Y:S01]  /*91b0*/  FMNMX.FTZ R104, R30, R105, !PT ;  /* 0x000000691e687209 */ /* 0x000fe20007810000 */
[C---:B------:R-:W-:Y:S01]  /*91c0*/  FFMA.FTZ R34, R103.reuse, R0, R34 ;  /* 0x0000000067227223 */ /* 0x040fe20000010022 */
[----:B------:R-:W-:Y:S01]  /*91d0*/  I2FP.F32.S32 R102, R102 ;  /* 0x0000006600667245 */ /* 0x000fe20000201400 */
[----:B------:R-:W-:Y:S01]  /*91e0*/  FFMA.FTZ R32, R103, R0, R32 ;  /* 0x0000000067207223 */ /* 0x000fe20000010020 */
[----:B------:R-:W-:Y:S02]  /*91f0*/  FMNMX.FTZ R2, R28, R3, !PT ;  /* 0x000000031c027209 */ /* 0x000fe40007810000 */
[----:B------:R-:W-:Y:S01]  /*9200*/  FMNMX.FTZ R3, R31, R104, !PT ;  /* 0x000000681f037209 */ /* 0x000fe20007810000 */
[C---:B------:R-:W-:Y:S01]  /*9210*/  FFMA.FTZ R35, R102.reuse, R0, R35 ;  /* 0x0000000066237223 */ /* 0x040fe20000010023 */
[----:B------:R-:W-:Y:S01]  /*9220*/  FMNMX.FTZ R107, R29, R2, !PT ;  /* 0x000000021d6b7209 */ /* 0x000fe20007810000 */
[----:B------:R-:W-:Y:S01]  /*9230*/  FFMA.FTZ R33, R102, R0, R33 ;  /* 0x0000000066217223 */ /* 0x000fe20000010021 */
[----:B------:R-:W-:Y:S02]  /*9240*/  FMNMX.FTZ R2, R34, R3, !PT ;  /* 0x0000000322027209 */ /* 0x000fe40007810000 */
[----:B------:R-:W-:Y:S02]  /*9250*/  FMNMX.FTZ R102, R32, R107, !PT ;  /* 0x0000006b20667209 */ /* 0x000fe40007810000 */
[----:B------:R-:W-:Y:S02]  /*9260*/  FMNMX.FTZ R103, R35, R2, !PT ;  /* 0x0000000223677209 */ /* 0x000fe40007810000 */
[----:B------:R-:W-:Y:S03]  /*9270*/  FMNMX.FTZ R106, R33, R102, !PT ;  /* 0x00000066216a7209 */ /* 0x000fe60007810000 */
[----:B------:R-:W-:Y:S08]  /*9280*/  SHFL.BFLY PT, R2, R103, 0x2, 0x1f ;  /* 0x0c401f0067027f89 */ /* 0x000ff000000e0000 */
[----:B------:R-:W1:Y:S02]  /*9290*/  SHFL.BFLY PT, R3, R106, 0x2, 0x1f ;  /* 0x0c401f006a037f89 */ /* 0x000e6400000e0000 */
[----:B-1----:R-:W-:Y:S02]  /*92a0*/  FMNMX.FTZ R104, R106, R3, !PT ;  /* 0x000000036a687209 */ /* 0x002fe40007810000 */
[----:B------:R-:W-:Y:S04]  /*92b0*/  FMNMX.FTZ R105, R103, R2, !PT ;  /* 0x0000000267697209 */ /* 0x000fe80007810000 */
[----:B------:R-:W1:Y:S08]  /*92c0*/  SHFL.BFLY PT, R3, R104, 0x1, 0x1f ;  /* 0x0c201f0068037f89 */ /* 0x000e7000000e0000 */
[----:B------:R-:W2:Y:S01]  /*92d0*/  SHFL.BFLY PT, R2, R105, 0x1, 0x1f ;  /* 0x0c201f0069027f89 */ /* 0x000ea200000e0000 */
[----:B-1----:R-:W-:Y:S02]  /*92e0*/  FMNMX.FTZ R3, R104, R3, !PT ;  /* 0x0000000368037209 */ /* 0x002fe40007810000 */
[----:B--2---:R-:W-:Y:S03]  /*92f0*/  FMNMX.FTZ R2, R105, R2, !PT ;  /* 0x0000000269027209 */ /* 0x004fe60007810000 */
[C---:B------:R-:W-:Y:S01]  /*9300*/  FADD.FTZ R102, -R3.reuse, R100 ;  /* 0x0000006403667221 */ /* 0x040fe20000010100 */
[----:B------:R-:W-:Y:S01]  /*9310*/  FMUL.FTZ R111, R3, UR4 ;  /* 0x00000004036f7c20 */ /* 0x000fe20008410000 */
[----:B------:R-:W1:Y:S01]  /*9320*/  LDSM.16.MT88.4 R104, [R144+0x8000] ;  /* 0x008000009068783b */ /* 0x000e620000004200 */
[C---:B------:R-:W-:Y:S01]  /*9330*/  FSETP.NEU.FTZ.AND P0, PT, R2.reuse, -INF , PT ;  /* 0xff8000000200780b */ /* 0x040fe20003f1d000 */
[C---:B------:R-:W-:Y:S01]  /*9340*/  FMUL.FTZ R118, R2.reuse, UR4 ;  /* 0x0000000402767c20 */ /* 0x040fe20008410000 */
[----:B------:R-:W-:Y:S01]  /*9350*/  FADD.FTZ R101, -R2, R101 ;  /* 0x0000006502657221 */ /* 0x000fe20000010100 */
[----:B------:R-:W-:Y:S03]  /*9360*/  FMUL.FTZ R103, R102, UR4 ;  /* 0x0000000466677c20 */ /* 0x000fe60008410000 */
[----:B------:R-:W-:Y:S01]  /*9370*/  FSEL R118, R118, RZ, P0 ;  /* 0x000000ff76767208 */ /* 0x000fe20000000000 */
[----:B------:R-:W-:Y:S01]  /*9380*/  FMUL.FTZ R100, R101, UR4 ;  /* 0x0000000465647c20 */ /* 0x000fe20008410000 */
[----:B------:R-:W-:Y:S01]  /*9390*/  FSETP.NEU.FTZ.AND P0, PT, R3, -INF , PT ;  /* 0xff8000000300780b */ /* 0x000fe20003f1d000 */
[----:B------:R-:W2:Y:S02]  /*93a0*/  MUFU.EX2 R101, R103 ;  /* 0x0000006700657308 */ /* 0x000ea40000000800 */
[--C-:B------:R-:W-:Y:S01]  /*93b0*/  FFMA.FTZ R11, R11, UR4, -R118.reuse ;  /* 0x000000040b0b7c23 */ /* 0x100fe20008010876 */
[----:B------:R-:W-:Y:S01]  /*93c0*/  FSEL R111, R111, RZ, P0 ;  /* 0x000000ff6f6f7208 */ /* 0x000fe20000000000 */
[--C-:B------:R-:W-:Y:S01]  /*93d0*/  FFMA.FTZ R108, R10, UR4, -R118.reuse ;  /* 0x000000040a6c7c23 */ /* 0x100fe20008010876 */
[--C-:B------:R-:W-:Y:S01]  /*93e0*/  FFMA.FTZ R117, R6, UR4, -R118.reuse ;  /* 0x0000000406757c23 */ /* 0x100fe20008010876 */
[--C-:B------:R-:W-:Y:S01]  /*93f0*/  FFMA.FTZ R112, R7, UR4, -R118.reuse ;  /* 0x0000000407707c23 */ /* 0x100fe20008010876 */
[--C-:B------:R-:W-:Y:S03]  /*9400*/  FFMA.FTZ R120, R14, UR4, -R118.reuse ;  /* 0x000000040e787c23 */ /* 0x100fe60008010876 */
[----:B------:R-:W3:Y:S01]  /*9410*/  MUFU.EX2 R100, R100 ;  /* 0x0000006400647308 */ /* 0x000ee20000000800 */
[--C-:B------:R-:W-:Y:S01]  /*9420*/  FFMA.FTZ R109, R8, UR4, -R111.reuse ;  /* 0x00000004086d7c23 */ /* 0x100fe2000801086f */
[--C-:B------:R-:W-:Y:S01]  /*9430*/  FFMA.FTZ R102, R9, UR4, -R111.reuse ;  /* 0x0000000409667c23 */ /* 0x100fe2000801086f */
[--C-:B------:R-:W-:Y:S01]  /*9440*/  FFMA.FTZ R116, R4, UR4, -R111.reuse ;  /* 0x0000000404747c23 */ /* 0x100fe2000801086f */
[--C-:B------:R-:W-:Y:S01]  /*9450*/  FFMA.FTZ R110, R5, UR4, -R111.reuse ;  /* 0x00000004056e7c23 */ /* 0x100fe2000801086f */
[--C-:B------:R-:W-:Y:S01]  /*9460*/  FFMA.FTZ R114, R16, UR4, -R111.reuse ;  /* 0x0000000410727c23 */ /* 0x100fe2000801086f */
[--C-:B------:R-:W-:Y:S01]  /*9470*/  FFMA.FTZ R113, R17, UR4, -R111.reuse ;  /* 0x0000000411717c23 */ /* 0x100fe2000801086f */
[--C-:B------:R-:W-:Y:S03]  /*9480*/  FFMA.FTZ R115, R13, UR4, -R111.reuse ;  /* 0x000000040d737c23 */ /* 0x100fe6000801086f */
        /* <DEDUP_REMOVED lines=9> */
[C---:B---3--:R-:W-:Y:S01]  /*9520*/  FMUL.FTZ R10, R100.reuse, R94 ;  /* 0x0000005e640a7220 */ /* 0x048fe20000410000 */
[C---:B------:R-:W-:Y:S01]  /*9530*/  FMUL.FTZ R6, R100.reuse, R98 ;  /* 0x0000006264067220 */ /* 0x040fe20000410000 */
[C---:B------:R-:W-:Y:S01]  /*9540*/  FMUL.FTZ R7, R100.reuse, R99 ;  /* 0x0000006364077220 */ /* 0x040fe20000410000 */
[C---:B------:R-:W-:Y:S01]  /*9550*/  FMUL.FTZ R38, R100.reuse, R38 ;  /* 0x0000002664267220 */ /* 0x040fe20000410000 */
[C---:B------:R-:W-:Y:S01]  /*9560*/  FMUL.FTZ R39, R100.reuse, R39 ;  /* 0x0000002764277220 */ /* 0x040fe20000410000 */
[C---:B------:R-:W-:Y:S01]  /*9570*/  FMUL.FTZ R42, R100.reuse, R42 ;  /* 0x0000002a642a7220 */ /* 0x040fe20000410000 */
[C---:B------:R-:W-:Y:S03]  /*9580*/  FMUL.FTZ R43, R100.reuse, R43 ;  /* 0x0000002b642b7220 */ /* 0x040fe60000410000 */
[----:B------:R-:W2:Y:S01]  /*9590*/  MUFU.EX2 R112, R112 ;  /* 0x0000007000707308 */ /* 0x000ea20000000800 */
[C---:B----4-:R-:W-:Y:S01]  /*95a0*/  FMUL.FTZ R11, R100.reuse, R95 ;  /* 0x0000005f640b7220 */ /* 0x050fe20000410000 */
[C---:B------:R-:W-:Y:S01]  /*95b0*/  FMUL.FTZ R41, R101.reuse, R41 ;  /* 0x0000002965297220 */ /* 0x040fe20000410000 */
[----:B------:R-:W3:Y:S01]  /*95c0*/  LDSM.16.MT88.4 R92, [R142+0x8000] ;  /* 0x008000008e5c783b */ /* 0x000ee20000004200 */
[C---:B------:R-:W-:Y:S01]  /*95d0*/  FMUL.FTZ R46, R100.reuse, R46 ;  /* 0x0000002e642e7220 */ /* 0x040fe20000410000 */
[C---:B------:R-:W-:Y:S01]  /*95e0*/  FMUL.FTZ R47, R100.reuse, R47 ;  /* 0x0000002f642f7220 */ /* 0x040fe20000410000 */
[C---:B------:R-:W-:Y:S01]  /*95f0*/  FMUL.FTZ R44, R101.reuse, R44 ;  /* 0x0000002c652c7220 */ /* 0x040fe20000410000 */
[C---:B------:R-:W-:Y:S03]  /*9600*/  FMUL.FTZ R45, R101.reuse, R45 ;  /* 0x0000002d652d7220 */ /* 0x040fe60000410000 */
[----:B------:R-:W4:Y:S01]  /*9610*/  MUFU.EX2 R108, R108 ;  /* 0x0000006c006c7308 */ /* 0x000f220000000800 */
[C---:B------:R-:W-:Y:S01]  /*9620*/  FMUL.FTZ R50, R100.reuse, R50 ;  /* 0x0000003264327220 */ /* 0x040fe20000410000 */
[C---:B------:R-:W-:Y:S01]  /*9630*/  FMUL.FTZ R51, R100.reuse, R51 ;  /* 0x0000003364337220 */ /* 0x040fe20000410000 */
[C---:B------:R-:W-:Y:S01]  /*9640*/  FMUL.FTZ R48, R101.reuse, R48 ;  /* 0x0000003065307220 */ /* 0x040fe20000410000 */
[C---:B------:R-:W-:Y:S01]  /*9650*/  FMUL.FTZ R49, R101.reuse, R49 ;  /* 0x0000003165317220 */ /* 0x040fe20000410000 */
[C---:B------:R-:W-:Y:S01]  /*9660*/  FMUL.FTZ R54, R100.reuse, R54 ;  /* 0x0000003664367220 */ /* 0x040fe20000410000 */
[----:B------:R-:W-:Y:S01]  /*9670*/  FMUL.FTZ R55, R100, R55 ;  /* 0x0000003764377220 */ /* 0x000fe20000410000 */
[C---:B------:R-:W-:Y:S03]  /*9680*/  FMUL.FTZ R52, R101.reuse, R52 ;  /* 0x0000003465347220 */ /* 0x040fe60000410000 */
[----:B------:R-:W-:Y:S01]  /*9690*/  MUFU.EX2 R116, R116 ;  /* 0x0000007400747308 */ /* 0x000fe20000000800 */
[----:B--2---:R-:W-:Y:S01]  /*96a0*/  F2FP.F16.F32.PACK_AB R97, R112, R117 ;  /* 0x000000757061723e */ /* 0x004fe200000000ff */
[C---:B------:R-:W-:Y:S01]  /*96b0*/  FMUL.FTZ R53, R101.reuse, R53 ;  /* 0x0000003565357220 */ /* 0x040fe20000410000 */
[C---:B------:R-:W-:Y:S01]  /*96c0*/  FMUL.FTZ R58, R100.reuse, R58 ;  /* 0x0000003a643a7220 */ /* 0x040fe20000410000 */
[C---:B------:R-:W-:Y:S01]  /*96d0*/  FMUL.FTZ R59, R100.reuse, R59 ;  /* 0x0000003b643b7220 */ /* 0x040fe20000410000 */
[C---:B------:R-:W-:Y:S01]  /*96e0*/  FMUL.FTZ R56, R101.reuse, R56 ;  /* 0x0000003865387220 */ /* 0x040fe20000410000 */
[----:B------:R-:W-:Y:S01]  /*96f0*/  FMUL.FTZ R57, R101, R57 ;  /* 0x0000003965397220 */ /* 0x000fe20000410000 */
[C---:B------:R-:W-:Y:S03]  /*9700*/  FMUL.FTZ R62, R100.reuse, R62 ;  /* 0x0000003e643e7220 */ /* 0x040fe60000410000 */
        /* <DEDUP_REMOVED lines=32> */
[----:B------:R-:W-:Y:S01]  /*9910*/  FMUL.FTZ R90, R100, R90 ;  /* 0x0000005a645a7220 */ /* 0x000fe20000410000 */
[----:B----4-:R-:W-:Y:S01]  /*9920*/  F2FP.F16.F32.PACK_AB R98, R102, R109 ;  /* 0x0000006d6662723e */ /* 0x010fe200000000ff */
[--C-:B------:R-:W-:Y:S01]  /*9930*/  FFMA.FTZ R121, R22, UR4, -R118.reuse ;  /* 0x0000000416797c23 */ /* 0x100fe20008010876 */
[--C-:B------:R-:W-:Y:S01]  /*9940*/  FFMA.FTZ R124, R23, UR4, -R118.reuse ;  /* 0x00000004177c7c23 */ /* 0x100fe20008010876 */
[--C-:B------:R-:W-:Y:S01]  /*9950*/  FFMA.FTZ R122, R26, UR4, -R118.reuse ;  /* 0x000000041a7a7c23 */ /* 0x100fe20008010876 */
[--C-:B------:R-:W-:Y:S01]  /*9960*/  FFMA.FTZ R119, R27, UR4, -R118.reuse ;  /* 0x000000041b777c23 */ /* 0x100fe20008010876 */
[--C-:B------:R-:W-:Y:S01]  /*9970*/  FFMA.FTZ R123, R20, UR4, -R111.reuse ;  /* 0x00000004147b7c23 */ /* 0x100fe2000801086f */
[--C-:B------:R-:W-:Y:S01]  /*9980*/  FFMA.FTZ R126, R21, UR4, -R111.reuse ;  /* 0x00000004157e7c23 */ /* 0x100fe2000801086f */
[C---:B-1----:R-:W-:Y:S01]  /*9990*/  HMMA.16816.F32 R4, R96.reuse, R104, R4 ;  /* 0x000000686004723c */ /* 0x042fe20000001804 */
[----:B------:R-:W-:Y:S01]  /*99a0*/  LDSM.16.MT88.4 R20, [R142+0x9000] ;  /* 0x009000008e14783b */ /* 0x000fe20000004200 */
[----:B------:R-:W-:Y:S03]  /*99b0*/  MUFU.EX2 R120, R120 ;  /* 0x0000007800787308 */ /* 0x000fe60000000800 */
[--C-:B------:R-:W-:Y:S01]  /*99c0*/  FFMA.FTZ R125, R25, UR4, -R111.reuse ;  /* 0x00000004197d7c23 */ /* 0x100fe2000801086f */
[C---:B------:R-:W-:Y:S06]  /*99d0*/  HMMA.16816.F32 R8, R96.reuse, R106, R8 ;  /* 0x0000006a6008723c */ /* 0x040fec0000001808 */
[----:B------:R-:W-:Y:S01]  /*99e0*/  MUFU.EX2 R115, R115 ;  /* 0x0000007300737308 */ /* 0x000fe20000000800 */
[--C-:B------:R-:W-:Y:S01]  /*99f0*/  FFMA.FTZ R104, R18, UR4, -R118.reuse ;  /* 0x0000000412687c23 */ /* 0x100fe20008010876 */
[C---:B---3--:R-:W-:Y:S03]  /*9a00*/  HMMA.16816.F32 R36, R96.reuse, R92, R36 ;  /* 0x0000005c6024723c */ /* 0x048fe60000001824 */
[--C-:B------:R-:W-:Y:S03]  /*9a10*/  FFMA.FTZ R107, R19, UR4, -R118.reuse ;  /* 0x00000004136b7c23 */ /* 0x100fe60008010876 */
[C---:B------:R-:W-:Y:S01]  /*9a20*/  HMMA.16816.F32 R40, R96.reuse, R94, R40 ;  /* 0x0000005e6028723c */ /* 0x040fe20000001828 */
[----:B------:R-:W1:Y:S01]  /*9a30*/  LDSM.16.MT88.4 R92, [R141+0x8000] ;  /* 0x008000008d5c783b */ /* 0x000e620000004200 */
[----:B------:R-:W-:Y:S03]  /*9a40*/  MUFU.EX2 R104, R104 ;  /* 0x0000006800687308 */ /* 0x000fe60000000800 */
[----:B------:R-:W-:Y:S01]  /*9a50*/  FMUL.FTZ R91, R100, R91 ;  /* 0x0000005b645b7220 */ /* 0x000fe20000410000 */
[C---:B------:R-:W-:Y:S01]  /*9a60*/  FMUL.FTZ R88, R101.reuse, R88 ;  /* 0x0000005865587220 */ /* 0x040fe20000410000 */
[----:B------:R-:W-:Y:S01]  /*9a70*/  FMUL.FTZ R89, R101, R89 ;  /* 0x0000005965597220 */ /* 0x000fe20000410000 */
[--C-:B------:R-:W-:Y:S01]  /*9a80*/  FFMA.FTZ R128, R24, UR4, -R111.reuse ;  /* 0x0000000418807c23 */ /* 0x100fe2000801086f */
[----:B------:R-:W-:Y:S03]  /*9a90*/  LDSM.16.MT88.4 R16, [R142+0x8800] ;  /* 0x008800008e10783b */ /* 0x000fe60000004200 */
[----:B------:R-:W2:Y:S01]  /*9aa0*/  MUFU.EX2 R107, R107 ;  /* 0x0000006b006b7308 */ /* 0x000ea20000000800 */
[--C-:B------:R-:W-:Y:S01]  /*9ab0*/  FFMA.FTZ R24, R30, UR4, -R118.reuse ;  /* 0x000000041e187c23 */ /* 0x100fe20008010876 */
[--C-:B------:R-:W-:Y:S01]  /*9ac0*/  FFMA.FTZ R30, R31, UR4, -R118.reuse ;  /* 0x000000041f1e7c23 */ /* 0x100fe20008010876 */
[--C-:B------:R-:W-:Y:S01]  /*9ad0*/  FFMA.FTZ R105, R15, UR4, -R118.reuse ;  /* 0x000000040f697c23 */ /* 0x100fe20008010876 */
[----:B------:R-:W-:Y:S01]  /*9ae0*/  FFMA.FTZ R106, R12, UR4, -R111 ;  /* 0x000000040c6a7c23 */ /* 0x000fe2000801086f */
[--C-:B------:R-:W-:Y:S01]  /*9af0*/  FFMA.FTZ R34, R34, UR4, -R118.reuse ;  /* 0x0000000422227c23 */ /* 0x100fe20008010876 */
[----:B------:R-:W-:Y:S01]  /*9b00*/  FFMA.FTZ R118, R35, UR4, -R118 ;  /* 0x0000000423767c23 */ /* 0x000fe20008010876 */
[----:B------:R-:W-:Y:S03]  /*9b10*/  FFMA.FTZ R117, R100, R183, R117 ;  /* 0x000000b764757223 */ /* 0x000fe60000010075 */
[----:B------:R3:W-:Y:S01]  /*9b20*/  MUFU.EX2 R31, R24 ;  /* 0x00000018001f7308 */ /* 0x0007e20000000800 */
[----:B------:R-:W-:Y:S01]  /*9b30*/  FFMA.FTZ R116, R101, R182, R116 ;  /* 0x000000b665747223 */ /* 0x000fe20000010074 */
[----:B------:R-:W-:Y:S01]  /*9b40*/  MOV R101, R2 ;  /* 0x0000000200657202 */ /* 0x000fe20000000f00 */
[----:B------:R-:W-:Y:S01]  /*9b50*/  FADD.FTZ R117, R112, R117 ;  /* 0x0000007570757221 */ /* 0x000fe20000010000 */
[----:B------:R-:W-:Y:S01]  /*9b60*/  MOV R100, R3 ;  /* 0x0000000300647202 */ /* 0x000fe20000000f00 */
[----:B------:R-:W-:Y:S02]  /*9b70*/  FADD.FTZ R116, R110, R116 ;  /* 0x000000746e747221 */ /* 0x000fe40000010000 */
[----:B------:R-:W-:Y:S03]  /*9b80*/  FADD.FTZ R108, R108, R117 ;  /* 0x000000756c6c7221 */ /* 0x000fe60000010000 */
[----:B------:R-:W4:Y:S01]  /*9b90*/  MUFU.EX2 R105, R105 ;  /* 0x0000006900697308 */ /* 0x000f220000000800 */
[----:B--2---:R-:W-:Y:S01]  /*9ba0*/  F2FP.F16.F32.PACK_AB R15, R107, R104 ;  /* 0x000000686b0f723e */ /* 0x004fe200000000ff */
[----:B------:R-:W-:Y:S01]  /*9bb0*/  FADD.FTZ R35, R109, R116 ;  /* 0x000000746d237221 */ /* 0x000fe20000010000 */
[----:B------:R-:W-:Y:S03]  /*9bc0*/  FADD.FTZ R103, R103, R108 ;  /* 0x0000006c67677221 */ /* 0x000fe60000010000 */
[----:B------:R-:W-:Y:S04]  /*9bd0*/  FADD.FTZ R35, R102, R35 ;  /* 0x0000002366237221 */ /* 0x000fe80000010000 */
[----:B------:R-:W2:Y:S01]  /*9be0*/  MUFU.EX2 R106, R106 ;  /* 0x0000006a006a7308 */ /* 0x000ea20000000800 */
[----:B---3--:R-:W-:Y:S01]  /*9bf0*/  LDSM.16.MT88.4 R24, [R141+0x9800] ;  /* 0x009800008d18783b */ /* 0x008fe20000004200 */
[C---:B-1----:R-:W-:Y:S08]  /*9c00*/  HMMA.16816.F32 R44, R96.reuse, R92, R44 ;  /* 0x0000005c602c723c */ /* 0x042ff0000000182c */
[----:B------:R-:W-:Y:S03]  /*9c10*/  MUFU.EX2 R114, R114 ;  /* 0x0000007200727308 */ /* 0x000fe60000000800 */
[----:B----4-:R-:W-:Y:S01]  /*9c20*/  F2FP.F16.F32.PACK_AB R13, R105, R120 ;  /* 0x00000078690d723e */ /* 0x010fe200000000ff */
[----:B------:R-:W-:Y:S01]  /*9c30*/  FADD.FTZ R120, R120, R103 ;  /* 0x0000006778787221 */ /* 0x000fe20000010000 */
[C---:B------:R-:W-:Y:S01]  /*9c40*/  HMMA.16816.F32 R48, R96.reuse, R94, R48 ;  /* 0x0000005e6030723c */ /* 0x040fe20000001830 */
[----:B------:R-:W1:Y:S04]  /*9c50*/  LDSM.16.MT88.4 R92, [R140+0x8000] ;  /* 0x008000008c5c783b */ /* 0x000e680000004200 */
[----:B------:R-:W3:Y:S01]  /*9c60*/  MUFU.EX2 R113, R113 ;  /* 0x0000007100717308 */ /* 0x000ee20000000800 */
[----:B--2---:R-:W-:Y:S01]  /*9c70*/  F2FP.F16.F32.PACK_AB R12, R115, R106 ;  /* 0x0000006a730c723e */ /* 0x004fe200000000ff */
[----:B------:R-:W-:Y:S01]  /*9c80*/  FADD.FTZ R106, R106, R35 ;  /* 0x000000236a6a7221 */ /* 0x000fe20000010000 */
[----:B------:R-:W-:Y:S07]  /*9c90*/  FADD.FTZ R105, R105, R120 ;  /* 0x0000007869697221 */ /* 0x000fee0000010000 */
[----:B------:R-:W-:Y:S01]  /*9ca0*/  MUFU.EX2 R121, R121 ;  /* 0x0000007900797308 */ /* 0x000fe20000000800 */
[----:B------:R-:W-:Y:S01]  /*9cb0*/  FADD.FTZ R115, R115, R106 ;  /* 0x0000006a73737221 */ /* 0x000fe20000010000 */
[----:B------:R-:W-:Y:S04]  /*9cc0*/  FADD.FTZ R104, R104, R105 ;  /* 0x0000006968687221 */ /* 0x000fe80000010000 */
[----:B------:R-:W-:Y:S04]  /*9cd0*/  FADD.FTZ R104, R107, R104 ;  /* 0x000000686b687221 */ /* 0x000fe80000010000 */
[----:B------:R-:W2:Y:S01]  /*9ce0*/  MUFU.EX2 R124, R124 ;  /* 0x0000007c007c7308 */ /* 0x000ea20000000800 */
[----:B---3--:R-:W-:Y:S09]  /*9cf0*/  F2FP.F16.F32.PACK_AB R14, R113, R114 ;  /* 0x00000072710e723e */ /* 0x008ff200000000ff */
[----:B------:R-:W-:Y:S10]  /*9d00*/  MUFU.EX2 R122, R122 ;  /* 0x0000007a007a7308 */ /* 0x000ff40000000800 */
[----:B------:R-:W3:Y:S01]  /*9d10*/  MUFU.EX2 R119, R119 ;  /* 0x0000007700777308 */ /* 0x000ee20000000800 */
[C---:B-1----:R-:W-:Y:S09]  /*9d20*/  HMMA.16816.F32 R52, R96.reuse, R92, R52 ;  /* 0x0000005c6034723c */ /* 0x042ff20000001834 */
[----:B------:R-:W-:Y:S01]  /*9d30*/  MUFU.EX2 R123, R123 ;  /* 0x0000007b007b7308 */ /* 0x000fe20000000800 */
[C---:B------:R-:W-:Y:S01]  /*9d40*/  HMMA.16816.F32 R56, R96.reuse, R94, R56 ;  /* 0x0000005e6038723c */ /* 0x040fe20000001838 */
[----:B------:R-:W1:Y:S08]  /*9d50*/  LDSM.16.MT88.4 R92, [R144+0xa000] ;  /* 0x00a00000905c783b */ /* 0x000e700000004200 */
[----:B------:R-:W4:Y:S10]  /*9d60*/  MUFU.EX2 R126, R126 ;  /* 0x0000007e007e7308 */ /* 0x000f340000000800 */
[----:B------:R-:W-:Y:S10]  /*9d70*/  MUFU.EX2 R128, R128 ;  /* 0x0000008000807308 */ /* 0x000ff40000000800 */
[----:B------:R-:W5:Y:S10]  /*9d80*/  MUFU.EX2 R125, R125 ;  /* 0x0000007d007d7308 */ /* 0x000f740000000800 */
[----:B------:R-:W5:Y:S10]  /*9d90*/  MUFU.EX2 R30, R30 ;  /* 0x0000001e001e7308 */ /* 0x000f740000000800 */
[----:B------:R-:W-:Y:S01]  /*9da0*/  MUFU.EX2 R183, R118 ;  /* 0x0000007600b77308 */ /* 0x000fe20000000800 */
[C---:B-1----:R-:W-:Y:S06]  /*9db0*/  HMMA.16816.F32 R60, R96.reuse, R92, R60 ;  /* 0x0000005c603c723c */ /* 0x042fec000000183c */
[C---:B------:R-:W-:Y:S01]  /*9dc0*/  HMMA.16816.F32 R64, R96.reuse, R94, R64 ;  /* 0x0000005e6040723c */ /* 0x040fe20000001840 */
[----:B------:R-:W1:Y:S05]  /*9dd0*/  LDSM.16.MT88.4 R92, [R142+0xa000] ;  /* 0x00a000008e5c783b */ /* 0x000e6a0000004200 */
[C---:B-1----:R-:W-:Y:S06]  /*9de0*/  HMMA.16816.F32 R68, R96.reuse, R92, R68 ;  /* 0x0000005c6044723c */ /* 0x042fec0000001844 */
[C---:B------:R-:W-:Y:S01]  /*9df0*/  HMMA.16816.F32 R72, R96.reuse, R94, R72 ;  /* 0x0000005e6048723c */ /* 0x040fe20000001848 */
[----:B------:R-:W1:Y:S05]  /*9e00*/  LDSM.16.MT88.4 R92, [R141+0xa000] ;  /* 0x00a000008d5c783b */ /* 0x000e6a0000004200 */
[C---:B-1----:R-:W-:Y:S06]  /*9e10*/  HMMA.16816.F32 R76, R96.reuse, R92, R76 ;  /* 0x0000005c604c723c */ /* 0x042fec000000184c */
[C---:B------:R-:W-:Y:S01]  /*9e20*/  HMMA.16816.F32 R80, R96.reuse, R94, R80 ;  /* 0x0000005e6050723c */ /* 0x040fe20000001850 */
[----:B------:R-:W1:Y:S05]  /*9e30*/  LDSM.16.MT88.4 R92, [R140+0xa000] ;  /* 0x00a000008c5c783b */ /* 0x000e6a0000004200 */
[C---:B-1----:R-:W-:Y:S06]  /*9e40*/  HMMA.16816.F32 R84, R96.reuse, R92, R84 ;  /* 0x0000005c6054723c */ /* 0x042fec0000001854 */
[----:B------:R-:W-:Y:S01]  /*9e50*/  HMMA.16816.F32 R88, R96, R94, R88 ;  /* 0x0000005e6058723c */ /* 0x000fe20000001858 */
[----:B------:R-:W1:Y:S06]  /*9e60*/  LDSM.16.MT88.4 R92, [R144+0x8800] ;  /* 0x00880000905c783b */ /* 0x000e6c0000004200 */
[--C-:B------:R-:W-:Y:S01]  /*9e70*/  FFMA.FTZ R97, R29, UR4, -R111.reuse ;  /* 0x000000041d617c23 */ /* 0x100fe2000801086f */
[--C-:B------:R-:W-:Y:S02]  /*9e80*/  FFMA.FTZ R96, R28, UR4, -R111.reuse ;  /* 0x000000041c607c23 */ /* 0x100fe4000801086f */
[----:B------:R-:W5:Y:S01]  /*9e90*/  MUFU.EX2 R28, R34 ;  /* 0x00000022001c7308 */ /* 0x000f620000000800 */
[--C-:B------:R-:W-:Y:S01]  /*9ea0*/  FFMA.FTZ R29, R32, UR4, -R111.reuse ;  /* 0x00000004201d7c23 */ /* 0x100fe2000801086f */
[----:B------:R-:W-:Y:S08]  /*9eb0*/  FFMA.FTZ R111, R33, UR4, -R111 ;  /* 0x00000004216f7c23 */ /* 0x000ff0000801086f */
[----:B------:R-:W-:Y:S10]  /*9ec0*/  MUFU.EX2 R33, R96 ;  /* 0x0000006000217308 */ /* 0x000ff40000000800 */
[----:B------:R-:W5:Y:S10]  /*9ed0*/  MUFU.EX2 R32, R97 ;  /* 0x0000006100207308 */ /* 0x000f740000000800 */
[----:B------:R-:W-:Y:S01]  /*9ee0*/  MUFU.EX2 R29, R29 ;  /* 0x0000001d001d7308 */ /* 0x000fe20000000800 */
[C---:B-1----:R-:W-:Y:S09]  /*9ef0*/  HMMA.16816.F32 R4, R12.reuse, R92, R4 ;  /* 0x0000005c0c04723c */ /* 0x042ff20000001804 */
[----:B------:R-:W1:Y:S01]  /*9f00*/  MUFU.EX2 R182, R111 ;  /* 0x0000006f00b67308 */ /* 0x000e620000000800 */
[C---:B------:R-:W-:Y:S01]  /*9f10*/  HMMA.16816.F32 R8, R12.reuse, R94, R8 ;  /* 0x0000005e0c08723c */ /* 0x040fe20000001808 */
[----:B------:R-:W-:Y:S05]  /*9f20*/  LDSM.16.MT88.4 R92, [R144+0x9800] ;  /* 0x00980000905c783b */ /* 0x000fea0000004200 */
[C---:B------:R-:W-:Y:S06]  /*9f30*/  HMMA.16816.F32 R36, R12.reuse, R16, R36 ;  /* 0x000000100c24723c */ /* 0x040fec0000001824 */
[C---:B------:R-:W-:Y:S01]  /*9f40*/  HMMA.16816.F32 R40, R12.reuse, R18, R40 ;  /* 0x000000120c28723c */ /* 0x040fe20000001828 */
[----:B------:R-:W2:Y:S05]  /*9f50*/  LDSM.16.MT88.4 R16, [R141+0x8800] ;  /* 0x008800008d10783b */ /* 0x000eaa0000004200 */
[C---:B--2---:R-:W-:Y:S06]  /*9f60*/  HMMA.16816.F32 R44, R12.reuse, R16, R44 ;  /* 0x000000100c2c723c */ /* 0x044fec000000182c */
        /* <DEDUP_REMOVED lines=15> */
[----:B------:R-:W-:Y:S01]  /*a060*/  HMMA.16816.F32 R88, R12, R18, R88 ;  /* 0x000000120c58723c */ /* 0x000fe20000001858 */
[----:B------:R-:W2:Y:S06]  /*a070*/  LDSM.16.MT88.4 R16, [R144+0x9000] ;  /* 0x009000009010783b */ /* 0x000eac0000004200 */
[----:B------:R-:W-:Y:S04]  /*a080*/  F2FP.F16.F32.PACK_AB R13, R124, R121 ;  /* 0x000000797c0d723e */ /* 0x000fe800000000ff */
[----:B---3--:R-:W-:Y:S02]  /*a090*/  F2FP.F16.F32.PACK_AB R15, R119, R122 ;  /* 0x0000007a770f723e */ /* 0x008fe400000000ff */
[----:B----4-:R-:W-:Y:S02]  /*a0a0*/  F2FP.F16.F32.PACK_AB R12, R126, R123 ;  /* 0x0000007b7e0c723e */ /* 0x010fe400000000ff */
[----:B-----5:R-:W-:Y:S07]  /*a0b0*/  F2FP.F16.F32.PACK_AB R14, R125, R128 ;  /* 0x000000807d0e723e */ /* 0x020fee00000000ff */
[C---:B--2---:R-:W-:Y:S06]  /*a0c0*/  HMMA.16816.F32 R4, R12.reuse, R16, R4 ;  /* 0x000000100c04723c */ /* 0x044fec0000001804 */
[C---:B------:R-:W-:Y:S01]  /*a0d0*/  HMMA.16816.F32 R8, R12.reuse, R18, R8 ;  /* 0x000000120c08723c */ /* 0x040fe20000001808 */
[----:B------:R-:W2:Y:S05]  /*a0e0*/  LDSM.16.MT88.4 R16, [R141+0x9000] ;  /* 0x009000008d10783b */ /* 0x000eaa0000004200 */
[C---:B------:R-:W-:Y:S06]  /*a0f0*/  HMMA.16816.F32 R36, R12.reuse, R20, R36 ;  /* 0x000000140c24723c */ /* 0x040fec0000001824 */
[C---:B------:R-:W-:Y:S01]  /*a100*/  HMMA.16816.F32 R40, R12.reuse, R22, R40 ;  /* 0x000000160c28723c */ /* 0x040fe20000001828 */
[----:B------:R-:W3:Y:S05]  /*a110*/  LDSM.16.MT88.4 R20, [R140+0x9000] ;  /* 0x009000008c14783b */ /* 0x000eea0000004200 */
[C---:B--2---:R-:W-:Y:S06]  /*a120*/  HMMA.16816.F32 R44, R12.reuse, R16, R44 ;  /* 0x000000100c2c723c */ /* 0x044fec000000182c */
[C---:B------:R-:W-:Y:S01]  /*a130*/  HMMA.16816.F32 R48, R12.reuse, R18, R48 ;  /* 0x000000120c30723c */ /* 0x040fe20000001830 */
[----:B------:R-:W2:Y:S05]  /*a140*/  LDSM.16.MT88.4 R16, [R144+0xb000] ;  /* 0x00b000009010783b */ /* 0x000eaa0000004200 */
[C---:B---3--:R-:W-:Y:S06]  /*a150*/  HMMA.16816.F32 R52, R12.reuse, R20, R52 ;  /* 0x000000140c34723c */ /* 0x048fec0000001834 */
        /* <DEDUP_REMOVED lines=12> */
[----:B------:R-:W-:Y:S01]  /*a220*/  HMMA.16816.F32 R88, R12, R22, R88 ;  /* 0x000000160c58723c */ /* 0x000fe20000001858 */
[----:B------:R-:W3:Y:S06]  /*a230*/  LDSM.16.MT88.4 R20, [R140+0x9800] ;  /* 0x009800008c14783b */ /* 0x000eec0000004200 */
[----:B------:R-:W-:Y:S04]  /*a240*/  F2FP.F16.F32.PACK_AB R13, R30, R31 ;  /* 0x0000001f1e0d723e */ /* 0x000fe800000000ff */
[----:B------:R-:W-:Y:S02]  /*a250*/  F2FP.F16.F32.PACK_AB R15, R183, R28 ;  /* 0x0000001cb70f723e */ /* 0x000fe400000000ff */
[----:B------:R-:W-:Y:S02]  /*a260*/  F2FP.F16.F32.PACK_AB R12, R32, R33 ;  /* 0x00000021200c723e */ /* 0x000fe400000000ff */
[----:B-1----:R-:W-:Y:S07]  /*a270*/  F2FP.F16.F32.PACK_AB R14, R182, R29 ;  /* 0x0000001db60e723e */ /* 0x002fee00000000ff */
[C---:B------:R-:W-:Y:S01]  /*a280*/  HMMA.16816.F32 R96, R12.reuse, R92, R4 ;  /* 0x0000005c0c60723c */ /* 0x040fe20000001804 */
[----:B------:R-:W1:Y:S05]  /*a290*/  LDSM.16.MT88.4 R4, [R144+0xb800] ;  /* 0x00b800009004783b */ /* 0x000e6a0000004200 */
[C---:B------:R-:W-:Y:S03]  /*a2a0*/  HMMA.16816.F32 R92, R12.reuse, R94, R8 ;  /* 0x0000005e0c5c723c */ /* 0x040fe60000001808 */
[----:B------:R-:W4:Y:S03]  /*a2b0*/  LDSM.16.MT88.4 R8, [R142+0xb800] ;  /* 0x00b800008e08783b */ /* 0x000f260000004200 */
[C---:B--2---:R-:W-:Y:S06]  /*a2c0*/  HMMA.16816.F32 R36, R12.reuse, R16, R36 ;  /* 0x000000100c24723c */ /* 0x044fec0000001824 */
[C---:B------:R-:W-:Y:S01]  /*a2d0*/  HMMA.16816.F32 R40, R12.reuse, R18, R40 ;  /* 0x000000120c28723c */ /* 0x040fe20000001828 */
[----:B------:R-:W2:Y:S05]  /*a2e0*/  LDSM.16.MT88.4 R16, [R141+0xb800] ;  /* 0x00b800008d10783b */ /* 0x000eaa0000004200 */
[C---:B------:R-:W-:Y:S06]  /*a2f0*/  HMMA.16816.F32 R44, R12.reuse, R24, R44 ;  /* 0x000000180c2c723c */ /* 0x040fec000000182c */
[C---:B------:R-:W-:Y:S06]  /*a300*/  HMMA.16816.F32 R48, R12.reuse, R26, R48 ;  /* 0x0000001a0c30723c */ /* 0x040fec0000001830 */
[C---:B---3--:R-:W-:Y:S06]  /*a310*/  HMMA.16816.F32 R52, R12.reuse, R20, R52 ;  /* 0x000000140c34723c */ /* 0x048fec0000001834 */
[C---:B------:R-:W-:Y:S01]  /*a320*/  HMMA.16816.F32 R56, R12.reuse, R22, R56 ;  /* 0x000000160c38723c */ /* 0x040fe20000001838 */
[----:B------:R-:W3:Y:S05]  /*a330*/  LDSM.16.MT88.4 R20, [R140+0xb800] ;  /* 0x00b800008c14783b */ /* 0x000eea0000004200 */
[C---:B-1----:R-:W-:Y:S06]  /*a340*/  HMMA.16816.F32 R60, R12.reuse, R4, R60 ;  /* 0x000000040c3c723c */ /* 0x042fec000000183c */
[C---:B------:R-:W-:Y:S05]  /*a350*/  HMMA.16816.F32 R64, R12.reuse, R6, R64 ;  /* 0x000000060c40723c */ /* 0x040fea0000001840 */
[----:B------:R-:W-:Y:S01]  /*a360*/  FADD.FTZ R4, R114, R115 ;  /* 0x0000007372047221 */ /* 0x000fe20000010000 */
[C---:B----4-:R-:W-:Y:S05]  /*a370*/  HMMA.16816.F32 R68, R12.reuse, R8, R68 ;  /* 0x000000080c44723c */ /* 0x050fea0000001844 */
[----:B------:R-:W-:Y:S01]  /*a380*/  FADD.FTZ R4, R113, R4 ;  /* 0x0000000471047221 */ /* 0x000fe20000010000 */
[C---:B------:R-:W-:Y:S05]  /*a390*/  HMMA.16816.F32 R72, R12.reuse, R10, R72 ;  /* 0x0000000a0c48723c */ /* 0x040fea0000001848 */
[----:B------:R-:W-:Y:S01]  /*a3a0*/  FADD.FTZ R5, R121, R104 ;  /* 0x0000006879057221 */ /* 0x000fe20000010000 */
[C---:B--2---:R-:W-:Y:S05]  /*a3b0*/  HMMA.16816.F32 R76, R12.reuse, R16, R76 ;  /* 0x000000100c4c723c */ /* 0x044fea000000184c */
[----:B------:R-:W-:Y:S01]  /*a3c0*/  FADD.FTZ R123, R123, R4 ;  /* 0x000000047b7b7221 */ /* 0x000fe20000010000 */
[C---:B------:R-:W-:Y:S05]  /*a3d0*/  HMMA.16816.F32 R80, R12.reuse, R18, R80 ;  /* 0x000000120c50723c */ /* 0x040fea0000001850 */
[----:B------:R-:W-:Y:S01]  /*a3e0*/  FADD.FTZ R5, R124, R5 ;  /* 0x000000057c057221 */ /* 0x000fe20000010000 */
[----:B------:R-:W-:Y:S01]  /*a3f0*/  FADD.FTZ R123, R126, R123 ;  /* 0x0000007b7e7b7221 */ /* 0x000fe20000010000 */
[C---:B---3--:R-:W-:Y:S04]  /*a400*/  HMMA.16816.F32 R84, R12.reuse, R20, R84 ;  /* 0x000000140c54723c */ /* 0x048fe80000001854 */
[----:B------:R-:W-:Y:S01]  /*a410*/  FADD.FTZ R122, R122, R5 ;  /* 0x000000057a7a7221 */ /* 0x000fe20000010000 */
[----:B------:R-:W-:Y:S01]  /*a420*/  FADD.FTZ R128, R128, R123 ;  /* 0x0000007b80807221 */ /* 0x000fe20000010000 */
[----:B------:R-:W-:Y:S05]  /*a430*/  HMMA.16816.F32 R88, R12, R22, R88 ;  /* 0x000000160c58723c */ /* 0x000fea0000001858 */
[----:B------:R-:W-:Y:S01]  /*a440*/  FADD.FTZ R122, R119, R122 ;  /* 0x0000007a777a7221 */ /* 0x000fe20000010000 */
[----:B------:R-:W-:Y:S05]  /*a450*/  FADD.FTZ R128, R125, R128 ;  /* 0x000000807d807221 */ /* 0x000fea0000010000 */
        /* <DEDUP_REMOVED lines=9> */
.L_x_857:
        /* <DEDUP_REMOVED lines=12> */
[----:B------:R-:W1:Y:S04]  /*a5b0*/  SHFL.BFLY PT, R5, R8, 0x1, 0x1f ;  /* 0x0c201f0008057f89 */ /* 0x000e6800000e0000 */
[----:B------:R-:W2:Y:S01]  /*a5c0*/  SHFL.BFLY PT, R4, R9, 0x1, 0x1f ;  /* 0x0c201f0009047f89 */ /* 0x000ea200000e0000 */
[----:B------:R-:W3:Y:S01]  /*a5d0*/  S2R R0, SR_TID.X ;  /* 0x0000000000007919 */ /* 0x000ee20000002100 */
[----:B-1----:R-:W-:Y:S01]  /*a5e0*/  FADD.FTZ R5, R8, R5 ;  /* 0x0000000508057221 */ /* 0x002fe20000010000 */
[----:B--2---:R-:W-:-:S04]  /*a5f0*/  FADD.FTZ R4, R9, R4 ;  /* 0x0000000409047221 */ /* 0x004fc80000010000 */
[----:B------:R-:W-:Y:S02]  /*a600*/  FSETP.NE.FTZ.AND P4, PT, R5, RZ, PT ;  /* 0x000000ff0500720b */ /* 0x000fe40003f95000 */
[----:B------:R-:W-:Y:S02]  /*a610*/  FSETP.NE.FTZ.AND P3, PT, R4, RZ, PT ;  /* 0x000000ff0400720b */ /* 0x000fe40003f75000 */
[----:B---3--:R-:W-:-:S09]  /*a620*/  SHF.R.S32.HI R9, RZ, 0x1f, R0 ;  /* 0x0000001fff097819 */ /* 0x008fd20000011400 */
[----:B------:R-:W1:Y:S01]  /*a630*/  @P4 MUFU.RCP R6, R5 ;  /* 0x0000000500064308 */ /* 0x000e620000001000 */
[CC--:B------:R-:W-:Y:S02]  /*a640*/  LEA.HI R8, R9.reuse, R0.reuse, RZ, 0x2 ;  /* 0x0000000009087211 */ /* 0x0c0fe400078f10ff */
[----:B------:R-:W-:Y:S02]  /*a650*/  LEA.HI R10, R9, R0, RZ, 0x5 ;  /* 0x00000000090a7211 */ /* 0x000fe400078f28ff */
[----:B------:R-:W-:-:S03]  /*a660*/  SHF.R.S32.HI R11, RZ, 0x2, R8 ;  /* 0x00000002ff0b7819 */ /* 0x000fc60000011408 */
[----:B------:R-:W2:Y:S01]  /*a670*/  @P3 MUFU.RCP R7, R4 ;  /* 0x0000000400073308 */ /* 0x000ea20000001000 */
[----:B------:R-:W-:-:S04]  /*a680*/  LOP3.LUT R13, R8, 0x3ffffffc, RZ, 0xc0, !PT ;  /* 0x3ffffffc080d7812 */ /* 0x000fc800078ec0ff */
[----:B------:R-:W-:Y:S01]  /*a690*/  IADD3 R13, -R13, R0, RZ ;  /* 0x000000000d0d7210 */ /* 0x000fe20007ffe1ff */
        /* <DEDUP_REMOVED lines=32> */
[----:B------:R-:W-:Y:S01]  /*a8a0*/  SHF.R.S32.HI R6, RZ, 0x1f, R8 ;  /* 0x0000001fff067819 */ /* 0x000fe20000011408 */
[C---:B--2---:R-:W-:Y:S01]  /*a8b0*/  FMUL.FTZ R99, R7.reuse, R99 ;  /* 0x0000006307637220 */ /* 0x044fe20000410000 */
        /* <DEDUP_REMOVED lines=35> */
[----:B------:R-:W-:Y:S02]  /*aaf0*/  SHF.R.S32.HI R8, RZ, 0x5, R10 ;  /* 0x00000005ff087819 */ /* 0x000fe4000001140a */
[C---:B------:R-:W-:Y:S02]  /*ab00*/  SHF.L.U32 R12, R11.reuse, 0x6, RZ ;  /* 0x000000060b0c7819 */ /* 0x040fe400000006ff */
[----:B------:R-:W-:Y:S02]  /*ab10*/  LEA R13, R8, R13, 0x9 ;  /* 0x0000000d080d7211 */ /* 0x000fe400078e48ff */
[----:B------:R-:W-:Y:S02]  /*ab20*/  LOP3.LUT R12, R12, 0x1c0, RZ, 0xc0, !PT ;  /* 0x000001c00c0c7812 */ /* 0x000fe400078ec0ff */
[----:B------:R-:W-:Y:S02]  /*ab30*/  R2P PR, R11, 0x6 ;  /* 0x000000060b007804 */ /* 0x000fe40000000000 */
[----:B------:R-:W-:-:S02]  /*ab40*/  LEA.HI R12, R12, R12, RZ, 0x1d ;  /* 0x0000000c0c0c7211 */ /* 0x000fc400078fe8ff */
[----:B------:R-:W-:Y:S02]  /*ab50*/  F2FP.F16.F32.PACK_AB R96, R97, R96 ;  /* 0x000000606160723e */ /* 0x000fe400000000ff */
[----:B------:R-:W-:Y:S02]  /*ab60*/  LEA R12, R13, R12, 0x1 ;  /* 0x0000000c0d0c7211 */ /* 0x000fe400078e08ff */
[----:B------:R-:W-:Y:S02]  /*ab70*/  F2FP.F16.F32.PACK_AB R98, R99, R98 ;  /* 0x000000626362723e */ /* 0x000fe400000000ff */
[----:B------:R-:W-:Y:S02]  /*ab80*/  F2FP.F16.F32.PACK_AB R92, R93, R92 ;  /* 0x0000005c5d5c723e */ /* 0x000fe400000000ff */
[----:B------:R-:W-:Y:S02]  /*ab90*/  F2FP.F16.F32.PACK_AB R94, R95, R94 ;  /* 0x0000005e5f5e723e */ /* 0x000fe400000000ff */
[----:B------:R-:W-:Y:S01]  /*aba0*/  F2FP.F16.F32.PACK_AB R36, R37, R36 ;  /* 0x000000242524723e */ /* 0x000fe200000000ff */
[----:B-1----:R-:W-:Y:S01]  /*abb0*/  @P0 IMAD.WIDE.U32 R16, R163, R6, RZ ;  /* 0x00000006a3100225 */ /* 0x002fe200078e00ff */
[----:B------:R-:W-:-:S02]  /*abc0*/  F2FP.F16.F32.PACK_AB R38, R39, R38 ;  /* 0x000000262726723e */ /* 0x000fc400000000ff */
[----:B------:R-:W-:Y:S01]  /*abd0*/  F2FP.F16.F32.PACK_AB R40, R41, R40 ;  /* 0x000000282928723e */ /* 0x000fe200000000ff */
[----:B------:R-:W-:Y:S01]  /*abe0*/  @P0 IMAD R7, R163, R7, R17 ;  /* 0x00000007a3070224 */ /* 0x000fe200078e0211 */
[----:B------:R-:W-:Y:S02]  /*abf0*/  LEA R17, R12, UR4, 0x1 ;  /* 0x000000040c117c11 */ /* 0x000fe4000f8e08ff */
        /* <DEDUP_REMOVED lines=25> */
.L_x_861:
        /* <DEDUP_REMOVED lines=21> */
[----:B------:R-:W-:-:S07]  /*aee0*/  SHF.R.S32.HI R13, RZ, 0x1f, R12 ;  /* 0x0000001fff0d7819 */ /* 0x000fce000001140c */
.L_x_862:
[----:B------:R-:W-:Y:S01]  /*aef0*/  ISETP.NE.AND P0, PT, RZ, UR4, PT ;  /* 0x00000004ff007c0c */ /* 0x000fe2000bf05270 */
[C---:B------:R-:W-:Y:S01]  /*af00*/  VIADD R11, R17.reuse, 0xfffffff0 ;  /* 0xfffffff0110b7836 */ /* 0x040fe20000000000 */
[----:B------:R-:W-:Y:S01]  /*af10*/  STS [R17], R96 ;  /* 0x0000006011007388 */ /* 0x000fe20000000800 */
[----:B------:R-:W-:Y:S01]  /*af20*/  @P2 VIADD R11, R17, 0x10 ;  /* 0x00000010110b2836 */ /* 0x000fe20000000000 */
[----:B------:R-:W-:Y:S01]  /*af30*/  F2FP.F16.F32.PACK_AB R82, R83, R82 ;  /* 0x000000525352723e */ /* 0x000fe200000000ff */
[C---:B------:R-:W-:Y:S01]  /*af40*/  IMAD.IADD R19, R17.reuse, 0x1, R15 ;  /* 0x0000000111137824 */ /* 0x040fe200078e020f */
[----:B------:R-:W-:Y:S01]  /*af50*/  STS [R17+0x400], R98 ;  /* 0x0004006211007388 */ /* 0x000fe20000000800 */
[--C-:B------:R-:W-:Y:S01]  /*af60*/  IMAD.IADD R21, R17, 0x1, R14.reuse ;  /* 0x0000000111157824 */ /* 0x100fe200078e020e */
[----:B------:R-:W-:Y:S01]  /*af70*/  IADD3 R23, R15, R11, RZ ;  /* 0x0000000b0f177210 */ /* 0x000fe20007ffe0ff */
[----:B------:R-:W-:Y:S01]  /*af80*/  IMAD.IADD R27, R14, 0x1, R11 ;  /* 0x000000010e1b7824 */ /* 0x000fe200078e020b */
[----:B------:R-:W-:Y:S01]  /*af90*/  STS [R11], R92 ;  /* 0x0000005c0b007388 */ /* 0x000fe20000000800 */
[----:B------:R-:W-:Y:S01]  /*afa0*/  IADD3 R25, R19, R14, RZ ;  /* 0x0000000e13197210 */ /* 0x000fe20007ffe0ff */
[----:B------:R-:W-:Y:S01]  /*afb0*/  @P4 MUFU.LG2 R5, R5 ;  /* 0x0000000500054308 */ /* 0x000fe20000000c00 */
[----:B------:R-:W1:Y:S01]  /*afc0*/  @!P0 LDC R16, c[0x0][0x2c4] ;  /* 0x0000b100ff108b82 */ /* 0x000e620000000800 */
[----:B------:R-:W-:Y:S01]  /*afd0*/  STS [R11+0x400], R94 ;  /* 0x0004005e0b007388 */ /* 0x000fe20000000800 */
[----:B------:R-:W-:Y:S01]  /*afe0*/  IMAD.IADD R29, R23, 0x1, R14 ;  /* 0x00000001171d7824 */ /* 0x000fe200078e020e */
[----:B------:R-:W-:Y:S01]  /*aff0*/  F2FP.F16.F32.PACK_AB R84, R85, R84 ;  /* 0x000000545554723e */ /* 0x000fe200000000ff */
[----:B------:R-:W-:Y:S01]  /*b000*/  BSSY B0, `(.L_x_863) ;  /* 0x000005f000007945 */ /* 0x000fe20003800000 */
[----:B------:R-:W-:Y:S01]  /*b010*/  STS [R19], R36 ;  /* 0x0000002413007388 */ /* 0x000fe20000000800 */
[----:B------:R-:W-:Y:S01]  /*b020*/  F2FP.F16.F32.PACK_AB R86, R87, R86 ;  /* 0x000000565756723e */ /* 0x000fe200000000ff */
[----:B------:R-:W2:Y:S01]  /*b030*/  @P3 MUFU.LG2 R4, R4 ;  /* 0x0000000400043308 */ /* 0x000ea20000000c00 */
[----:B------:R-:W-:Y:S01]  /*b040*/  F2FP.F16.F32.PACK_AB R88, R89, R88 ;  /* 0x000000585958723e */ /* 0x000fe200000000ff */
[----:B------:R-:W-:Y:S01]  /*b050*/  STS [R19+0x400], R38 ;  /* 0x0004002613007388 */ /* 0x000fe20000000800 */
[----:B------:R-:W-:Y:S01]  /*b060*/  F2FP.F16.F32.PACK_AB R90, R91, R90 ;  /* 0x0000005a5b5a723e */ /* 0x000fe200000000ff */
[----:B------:R-:W3:Y:S01]  /*b070*/  @!P0 LDC R31, c[0x0][0x270] ;  /* 0x00009c00ff1f8b82 */ /* 0x000ee20000000800 */
[----:B------:R-:W-:Y:S01]  /*b080*/  PLOP3.LUT P2, PT, PT, PT, PT, 0x8, 0x0 ;  /* 0x000000000000781c */ /* 0x000fe20003f4e170 */
[----:B------:R-:W-:Y:S01]  /*b090*/  STS [R23], R40 ;  /* 0x0000002817007388 */ /* 0x000fe20000000800 */
[----:B------:R-:W-:-:S03]  /*b0a0*/  @!P0 PLOP3.LUT P2, PT, P1, PT, PT, 0x80, 0x0 ;  /* 0x000000000000881c */ /* 0x000fc60000f4f070 */
[----:B------:R-:W-:Y:S02]  /*b0b0*/  STS [R23+0x400], R42 ;  /* 0x0004002a17007388 */ /* 0x000fe40000000800 */
[----:B------:R-:W4:Y:S02]  /*b0c0*/  @P0 LDC.64 R14, c[0x0][0x2c0] ;  /* 0x0000b000ff0e0b82 */ /* 0x000f240000000a00 */
[----:B------:R-:W-:Y:S04]  /*b0d0*/  STS [R21], R44 ;  /* 0x0000002c15007388 */ /* 0x000fe80000000800 */
[----:B------:R-:W-:Y:S02]  /*b0e0*/  STS [R21+0x400], R46 ;  /* 0x0004002e15007388 */ /* 0x000fe40000000800 */
[----:B-1----:R-:W3:Y:S02]  /*b0f0*/  @P2 LDC R16, c[0x0][0x2e4] ;  /* 0x0000b900ff102b82 */ /* 0x002ee40000000800 */
[----:B------:R-:W-:Y:S04]  /*b100*/  STS [R27], R48 ;  /* 0x000000301b007388 */ /* 0x000fe80000000800 */
[----:B------:R-:W-:Y:S02]  /*b110*/  STS [R27+0x400], R50 ;  /* 0x000400321b007388 */ /* 0x000fe40000000800 */
[----:B------:R-:W1:Y:S02]  /*b120*/  @P0 LDC R22, c[0x0][0x2c0] ;  /* 0x0000b000ff160b82 */ /* 0x000e640000000800 */
[----:B------:R-:W-:Y:S04]  /*b130*/  STS [R25], R52 ;  /* 0x0000003419007388 */ /* 0x000fe80000000800 */
[----:B------:R-:W-:Y:S04]  /*b140*/  STS [R25+0x400], R54 ;  /* 0x0004003619007388 */ /* 0x000fe80000000800 */
[----:B------:R-:W-:Y:S04]  /*b150*/  STS [R29], R56 ;  /* 0x000000381d007388 */ /* 0x000fe80000000800 */
[----:B------:R-:W-:Y:S04]  /*b160*/  STS [R29+0x400], R58 ;  /* 0x0004003a1d007388 */ /* 0x000fe80000000800 */
[----:B------:R-:W-:Y:S04]  /*b170*/  STS [R17+0x2000], R60 ;  /* 0x0020003c11007388 */ /* 0x000fe80000000800 */
[----:B------:R-:W-:Y:S01]  /*b180*/  STS [R17+0x2400], R62 ;  /* 0x0024003e11007388 */ /* 0x000fe20000000800 */
[----:B------:R-:W-:-:S03]  /*b190*/  @!P0 IMAD.MOV.U32 R22, RZ, RZ, 0x1 ;  /* 0x00000001ff168424 */ /* 0x000fc600078e00ff */
[----:B------:R-:W-:Y:S04]  /*b1a0*/  STS [R11+0x2000], R64 ;  /* 0x002000400b007388 */ /* 0x000fe80000000800 */
[----:B------:R5:W-:Y:S04]  /*b1b0*/  STS [R11+0x2400], R66 ;  /* 0x002400420b007388 */ /* 0x000be80000000800 */
[----:B------:R-:W-:Y:S04]  /*b1c0*/  STS [R19+0x2000], R68 ;  /* 0x0020004413007388 */ /* 0x000fe80000000800 */
[----:B------:R2:W-:Y:S04]  /*b1d0*/  STS [R19+0x2400], R70 ;  /* 0x0024004613007388 */ /* 0x0005e80000000800 */
[----:B------:R-:W-:Y:S04]  /*b1e0*/  STS [R23+0x2000], R72 ;  /* 0x0020004817007388 */ /* 0x000fe80000000800 */
[----:B------:R-:W-:Y:S04]  /*b1f0*/  STS [R23+0x2400], R74 ;  /* 0x0024004a17007388 */ /* 0x000fe80000000800 */
[----:B------:R-:W-:Y:S04]  /*b200*/  STS [R21+0x2000], R76 ;  /* 0x0020004c15007388 */ /* 0x000fe80000000800 */
[----:B------:R4:W-:Y:S01]  /*b210*/  STS [R21+0x2400], R78 ;  /* 0x0024004e15007388 */ /* 0x0009e20000000800 */
[----:B-----5:R-:W-:-:S03]  /*b220*/  SHF.R.S32.HI R11, RZ, 0x1f, R8 ;  /* 0x0000001fff0b7819 */ /* 0x020fc60000011408 */
[----:B------:R1:W-:Y:S01]  /*b230*/  STS [R27+0x2000], R80 ;  /* 0x002000501b007388 */ /* 0x0003e20000000800 */
[----:B------:R-:W-:-:S03]  /*b240*/  LEA.HI R11, R11, R8, RZ, 0x2 ;  /* 0x000000080b0b7211 */ /* 0x000fc600078f10ff */
[----:B------:R1:W-:Y:S01]  /*b250*/  STS [R27+0x2400], R82 ;  /* 0x002400521b007388 */ /* 0x0003e20000000800 */
[----:B--2---:R-:W-:Y:S01]  /*b260*/  @P0 IMAD.MOV.U32 R19, RZ, RZ, 0x1 ;  /* 0x00000001ff130424 */ /* 0x004fe200078e00ff */
[----:B------:R-:W-:Y:S01]  /*b270*/  LOP3.LUT R11, R11, 0xffffffc, RZ, 0xc0, !PT ;  /* 0x0ffffffc0b0b7812 */ /* 0x000fe200078ec0ff */
[----:B---3--:R-:W-:Y:S01]  /*b280*/  @!P0 IMAD R19, R16, R31, RZ ;  /* 0x0000001f10138224 */ /* 0x008fe200078e02ff */
[----:B------:R2:W-:Y:S02]  /*b290*/  STS [R25+0x2000], R84 ;  /* 0x0020005419007388 */ /* 0x0005e40000000800 */
[----:B------:R-:W-:Y:S01]  /*b2a0*/  IADD3 R8, R8, -R11, RZ ;  /* 0x8000000b08087210 */ /* 0x000fe20007ffe0ff */
[----:B------:R-:W-:Y:S01]  /*b2b0*/  @P3 FMUL.FTZ R11, R4, 0.69314718246459960938 ;  /* 0x3f317218040b3820 */ /* 0x000fe20000410000 */
[----:B------:R2:W-:Y:S03]  /*b2c0*/  STS [R25+0x2400], R86 ;  /* 0x0024005619007388 */ /* 0x0005e60000000800 */
[----:B------:R-:W-:Y:S01]  /*b2d0*/  IMAD R173, R8, 0x10, R173 ;  /* 0x0000001008ad7824 */ /* 0x000fe200078e02ad */
[----:B------:R2:W-:Y:S01]  /*b2e0*/  STS [R29+0x2000], R88 ;  /* 0x002000581d007388 */ /* 0x0005e20000000800 */
[----:B------:R-:W-:-:S03]  /*b2f0*/  IMAD.MOV.U32 R8, RZ, RZ, 0x7f800000 ;  /* 0x7f800000ff087424 */ /* 0x000fc600078e00ff */
[----:B------:R2:W-:Y:S01]  /*b300*/  STS [R29+0x2400], R90 ;  /* 0x0024005a1d007388 */ /* 0x0005e20000000800 */
[----:B----4-:R-:W-:Y:S02]  /*b310*/  @P0 IMAD R21, R15, R14, RZ ;  /* 0x0000000e0f150224 */ /* 0x010fe400078e02ff */
[----:B------:R-:W3:Y:S08]  /*b320*/  @P3 LDC R15, c[0x0][0x2e8] ;  /* 0x0000ba00ff0f3b82 */ /* 0x000ef00000000800 */
[----:B------:R-:W-:Y:S01]  /*b330*/  BAR.SYNC.DEFER_BLOCKING 0x0 ;  /* 0x0000000000007b1d */ /* 0x000fe20000010000 */
[----:B------:R-:W-:-:S02]  /*b340*/  @!P0 IMAD.MOV.U32 R21, RZ, RZ, R16 ;  /* 0x000000ffff158224 */ /* 0x000fc400078e0010 */
[----:B------:R-:W-:-:S05]  /*b350*/  @P4 FMUL.FTZ R16, R5, 0.69314718246459960938 ;  /* 0x3f31721805104820 */ /* 0x000fca0000410000 */
[----:B------:R-:W4:Y:S01]  /*b360*/  @P4 LDC R14, c[0x0][0x2e8] ;  /* 0x0000ba00ff0e4b82 */ /* 0x000f220000000800 */
[----:B------:R-:W5:Y:S01]  /*b370*/  S2R R18, SR_CTAID.Y ;  /* 0x0000000000127919 */ /* 0x000f620000002600 */
[----:B------:R-:W1:Y:S01]  /*b380*/  S2R R17, SR_CTAID.X ;  /* 0x0000000000117919 */ /* 0x000e620000002500 */
[----:B------:R-:W2:Y:S01]  /*b390*/  S2R R20, SR_CTAID.Z ;  /* 0x0000000000147919 */ /* 0x000ea20000002700 */
[----:B------:R1:W1:Y:S01]  /*b3a0*/  LDS.128 R32, [R164+0x1800] ;  /* 0x00180000a4207984 */ /* 0x0002620000000c00 */
[----:B----4-:R-:W-:Y:S01]  /*b3b0*/  @P4 FFMA.FTZ R8, R3, R14, R16 ;  /* 0x0000000e03084223 */ /* 0x010fe20000010010 */
[----:B-----5:R-:W-:Y:S01]  /*b3c0*/  IMAD R18, R18, R19, RZ ;  /* 0x0000001312127224 */ /* 0x020fe200078e02ff */
[----:B------:R-:W-:-:S04]  /*b3d0*/  LOP3.LUT R19, R10, 0xffffffe0, RZ, 0xc0, !PT ;  /* 0xffffffe00a137812 */ /* 0x000fc800078ec0ff */
[-C--:B------:R-:W-:Y:S02]  /*b3e0*/  IADD3 R19, -R19, R0.reuse, RZ ;  /* 0x0000000013137210 */ /* 0x080fe40007ffe1ff */
[----:B------:R-:W-:Y:S01]  /*b3f0*/  LEA.HI R0, R9, R0, RZ, 0x3 ;  /* 0x0000000009007211 */ /* 0x000fe200078f18ff */
[----:B-1----:R-:W-:Y:S01]  /*b400*/  IMAD R9, R17, R22, RZ ;  /* 0x0000001611097224 */ /* 0x002fe200078e02ff */
[----:B------:R-:W-:Y:S02]  /*b410*/  SEL R18, R18, RZ, !P5 ;  /* 0x000000ff12127207 */ /* 0x000fe40006800000 */
[----:B------:R-:W-:Y:S02]  /*b420*/  LOP3.LUT P2, RZ, R19, 0x3, RZ, 0xc0, !PT ;  /* 0x0000000313ff7812 */ /* 0x000fe4000784c0ff */
[----:B------:R-:W-:Y:S01]  /*b430*/  SHF.L.U32 R10, R9, 0x6, RZ ;  /* 0x00000006090a7819 */ /* 0x000fe200000006ff */
[----:B--2---:R-:W-:Y:S02]  /*b440*/  IMAD R21, R20, R21, R18 ;  /* 0x0000001514157224 */ /* 0x004fe400078e0212 */
[----:B------:R-:W-:Y:S01]  /*b450*/  IMAD.MOV.U32 R9, RZ, RZ, 0x7f800000 ;  /* 0x7f800000ff097424 */ /* 0x000fe200078e00ff */
[----:B------:R-:W-:Y:S01]  /*b460*/  SHF.R.S32.HI R5, RZ, 0x1f, R10 ;  /* 0x0000001fff057819 */ /* 0x000fe2000001140a */
[----:B---3--:R-:W-:Y:S01]  /*b470*/  @P3 FFMA.FTZ R9, R2, R15, R11 ;  /* 0x0000000f02093223 */ /* 0x008fe2000001000b */
[--C-:B------:R-:W-:Y:S01]  /*b480*/  IADD3 R10, P1, P0, R10, R12, R21.reuse ;  /* 0x0000000c0a0a7210 */ /* 0x100fe2000783e015 */
[----:B------:R-:W-:Y:S01]  /*b490*/  IMAD R11, R17, -0x40, R166 ;  /* 0xffffffc0110b7824 */ /* 0x000fe200078e02a6 */
        /* <DEDUP_REMOVED lines=21> */
.L_x_864:
[----:B------:R-:W-:Y:S05]  /*b5f0*/  BSYNC B0 ;  /* 0x0000000000007941 */ /* 0x000fea0003800000 */
.L_x_863:
[----:B-1----:R-:W-:Y:S01]  /*b600*/  SHF.R.S32.HI R4, RZ, 0x3, R0 ;  /* 0x00000003ff047819 */ /* 0x002fe20000011400 */
[----:B------:R-:W-:Y:S01]  /*b610*/  ULDC.64 UR4, c[0x0][0x2a0] ;  /* 0x0000a80000047ab9 */ /* 0x000fe20000000a00 */
[----:B------:R-:W-:Y:S01]  /*b620*/  SHF.R.S32.HI R2, RZ, 0x1f, R174 ;  /* 0x0000001fff027819 */ /* 0x000fe200000114ae */
[----:B------:R-:W-:Y:S01]  /*b630*/  BSSY B0, `(.L_x_865) ;  /* 0x0000020000007945 */ /* 0x000fe20003800000 */
[----:B------:R-:W-:Y:S02]  /*b640*/  IADD3 R12, P1, R174, R6, RZ ;  /* 0x00000006ae0c7210 */ /* 0x000fe40007f3e0ff */
[----:B------:R-:W-:Y:S02]  /*b650*/  ISETP.GE.AND P0, PT, R4, R11, PT ;  /* 0x0000000b0400720c */ /* 0x000fe40003f06270 */
[----:B------:R-:W-:Y:S01]  /*b660*/  LEA.HI.SX32 R6, R0, 0x10, 0x1d ;  /* 0x0000001000067811 */ /* 0x000fe200078feaff */
[----:B------:R-:W-:Y:S01]  /*b670*/  IMAD.X R13, R2, 0x1, R7, P1 ;  /* 0x00000001020d7824 */ /* 0x000fe200008e0607 */
[----:B------:R-:W-:-:S02]  /*b680*/  LEA.HI.SX32 R4, R0, 0x20, 0x1d ;  /* 0x0000002000047811 */ /* 0x000fc400078feaff */
[----:B------:R-:W-:Y:S01]  /*b690*/  LEA.HI.SX32 R0, R0, 0x30, 0x1d ;  /* 0x0000003000007811 */ /* 0x000fe200078feaff */
[----:B------:R-:W-:Y:S01]  /*b6a0*/  IMAD.WIDE.U32 R12, R20, UR4, R12 ;  /* 0x00000004140c7c25 */ /* 0x000fe2000f8e000c */
[-C--:B------:R-:W-:Y:S02]  /*b6b0*/  ISETP.GE.AND P3, PT, R6, R11.reuse, PT ;  /* 0x0000000b0600720c */ /* 0x080fe40003f66270 */
[-C--:B------:R-:W-:Y:S02]  /*b6c0*/  ISETP.GE.AND P2, PT, R4, R11.reuse, PT ;  /* 0x0000000b0400720c */ /* 0x080fe40003f46270 */
[----:B------:R-:W-:Y:S01]  /*b6d0*/  ISETP.GE.AND P1, PT, R0, R11, PT ;  /* 0x0000000b0000720c */ /* 0x000fe20003f26270 */
[----:B------:R1:W2:Y:S01]  /*b6e0*/  LDS.128 R4, [R164+0x2000] ;  /* 0x00200000a4047984 */ /* 0x0002a20000000c00 */
[----:B------:R-:W-:-:S03]  /*b6f0*/  SHF.R.S32.HI R2, RZ, 0x1f, R20 ;  /* 0x0000001fff027819 */ /* 0x000fc60000011414 */
[----:B------:R1:W3:Y:S02]  /*b700*/  LDS.128 R8, [R164] ;  /* 0x00000000a4087984 */ /* 0x0002e40000000c00 */
        /* <DEDUP_REMOVED lines=16> */
[----:B---3--:R4:W-:Y:S04]  /*b810*/  @!P5 STG.E.128 desc[UR8][R2.64], R8 ;  /* 0x000000080200d986 */ /* 0x0089e8000c101d08 */
[----:B--2---:R4:W-:Y:S02]  /*b820*/  @!P4 STG.E.128 desc[UR8][R2.64+0x80], R4 ;  /* 0x000080040200c986 */ /* 0x0049e4000c101d08 */
.L_x_866:
[----:B------:R-:W-:Y:S05]  /*b830*/  BSYNC B0 ;  /* 0x0000000000007941 */ /* 0x000fea0003800000 */
.L_x_865:
[----:B---34-:R3:W4:Y:S01]  /*b840*/  LDS.128 R8, [R164+0x800] ;  /* 0x00080000a4087984 */ /* 0x0187220000000c00 */
[----:B------:R-:W-:Y:S03]  /*b850*/  BSSY B0, `(.L_x_867) ;  /* 0x0000014000007945 */ /* 0x000fe60003800000 */
[----:B--2---:R3:W2:Y:S01]  /*b860*/  LDS.128 R4, [R164+0x2800] ;  /* 0x00280000a4047984 */ /* 0x0046a20000000c00 */
        /* <DEDUP_REMOVED lines=17> */
[----:B--2---:R4:W-:Y:S02]  /*b980*/  @!P0 STG.E.128 desc[UR8][R2.64+0x80], R4 ;  /* 0x0000800402008986 */ /* 0x0049e4000c101d08 */
.L_x_868:
[----:B------:R-:W-:Y:S05]  /*b990*/  BSYNC B0 ;  /* 0x0000000000007941 */ /* 0x000fea0003800000 */
.L_x_867:
[----:B----4-:R4:W1:Y:S01]  /*b9a0*/  LDS.128 R8, [R164+0x1000] ;  /* 0x00100000a4087984 */ /* 0x0108620000000c00 */
        /* <DEDUP_REMOVED lines=19> */
[----:B--2---:R1:W-:Y:S02]  /*bae0*/  @!P0 STG.E.128 desc[UR8][R2.64+0x80], R4 ;  /* 0x0000800402008986 */ /* 0x0043e4000c101d08 */
.L_x_870:
[----:B------:R-:W-:Y:S05]  /*baf0*/  BSYNC B0 ;  /* 0x0000000000007941 */ /* 0x000fea0003800000 */
.L_x_869:
[----:B-12---:R1:W2:Y:S01]  /*bb00*/  LDS.128 R4, [R164+0x3800] ;  /* 0x00380000a4047984 */ /* 0x0062a20000000c00 */
        /* <DEDUP_REMOVED lines=18> */
[----:B--2---:R-:W-:Y:S01]  /*bc30*/  STG.E.128 desc[UR8][R2.64+0x80], R4 ;  /* 0x0000800402007986 */ /* 0x004fe2000c101d08 */
[----:B------:R-:W-:Y:S05]  /*bc40*/  EXIT ;  /* 0x000000000000794d */ /* 0x000fea0003800000 */
.L_x_822:
[----:B------:R-:W-:Y:S01]  /*bc50*/  ISETP.NE.AND P3, PT, R163, -0x1, PT ;  /* 0xffffffffa300780c */ /* 0x000fe20003f65270 */
[----:B------:R-:W1:Y:S01]  /*bc60*/  LDC.U8 R8, c[0x0][0x3d9] ;  /* 0x0000f640ff087b82 */ /* 0x000e620000000000 */
[----:B------:R-:W-:Y:S01]  /*bc70*/  IADD3 R166, -R87, R166, RZ ;  /* 0x000000a657a67210 */ /* 0x000fe20007ffe1ff */
[----:B------:R-:W-:Y:S01]  /*bc80*/  ULDC.64 UR4, c[0x0][0x2a0] ;  /* 0x0000a80000047ab9 */ /* 0x000fe20000000a00 */
[----:B------:R-:W-:Y:S01]  /*bc90*/  SHF.R.S32.HI R21, RZ, 0x1f, R22 ;  /* 0x0000001fff157819 */ /* 0x000fe20000011416 */
[----:B------:R-:W-:Y:S04]  /*bca0*/  BSSY B0, `(.L_x_871) ;  /* 0x0000039000007945 */ /* 0x000fe80003800000 */
[----:B------:R-:W2:Y:S01]  /*bcb0*/  LDC.U8 R7, c[0x0][0x3d8] ;  /* 0x0000f600ff077b82 */ /* 0x000ea20000000000 */
[----:B------:R-:W-:-:S03]  /*bcc0*/  IMAD R21, R21, UR4, RZ ;  /* 0x0000000415157c24 */ /* 0x000fc6000f8e02ff */
[----:B------:R-:W-:Y:S01]  /*bcd0*/  @!P3 SHF.R.S32.HI R9, RZ, 0x1f, R6 ;  /* 0x0000001fff09b819 */ /* 0x000fe20000011406 */
[----:B------:R-:W-:-:S03]  /*bce0*/  IMAD R21, R22, UR5, R21 ;  /* 0x0000000516157c24 */ /* 0x000fc6000f8e0215 */
        /* <DEDUP_REMOVED lines=8> */
[----:B---3--:R-:W-:Y:S01]  /*bd70*/  @!P3 IMAD R10, R9, R2, RZ ;  /* 0x00000002090ab224 */ /* 0x008fe200078e02ff */
[----:B------:R-:W-:-:S03]  /*bd80*/  SHF.R.S32.HI R9, RZ, 0x1f, R82 ;  /* 0x0000001fff097819 */ /* 0x000fc60000011452 */
[C---:B------:R-:W-:Y:S01]  /*bd90*/  @!P3 IMAD R3, R6.reuse, R3, R10 ;  /* 0x000000030603b224 */ /* 0x040fe200078e020a */
[----:B------:R-:W-:Y:S01]  /*bda0*/  LEA.HI R14, R9, R82, RZ, 0x3 ;  /* 0x00000052090e7211 */ /* 0x000fe200078f18ff */
[----:B------:R-:W-:-:S04]  /*bdb0*/  @!P3 IMAD.WIDE.U32 R8, R6, R2, RZ ;  /* 0x000000020608b225 */ /* 0x000fc800078e00ff */
[----:B----4-:R-:W-:-:S04]  /*bdc0*/  @P3 IMAD.WIDE.U32 R18, R163, R4, RZ ;  /* 0x00000004a3123225 */ /* 0x010fc800078e00ff */
[----:B------:R-:W-:Y:S01]  /*bdd0*/  @P3 IMAD R11, R163, R5, R19 ;  /* 0x00000005a30b3224 */ /* 0x000fe200078e0213 */
[----:B------:R-:W-:Y:S01]  /*bde0*/  LOP3.LUT R5, R14, 0xfffffff8, RZ, 0xc0, !PT ;  /* 0xfffffff80e057812 */ /* 0x000fe200078ec0ff */
[----:B------:R-:W-:Y:S01]  /*bdf0*/  @!P3 IMAD.IADD R11, R9, 0x1, R3 ;  /* 0x00000001090bb824 */ /* 0x000fe200078e0203 */
[----:B------:R-:W-:Y:S01]  /*be00*/  SHF.R.S32.HI R14, RZ, 0x3, R14 ;  /* 0x00000003ff0e7819 */ /* 0x000fe2000001140e */
[----:B------:R-:W-:Y:S01]  /*be10*/  @!P3 IMAD.MOV.U32 R18, RZ, RZ, R8 ;  /* 0x000000ffff12b224 */ /* 0x000fe200078e0008 */
[----:B------:R-:W2:Y:S01]  /*be20*/  @!P0 LDC R9, c[0x0][0x270] ;  /* 0x00009c00ff098b82 */ /* 0x000ea20000000800 */
[----:B------:R-:W-:Y:S01]  /*be30*/  IMAD.IADD R4, R82, 0x1, -R5 ;  /* 0x0000000152047824 */ /* 0x000fe200078e0a05 */
[C---:B------:R-:W-:Y:S01]  /*be40*/  ISETP.GE.AND P4, PT, R14.reuse, R166, PT ;  /* 0x000000a60e00720c */ /* 0x040fe20003f86270 */
[----:B------:R-:W-:Y:S01]  /*be50*/  VIADD R7, R14, 0x10 ;  /* 0x000000100e077836 */ /* 0x000fe20000000000 */
[--C-:B------:R-:W-:Y:S02]  /*be60*/  SHF.R.S32.HI R15, RZ, 0x1f, R14.reuse ;  /* 0x0000001fff0f7819 */ /* 0x100fe4000001140e */
[C---:B------:R-:W-:Y:S01]  /*be70*/  ISETP.NE.AND P3, PT, R4.reuse, RZ, PT ;  /* 0x000000ff0400720c */ /* 0x040fe20003f65270 */
[----:B------:R-:W-:Y:S01]  /*be80*/  IMAD.SHL.U32 R4, R4, 0x8, RZ ;  /* 0x0000000804047824 */ /* 0x000fe200078e00ff */
[----:B------:R-:W3:Y:S01]  /*be90*/  @P0 LDC R8, c[0x0][0x2c0] ;  /* 0x0000b000ff080b82 */ /* 0x000ee20000000800 */
[----:B------:R-:W-:-:S03]  /*bea0*/  IMAD.WIDE R24, R179, 0x40, R14 ;  /* 0x00000040b3187825 */ /* 0x000fc600078e020e */
[----:B------:R-:W-:-:S04]  /*beb0*/  IADD3 R10, R4, 0x40, RZ ;  /* 0x00000040040a7810 */ /* 0x000fc80007ffe0ff */
[----:B------:R-:W4:Y:S08]  /*bec0*/  @P0 LDC.64 R2, c[0x0][0x2c0] ;  /* 0x0000b000ff020b82 */ /* 0x000f300000000a00 */
[----:B------:R-:W2:Y:S08]  /*bed0*/  @!P2 LDC R5, c[0x0][0x2c4] ;  /* 0x0000b100ff05ab82 */ /* 0x000eb00000000800 */
        /* <DEDUP_REMOVED lines=21> */
.L_x_872:
[----:B------:R-:W-:Y:S05]  /*c030*/  BSYNC B0 ;  /* 0x0000000000007941 */ /* 0x000fea0003800000 */
.L_x_871:
[----:B------:R-:W-:Y:S01]  /*c040*/  BSSY B0, `(.L_x_873) ;  /* 0x0000017000007945 */ /* 0x000fe20003800000 */
[----:B-12---:R-:W-:Y:S01]  /*c050*/  @!P0 IMAD R17, R0, R9, RZ ;  /* 0x0000000900118224 */ /* 0x006fe200078e02ff */
[----:B------:R-:W-:Y:S02]  /*c060*/  ISETP.NE.OR P4, PT, R163, -0x1, P2 ;  /* 0xffffffffa300780c */ /* 0x000fe40001785670 */
[C---:B------:R-:W-:Y:S02]  /*c070*/  IADD3 R11, R14.reuse, 0x20, RZ ;  /* 0x000000200e0b7810 */ /* 0x040fe40007ffe0ff */
[----:B------:R-:W-:Y:S01]  /*c080*/  IADD3 R9, R14, 0x30, RZ ;  /* 0x000000300e097810 */ /* 0x000fe20007ffe0ff */
        /* <DEDUP_REMOVED lines=18> */
.L_x_874:
[----:B------:R-:W-:Y:S05]  /*c1b0*/  BSYNC B0 ;  /* 0x0000000000007941 */ /* 0x000fea0003800000 */
.L_x_873:
[----:B------:R-:W-:Y:S01]  /*c1c0*/  ISETP.GE.AND P5, PT, R11, R166, PT ;  /* 0x000000a60b00720c */ /* 0x000fe20003fa6270 */
        /* <DEDUP_REMOVED lines=24> */
.L_x_876:
[----:B------:R-:W-:Y:S05]  /*c350*/  BSYNC B0 ;  /* 0x0000000000007941 */ /* 0x000fea0003800000 */
.L_x_875:
[----:B------:R-:W-:Y:S01]  /*c360*/  SEL R17, R17, RZ, P2 ;  /* 0x000000ff11117207 */ /* 0x000fe20001000000 */
[----:B---3--:R-:W-:Y:S01]  /*c370*/  @!P0 IMAD.MOV.U32 R8, RZ, RZ, 0x1 ;  /* 0x00000001ff088424 */ /* 0x008fe200078e00ff */
[----:B------:R-:W-:Y:S01]  /*c380*/  BSSY B0, `(.L_x_877) ;  /* 0x000001b000007945 */ /* 0x000fe20003800000 */
[-C--:B------:R-:W-:Y:S02]  /*c390*/  ISETP.GE.OR P6, PT, R14, R166.reuse, P3 ;  /* 0x000000a60e00720c */ /* 0x080fe40001fc6670 */
[----:B------:R-:W-:Y:S02]  /*c3a0*/  CS2R R12, SRZ ;  /* 0x00000000000c7805 */ /* 0x000fe4000001ff00 */
[-C--:B------:R-:W-:Y:S01]  /*c3b0*/  ISETP.GE.OR P5, PT, R7, R166.reuse, P3 ;  /* 0x000000a60700720c */ /* 0x080fe20001fa6670 */
[----:B------:R-:W-:Y:S01]  /*c3c0*/  IMAD R3, R22, R3, R17 ;  /* 0x0000000316037224 */ /* 0x000fe200078e0211 */
[----:B------:R-:W-:Y:S01]  /*c3d0*/  ISETP.GE.OR P4, PT, R11, R166, P3 ;  /* 0x000000a60b00720c */ /* 0x000fe20001f86670 */
[----:B------:R-:W-:Y:S01]  /*c3e0*/  IMAD R6, R87, R8, RZ ;  /* 0x0000000857067224 */ /* 0x000fe200078e02ff */
[----:B------:R-:W-:-:S02]  /*c3f0*/  ISETP.GE.OR P3, PT, R9, R166, P3 ;  /* 0x000000a60900720c */ /* 0x000fc40001f66670 */
[----:B------:R-:W-:Y:S01]  /*c400*/  @!P2 SHF.R.S32.HI R2, RZ, 0x1f, R163 ;  /* 0x0000001fff02a819 */ /* 0x000fe200000114a3 */
        /* <DEDUP_REMOVED lines=15> */
[----:B------:R-:W-:-:S09]  /*c500*/  ISETP.GE.AND P0, PT, R10, UR4, PT ;  /* 0x000000040a007c0c */ /* 0x000fd2000bf06270 */
[----:B------:R3:W-:Y:S04]  /*c510*/  @!P1 STG.E.128 desc[UR8][R18.64], RZ ;  /* 0x000000ff12009986 */ /* 0x0007e8000c101d08 */
[----:B------:R3:W-:Y:S02]  /*c520*/  @!P0 STG.E.128 desc[UR8][R18.64+0x80], RZ ;  /* 0x000080ff12008986 */ /* 0x0007e4000c101d08 */
.L_x_878:
[----:B------:R-:W-:Y:S05]  /*c530*/  BSYNC B0 ;  /* 0x0000000000007941 */ /* 0x000fea0003800000 */
.L_x_877:
[----:B------:R-:W-:Y:S01]  /*c540*/  @!P2 IMAD.MOV.U32 R12, RZ, RZ, R163 ;  /* 0x000000ffff0ca224 */ /* 0x000fe200078e00a3 */
[----:B------:R-:W-:Y:S01]  /*c550*/  SHF.R.S32.HI R5, RZ, 0x1f, R6 ;  /* 0x0000001fff057819 */ /* 0x000fe20000011406 */
[----:B------:R-:W-:Y:S01]  /*c560*/  @!P2 IMAD.MOV.U32 R13, RZ, RZ, R2 ;  /* 0x000000ffff0da224 */ /* 0x000fe200078e0002 */
[----:B------:R-:W-:Y:S02]  /*c570*/  BSSY B0, `(.L_x_879) ;  /* 0x000000d000007945 */ /* 0x000fe40003800000 */
[--C-:B------:R-:W-:Y:S02]  /*c580*/  IADD3 R6, P1, P0, R6, R12, R3.reuse ;  /* 0x0000000c06067210 */ /* 0x100fe4000783e003 */
[----:B------:R-:W-:-:S04]  /*c590*/  SHF.R.S32.HI R12, RZ, 0x1f, R3 ;  /* 0x0000001fff0c7819 */ /* 0x000fc80000011403 */
[----:B------:R-:W-:Y:S01]  /*c5a0*/  IADD3.X R12, R5, R13, R12, P1, P0 ;  /* 0x0000000d050c7210 */ /* 0x000fe20000fe040c */
[----:B------:R-:W-:Y:S06]  /*c5b0*/  @P6 BRA `(.L_x_880) ;  /* 0x0000000000206947 */ /* 0x000fec0003800000 */
[----:B------:R-:W-:Y:S01]  /*c5c0*/  IMAD R15, R14, R8, RZ ;  /* 0x000000080e0f7224 */ /* 0x000fe200078e02ff */
[----:B------:R-:W-:Y:S01]  /*c5d0*/  ULDC.64 UR4, c[0x0][0x2b0] ;  /* 0x0000ac0000047ab9 */ /* 0x000fe20000000a00 */
[----:B------:R-:W-:-:S03]  /*c5e0*/  IMAD.MOV.U32 R5, RZ, RZ, 0x7f800000 ;  /* 0x7f800000ff057424 */ /* 0x000fc600078e00ff */
[----:B------:R-:W-:-:S04]  /*c5f0*/  IADD3 R3, P0, R15, R6, RZ ;  /* 0x000000060f037210 */ /* 0x000fc80007f1e0ff */
[----:B------:R-:W-:Y:S02]  /*c600*/  LEA.HI.X.SX32 R0, R15, R12, 0x1, P0 ;  /* 0x0000000c0f007211 */ /* 0x000fe400000f0eff */
[----:B------:R-:W-:-:S04]  /*c610*/  LEA R2, P0, R3, UR4, 0x2 ;  /* 0x0000000403027c11 */ /* 0x000fc8000f8010ff */
[----:B------:R-:W-:-:S05]  /*c620*/  LEA.HI.X R3, R3, UR5, R0, 0x2, P0 ;  /* 0x0000000503037c11 */ /* 0x000fca00080f1400 */
[----:B------:R4:W-:Y:S04]  /*c630*/  STG.E desc[UR8][R2.64], R5 ;  /* 0x0000000502007986 */ /* 0x0009e8000c101908 */
.L_x_880:
[----:B------:R-:W-:Y:S05]  /*c640*/  BSYNC B0 ;  /* 0x0000000000007941 */ /* 0x000fea0003800000 */
.L_x_879:
        /* <DEDUP_REMOVED lines=10> */
.L_x_882:
[----:B------:R-:W-:Y:S05]  /*c6f0*/  BSYNC B0 ;  /* 0x0000000000007941 */ /* 0x000fea0003800000 */
.L_x_881:
        /* <DEDUP_REMOVED lines=10> */
.L_x_884:
[----:B------:R-:W-:Y:S05]  /*c7a0*/  BSYNC B0 ;  /* 0x0000000000007941 */ /* 0x000fea0003800000 */
.L_x_883:
[----:B------:R-:W-:Y:S05]  /*c7b0*/  @P3 EXIT ;  /* 0x000000000000394d */ /* 0x000fea0003800000 */
[----:B------:R-:W-:Y:S01]  /*c7c0*/  IMAD R9, R9, R8, RZ ;  /* 0x0000000809097224 */ /* 0x000fe200078e02ff */
[----:B------:R-:W-:Y:S01]  /*c7d0*/  ULDC.64 UR4, c[0x0][0x2b0] ;  /* 0x0000ac0000047ab9 */ /* 0x000fe20000000a00 */
[----:B----4-:R-:W-:-:S03]  /*c7e0*/  IMAD.MOV.U32 R5, RZ, RZ, 0x7f800000 ;  /* 0x7f800000ff057424 */ /* 0x010fc600078e00ff */
[----:B------:R-:W-:-:S04]  /*c7f0*/  IADD3 R6, P0, R9, R6, RZ ;  /* 0x0000000609067210 */ /* 0x000fc80007f1e0ff */
[----:B------:R-:W-:Y:S02]  /*c800*/  LEA.HI.X.SX32 R9, R9, R12, 0x1, P0 ;  /* 0x0000000c09097211 */ /* 0x000fe400000f0eff */
[----:B------:R-:W-:-:S04]  /*c810*/  LEA R2, P0, R6, UR4, 0x2 ;  /* 0x0000000406027c11 */ /* 0x000fc8000f8010ff */
[----:B------:R-:W-:-:S05]  /*c820*/  LEA.HI.X R3, R6, UR5, R9, 0x2, P0 ;  /* 0x0000000506037c11 */ /* 0x000fca00080f1409 */
[----:B------:R-:W-:Y:S01]  /*c830*/  STG.E desc[UR8][R2.64], R5 ;  /* 0x0000000502007986 */ /* 0x000fe2000c101908 */
[----:B------:R-:W-:Y:S05]  /*c840*/  EXIT ;  /* 0x000000000000794d */ /* 0x000fea0003800000 */
.L_x_885:
        /* <DEDUP_REMOVED lines=11> */
.L_x_1751:


//--------------------- .text._ZN5flash16flash_fwd_kernelI23Flash_fwd_kernel_traitsILi128ELi64ELi64ELi4ELb0ELb0EN7cutlass6half_tE19Flash_kernel_traitsILi128ELi64ELi64ELi4ES3_EELb0ELb1ELb0ELb1ELb0ELb0ELb1ELb0EEEvNS_16Flash_fwd_paramsE --------------------------
	.section	.text._ZN5flash16flash_fwd_kernelI23Flash_fwd_kernel_traitsILi128ELi64ELi64ELi4ELb0ELb0EN7cutlass6half_tE19Flash_kernel_traitsILi128ELi64ELi64ELi4ES3_EELb0ELb1ELb0ELb1ELb0ELb0ELb1ELb0EEEvNS_16Flash_fwd_paramsE,"ax",@progbits
	.align	128
        .global         _ZN5flash16flash_fwd_kernelI23Flash_fwd_kernel_traitsILi128ELi64ELi64ELi4ELb0ELb0EN7cutlass6half_tE19Flash_kernel_traitsILi128ELi64ELi64ELi4ES3_EELb0ELb1ELb0ELb1ELb0ELb0ELb1ELb0EEEvNS_16Flash_fwd_paramsE
        .type           _ZN5flash16flash_fwd_kernelI23Flash_fwd_kernel_traitsILi128ELi64ELi64ELi4ELb0ELb0EN7cutlass6half_tE19Flash_kernel_traitsILi128ELi64ELi64ELi4ES3_EELb0ELb1ELb0ELb1ELb0ELb0ELb1ELb0EEEvNS_16Flash_fwd_paramsE,@function
        .size           _ZN5flash16flash_fwd_kernelI23Flash_fwd_kernel_traitsILi128ELi64ELi64ELi4ELb0ELb0EN7cutlass6half_tE19Flash_kernel_traitsILi128ELi64ELi64ELi4ES3_EELb0ELb1ELb0ELb1ELb0ELb0ELb1ELb0EEEvNS_16Flash_fwd_paramsE,(.L_x_1752 - _ZN5flash16flash_fwd_kernelI23Flash_fwd_kernel_traitsILi128ELi64ELi64ELi4ELb0ELb0EN7cutlass6half_tE19Flash_kernel_traitsILi128ELi64ELi64ELi4ES3_EELb0ELb1ELb0ELb1ELb0ELb0ELb1ELb0EEEvNS_16Flash_fwd_paramsE)
        .other          _ZN5flash16flash_fwd_kernelI23Flash_fwd_kernel_traitsILi128ELi64ELi64ELi4ELb0ELb0EN7cutlass6half_tE19Flash_kernel_traitsILi128ELi64ELi64ELi4ES3_EELb0ELb1ELb0ELb1ELb0ELb0ELb1ELb0EEEvNS_16Flash_fwd_paramsE,@"STO_CUDA_ENTRY STV_DEFAULT"
_ZN5flash16flash_fwd_kernelI23Flash_fwd_kernel_traitsILi128ELi64ELi64ELi4ELb0ELb0EN7cutlass6half_tE19Flash_kernel_traitsILi128ELi64ELi64ELi4ES3_EELb0ELb1ELb0ELb1ELb0ELb0ELb1ELb0EEEvNS_16Flash_fwd_paramsE:
.text._ZN5flash16flash_fwd_kernelI23Flash_fwd_kernel_traitsILi128ELi64ELi64ELi4ELb0ELb0EN7cutlass6half_tE19Flash_kernel_traitsILi128ELi64ELi64ELi4ES3_EELb0ELb1ELb0ELb1ELb0ELb0ELb1ELb0EEEvNS_16Flash_fwd_paramsE:
        /* <DEDUP_REMOVED lines=38> */
.L_x_886:
[----:B------:R-:W1:Y:S02]  /*0260*/  LDC R5, c[0x0][0x2c8] ;  /* 0x0000b200ff057b82 */ /* 0x000e640000000800 */
.L_x_887:
        /* <DEDUP_REMOVED lines=39> */
[CC--:B------:R-:W-:Y:S01]  /*04e0*/  ISETP.GE.AND P5, PT, R24.reuse, R12.reuse, PT ;  /* 0x0000000c1800720c */ /* 0x0c0fe20003fa6270 */
[C---:B------:R-:W-:Y:S01]  /*04f0*/  VIADD R17, R24.reuse, 0x10 ;  /* 0x0000001018117836 */ /* 0x040fe20000000000 */
[----:B------:R-:W-:Y:S01]  /*0500*/  @!P2 SHF.R.S32.HI R15, RZ, 0x1f, R6 ;  /* 0x0000001fff0fa819 */ /* 0x000fe20000011406 */
[C---:B------:R-:W-:Y:S01]  /*0510*/  VIADD R21, R24.reuse, 0x20 ;  /* 0x0000002018157836 */ /* 0x040fe20000000000 */
[----:B------:R-:W2:Y:S01]  /*0520*/  @P0 LDC.64 R116, c[0x0][0x248] ;  /* 0x00009200ff740b82 */ /* 0x000ea20000000a00 */
[C---:B------:R-:W-:Y:S01]  /*0530*/  VIADD R19, R24.reuse, 0x30 ;  /* 0x0000003018137836 */ /* 0x040fe20000000000 */
[----:B------:R-:W-:Y:S01]  /*0540*/  ISETP.GE.AND P6, PT, R17, R12, PT ;  /* 0x0000000c1100720c */ /* 0x000fe20003fc6270 */
[----:B------:R-:W-:Y:S01]  /*0550*/  IMAD.SHL.U32 R27, R24, 0x40, RZ ;  /* 0x00000040181b7824 */ /* 0x000fe200078e00ff */
[----:B-1----:R-:W-:-:S02]  /*0560*/  IABS R10, R7 ;  /* 0x00000007000a7213 */ /* 0x002fc40000000000 */
[-C--:B------:R-:W-:Y:S02]  /*0570*/  ISETP.GE.AND P4, PT, R21, R12.reuse, PT ;  /* 0x0000000c1500720c */ /* 0x080fe40003f86270 */
[----:B------:R-:W1:Y:S01]  /*0580*/  I2F.RP R4, R10 ;  /* 0x0000000a00047306 */ /* 0x000e620000209400 */
[----:B------:R-:W-:Y:S01]  /*0590*/  ISETP.GE.AND P3, PT, R19, R12, PT ;  /* 0x0000000c1300720c */ /* 0x000fe20003f66270 */
[----:B------:R-:W-:Y:S01]  /*05a0*/  IMAD.IADD R12, R96, 0x1, -R9 ;  /* 0x00000001600c7824 */ /* 0x000fe200078e0a09 */
[----:B------:R-:W-:Y:S02]  /*05b0*/  LOP3.LUT R27, R27, 0x1c0, RZ, 0xc0, !PT ;  /* 0x000001c01b1b7812 */ /* 0x000fe400078ec0ff */
[--C-:B------:R-:W-:Y:S01]  /*05c0*/  SHF.R.S32.HI R25, RZ, 0x1f, R24.reuse ;  /* 0x0000001fff197819 */ /* 0x100fe20000011418 */
[----:B------:R-:W-:Y:S01]  /*05d0*/  IMAD.SHL.U32 R174, R12, 0x8, RZ ;  /* 0x000000080cae7824 */ /* 0x000fe200078e00ff */
[----:B------:R-:W-:Y:S01]  /*05e0*/  LEA.HI R16, R101, R96, RZ, 0x4 ;  /* 0x0000006065107211 */ /* 0x000fe200078f20ff */
[----:B------:R-:W-:-:S03]  /*05f0*/  IMAD.WIDE R178, R179, 0x40, R24 ;  /* 0x00000040b3b27825 */ /* 0x000fc600078e0218 */
[----:B------:R-:W-:Y:S01]  /*0600*/  SHF.R.S32.HI R175, RZ, 0x1f, R174 ;  /* 0x0000001fffaf7819 */ /* 0x000fe200000114ae */
[----:B-1----:R-:W1:Y:S02]  /*0610*/  MUFU.RCP R2, R4 ;  /* 0x0000000400027308 */ /* 0x002e640000001000 */
[----:B-1----:R-:W-:Y:S01]  /*0620*/  VIADD R2, R2, 0xffffffe ;  /* 0x0ffffffe02027836 */ /* 0x002fe20000000000 */
[----:B------:R-:W1:Y:S05]  /*0630*/  @P2 LDC.64 R4, c[0x0][0x240] ;  /* 0x00009000ff042b82 */ /* 0x000e6a0000000a00 */
        /* <DEDUP_REMOVED lines=19> */
[----:B------:R-:W-:Y:S01]  /*0770*/  @!P2 IMAD R3, R6, R3, R14 ;  /* 0x000000030603a224 */ /* 0x000fe200078e020e */
[----:B------:R-:W-:Y:S01]  /*0780*/  SHF.L.U32 R15, R2, 0x3, RZ ;  /* 0x00000003020f7819 */ /* 0x000fe200000006ff */
[----:B------:R-:W-:-:S04]  /*0790*/  @!P2 IMAD.MOV.U32 R28, RZ, RZ, R26 ;  /* 0x000000ffff1ca224 */ /* 0x000fc800078e001a */
[-C--:B------:R-:W-:Y:S01]  /*07a0*/  @!P1 IADD3 R11, R11, -R10.reuse, RZ ;  /* 0x8000000a0b0b9210 */ /* 0x080fe20007ffe0ff */
[----:B------:R-:W-:Y:S01]  /*07b0*/  @!P2 IMAD.IADD R5, R27, 0x1, R3 ;  /* 0x000000011b05a824 */ /* 0x000fe200078e0203 */
[----:B------:R-:W-:Y:S01]  /*07c0*/  LOP3.LUT R164, R4, 0xfffffe00, R15, 0xf8, !PT ;  /* 0xfffffe0004a47812 */ /* 0x000fe200078ef80f */
[C-C-:B------:R-:W-:Y:S01]  /*07d0*/  @P0 IMAD.IADD R4, R0.reuse, 0x1, R13.reuse ;  /* 0x0000000100040824 */ /* 0x140fe200078e020d */
[----:B------:R-:W-:Y:S01]  /*07e0*/  ISETP.GE.U32.AND P2, PT, R11, R10, PT ;  /* 0x0000000a0b00720c */ /* 0x000fe20003f46070 */
[----:B------:R-:W-:Y:S01]  /*07f0*/  @P0 IMAD.IADD R2, R0, 0x1, R13 ;  /* 0x0000000100020824 */ /* 0x000fe200078e020d */
[----:B------:R-:W1:Y:S01]  /*0800*/  LDC.64 R10, c[0x0][0x3c8] ;  /* 0x0000f200ff0a7b82 */ /* 0x000e620000000a00 */
[----:B------:R-:W-:Y:S01]  /*0810*/  LOP3.LUT R3, R22, R7, RZ, 0x3c, !PT ;  /* 0x0000000716037212 */ /* 0x000fe200078e3cff */
[C---:B--2---:R-:W-:Y:S01]  /*0820*/  @P0 IMAD R13, R4.reuse, R117, RZ ;  /* 0x00000075040d0224 */ /* 0x044fe200078e02ff */
[----:B------:R-:W-:Y:S01]  /*0830*/  @!P1 IADD3 R121, R121, 0x1, RZ ;  /* 0x0000000179799810 */ /* 0x000fe20007ffe0ff */
[----:B------:R-:W-:Y:S01]  /*0840*/  @P0 IMAD.WIDE.U32 R26, R4, R116, RZ ;  /* 0x00000074041a0225 */ /* 0x000fe200078e00ff */
[----:B------:R-:W-:-:S03]  /*0850*/  ISETP.GE.AND P1, PT, R3, RZ, PT ;  /* 0x000000ff0300720c */ /* 0x000fc60003f26270 */
[C---:B---3--:R-:W-:Y:S01]  /*0860*/  @P0 IMAD R3, R2.reuse, R9, RZ ;  /* 0x0000000902030224 */ /* 0x048fe200078e02ff */
[----:B------:R-:W-:Y:S01]  /*0870*/  @P0 IADD3 R13, R27, R13, RZ ;  /* 0x0000000d1b0d0210 */ /* 0x000fe20007ffe0ff */
[----:B------:R-:W-:-:S04]  /*0880*/  @P0 IMAD.WIDE.U32 R14, R2, R8, RZ ;  /* 0x00000008020e0225 */ /* 0x000fc800078e00ff */
[----:B------:R-:W-:Y:S01]  /*0890*/  @P2 VIADD R121, R121, 0x1 ;  /* 0x0000000179792836 */ /* 0x000fe20000000000 */
[----:B------:R-:W-:Y:S01]  /*08a0*/  ISETP.NE.AND P2, PT, R7, RZ, PT ;  /* 0x000000ff0700720c */ /* 0x000fe20003f45270 */
[----:B------:R-:W-:Y:S02]  /*08b0*/  @P0 IMAD.IADD R4, R15, 0x1, R3 ;  /* 0x000000010f040824 */ /* 0x000fe400078e0203 */
[----:B------:R-:W-:Y:S01]  /*08c0*/  @P0 IMAD.MOV.U32 R18, RZ, RZ, R26 ;  /* 0x000000ffff120224 */ /* 0x000fe200078e001a */
[----:B------:R-:W-:Y:S09]  /*08d0*/  @P0 BRA `(.L_x_889) ;  /* 0x0000000000340947 */ /* 0x000ff20003800000 */
        /* <DEDUP_REMOVED lines=13> */
.L_x_889:
        /* <DEDUP_REMOVED lines=12> */
[----:B------:R-:W-:-:S07]  /*0a70*/  IADD3 R4, R15, R3, RZ ;  /* 0x000000030f047210 */ /* 0x000fce0007ffe0ff */
.L_x_890:
[----:B-1----:R-:W-:Y:S01]  /*0a80*/  ISETP.NE.U32.AND P0, PT, R10, RZ, PT ;  /* 0x000000ff0a00720c */ /* 0x002fe20003f05070 */
[-C--:B------:R-:W-:Y:S01]  /*0a90*/  IMAD R0, R25, R116.reuse, RZ ;  /* 0x0000007419007224 */ /* 0x080fe200078e02ff */
[----:B------:R-:W-:Y:S01]  /*0aa0*/  LOP3.LUT R3, R16, 0xfffffff0, RZ, 0xc0, !PT ;  /* 0xfffffff010037812 */ /* 0x000fe200078ec0ff */
[C---:B------:R-:W-:Y:S01]  /*0ab0*/  IMAD.WIDE.U32 R26, R24.reuse, R116, R174 ;  /* 0x00000074181a7225 */ /* 0x040fe200078e00ae */
[----:B------:R-:W-:Y:S01]  /*0ac0*/  ISETP.NE.AND.EX P0, PT, R11, RZ, PT, P0 ;  /* 0x000000ff0b00720c */ /* 0x000fe20003f05300 */
[----:B------:R-:W1:Y:S01]  /*0ad0*/  S2UR UR10, SR_CgaCtaId ;  /* 0x00000000000a79c3 */ /* 0x000e620000008800 */
[----:B------:R-:W-:Y:S01]  /*0ae0*/  IADD3 R20, -R3, R96, RZ ;  /* 0x0000006003147210 */ /* 0x000fe20007ffe1ff */
[----:B------:R-:W-:Y:S01]  /*0af0*/  @!P1 IMAD.MOV R121, RZ, RZ, -R121 ;  /* 0x000000ffff799224 */ /* 0x000fe200078e0a79 */
[----:B------:R-:W-:Y:S01]  /*0b00*/  @!P2 LOP3.LUT R121, RZ, R7, RZ, 0x33, !PT ;  /* 0x00000007ff79a212 */ /* 0x000fe200078e33ff */
[----:B------:R-:W-:Y:S01]  /*0b10*/  IMAD R0, R24, R117, R0 ;  /* 0x0000007518007224 */ /* 0x000fe200078e0200 */
[----:B------:R-:W-:Y:S01]  /*0b20*/  IADD3 R168, P2, R18, R26, RZ ;  /* 0x0000001a12a87210 */ /* 0x000fe20007f5e0ff */
[----:B------:R-:W-:Y:S01]  /*0b30*/  ULDC.64 UR4, c[0x0][0x260] ;  /* 0x0000980000047ab9 */ /* 0x000fe20000000a00 */
[----:B------:R-:W-:Y:S01]  /*0b40*/  IADD3 R28, P1, R174, R28, RZ ;  /* 0x0000001cae1c7210 */ /* 0x000fe20007f3e0ff */
[----:B------:R-:W-:Y:S01]  /*0b50*/  ULDC.64 UR6, c[0x0][0x268] ;  /* 0x00009a0000067ab9 */ /* 0x000fe20000000a00 */
[----:B------:R-:W-:Y:S01]  /*0b60*/  IADD3.X R169, R13, R27, R0, P2, !PT ;  /* 0x0000001b0da97210 */ /* 0x000fe200017fe400 */
[----:B------:R-:W-:Y:S01]  /*0b70*/  IMAD.WIDE.U32 R26, R24, R8, R174 ;  /* 0x00000008181a7225 */ /* 0x000fe200078e00ae */
[----:B------:R-:W-:Y:S01]  /*0b80*/  SHF.R.S32.HI R3, RZ, 0x1f, R20 ;  /* 0x0000001fff037819 */ /* 0x000fe20000011414 */
[----:B------:R-:W-:Y:S01]  /*0b90*/  BSSY B0, `(.L_x_891) ;  /* 0x000003d000007945 */ /* 0x000fe20003800000 */
[----:B------:R-:W-:Y:S01]  /*0ba0*/  SHF.R.S32.HI R0, RZ, 0x1f, R121 ;  /* 0x0000001fff007819 */ /* 0x000fe20000011479 */
[----:B------:R-:W-:Y:S01]  /*0bb0*/  IMAD.X R29, R175, 0x1, R5, P1 ;  /* 0x00000001af1d7824 */ /* 0x000fe200008e0605 */
[----:B------:R-:W-:Y:S01]  /*0bc0*/  LEA.HI R13, R3, R20, RZ, 0x3 ;  /* 0x00000014030d7211 */ /* 0x000fe200078f18ff */
[----:B------:R-:W-:Y:S01]  /*0bd0*/  IMAD R3, R25, R8, RZ ;  /* 0x0000000819037224 */ /* 0x000fe200078e02ff */
[----:B------:R-:W-:Y:S01]  /*0be0*/  IADD3 R118, P1, R14, R26, RZ ;  /* 0x0000001a0e767210 */ /* 0x000fe20007f3e0ff */
[----:B------:R-:W-:Y:S01]  /*0bf0*/  IMAD R2, R0, UR4, RZ ;  /* 0x0000000400027c24 */ /* 0x000fe2000f8e02ff */
[----:B------:R-:W2:Y:S01]  /*0c00*/  @P0 LDC.64 R14, c[0x0][0x3d0] ;  /* 0x0000f400ff0e0b82 */ /* 0x000ea20000000a00 */
        /* <DEDUP_REMOVED lines=16> */
[----:B------:R-:W-:-:S03]  /*0d10*/  IADD3 R165, R174, 0x40, RZ ;  /* 0x00000040aea57810 */ /* 0x000fc60007ffe0ff */
[----:B------:R-:W-:Y:S01]  /*0d20*/  IMAD R121, R121, UR7, R0 ;  /* 0x0000000779797c24 */ /* 0x000fe2000f8e0200 */
[----:B------:R-:W-:Y:S01]  /*0d30*/  LEA R164, R164, UR4, 0x1 ;  /* 0x00000004a4a47c11 */ /* 0x000fe2000f8e08ff */
[----:B------:R-:W-:Y:S02]  /*0d40*/  IMAD.MOV.U32 R7, RZ, RZ, 0x10 ;  /* 0x00000010ff077424 */ /* 0x000fe400078e00ff */
[----:B------:R-:W-:Y:S02]  /*0d50*/  IMAD.MOV.U32 R0, RZ, RZ, 0x20 ;  /* 0x00000020ff007424 */ /* 0x000fe400078e00ff */
[----:B------:R-:W-:Y:S01]  /*0d60*/  IMAD R31, R22, UR5, R31 ;  /* 0x00000005161f7c24 */ /* 0x000fe2000f8e021f */
[----:B------:R-:W-:Y:S01]  /*0d70*/  SEL R7, R7, 0xfffffff0, !P1 ;  /* 0xfffffff007077807 */ /* 0x000fe20004800000 */
        /* <DEDUP_REMOVED lines=30> */
.L_x_892:
[----:B------:R-:W-:Y:S05]  /*0f60*/  BSYNC B0 ;  /* 0x0000000000007941 */ /* 0x000fea0003800000 */
.L_x_891:
        /* <DEDUP_REMOVED lines=32> */
.L_x_894:
[----:B------:R-:W-:Y:S05]  /*1170*/  BSYNC B0 ;  /* 0x0000000000007941 */ /* 0x000fea0003800000 */
.L_x_893:
        /* <DEDUP_REMOVED lines=32> */
.L_x_896:
[----:B------:R-:W-:Y:S05]  /*1380*/  BSYNC B0 ;  /* 0x0000000000007941 */ /* 0x000fea0003800000 */
.L_x_895:
        /* <DEDUP_REMOVED lines=31> */
.L_x_898:
[----:B------:R-:W-:Y:S05]  /*1580*/  BSYNC B0 ;  /* 0x0000000000007941 */ /* 0x000fea0003800000 */
.L_x_897:
        /* <DEDUP_REMOVED lines=35> */
.L_x_900:
[----:B------:R-:W-:Y:S05]  /*17c0*/  BSYNC B0 ;  /* 0x0000000000007941 */ /* 0x000fea0003800000 */
.L_x_899:
        /* <DEDUP_REMOVED lines=26> */
.L_x_902:
[----:B------:R-:W-:Y:S05]  /*1970*/  BSYNC B0 ;  /* 0x0000000000007941 */ /* 0x000fea0003800000 */
.L_x_901:
        /* <DEDUP_REMOVED lines=27> */
.L_x_904:
[----:B------:R-:W-:Y:S05]  /*1b30*/  BSYNC B0 ;  /* 0x0000000000007941 */ /* 0x000fea0003800000 */
.L_x_903:
        /* <DEDUP_REMOVED lines=39> */
.L_x_906:
[----:B------:R-:W-:Y:S05]  /*1db0*/  BSYNC B0 ;  /* 0x0000000000007941 */ /* 0x000fea0003800000 */
.L_x_905:
        /* <DEDUP_REMOVED lines=54> */
.L_x_908:
[----:B------:R-:W-:Y:S05]  /*2120*/  BSYNC B0 ;  /* 0x0000000000007941 */ /* 0x000fea0003800000 */
.L_x_907:
        /* <DEDUP_REMOVED lines=28> */
.L_x_910:
[----:B------:R-:W-:Y:S05]  /*22f0*/  BSYNC B0 ;  /* 0x0000000000007941 */ /* 0x000fea0003800000 */
.L_x_909:
        /* <DEDUP_REMOVED lines=26> */
.L_x_912:
[----:B------:R-:W-:Y:S05]  /*24a0*/  BSYNC B0 ;  /* 0x0000000000007941 */ /* 0x000fea0003800000 */
.L_x_911:
        /* <DEDUP_REMOVED lines=28> */
.L_x_914:
[----:B------:R-:W-:Y:S05]  /*2670*/  BSYNC B0 ;  /* 0x0000000000007941 */ /* 0x000fea0003800000 */
.L_x_913:
[----:B------:R-:W-:Y:S01]  /*2680*/  LDSM.16.M88.4 R24, [R150] ;  /* 0x000000009618783b */ /* 0x000fe20000000200 */
[----:B------:R-:W-:Y:S01]  /*2690*/  LOP3.LUT P1, RZ, R12, 0x2, RZ, 0xc0, !PT ;  /* 0x000000020cff7812 */ /* 0x000fe2000782c0ff */
[----:B------:R-:W-:Y:S01]  /*26a0*/  VIADD R8, R149, 0x4000 ;  /* 0x0000400095087836 */ /* 0x000fe20000000000 */
[----:B------:R-:W-:Y:S01]  /*26b0*/  LOP3.LUT R101, R101, 0xffffffe0, RZ, 0xc0, !PT ;  /* 0xffffffe065657812 */ /* 0x000fe200078ec0ff */
[----:B------:R-:W4:Y:S01]  /*26c0*/  LDSM.16.M88.4 R28, [R149+0x4000] ;  /* 0x00400000951c783b */ /* 0x000f220000000200 */
[----:B------:R-:W-:Y:S01]  /*26d0*/  VIADD R147, R149, 0x4020 ;  /* 0x0000402095937836 */ /* 0x000fe20000000000 */
[----:B------:R-:W-:Y:S01]  /*26e0*/  ULDC UR5, c[0x0][0x39c] ;  /* 0x0000e70000057ab9 */ /* 0x000fe20000000800 */
[--C-:B------:R-:W-:Y:S01]  /*26f0*/  IMAD R148, R7, 0x2, R150.reuse ;  /* 0x0000000207947824 */ /* 0x100fe200078e0296 */
[----:B------:R-:W4:Y:S01]  /*2700*/  LDSM.16.M88.4 R72, [R149+0x4800] ;  /* 0x004800009548783b */ /* 0x000f220000000200 */
[C---:B------:R-:W-:Y:S01]  /*2710*/  IMAD R146, R5.reuse, 0x2, R150 ;  /* 0x0000000205927824 */ /* 0x040fe200078e0296 */
[----:B------:R-:W-:Y:S01]  /*2720*/  LOP3.LUT R4, R4, R97, RZ, 0xfc, !PT ;  /* 0x0000006104047212 */ /* 0x000fe200078efcff */
[----:B------:R-:W-:Y:S01]  /*2730*/  IMAD R145, R5, 0x2, R148 ;  /* 0x0000000205917824 */ /* 0x000fe200078e0294 */
[----:B------:R-:W-:Y:S01]  /*2740*/  LDSM.16.M88.4 R64, [R149+0x5000] ;  /* 0x005000009540783b */ /* 0x000fe20000000200 */
[----:B------:R-:W-:-:S02]  /*2750*/  IMAD R100, R100, 0x10, R103 ;  /* 0x0000001064647824 */ /* 0x000fc400078e0267 */
[----:B------:R-:W-:Y:S01]  /*2760*/  @P1 VIADD R147, R8, 0xffffffe0 ;  /* 0xffffffe008931836 */ /* 0x000fe20000000000 */
[----:B------:R-:W-:Y:S01]  /*2770*/  LOP3.LUT P1, RZ, R12, 0x4, RZ, 0xc0, !PT ;  /* 0x000000040cff7812 */ /* 0x000fe2000782c0ff */
[----:B-123--:R-:W-:Y:S01]  /*2780*/  LDSM.16.M88.4 R8, [R148] ;  /* 0x000000009408783b */ /* 0x00efe20000000200 */
[----:B------:R-:W-:Y:S02]  /*2790*/  IMAD.SHL.U32 R176, R96, 0x2, RZ ;  /* 0x0000000260b07824 */ /* 0x000fe400078e00ff */
[----:B------:R-:W-:Y:S01]  /*27a0*/  SEL R0, R0, 0xffffffe0, !P1 ;  /* 0xffffffe000007807 */ /* 0x000fe20004800000 */
[----:B------:R-:W1:Y:S01]  /*27b0*/  LDSM.16.M88.4 R20, [R147] ;  /* 0x000000009314783b */ /* 0x000e620000000200 */
[C---:B------:R-:W-:Y:S01]  /*27c0*/  VIADD R139, R147.reuse, 0x800 ;  /* 0x00000800938b7836 */ /* 0x040fe20000000000 */
[----:B------:R-:W-:Y:S01]  /*27d0*/  LOP3.LUT R176, R176, 0x6, RZ, 0xc0, !PT ;  /* 0x00000006b0b07812 */ /* 0x000fe200078ec0ff */
[C---:B------:R-:W-:Y:S01]  /*27e0*/  VIADD R138, R147.reuse, 0x1000 ;  /* 0x00001000938a7836 */ /* 0x040fe20000000000 */
[----:B------:R-:W-:Y:S01]  /*27f0*/  LDSM.16.M88.4 R56, [R146] ;  /* 0x000000009238783b */ /* 0x000fe20000000200 */
[C---:B------:R-:W-:Y:S01]  /*2800*/  IMAD R143, R0.reuse, 0x2, R149 ;  /* 0x00000002008f7824 */ /* 0x040fe200078e0295 */
[----:B------:R-:W-:Y:S01]  /*2810*/  LEA R136, R0, R147, 0x1 ;  /* 0x0000009300887211 */ /* 0x000fe200078e08ff */
[----:B------:R-:W-:Y:S01]  /*2820*/  IMAD.IADD R0, R96, 0x1, -R101 ;  /* 0x0000000160007824 */ /* 0x000fe200078e0a65 */
[----:B------:R-:W-:Y:S01]  /*2830*/  LDSM.16.M88.4 R32, [R149+0x5800] ;  /* 0x005800009520783b */ /* 0x000fe20000000200 */
[C---:B------:R-:W-:Y:S01]  /*2840*/  IADD3 R137, R147.reuse, 0x1800, RZ ;  /* 0x0000180093897810 */ /* 0x040fe20007ffe0ff */
[----:B------:R-:W-:-:S02]  /*2850*/  VIADD R135, R147, 0x2000 ;  /* 0x0000200093877836 */ /* 0x000fc40000000000 */
[----:B------:R-:W2:Y:S01]  /*2860*/  LDSM.16.M88.4 R36, [R143+0x4000] ;  /* 0x004000008f24783b */ /* 0x000ea20000000200 */
[----:B------:R-:W-:Y:S01]  /*2870*/  SHF.R.S32.HI R173, RZ, 0x1f, R0 ;  /* 0x0000001fffad7819 */ /* 0x000fe20000011400 */
[----:B------:R-:W-:Y:S02]  /*2880*/  VIADD R134, R147, 0x2800 ;  /* 0x0000280093867836 */ /* 0x000fe40000000000 */
[----:B------:R-:W-:Y:S01]  /*2890*/  LDSM.16.M88.4 R84, [R145] ;  /* 0x000000009154783b */ /* 0x000fe20000000200 */
[----:B------:R-:W-:Y:S01]  /*28a0*/  LEA.HI R173, R173, R0, RZ, 0x2 ;  /* 0x00000000adad7211 */ /* 0x000fe200078f10ff */
[C---:B------:R-:W-:Y:S02]  /*28b0*/  VIADD R133, R147.reuse, 0x3000 ;  /* 0x0000300093857836 */ /* 0x040fe40000000000 */
[----:B------:R-:W3:Y:S01]  /*28c0*/  LDSM.16.M88.4 R80, [R136] ;  /* 0x000000008850783b */ /* 0x000ee20000000200 */
[----:B------:R-:W-:Y:S01]  /*28d0*/  SHF.R.S32.HI R173, RZ, 0x2, R173 ;  /* 0x00000002ffad7819 */ /* 0x000fe200000114ad */
[----:B------:R-:W-:Y:S01]  /*28e0*/  VIADD R132, R147, 0x3800 ;  /* 0x0000380093847836 */ /* 0x000fe20000000000 */
[C---:B----4-:R-:W-:Y:S01]  /*28f0*/  HMMA.16816.F32 R16, R24.reuse, R28, RZ ;  /* 0x0000001c1810723c */ /* 0x050fe200000018ff */
[----:B------:R-:W4:Y:S04]  /*2900*/  LDSM.16.M88.4 R12, [R147+0x800] ;  /* 0x00080000930c783b */ /* 0x000f280000000200 */
[----:B------:R-:W4:Y:S01]  /*2910*/  LDSM.16.M88.4 R76, [R147+0x1000] ;  /* 0x00100000934c783b */ /* 0x000f220000000200 */
[C---:B------:R-:W-:Y:S03]  /*2920*/  HMMA.16816.F32 R28, R24.reuse, R30, RZ ;  /* 0x0000001e181c723c */ /* 0x040fe600000018ff */
[----:B------:R-:W4:Y:S03]  /*2930*/  LDSM.16.M88.4 R48, [R147+0x1800] ;  /* 0x001800009330783b */ /* 0x000f260000000200 */
[C---:B------:R-:W-:Y:S01]  /*2940*/  HMMA.16816.F32 R40, R24.reuse, R72, RZ ;  /* 0x000000481828723c */ /* 0x040fe200000018ff */
[----:B------:R-:W-:Y:S04]  /*2950*/  LDSM.16.M88.4 R52, [R150+0x2000] ;  /* 0x002000009634783b */ /* 0x000fe80000000200 */
[----:B------:R-:W4:Y:S01]  /*2960*/  LDSM.16.M88.4 R44, [R149+0x6000] ;  /* 0x00600000952c783b */ /* 0x000f220000000200 */
[----:B------:R-:W-:Y:S03]  /*2970*/  HMMA.16816.F32 R72, R24, R74, RZ ;  /* 0x0000004a1848723c */ /* 0x000fe600000018ff */
[----:B------:R-:W-:Y:S03]  /*2980*/  LDSM.16.M88.4 R88, [R147+0x2000] ;  /* 0x002000009358783b */ /* 0x000fe60000000200 */
[C---:B-1----:R-:W-:Y:S01]  /*2990*/  HMMA.16816.F32 R16, R8.reuse, R20, R16 ;  /* 0x000000140810723c */ /* 0x042fe20000001810 */
[----:B------:R-:W-:Y:S04]  /*29a0*/  LDSM.16.M88.4 R92, [R136+0x800] ;  /* 0x00080000885c783b */ /* 0x000fe80000000200 */
[----:B------:R-:W0:Y:S01]  /*29b0*/  LDGDEPBAR ;  /* 0x00000000000079af */ /* 0x000e220000000000 */
[----:B------:R-:W-:Y:S03]  /*29c0*/  HMMA.16816.F32 R28, R8, R22, R28 ;  /* 0x00000016081c723c */ /* 0x000fe6000000181c */
[----:B------:R-:W1:Y:S03]  /*29d0*/  LDSM.16.M88.4 R20, [R143+0x4800] ;  /* 0x004800008f14783b */ /* 0x000e660000000200 */
[C---:B------:R-:W-:Y:S06]  /*29e0*/  HMMA.16816.F32 R68, R24.reuse, R64, RZ ;  /* 0x000000401844723c */ /* 0x040fec00000018ff */
[----:B------:R-:W-:Y:S06]  /*29f0*/  HMMA.16816.F32 R64, R24, R66, RZ ;  /* 0x000000421840723c */ /* 0x000fec00000018ff */
[C---:B--2---:R-:W-:Y:S06]  /*2a00*/  HMMA.16816.F32 R16, R56.reuse, R36, R16 ;  /* 0x000000243810723c */ /* 0x044fec0000001810 */
[----:B------:R-:W-:Y:S01]  /*2a10*/  HMMA.16816.F32 R28, R56, R38, R28 ;  /* 0x00000026381c723c */ /* 0x000fe2000000181c */
[----:B------:R-:W-:Y:S05]  /*2a20*/  LDSM.16.M88.4 R36, [R148+0x2000] ;  /* 0x002000009424783b */ /* 0x000fea0000000200 */
[C---:B------:R-:W-:Y:S06]  /*2a30*/  HMMA.16816.F32 R60, R24.reuse, R32, RZ ;  /* 0x00000020183c723c */ /* 0x040fec00000018ff */
[----:B------:R-:W-:Y:S01]  /*2a40*/  HMMA.16816.F32 R24, R24, R34, RZ ;  /* 0x000000221818723c */ /* 0x000fe200000018ff */
[----:B------:R-:W2:Y:S05]  /*2a50*/  LDSM.16.M88.4 R32, [R143+0x5000] ;  /* 0x005000008f20783b */ /* 0x000eaa0000000200 */
[C---:B---3--:R-:W-:Y:S06]  /*2a60*/  HMMA.16816.F32 R16, R84.reuse, R80, R16 ;  /* 0x000000505410723c */ /* 0x048fec0000001810 */
[----:B------:R-:W-:Y:S01]  /*2a70*/  HMMA.16816.F32 R28, R84, R82, R28 ;  /* 0x00000052541c723c */ /* 0x000fe2000000181c */
[----:B------:R-:W-:Y:S05]  /*2a80*/  LDSM.16.M88.4 R80, [R136+0x1000] ;  /* 0x001000008850783b */ /* 0x000fea0000000200 */
[C---:B----4-:R-:W-:Y:S06]  /*2a90*/  HMMA.16816.F32 R40, R8.reuse, R12, R40 ;  /* 0x0000000c0828723c */ /* 0x050fec0000001828 */
[C---:B------:R-:W-:Y:S01]  /*2aa0*/  HMMA.16816.F32 R72, R8.reuse, R14, R72 ;  /* 0x0000000e0848723c */ /* 0x040fe20000001848 */
[----:B------:R-:W3:Y:S05]  /*2ab0*/  LDSM.16.M88.4 R12, [R143+0x5800] ;  /* 0x005800008f0c783b */ /* 0x000eea0000000200 */
[C---:B------:R-:W-:Y:S06]  /*2ac0*/  HMMA.16816.F32 R68, R8.reuse, R76, R68 ;  /* 0x0000004c0844723c */ /* 0x040fec0000001844 */
[C---:B------:R-:W-:Y:S01]  /*2ad0*/  HMMA.16816.F32 R64, R8.reuse, R78, R64 ;  /* 0x0000004e0840723c */ /* 0x040fe20000001840 */
[----:B------:R-:W4:Y:S05]  /*2ae0*/  LDSM.16.M88.4 R76, [R136+0x1800] ;  /* 0x00180000884c783b */ /* 0x000f2a0000000200 */
[C---:B------:R-:W-:Y:S06]  /*2af0*/  HMMA.16816.F32 R60, R8.reuse, R48, R60 ;  /* 0x00000030083c723c */ /* 0x040fec000000183c */
[----:B------:R-:W-:Y:S01]  /*2b00*/  HMMA.16816.F32 R8, R8, R50, R24 ;  /* 0x000000320808723c */ /* 0x000fe20000001818 */
[----:B------:R-:W-:Y:S04]  /*2b10*/  LDSM.16.M88.4 R24, [R146+0x2000] ;  /* 0x002000009218783b */ /* 0x000fe80000000200 */
[----:B------:R-:W-:Y:S01]  /*2b20*/  LDSM.16.M88.4 R48, [R149+0x6800] ;  /* 0x006800009530783b */ /* 0x000fe20000000200 */
[C---:B------:R-:W-:Y:S06]  /*2b30*/  HMMA.16816.F32 R16, R52.reuse, R44, R16 ;  /* 0x0000002c3410723c */ /* 0x040fec0000001810 */
[----:B------:R-:W-:Y:S01]  /*2b40*/  HMMA.16816.F32 R28, R52, R46, R28 ;  /* 0x0000002e341c723c */ /* 0x000fe2000000181c */
[----:B------:R-:W-:Y:S05]  /*2b50*/  LDSM.16.M88.4 R44, [R149+0x7000] ;  /* 0x00700000952c783b */ /* 0x000fea0000000200 */
[C---:B-1----:R-:W-:Y:S06]  /*2b60*/  HMMA.16816.F32 R40, R56.reuse, R20, R40 ;  /* 0x000000143828723c */ /* 0x042fec0000001828 */
[C---:B------:R-:W-:Y:S01]  /*2b70*/  HMMA.16816.F32 R72, R56.reuse, R22, R72 ;  /* 0x000000163848723c */ /* 0x040fe20000001848 */
[----:B------:R-:W1:Y:S05]  /*2b80*/  LDSM.16.M88.4 R20, [R143+0x6000] ;  /* 0x006000008f14783b */ /* 0x000e6a0000000200 */
[C---:B--2---:R-:W-:Y:S06]  /*2b90*/  HMMA.16816.F32 R68, R56.reuse, R32, R68 ;  /* 0x000000203844723c */ /* 0x044fec0000001844 */
[C---:B------:R-:W-:Y:S01]  /*2ba0*/  HMMA.16816.F32 R64, R56.reuse, R34, R64 ;  /* 0x000000223840723c */ /* 0x040fe20000001840 */
[----:B------:R-:W-:Y:S05]  /*2bb0*/  LDSM.16.M88.4 R32, [R147+0x2800] ;  /* 0x002800009320783b */ /* 0x000fea0000000200 */
[----:B---3--:R-:W-:Y:S06]  /*2bc0*/  HMMA.16816.F32 R60, R56, R12, R60 ;  /* 0x0000000c383c723c */ /* 0x008fec000000183c */
[----:B------:R-:W-:Y:S06]  /*2bd0*/  HMMA.16816.F32 R16, R36, R88, R16 ;  /* 0x000000582410723c */ /* 0x000fec0000001810 */
[----:B------:R-:W-:Y:S01]  /*2be0*/  HMMA.16816.F32 R56, R56, R14, R8 ;  /* 0x0000000e3838723c */ /* 0x000fe20000001808 */
[----:B------:R-:W-:Y:S04]  /*2bf0*/  LDSM.16.M88.4 R8, [R145+0x2000] ;  /* 0x002000009108783b */ /* 0x000fe80000000200 */
[----:B------:R-:W2:Y:S01]  /*2c00*/  LDSM.16.M88.4 R12, [R136+0x2000] ;  /* 0x00200000880c783b */ /* 0x000ea20000000200 */
[----:B------:R-:W-:Y:S06]  /*2c10*/  HMMA.16816.F32 R28, R36, R90, R28 ;  /* 0x0000005a241c723c */ /* 0x000fec000000181c */
[C---:B------:R-:W-:Y:S06]  /*2c20*/  HMMA.16816.F32 R40, R84.reuse, R92, R40 ;  /* 0x0000005c5428723c */ /* 0x040fec0000001828 */
[C---:B------:R-:W-:Y:S06]  /*2c30*/  HMMA.16816.F32 R72, R84.reuse, R94, R72 ;  /* 0x0000005e5448723c */ /* 0x040fec0000001848 */
[C---:B------:R-:W-:Y:S06]  /*2c40*/  HMMA.16816.F32 R68, R84.reuse, R80, R68 ;  /* 0x000000505444723c */ /* 0x040fec0000001844 */
[C---:B------:R-:W-:Y:S01]  /*2c50*/  HMMA.16816.F32 R64, R84.reuse, R82, R64 ;  /* 0x000000525440723c */ /* 0x040fe20000001840 */
[----:B------:R-:W3:Y:S05]  /*2c60*/  LDSM.16.M88.4 R80, [R149+0x7800] ;  /* 0x007800009550783b */ /* 0x000eea0000000200 */
[----:B----4-:R-:W-:Y:S01]  /*2c70*/  HMMA.16816.F32 R88, R84, R76, R60 ;  /* 0x0000004c5458723c */ /* 0x010fe2000000183c */
[----:B------:R-:W-:Y:S05]  /*2c80*/  LDSM.16.M88.4 R60, [R143+0x6800] ;  /* 0x006800008f3c783b */ /* 0x000fea0000000200 */
[----:B-1----:R-:W-:Y:S06]  /*2c90*/  HMMA.16816.F32 R16, R24, R20, R16 ;  /* 0x000000141810723c */ /* 0x002fec0000001810 */
[----:B------:R-:W-:Y:S01]  /*2ca0*/  HMMA.16816.F32 R76, R84, R78, R56 ;  /* 0x0000004e544c723c */ /* 0x000fe20000001838 */
[----:B------:R-:W1:Y:S05]  /*2cb0*/  LDSM.16.M88.4 R56, [R147+0x3000] ;  /* 0x003000009338783b */ /* 0x000e6a0000000200 */
[----:B------:R-:W-:Y:S01]  /*2cc0*/  HMMA.16816.F32 R28, R24, R22, R28 ;  /* 0x00000016181c723c */ /* 0x000fe2000000181c */
[----:B------:R-:W4:Y:S05]  /*2cd0*/  LDSM.16.M88.4 R20, [R147+0x3800] ;  /* 0x003800009314783b */ /* 0x000f2a0000000200 */
[C---:B------:R-:W-:Y:S01]  /*2ce0*/  HMMA.16816.F32 R40, R52.reuse, R48, R40 ;  /* 0x000000303428723c */ /* 0x040fe20000001828 */
[----:B------:R-:W3:Y:S05]  /*2cf0*/  @P0 LDC R49, c[0x0][0x2e8] ;  /* 0x0000ba00ff310b82 */ /* 0x000eea0000000800 */
[C---:B------:R-:W-:Y:S06]  /*2d00*/  HMMA.16816.F32 R72, R52.reuse, R50, R72 ;  /* 0x000000323448723c */ /* 0x040fec0000001848 */
[C---:B------:R-:W-:Y:S06]  /*2d10*/  HMMA.16816.F32 R68, R52.reuse, R44, R68 ;  /* 0x0000002c3444723c */ /* 0x040fec0000001844 */
[----:B------:R-:W-:Y:S01]  /*2d20*/  HMMA.16816.F32 R64, R52, R46, R64 ;  /* 0x0000002e3440723c */ /* 0x000fe20000001840 */
[----:B------:R-:W-:Y:S05]  /*2d30*/  LDSM.16.M88.4 R44, [R136+0x2800] ;  /* 0x00280000882c783b */ /* 0x000fea0000000200 */
[C---:B--2---:R-:W-:Y:S01]  /*2d40*/  HMMA.16816.F32 R16, R8.reuse, R12, R16 ;  /* 0x0000000c0810723c */ /* 0x044fe20000001810 */
[----:B---3--:R-:W2:Y:S05]  /*2d50*/  @P0 MUFU.RCP R49, R49 ;  /* 0x0000003100310308 */ /* 0x008eaa0000001000 */
[----:B------:R-:W-:Y:S01]  /*2d60*/  HMMA.16816.F32 R28, R8, R14, R28 ;  /* 0x0000000e081c723c */ /* 0x000fe2000000181c */
[----:B------:R-:W3:Y:S05]  /*2d70*/  LDSM.16.M88.4 R12, [R143+0x7000] ;  /* 0x007000008f0c783b */ /* 0x000eea0000000200 */
[C---:B------:R-:W-:Y:S06]  /*2d80*/  HMMA.16816.F32 R88, R52.reuse, R80, R88 ;  /* 0x000000503458723c */ /* 0x040fec0000001858 */
[----:B------:R-:W-:Y:S06]  /*2d90*/  HMMA.16816.F32 R76, R52, R82, R76 ;  /* 0x00000052344c723c */ /* 0x000fec000000184c */
[----:B------:R-:W-:Y:S01]  /*2da0*/  HMMA.16816.F32 R40, R36, R32, R40 ;  /* 0x000000202428723c */ /* 0x000fe20000001828 */
[----:B------:R-:W-:Y:S01]  /*2db0*/  FMUL.FTZ R17, R17, UR5 ;  /* 0x0000000511117c20 */ /* 0x000fe20008410000 */
[----:B------:R-:W-:Y:S01]  /*2dc0*/  FMUL.FTZ R19, R19, UR5 ;  /* 0x0000000513137c20 */ /* 0x000fe20008410000 */
[----:B------:R-:W-:Y:S01]  /*2dd0*/  FMUL.FTZ R16, R16, UR5 ;  /* 0x0000000510107c20 */ /* 0x000fe20008410000 */
[----:B------:R-:W-:-:S02]  /*2de0*/  FMUL.FTZ R18, R18, UR5 ;  /* 0x0000000512127c20 */ /* 0x000fc40008410000 */
[C---:B------:R-:W-:Y:S01]  /*2df0*/  HMMA.16816.F32 R72, R36.reuse, R34, R72 ;  /* 0x000000222448723c */ /* 0x040fe20000001848 */
[----:B------:R-:W2:Y:S01]  /*2e00*/  LDSM.16.M88.4 R32, [R143+0x7800] ;  /* 0x007800008f20783b */ /* 0x000ea20000000200 */
[----:B------:R-:W-:Y:S01]  /*2e10*/  FMUL.FTZ R28, R28, UR5 ;  /* 0x000000051c1c7c20 */ /* 0x000fe20008410000 */
[----:B------:R-:W2:Y:S01]  /*2e20*/  MUFU.TANH R17, R17 ;  /* 0x0000001100117308 */ /* 0x000ea20000002400 */
[----:B------:R-:W-:Y:S01]  /*2e30*/  FMUL.FTZ R29, R29, UR5 ;  /* 0x000000051d1d7c20 */ /* 0x000fe20008410000 */
[----:B------:R-:W-:Y:S01]  /*2e40*/  FMUL.FTZ R30, R30, UR5 ;  /* 0x000000051e1e7c20 */ /* 0x000fe20008410000 */
[----:B-1----:R-:W-:Y:S01]  /*2e50*/  HMMA.16816.F32 R68, R36, R56, R68 ;  /* 0x000000382444723c */ /* 0x002fe20000001844 */
[----:B------:R-:W-:-:S04]  /*2e60*/  FMUL.FTZ R31, R31, UR5 ;  /* 0x000000051f1f7c20 */ /* 0x000fc80008410000 */
[----:B------:R-:W1:Y:S01]  /*2e70*/  MUFU.TANH R19, R19 ;  /* 0x0000001300137308 */ /* 0x000e620000002400 */
[C---:B------:R-:W-:Y:S06]  /*2e80*/  HMMA.16816.F32 R64, R36.reuse, R58, R64 ;  /* 0x0000003a2440723c */ /* 0x040fec0000001840 */
[C---:B----4-:R-:W-:Y:S01]  /*2e90*/  HMMA.16816.F32 R88, R36.reuse, R20, R88 ;  /* 0x000000142458723c */ /* 0x050fe20000001858 */
[----:B------:R-:W-:Y:S05]  /*2ea0*/  MUFU.TANH R29, R29 ;  /* 0x0000001d001d7308 */ /* 0x000fea0000002400 */
[----:B------:R-:W-:Y:S01]  /*2eb0*/  HMMA.16816.F32 R76, R36, R22, R76 ;  /* 0x00000016244c723c */ /* 0x000fe2000000184c */
[----:B------:R-:W4:Y:S02]  /*2ec0*/  LDSM.16.M88.4 R20, [R136+0x3000] ;  /* 0x003000008814783b */ /* 0x000f240000000200 */
[----:B------:R-:W1:Y:S03]  /*2ed0*/  MUFU.TANH R37, R28 ;  /* 0x0000001c00257308 */ /* 0x000e660000002400 */
[C---:B------:R-:W-:Y:S05]  /*2ee0*/  HMMA.16816.F32 R40, R24.reuse, R60, R40 ;  /* 0x0000003c1828723c */ /* 0x040fea0000001828 */
[----:B------:R-:W1:Y:S01]  /*2ef0*/  MUFU.TANH R39, R30 ;  /* 0x0000001e00277308 */ /* 0x000e620000002400 */
[C---:B---3--:R-:W-:Y:S06]  /*2f00*/  HMMA.16816.F32 R68, R24.reuse, R12, R68 ;  /* 0x0000000c1844723c */ /* 0x048fec0000001844 */
[----:B------:R-:W-:Y:S01]  /*2f10*/  HMMA.16816.F32 R64, R24, R14, R64 ;  /* 0x0000000e1840723c */ /* 0x000fe20000001840 */
[----:B------:R-:W3:Y:S01]  /*2f20*/  LDSM.16.M88.4 R12, [R136+0x3800] ;  /* 0x00380000880c783b */ /* 0x000ee20000000200 */
[----:B------:R-:W-:Y:S01]  /*2f30*/  MUFU.TANH R31, R31 ;  /* 0x0000001f001f7308 */ /* 0x000fe20000002400 */
[----:B------:R-:W-:-:S04]  /*2f40*/  DEPBAR.LE SB0, 0x0 ;  /* 0x000080000000791a */ /* 0x000fc80000000000 */
[C---:B------:R-:W-:Y:S03]  /*2f50*/  HMMA.16816.F32 R72, R24.reuse, R62, R72 ;  /* 0x0000003e1848723c */ /* 0x040fe60000001848 */
[----:B------:R-:W-:Y:S03]  /*2f60*/  MUFU.TANH R51, R16 ;  /* 0x0000001000337308 */ /* 0x000fe60000002400 */
[C---:B--2---:R-:W-:Y:S06]  /*2f70*/  HMMA.16816.F32 R88, R24.reuse, R32, R88 ;  /* 0x000000201858723c */ /* 0x044fec0000001858 */
[----:B------:R-:W-:Y:S06]  /*2f80*/  HMMA.16816.F32 R76, R24, R34, R76 ;  /* 0x00000022184c723c */ /* 0x000fec000000184c */
[----:B------:R-:W-:Y:S01]  /*2f90*/  HMMA.16816.F32 R40, R8, R44, R40 ;  /* 0x0000002c0828723c */ /* 0x000fe20000001828 */
[----:B------:R-:W-:-:S04]  /*2fa0*/  IADD3 R27, R100, 0x1, R173 ;  /* 0x00000001641b7810 */ /* 0x000fc80007ffe0ad */
[----:B------:R-:W-:Y:S01]  /*2fb0*/  IADD3 R0, R98, R27, -R166 ;  /* 0x0000001b62007210 */ /* 0x000fe20007ffe8a6 */
[C---:B------:R-:W-:Y:S04]  /*2fc0*/  HMMA.16816.F32 R72, R8.reuse, R46, R72 ;  /* 0x0000002e0848723c */ /* 0x040fe80000001848 */
[----:B------:R-:W-:Y:S01]  /*2fd0*/  IMAD.IADD R99, R0, 0x1, R99 ;  /* 0x0000000100637824 */ /* 0x000fe200078e0263 */
[----:B------:R-:W-:Y:S01]  /*2fe0*/  MOV R0, RZ ;  /* 0x000000ff00007202 */ /* 0x000fe20000000f00 */
[----:B----4-:R-:W-:Y:S01]  /*2ff0*/  HMMA.16816.F32 R68, R8, R20, R68 ;  /* 0x000000140844723c */ /* 0x010fe20000001844 */
[----:B-----5:R-:W-:Y:S02]  /*3000*/  @P0 FMUL.FTZ R0, R6, R49 ;  /* 0x0000003106000220 */ /* 0x020fe40000410000 */
[----:B------:R-:W-:-:S02]  /*3010*/  VIMNMX R124, R99, R98, PT ;  /* 0x00000062637c7248 */ /* 0x000fc40003fe0100 */
[----:B------:R-:W-:Y:S01]  /*3020*/  VIADDMNMX R123, R99, 0x8, R98, PT ;  /* 0x00000008637b7846 */ /* 0x000fe20003800162 */
[C---:B------:R-:W-:Y:S06]  /*3030*/  HMMA.16816.F32 R64, R8.reuse, R22, R64 ;  /* 0x000000160840723c */ /* 0x040fec0000001840 */
[----:B---3--:R-:W-:Y:S01]  /*3040*/  HMMA.16816.F32 R88, R8, R12, R88 ;  /* 0x0000000c0858723c */ /* 0x008fe20000001858 */
[----:B------:R-:W-:Y:S01]  /*3050*/  FMUL.FTZ R33, R40, UR5 ;  /* 0x0000000528217c20 */ /* 0x000fe20008410000 */
[----:B------:R-:W-:Y:S01]  /*3060*/  FMUL.FTZ R25, R42, UR5 ;  /* 0x000000052a197c20 */ /* 0x000fe20008410000 */
[----:B------:R-:W-:Y:S01]  /*3070*/  FMUL.FTZ R41, R41, UR5 ;  /* 0x0000000529297c20 */ /* 0x000fe20008410000 */
[----:B------:R-:W-:-:S02]  /*3080*/  FMUL.FTZ R21, R43, UR5 ;  /* 0x000000052b157c20 */ /* 0x000fc40008410000 */
[----:B------:R-:W-:Y:S01]  /*3090*/  HMMA.16816.F32 R76, R8, R14, R76 ;  /* 0x0000000e084c723c */ /* 0x000fe2000000184c */
[----:B------:R-:W2:Y:S01]  /*30a0*/  MUFU.TANH R33, R33 ;  /* 0x0000002100217308 */ /* 0x000ea20000002400 */
[----:B------:R-:W-:Y:S01]  /*30b0*/  FMUL.FTZ R23, R72, UR5 ;  /* 0x0000000548177c20 */ /* 0x000fe20008410000 */
[----:B------:R-:W-:-:S03]  /*30c0*/  FMUL.FTZ R73, R73, UR5 ;  /* 0x0000000549497c20 */ /* 0x000fc60008410000 */
[----:B------:R-:W-:Y:S01]  /*30d0*/  FMUL.FTZ R43, R68, UR5 ;  /* 0x00000005442b7c20 */ /* 0x000fe20008410000 */
[----:B------:R-:W-:Y:S02]  /*30e0*/  IMAD R8, R105, 0x40, R176 ;  /* 0x0000004069087824 */ /* 0x000fe400078e02b0 */
[----:B------:R-:W-:Y:S01]  /*30f0*/  FMUL.FTZ R9, R74, UR5 ;  /* 0x000000054a097c20 */ /* 0x000fe20008410000 */
[----:B------:R-:W3:Y:S01]  /*3100*/  MUFU.TANH R25, R25 ;  /* 0x0000001900197308 */ /* 0x000ee20000002400 */
[----:B------:R-:W-:Y:S01]  /*3110*/  FMUL.FTZ R11, R75, UR5 ;  /* 0x000000054b0b7c20 */ /* 0x000fe20008410000 */
[----:B------:R-:W-:Y:S02]  /*3120*/  VIADD R10, R8, 0x1 ;  /* 0x00000001080a7836 */ /* 0x000fe40000000000 */
[----:B------:R-:W-:Y:S01]  /*3130*/  FMUL.FTZ R70, R70, UR5 ;  /* 0x0000000546467c20 */ /* 0x000fe20008410000 */
[C---:B------:R-:W-:Y:S02]  /*3140*/  VIADD R32, R8.reuse, 0x8 ;  /* 0x0000000808207836 */ /* 0x040fe40000000000 */
[----:B------:R-:W-:Y:S01]  /*3150*/  FMUL.FTZ R15, R69, UR5 ;  /* 0x00000005450f7c20 */ /* 0x000fe20008410000 */
[----:B------:R-:W-:Y:S01]  /*3160*/  VIADD R26, R8, 0x9 ;  /* 0x00000009081a7836 */ /* 0x000fe20000000000 */
[----:B------:R-:W-:Y:S01]  /*3170*/  I2FP.F32.S32 R6, R10 ;  /* 0x0000000a00067245 */ /* 0x000fe20000201400 */
[----:B------:R-:W4:Y:S01]  /*3180*/  MUFU.TANH R41, R41 ;  /* 0x0000002900297308 */ /* 0x000f220000002400 */
[----:B------:R-:W-:Y:S01]  /*3190*/  ISETP.GE.AND P4, PT, R32, R124, PT ;  /* 0x0000007c2000720c */ /* 0x000fe20003f86270 */
[----:B------:R-:W-:Y:S01]  /*31a0*/  VIADD R24, R8, 0x10 ;  /* 0x0000001008187836 */ /* 0x000fe20000000000 */
[-C--:B------:R-:W-:Y:S01]  /*31b0*/  ISETP.GE.AND P0, PT, R32, R123.reuse, PT ;  /* 0x0000007b2000720c */ /* 0x080fe20003f06270 */
[C---:B------:R-:W-:Y:S01]  /*31c0*/  FFMA.FTZ R17, R6.reuse, R0, R17 ;  /* 0x0000000006117223 */ /* 0x040fe20000010011 */
[----:B------:R-:W-:Y:S01]  /*31d0*/  I2FP.F32.S32 R32, R32 ;  /* 0x0000002000207245 */ /* 0x000fe20000201400 */
[----:B-1----:R-:W-:Y:S01]  /*31e0*/  FFMA.FTZ R19, R6, R0, R19 ;  /* 0x0000000006137223 */ /* 0x002fe20000010013 */
[C---:B------:R-:W-:Y:S01]  /*31f0*/  ISETP.GE.AND P6, PT, R10.reuse, R124, PT ;  /* 0x0000007c0a00720c */ /* 0x040fe20003fc6270 */
[----:B------:R-:W1:Y:S01]  /*3200*/  MUFU.TANH R21, R21 ;  /* 0x0000001500157308 */ /* 0x000e620000002400 */
[-C--:B------:R-:W-:Y:S01]  /*3210*/  ISETP.GE.AND P2, PT, R10, R123.reuse, PT ;  /* 0x0000007b0a00720c */ /* 0x080fe20003f46270 */
[----:B------:R-:W-:Y:S01]  /*3220*/  FFMA.FTZ R27, R32, R0, R37 ;  /* 0x00000000201b7223 */ /* 0x000fe20000010025 */
[----:B------:R-:W-:Y:S01]  /*3230*/  VIADD R10, R8, 0x11 ;  /* 0x00000011080a7836 */ /* 0x000fe20000000000 */
[----:B------:R-:W-:Y:S01]  /*3240*/  ISETP.GE.AND P3, PT, R26, R124, PT ;  /* 0x0000007c1a00720c */ /* 0x000fe20003f66270 */
[----:B------:R-:W-:Y:S01]  /*3250*/  FFMA.FTZ R32, R32, R0, R39 ;  /* 0x0000000020207223 */ /* 0x000fe20000010027 */
[-C--:B------:R-:W-:Y:S01]  /*3260*/  ISETP.GE.AND P5, PT, R26, R123.reuse, PT ;  /* 0x0000007b1a00720c */ /* 0x080fe20003fa6270 */
[----:B------:R-:W-:Y:S01]  /*3270*/  FMUL.FTZ R71, R71, UR5 ;  /* 0x0000000547477c20 */ /* 0x000fe20008410000 */
[----:B------:R-:W-:Y:S01]  /*3280*/  FSEL R35, R17, -INF , !P6 ;  /* 0xff80000011237808 */ /* 0x000fe20007000000 */
[----:B------:R-:W1:Y:S01]  /*3290*/  MUFU.TANH R23, R23 ;  /* 0x0000001700177308 */ /* 0x000e620000002400 */
[----:B------:R-:W-:Y:S01]  /*32a0*/  I2FP.F32.S32 R26, R26 ;  /* 0x0000001a001a7245 */ /* 0x000fe20000201400 */
[----:B------:R-:W-:Y:S01]  /*32b0*/  FMUL.FTZ R65, R65, UR5 ;  /* 0x0000000541417c20 */ /* 0x000fe20008410000 */
[C---:B------:R-:W-:Y:S01]  /*32c0*/  ISETP.GE.AND P1, PT, R24.reuse, R124, PT ;  /* 0x0000007c1800720c */ /* 0x040fe20003f26270 */
[----:B------:R-:W-:Y:S01]  /*32d0*/  FMUL.FTZ R67, R67, UR5 ;  /* 0x0000000543437c20 */ /* 0x000fe20008410000 */
[-C--:B------:R-:W-:Y:S01]  /*32e0*/  ISETP.GE.AND P6, PT, R24, R123.reuse, PT ;  /* 0x0000007b1800720c */ /* 0x080fe20003fc6270 */
[----:B------:R-:W-:Y:S01]  /*32f0*/  FFMA.FTZ R6, R26, R0, R29 ;  /* 0x000000001a067223 */ /* 0x000fe2000001001d */
[----:B------:R-:W-:Y:S01]  /*3300*/  I2FP.F32.S32 R24, R24 ;  /* 0x0000001800187245 */ /* 0x000fe20000201400 */
[----:B------:R-:W-:Y:S01]  /*3310*/  MUFU.TANH R13, R73 ;  /* 0x00000049000d7308 */ /* 0x000fe20000002400 */
[----:B------:R-:W-:Y:S01]  /*3320*/  FSEL R28, R19, -INF , !P2 ;  /* 0xff800000131c7808 */ /* 0x000fe20005000000 */
[----:B------:R-:W-:Y:S01]  /*3330*/  VIADD R12, R8, 0x19 ;  /* 0x00000019080c7836 */ /* 0x000fe20000000000 */
[----:B------:R-:W-:Y:S01]  /*3340*/  FSEL R27, R27, -INF , !P4 ;  /* 0xff8000001b1b7808 */ /* 0x000fe20006000000 */
[----:B--2---:R-:W-:Y:S01]  /*3350*/  FFMA.FTZ R29, R24, R0, R33 ;  /* 0x00000000181d7223 */ /* 0x004fe20000010021 */
[----:B------:R-:W-:Y:S01]  /*3360*/  ISETP.GE.AND P2, PT, R10, R124, PT ;  /* 0x0000007c0a00720c */ /* 0x000fe20003f46270 */
[----:B---3--:R-:W-:Y:S01]  /*3370*/  FFMA.FTZ R24, R24, R0, R25 ;  /* 0x0000000018187223 */ /* 0x008fe20000010019 */
[-C--:B------:R-:W-:Y:S01]  /*3380*/  ISETP.GE.AND P4, PT, R10, R123.reuse, PT ;  /* 0x0000007b0a00720c */ /* 0x080fe20003f86270 */
[----:B------:R-:W2:Y:S01]  /*3390*/  MUFU.TANH R9, R9 ;  /* 0x0000000900097308 */ /* 0x000ea20000002400 */
[----:B------:R-:W-:Y:S01]  /*33a0*/  I2FP.F32.S32 R10, R10 ;  /* 0x0000000a000a7245 */ /* 0x000fe20000201400 */
[----:B------:R-:W-:Y:S01]  /*33b0*/  FMUL.FTZ R64, R64, UR5 ;  /* 0x0000000540407c20 */ /* 0x000fe20008410000 */
[----:B------:R-:W-:Y:S01]  /*33c0*/  IADD3 R20, R8, 0x18, RZ ;  /* 0x0000001808147810 */ /* 0x000fe20007ffe0ff */
[----:B------:R-:W-:Y:S01]  /*33d0*/  FMUL.FTZ R66, R66, UR5 ;  /* 0x0000000542427c20 */ /* 0x000fe20008410000 */
[-C--:B------:R-:W-:Y:S01]  /*33e0*/  FFMA.FTZ R26, R26, R0.reuse, R31 ;  /* 0x000000001a1a7223 */ /* 0x080fe2000001001f */
[CC--:B----4-:R-:W-:Y:S01]  /*33f0*/  FFMA.FTZ R25, R10.reuse, R0.reuse, R41 ;  /* 0x000000000a197223 */ /* 0x0d0fe20000010029 */
[----:B-1----:R-:W-:Y:S01]  /*3400*/  FFMA.FTZ R21, R10, R0, R21 ;  /* 0x000000000a157223 */ /* 0x002fe20000010015 */
[----:B------:R-:W1:Y:S01]  /*3410*/  MUFU.TANH R11, R11 ;  /* 0x0000000b000b7308 */ /* 0x000e620000002400 */
[----:B------:R-:W-:Y:S01]  /*3420*/  VIADD R10, R8, 0x20 ;  /* 0x00000020080a7836 */ /* 0x000fe20000000000 */
[----:B------:R-:W-:Y:S01]  /*3430*/  FSEL R32, R32, -INF , !P0 ;  /* 0xff80000020207808 */ /* 0x000fe20004000000 */
[----:B------:R-:W-:Y:S01]  /*3440*/  VIADD R14, R8, 0x21 ;  /* 0x00000021080e7836 */ /* 0x000fe20000000000 */
[----:B------:R-:W-:Y:S01]  /*3450*/  FSEL R31, R6, -INF , !P3 ;  /* 0xff800000061f7808 */ /* 0x000fe20005800000 */
[----:B------:R-:W-:Y:S01]  /*3460*/  FMUL.FTZ R88, R88, UR5 ;  /* 0x0000000558587c20 */ /* 0x000fe20008410000 */
[C---:B------:R-:W-:Y:S01]  /*3470*/  ISETP.GE.AND P0, PT, R20.reuse, R124, PT ;  /* 0x0000007c1400720c */ /* 0x040fe20003f06270 */
[----:B------:R-:W-:Y:S01]  /*3480*/  FMUL.FTZ R91, R91, UR5 ;  /* 0x000000055b5b7c20 */ /* 0x000fe20008410000 */
[----:B------:R-:W3:Y:S01]  /*3490*/  MUFU.TANH R43, R43 ;  /* 0x0000002b002b7308 */ /* 0x000ee20000002400 */
[-C--:B------:R-:W-:Y:S01]  /*34a0*/  ISETP.GE.AND P3, PT, R20, R123.reuse, PT ;  /* 0x0000007b1400720c */ /* 0x080fe20003f66270 */
[----:B------:R-:W-:Y:S01]  /*34b0*/  FMUL.FTZ R89, R89, UR5 ;  /* 0x0000000559597c20 */ /* 0x000fe20008410000 */
[----:B------:R-:W-:Y:S01]  /*34c0*/  I2FP.F32.S32 R20, R20 ;  /* 0x0000001400147245 */ /* 0x000fe20000201400 */
[----:B------:R-:W-:Y:S01]  /*34d0*/  FMUL.FTZ R90, R90, UR5 ;  /* 0x000000055a5a7c20 */ /* 0x000fe20008410000 */
[----:B------:R-:W-:Y:S01]  /*34e0*/  FSEL R24, R24, -INF , !P6 ;  /* 0xff80000018187808 */ /* 0x000fe20007000000 */
[----:B------:R-:W-:Y:S01]  /*34f0*/  FMUL.FTZ R77, R77, UR5 ;  /* 0x000000054d4d7c20 */ /* 0x000fe20008410000 */
[----:B------:R-:W-:Y:S01]  /*3500*/  FSEL R25, R25, -INF , !P2 ;  /* 0xff80000019197808 */ /* 0x000fe20005000000 */
[----:B------:R-:W4:Y:S01]  /*3510*/  MUFU.TANH R45, R70 ;  /* 0x00000046002d7308 */ /* 0x000f220000002400 */
[----:B------:R-:W-:Y:S01]  /*3520*/  I2FP.F32.S32 R6, R12 ;  /* 0x0000000c00067245 */ /* 0x000fe20000201400 */
[----:B------:R-:W-:Y:S01]  /*3530*/  FFMA.FTZ R23, R20, R0, R23 ;  /* 0x0000000014177223 */ /* 0x000fe20000010017 */
[----:B------:R-:W-:Y:S01]  /*3540*/  ISETP.GE.AND P6, PT, R10, R124, PT ;  /* 0x0000007c0a00720c */ /* 0x000fe20003fc6270 */
[-C--:B--2---:R-:W-:Y:S01]  /*3550*/  FFMA.FTZ R20, R20, R0.reuse, R9 ;  /* 0x0000000014147223 */ /* 0x084fe20000010009 */
[-C--:B------:R-:W-:Y:S01]  /*3560*/  ISETP.GE.AND P2, PT, R10, R123.reuse, PT ;  /* 0x0000007b0a00720c */ /* 0x080fe20003f46270 */
[----:B------:R-:W-:Y:S01]  /*3570*/  FFMA.FTZ R13, R6, R0, R13 ;  /* 0x00000000060d7223 */ /* 0x000fe2000001000d */
[----:B------:R-:W-:Y:S01]  /*3580*/  I2FP.F32.S32 R10, R10 ;  /* 0x0000000a000a7245 */ /* 0x000fe20000201400 */
[----:B------:R-:W2:Y:S01]  /*3590*/  MUFU.TANH R15, R15 ;  /* 0x0000000f000f7308 */ /* 0x000ea20000002400 */
[----:B------:R-:W-:Y:S01]  /*35a0*/  FSEL R26, R26, -INF , !P5 ;  /* 0xff8000001a1a7808 */ /* 0x000fe20006800000 */
[-C--:B-1----:R-:W-:Y:S01]  /*35b0*/  FFMA.FTZ R6, R6, R0.reuse, R11 ;  /* 0x0000000006067223 */ /* 0x082fe2000001000b */
[----:B------:R-:W-:Y:S01]  /*35c0*/  FSEL R29, R29, -INF , !P1 ;  /* 0xff8000001d1d7808 */ /* 0x000fe20004800000 */
[----:B---3--:R-:W-:Y:S01]  /*35d0*/  FFMA.FTZ R43, R10, R0, R43 ;  /* 0x000000000a2b7223 */ /* 0x008fe2000001002b */
[C---:B------:R-:W-:Y:S01]  /*35e0*/  ISETP.GE.AND P5, PT, R12.reuse, R124, PT ;  /* 0x0000007c0c00720c */ /* 0x040fe20003fa6270 */
[----:B------:R-:W-:Y:S01]  /*35f0*/  FMUL.FTZ R79, R79, UR5 ;  /* 0x000000054f4f7c20 */ /* 0x000fe20008410000 */
[-C--:B------:R-:W-:Y:S01]  /*3600*/  ISETP.GE.AND P1, PT, R12, R123.reuse, PT ;  /* 0x0000007b0c00720c */ /* 0x080fe20003f26270 */
[----:B------:R-:W1:Y:S01]  /*3610*/  MUFU.TANH R17, R64 ;  /* 0x0000004000117308 */ /* 0x000e620000002400 */
[----:B----4-:R-:W-:Y:S01]  /*3620*/  FFMA.FTZ R45, R10, R0, R45 ;  /* 0x000000000a2d7223 */ /* 0x010fe2000001002d */
[C---:B------:R-:W-:Y:S01]  /*3630*/  VIADD R12, R8.reuse, 0x28 ;  /* 0x00000028080c7836 */ /* 0x040fe20000000000 */
[----:B------:R-:W-:Y:S01]  /*3640*/  FSEL R22, R21, -INF , !P4 ;  /* 0xff80000015167808 */ /* 0x000fe20006000000 */
[----:B------:R-:W-:Y:S01]  /*3650*/  VIADD R10, R8, 0x29 ;  /* 0x00000029080a7836 */ /* 0x000fe20000000000 */
[----:B------:R-:W-:Y:S01]  /*3660*/  FSEL R23, R23, -INF , !P0 ;  /* 0xff80000017177808 */ /* 0x000fe20004000000 */
[----:B------:R-:W-:Y:S01]  /*3670*/  FMUL.FTZ R76, R76, UR5 ;  /* 0x000000054c4c7c20 */ /* 0x000fe20008410000 */
[C---:B------:R-:W-:Y:S01]  /*3680*/  ISETP.GE.AND P4, PT, R14.reuse, R124, PT ;  /* 0x0000007c0e00720c */ /* 0x040fe20003f86270 */
[----:B------:R-:W3:Y:S01]  /*3690*/  MUFU.TANH R33, R66 ;  /* 0x0000004200217308 */ /* 0x000ee20000002400 */
[----:B------:R-:W-:Y:S01]  /*36a0*/  ISETP.GE.AND P0, PT, R14, R123, PT ;  /* 0x0000007b0e00720c */ /* 0x000fe20003f06270 */
[----:B------:R-:W-:Y:S01]  /*36b0*/  FMUL.FTZ R78, R78, UR5 ;  /* 0x000000054e4e7c20 */ /* 0x000fe20008410000 */
[----:B------:R-:W-:Y:S01]  /*36c0*/  FSEL R20, R20, -INF , !P3 ;  /* 0xff80000014147808 */ /* 0x000fe20005800000 */
[----:B------:R-:W-:Y:S01]  /*36d0*/  VIADD R114, R8, 0x38 ;  /* 0x0000003808727836 */ /* 0x000fe20000000000 */
[----:B------:R-:W-:-:S02]  /*36e0*/  FSEL R21, R13, -INF , !P5 ;  /* 0xff8000000d157808 */ /* 0x000fc40006800000 */
[----:B------:R-:W-:Y:S01]  /*36f0*/  I2FP.F32.S32 R14, R14 ;  /* 0x0000000e000e7245 */ /* 0x000fe20000201400 */
[----:B------:R-:W4:Y:S01]  /*3700*/  MUFU.TANH R71, R71 ;  /* 0x0000004700477308 */ /* 0x000f220000002400 */
[C---:B------:R-:W-:Y:S02]  /*3710*/  ISETP.GE.AND P3, PT, R12.reuse, R124, PT ;  /* 0x0000007c0c00720c */ /* 0x040fe40003f66270 */
[----:B------:R-:W-:Y:S01]  /*3720*/  ISETP.GE.AND P5, PT, R12, R123, PT ;  /* 0x0000007b0c00720c */ /* 0x000fe20003fa6270 */
[----:B--2---:R-:W-:Y:S01]  /*3730*/  FFMA.FTZ R15, R14, R0, R15 ;  /* 0x000000000e0f7223 */ /* 0x004fe2000001000f */
[----:B------:R-:W-:Y:S02]  /*3740*/  FSEL R6, R6, -INF , !P1 ;  /* 0xff80000006067808 */ /* 0x000fe40004800000 */
[----:B------:R-:W-:Y:S01]  /*3750*/  FSEL R155, R43, -INF , !P6 ;  /* 0xff8000002b9b7808 */ /* 0x000fe20007000000 */
[----:B------:R-:W2:Y:S01]  /*3760*/  MUFU.TANH R65, R65 ;  /* 0x0000004100417308 */ /* 0x000ea20000002400 */
[----:B------:R-:W-:-:S02]  /*3770*/  I2FP.F32.S32 R12, R12 ;  /* 0x0000000c000c7245 */ /* 0x000fc40000201400 */
[C---:B------:R-:W-:Y:S02]  /*3780*/  ISETP.GE.AND P1, PT, R10.reuse, R124, PT ;  /* 0x0000007c0a00720c */ /* 0x040fe40003f26270 */
[----:B------:R-:W-:Y:S01]  /*3790*/  ISETP.GE.AND P6, PT, R10, R123, PT ;  /* 0x0000007b0a00720c */ /* 0x000fe20003fc6270 */
[C---:B-1----:R-:W-:Y:S01]  /*37a0*/  FFMA.FTZ R17, R12.reuse, R0, R17 ;  /* 0x000000000c117223 */ /* 0x042fe20000010011 */
[----:B------:R-:W-:Y:S01]  /*37b0*/  I2FP.F32.S32 R10, R10 ;  /* 0x0000000a000a7245 */ /* 0x000fe20000201400 */
[----:B------:R-:W1:Y:S01]  /*37c0*/  MUFU.TANH R67, R67 ;  /* 0x0000004300437308 */ /* 0x000e620000002400 */
[-C--:B---3--:R-:W-:Y:S01]  /*37d0*/  FFMA.FTZ R33, R12, R0.reuse, R33 ;  /* 0x000000000c217223 */ /* 0x088fe20000010021 */
[----:B----4-:R-:W-:Y:S01]  /*37e0*/  FFMA.FTZ R71, R14, R0, R71 ;  /* 0x000000000e477223 */ /* 0x010fe20000010047 */
[----:B------:R-:W-:Y:S02]  /*37f0*/  IADD3 R12, R8, 0x30, RZ ;  /* 0x00000030080c7810 */ /* 0x000fe40007ffe0ff */
[----:B------:R-:W-:-:S02]  /*3800*/  FSEL R154, R45, -INF , !P2 ;  /* 0xff8000002d9a7808 */ /* 0x000fc40005000000 */
[----:B------:R-:W-:Y:S01]  /*3810*/  FSEL R153, R15, -INF , !P4 ;  /* 0xff8000000f997808 */ /* 0x000fe20006000000 */
[----:B------:R-:W3:Y:S01]  /*3820*/  MUFU.TANH R19, R88 ;  /* 0x0000005800137308 */ /* 0x000ee20000002400 */
[----:B--2---:R-:W-:Y:S01]  /*3830*/  FFMA.FTZ R65, R10, R0, R65 ;  /* 0x000000000a417223 */ /* 0x004fe20000010041 */
[C---:B------:R-:W-:Y:S02]  /*3840*/  ISETP.GE.AND P2, PT, R12.reuse, R124, PT ;  /* 0x0000007c0c00720c */ /* 0x040fe40003f46270 */
[----:B------:R-:W-:Y:S02]  /*3850*/  ISETP.GE.AND P4, PT, R12, R123, PT ;  /* 0x0000007b0c00720c */ /* 0x000fe40003f86270 */
[----:B------:R-:W-:Y:S02]  /*3860*/  I2FP.F32.S32 R12, R12 ;  /* 0x0000000c000c7245 */ /* 0x000fe40000201400 */
[----:B------:R-:W2:Y:S01]  /*3870*/  MUFU.TANH R91, R91 ;  /* 0x0000005b005b7308 */ /* 0x000ea20000002400 */
[----:B-1----:R-:W-:Y:S01]  /*3880*/  FFMA.FTZ R67, R10, R0, R67 ;  /* 0x000000000a437223 */ /* 0x002fe20000010043 */
[----:B------:R-:W-:Y:S01]  /*3890*/  VIADD R10, R8, 0x31 ;  /* 0x00000031080a7836 */ /* 0x000fe20000000000 */
[----:B------:R-:W-:-:S02]  /*38a0*/  FSEL R152, R71, -INF , !P0 ;  /* 0xff80000047987808 */ /* 0x000fc40004000000 */
[----:B------:R-:W-:Y:S02]  /*38b0*/  FSEL R131, R17, -INF , !P3 ;  /* 0xff80000011837808 */ /* 0x000fe40005800000 */
[C---:B------:R-:W-:Y:S01]  /*38c0*/  ISETP.GE.AND P0, PT, R10.reuse, R124, PT ;  /* 0x0000007c0a00720c */ /* 0x040fe20003f06270 */
[----:B------:R-:W1:Y:S01]  /*38d0*/  MUFU.TANH R89, R89 ;  /* 0x0000005900597308 */ /* 0x000e620000002400 */
[----:B------:R-:W-:Y:S01]  /*38e0*/  ISETP.GE.AND P3, PT, R10, R123, PT ;  /* 0x0000007b0a00720c */ /* 0x000fe20003f66270 */
[----:B---3--:R-:W-:Y:S01]  /*38f0*/  FFMA.FTZ R19, R12, R0, R19 ;  /* 0x000000000c137223 */ /* 0x008fe20000010013 */
[----:B------:R-:W-:Y:S02]  /*3900*/  I2FP.F32.S32 R10, R10 ;  /* 0x0000000a000a7245 */ /* 0x000fe40000201400 */
[----:B------:R-:W-:Y:S02]  /*3910*/  FSEL R128, R67, -INF , !P6 ;  /* 0xff80000043807808 */ /* 0x000fe40007000000 */
[----:B------:R-:W-:Y:S01]  /*3920*/  FSEL R112, R19, -INF , !P2 ;  /* 0xff80000013707808 */ /* 0x000fe20005000000 */
[----:B------:R-:W3:Y:S01]  /*3930*/  MUFU.TANH R9, R90 ;  /* 0x0000005a00097308 */ /* 0x000ee20000002400 */
[----:B--2---:R-:W-:Y:S01]  /*3940*/  FFMA.FTZ R91, R10, R0, R91 ;  /* 0x000000000a5b7223 */ /* 0x004fe2000001005b */
[----:B------:R-:W-:-:S02]  /*3950*/  I2FP.F32.S32 R36, R8 ;  /* 0x0000000800247245 */ /* 0x000fc40000201400 */
[C---:B------:R-:W-:Y:S02]  /*3960*/  ISETP.GE.AND P6, PT, R8.reuse, R124, PT ;  /* 0x0000007c0800720c */ /* 0x040fe40003fc6270 */
[C---:B------:R-:W-:Y:S01]  /*3970*/  ISETP.GE.AND P2, PT, R8.reuse, R123, PT ;  /* 0x0000007b0800720c */ /* 0x040fe20003f46270 */
[----:B------:R-:W-:Y:S01]  /*3980*/  VIADD R8, R8, 0x39 ;  /* 0x0000003908087836 */ /* 0x000fe20000000000 */
[----:B------:R-:W2:Y:S01]  /*3990*/  MUFU.TANH R125, R76 ;  /* 0x0000004c007d7308 */ /* 0x000ea20000002400 */
[-C--:B-1----:R-:W-:Y:S01]  /*39a0*/  FFMA.FTZ R89, R10, R0.reuse, R89 ;  /* 0x000000000a597223 */ /* 0x082fe20000010059 */
[----:B------:R-:W-:Y:S02]  /*39b0*/  FSEL R108, R91, -INF , !P3 ;  /* 0xff8000005b6c7808 */ /* 0x000fe40005800000 */
[----:B------:R-:W-:Y:S02]  /*39c0*/  ISETP.GE.AND P3, PT, R122, 0x2, PT ;  /* 0x000000027a00780c */ /* 0x000fe40003f66270 */
[----:B------:R-:W-:Y:S01]  /*39d0*/  FSEL R130, R33, -INF , !P5 ;  /* 0xff80000021827808 */ /* 0x000fe20006800000 */
[-C--:B------:R-:W-:Y:S01]  /*39e0*/  FFMA.FTZ R33, R36, R0.reuse, R51 ;  /* 0x0000000024217223 */ /* 0x080fe20000010033 */
[----:B------:R-:W1:Y:S01]  /*39f0*/  MUFU.TANH R13, R78 ;  /* 0x0000004e000d7308 */ /* 0x000e620000002400 */
[----:B---3--:R-:W-:Y:S01]  /*3a00*/  FFMA.FTZ R9, R12, R0, R9 ;  /* 0x000000000c097223 */ /* 0x008fe20000010009 */
[----:B------:R-:W-:-:S02]  /*3a10*/  FSEL R129, R65, -INF , !P1 ;  /* 0xff80000041817808 */ /* 0x000fc40004800000 */
[C---:B------:R-:W-:Y:S01]  /*3a20*/  ISETP.GE.AND P5, PT, R114.reuse, R124, PT ;  /* 0x0000007c7200720c */ /* 0x040fe20003fa6270 */
[----:B------:R-:W-:Y:S01]  /*3a30*/  BAR.SYNC.DEFER_BLOCKING 0x0 ;  /* 0x0000000000007b1d */ /* 0x000fe20000010000 */
[----:B------:R-:W-:Y:S02]  /*3a40*/  ISETP.GE.AND P1, PT, R114, R123, PT ;  /* 0x0000007b7200720c */ /* 0x000fe40003f26270 */
[----:B------:R-:W-:Y:S02]  /*3a50*/  FSEL R110, R9, -INF , !P4 ;  /* 0xff800000096e7808 */ /* 0x000fe40006000000 */
[----:B------:R-:W-:Y:S01]  /*3a60*/  FSEL R111, R89, -INF , !P0 ;  /* 0xff800000596f7808 */ /* 0x000fe20004000000 */
[----:B------:R-:W3:Y:S01]  /*3a70*/  MUFU.TANH R11, R18 ;  /* 0x00000012000b7308 */ /* 0x000ee20000002400 */
[----:B------:R-:W-:Y:S02]  /*3a80*/  I2FP.F32.S32 R114, R114 ;  /* 0x0000007200727245 */ /* 0x000fe40000201400 */
[----:B------:R-:W-:-:S02]  /*3a90*/  ISETP.GE.AND P4, PT, R8, R124, PT ;  /* 0x0000007c0800720c */ /* 0x000fc40003f86270 */
[----:B------:R-:W-:Y:S01]  /*3aa0*/  ISETP.GE.AND P0, PT, R8, R123, PT ;  /* 0x0000007b0800720c */ /* 0x000fe20003f06270 */
[C---:B--2---:R-:W-:Y:S01]  /*3ab0*/  FFMA.FTZ R125, R114.reuse, R0, R125 ;  /* 0x00000000727d7223 */ /* 0x044fe2000001007d */
[----:B------:R-:W-:Y:S01]  /*3ac0*/  I2FP.F32.S32 R8, R8 ;  /* 0x0000000800087245 */ /* 0x000fe20000201400 */
[----:B------:R-:W2:Y:S01]  /*3ad0*/  MUFU.TANH R77, R77 ;  /* 0x0000004d004d7308 */ /* 0x000ea20000002400 */
[-C--:B-1----:R-:W-:Y:S01]  /*3ae0*/  FFMA.FTZ R114, R114, R0.reuse, R13 ;  /* 0x0000000072727223 */ /* 0x082fe2000001000d */
[----:B------:R-:W-:Y:S02]  /*3af0*/  FSEL R33, R33, -INF , !P6 ;  /* 0xff80000021217808 */ /* 0x000fe40007000000 */
[----:B------:R-:W-:Y:S02]  /*3b00*/  FSEL R125, R125, -INF , !P5 ;  /* 0xff8000007d7d7808 */ /* 0x000fe40006800000 */
[----:B------:R-:W-:Y:S02]  /*3b10*/  FSEL R114, R114, -INF , !P1 ;  /* 0xff80000072727808 */ /* 0x000fe40004800000 */
[----:B------:R-:W1:Y:S01]  /*3b20*/  MUFU.TANH R79, R79 ;  /* 0x0000004f004f7308 */ /* 0x000e620000002400 */
[----:B---3--:R-:W-:-:S05]  /*3b30*/  FFMA.FTZ R36, R36, R0, R11 ;  /* 0x0000000024247223 */ /* 0x008fca000001000b */
[----:B------:R-:W-:Y:S01]  /*3b40*/  FSEL R36, R36, -INF , !P2 ;  /* 0xff80000024247808 */ /* 0x000fe20005000000 */
[----:B--2---:R-:W-:-:S05]  /*3b50*/  FFMA.FTZ R115, R8, R0, R77 ;  /* 0x0000000008737223 */ /* 0x004fca000001004d */
[----:B------:R-:W-:Y:S01]  /*3b60*/  FSEL R115, R115, -INF , !P4 ;  /* 0xff80000073737808 */ /* 0x000fe20006000000 */
[----:B-1----:R-:W-:-:S05]  /*3b70*/  FFMA.FTZ R113, R8, R0, R79 ;  /* 0x0000000008717223 */ /* 0x002fca000001004f */
        /* <DEDUP_REMOVED lines=83> */
.L_x_917:
[----:B------:R-:W-:Y:S05]  /*40b0*/  BSYNC B0 ;  /* 0x0000000000007941 */ /* 0x000fea0003800000 */
.L_x_916:
[----:B------:R-:W0:Y:S02]  /*40c0*/  LDGDEPBAR ;  /* 0x00000000000079af */ /* 0x000e240000000000 */
.L_x_915:
        /* <DEDUP_REMOVED lines=30> */
[----:B------:R-:W-:-:S03]  /*42b0*/  LEA R144, R4, UR4, 0x1 ;  /* 0x0000000404907c11 */ /* 0x000fc6000f8e08ff */
[----:B------:R-:W1:Y:S01]  /*42c0*/  SHFL.BFLY PT, R2, R11, 0x2, 0x1f ;  /* 0x0c401f000b027f89 */ /* 0x000e6200000e0000 */
[-C--:B------:R-:W-:Y:S02]  /*42d0*/  LEA R142, R7, R144.reuse, 0x1 ;  /* 0x00000090078e7211 */ /* 0x080fe400078e08ff */
[C---:B------:R-:W-:Y:S01]  /*42e0*/  LEA R141, R5.reuse, R144, 0x1 ;  /* 0x00000090058d7211 */ /* 0x040fe200078e08ff */
[----:B------:R-:W-:Y:S01]  /*42f0*/  LDSM.16.MT88.4 R92, [R144+0x8000] ;  /* 0x00800000905c783b */ /* 0x000fe20000004200 */
[----:B------:R-:W-:-:S03]  /*4300*/  LEA R140, R5, R142, 0x1 ;  /* 0x0000008e058c7211 */ /* 0x000fc600078e08ff */
[----:B------:R-:W-:Y:S04]  /*4310*/  LDSM.16.MT88.4 R84, [R142+0x8000] ;  /* 0x008000008e54783b */ /* 0x000fe80000004200 */
[----:B------:R-:W-:Y:S04]  /*4320*/  LDSM.16.MT88.4 R12, [R144+0x8800] ;  /* 0x00880000900c783b */ /* 0x000fe80000004200 */
[----:B------:R-:W-:Y:S04]  /*4330*/  LDSM.16.MT88.4 R40, [R144+0xa000] ;  /* 0x00a000009028783b */ /* 0x000fe80000004200 */
[----:B------:R-:W-:Y:S01]  /*4340*/  LDSM.16.MT88.4 R48, [R142+0xa000] ;  /* 0x00a000008e30783b */ /* 0x000fe20000004200 */
[----:B-1----:R-:W-:-:S03]  /*4350*/  FMNMX.FTZ R2, R11, R2, !PT ;  /* 0x000000020b027209 */ /* 0x002fc60007810000 */
[----:B------:R-:W-:Y:S01]  /*4360*/  LDSM.16.MT88.4 R76, [R141+0x8000] ;  /* 0x008000008d4c783b */ /* 0x000fe20000004200 */
[----:B------:R-:W-:-:S03]  /*4370*/  FMNMX.FTZ R11, R113, R8, !PT ;  /* 0x00000008710b7209 */ /* 0x000fc60007810000 */
[----:B------:R-:W1:Y:S04]  /*4380*/  SHFL.BFLY PT, R3, R2, 0x1, 0x1f ;  /* 0x0c201f0002037f89 */ /* 0x000e6800000e0000 */
[----:B------:R-:W2:Y:S04]  /*4390*/  SHFL.BFLY PT, R8, R11, 0x2, 0x1f ;  /* 0x0c401f000b087f89 */ /* 0x000ea800000e0000 */
[----:B------:R-:W-:Y:S04]  /*43a0*/  LDSM.16.MT88.4 R68, [R140+0x8000] ;  /* 0x008000008c44783b */ /* 0x000fe80000004200 */
[----:B------:R-:W-:Y:S04]  /*43b0*/  LDSM.16.MT88.4 R56, [R141+0xa000] ;  /* 0x00a000008d38783b */ /* 0x000fe80000004200 */
[----:B------:R-:W-:Y:S01]  /*43c0*/  LDSM.16.MT88.4 R16, [R140+0xa000] ;  /* 0x00a000008c10783b */ /* 0x000fe20000004200 */
[----:B-1----:R-:W-:-:S02]  /*43d0*/  FMNMX.FTZ R3, R2, R3, !PT ;  /* 0x0000000302037209 */ /* 0x002fc40007810000 */
[----:B--2---:R-:W-:-:S03]  /*43e0*/  FMNMX.FTZ R8, R11, R8, !PT ;  /* 0x000000080b087209 */ /* 0x004fc60007810000 */
[C---:B------:R-:W-:Y:S01]  /*43f0*/  FMUL.FTZ R126, R3.reuse, UR6 ;  /* 0x00000006037e7c20 */ /* 0x040fe20008410000 */
[----:B------:R-:W-:Y:S01]  /*4400*/  FSETP.NEU.FTZ.AND P0, PT, R3, -INF , PT ;  /* 0xff8000000300780b */ /* 0x000fe20003f1d000 */
[----:B------:R-:W1:Y:S03]  /*4410*/  SHFL.BFLY PT, R9, R8, 0x1, 0x1f ;  /* 0x0c201f0008097f89 */ /* 0x000e6600000e0000 */
        /* <DEDUP_REMOVED lines=12> */
[----:B------:R-:W-:-:S03]  /*44e0*/  FFMA.FTZ R125, R125, UR6, -R126 ;  /* 0x000000067d7d7c23 */ /* 0x000fc6000801087e */
[----:B------:R-:W2:Y:S01]  /*44f0*/  MUFU.EX2 R106, R106 ;  /* 0x0000006a006a7308 */ /* 0x000ea20000000800 */
[----:B-1----:R-:W-:Y:S02]  /*4500*/  FMNMX.FTZ R2, R8, R9, !PT ;  /* 0x0000000908027209 */ /* 0x002fe40007810000 */
[----:B------:R-:W1:Y:S02]  /*4510*/  LDSM.16.MT88.4 R8, [R142+0x8800] ;  /* 0x008800008e08783b */ /* 0x000e640000004200 */
[C---:B------:R-:W-:Y:S01]  /*4520*/  FSETP.NEU.FTZ.AND P0, PT, R2.reuse, -INF , PT ;  /* 0xff8000000200780b */ /* 0x040fe20003f1d000 */
[----:B------:R-:W-:Y:S02]  /*4530*/  FMUL.FTZ R127, R2, UR6 ;  /* 0x00000006027f7c20 */ /* 0x000fe40008410000 */
[----:B------:R-:W-:Y:S03]  /*4540*/  MUFU.EX2 R103, R103 ;  /* 0x0000006700677308 */ /* 0x000fe60000000800 */
[----:B------:R-:W-:-:S02]  /*4550*/  FSEL R127, R127, RZ, P0 ;  /* 0x000000ff7f7f7208 */ /* 0x000fc40000000000 */
[----:B--2---:R-:W-:-:S03]  /*4560*/  F2FP.F16.F32.PACK_AB R64, R106, R109 ;  /* 0x0000006d6a40723e */ /* 0x004fc600000000ff */
[----:B------:R-:W2:Y:S01]  /*4570*/  MUFU.EX2 R34, R34 ;  /* 0x0000002200227308 */ /* 0x000ea20000000800 */
[--C-:B------:R-:W-:Y:S01]  /*4580*/  FFMA.FTZ R107, R36, UR6, -R127.reuse ;  /* 0x00000006246b7c23 */ /* 0x100fe2000801087f */
        /* <DEDUP_REMOVED lines=8> */
[--C-:B------:R-:W-:Y:S01]  /*4610*/  FFMA.FTZ R29, R6, UR6, -R127.reuse ;  /* 0x00000006061d7c23 */ /* 0x100fe2000801087f */
[----:B------:R-:W-:Y:S01]  /*4620*/  LDSM.16.MT88.4 R24, [R141+0x8800] ;  /* 0x008800008d18783b */ /* 0x000fe20000004200 */
[--C-:B------:R-:W-:Y:S01]  /*4630*/  FFMA.FTZ R115, R108, UR6, -R127.reuse ;  /* 0x000000066c737c23 */ /* 0x100fe2000801087f */
[--C-:B------:R-:W-:Y:S01]  /*4640*/  FFMA.FTZ R110, R110, UR6, -R127.reuse ;  /* 0x000000066e6e7c23 */ /* 0x100fe2000801087f */
[--C-:B------:R-:W-:Y:S01]  /*4650*/  FFMA.FTZ R108, R114, UR6, -R127.reuse ;  /* 0x00000006726c7c23 */ /* 0x100fe2000801087f */
[----:B------:R-:W-:Y:S01]  /*4660*/  LDSM.16.MT88.4 R20, [R140+0x8800] ;  /* 0x008800008c14783b */ /* 0x000fe20000004200 */
[----:B------:R-:W3:Y:S01]  /*4670*/  MUFU.EX2 R104, R104 ;  /* 0x0000006800687308 */ /* 0x000ee20000000800 */
[----:B--2---:R-:W-:Y:S01]  /*4680*/  F2FP.F16.F32.PACK_AB R66, R34, R103 ;  /* 0x000000672242723e */ /* 0x004fe200000000ff */
[----:B------:R-:W-:Y:S01]  /*4690*/  FFMA.FTZ R183, R113, UR6, -R127 ;  /* 0x0000000671b77c23 */ /* 0x000fe2000801087f */
[----:B------:R-:W-:-:S04]  /*46a0*/  FADD.FTZ R106, R109, R106 ;  /* 0x0000006a6d6a7221 */ /* 0x000fc80000010000 */
[----:B------:R-:W-:Y:S01]  /*46b0*/  FADD.FTZ R103, R103, R106 ;  /* 0x0000006a67677221 */ /* 0x000fe20000010000 */
[----:B------:R-:W-:Y:S03]  /*46c0*/  MUFU.EX2 R102, R102 ;  /* 0x0000006600667308 */ /* 0x000fe60000000800 */
[----:B------:R-:W-:-:S05]  /*46d0*/  FADD.FTZ R34, R34, R103 ;  /* 0x0000006722227221 */ /* 0x000fca0000010000 */
[----:B------:R-:W2:Y:S01]  /*46e0*/  MUFU.EX2 R101, R101 ;  /* 0x0000006500657308 */ /* 0x000ea20000000800 */
[----:B---3--:R-:W-:Y:S01]  /*46f0*/  F2FP.F16.F32.PACK_AB R65, R104, R107 ;  /* 0x0000006b6841723e */ /* 0x008fe200000000ff */
[----:B------:R-:W-:-:S06]  /*4700*/  FADD.FTZ R107, R107, R104 ;  /* 0x000000686b6b7221 */ /* 0x000fcc0000010000 */
[----:B------:R-:W-:Y:S08]  /*4710*/  MUFU.EX2 R35, R35 ;  /* 0x0000002300237308 */ /* 0x000ff00000000800 */
[----:B------:R-:W3:Y:S01]  /*4720*/  MUFU.EX2 R30, R30 ;  /* 0x0000001e001e7308 */ /* 0x000ee20000000800 */
[----:B--2---:R-:W-:Y:S01]  /*4730*/  F2FP.F16.F32.PACK_AB R67, R101, R102 ;  /* 0x000000666543723e */ /* 0x004fe200000000ff */
[----:B------:R-:W-:-:S04]  /*4740*/  FADD.FTZ R102, R102, R107 ;  /* 0x0000006b66667221 */ /* 0x000fc80000010000 */
[----:B------:R-:W-:Y:S02]  /*4750*/  FADD.FTZ R101, R101, R102 ;  /* 0x0000006665657221 */ /* 0x000fe40000010000 */
[C---:B------:R-:W-:Y:S01]  /*4760*/  HMMA.16816.F32 R96, R64.reuse, R92, RZ ;  /* 0x0000005c4060723c */ /* 0x040fe200000018ff */
[----:B------:R-:W-:Y:S05]  /*4770*/  MUFU.EX2 R31, R31 ;  /* 0x0000001f001f7308 */ /* 0x000fea0000000800 */
[C---:B------:R-:W-:Y:S03]  /*4780*/  HMMA.16816.F32 R88, R64.reuse, R84, RZ ;  /* 0x000000544058723c */ /* 0x040fe600000018ff */
[----:B------:R-:W2:Y:S01]  /*4790*/  MUFU.EX2 R28, R28 ;  /* 0x0000001c001c7308 */ /* 0x000ea20000000800 */
[C---:B---3--:R-:W-:Y:S01]  /*47a0*/  F2FP.F16.F32.PACK_AB R4, R30.reuse, R35 ;  /* 0x000000231e04723e */ /* 0x048fe200000000ff */
[----:B------:R-:W-:Y:S01]  /*47b0*/  FADD.FTZ R35, R35, R34 ;  /* 0x0000002223237221 */ /* 0x000fe20000010000 */
[----:B------:R-:W-:Y:S03]  /*47c0*/  HMMA.16816.F32 R92, R64, R94, RZ ;  /* 0x0000005e405c723c */ /* 0x000fe600000018ff */
[----:B------:R-:W-:-:S02]  /*47d0*/  FADD.FTZ R30, R30, R35 ;  /* 0x000000231e1e7221 */ /* 0x000fc40000010000 */
[----:B------:R-:W-:Y:S01]  /*47e0*/  MUFU.EX2 R100, R100 ;  /* 0x0000006400647308 */ /* 0x000fe20000000800 */
[C---:B------:R-:W-:Y:S06]  /*47f0*/  HMMA.16816.F32 R84, R64.reuse, R86, RZ ;  /* 0x000000564054723c */ /* 0x040fec00000018ff */
[----:B------:R-:W-:Y:S01]  /*4800*/  HMMA.16816.F32 R36, R64, R40, RZ ;  /* 0x000000284024723c */ /* 0x000fe200000018ff */
[----:B------:R-:W3:Y:S01]  /*4810*/  MUFU.EX2 R33, R33 ;  /* 0x0000002100217308 */ /* 0x000ee20000000800 */
[----:B--2---:R-:W-:Y:S01]  /*4820*/  F2FP.F16.F32.PACK_AB R6, R28, R31 ;  /* 0x0000001f1c06723e */ /* 0x004fe200000000ff */
[----:B------:R-:W-:-:S03]  /*4830*/  FADD.FTZ R31, R31, R30 ;  /* 0x0000001e1f1f7221 */ /* 0x000fc60000010000 */
[C---:B------:R-:W-:Y:S01]  /*4840*/  HMMA.16816.F32 R44, R64.reuse, R48, RZ ;  /* 0x00000030402c723c */ /* 0x040fe200000018ff */
[----:B------:R-:W-:Y:S02]  /*4850*/  FADD.FTZ R31, R28, R31 ;  /* 0x0000001f1c1f7221 */ /* 0x000fe40000010000 */
[----:B------:R-:W-:Y:S03]  /*4860*/  MUFU.EX2 R32, R32 ;  /* 0x0000002000207308 */ /* 0x000fe60000000800 */
[C---:B------:R-:W-:Y:S05]  /*4870*/  HMMA.16816.F32 R40, R64.reuse, R42, RZ ;  /* 0x0000002a4028723c */ /* 0x040fea00000018ff */
[----:B------:R-:W2:Y:S01]  /*4880*/  MUFU.EX2 R29, R29 ;  /* 0x0000001d001d7308 */ /* 0x000ea20000000800 */
[----:B---3--:R-:W-:Y:S01]  /*4890*/  F2FP.F16.F32.PACK_AB R5, R33, R100 ;  /* 0x000000642105723e */ /* 0x008fe200000000ff */
        /* <DEDUP_REMOVED lines=16> */
[C---:B-1----:R-:W-:Y:S05]  /*49a0*/  HMMA.16816.F32 R88, R4.reuse, R8, R88 ;  /* 0x000000080458723c */ /* 0x042fea0000001858 */
[----:B------:R-:W-:Y:S01]  /*49b0*/  MUFU.EX2 R110, R110 ;  /* 0x0000006e006e7308 */ /* 0x000fe20000000800 */
[----:B------:R-:W-:Y:S01]  /*49c0*/  HMMA.16816.F32 R84, R4, R10, R84 ;  /* 0x0000000a0454723c */ /* 0x000fe20000001854 */
[----:B------:R-:W1:Y:S05]  /*49d0*/  LDSM.16.MT88.4 R8, [R142+0xa800] ;  /* 0x00a800008e08783b */ /* 0x000e6a0000004200 */
[C---:B------:R-:W-:Y:S01]  /*49e0*/  HMMA.16816.F32 R76, R64.reuse, R78, RZ ;  /* 0x0000004e404c723c */ /* 0x040fe200000018ff */
[----:B------:R-:W-:Y:S05]  /*49f0*/  MUFU.EX2 R115, R115 ;  /* 0x0000007300737308 */ /* 0x000fea0000000800 */
[C---:B------:R-:W-:Y:S03]  /*4a00*/  HMMA.16816.F32 R68, R64.reuse, R70, RZ ;  /* 0x000000464044723c */ /* 0x040fe600000018ff */
[----:B------:R-:W-:Y:S03]  /*4a10*/  MUFU.EX2 R108, R108 ;  /* 0x0000006c006c7308 */ /* 0x000fe60000000800 */
[C---:B------:R-:W-:Y:S05]  /*4a20*/  HMMA.16816.F32 R56, R64.reuse, R58, RZ ;  /* 0x0000003a4038723c */ /* 0x040fea00000018ff */
[----:B------:R-:W-:Y:S01]  /*4a30*/  MUFU.EX2 R183, R183 ;  /* 0x000000b700b77308 */ /* 0x000fe20000000800 */
[----:B------:R-:W-:Y:S06]  /*4a40*/  HMMA.16816.F32 R60, R64, R16, RZ ;  /* 0x00000010403c723c */ /* 0x000fec00000018ff */
[C---:B--2---:R-:W-:Y:S06]  /*4a50*/  HMMA.16816.F32 R36, R4.reuse, R12, R36 ;  /* 0x0000000c0424723c */ /* 0x044fec0000001824 */
[C---:B------:R-:W-:Y:S01]  /*4a60*/  HMMA.16816.F32 R40, R4.reuse, R14, R40 ;  /* 0x0000000e0428723c */ /* 0x040fe20000001828 */
[----:B------:R-:W2:Y:S05]  /*4a70*/  LDSM.16.MT88.4 R12, [R141+0xa800] ;  /* 0x00a800008d0c783b */ /* 0x000eaa0000004200 */
[C---:B-1----:R-:W-:Y:S06]  /*4a80*/  HMMA.16816.F32 R44, R4.reuse, R8, R44 ;  /* 0x00000008042c723c */ /* 0x042fec000000182c */
[----:B------:R-:W-:Y:S01]  /*4a90*/  HMMA.16816.F32 R48, R4, R10, R48 ;  /* 0x0000000a0430723c */ /* 0x000fe20000001830 */
[----:B------:R-:W1:Y:S05]  /*4aa0*/  LDSM.16.MT88.4 R8, [R140+0xa800] ;  /* 0x00a800008c08783b */ /* 0x000e6a0000004200 */
        /* <DEDUP_REMOVED lines=10> */
[----:B--2---:R-:W-:Y:S01]  /*4b50*/  HMMA.16816.F32 R52, R4, R12, R52 ;  /* 0x0000000c0434723c */ /* 0x004fe20000001834 */
[----:B------:R-:W-:Y:S01]  /*4b60*/  FFMA.FTZ R21, R129, UR6, -R126 ;  /* 0x0000000681157c23 */ /* 0x000fe2000801087e */
[----:B------:R-:W-:-:S03]  /*4b70*/  FFMA.FTZ R20, R128, UR6, -R127 ;  /* 0x0000000680147c23 */ /* 0x000fc6000801087f */
[----:B------:R-:W2:Y:S01]  /*4b80*/  MUFU.EX2 R26, R26 ;  /* 0x0000001a001a7308 */ /* 0x000ea20000000800 */
[C---:B------:R-:W-:Y:S01]  /*4b90*/  HMMA.16816.F32 R56, R4.reuse, R14, R56 ;  /* 0x0000000e0438723c */ /* 0x040fe20000001838 */
[----:B------:R-:W3:Y:S05]  /*4ba0*/  LDSM.16.MT88.4 R12, [R144+0x9000] ;  /* 0x00900000900c783b */ /* 0x000eea0000004200 */
[C---:B-1----:R-:W-:Y:S01]  /*4bb0*/  HMMA.16816.F32 R60, R4.reuse, R8, R60 ;  /* 0x00000008043c723c */ /* 0x042fe2000000183c */
[----:B------:R-:W-:Y:S05]  /*4bc0*/  MUFU.EX2 R24, R24 ;  /* 0x0000001800187308 */ /* 0x000fea0000000800 */
[C---:B------:R-:W-:Y:S01]  /*4bd0*/  HMMA.16816.F32 R64, R4.reuse, R10, R64 ;  /* 0x0000000a0440723c */ /* 0x040fe20000001840 */
[----:B------:R-:W1:Y:S02]  /*4be0*/  LDSM.16.MT88.4 R8, [R142+0x9000] ;  /* 0x009000008e08783b */ /* 0x000e640000004200 */
[----:B------:R-:W4:Y:S03]  /*4bf0*/  MUFU.EX2 R21, R21 ;  /* 0x0000001500157308 */ /* 0x000f260000000800 */
[----:B------:R-:W-:Y:S05]  /*4c00*/  HMMA.16816.F32 R68, R4, R22, R68 ;  /* 0x000000160444723c */ /* 0x000fea0000001844 */
[----:B------:R-:W-:Y:S02]  /*4c10*/  MUFU.EX2 R27, R27 ;  /* 0x0000001b001b7308 */ /* 0x000fe40000000800 */
[--C-:B------:R-:W-:Y:S01]  /*4c20*/  FFMA.FTZ R22, R152, UR6, -R127.reuse ;  /* 0x0000000698167c23 */ /* 0x100fe2000801087f */
[----:B------:R-:W-:Y:S01]  /*4c30*/  FFMA.FTZ R23, R130, UR6, -R127 ;  /* 0x0000000682177c23 */ /* 0x000fe2000801087f */
[----:B--2---:R-:W-:Y:S01]  /*4c40*/  F2FP.F16.F32.PACK_AB R4, R25, R26 ;  /* 0x0000001a1904723e */ /* 0x004fe200000000ff */
[----:B------:R-:W-:-:S03]  /*4c50*/  FADD.FTZ R26, R26, R31 ;  /* 0x0000001f1a1a7221 */ /* 0x000fc60000010000 */
[----:B------:R-:W2:Y:S01]  /*4c60*/  MUFU.EX2 R22, R22 ;  /* 0x0000001600167308 */ /* 0x000ea20000000800 */
[----:B----4-:R-:W-:Y:S01]  /*4c70*/  F2FP.F16.F32.PACK_AB R6, R21, R24 ;  /* 0x000000181506723e */ /* 0x010fe200000000ff */
[----:B------:R-:W-:-:S04]  /*4c80*/  FADD.FTZ R25, R25, R26 ;  /* 0x0000001a19197221 */ /* 0x000fc80000010000 */
[----:B------:R-:W-:Y:S02]  /*4c90*/  FADD.FTZ R24, R24, R25 ;  /* 0x0000001918187221 */ /* 0x000fe40000010000 */
[----:B------:R-:W-:Y:S02]  /*4ca0*/  MUFU.EX2 R23, R23 ;  /* 0x0000001700177308 */ /* 0x000fe40000000800 */
[----:B------:R-:W-:-:S06]  /*4cb0*/  FADD.FTZ R21, R21, R24 ;  /* 0x0000001815157221 */ /* 0x000fcc0000010000 */
[----:B------:R-:W4:Y:S01]  /*4cc0*/  MUFU.EX2 R20, R20 ;  /* 0x0000001400147308 */ /* 0x000f220000000800 */
[----:B--2---:R-:W-:Y:S01]  /*4cd0*/  F2FP.F16.F32.PACK_AB R5, R22, R27 ;  /* 0x0000001b1605723e */ /* 0x004fe200000000ff */
[----:B------:R-:W-:-:S04]  /*4ce0*/  FADD.FTZ R27, R27, R32 ;  /* 0x000000201b1b7221 */ /* 0x000fc80000010000 */
[----:B------:R-:W-:Y:S01]  /*4cf0*/  FADD.FTZ R22, R22, R27 ;  /* 0x0000001b16167221 */ /* 0x000fe20000010000 */
[----:B----4-:R-:W-:-:S03]  /*4d00*/  F2FP.F16.F32.PACK_AB R7, R20, R23 ;  /* 0x000000171407723e */ /* 0x010fc600000000ff */
[----:B------:R-:W-:-:S04]  /*4d10*/  FADD.FTZ R23, R23, R22 ;  /* 0x0000001617177221 */ /* 0x000fc80000010000 */
[----:B------:R-:W-:Y:S01]  /*4d20*/  FADD.FTZ R23, R20, R23 ;  /* 0x0000001714177221 */ /* 0x000fe20000010000 */
[C---:B---3--:R-:W-:Y:S06]  /*4d30*/  HMMA.16816.F32 R96, R4.reuse, R12, R96 ;  /* 0x0000000c0460723c */ /* 0x048fec0000001860 */
        /* <DEDUP_REMOVED lines=44> */
[C---:B---3--:R-:W-:Y:S06]  /*5000*/  HMMA.16816.F32 R44, R4.reuse, R16, R44 ;  /* 0x00000010042c723c */ /* 0x048fec000000182c */
[C---:B------:R-:W-:Y:S06]  /*5010*/  HMMA.16816.F32 R48, R4.reuse, R18, R48 ;  /* 0x000000120430723c */ /* 0x040fec0000001830 */
[C---:B--2---:R-:W-:Y:S06]  /*5020*/  HMMA.16816.F32 R72, R4.reuse, R12, R72 ;  /* 0x0000000c0448723c */ /* 0x044fec0000001848 */
[C---:B------:R-:W-:Y:S01]  /*5030*/  HMMA.16816.F32 R68, R4.reuse, R14, R68 ;  /* 0x0000000e0444723c */ /* 0x040fe20000001844 */
[----:B------:R-:W2:Y:S05]  /*5040*/  LDSM.16.MT88.4 R12, [R141+0xb800] ;  /* 0x00b800008d0c783b */ /* 0x000eaa0000004200 */
[C---:B-1----:R-:W-:Y:S06]  /*5050*/  HMMA.16816.F32 R36, R4.reuse, R8, R36 ;  /* 0x000000080424723c */ /* 0x042fec0000001824 */
[C---:B------:R-:W-:Y:S01]  /*5060*/  HMMA.16816.F32 R40, R4.reuse, R10, R40 ;  /* 0x0000000a0428723c */ /* 0x040fe20000001828 */
[----:B------:R-:W1:Y:S05]  /*5070*/  LDSM.16.MT88.4 R8, [R140+0xb800] ;  /* 0x00b800008c08783b */ /* 0x000e6a0000004200 */
[C---:B--2---:R-:W-:Y:S06]  /*5080*/  HMMA.16816.F32 R52, R4.reuse, R12, R52 ;  /* 0x0000000c0434723c */ /* 0x044fec0000001834 */
[C---:B------:R-:W-:Y:S06]  /*5090*/  HMMA.16816.F32 R56, R4.reuse, R14, R56 ;  /* 0x0000000e0438723c */ /* 0x040fec0000001838 */
        /* <DEDUP_REMOVED lines=30> */
[----:B------:R2:W-:Y:S03]  /*5280*/  @!P1 LDGSTS.E.BYPASS.LTC128B.128 [R164+0x8000], desc[UR8][R20.64] ;  /* 0x0800000014a49fae */ /* 0x0005e6000b901d48 */
[--C-:B------:R-:W-:Y:S01]  /*5290*/  @!P0 LEA.HI.X R19, R8, R5, R16.reuse, 0x1, P2 ;  /* 0x0000000508138211 */ /* 0x100fe200010f0c10 */
[----:B------:R-:W-:Y:S01]  /*52a0*/  IMAD.X R16, R167, 0x1, R16, P3 ;  /* 0x00000001a7107824 */ /* 0x000fe200018e0610 */
[----:B------:R-:W-:Y:S01]  /*52b0*/  @P0 STS.128 [R164+0xa000], RZ ;  /* 0x00a000ffa4000388 */ /* 0x000fe20000000c00 */
[----:B------:R-:W5:Y:S01]  /*52c0*/  @!P0 LDC.64 R8, c[0x0][0x220] ;  /* 0x00008800ff088b82 */ /* 0x000f620000000a00 */
[----:B---3--:R-:W-:-:S02]  /*52d0*/  @!P1 LEA R22, P2, R17, R14, 0x1 ;  /* 0x0000000e11169211 */ /* 0x008fc400078408ff */
[----:B------:R-:W-:Y:S01]  /*52e0*/  @!PT LDS RZ, [RZ] ;  /* 0x00000000fffff984 */ /* 0x000fe20000000800 */
[----:B------:R-:W-:Y:S01]  /*52f0*/  @!PT LDS RZ, [RZ] ;  /* 0x00000000fffff984 */ /* 0x000fe20000000800 */
[----:B------:R-:W-:Y:S01]  /*5300*/  @!PT LDS RZ, [RZ] ;  /* 0x00000000fffff984 */ /* 0x000fe20000000800 */
[----:B------:R3:W-:Y:S02]  /*5310*/  @!P0 LDGSTS.E.BYPASS.LTC128B.128 [R164+0xa000], desc[UR8][R18.64+0x80] ;  /* 0x0a00008012a48fae */ /* 0x0007e4000b901d48 */
[C-C-:B------:R-:W-:Y:S02]  /*5320*/  @!P1 LEA.HI.X R23, R17.reuse, R15, R16.reuse, 0x1, P2 ;  /* 0x0000000f11179211 */ /* 0x140fe400010f0c10 */
[C---:B------:R-:W-:Y:S01]  /*5330*/  IADD3 R15, P4, R172.reuse, R17, RZ ;  /* 0x00000011ac0f7210 */ /* 0x040fe20007f9e0ff */
[----:B------:R-:W2:Y:S01]  /*5340*/  @!P0 LDC.64 R4, c[0x0][0x220] ;  /* 0x00008800ff048b82 */ /* 0x000ea20000000a00 */
[----:B----4-:R-:W-:Y:S01]  /*5350*/  @!P0 LEA R24, P2, R17, R12, 0x1 ;  /* 0x0000000c11188211 */ /* 0x010fe200078408ff */
[----:B------:R-:W-:Y:S02]  /*5360*/  @P1 STS.128 [R164+0x8800], RZ ;  /* 0x008800ffa4001388 */ /* 0x000fe40000000c00 */
[--C-:B------:R-:W-:Y:S01]  /*5370*/  IMAD.X R12, R167, 0x1, R16.reuse, P4 ;  /* 0x00000001a70c7824 */ /* 0x100fe200020e0610 */
[----:B------:R-:W-:Y:S01]  /*5380*/  @!P0 LEA.HI.X R25, R17, R13, R16, 0x1, P2 ;  /* 0x0000000d11198211 */ /* 0x000fe200010f0c10 */
[----:B------:R-:W-:Y:S01]  /*5390*/  @!PT LDS RZ, [RZ] ;  /* 0x00000000fffff984 */ /* 0x000fe20000000800 */
[----:B------:R-:W-:Y:S01]  /*53a0*/  @!PT LDS RZ, [RZ] ;  /* 0x00000000fffff984 */ /* 0x000fe20000000800 */
[----:B------:R-:W-:Y:S01]  /*53b0*/  @!PT LDS RZ, [RZ] ;  /* 0x00000000fffff984 */ /* 0x000fe20000000800 */
[----:B------:R-:W-:Y:S02]  /*53c0*/  @!P1 LDGSTS.E.BYPASS.LTC128B.128 [R164+0x8800], desc[UR8][R22.64] ;  /* 0x0880000016a49fae */ /* 0x000fe4000b901d48 */
[----:B------:R-:W4:Y:S01]  /*53d0*/  @!P1 LDC.64 R6, c[0x0][0x220] ;  /* 0x00008800ff069b82 */ /* 0x000f220000000a00 */
[----:B-1----:R-:W-:Y:S01]  /*53e0*/  @!P1 LEA R28, P3, R15, R10, 0x1 ;  /* 0x0000000a0f1c9211 */ /* 0x002fe200078608ff */
[----:B------:R-:W-:Y:S01]  /*53f0*/  @P0 STS.128 [R164+0xa800], RZ ;  /* 0x00a800ffa4000388 */ /* 0x000fe20000000c00 */
[----:B------:R-:W-:-:S02]  /*5400*/  IADD3 R10, P5, R172, R15, RZ ;  /* 0x0000000fac0a7210 */ /* 0x000fc40007fbe0ff */
[C---:B------:R-:W-:Y:S01]  /*5410*/  @!P1 LEA.HI.X R29, R15.reuse, R11, R12, 0x1, P3 ;  /* 0x0000000b0f1d9211 */ /* 0x040fe200018f0c0c */
[----:B------:R-:W-:Y:S01]  /*5420*/  @!PT LDS RZ, [RZ] ;  /* 0x00000000fffff984 */ /* 0x000fe20000000800 */
[----:B------:R-:W-:Y:S01]  /*5430*/  @!PT LDS RZ, [RZ] ;  /* 0x00000000fffff984 */ /* 0x000fe20000000800 */
[----:B------:R-:W-:Y:S01]  /*5440*/  @!PT LDS RZ, [RZ] ;  /* 0x00000000fffff984 */ /* 0x000fe20000000800 */
[----:B------:R1:W-:Y:S01]  /*5450*/  @!P0 LDGSTS.E.BYPASS.LTC128B.128 [R164+0xa800], desc[UR8][R24.64+0x80] ;  /* 0x0a80008018a48fae */ /* 0x0003e2000b901d48 */
[----:B-----5:R-:W-:-:S03]  /*5460*/  @!P0 LEA R14, P3, R15, R8, 0x1 ;  /* 0x000000080f0e8211 */ /* 0x020fc600078608ff */
[----:B------:R-:W-:Y:S01]  /*5470*/  @P1 STS.128 [R164+0x9000], RZ ;  /* 0x009000ffa4001388 */ /* 0x000fe20000000c00 */
[----:B------:R-:W-:-:S03]  /*5480*/  @!P0 LEA.HI.X R15, R15, R9, R12, 0x1, P3 ;  /* 0x000000090f0f8211 */ /* 0x000fc600018f0c0c */
[----:B------:R-:W-:Y:S01]  /*5490*/  @!PT LDS RZ, [RZ] ;  /* 0x00000000fffff984 */ /* 0x000fe20000000800 */
[----:B------:R-:W-:Y:S01]  /*54a0*/  @!PT LDS RZ, [RZ] ;  /* 0x00000000fffff984 */ /* 0x000fe20000000800 */
[----:B------:R-:W-:Y:S01]  /*54b0*/  @!PT LDS RZ, [RZ] ;  /* 0x00000000fffff984 */ /* 0x000fe20000000800 */
[----:B------:R-:W-:Y:S01]  /*54c0*/  @!P1 LDGSTS.E.BYPASS.LTC128B.128 [R164+0x9000], desc[UR8][R28.64] ;  /* 0x090000001ca49fae */ /* 0x000fe2000b901d48 */
[C---:B--2---:R-:W-:Y:S01]  /*54d0*/  @!P0 LEA R20, P2, R10.reuse, R4, 0x1 ;  /* 0x000000040a148211 */ /* 0x044fe200078408ff */
[----:B------:R-:W-:Y:S02]  /*54e0*/  IMAD.X R4, R167, 0x1, R12, P5 ;  /* 0x00000001a7047824 */ /* 0x000fe400028e060c */
[----:B------:R-:W-:Y:S03]  /*54f0*/  @P0 STS.128 [R164+0xb000], RZ ;  /* 0x00b000ffa4000388 */ /* 0x000fe60000000c00 */
[C---:B------:R-:W-:Y:S01]  /*5500*/  @!P0 LEA.HI.X R21, R10.reuse, R5, R4, 0x1, P2 ;  /* 0x000000050a158211 */ /* 0x040fe200010f0c04 */
[----:B------:R-:W-:Y:S01]  /*5510*/  @!PT LDS RZ, [RZ] ;  /* 0x00000000fffff984 */ /* 0x000fe20000000800 */
[----:B------:R-:W-:Y:S01]  /*5520*/  @!PT LDS RZ, [RZ] ;  /* 0x00000000fffff984 */ /* 0x000fe20000000800 */
[----:B------:R-:W-:Y:S01]  /*5530*/  @!PT LDS RZ, [RZ] ;  /* 0x00000000fffff984 */ /* 0x000fe20000000800 */
[----:B------:R2:W-:Y:S01]  /*5540*/  @!P0 LDGSTS.E.BYPASS.LTC128B.128 [R164+0xb000], desc[UR8][R14.64+0x80] ;  /* 0x0b0000800ea48fae */ /* 0x0005e2000b901d48 */
[----:B----4-:R-:W-:-:S03]  /*5550*/  @!P1 LEA R6, P4, R10, R6, 0x1 ;  /* 0x000000060a069211 */ /* 0x010fc600078808ff */
[----:B------:R-:W-:Y:S01]  /*5560*/  @P1 STS.128 [R164+0x9800], RZ ;  /* 0x009800ffa4001388 */ /* 0x000fe20000000c00 */
[----:B------:R-:W-:-:S05]  /*5570*/  @!P1 LEA.HI.X R7, R10, R7, R4, 0x1, P4 ;  /* 0x000000070a079211 */ /* 0x000fca00020f0c04 */
        /* <DEDUP_REMOVED lines=9> */
[----:B---3--:R-:W-:Y:S04]  /*5610*/  LDSM.16.M88.4 R16, [R150] ;  /* 0x000000009610783b */ /* 0x008fe80000000200 */
[----:B------:R-:W2:Y:S04]  /*5620*/  LDSM.16.M88.4 R8, [R149+0x4000] ;  /* 0x004000009508783b */ /* 0x000ea80000000200 */
[----:B------:R-:W4:Y:S04]  /*5630*/  LDSM.16.M88.4 R32, [R149+0x4800] ;  /* 0x004800009520783b */ /* 0x000f280000000200 */
[----:B-1----:R-:W1:Y:S04]  /*5640*/  LDSM.16.M88.4 R24, [R149+0x5000] ;  /* 0x005000009518783b */ /* 0x002e680000000200 */
[----:B------:R-:W5:Y:S04]  /*5650*/  LDSM.16.M88.4 R108, [R149+0x5800] ;  /* 0x00580000956c783b */ /* 0x000f680000000200 */
[----:B------:R-:W-:Y:S04]  /*5660*/  LDSM.16.M88.4 R100, [R148] ;  /* 0x000000009464783b */ /* 0x000fe80000000200 */
[----:B------:R-:W3:Y:S04]  /*5670*/  LDSM.16.M88.4 R104, [R147] ;  /* 0x000000009368783b */ /* 0x000ee80000000200 */
[----:B------:R-:W3:Y:S04]  /*5680*/  LDSM.16.M88.4 R112, [R139] ;  /* 0x000000008b70783b */ /* 0x000ee80000000200 */
[----:B------:R-:W0:Y:S01]  /*5690*/  LDGDEPBAR ;  /* 0x00000000000079af */ /* 0x000e220000000000 */
[C---:B--2---:R-:W-:Y:S06]  /*56a0*/  HMMA.16816.F32 R12, R16.reuse, R8, RZ ;  /* 0x00000008100c723c */ /* 0x044fec00000018ff */
[C---:B------:R-:W-:Y:S06]  /*56b0*/  HMMA.16816.F32 R8, R16.reuse, R10, RZ ;  /* 0x0000000a1008723c */ /* 0x040fec00000018ff */
[C---:B----4-:R-:W-:Y:S06]  /*56c0*/  HMMA.16816.F32 R4, R16.reuse, R32, RZ ;  /* 0x000000201004723c */ /* 0x050fec00000018ff */
[C---:B-1----:R-:W-:Y:S06]  /*56d0*/  HMMA.16816.F32 R28, R16.reuse, R24, RZ ;  /* 0x00000018101c723c */ /* 0x042fec00000018ff */
[C---:B------:R-:W-:Y:S06]  /*56e0*/  HMMA.16816.F32 R32, R16.reuse, R34, RZ ;  /* 0x000000221020723c */ /* 0x040fec00000018ff */
[C---:B------:R-:W-:Y:S06]  /*56f0*/  HMMA.16816.F32 R24, R16.reuse, R26, RZ ;  /* 0x0000001a1018723c */ /* 0x040fec00000018ff */
[C---:B-----5:R-:W-:Y:S06]  /*5700*/  HMMA.16816.F32 R20, R16.reuse, R108, RZ ;  /* 0x0000006c1014723c */ /* 0x060fec00000018ff */
[----:B------:R-:W-:Y:S01]  /*5710*/  HMMA.16816.F32 R16, R16, R110, RZ ;  /* 0x0000006e1010723c */ /* 0x000fe200000018ff */
[----:B------:R-:W1:Y:S05]  /*5720*/  LDSM.16.M88.4 R108, [R138] ;  /* 0x000000008a6c783b */ /* 0x000e6a0000000200 */
[C---:B---3--:R-:W-:Y:S06]  /*5730*/  HMMA.16816.F32 R12, R100.reuse, R104, R12 ;  /* 0x00000068640c723c */ /* 0x048fec000000180c */
[C---:B------:R-:W-:Y:S01]  /*5740*/  HMMA.16816.F32 R8, R100.reuse, R106, R8 ;  /* 0x0000006a6408723c */ /* 0x040fe20000001808 */
[----:B------:R-:W2:Y:S05]  /*5750*/  LDSM.16.M88.4 R104, [R137] ;  /* 0x000000008968783b */ /* 0x000eaa0000000200 */
[C---:B------:R-:W-:Y:S06]  /*5760*/  HMMA.16816.F32 R4, R100.reuse, R112, R4 ;  /* 0x000000706404723c */ /* 0x040fec0000001804 */
[C---:B------:R-:W-:Y:S01]  /*5770*/  HMMA.16816.F32 R32, R100.reuse, R114, R32 ;  /* 0x000000726420723c */ /* 0x040fe20000001820 */
[----:B------:R-:W-:Y:S05]  /*5780*/  LDSM.16.M88.4 R112, [R143+0x4800] ;  /* 0x004800008f70783b */ /* 0x000fea0000000200 */
        /* <DEDUP_REMOVED lines=8> */
[C---:B--2---:R-:W-:Y:S06]  /*5810*/  HMMA.16816.F32 R12, R100.reuse, R104, R12 ;  /* 0x00000068640c723c */ /* 0x044fec000000180c */
[C---:B------:R-:W-:Y:S01]  /*5820*/  HMMA.16816.F32 R8, R100.reuse, R106, R8 ;  /* 0x0000006a6408723c */ /* 0x040fe20000001808 */
[----:B------:R-:W1:Y:S05]  /*5830*/  LDSM.16.M88.4 R104, [R143+0x5800] ;  /* 0x005800008f68783b */ /* 0x000e6a0000000200 */
[C---:B------:R-:W-:Y:S01]  /*5840*/  HMMA.16816.F32 R32, R100.reuse, R114, R32 ;  /* 0x000000726420723c */ /* 0x040fe20000001820 */
[----:B------:R-:W-:Y:S05]  /*5850*/  LDSM.16.M88.4 R112, [R136+0x800] ;  /* 0x000800008870783b */ /* 0x000fea0000000200 */
[C---:B------:R-:W-:Y:S06]  /*5860*/  HMMA.16816.F32 R28, R100.reuse, R108, R28 ;  /* 0x0000006c641c723c */ /* 0x040fec000000181c */
[C---:B------:R-:W-:Y:S01]  /*5870*/  HMMA.16816.F32 R24, R100.reuse, R110, R24 ;  /* 0x0000006e6418723c */ /* 0x040fe20000001818 */
[----:B------:R-:W-:Y:S05]  /*5880*/  LDSM.16.M88.4 R108, [R136+0x1000] ;  /* 0x00100000886c783b */ /* 0x000fea0000000200 */
[C---:B-1----:R-:W-:Y:S06]  /*5890*/  HMMA.16816.F32 R20, R100.reuse, R104, R20 ;  /* 0x000000686414723c */ /* 0x042fec0000001814 */
[----:B------:R-:W-:Y:S01]  /*58a0*/  HMMA.16816.F32 R16, R100, R106, R16 ;  /* 0x0000006a6410723c */ /* 0x000fe20000001810 */
[----:B------:R-:W1:Y:S04]  /*58b0*/  LDSM.16.M88.4 R100, [R145] ;  /* 0x000000009164783b */ /* 0x000e680000000200 */
[----:B------:R-:W2:Y:S01]  /*58c0*/  LDSM.16.M88.4 R104, [R136] ;  /* 0x000000008868783b */ /* 0x000ea20000000200 */
        /* <DEDUP_REMOVED lines=11> */
[----:B------:R-:W1:Y:S04]  /*5980*/  LDSM.16.M88.4 R100, [R150+0x2000] ;  /* 0x002000009664783b */ /* 0x000e680000000200 */
[----:B------:R-:W2:Y:S01]  /*5990*/  LDSM.16.M88.4 R104, [R149+0x6000] ;  /* 0x006000009568783b */ /* 0x000ea20000000200 */
[C---:B-1----:R-:W-:Y:S06]  /*59a0*/  HMMA.16816.F32 R4, R100.reuse, R112, R4 ;  /* 0x000000706404723c */ /* 0x042fec0000001804 */
[C---:B--2---:R-:W-:Y:S06]  /*59b0*/  HMMA.16816.F32 R12, R100.reuse, R104, R12 ;  /* 0x00000068640c723c */ /* 0x044fec000000180c */
[C---:B------:R-:W-:Y:S01]  /*59c0*/  HMMA.16816.F32 R8, R100.reuse, R106, R8 ;  /* 0x0000006a6408723c */ /* 0x040fe20000001808 */
[----:B------:R-:W1:Y:S05]  /*59d0*/  LDSM.16.M88.4 R104, [R149+0x7800] ;  /* 0x007800009568783b */ /* 0x000e6a0000000200 */
[C---:B------:R-:W-:Y:S01]  /*59e0*/  HMMA.16816.F32 R32, R100.reuse, R114, R32 ;  /* 0x000000726420723c */ /* 0x040fe20000001820 */
[----:B------:R-:W-:Y:S05]  /*59f0*/  LDSM.16.M88.4 R112, [R134] ;  /* 0x000000008670783b */ /* 0x000fea0000000200 */
[C---:B------:R-:W-:Y:S06]  /*5a00*/  HMMA.16816.F32 R28, R100.reuse, R108, R28 ;  /* 0x0000006c641c723c */ /* 0x040fec000000181c */
[C---:B------:R-:W-:Y:S01]  /*5a10*/  HMMA.16816.F32 R24, R100.reuse, R110, R24 ;  /* 0x0000006e6418723c */ /* 0x040fe20000001818 */
[----:B------:R-:W-:Y:S05]  /*5a20*/  LDSM.16.M88.4 R108, [R133] ;  /* 0x00000000856c783b */ /* 0x000fea0000000200 */
[C---:B-1----:R-:W-:Y:S06]  /*5a30*/  HMMA.16816.F32 R20, R100.reuse, R104, R20 ;  /* 0x000000686414723c */ /* 0x042fec0000001814 */
[----:B------:R-:W-:Y:S01]  /*5a40*/  HMMA.16816.F32 R16, R100, R106, R16 ;  /* 0x0000006a6410723c */ /* 0x000fe20000001810 */
[----:B------:R-:W1:Y:S04]  /*5a50*/  LDSM.16.M88.4 R100, [R148+0x2000] ;  /* 0x002000009464783b */ /* 0x000e680000000200 */
[----:B------:R-:W2:Y:S01]  /*5a60*/  LDSM.16.M88.4 R104, [R135] ;  /* 0x000000008768783b */ /* 0x000ea20000000200 */
[C---:B-1----:R-:W-:Y:S06]  /*5a70*/  HMMA.16816.F32 R4, R100.reuse, R112, R4 ;  /* 0x000000706404723c */ /* 0x042fec0000001804 */
[C---:B--2---:R-:W-:Y:S06]  /*5a80*/  HMMA.16816.F32 R12, R100.reuse, R104, R12 ;  /* 0x00000068640c723c */ /* 0x044fec000000180c */
[C---:B------:R-:W-:Y:S01]  /*5a90*/  HMMA.16816.F32 R8, R100.reuse, R106, R8 ;  /* 0x0000006a6408723c */ /* 0x040fe20000001808 */
[----:B------:R-:W1:Y:S05]  /*5aa0*/  LDSM.16.M88.4 R104, [R132] ;  /* 0x000000008468783b */ /* 0x000e6a0000000200 */
        /* <DEDUP_REMOVED lines=17> */
[----:B------:R-:W2:Y:S05]  /*5bc0*/  LDSM.16.M88.4 R108, [R145+0x2000] ;  /* 0x00200000916c783b */ /* 0x000eaa0000000200 */
[C---:B-1----:R-:W-:Y:S06]  /*5bd0*/  HMMA.16816.F32 R20, R100.reuse, R104, R20 ;  /* 0x000000686414723c */ /* 0x042fec0000001814 */
[----:B------:R-:W-:Y:S01]  /*5be0*/  HMMA.16816.F32 R16, R100, R106, R16 ;  /* 0x0000006a6410723c */ /* 0x000fe20000001810 */
[----:B------:R-:W1:Y:S04]  /*5bf0*/  LDSM.16.M88.4 R100, [R136+0x2000] ;  /* 0x002000008864783b */ /* 0x000e680000000200 */
[----:B------:R-:W3:Y:S01]  /*5c00*/  LDSM.16.M88.4 R104, [R136+0x3000] ;  /* 0x003000008868783b */ /* 0x000ee20000000200 */
[C---:B--2---:R-:W-:Y:S06]  /*5c10*/  HMMA.16816.F32 R4, R108.reuse, R112, R4 ;  /* 0x000000706c04723c */ /* 0x044fec0000001804 */
[----:B------:R-:W-:-:S15]  /*5c20*/  HMMA.16816.F32 R32, R108, R114, R32 ;  /* 0x000000726c20723c */ /* 0x000fde0000001820 */
[----:B------:R-:W-:-:S03]  /*5c30*/  NOP ;  /* 0x0000000000007918 */ /* 0x000fc60000000000 */
[----:B------:R-:W-:Y:S01]  /*5c40*/  FMUL.FTZ R125, R7, UR5 ;  /* 0x00000005077d7c20 */ /* 0x000fe20008410000 */
[----:B------:R-:W-:Y:S01]  /*5c50*/  FMUL.FTZ R6, R6, UR5 ;  /* 0x0000000506067c20 */ /* 0x000fe20008410000 */
[C---:B-1----:R-:W-:Y:S03]  /*5c60*/  HMMA.16816.F32 R12, R108.reuse, R100, R12 ;  /* 0x000000646c0c723c */ /* 0x042fe6000000180c */
[----:B------:R1:W-:Y:S01]  /*5c70*/  MUFU.TANH R113, R6 ;  /* 0x0000000600717308 */ /* 0x0003e20000002400 */
[----:B------:R-:W-:Y:S01]  /*5c80*/  FMUL.FTZ R7, R33, UR5 ;  /* 0x0000000521077c20 */ /* 0x000fe20008410000 */
[----:B------:R-:W-:Y:S01]  /*5c90*/  FMUL.FTZ R33, R34, UR5 ;  /* 0x0000000522217c20 */ /* 0x000fe20008410000 */
[----:B------:R-:W-:Y:S01]  /*5ca0*/  FMUL.FTZ R32, R32, UR5 ;  /* 0x0000000520207c20 */ /* 0x000fe20008410000 */
[----:B------:R-:W-:Y:S01]  /*5cb0*/  HMMA.16816.F32 R8, R108, R102, R8 ;  /* 0x000000666c08723c */ /* 0x000fe20000001808 */
[----:B------:R-:W2:Y:S01]  /*5cc0*/  LDSM.16.M88.4 R100, [R136+0x3800] ;  /* 0x003800008864783b */ /* 0x000ea20000000200 */
[----:B------:R-:W-:-:S04]  /*5cd0*/  DEPBAR.LE SB0, 0x0 ;  /* 0x000080000000791a */ /* 0x000fc80000000000 */
[C---:B---3--:R-:W-:Y:S01]  /*5ce0*/  HMMA.16816.F32 R28, R108.reuse, R104, R28 ;  /* 0x000000686c1c723c */ /* 0x048fe2000000181c */
[----:B------:R-:W-:Y:S05]  /*5cf0*/  MUFU.TANH R125, R125 ;  /* 0x0000007d007d7308 */ /* 0x000fea0000002400 */
[----:B------:R-:W-:Y:S01]  /*5d00*/  HMMA.16816.F32 R24, R108, R106, R24 ;  /* 0x0000006a6c18723c */ /* 0x000fe20000001818 */
[----:B------:R-:W-:Y:S02]  /*5d10*/  VIADD R105, R122, 0xfffffffe ;  /* 0xfffffffe7a697836 */ /* 0x000fe40000000000 */
[----:B------:R-:W-:Y:S02]  /*5d20*/  MUFU.TANH R7, R7 ;  /* 0x0000000700077308 */ /* 0x000fe40000002400 */
[----:B------:R-:W-:Y:S01]  /*5d30*/  FMUL.FTZ R13, R13, UR5 ;  /* 0x000000050d0d7c20 */ /* 0x000fe20008410000 */
[----:B------:R-:W-:Y:S01]  /*5d40*/  FMUL.FTZ R15, R15, UR5 ;  /* 0x000000050f0f7c20 */ /* 0x000fe20008410000 */
[----:B------:R-:W-:Y:S01]  /*5d50*/  FMUL.FTZ R12, R12, UR5 ;  /* 0x000000050c0c7c20 */ /* 0x000fe20008410000 */
[----:B------:R-:W-:-:S03]  /*5d60*/  FMUL.FTZ R14, R14, UR5 ;  /* 0x000000050e0e7c20 */ /* 0x000fc60008410000 */
[----:B------:R-:W-:Y:S01]  /*5d70*/  MUFU.TANH R33, R33 ;  /* 0x0000002100217308 */ /* 0x000fe20000002400 */
[----:B------:R-:W-:Y:S01]  /*5d80*/  FMUL.FTZ R8, R8, UR5 ;  /* 0x0000000508087c20 */ /* 0x000fe20008410000 */
[----:B------:R-:W-:Y:S01]  /*5d90*/  FMUL.FTZ R10, R10, UR5 ;  /* 0x000000050a0a7c20 */ /* 0x000fe20008410000 */
[----:B------:R-:W-:-:S04]  /*5da0*/  FMUL.FTZ R11, R11, UR5 ;  /* 0x000000050b0b7c20 */ /* 0x000fc80008410000 */
[----:B------:R-:W-:Y:S01]  /*5db0*/  FMUL.FTZ R29, R29, UR5 ;  /* 0x000000051d1d7c20 */ /* 0x000fe20008410000 */
[----:B------:R-:W3:Y:S01]  /*5dc0*/  MUFU.TANH R13, R13 ;  /* 0x0000000d000d7308 */ /* 0x000ee20000002400 */
[----:B------:R-:W-:Y:S01]  /*5dd0*/  FMUL.FTZ R28, R28, UR5 ;  /* 0x000000051c1c7c20 */ /* 0x000fe20008410000 */
[----:B------:R-:W-:Y:S01]  /*5de0*/  FMUL.FTZ R30, R30, UR5 ;  /* 0x000000051e1e7c20 */ /* 0x000fe20008410000 */
[----:B------:R-:W-:Y:S02]  /*5df0*/  FMUL.FTZ R31, R31, UR5 ;  /* 0x000000051f1f7c20 */ /* 0x000fe40008410000 */
[----:B------:R-:W-:-:S03]  /*5e00*/  FMUL.FTZ R27, R27, UR5 ;  /* 0x000000051b1b7c20 */ /* 0x000fc60008410000 */
[----:B------:R-:W4:Y:S01]  /*5e10*/  MUFU.TANH R15, R15 ;  /* 0x0000000f000f7308 */ /* 0x000f220000002400 */
[C---:B--2---:R-:W-:Y:S06]  /*5e20*/  HMMA.16816.F32 R20, R108.reuse, R100, R20 ;  /* 0x000000646c14723c */ /* 0x044fec0000001814 */
[----:B------:R-:W-:Y:S01]  /*5e30*/  HMMA.16816.F32 R16, R108, R102, R16 ;  /* 0x000000666c10723c */ /* 0x000fe20000001810 */
[----:B------:R2:W5:Y:S06]  /*5e40*/  MUFU.TANH R107, R8 ;  /* 0x00000008006b7308 */ /* 0x00056c0000002400 */
[----:B------:R-:W-:Y:S01]  /*5e50*/  FMUL.FTZ R111, R9, UR5 ;  /* 0x00000005096f7c20 */ /* 0x000fe20008410000 */
[----:B------:R-:W-:Y:S01]  /*5e60*/  FMUL.FTZ R9, R4, UR5 ;  /* 0x0000000504097c20 */ /* 0x000fe20008410000 */
[----:B------:R-:W-:-:S02]  /*5e70*/  IMAD R4, R105, 0x40, R176 ;  /* 0x0000004069047824 */ /* 0x000fc400078e02b0 */
[----:B------:R-:W-:Y:S01]  /*5e80*/  FMUL.FTZ R109, R5, UR5 ;  /* 0x00000005056d7c20 */ /* 0x000fe20008410000 */
[----:B------:R3:W5:Y:S01]  /*5e90*/  MUFU.TANH R115, R10 ;  /* 0x0000000a00737308 */ /* 0x0007620000002400 */
[C---:B------:R-:W-:Y:S02]  /*5ea0*/  VIADD R5, R4.reuse, 0x1 ;  /* 0x0000000104057836 */ /* 0x040fe40000000000 */
[C---:B-1----:R-:W-:Y:S02]  /*5eb0*/  VIADD R6, R4.reuse, 0x11 ;  /* 0x0000001104067836 */ /* 0x042fe40000000000 */
[C---:B------:R-:W-:Y:S01]  /*5ec0*/  VIADD R184, R4.reuse, 0x28 ;  /* 0x0000002804b87836 */ /* 0x040fe20000000000 */
[C---:B------:R-:W-:Y:S02]  /*5ed0*/  ISETP.GE.AND P4, PT, R5.reuse, R124, PT ;  /* 0x0000007c0500720c */ /* 0x040fe40003f86270 */
[----:B------:R-:W1:Y:S01]  /*5ee0*/  MUFU.TANH R111, R111 ;  /* 0x0000006f006f7308 */ /* 0x000e620000002400 */
[----:B------:R-:W-:Y:S01]  /*5ef0*/  ISETP.GE.AND P6, PT, R5, R123, PT ;  /* 0x0000007b0500720c */ /* 0x000fe20003fc6270 */
[----:B--2---:R-:W-:-:S02]  /*5f00*/  VIADD R8, R4, 0x10 ;  /* 0x0000001004087836 */ /* 0x004fc40000000000 */
[----:B------:R-:W-:Y:S01]  /*5f10*/  FMUL.FTZ R21, R21, UR5 ;  /* 0x0000000515157c20 */ /* 0x000fe20008410000 */
[----:B------:R-:W-:Y:S02]  /*5f20*/  VIADD R114, R4, 0x30 ;  /* 0x0000003004727836 */ /* 0x000fe40000000000 */
[----:B------:R-:W-:Y:S01]  /*5f30*/  FMUL.FTZ R22, R22, UR5 ;  /* 0x0000000516167c20 */ /* 0x000fe20008410000 */
[----:B------:R-:W-:Y:S01]  /*5f40*/  FMUL.FTZ R23, R23, UR5 ;  /* 0x0000000517177c20 */ /* 0x000fe20008410000 */
[----:B------:R-:W-:Y:S01]  /*5f50*/  FMUL.FTZ R19, R19, UR5 ;  /* 0x0000000513137c20 */ /* 0x000fe20008410000 */
[----:B------:R2:W-:Y:S01]  /*5f60*/  MUFU.TANH R101, R12 ;  /* 0x0000000c00657308 */ /* 0x0005e20000002400 */
[----:B---3--:R-:W-:-:S05]  /*5f70*/  I2FP.F32.S32 R10, R5 ;  /* 0x00000005000a7245 */ /* 0x008fca0000201400 */
[CC--:B------:R-:W-:Y:S01]  /*5f80*/  FFMA.FTZ R13, R10.reuse, R0.reuse, R13 ;  /* 0x000000000a0d7223 */ /* 0x0c0fe2000001000d */
[----:B----4-:R-:W-:Y:S01]  /*5f90*/  FFMA.FTZ R10, R10, R0, R15 ;  /* 0x000000000a0a7223 */ /* 0x010fe2000001000f */
[----:B------:R-:W3:Y:S03]  /*5fa0*/  MUFU.TANH R11, R11 ;  /* 0x0000000b000b7308 */ /* 0x000ee60000002400 */
[----:B------:R-:W-:Y:S02]  /*5fb0*/  FSEL R15, R13, -INF , !P4 ;  /* 0xff8000000d0f7808 */ /* 0x000fe40006000000 */
[----:B------:R-:W-:Y:S02]  /*5fc0*/  FSEL R10, R10, -INF , !P6 ;  /* 0xff8000000a0a7808 */ /* 0x000fe40007000000 */
[----:B------:R-:W-:Y:S01]  /*5fd0*/  ISETP.GE.AND P6, PT, R8, R124, PT ;  /* 0x0000007c0800720c */ /* 0x000fe20003fc6270 */
[----:B------:R4:W-:Y:S01]  /*5fe0*/  MUFU.TANH R103, R14 ;  /* 0x0000000e00677308 */ /* 0x0009e20000002400 */
[----:B--2---:R-:W-:-:S05]  /*5ff0*/  VIADD R12, R4, 0x8 ;  /* 0x00000008040c7836 */ /* 0x004fca0000000000 */
[C---:B------:R-:W-:Y:S02]  /*6000*/  ISETP.GE.AND P3, PT, R12.reuse, R124, PT ;  /* 0x0000007c0c00720c */ /* 0x040fe40003f66270 */
[----:B------:R-:W-:Y:S01]  /*6010*/  ISETP.GE.AND P5, PT, R12, R123, PT ;  /* 0x0000007b0c00720c */ /* 0x000fe20003fa6270 */
[----:B------:R-:W2:Y:S01]  /*6020*/  MUFU.TANH R9, R9 ;  /* 0x0000000900097308 */ /* 0x000ea20000002400 */
[----:B------:R-:W-:-:S05]  /*6030*/  I2FP.F32.S32 R12, R12 ;  /* 0x0000000c000c7245 */ /* 0x000fca0000201400 */
[CC--:B-----5:R-:W-:Y:S01]  /*6040*/  FFMA.FTZ R13, R12.reuse, R0.reuse, R107 ;  /* 0x000000000c0d7223 */ /* 0x0e0fe2000001006b */
[----:B------:R-:W-:Y:S01]  /*6050*/  FFMA.FTZ R12, R12, R0, R115 ;  /* 0x000000000c0c7223 */ /* 0x000fe20000010073 */
[----:B----4-:R-:W-:Y:S01]  /*6060*/  VIADD R14, R4, 0x9 ;  /* 0x00000009040e7836 */ /* 0x010fe20000000000 */
[----:B------:R-:W4:Y:S01]  /*6070*/  MUFU.TANH R109, R109 ;  /* 0x0000006d006d7308 */ /* 0x000f220000002400 */
[----:B------:R-:W-:Y:S01]  /*6080*/  FMUL.FTZ R107, R35, UR5 ;  /* 0x00000005236b7c20 */ /* 0x000fe20008410000 */
[----:B------:R-:W-:Y:S02]  /*6090*/  FSEL R13, R13, -INF , !P3 ;  /* 0xff8000000d0d7808 */ /* 0x000fe40005800000 */
[C---:B------:R-:W-:Y:S02]  /*60a0*/  ISETP.GE.AND P2, PT, R14.reuse, R124, PT ;  /* 0x0000007c0e00720c */ /* 0x040fe40003f46270 */
[----:B------:R-:W-:Y:S02]  /*60b0*/  ISETP.GE.AND P4, PT, R14, R123, PT ;  /* 0x0000007b0e00720c */ /* 0x000fe40003f86270 */
[----:B------:R-:W-:Y:S01]  /*60c0*/  I2FP.F32.S32 R14, R14 ;  /* 0x0000000e000e7245 */ /* 0x000fe20000201400 */
[----:B------:R-:W5:Y:S01]  /*60d0*/  MUFU.TANH R5, R32 ;  /* 0x0000002000057308 */ /* 0x000f620000002400 */
[----:B------:R-:W-:-:S02]  /*60e0*/  FSEL R12, R12, -INF , !P5 ;  /* 0xff8000000c0c7808 */ /* 0x000fc40006800000 */
[-C--:B------:R-:W-:Y:S01]  /*60f0*/  ISETP.GE.AND P3, PT, R8, R123.reuse, PT ;  /* 0x0000007b0800720c */ /* 0x080fe20003f66270 */
[CC--:B-1----:R-:W-:Y:S01]  /*6100*/  FFMA.FTZ R111, R14.reuse, R0.reuse, R111 ;  /* 0x000000000e6f7223 */ /* 0x0c2fe2000001006f */
[----:B---3--:R-:W-:Y:S01]  /*6110*/  FFMA.FTZ R14, R14, R0, R11 ;  /* 0x000000000e0e7223 */ /* 0x008fe2000001000b */
[C---:B------:R-:W-:Y:S02]  /*6120*/  ISETP.GE.AND P5, PT, R6.reuse, R124, PT ;  /* 0x0000007c0600720c */ /* 0x040fe40003fa6270 */
[----:B------:R-:W1:Y:S01]  /*6130*/  MUFU.TANH R107, R107 ;  /* 0x0000006b006b7308 */ /* 0x000e620000002400 */
[----:B------:R-:W-:Y:S02]  /*6140*/  FSEL R11, R111, -INF , !P2 ;  /* 0xff8000006f0b7808 */ /* 0x000fe40005000000 */
[----:B------:R-:W-:Y:S02]  /*6150*/  ISETP.GE.AND P2, PT, R6, R123, PT ;  /* 0x0000007b0600720c */ /* 0x000fe40003f46270 */
[----:B------:R-:W-:-:S02]  /*6160*/  I2FP.F32.S32 R8, R8 ;  /* 0x0000000800087245 */ /* 0x000fc40000201400 */
[----:B------:R-:W-:Y:S01]  /*6170*/  I2FP.F32.S32 R6, R6 ;  /* 0x0000000600067245 */ /* 0x000fe20000201400 */
[----:B------:R-:W3:Y:S01]  /*6180*/  MUFU.TANH R35, R28 ;  /* 0x0000001c00237308 */ /* 0x000ee20000002400 */
[----:B------:R-:W-:Y:S01]  /*6190*/  FSEL R14, R14, -INF , !P4 ;  /* 0xff8000000e0e7808 */ /* 0x000fe20006000000 */
[CC--:B--2---:R-:W-:Y:S01]  /*61a0*/  FFMA.FTZ R9, R8.reuse, R0.reuse, R9 ;  /* 0x0000000008097223 */ /* 0x0c4fe20000010009 */
[-C--:B------:R-:W-:Y:S01]  /*61b0*/  FFMA.FTZ R113, R8, R0.reuse, R113 ;  /* 0x0000000008717223 */ /* 0x080fe20000010071 */
[CC--:B----4-:R-:W-:Y:S01]  /*61c0*/  FFMA.FTZ R127, R6.reuse, R0.reuse, R109 ;  /* 0x00000000067f7223 */ /* 0x0d0fe2000001006d */
[----:B------:R-:W-:Y:S01]  /*61d0*/  FFMA.FTZ R125, R6, R0, R125 ;  /* 0x00000000067d7223 */ /* 0x000fe2000001007d */
[C---:B------:R-:W-:Y:S01]  /*61e0*/  VIADD R8, R4.reuse, 0x18 ;  /* 0x0000001804087836 */ /* 0x040fe20000000000 */
[----:B------:R-:W-:Y:S01]  /*61f0*/  FSEL R129, R9, -INF , !P6 ;  /* 0xff80000009817808 */ /* 0x000fe20007000000 */
[----:B------:R-:W-:Y:S01]  /*6200*/  VIADD R6, R4, 0x19 ;  /* 0x0000001904067836 */ /* 0x000fe20000000000 */
[----:B------:R-:W-:Y:S01]  /*6210*/  FSEL R128, R113, -INF , !P3 ;  /* 0xff80000071807808 */ /* 0x000fe20005800000 */
[----:B------:R-:W-:Y:S01]  /*6220*/  MUFU.TANH R29, R29 ;  /* 0x0000001d001d7308 */ /* 0x000fe20000002400 */
[----:B------:R-:W-:Y:S01]  /*6230*/  FSEL R127, R127, -INF , !P5 ;  /* 0xff8000007f7f7808 */ /* 0x000fe20006800000 */
[----:B------:R-:W-:Y:S01]  /*6240*/  FMUL.FTZ R9, R24, UR5 ;  /* 0x0000000518097c20 */ /* 0x000fe20008410000 */
[----:B------:R-:W-:-:S02]  /*6250*/  ISETP.GE.AND P4, PT, R8, R124, PT ;  /* 0x0000007c0800720c */ /* 0x000fc40003f86270 */
[-C--:B------:R-:W-:Y:S02]  /*6260*/  ISETP.GE.AND P6, PT, R8, R123.reuse, PT ;  /* 0x0000007b0800720c */ /* 0x080fe40003fc6270 */
[C---:B------:R-:W-:Y:S01]  /*6270*/  ISETP.GE.AND P3, PT, R6.reuse, R124, PT ;  /* 0x0000007c0600720c */ /* 0x040fe20003f66270 */
[----:B------:R-:W2:Y:S01]  /*6280*/  MUFU.TANH R109, R30 ;  /* 0x0000001e006d7308 */ /* 0x000ea20000002400 */
[-C--:B------:R-:W-:Y:S02]  /*6290*/  ISETP.GE.AND P5, PT, R6, R123.reuse, PT ;  /* 0x0000007b0600720c */ /* 0x080fe40003fa6270 */
[----:B------:R-:W-:Y:S02]  /*62a0*/  I2FP.F32.S32 R8, R8 ;  /* 0x0000000800087245 */ /* 0x000fe40000201400 */
[----:B------:R-:W-:Y:S02]  /*62b0*/  I2FP.F32.S32 R6, R6 ;  /* 0x0000000600067245 */ /* 0x000fe40000201400 */
[----:B------:R-:W-:Y:S01]  /*62c0*/  FSEL R190, R125, -INF , !P2 ;  /* 0xff8000007dbe7808 */ /* 0x000fe20005000000 */
[CC--:B-----5:R-:W-:Y:S01]  /*62d0*/  FFMA.FTZ R181, R8.reuse, R0.reuse, R5 ;  /* 0x0000000008b57223 */ /* 0x0e0fe20000010005 */
[-C--:B------:R-:W-:Y:S01]  /*62e0*/  FFMA.FTZ R33, R8, R0.reuse, R33 ;  /* 0x0000000008217223 */ /* 0x080fe20000010021 */
[CC--:B------:R-:W-:Y:S01]  /*62f0*/  FFMA.FTZ R7, R6.reuse, R0.reuse, R7 ;  /* 0x0000000006077223 */ /* 0x0c0fe20000010007 */
[----:B-1----:R-:W-:Y:S01]  /*6300*/  FFMA.FTZ R107, R6, R0, R107 ;  /* 0x00000000066b7223 */ /* 0x002fe2000001006b */
[----:B------:R-:W-:Y:S01]  /*6310*/  FMUL.FTZ R5, R25, UR5 ;  /* 0x0000000519057c20 */ /* 0x000fe20008410000 */
[C---:B------:R-:W-:Y:S01]  /*6320*/  VIADD R6, R4.reuse, 0x20 ;  /* 0x0000002004067836 */ /* 0x040fe20000000000 */
[----:B------:R-:W-:Y:S01]  /*6330*/  FSEL R181, R181, -INF , !P4 ;  /* 0xff800000b5b57808 */ /* 0x000fe20006000000 */
[----:B------:R-:W-:Y:S01]  /*6340*/  VIADD R8, R4, 0x21 ;  /* 0x0000002104087836 */ /* 0x000fe20000000000 */
[----:B------:R-:W-:Y:S01]  /*6350*/  FSEL R188, R33, -INF , !P6 ;  /* 0xff80000021bc7808 */ /* 0x000fe20007000000 */
[----:B------:R-:W-:Y:S01]  /*6360*/  FMUL.FTZ R25, R26, UR5 ;  /* 0x000000051a197c20 */ /* 0x000fe20008410000 */
[----:B------:R-:W-:Y:S01]  /*6370*/  FSEL R177, R7, -INF , !P3 ;  /* 0xff80000007b17808 */ /* 0x000fe20005800000 */
[----:B------:R-:W1:Y:S01]  /*6380*/  MUFU.TANH R5, R5 ;  /* 0x0000000500057308 */ /* 0x000e620000002400 */
[----:B------:R-:W-:Y:S01]  /*6390*/  ISETP.GE.AND P2, PT, R6, R124, PT ;  /* 0x0000007c0600720c */ /* 0x000fe20003f46270 */
[----:B------:R-:W-:Y:S01]  /*63a0*/  FMUL.FTZ R7, R20, UR5 ;  /* 0x0000000514077c20 */ /* 0x000fe20008410000 */
[----:B------:R-:W-:-:S02]  /*63b0*/  ISETP.GE.AND P4, PT, R6, R123, PT ;  /* 0x0000007b0600720c */ /* 0x000fc40003f86270 */
[C---:B------:R-:W-:Y:S02]  /*63c0*/  ISETP.GE.AND P6, PT, R8.reuse, R124, PT ;  /* 0x0000007c0800720c */ /* 0x040fe40003fc6270 */
[----:B------:R-:W-:Y:S01]  /*63d0*/  ISETP.GE.AND P3, PT, R8, R123, PT ;  /* 0x0000007b0800720c */ /* 0x000fe20003f66270 */
[----:B------:R-:W-:Y:S01]  /*63e0*/  MUFU.TANH R9, R9 ;  /* 0x0000000900097308 */ /* 0x000fe20000002400 */
[----:B------:R-:W-:Y:S02]  /*63f0*/  I2FP.F32.S32 R6, R6 ;  /* 0x0000000600067245 */ /* 0x000fe40000201400 */
[----:B------:R-:W-:Y:S02]  /*6400*/  I2FP.F32.S32 R8, R8 ;  /* 0x0000000800087245 */ /* 0x000fe40000201400 */
[----:B------:R-:W-:Y:S01]  /*6410*/  FSEL R186, R107, -INF , !P5 ;  /* 0xff8000006bba7808 */ /* 0x000fe20006800000 */
[CC--:B---3--:R-:W-:Y:S01]  /*6420*/  FFMA.FTZ R35, R6.reuse, R0.reuse, R35 ;  /* 0x0000000006237223 */ /* 0x0c8fe20000010023 */
[-C--:B--2---:R-:W-:Y:S01]  /*6430*/  FFMA.FTZ R109, R6, R0.reuse, R109 ;  /* 0x00000000066d7223 */ /* 0x084fe2000001006d */
[----:B------:R-:W-:Y:S01]  /*6440*/  FFMA.FTZ R29, R8, R0, R29 ;  /* 0x00000000081d7223 */ /* 0x000fe2000001001d */
[----:B------:R-:W2:Y:S01]  /*6450*/  MUFU.TANH R31, R31 ;  /* 0x0000001f001f7308 */ /* 0x000ea20000002400 */
[----:B------:R-:W-:Y:S01]  /*6460*/  VIADD R6, R4, 0x29 ;  /* 0x0000002904067836 */ /* 0x000fe20000000000 */
[----:B------:R-:W-:-:S02]  /*6470*/  FSEL R153, R35, -INF , !P2 ;  /* 0xff80000023997808 */ /* 0x000fc40005000000 */
[----:B------:R-:W-:Y:S02]  /*6480*/  FSEL R158, R109, -INF , !P4 ;  /* 0xff8000006d9e7808 */ /* 0x000fe40006000000 */
[----:B------:R-:W-:Y:S02]  /*6490*/  FSEL R155, R29, -INF , !P6 ;  /* 0xff8000001d9b7808 */ /* 0x000fe40007000000 */
[----:B------:R-:W3:Y:S01]  /*64a0*/  MUFU.TANH R25, R25 ;  /* 0x0000001900197308 */ /* 0x000ee20000002400 */
[C---:B------:R-:W-:Y:S02]  /*64b0*/  ISETP.GE.AND P4, PT, R6.reuse, R124, PT ;  /* 0x0000007c0600720c */ /* 0x040fe40003f86270 */
[-C--:B------:R-:W-:Y:S02]  /*64c0*/  ISETP.GE.AND P6, PT, R6, R123.reuse, PT ;  /* 0x0000007b0600720c */ /* 0x080fe40003fc6270 */
[----:B------:R-:W-:Y:S02]  /*64d0*/  I2FP.F32.S32 R6, R6 ;  /* 0x0000000600067245 */ /* 0x000fe40000201400 */
[C---:B------:R-:W-:Y:S01]  /*64e0*/  ISETP.GE.AND P5, PT, R184.reuse, R124, PT ;  /* 0x0000007cb800720c */ /* 0x040fe20003fa6270 */
[----:B------:R-:W4:Y:S01]  /*64f0*/  MUFU.TANH R27, R27 ;  /* 0x0000001b001b7308 */ /* 0x000f220000002400 */
[----:B------:R-:W-:Y:S01]  /*6500*/  ISETP.GE.AND P2, PT, R184, R123, PT ;  /* 0x0000007bb800720c */ /* 0x000fe20003f46270 */
[----:B-1----:R-:W-:Y:S01]  /*6510*/  FFMA.FTZ R5, R6, R0, R5 ;  /* 0x0000000006057223 */ /* 0x002fe20000010005 */
[----:B------:R-:W-:Y:S01]  /*6520*/  I2FP.F32.S32 R184, R184 ;  /* 0x000000b800b87245 */ /* 0x000fe20000201400 */
[----:B--2---:R-:W-:Y:S01]  /*6530*/  FFMA.FTZ R31, R8, R0, R31 ;  /* 0x00000000081f7223 */ /* 0x004fe2000001001f */
[----:B------:R-:W-:-:S02]  /*6540*/  VIADD R8, R4, 0x38 ;  /* 0x0000003804087836 */ /* 0x000fc40000000000 */
[----:B------:R-:W-:Y:S01]  /*6550*/  FSEL R159, R5, -INF , !P4 ;  /* 0xff800000059f7808 */ /* 0x000fe20006000000 */
[----:B------:R-:W1:Y:S01]  /*6560*/  MUFU.TANH R7, R7 ;  /* 0x0000000700077308 */ /* 0x000e620000002400 */
[CC--:B------:R-:W-:Y:S01]  /*6570*/  FFMA.FTZ R9, R184.reuse, R0.reuse, R9 ;  /* 0x00000000b8097223 */ /* 0x0c0fe20000010009 */
[-C--:B---3--:R-:W-:Y:S01]  /*6580*/  FFMA.FTZ R184, R184, R0.reuse, R25 ;  /* 0x00000000b8b87223 */ /* 0x088fe20000010019 */
[----:B------:R-:W-:Y:S01]  /*6590*/  FMUL.FTZ R5, R17, UR5 ;  /* 0x0000000511057c20 */ /* 0x000fe20008410000 */
[----:B------:R-:W-:Y:S01]  /*65a0*/  FMUL.FTZ R17, R18, UR5 ;  /* 0x0000000512117c20 */ /* 0x000fe20008410000 */
[----:B------:R-:W-:Y:S02]  /*65b0*/  FSEL R180, R31, -INF , !P3 ;  /* 0xff8000001fb47808 */ /* 0x000fe40005800000 */
[----:B------:R-:W-:Y:S01]  /*65c0*/  FSEL R157, R9, -INF , !P5 ;  /* 0xff800000099d7808 */ /* 0x000fe20006800000 */
[----:B------:R-:W2:Y:S01]  /*65d0*/  MUFU.TANH R21, R21 ;  /* 0x0000001500157308 */ /* 0x000ea20000002400 */
[----:B----4-:R-:W-:Y:S01]  /*65e0*/  FFMA.FTZ R27, R6, R0, R27 ;  /* 0x00000000061b7223 */ /* 0x010fe2000001001b */
[----:B------:R-:W-:Y:S01]  /*65f0*/  VIADD R6, R4, 0x31 ;  /* 0x0000003104067836 */ /* 0x000fe20000000000 */
[----:B------:R-:W-:Y:S01]  /*6600*/  FSEL R184, R184, -INF , !P2 ;  /* 0xff800000b8b87808 */ /* 0x000fe20005000000 */
[----:B------:R-:W-:Y:S01]  /*6610*/  FMUL.FTZ R9, R16, UR5 ;  /* 0x0000000510097c20 */ /* 0x000fe20008410000 */
[----:B------:R-:W-:-:S02]  /*6620*/  ISETP.GE.AND P3, PT, R114, R124, PT ;  /* 0x0000007c7200720c */ /* 0x000fc40003f66270 */
[-C--:B------:R-:W-:Y:S01]  /*6630*/  ISETP.GE.AND P5, PT, R114, R123.reuse, PT ;  /* 0x0000007b7200720c */ /* 0x080fe20003fa6270 */
[----:B------:R-:W-:Y:S01]  /*6640*/  MUFU.TANH R17, R17 ;  /* 0x0000001100117308 */ /* 0x000fe20000002400 */
[C---:B------:R-:W-:Y:S02]  /*6650*/  ISETP.GE.AND P2, PT, R6.reuse, R124, PT ;  /* 0x0000007c0600720c */ /* 0x040fe40003f46270 */
[----:B------:R-:W-:Y:S02]  /*6660*/  ISETP.GE.AND P4, PT, R6, R123, PT ;  /* 0x0000007b0600720c */ /* 0x000fe40003f86270 */
[----:B------:R-:W-:Y:S02]  /*6670*/  I2FP.F32.S32 R114, R114 ;  /* 0x0000007200727245 */ /* 0x000fe40000201400 */
[----:B------:R-:W-:Y:S01]  /*6680*/  I2FP.F32.S32 R6, R6 ;  /* 0x0000000600067245 */ /* 0x000fe20000201400 */
[----:B------:R-:W3:Y:S01]  /*6690*/  MUFU.TANH R25, R22 ;  /* 0x0000001600197308 */ /* 0x000ee20000002400 */
[----:B------:R-:W-:Y:S01]  /*66a0*/  FSEL R156, R27, -INF , !P6 ;  /* 0xff8000001b9c7808 */ /* 0x000fe20007000000 */
[----:B-1----:R-:W-:Y:S01]  /*66b0*/  FFMA.FTZ R113, R114, R0, R7 ;  /* 0x0000000072717223 */ /* 0x002fe20000010007 */
[----:B------:R-:W-:-:S02]  /*66c0*/  VIADD R7, R4, 0x39 ;  /* 0x0000003904077836 */ /* 0x000fc40000000000 */
[----:B--2---:R-:W-:Y:S01]  /*66d0*/  FFMA.FTZ R21, R6, R0, R21 ;  /* 0x0000000006157223 */ /* 0x004fe20000010015 */
[-C--:B------:R-:W-:Y:S02]  /*66e0*/  ISETP.GE.AND P6, PT, R4, R124.reuse, PT ;  /* 0x0000007c0400720c */ /* 0x080fe40003fc6270 */
[----:B------:R-:W-:Y:S01]  /*66f0*/  FSEL R113, R113, -INF , !P3 ;  /* 0xff80000071717808 */ /* 0x000fe20005800000 */
[----:B------:R-:W1:Y:S01]  /*6700*/  MUFU.TANH R23, R23 ;  /* 0x0000001700177308 */ /* 0x000e620000002400 */
[----:B------:R-:W-:Y:S01]  /*6710*/  FSEL R125, R21, -INF , !P2 ;  /* 0xff800000157d7808 */ /* 0x000fe20005000000 */
[----:B------:R-:W-:Y:S01]  /*6720*/  BAR.SYNC.DEFER_BLOCKING 0x0 ;  /* 0x0000000000007b1d */ /* 0x000fe20000010000 */
[C---:B------:R-:W-:Y:S02]  /*6730*/  ISETP.GE.AND P3, PT, R8.reuse, R124, PT ;  /* 0x0000007c0800720c */ /* 0x040fe40003f66270 */
[----:B------:R-:W-:Y:S02]  /*6740*/  ISETP.GE.AND P2, PT, R8, R123, PT ;  /* 0x0000007b0800720c */ /* 0x000fe40003f46270 */
[----:B------:R-:W-:Y:S01]  /*6750*/  I2FP.F32.S32 R8, R8 ;  /* 0x0000000800087245 */ /* 0x000fe20000201400 */
[----:B------:R-:W2:Y:S01]  /*6760*/  MUFU.TANH R9, R9 ;  /* 0x0000000900097308 */ /* 0x000ea20000002400 */
[----:B---3--:R-:W-:-:S03]  /*6770*/  FFMA.FTZ R114, R114, R0, R25 ;  /* 0x0000000072727223 */ /* 0x008fc60000010019 */
[-C--:B------:R-:W-:Y:S02]  /*6780*/  FFMA.FTZ R17, R8, R0.reuse, R17 ;  /* 0x0000000008117223 */ /* 0x080fe40000010011 */
[----:B------:R-:W-:Y:S02]  /*6790*/  FSEL R114, R114, -INF , !P5 ;  /* 0xff80000072727808 */ /* 0x000fe40006800000 */
[----:B------:R-:W3:Y:S01]  /*67a0*/  MUFU.TANH R5, R5 ;  /* 0x0000000500057308 */ /* 0x000ee20000002400 */
[----:B-1----:R-:W-:Y:S01]  /*67b0*/  FFMA.FTZ R6, R6, R0, R23 ;  /* 0x0000000006067223 */ /* 0x002fe20000010017 */
[----:B------:R-:W-:Y:S02]  /*67c0*/  FSEL R126, R17, -INF , !P2 ;  /* 0xff800000117e7808 */ /* 0x000fe40005000000 */
[----:B------:R-:W-:Y:S02]  /*67d0*/  ISETP.GE.AND P2, PT, R122, 0x3, PT ;  /* 0x000000037a00780c */ /* 0x000fe40003f46270 */
[----:B------:R-:W-:-:S02]  /*67e0*/  ISETP.GE.AND P5, PT, R7, R124, PT ;  /* 0x0000007c0700720c */ /* 0x000fc40003fa6270 */
[----:B------:R-:W1:Y:S01]  /*67f0*/  MUFU.TANH R19, R19 ;  /* 0x0000001300137308 */ /* 0x000e620000002400 */
[----:B------:R-:W-:Y:S01]  /*6800*/  FSEL R124, R6, -INF , !P4 ;  /* 0xff800000067c7808 */ /* 0x000fe20006000000 */
[----:B--2---:R-:W-:Y:S01]  /*6810*/  FFMA.FTZ R9, R8, R0, R9 ;  /* 0x0000000008097223 */ /* 0x004fe20000010009 */
[----:B------:R-:W-:Y:S02]  /*6820*/  ISETP.GE.AND P4, PT, R4, R123, PT ;  /* 0x0000007b0400720c */ /* 0x000fe40003f86270 */
[----:B------:R-:W-:Y:S02]  /*6830*/  I2FP.F32.S32 R4, R4 ;  /* 0x0000000400047245 */ /* 0x000fe40000201400 */
[----:B------:R-:W-:Y:S02]  /*6840*/  I2FP.F32.S32 R6, R7 ;  /* 0x0000000700067245 */ /* 0x000fe40000201400 */
[----:B------:R-:W-:Y:S01]  /*6850*/  FSEL R115, R9, -INF , !P3 ;  /* 0xff80000009737808 */ /* 0x000fe20005800000 */
[CC--:B------:R-:W-:Y:S01]  /*6860*/  FFMA.FTZ R101, R4.reuse, R0.reuse, R101 ;  /* 0x0000000004657223 */ /* 0x0c0fe20000010065 */
[-C--:B------:R-:W-:Y:S01]  /*6870*/  FFMA.FTZ R16, R4, R0.reuse, R103 ;  /* 0x0000000004107223 */ /* 0x080fe20000010067 */
[----:B---3--:R-:W-:Y:S01]  /*6880*/  FFMA.FTZ R5, R6, R0, R5 ;  /* 0x0000000006057223 */ /* 0x008fe20000010005 */
[----:B------:R-:W-:-:S02]  /*6890*/  ISETP.GE.AND P3, PT, R7, R123, PT ;  /* 0x0000007b0700720c */ /* 0x000fc40003f66270 */
[----:B------:R-:W-:Y:S01]  /*68a0*/  FSEL R17, R101, -INF , !P6 ;  /* 0xff80000065117808 */ /* 0x000fe20007000000 */
[----:B-1----:R-:W-:Y:S01]  /*68b0*/  FFMA.FTZ R19, R6, R0, R19 ;  /* 0x0000000006137223 */ /* 0x002fe20000010013 */
        /* <DEDUP_REMOVED lines=84> */
.L_x_921:
[----:B------:R-:W-:Y:S05]  /*6e00*/  BSYNC B0 ;  /* 0x0000000000007941 */ /* 0x000fea0003800000 */
.L_x_920:
[----:B------:R-:W0:Y:S02]  /*6e10*/  LDGDEPBAR ;  /* 0x00000000000079af */ /* 0x000e240000000000 */
.L_x_919:
[----:B------:R-:W-:Y:S01]  /*6e20*/  FMNMX.FTZ R6, R3, R17, !PT ;  /* 0x0000001103067209 */ /* 0x000fe20007810000 */
[----:B------:R-:W-:Y:S01]  /*6e30*/  LDSM.16.MT88.4 R32, [R140+0x8000] ;  /* 0x008000008c20783b */ /* 0x000fe20000004200 */
[----:B-12---:R-:W-:Y:S02]  /*6e40*/  FMNMX.FTZ R5, R2, R16, !PT ;  /* 0x0000001002057209 */ /* 0x006fe40007810000 */
        /* <DEDUP_REMOVED lines=39> */
[C---:B------:R-:W-:Y:S01]  /*70c0*/  FMUL.FTZ R116, R106.reuse, UR6 ;  /* 0x000000066a747c20 */ /* 0x040fe20008410000 */
        /* <DEDUP_REMOVED lines=14> */
[----:B------:R-:W-:Y:S01]  /*71b0*/  FMUL.FTZ R110, R3, UR6 ;  /* 0x00000006036e7c20 */ /* 0x000fe20008410000 */
[----:B------:R-:W1:Y:S01]  /*71c0*/  MUFU.EX2 R112, R112 ;  /* 0x0000007000707308 */ /* 0x000e620000000800 */
[--C-:B------:R-:W-:Y:S01]  /*71d0*/  FFMA.FTZ R102, R16, UR6, -R101.reuse ;  /* 0x0000000610667c23 */ /* 0x100fe20008010865 */
[--C-:B------:R-:W-:Y:S01]  /*71e0*/  FFMA.FTZ R109, R10, UR6, -R101.reuse ;  /* 0x000000060a6d7c23 */ /* 0x100fe20008010865 */
[--C-:B------:R-:W-:Y:S01]  /*71f0*/  FFMA.FTZ R3, R12, UR6, -R101.reuse ;  /* 0x000000060c037c23 */ /* 0x100fe20008010865 */
[--C-:B------:R-:W-:Y:S01]  /*7200*/  FFMA.FTZ R2, R14, UR6, -R101.reuse ;  /* 0x000000060e027c23 */ /* 0x100fe20008010865 */
[----:B------:R-:W-:Y:S01]  /*7210*/  LDSM.16.MT88.4 R8, [R144+0x8000] ;  /* 0x008000009008783b */ /* 0x000fe20000004200 */
[--C-:B------:R-:W-:Y:S01]  /*7220*/  FFMA.FTZ R154, R129, UR6, -R116.reuse ;  /* 0x00000006819a7c23 */ /* 0x100fe20008010874 */
[--C-:B------:R-:W-:Y:S01]  /*7230*/  FFMA.FTZ R131, R127, UR6, -R116.reuse ;  /* 0x000000067f837c23 */ /* 0x100fe20008010874 */
[----:B------:R-:W2:Y:S01]  /*7240*/  MUFU.EX2 R110, R110 ;  /* 0x0000006e006e7308 */ /* 0x000ea20000000800 */
[----:B------:R-:W-:Y:S01]  /*7250*/  LDSM.16.MT88.4 R16, [R142+0x8000] ;  /* 0x008000008e10783b */ /* 0x000fe20000004200 */
[--C-:B------:R-:W-:Y:S01]  /*7260*/  FFMA.FTZ R152, R128, UR6, -R101.reuse ;  /* 0x0000000680987c23 */ /* 0x100fe20008010865 */
[--C-:B------:R-:W-:Y:S01]  /*7270*/  FFMA.FTZ R130, R181, UR6, -R116.reuse ;  /* 0x00000006b5827c23 */ /* 0x100fe20008010874 */
[--C-:B------:R-:W-:Y:S01]  /*7280*/  FFMA.FTZ R127, R177, UR6, -R116.reuse ;  /* 0x00000006b17f7c23 */ /* 0x100fe20008010874 */
[--C-:B------:R-:W-:Y:S01]  /*7290*/  FFMA.FTZ R129, R190, UR6, -R101.reuse ;  /* 0x00000006be817c23 */ /* 0x100fe20008010865 */
[--C-:B------:R-:W-:Y:S01]  /*72a0*/  FFMA.FTZ R128, R188, UR6, -R101.reuse ;  /* 0x00000006bc807c23 */ /* 0x100fe20008010865 */
[--C-:B------:R-:W-:Y:S01]  /*72b0*/  FFMA.FTZ R117, R186, UR6, -R101.reuse ;  /* 0x00000006ba757c23 */ /* 0x100fe20008010865 */
[----:B------:R-:W-:Y:S01]  /*72c0*/  MUFU.EX2 R111, R111 ;  /* 0x0000006f006f7308 */ /* 0x000fe20000000800 */
[-C--:B-1----:R-:W-:Y:S01]  /*72d0*/  FMUL.FTZ R28, R72, R112.reuse ;  /* 0x00000070481c7220 */ /* 0x082fe20000410000 */
[-C--:B------:R-:W-:Y:S01]  /*72e0*/  FMUL.FTZ R29, R73, R112.reuse ;  /* 0x00000070491d7220 */ /* 0x080fe20000410000 */
[-C--:B------:R-:W-:Y:S01]  /*72f0*/  FMUL.FTZ R4, R96, R112.reuse ;  /* 0x0000007060047220 */ /* 0x080fe20000410000 */
[-C--:B------:R-:W-:Y:S01]  /*7300*/  FMUL.FTZ R5, R97, R112.reuse ;  /* 0x0000007061057220 */ /* 0x080fe20000410000 */
[-C--:B------:R-:W-:Y:S01]  /*7310*/  FMUL.FTZ R68, R68, R112.reuse ;  /* 0x0000007044447220 */ /* 0x080fe20000410000 */
[-C--:B------:R-:W-:Y:S01]  /*7320*/  FMUL.FTZ R69, R69, R112.reuse ;  /* 0x0000007045457220 */ /* 0x080fe20000410000 */
[----:B------:R-:W-:Y:S01]  /*7330*/  FMUL.FTZ R36, R36, R112 ;  /* 0x0000007024247220 */ /* 0x000fe20000410000 */
[----:B------:R-:W1:Y:S01]  /*7340*/  MUFU.EX2 R103, R103 ;  /* 0x0000006700677308 */ /* 0x000e620000000800 */
[-C--:B--2---:R-:W-:Y:S01]  /*7350*/  FMUL.FTZ R30, R74, R110.reuse ;  /* 0x0000006e4a1e7220 */ /* 0x084fe20000410000 */
[-C--:B------:R-:W-:Y:S01]  /*7360*/  FMUL.FTZ R31, R75, R110.reuse ;  /* 0x0000006e4b1f7220 */ /* 0x080fe20000410000 */
[-C--:B------:R-:W-:Y:S01]  /*7370*/  FMUL.FTZ R6, R98, R110.reuse ;  /* 0x0000006e62067220 */ /* 0x080fe20000410000 */
[----:B------:R-:W2:Y:S01]  /*7380*/  LDSM.16.MT88.4 R72, [R144+0xa000] ;  /* 0x00a000009048783b */ /* 0x000ea20000004200 */
[-C--:B------:R-:W-:Y:S01]  /*7390*/  FMUL.FTZ R7, R99, R110.reuse ;  /* 0x0000006e63077220 */ /* 0x080fe20000410000 */
[-C--:B------:R-:W-:Y:S01]  /*73a0*/  FMUL.FTZ R70, R70, R110.reuse ;  /* 0x0000006e46467220 */ /* 0x080fe20000410000 */
[----:B------:R-:W-:Y:S01]  /*73b0*/  FMUL.FTZ R71, R71, R110 ;  /* 0x0000006e47477220 */ /* 0x000fe20000410000 */
        /* <DEDUP_REMOVED lines=9> */
[----:B-1----:R-:W-:Y:S01]  /*7450*/  F2FP.F16.F32.PACK_AB R96, R103, R111 ;  /* 0x0000006f6760723e */ /* 0x002fe200000000ff */
        /* <DEDUP_REMOVED lines=13> */
[----:B------:R-:W-:Y:S01]  /*7530*/  FMUL.FTZ R76, R76, R112 ;  /* 0x000000704c4c7220 */ /* 0x000fe20000410000 */
[----:B------:R-:W1:Y:S01]  /*7540*/  MUFU.EX2 R109, R109 ;  /* 0x0000006d006d7308 */ /* 0x000e620000000800 */
[----:B---3--:R-:W-:Y:S01]  /*7550*/  F2FP.F16.F32.PACK_AB R98, R107, R108 ;  /* 0x0000006c6b62723e */ /* 0x008fe200000000ff */
        /* <DEDUP_REMOVED lines=31> */
[----:B---3--:R-:W-:Y:S01]  /*7750*/  F2FP.F16.F32.PACK_AB R99, R2, R3 ;  /* 0x000000030263723e */ /* 0x008fe200000000ff */
[-C--:B------:R-:W-:Y:S01]  /*7760*/  FMUL.FTZ R64, R64, R112.reuse ;  /* 0x0000007040407220 */ /* 0x080fe20000410000 */
[----:B------:R-:W-:Y:S01]  /*7770*/  FMUL.FTZ R65, R65, R112 ;  /* 0x0000007041417220 */ /* 0x000fe20000410000 */
[----:B------:R-:W1:Y:S01]  /*7780*/  MUFU.EX2 R131, R131 ;  /* 0x0000008300837308 */ /* 0x000e620000000800 */
[-C--:B------:R-:W-:Y:S01]  /*7790*/  FMUL.FTZ R66, R66, R110.reuse ;  /* 0x0000006e42427220 */ /* 0x080fe20000410000 */
[----:B------:R-:W-:Y:S01]  /*77a0*/  FMUL.FTZ R67, R67, R110 ;  /* 0x0000006e43437220 */ /* 0x000fe20000410000 */
[--C-:B------:R-:W-:Y:S01]  /*77b0*/  FFMA.FTZ R177, R153, UR6, -R116.reuse ;  /* 0x0000000699b17c23 */ /* 0x100fe20008010874 */
[C---:B------:R-:W-:Y:S01]  /*77c0*/  HMMA.16816.F32 R28, R96.reuse, R32, R28 ;  /* 0x00000020601c723c */ /* 0x040fe2000000181c */
[--C-:B------:R-:W-:Y:S01]  /*77d0*/  FFMA.FTZ R153, R157, UR6, -R116.reuse ;  /* 0x000000069d997c23 */ /* 0x100fe20008010874 */
[--C-:B------:R-:W-:Y:S01]  /*77e0*/  FFMA.FTZ R188, R155, UR6, -R116.reuse ;  /* 0x000000069bbc7c23 */ /* 0x100fe20008010874 */
[--C-:B------:R-:W-:Y:S01]  /*77f0*/  FFMA.FTZ R157, R158, UR6, -R101.reuse ;  /* 0x000000069e9d7c23 */ /* 0x100fe20008010865 */
[----:B------:R-:W-:Y:S01]  /*7800*/  MUFU.EX2 R130, R130 ;  /* 0x0000008200827308 */ /* 0x000fe20000000800 */
[--C-:B------:R-:W-:Y:S01]  /*7810*/  FFMA.FTZ R186, R159, UR6, -R116.reuse ;  /* 0x000000069fba7c23 */ /* 0x100fe20008010874 */
[C---:B------:R-:W-:Y:S01]  /*7820*/  HMMA.16816.F32 R32, R96.reuse, R34, R68 ;  /* 0x000000226020723c */ /* 0x040fe20000001844 */
[----:B------:R-:W3:Y:S01]  /*7830*/  LDSM.16.MT88.4 R68, [R142+0xa000] ;  /* 0x00a000008e44783b */ /* 0x000ee20000004200 */
[--C-:B------:R-:W-:Y:S01]  /*7840*/  FFMA.FTZ R158, R180, UR6, -R101.reuse ;  /* 0x00000006b49e7c23 */ /* 0x100fe20008010865 */
[--C-:B------:R-:W-:Y:S01]  /*7850*/  FFMA.FTZ R155, R184, UR6, -R101.reuse ;  /* 0x00000006b89b7c23 */ /* 0x100fe20008010865 */
[--C-:B------:R-:W-:Y:S01]  /*7860*/  FFMA.FTZ R156, R156, UR6, -R101.reuse ;  /* 0x000000069c9c7c23 */ /* 0x100fe20008010865 */
[--C-:B------:R-:W-:Y:S01]  /*7870*/  FFMA.FTZ R159, R113, UR6, -R116.reuse ;  /* 0x00000006719f7c23 */ /* 0x100fe20008010874 */
[C---:B--2---:R-:W-:Y:S01]  /*7880*/  HMMA.16816.F32 R36, R96.reuse, R72, R36 ;  /* 0x000000486024723c */ /* 0x044fe20000001824 */
[----:B------:R-:W-:Y:S01]  /*7890*/  MUFU.EX2 R127, R127 ;  /* 0x0000007f007f7308 */ /* 0x000fe20000000800 */
[--C-:B------:R-:W-:Y:S01]  /*78a0*/  FFMA.FTZ R180, R125, UR6, -R116.reuse ;  /* 0x000000067db47c23 */ /* 0x100fe20008010874 */
[--C-:B------:R-:W-:Y:S01]  /*78b0*/  FFMA.FTZ R113, R115, UR6, -R116.reuse ;  /* 0x0000000673717c23 */ /* 0x100fe20008010874 */
[----:B------:R-:W-:Y:S01]  /*78c0*/  FFMA.FTZ R116, R123, UR6, -R116 ;  /* 0x000000067b747c23 */ /* 0x000fe20008010874 */
[--C-:B------:R-:W-:Y:S01]  /*78d0*/  FFMA.FTZ R115, R114, UR6, -R101.reuse ;  /* 0x0000000672737c23 */ /* 0x100fe20008010865 */
[C---:B------:R-:W-:Y:S01]  /*78e0*/  HMMA.16816.F32 R40, R96.reuse, R74, R40 ;  /* 0x0000004a6028723c */ /* 0x040fe20000001828 */
[----:B------:R-:W2:Y:S01]  /*78f0*/  LDSM.16.MT88.4 R72, [R141+0xa000] ;  /* 0x00a000008d48783b */ /* 0x000ea20000004200 */
[--C-:B------:R-:W-:Y:S01]  /*7900*/  FFMA.FTZ R124, R124, UR6, -R101.reuse ;  /* 0x000000067c7c7c23 */ /* 0x100fe20008010865 */
[----:B------:R-:W-:Y:S01]  /*7910*/  MUFU.EX2 R152, R152 ;  /* 0x0000009800987308 */ /* 0x000fe20000000800 */
[--C-:B------:R-:W-:Y:S01]  /*7920*/  FFMA.FTZ R114, R126, UR6, -R101.reuse ;  /* 0x000000067e727c23 */ /* 0x100fe20008010865 */
[----:B------:R-:W-:Y:S01]  /*7930*/  FFMA.FTZ R123, R100, UR6, -R101 ;  /* 0x00000006647b7c23 */ /* 0x000fe20008010865 */
[----:B------:R-:W-:Y:S01]  /*7940*/  HMMA.16816.F32 R20, R96, R24, R20 ;  /* 0x000000186014723c */ /* 0x000fe20000001814 */
[----:B------:R-:W-:Y:S01]  /*7950*/  FFMA.FTZ R112, R182, R112, R111 ;  /* 0x00000070b6707223 */ /* 0x000fe2000001006f */
[----:B------:R-:W-:-:S03]  /*7960*/  FFMA.FTZ R110, R183, R110, R102 ;  /* 0x0000006eb76e7223 */ /* 0x000fc60000010066 */
[----:B------:R-:W4:Y:S01]  /*7970*/  MUFU.EX2 R129, R129 ;  /* 0x0000008100817308 */ /* 0x000f220000000800 */
[----:B------:R-:W-:Y:S01]  /*7980*/  HMMA.16816.F32 R24, R96, R26, R76 ;  /* 0x0000001a6018723c */ /* 0x000fe2000000184c */
[----:B------:R-:W-:Y:S01]  /*7990*/  LDSM.16.MT88.4 R76, [R144+0x8800] ;  /* 0x00880000904c783b */ /* 0x000fe20000004200 */
[----:B------:R-:W-:Y:S01]  /*79a0*/  FADD.FTZ R111, R103, R112 ;  /* 0x00000070676f7221 */ /* 0x000fe20000010000 */
[----:B------:R-:W-:-:S03]  /*79b0*/  FADD.FTZ R110, R109, R110 ;  /* 0x0000006e6d6e7221 */ /* 0x000fc60000010000 */
[----:B------:R-:W-:Y:S01]  /*79c0*/  HMMA.16816.F32 R4, R96, R8, R4 ;  /* 0x000000086004723c */ /* 0x000fe20000001804 */
[----:B------:R-:W-:Y:S01]  /*79d0*/  MUFU.EX2 R128, R128 ;  /* 0x0000008000807308 */ /* 0x000fe20000000800 */
[----:B------:R-:W-:Y:S01]  /*79e0*/  FADD.FTZ R108, R108, R111 ;  /* 0x0000006f6c6c7221 */ /* 0x000fe20000010000 */
[----:B------:R-:W-:-:S03]  /*79f0*/  FADD.FTZ R3, R3, R110 ;  /* 0x0000006e03037221 */ /* 0x000fc60000010000 */
[C---:B------:R-:W-:Y:S01]  /*7a00*/  HMMA.16816.F32 R12, R96.reuse, R16, R12 ;  /* 0x00000010600c723c */ /* 0x040fe2000000180c */
[----:B------:R-:W-:Y:S01]  /*7a10*/  FADD.FTZ R107, R107, R108 ;  /* 0x0000006c6b6b7221 */ /* 0x000fe20000010000 */
[----:B------:R-:W-:Y:S01]  /*7a20*/  FADD.FTZ R3, R2, R3 ;  /* 0x0000000302037221 */ /* 0x000fe20000010000 */
[----:B------:R-:W5:Y:S03]  /*7a30*/  MUFU.EX2 R117, R117 ;  /* 0x0000007500757308 */ /* 0x000f660000000800 */
[C---:B---3--:R-:W-:Y:S05]  /*7a40*/  HMMA.16816.F32 R44, R96.reuse, R68, R44 ;  /* 0x00000044602c723c */ /* 0x048fea000000182c */
[----:B------:R-:W-:Y:S01]  /*7a50*/  MUFU.EX2 R177, R177 ;  /* 0x000000b100b17308 */ /* 0x000fe20000000800 */
[C---:B------:R-:W-:Y:S01]  /*7a60*/  HMMA.16816.F32 R48, R96.reuse, R70, R48 ;  /* 0x000000466030723c */ /* 0x040fe20000001830 */
[----:B------:R-:W3:Y:S05]  /*7a70*/  LDSM.16.MT88.4 R68, [R140+0xa000] ;  /* 0x00a000008c44783b */ /* 0x000eea0000004200 */
[C---:B--2---:R-:W-:Y:S01]  /*7a80*/  HMMA.16816.F32 R52, R96.reuse, R72, R52 ;  /* 0x000000486034723c */ /* 0x044fe20000001834 */
[----:B------:R-:W-:Y:S05]  /*7a90*/  MUFU.EX2 R188, R188 ;  /* 0x000000bc00bc7308 */ /* 0x000fea0000000800 */
[C---:B------:R-:W-:Y:S01]  /*7aa0*/  HMMA.16816.F32 R56, R96.reuse, R74, R56 ;  /* 0x0000004a6038723c */ /* 0x040fe20000001838 */
[----:B------:R-:W2:Y:S02]  /*7ab0*/  LDSM.16.MT88.4 R72, [R142+0x8800] ;  /* 0x008800008e48783b */ /* 0x000ea40000004200 */
[----:B------:R-:W-:Y:S03]  /*7ac0*/  MUFU.EX2 R153, R153 ;  /* 0x0000009900997308 */ /* 0x000fe60000000800 */
[C---:B------:R-:W-:Y:S01]  /*7ad0*/  HMMA.16816.F32 R8, R96.reuse, R10, R92 ;  /* 0x0000000a6008723c */ /* 0x040fe2000000185c */
[----:B------:R-:W-:Y:S04]  /*7ae0*/  LDSM.16.MT88.4 R92, [R144+0x9800] ;  /* 0x00980000905c783b */ /* 0x000fe80000004200 */
[----:B------:R-:W-:Y:S01]  /*7af0*/  MUFU.EX2 R186, R186 ;  /* 0x000000ba00ba7308 */ /* 0x000fe20000000800 */
[C---:B------:R-:W-:Y:S01]  /*7b00*/  HMMA.16816.F32 R16, R96.reuse, R18, R84 ;  /* 0x000000126010723c */ /* 0x040fe20000001854 */
[----:B------:R-:W-:Y:S06]  /*7b10*/  LDSM.16.MT88.4 R84, [R142+0x9800] ;  /* 0x009800008e54783b */ /* 0x000fec0000004200 */
[----:B------:R-:W-:Y:S08]  /*7b20*/  MUFU.EX2 R157, R157 ;  /* 0x0000009d009d7308 */ /* 0x000ff00000000800 */
[----:B------:R-:W-:Y:S01]  /*7b30*/  MUFU.EX2 R158, R158 ;  /* 0x0000009e009e7308 */ /* 0x000fe20000000800 */
[C---:B---3--:R-:W-:Y:S06]  /*7b40*/  HMMA.16816.F32 R60, R96.reuse, R68, R60 ;  /* 0x00000044603c723c */ /* 0x048fec000000183c */
[----:B------:R-:W-:Y:S01]  /*7b50*/  HMMA.16816.F32 R64, R96, R70, R64 ;  /* 0x000000466040723c */ /* 0x000fe20000001840 */
[----:B-1----:R-:W-:Y:S01]  /*7b60*/  F2FP.F16.F32.PACK_AB R68, R131, R154 ;  /* 0x0000009a8344723e */ /* 0x002fe200000000ff */
[----:B------:R-:W-:Y:S01]  /*7b70*/  MUFU.EX2 R155, R155 ;  /* 0x0000009b009b7308 */ /* 0x000fe20000000800 */
[----:B----4-:R-:W-:Y:S01]  /*7b80*/  F2FP.F16.F32.PACK_AB R69, R129, R152 ;  /* 0x000000988145723e */ /* 0x010fe200000000ff */
[----:B------:R-:W-:Y:S01]  /*7b90*/  FADD.FTZ R154, R154, R107 ;  /* 0x0000006b9a9a7221 */ /* 0x000fe20000010000 */
[----:B------:R-:W-:Y:S01]  /*7ba0*/  FADD.FTZ R152, R152, R3 ;  /* 0x0000000398987221 */ /* 0x000fe20000010000 */
[----:B------:R-:W-:-:S02]  /*7bb0*/  MOV R3, R106 ;  /* 0x0000006a00037202 */ /* 0x000fc40000000f00 */
[----:B------:R-:W-:Y:S01]  /*7bc0*/  F2FP.F16.F32.PACK_AB R70, R127, R130 ;  /* 0x000000827f46723e */ /* 0x000fe200000000ff */
[----:B------:R-:W-:Y:S01]  /*7bd0*/  FADD.FTZ R131, R131, R154 ;  /* 0x0000009a83837221 */ /* 0x000fe20000010000 */
[----:B-----5:R-:W-:Y:S01]  /*7be0*/  F2FP.F16.F32.PACK_AB R71, R117, R128 ;  /* 0x000000807547723e */ /* 0x020fe200000000ff */
[----:B------:R-:W-:Y:S01]  /*7bf0*/  MUFU.EX2 R156, R156 ;  /* 0x0000009c009c7308 */ /* 0x000fe20000000800 */
[----:B------:R-:W-:Y:S01]  /*7c00*/  FADD.FTZ R129, R129, R152 ;  /* 0x0000009881817221 */ /* 0x000fe20000010000 */
[----:B------:R-:W-:Y:S01]  /*7c10*/  FADD.FTZ R2, R130, R131 ;  /* 0x0000008382027221 */ /* 0x000fe20000010000 */
[----:B------:R-:W-:-:S03]  /*7c20*/  @P2 MOV R3, R106 ;  /* 0x0000006a00032202 */ /* 0x000fc60000000f00 */
[C---:B------:R-:W-:Y:S01]  /*7c30*/  HMMA.16816.F32 R4, R68.reuse, R76, R4 ;  /* 0x0000004c4404723c */ /* 0x040fe20000001804 */
[----:B------:R-:W-:Y:S01]  /*7c40*/  FADD.FTZ R2, R127, R2 ;  /* 0x000000027f027221 */ /* 0x000fe20000010000 */
[----:B------:R-:W-:Y:S04]  /*7c50*/  MUFU.EX2 R159, R159 ;  /* 0x0000009f009f7308 */ /* 0x000fe80000000800 */
[C---:B------:R-:W-:Y:S01]  /*7c60*/  HMMA.16816.F32 R8, R68.reuse, R78, R8 ;  /* 0x0000004e4408723c */ /* 0x040fe20000001808 */
[----:B------:R-:W1:Y:S03]  /*7c70*/  LDSM.16.MT88.4 R76, [R141+0x8800] ;  /* 0x008800008d4c783b */ /* 0x000e660000004200 */
[----:B------:R-:W3:Y:S02]  /*7c80*/  MUFU.EX2 R180, R180 ;  /* 0x000000b400b47308 */ /* 0x000ee40000000800 */
[C---:B--2---:R-:W-:Y:S06]  /*7c90*/  HMMA.16816.F32 R12, R68.reuse, R72, R12 ;  /* 0x00000048440c723c */ /* 0x044fec000000180c */
[----:B------:R-:W-:Y:S01]  /*7ca0*/  HMMA.16816.F32 R16, R68, R74, R16 ;  /* 0x0000004a4410723c */ /* 0x000fe20000001810 */
[----:B------:R-:W2:Y:S01]  /*7cb0*/  LDSM.16.MT88.4 R72, [R140+0x8800] ;  /* 0x008800008c48783b */ /* 0x000ea20000004200 */
[----:B------:R-:W-:Y:S01]  /*7cc0*/  MUFU.EX2 R113, R113 ;  /* 0x0000007100717308 */ /* 0x000fe20000000800 */
[----:B---3--:R-:W-:-:S07]  /*7cd0*/  F2FP.F16.F32.PACK_AB R100, R180, R159 ;  /* 0x0000009fb464723e */ /* 0x008fce00000000ff */
[----:B------:R-:W3:Y:S08]  /*7ce0*/  MUFU.EX2 R116, R116 ;  /* 0x0000007400747308 */ /* 0x000ef00000000800 */
[----:B------:R-:W-:Y:S08]  /*7cf0*/  MUFU.EX2 R115, R115 ;  /* 0x0000007300737308 */ /* 0x000ff00000000800 */
[----:B------:R-:W4:Y:S01]  /*7d00*/  MUFU.EX2 R124, R124 ;  /* 0x0000007c007c7308 */ /* 0x000f220000000800 */
[----:B---3--:R-:W-:Y:S01]  /*7d10*/  F2FP.F16.F32.PACK_AB R102, R116, R113 ;  /* 0x000000717466723e */ /* 0x008fe200000000ff */
[C---:B-1----:R-:W-:Y:S06]  /*7d20*/  HMMA.16816.F32 R20, R68.reuse, R76, R20 ;  /* 0x0000004c4414723c */ /* 0x042fec0000001814 */
[----:B------:R-:W-:Y:S01]  /*7d30*/  MUFU.EX2 R114, R114 ;  /* 0x0000007200727308 */ /* 0x000fe20000000800 */
[C---:B------:R-:W-:Y:S01]  /*7d40*/  HMMA.16816.F32 R24, R68.reuse, R78, R24 ;  /* 0x0000004e4418723c */ /* 0x040fe20000001818 */
[----:B------:R-:W1:Y:S05]  /*7d50*/  LDSM.16.MT88.4 R76, [R144+0xa800] ;  /* 0x00a80000904c783b */ /* 0x000e6a0000004200 */
[----:B--2---:R-:W-:Y:S01]  /*7d60*/  HMMA.16816.F32 R28, R68, R72, R28 ;  /* 0x00000048441c723c */ /* 0x004fe2000000181c */
[----:B------:R-:W2:Y:S01]  /*7d70*/  MUFU.EX2 R123, R123 ;  /* 0x0000007b007b7308 */ /* 0x000ea20000000800 */
[----:B----4-:R-:W-:-:S04]  /*7d80*/  F2FP.F16.F32.PACK_AB R101, R124, R115 ;  /* 0x000000737c65723e */ /* 0x010fc800000000ff */
[----:B------:R-:W-:Y:S01]  /*7d90*/  HMMA.16816.F32 R32, R68, R74, R32 ;  /* 0x0000004a4420723c */ /* 0x000fe20000001820 */
[----:B------:R-:W3:Y:S01]  /*7da0*/  LDSM.16.MT88.4 R72, [R142+0xa800] ;  /* 0x00a800008e48783b */ /* 0x000ee20000004200 */
[----:B--2---:R-:W-:-:S04]  /*7db0*/  F2FP.F16.F32.PACK_AB R103, R123, R114 ;  /* 0x000000727b67723e */ /* 0x004fc800000000ff */
[C---:B-1----:R-:W-:Y:S06]  /*7dc0*/  HMMA.16816.F32 R36, R68.reuse, R76, R36 ;  /* 0x0000004c4424723c */ /* 0x042fec0000001824 */
[C---:B------:R-:W-:Y:S01]  /*7dd0*/  HMMA.16816.F32 R40, R68.reuse, R78, R40 ;  /* 0x0000004e4428723c */ /* 0x040fe20000001828 */
[----:B------:R-:W1:Y:S05]  /*7de0*/  LDSM.16.MT88.4 R76, [R141+0xa800] ;  /* 0x00a800008d4c783b */ /* 0x000e6a0000004200 */
[C---:B---3--:R-:W-:Y:S06]  /*7df0*/  HMMA.16816.F32 R44, R68.reuse, R72, R44 ;  /* 0x00000048442c723c */ /* 0x048fec000000182c */
        /* <DEDUP_REMOVED lines=10> */
[----:B------:R-:W-:-:S02]  /*7ea0*/  F2FP.F16.F32.PACK_AB R69, R158, R157 ;  /* 0x0000009d9e45723e */ /* 0x000fc400000000ff */
[----:B------:R-:W-:Y:S01]  /*7eb0*/  F2FP.F16.F32.PACK_AB R70, R186, R153 ;  /* 0x00000099ba46723e */ /* 0x000fe200000000ff */
[----:B------:R-:W-:Y:S01]  /*7ec0*/  FADD.FTZ R188, R188, R177 ;  /* 0x000000b1bcbc7221 */ /* 0x000fe20000010000 */
[----:B------:R-:W-:Y:S02]  /*7ed0*/  F2FP.F16.F32.PACK_AB R71, R156, R155 ;  /* 0x0000009b9c47723e */ /* 0x000fe400000000ff */
[-C--:B------:R-:W-:Y:S01]  /*7ee0*/  MOV R2, R104.reuse ;  /* 0x0000006800027202 */ /* 0x080fe20000000f00 */
[----:B------:R-:W-:Y:S01]  /*7ef0*/  FADD.FTZ R153, R153, R188 ;  /* 0x000000bc99997221 */ /* 0x000fe20000010000 */
[----:B------:R-:W-:Y:S02]  /*7f00*/  @P2 MOV R2, R104 ;  /* 0x0000006800022202 */ /* 0x000fe40000000f00 */
[----:B------:R-:W-:Y:S01]  /*7f10*/  @P2 IADD3 R177, R122, -0x3, RZ ;  /* 0xfffffffd7ab12810 */ /* 0x000fe20007ffe0ff */
[----:B------:R-:W-:-:S04]  /*7f20*/  FADD.FTZ R186, R186, R153 ;  /* 0x00000099baba7221 */ /* 0x000fc80000010000 */
[----:B------:R-:W-:-:S04]  /*7f30*/  FADD.FTZ R159, R159, R186 ;  /* 0x000000ba9f9f7221 */ /* 0x000fc80000010000 */
[----:B------:R-:W-:Y:S01]  /*7f40*/  FADD.FTZ R180, R180, R159 ;  /* 0x0000009fb4b47221 */ /* 0x000fe20000010000 */
[----:B-1----:R-:W-:Y:S03]  /*7f50*/  HMMA.16816.F32 R4, R68, R76, R4 ;  /* 0x0000004c4404723c */ /* 0x002fe60000001804 */
[----:B------:R-:W-:-:S03]  /*7f60*/  FADD.FTZ R113, R113, R180 ;  /* 0x000000b471717221 */ /* 0x000fc60000010000 */
[----:B------:R-:W-:Y:S01]  /*7f70*/  HMMA.16816.F32 R8, R68, R78, R8 ;  /* 0x0000004e4408723c */ /* 0x000fe20000001808 */
[----:B------:R-:W1:Y:S01]  /*7f80*/  LDSM.16.MT88.4 R76, [R141+0x9000] ;  /* 0x009000008d4c783b */ /* 0x000e620000004200 */
[----:B------:R-:W-:-:S04]  /*7f90*/  FADD.FTZ R182, R116, R113 ;  /* 0x0000007174b67221 */ /* 0x000fc80000010000 */
[C---:B--2---:R-:W-:Y:S06]  /*7fa0*/  HMMA.16816.F32 R12, R68.reuse, R72, R12 ;  /* 0x00000048440c723c */ /* 0x044fec000000180c */
[----:B------:R-:W-:Y:S01]  /*7fb0*/  HMMA.16816.F32 R16, R68, R74, R16 ;  /* 0x0000004a4410723c */ /* 0x000fe20000001810 */
[----:B------:R-:W2:Y:S05]  /*7fc0*/  LDSM.16.MT88.4 R72, [R140+0x9000] ;  /* 0x009000008c48783b */ /* 0x000eaa0000004200 */
[C---:B------:R-:W-:Y:S01]  /*7fd0*/  HMMA.16816.F32 R96, R100.reuse, R92, R4 ;  /* 0x0000005c6460723c */ /* 0x040fe20000001804 */
[----:B------:R-:W-:Y:S05]  /*7fe0*/  LDSM.16.MT88.4 R4, [R142+0xb800] ;  /* 0x00b800008e04783b */ /* 0x000fea0000004200 */
[C---:B------:R-:W-:Y:S01]  /*7ff0*/  HMMA.16816.F32 R92, R100.reuse, R94, R8 ;  /* 0x0000005e645c723c */ /* 0x040fe20000001808 */
[----:B------:R-:W-:Y:S05]  /*8000*/  LDSM.16.MT88.4 R8, [R144+0xb800] ;  /* 0x00b800009008783b */ /* 0x000fea0000004200 */
[C---:B------:R-:W-:Y:S01]  /*8010*/  HMMA.16816.F32 R88, R100.reuse, R84, R12 ;  /* 0x000000546458723c */ /* 0x040fe2000000180c */
[----:B------:R-:W-:Y:S05]  /*8020*/  LDSM.16.MT88.4 R12, [R141+0xb800] ;  /* 0x00b800008d0c783b */ /* 0x000fea0000004200 */
[----:B------:R-:W-:Y:S06]  /*8030*/  HMMA.16816.F32 R84, R100, R86, R16 ;  /* 0x000000566454723c */ /* 0x000fec0000001810 */
        /* <DEDUP_REMOVED lines=11> */
[----:B------:R-:W2:Y:S05]  /*80f0*/  LDSM.16.MT88.4 R72, [R140+0xb000] ;  /* 0x00b000008c48783b */ /* 0x000eaa0000004200 */
[C---:B------:R-:W-:Y:S06]  /*8100*/  HMMA.16816.F32 R36, R100.reuse, R8, R36 ;  /* 0x000000086424723c */ /* 0x040fec0000001824 */
[C---:B------:R-:W-:Y:S01]  /*8110*/  HMMA.16816.F32 R40, R100.reuse, R10, R40 ;  /* 0x0000000a6428723c */ /* 0x040fe20000001828 */
[----:B------:R-:W3:Y:S05]  /*8120*/  LDSM.16.MT88.4 R8, [R140+0xb800] ;  /* 0x00b800008c08783b */ /* 0x000eea0000004200 */
[C---:B------:R-:W-:Y:S06]  /*8130*/  HMMA.16816.F32 R44, R100.reuse, R4, R44 ;  /* 0x00000004642c723c */ /* 0x040fec000000182c */
[----:B------:R-:W-:Y:S01]  /*8140*/  HMMA.16816.F32 R48, R100, R6, R48 ;  /* 0x000000066430723c */ /* 0x000fe20000001830 */
[----:B------:R-:W-:-:S04]  /*8150*/  FADD.FTZ R4, R128, R129 ;  /* 0x0000008180047221 */ /* 0x000fc80000010000 */
[----:B------:R-:W-:Y:S01]  /*8160*/  FADD.FTZ R4, R117, R4 ;  /* 0x0000000475047221 */ /* 0x000fe20000010000 */
[----:B-1----:R-:W-:Y:S03]  /*8170*/  HMMA.16816.F32 R52, R68, R76, R52 ;  /* 0x0000004c4434723c */ /* 0x002fe60000001834 */
[----:B------:R-:W-:-:S03]  /*8180*/  FADD.FTZ R157, R157, R4 ;  /* 0x000000049d9d7221 */ /* 0x000fc60000010000 */
[----:B------:R-:W-:Y:S01]  /*8190*/  HMMA.16816.F32 R56, R68, R78, R56 ;  /* 0x0000004e4438723c */ /* 0x000fe20000001838 */
[----:B------:R-:W1:Y:S01]  /*81a0*/  LDSM.16.MT88.4 R76, [R141+0x9800] ;  /* 0x009800008d4c783b */ /* 0x000e620000004200 */
[----:B------:R-:W-:-:S04]  /*81b0*/  FADD.FTZ R158, R158, R157 ;  /* 0x0000009d9e9e7221 */ /* 0x000fc80000010000 */
[----:B--2---:R-:W-:Y:S01]  /*81c0*/  HMMA.16816.F32 R60, R68, R72, R60 ;  /* 0x00000048443c723c */ /* 0x004fe2000000183c */
[----:B------:R-:W-:-:S04]  /*81d0*/  FADD.FTZ R155, R155, R158 ;  /* 0x0000009e9b9b7221 */ /* 0x000fc80000010000 */
[----:B------:R-:W-:Y:S01]  /*81e0*/  FADD.FTZ R156, R156, R155 ;  /* 0x0000009b9c9c7221 */ /* 0x000fe20000010000 */
[----:B------:R-:W-:Y:S01]  /*81f0*/  HMMA.16816.F32 R64, R68, R74, R64 ;  /* 0x0000004a4440723c */ /* 0x000fe20000001840 */
[----:B------:R-:W2:Y:S02]  /*8200*/  LDSM.16.MT88.4 R68, [R140+0x9800] ;  /* 0x009800008c44783b */ /* 0x000ea40000004200 */
[----:B------:R-:W-:-:S03]  /*8210*/  FADD.FTZ R115, R115, R156 ;  /* 0x0000009c73737221 */ /* 0x000fc60000010000 */
[----:B------:R-:W-:Y:S01]  /*8220*/  HMMA.16816.F32 R52, R100, R12, R52 ;  /* 0x0000000c6434723c */ /* 0x000fe20000001834 */
[----:B------:R-:W-:-:S04]  /*8230*/  FADD.FTZ R115, R124, R115 ;  /* 0x000000737c737221 */ /* 0x000fc80000010000 */
[----:B------:R-:W-:Y:S01]  /*8240*/  FADD.FTZ R114, R114, R115 ;  /* 0x0000007372727221 */ /* 0x000fe20000010000 */
[----:B------:R-:W-:Y:S03]  /*8250*/  HMMA.16816.F32 R56, R100, R14, R56 ;  /* 0x0000000e6438723c */ /* 0x000fe60000001838 */
[----:B------:R-:W-:-:S03]  /*8260*/  FADD.FTZ R183, R123, R114 ;  /* 0x000000727bb77221 */ /* 0x000fc60000010000 */
[C---:B---3--:R-:W-:Y:S06]  /*8270*/  HMMA.16816.F32 R60, R100.reuse, R8, R60 ;  /* 0x00000008643c723c */ /* 0x048fec000000183c */
[C---:B------:R-:W-:Y:S06]  /*8280*/  HMMA.16816.F32 R64, R100.reuse, R10, R64 ;  /* 0x0000000a6440723c */ /* 0x040fec0000001840 */
[C---:B-1----:R-:W-:Y:S06]  /*8290*/  HMMA.16816.F32 R80, R100.reuse, R76, R20 ;  /* 0x0000004c6450723c */ /* 0x042fec0000001814 */
[C---:B------:R-:W-:Y:S06]  /*82a0*/  HMMA.16816.F32 R76, R100.reuse, R78, R24 ;  /* 0x0000004e644c723c */ /* 0x040fec0000001818 */
[C---:B--2---:R-:W-:Y:S06]  /*82b0*/  HMMA.16816.F32 R72, R100.reuse, R68, R28 ;  /* 0x000000446448723c */ /* 0x044fec000000181c */
[----:B------:R-:W-:Y:S01]  /*82c0*/  HMMA.16816.F32 R68, R100, R70, R32 ;  /* 0x000000466444723c */ /* 0x000fe20000001820 */
[----:B------:R-:W-:-:S08]  /*82d0*/  NOP ;  /* 0x0000000000007918 */ /* 0x000fd00000000000 */
[----:B------:R-:W-:-:S15]  /*82e0*/  @P2 BRA `(.L_x_922) ;  /* 0x0000000000042947 */ /* 0x000fde0003800000 */
.L_x_918:
[----:B------:R-:W-:-:S07]  /*82f0*/  IADD3 R177, R105, -0x1, RZ ;  /* 0xffffffff69b17810 */ /* 0x000fce0007ffe0ff */
.L_x_922:
        /* <DEDUP_REMOVED lines=17> */
.L_x_926:
[----:B------:R2:W-:Y:S01]  /*8410*/  @P3 STS.128 [R164+0x4000], RZ ;  /* 0x004000ffa4003388 */ /* 0x0005e20000000c00 */
[----:B------:R-:W3:Y:S01]  /*8420*/  @!P3 LDC.64 R8, c[0x0][0x218] ;  /* 0x00008600ff08bb82 */ /* 0x000ee20000000a00 */
[----:B-1----:R-:W-:Y:S04]  /*8430*/  VIADD R2, R177, 0xffffffff ;  /* 0xffffffffb1027836 */ /* 0x002fe80000000000 */
[----:B------:R-:W-:Y:S01]  /*8440*/  IMAD.WIDE.U32 R10, R2, UR6, RZ ;  /* 0x00000006020a7c25 */ /* 0x000fe2000f8e00ff */
[----:B------:R-:W-:Y:S02]  /*8450*/  SHF.R.S32.HI R3, RZ, 0x1f, R2 ;  /* 0x0000001fff037819 */ /* 0x000fe40000011402 */
[----:B------:R-:W1:Y:S01]  /*8460*/  @!P2 LDC.64 R6, c[0x0][0x218] ;  /* 0x00008600ff06ab82 */ /* 0x000e620000000a00 */
        /* <DEDUP_REMOVED lines=8> */
[C---:B---3--:R-:W-:Y:S04]  /*84f0*/  @!P3 LEA R14, P5, R13.reuse, R8, 0x1 ;  /* 0x000000080d0eb211 */ /* 0x048fe800078a08ff */
[C-C-:B------:R-:W-:Y:S02]  /*8500*/  @!P3 LEA.HI.X R15, R13.reuse, R9, R10.reuse, 0x1, P5 ;  /* 0x000000090d0fb211 */ /* 0x140fe400028f0c0a */
[C---:B-1----:R-:W-:Y:S01]  /*8510*/  @!P2 LEA R16, P0, R13.reuse, R6, 0x1 ;  /* 0x000000060d10a211 */ /* 0x042fe200078008ff */
[----:B------:R-:W1:Y:S02]  /*8520*/  @!P3 LDC.64 R8, c[0x0][0x218] ;  /* 0x00008600ff08bb82 */ /* 0x000e640000000a00 */
        /* <DEDUP_REMOVED lines=29> */
[----:B-1----:R-:W-:Y:S01]  /*8700*/  @!P3 LEA R8, P5, R11, R8, 0x1 ;  /* 0x000000080b08b211 */ /* 0x002fe200078a08ff */
        /* <DEDUP_REMOVED lines=32> */
.L_x_924:
        /* <DEDUP_REMOVED lines=27> */
[----:B------:R-:W-:Y:S01]  /*8ac0*/  @!P2 LDGSTS.E.BYPASS.LTC128B.128 [R164+0xa000], desc[UR8][R192.64+0x80] ;  /* 0x0a000080c0a4afae */ /* 0x000fe2000b901d48 */
[C---:B---3--:R-:W-:Y:S02]  /*8ad0*/  @!P2 LEA R196, P1, R187.reuse, R184, 0x1 ;  /* 0x000000b8bbc4a211 */ /* 0x048fe400078208ff */
[C-C-:B------:R-:W-:Y:S01]  /*8ae0*/  @!P3 LEA.HI.X R195, R187.reuse, R157, R186.reuse, 0x1, P0 ;  /* 0x0000009dbbc3b211 */ /* 0x140fe200000f0cba */
[----:B------:R-:W-:Y:S02]  /*8af0*/  @P3 STS.128 [R164+0x8800], RZ ;  /* 0x008800ffa4003388 */ /* 0x000fe40000000c00 */
[----:B------:R-:W5:Y:S01]  /*8b00*/  @!P2 LDC.64 R2, c[0x0][0x220] ;  /* 0x00008800ff02ab82 */ /* 0x000f620000000a00 */
[----:B------:R-:W-:Y:S01]  /*8b10*/  @!P2 LEA.HI.X R197, R187, R185, R186, 0x1, P1 ;  /* 0x000000b9bbc5a211 */ /* 0x000fe200008f0cba */
[----:B------:R-:W-:Y:S01]  /*8b20*/  @!PT LDS RZ, [RZ] ;  /* 0x00000000fffff984 */ /* 0x000fe20000000800 */
[----:B------:R-:W-:Y:S01]  /*8b30*/  @!PT LDS RZ, [RZ] ;  /* 0x00000000fffff984 */ /* 0x000fe20000000800 */
[----:B------:R-:W-:Y:S01]  /*8b40*/  @!PT LDS RZ, [RZ] ;  /* 0x00000000fffff984 */ /* 0x000fe20000000800 */
[----:B------:R-:W-:Y:S01]  /*8b50*/  @!P3 LDGSTS.E.BYPASS.LTC128B.128 [R164+0x8800], desc[UR8][R194.64] ;  /* 0x08800000c2a4bfae */ /* 0x000fe2000b901d48 */
[C---:B------:R-:W-:Y:S03]  /*8b60*/  IADD3 R189, P0, R172.reuse, R187, RZ ;  /* 0x000000bbacbd7210 */ /* 0x040fe60007f1e0ff */
[----:B------:R-:W-:Y:S01]  /*8b70*/  @P2 STS.128 [R164+0xa800], RZ ;  /* 0x00a800ffa4002388 */ /* 0x000fe20000000c00 */
[----:B------:R-:W-:Y:S02]  /*8b80*/  @!P3 LEA R198, P6, R189, R154, 0x1 ;  /* 0x0000009abdc6b211 */ /* 0x000fe400078c08ff */
[----:B------:R-:W-:Y:S01]  /*8b90*/  IADD3.X R186, R167, R186, RZ, P0, !PT ;  /* 0x000000baa7ba7210 */ /* 0x000fe200007fe4ff */
[----:B------:R-:W-:Y:S01]  /*8ba0*/  @!PT LDS RZ, [RZ] ;  /* 0x00000000fffff984 */ /* 0x000fe20000000800 */
[----:B------:R-:W-:Y:S01]  /*8bb0*/  @!PT LDS RZ, [RZ] ;  /* 0x00000000fffff984 */ /* 0x000fe20000000800 */
[----:B------:R-:W-:Y:S01]  /*8bc0*/  @!PT LDS RZ, [RZ] ;  /* 0x00000000fffff984 */ /* 0x000fe20000000800 */
[----:B------:R-:W-:Y:S01]  /*8bd0*/  @!P2 LDGSTS.E.BYPASS.LTC128B.128 [R164+0xa800], desc[UR8][R196.64+0x80] ;  /* 0x0a800080c4a4afae */ /* 0x000fe2000b901d48 */
[----:B------:R-:W-:Y:S02]  /*8be0*/  IADD3 R184, P5, R172, R189, RZ ;  /* 0x000000bdacb87210 */ /* 0x000fe40007fbe0ff */
[C-C-:B------:R-:W-:Y:S01]  /*8bf0*/  @!P3 LEA.HI.X R199, R189.reuse, R155, R186.reuse, 0x1, P6 ;  /* 0x0000009bbdc7b211 */ /* 0x140fe200030f0cba */
[----:B------:R-:W-:Y:S01]  /*8c00*/  @P3 STS.128 [R164+0x9000], RZ ;  /* 0x009000ffa4003388 */ /* 0x000fe20000000c00 */
[C---:B-1----:R-:W-:Y:S02]  /*8c10*/  @!P2 LEA R102, P1, R189.reuse, R102, 0x1 ;  /* 0x00000066bd66a211 */ /* 0x042fe400078208ff */
[C---:B----4-:R-:W-:Y:S01]  /*8c20*/  @!P3 LEA R188, P4, R184.reuse, R152, 0x1 ;  /* 0x00000098b8bcb211 */ /* 0x050fe200078808ff */
[----:B------:R-:W-:Y:S01]  /*8c30*/  @!PT LDS RZ, [RZ] ;  /* 0x00000000fffff984 */ /* 0x000fe20000000800 */
[----:B------:R-:W-:Y:S01]  /*8c40*/  @!PT LDS RZ, [RZ] ;  /* 0x00000000fffff984 */ /* 0x000fe20000000800 */
[----:B------:R-:W-:Y:S01]  /*8c50*/  @!PT LDS RZ, [RZ] ;  /* 0x00000000fffff984 */ /* 0x000fe20000000800 */
[----:B------:R-:W-:Y:S01]  /*8c60*/  @!P3 LDGSTS.E.BYPASS.LTC128B.128 [R164+0x9000], desc[UR8][R198.64] ;  /* 0x09000000c6a4bfae */ /* 0x000fe2000b901d48 */
[----:B------:R-:W-:Y:S02]  /*8c70*/  @!P2 LEA.HI.X R103, R189, R103, R186, 0x1, P1 ;  /* 0x00000067bd67a211 */ /* 0x000fe400008f0cba */
[----:B------:R-:W-:Y:S01]  /*8c80*/  ISETP.GT.AND P1, PT, R177, RZ, PT ;  /* 0x000000ffb100720c */ /* 0x000fe20003f24270 */
[----:B------:R-:W-:Y:S01]  /*8c90*/  @P2 STS.128 [R164+0xb000], RZ ;  /* 0x00b000ffa4002388 */ /* 0x000fe20000000c00 */
[C---:B-----5:R-:W-:Y:S02]  /*8ca0*/  @!P2 LEA R190, P0, R184.reuse, R2, 0x1 ;  /* 0x00000002b8bea211 */ /* 0x060fe400078008ff */
[----:B------:R-:W-:Y:S01]  /*8cb0*/  IADD3.X R2, R167, R186, RZ, P5, !PT ;  /* 0x000000baa7027210 */ /* 0x000fe20002ffe4ff */
        /* <DEDUP_REMOVED lines=17> */
[----:B------:R-:W4:Y:S04]  /*8dd0*/  LDSM.16.M88.4 R108, [R149+0x4000] ;  /* 0x00400000956c783b */ /* 0x000f280000000200 */
[----:B------:R-:W5:Y:S04]  /*8de0*/  LDSM.16.M88.4 R112, [R149+0x4800] ;  /* 0x004800009570783b */ /* 0x000f680000000200 */
[----:B------:R-:W1:Y:S04]  /*8df0*/  LDSM.16.M88.4 R116, [R149+0x5000] ;  /* 0x005000009574783b */ /* 0x000e680000000200 */
[----:B------:R-:W2:Y:S04]  /*8e00*/  LDSM.16.M88.4 R120, [R149+0x5800] ;  /* 0x005800009578783b */ /* 0x000ea80000000200 */
[----:B------:R-:W0:Y:S04]  /*8e10*/  LDGDEPBAR ;  /* 0x00000000000079af */ /* 0x000e280000000000 */
[----:B------:R-:W-:Y:S04]  /*8e20*/  LDSM.16.M88.4 R124, [R148] ;  /* 0x00000000947c783b */ /* 0x000fe80000000200 */
[----:B------:R-:W3:Y:S01]  /*8e30*/  LDSM.16.M88.4 R128, [R147] ;  /* 0x000000009380783b */ /* 0x000ee20000000200 */
[C---:B----4-:R-:W-:Y:S06]  /*8e40*/  HMMA.16816.F32 R4, R104.reuse, R108, RZ ;  /* 0x0000006c6804723c */ /* 0x050fec00000018ff */
[C---:B------:R-:W-:Y:S01]  /*8e50*/  HMMA.16816.F32 R8, R104.reuse, R110, RZ ;  /* 0x0000006e6808723c */ /* 0x040fe200000018ff */
[----:B------:R-:W-:Y:S05]  /*8e60*/  LDSM.16.M88.4 R108, [R138] ;  /* 0x000000008a6c783b */ /* 0x000fea0000000200 */
[C---:B-----5:R-:W-:Y:S06]  /*8e70*/  HMMA.16816.F32 R12, R104.reuse, R112, RZ ;  /* 0x00000070680c723c */ /* 0x060fec00000018ff */
[C---:B------:R-:W-:Y:S01]  /*8e80*/  HMMA.16816.F32 R16, R104.reuse, R114, RZ ;  /* 0x000000726810723c */ /* 0x040fe200000018ff */
[----:B------:R-:W-:Y:S05]  /*8e90*/  LDSM.16.M88.4 R112, [R143+0x4800] ;  /* 0x004800008f70783b */ /* 0x000fea0000000200 */
[C---:B-1----:R-:W-:Y:S06]  /*8ea0*/  HMMA.16816.F32 R20, R104.reuse, R116, RZ ;  /* 0x000000746814723c */ /* 0x042fec00000018ff */
[C---:B------:R-:W-:Y:S06]  /*8eb0*/  HMMA.16816.F32 R24, R104.reuse, R118, RZ ;  /* 0x000000766818723c */ /* 0x040fec00000018ff */
[C---:B--2---:R-:W-:Y:S06]  /*8ec0*/  HMMA.16816.F32 R28, R104.reuse, R120, RZ ;  /* 0x00000078681c723c */ /* 0x044fec00000018ff */
[----:B------:R-:W-:Y:S01]  /*8ed0*/  HMMA.16816.F32 R32, R104, R122, RZ ;  /* 0x0000007a6820723c */ /* 0x000fe200000018ff */
[----:B------:R-:W1:Y:S05]  /*8ee0*/  LDSM.16.M88.4 R104, [R139] ;  /* 0x000000008b68783b */ /* 0x000e6a0000000200 */
[C---:B---3--:R-:W-:Y:S06]  /*8ef0*/  HMMA.16816.F32 R4, R124.reuse, R128, R4 ;  /* 0x000000807c04723c */ /* 0x048fec0000001804 */
        /* <DEDUP_REMOVED lines=83> */
[----:B------:R-:W-:Y:S01]  /*9430*/  FMUL.FTZ R103, R6, UR5 ;  /* 0x0000000506677c20 */ /* 0x000fe20008410000 */
[----:B------:R-:W-:Y:S03]  /*9440*/  FMUL.FTZ R185, R4, UR5 ;  /* 0x0000000504b97c20 */ /* 0x000fe60008410000 */
[----:B------:R-:W-:Y:S01]  /*9450*/  FMUL.FTZ R189, R7, UR5 ;  /* 0x0000000507bd7c20 */ /* 0x000fe20008410000 */
[----:B------:R-:W-:Y:S01]  /*9460*/  FMUL.FTZ R191, R5, UR5 ;  /* 0x0000000505bf7c20 */ /* 0x000fe20008410000 */
[----:B------:R-:W3:Y:S01]  /*9470*/  MUFU.TANH R103, R103 ;  /* 0x0000006700677308 */ /* 0x000ee20000002400 */
[----:B------:R-:W-:Y:S01]  /*9480*/  FMUL.FTZ R193, R10, UR5 ;  /* 0x000000050ac17c20 */ /* 0x000fe20008410000 */
[----:B------:R-:W-:Y:S01]  /*9490*/  FMUL.FTZ R195, R8, UR5 ;  /* 0x0000000508c37c20 */ /* 0x000fe20008410000 */
[----:B------:R-:W-:Y:S01]  /*94a0*/  FMUL.FTZ R197, R11, UR5 ;  /* 0x000000050bc57c20 */ /* 0x000fe20008410000 */
[----:B------:R-:W-:Y:S01]  /*94b0*/  FMUL.FTZ R199, R9, UR5 ;  /* 0x0000000509c77c20 */ /* 0x000fe20008410000 */
[----:B------:R-:W-:Y:S01]  /*94c0*/  FMUL.FTZ R2, R15, UR5 ;  /* 0x000000050f027c20 */ /* 0x000fe20008410000 */
[----:B------:R-:W-:Y:S01]  /*94d0*/  FMUL.FTZ R187, R14, UR5 ;  /* 0x000000050ebb7c20 */ /* 0x000fe20008410000 */
[----:B------:R-:W-:Y:S03]  /*94e0*/  FMUL.FTZ R190, R12, UR5 ;  /* 0x000000050cbe7c20 */ /* 0x000fe60008410000 */
[----:B------:R-:W4:Y:S01]  /*94f0*/  MUFU.TANH R185, R185 ;  /* 0x000000b900b97308 */ /* 0x000f220000002400 */
[----:B------:R-:W-:Y:S01]  /*9500*/  FMUL.FTZ R186, R13, UR5 ;  /* 0x000000050dba7c20 */ /* 0x000fe20008410000 */
[----:B------:R-:W-:Y:S01]  /*9510*/  FMUL.FTZ R201, R18, UR5 ;  /* 0x0000000512c97c20 */ /* 0x000fe20008410000 */
[----:B------:R-:W-:Y:S01]  /*9520*/  FMUL.FTZ R188, R17, UR5 ;  /* 0x0000000511bc7c20 */ /* 0x000fe20008410000 */
[----:B------:R-:W-:Y:S01]  /*9530*/  FMUL.FTZ R184, R16, UR5 ;  /* 0x0000000510b87c20 */ /* 0x000fe20008410000 */
[----:B------:R-:W-:Y:S05]  /*9540*/  FMUL.FTZ R102, R19, UR5 ;  /* 0x0000000513667c20 */ /* 0x000fea0008410000 */
[----:B------:R5:W3:Y:S01]  /*9550*/  MUFU.TANH R117, R2 ;  /* 0x0000000200757308 */ /* 0x000ae20000002400 */
[C---:B-1----:R-:W-:Y:S06]  /*9560*/  HMMA.16816.F32 R20, R104.reuse, R108, R20 ;  /* 0x0000006c6814723c */ /* 0x042fec0000001814 */
[C---:B------:R-:W-:Y:S03]  /*9570*/  HMMA.16816.F32 R24, R104.reuse, R110, R24 ;  /* 0x0000006e6818723c */ /* 0x040fe60000001818 */
[----:B------:R-:W1:Y:S03]  /*9580*/  MUFU.TANH R189, R189 ;  /* 0x000000bd00bd7308 */ /* 0x000e660000002400 */
[C---:B--2---:R-:W-:Y:S07]  /*9590*/  HMMA.16816.F32 R28, R104.reuse, R112, R28 ;  /* 0x00000070681c723c */ /* 0x044fee000000181c */
[----:B------:R-:W2:Y:S01]  /*95a0*/  MUFU.TANH R191, R191 ;  /* 0x000000bf00bf7308 */ /* 0x000ea20000002400 */
[----:B------:R-:W-:Y:S09]  /*95b0*/  HMMA.16816.F32 R32, R104, R114, R32 ;  /* 0x000000726820723c */ /* 0x000ff20000001820 */
[----:B------:R-:W1:Y:S02]  /*95c0*/  MUFU.TANH R193, R193 ;  /* 0x000000c100c17308 */ /* 0x000e640000002400 */
[----:B------:R-:W-:Y:S01]  /*95d0*/  FMUL.FTZ R3, R22, UR5 ;  /* 0x0000000516037c20 */ /* 0x000fe20008410000 */
[----:B-----5:R-:W-:Y:S07]  /*95e0*/  FMUL.FTZ R2, R20, UR5 ;  /* 0x0000000514027c20 */ /* 0x020fee0008410000 */
[----:B------:R-:W1:Y:S10]  /*95f0*/  MUFU.TANH R195, R195 ;  /* 0x000000c300c37308 */ /* 0x000e740000002400 */
[----:B------:R-:W1:Y:S10]  /*9600*/  MUFU.TANH R197, R197 ;  /* 0x000000c500c57308 */ /* 0x000e740000002400 */
[----:B------:R-:W1:Y:S10]  /*9610*/  MUFU.TANH R199, R199 ;  /* 0x000000c700c77308 */ /* 0x000e740000002400 */
[----:B------:R-:W1:Y:S10]  /*9620*/  MUFU.TANH R187, R187 ;  /* 0x000000bb00bb7308 */ /* 0x000e740000002400 */
[----:B------:R-:W1:Y:S10]  /*9630*/  MUFU.TANH R190, R190 ;  /* 0x000000be00be7308 */ /* 0x000e740000002400 */
[----:B------:R-:W1:Y:S10]  /*9640*/  MUFU.TANH R130, R186 ;  /* 0x000000ba00827308 */ /* 0x000e740000002400 */
[----:B------:R-:W1:Y:S10]  /*9650*/  MUFU.TANH R201, R201 ;  /* 0x000000c900c97308 */ /* 0x000e740000002400 */
[----:B------:R-:W1:Y:S10]  /*9660*/  MUFU.TANH R126, R184 ;  /* 0x000000b8007e7308 */ /* 0x000e740000002400 */
[----:B------:R5:W1:Y:S10]  /*9670*/  MUFU.TANH R119, R102 ;  /* 0x0000006600777308 */ /* 0x000a740000002400 */
[----:B------:R-:W1:Y:S10]  /*9680*/  MUFU.TANH R188, R188 ;  /* 0x000000bc00bc7308 */ /* 0x000e740000002400 */
[----:B------:R1:W1:Y:S01]  /*9690*/  MUFU.TANH R125, R3 ;  /* 0x00000003007d7308 */ /* 0x0002620000002400 */
[----:B-----5:R-:W-:Y:S09]  /*96a0*/  FMUL.FTZ R102, R23, UR5 ;  /* 0x0000000517667c20 */ /* 0x020ff20008410000 */
[----:B------:R1:W1:Y:S01]  /*96b0*/  MUFU.TANH R128, R2 ;  /* 0x0000000200807308 */ /* 0x0002620000002400 */
[----:B--234-:R-:W-:Y:S05]  /*96c0*/  @P1 BRA `(.L_x_926) ;  /* 0xffffffec00501947 */ /* 0x01cfea000383ffff */
.L_x_925:
[----:B-12---:R-:W-:Y:S01]  /*96d0*/  LEA R2, R177, R176, 0x6 ;  /* 0x000000b0b1027211 */ /* 0x006fe200078e30ff */
[----:B------:R-:W-:Y:S01]  /*96e0*/  FMUL.FTZ R26, R26, UR5 ;  /* 0x000000051a1a7c20 */ /* 0x000fe20008410000 */
[----:B------:R-:W-:Y:S01]  /*96f0*/  FMUL.FTZ R24, R24, UR5 ;  /* 0x0000000518187c20 */ /* 0x000fe20008410000 */
[----:B------:R-:W-:Y:S01]  /*9700*/  FMUL.FTZ R21, R21, UR5 ;  /* 0x0000000515157c20 */ /* 0x000fe20008410000 */
[----:B------:R-:W-:Y:S01]  /*9710*/  IADD3 R4, R2, 0x1, RZ ;  /* 0x0000000102047810 */ /* 0x000fe20007ffe0ff */
[----:B------:R-:W1:Y:S01]  /*9720*/  MUFU.TANH R131, R26 ;  /* 0x0000001a00837308 */ /* 0x000e620000002400 */
[----:B------:R-:W-:Y:S01]  /*9730*/  I2FP.F32.S32 R6, R2 ;  /* 0x0000000200067245 */ /* 0x000fe20000201400 */
[----:B------:R-:W-:Y:S01]  /*9740*/  FMUL.FTZ R30, R30, UR5 ;  /* 0x000000051e1e7c20 */ /* 0x000fe20008410000 */
[----:B------:R-:W-:Y:S01]  /*9750*/  I2FP.F32.S32 R4, R4 ;  /* 0x0000000400047245 */ /* 0x000fe20000201400 */
[----:B------:R-:W-:Y:S01]  /*9760*/  FMUL.FTZ R28, R28, UR5 ;  /* 0x000000051c1c7c20 */ /* 0x000fe20008410000 */
[----:B------:R-:W-:Y:S01]  /*9770*/  IADD3 R8, R2, 0x9, RZ ;  /* 0x0000000902087810 */ /* 0x000fe20007ffe0ff */
[-C--:B------:R-:W-:Y:S01]  /*9780*/  FFMA.FTZ R11, R6, R0.reuse, R103 ;  /* 0x00000000060b7223 */ /* 0x080fe20000010067 */
[----:B------:R-:W-:Y:S01]  /*9790*/  IADD3 R10, R2, 0x8, RZ ;  /* 0x00000008020a7810 */ /* 0x000fe20007ffe0ff */
[CC--:B------:R-:W-:Y:S01]  /*97a0*/  FFMA.FTZ R189, R4.reuse, R0.reuse, R189 ;  /* 0x0000000004bd7223 */ /* 0x0c0fe200000100bd */
[----:B------:R-:W-:Y:S01]  /*97b0*/  FFMA.FTZ R191, R4, R0, R191 ;  /* 0x0000000004bf7223 */ /* 0x000fe200000100bf */
[----:B------:R-:W-:Y:S01]  /*97c0*/  IADD3 R4, R2, 0x10, RZ ;  /* 0x0000001002047810 */ /* 0x000fe20007ffe0ff */
[----:B------:R-:W2:Y:S01]  /*97d0*/  MUFU.TANH R124, R24 ;  /* 0x00000018007c7308 */ /* 0x000ea20000002400 */
[----:B------:R-:W-:Y:S01]  /*97e0*/  I2FP.F32.S32 R8, R8 ;  /* 0x0000000800087245 */ /* 0x000fe20000201400 */
[----:B------:R-:W-:Y:S01]  /*97f0*/  FFMA.FTZ R6, R6, R0, R185 ;  /* 0x0000000006067223 */ /* 0x000fe200000100b9 */
[----:B------:R-:W-:Y:S01]  /*9800*/  I2FP.F32.S32 R4, R4 ;  /* 0x0000000400047245 */ /* 0x000fe20000201400 */
[----:B------:R-:W-:Y:S01]  /*9810*/  FMUL.FTZ R27, R27, UR5 ;  /* 0x000000051b1b7c20 */ /* 0x000fe20008410000 */
[----:B------:R-:W-:Y:S01]  /*9820*/  IADD3 R5, R2, 0x20, RZ ;  /* 0x0000002002057810 */ /* 0x000fe20007ffe0ff */
[----:B------:R-:W-:Y:S01]  /*9830*/  FFMA.FTZ R197, R8, R0, R197 ;  /* 0x0000000008c57223 */ /* 0x000fe200000100c5 */
[----:B------:R-:W-:Y:S01]  /*9840*/  I2FP.F32.S32 R10, R10 ;  /* 0x0000000a000a7245 */ /* 0x000fe20000201400 */
[CC--:B------:R-:W-:Y:S01]  /*9850*/  FFMA.FTZ R187, R4.reuse, R0.reuse, R187 ;  /* 0x0000000004bb7223 */ /* 0x0c0fe200000100bb */
[-C--:B------:R-:W-:Y:S01]  /*9860*/  FFMA.FTZ R190, R4, R0.reuse, R190 ;  /* 0x0000000004be7223 */ /* 0x080fe200000100be */
[----:B------:R-:W-:Y:S01]  /*9870*/  IADD3 R4, R2, 0x19, RZ ;  /* 0x0000001902047810 */ /* 0x000fe20007ffe0ff */
[-C--:B------:R-:W-:Y:S01]  /*9880*/  FFMA.FTZ R199, R8, R0.reuse, R199 ;  /* 0x0000000008c77223 */ /* 0x080fe200000100c7 */
[----:B------:R-:W-:Y:S01]  /*9890*/  I2FP.F32.S32 R5, R5 ;  /* 0x0000000500057245 */ /* 0x000fe20000201400 */
[C---:B------:R-:W-:Y:S01]  /*98a0*/  FFMA.FTZ R193, R10.reuse, R0, R193 ;  /* 0x000000000ac17223 */ /* 0x040fe200000100c1 */
[----:B------:R-:W-:Y:S01]  /*98b0*/  I2FP.F32.S32 R4, R4 ;  /* 0x0000000400047245 */ /* 0x000fe20000201400 */
[-C--:B------:R-:W-:Y:S01]  /*98c0*/  FFMA.FTZ R195, R10, R0.reuse, R195 ;  /* 0x000000000ac37223 */ /* 0x080fe200000100c3 */
[----:B------:R-:W-:Y:S01]  /*98d0*/  FMNMX.FTZ R8, R11, R101, !PT ;  /* 0x000000650b087209 */ /* 0x000fe20007810000 */
[CC--:B------:R-:W-:Y:S01]  /*98e0*/  FFMA.FTZ R125, R5.reuse, R0.reuse, R125 ;  /* 0x00000000057d7223 */ /* 0x0c0fe2000001007d */
[-C--:B------:R-:W-:Y:S01]  /*98f0*/  FFMA.FTZ R128, R5, R0.reuse, R128 ;  /* 0x0000000005807223 */ /* 0x080fe20000010080 */
[CC--:B------:R-:W-:Y:S01]  /*9900*/  FFMA.FTZ R188, R4.reuse, R0.reuse, R188 ;  /* 0x0000000004bc7223 */ /* 0x0c0fe200000100bc */
[----:B------:R-:W-:Y:S01]  /*9910*/  FFMA.FTZ R119, R4, R0, R119 ;  /* 0x0000000004777223 */ /* 0x000fe20000010077 */
[----:B------:R-:W-:Y:S01]  /*9920*/  FMNMX.FTZ R4, R6, R100, !PT ;  /* 0x0000006406047209 */ /* 0x000fe20007810000 */
[----:B------:R3:W-:Y:S01]  /*9930*/  MUFU.TANH R120, R21 ;  /* 0x0000001500787308 */ /* 0x0007e20000002400 */
[----:B------:R-:W-:Y:S01]  /*9940*/  FMNMX.FTZ R8, R189, R8, !PT ;  /* 0x00000008bd087209 */ /* 0x000fe20007810000 */
[----:B------:R-:W-:Y:S01]  /*9950*/  FMUL.FTZ R25, R25, UR5 ;  /* 0x0000000519197c20 */ /* 0x000fe20008410000 */
[C---:B------:R-:W-:Y:S01]  /*9960*/  IADD3 R5, R2.reuse, 0x28, RZ ;  /* 0x0000002802057810 */ /* 0x040fe20007ffe0ff */
[----:B------:R-:W-:Y:S01]  /*9970*/  FMUL.FTZ R31, R31, UR5 ;  /* 0x000000051f1f7c20 */ /* 0x000fe20008410000 */
[----:B------:R-:W-:Y:S01]  /*9980*/  IADD3 R3, R2, 0x11, RZ ;  /* 0x0000001102037810 */ /* 0x000fe20007ffe0ff */
[----:B------:R-:W-:Y:S01]  /*9990*/  FMUL.FTZ R29, R29, UR5 ;  /* 0x000000051d1d7c20 */ /* 0x000fe20008410000 */
[----:B------:R-:W-:Y:S03]  /*99a0*/  FMNMX.FTZ R4, R191, R4, !PT ;  /* 0x00000004bf047209 */ /* 0x000fe60007810000 */
[----:B------:R-:W4:Y:S01]  /*99b0*/  MUFU.TANH R127, R102 ;  /* 0x00000066007f7308 */ /* 0x000f220000002400 */
[----:B------:R-:W-:Y:S01]  /*99c0*/  FMNMX.FTZ R8, R193, R8, !PT ;  /* 0x00000008c1087209 */ /* 0x000fe20007810000 */
[----:B------:R-:W-:Y:S01]  /*99d0*/  FMUL.FTZ R34, R34, UR5 ;  /* 0x0000000522227c20 */ /* 0x000fe20008410000 */
[----:B------:R-:W-:Y:S01]  /*99e0*/  I2FP.F32.S32 R5, R5 ;  /* 0x0000000500057245 */ /* 0x000fe20000201400 */
[----:B------:R-:W-:Y:S01]  /*99f0*/  FMUL.FTZ R32, R32, UR5 ;  /* 0x0000000520207c20 */ /* 0x000fe20008410000 */
[C---:B------:R-:W-:Y:S01]  /*9a00*/  IADD3 R7, R2.reuse, 0x18, RZ ;  /* 0x0000001802077810 */ /* 0x040fe20007ffe0ff */
[----:B------:R-:W-:Y:S01]  /*9a10*/  FMUL.FTZ R35, R35, UR5 ;  /* 0x0000000523237c20 */ /* 0x000fe20008410000 */
[----:B------:R-:W-:Y:S03]  /*9a20*/  I2FP.F32.S32 R3, R3 ;  /* 0x0000000300037245 */ /* 0x000fe60000201400 */
[----:B------:R-:W-:Y:S01]  /*9a30*/  MUFU.TANH R123, R30 ;  /* 0x0000001e007b7308 */ /* 0x000fe20000002400 */
[----:B------:R-:W-:Y:S01]  /*9a40*/  FMNMX.FTZ R10, R195, R4, !PT ;  /* 0x00000004c30a7209 */ /* 0x000fe20007810000 */
[----:B------:R-:W-:Y:S01]  /*9a50*/  FMUL.FTZ R33, R33, UR5 ;  /* 0x0000000521217c20 */ /* 0x000fe20008410000 */
[----:B------:R-:W-:Y:S01]  /*9a60*/  FMNMX.FTZ R8, R197, R8, !PT ;  /* 0x00000008c5087209 */ /* 0x000fe20007810000 */
[CC--:B------:R-:W-:Y:S01]  /*9a70*/  FFMA.FTZ R117, R3.reuse, R0.reuse, R117 ;  /* 0x0000000003757223 */ /* 0x0c0fe20000010075 */
[----:B------:R-:W-:Y:S01]  /*9a80*/  I2FP.F32.S32 R7, R7 ;  /* 0x0000000700077245 */ /* 0x000fe20000201400 */
[----:B------:R-:W-:Y:S01]  /*9a90*/  FFMA.FTZ R130, R3, R0, R130 ;  /* 0x0000000003827223 */ /* 0x000fe20000010082 */
[----:B------:R-:W-:Y:S03]  /*9aa0*/  FMNMX.FTZ R8, R187, R8, !PT ;  /* 0x00000008bb087209 */ /* 0x000fe60007810000 */
[----:B------:R-:W5:Y:S01]  /*9ab0*/  MUFU.TANH R107, R28 ;  /* 0x0000001c006b7308 */ /* 0x000f620000002400 */
[C---:B------:R-:W-:Y:S01]  /*9ac0*/  IADD3 R3, R2.reuse, 0x21, RZ ;  /* 0x0000002102037810 */ /* 0x040fe20007ffe0ff */
[----:B------:R-:W-:Y:S01]  /*9ad0*/  FFMA.FTZ R115, R7, R0, R201 ;  /* 0x0000000007737223 */ /* 0x000fe200000100c9 */
[----:B------:R-:W-:Y:S01]  /*9ae0*/  FMNMX.FTZ R8, R117, R8, !PT ;  /* 0x0000000875087209 */ /* 0x000fe20007810000 */
[----:B------:R-:W-:Y:S01]  /*9af0*/  FFMA.FTZ R126, R7, R0, R126 ;  /* 0x00000000077e7223 */ /* 0x000fe2000001007e */
[----:B------:R-:W-:Y:S01]  /*9b00*/  I2FP.F32.S32 R3, R3 ;  /* 0x0000000300037245 */ /* 0x000fe20000201400 */
[----:B------:R-:W-:Y:S01]  /*9b10*/  LDSM.16.MT88.4 R12, [R144+0x8000] ;  /* 0x00800000900c783b */ /* 0x000fe20000004200 */
[----:B------:R-:W-:Y:S03]  /*9b20*/  FMNMX.FTZ R8, R115, R8, !PT ;  /* 0x0000000873087209 */ /* 0x000fe60007810000 */
[----:B------:R-:W-:Y:S01]  /*9b30*/  MUFU.TANH R129, R27 ;  /* 0x0000001b00817308 */ /* 0x000fe20000002400 */
[C---:B------:R-:W-:Y:S02]  /*9b40*/  IADD3 R4, R2.reuse, 0x30, RZ ;  /* 0x0000003002047810 */ /* 0x040fe40007ffe0ff */
[----:B------:R-:W-:Y:S02]  /*9b50*/  FMNMX.FTZ R8, R119, R8, !PT ;  /* 0x0000000877087209 */ /* 0x000fe40007810000 */
[----:B------:R-:W-:Y:S01]  /*9b60*/  I2FP.F32.S32 R4, R4 ;  /* 0x0000000400047245 */ /* 0x000fe20000201400 */
[----:B---3--:R-:W-:Y:S01]  /*9b70*/  LDSM.16.MT88.4 R20, [R142+0x8000] ;  /* 0x008000008e14783b */ /* 0x008fe20000004200 */
[----:B------:R-:W-:Y:S03]  /*9b80*/  FMNMX.FTZ R8, R125, R8, !PT ;  /* 0x000000087d087209 */ /* 0x000fe60007810000 */
[----:B------:R-:W-:Y:S01]  /*9b90*/  MUFU.TANH R122, R25 ;  /* 0x00000019007a7308 */ /* 0x000fe20000002400 */
[C---:B------:R-:W-:Y:S02]  /*9ba0*/  IADD3 R7, R2.reuse, 0x31, RZ ;  /* 0x0000003102077810 */ /* 0x040fe40007ffe0ff */
[----:B------:R-:W-:Y:S02]  /*9bb0*/  IADD3 R177, R177, -0x1, RZ ;  /* 0xffffffffb1b17810 */ /* 0x000fe40007ffe0ff */
[----:B------:R-:W-:Y:S05]  /*9bc0*/  I2FP.F32.S32 R7, R7 ;  /* 0x0000000700077245 */ /* 0x000fea0000201400 */
[----:B------:R-:W3:Y:S10]  /*9bd0*/  MUFU.TANH R121, R31 ;  /* 0x0000001f00797308 */ /* 0x000ef40000002400 */
[----:B------:R1:W3:Y:S10]  /*9be0*/  MUFU.TANH R106, R29 ;  /* 0x0000001d006a7308 */ /* 0x0002f40000002400 */
[----:B------:R-:W3:Y:S10]  /*9bf0*/  MUFU.TANH R103, R34 ;  /* 0x0000002200677308 */ /* 0x000ef40000002400 */
[----:B------:R-:W3:Y:S01]  /*9c00*/  MUFU.TANH R105, R32 ;  /* 0x0000002000697308 */ /* 0x000ee20000002400 */
[----:B-1----:R-:W-:Y:S09]  /*9c10*/  LDSM.16.MT88.4 R28, [R141+0x8000] ;  /* 0x008000008d1c783b */ /* 0x002ff20000004200 */
[----:B------:R-:W1:Y:S10]  /*9c20*/  MUFU.TANH R102, R35 ;  /* 0x0000002300667308 */ /* 0x000e740000002400 */
[----:B------:R-:W1:Y:S01]  /*9c30*/  MUFU.TANH R110, R33 ;  /* 0x00000021006e7308 */ /* 0x000e620000002400 */
[CC--:B------:R-:W-:Y:S01]  /*9c40*/  FFMA.FTZ R131, R5.reuse, R0.reuse, R131 ;  /* 0x0000000005837223 */ /* 0x0c0fe20000010083 */
[----:B--2---:R-:W-:Y:S01]  /*9c50*/  FFMA.FTZ R124, R5, R0, R124 ;  /* 0x00000000057c7223 */ /* 0x004fe2000001007c */
[----:B------:R-:W-:Y:S01]  /*9c60*/  FMNMX.FTZ R5, R199, R10, !PT ;  /* 0x0000000ac7057209 */ /* 0x000fe20007810000 */
[CC--:B----4-:R-:W-:Y:S01]  /*9c70*/  FFMA.FTZ R127, R3.reuse, R0.reuse, R127 ;  /* 0x00000000037f7223 */ /* 0x0d0fe2000001007f */
[-C--:B------:R-:W-:Y:S01]  /*9c80*/  FFMA.FTZ R120, R3, R0.reuse, R120 ;  /* 0x0000000003787223 */ /* 0x080fe20000010078 */
[----:B------:R-:W-:Y:S01]  /*9c90*/  IADD3 R3, R2, 0x29, RZ ;  /* 0x0000002902037810 */ /* 0x000fe20007ffe0ff */
[-C--:B-----5:R-:W-:Y:S01]  /*9ca0*/  FFMA.FTZ R107, R4, R0.reuse, R107 ;  /* 0x00000000046b7223 */ /* 0x0a0fe2000001006b */
[----:B------:R-:W-:Y:S01]  /*9cb0*/  FMNMX.FTZ R5, R190, R5, !PT ;  /* 0x00000005be057209 */ /* 0x000fe20007810000 */
[-C--:B------:R-:W-:Y:S01]  /*9cc0*/  FFMA.FTZ R123, R4, R0.reuse, R123 ;  /* 0x00000000047b7223 */ /* 0x080fe2000001007b */
[----:B------:R-:W-:Y:S01]  /*9cd0*/  I2FP.F32.S32 R3, R3 ;  /* 0x0000000300037245 */ /* 0x000fe20000201400 */
[CC--:B---3--:R-:W-:Y:S01]  /*9ce0*/  FFMA.FTZ R121, R7.reuse, R0.reuse, R121 ;  /* 0x0000000007797223 */ /* 0x0c8fe20000010079 */
[----:B------:R-:W-:Y:S01]  /*9cf0*/  FMNMX.FTZ R5, R130, R5, !PT ;  /* 0x0000000582057209 */ /* 0x000fe20007810000 */
[----:B------:R-:W-:Y:S01]  /*9d00*/  FFMA.FTZ R106, R7, R0, R106 ;  /* 0x00000000076a7223 */ /* 0x000fe2000001006a */
[----:B------:R-:W-:Y:S01]  /*9d10*/  FMNMX.FTZ R8, R127, R8, !PT ;  /* 0x000000087f087209 */ /* 0x000fe20007810000 */
[CC--:B------:R-:W-:Y:S01]  /*9d20*/  FFMA.FTZ R129, R3.reuse, R0.reuse, R129 ;  /* 0x0000000003817223 */ /* 0x0c0fe20000010081 */
[----:B------:R-:W-:Y:S01]  /*9d30*/  FMNMX.FTZ R5, R126, R5, !PT ;  /* 0x000000057e057209 */ /* 0x000fe20007810000 */
[----:B------:R-:W-:Y:S01]  /*9d40*/  FFMA.FTZ R122, R3, R0, R122 ;  /* 0x00000000037a7223 */ /* 0x000fe2000001007a */
[----:B------:R-:W-:Y:S02]  /*9d50*/  IADD3 R4, R2, 0x38, RZ ;  /* 0x0000003802047810 */ /* 0x000fe40007ffe0ff */
[----:B------:R-:W-:Y:S02]  /*9d60*/  FMNMX.FTZ R5, R188, R5, !PT ;  /* 0x00000005bc057209 */ /* 0x000fe40007810000 */
[----:B------:R-:W-:Y:S02]  /*9d70*/  IADD3 R3, R2, 0x39, RZ ;  /* 0x0000003902037810 */ /* 0x000fe40007ffe0ff */
        /* <DEDUP_REMOVED lines=8> */
[CC--:B------:R-:W-:Y:S01]  /*9e00*/  FFMA.FTZ R103, R4.reuse, R0.reuse, R103 ;  /* 0x0000000004677223 */ /* 0x0c0fe20000010067 */
[----:B------:R-:W-:Y:S01]  /*9e10*/  I2FP.F32.S32 R3, R3 ;  /* 0x0000000300037245 */ /* 0x000fe20000201400 */
[----:B------:R-:W-:Y:S01]  /*9e20*/  FFMA.FTZ R105, R4, R0, R105 ;  /* 0x0000000004697223 */ /* 0x000fe20000010069 */
[----:B------:R-:W-:Y:S02]  /*9e30*/  FMNMX.FTZ R5, R107, R8, !PT ;  /* 0x000000086b057209 */ /* 0x000fe40007810000 */
[----:B------:R-:W-:Y:S01]  /*9e40*/  FMNMX.FTZ R2, R121, R2, !PT ;  /* 0x0000000279027209 */ /* 0x000fe20007810000 */
[CC--:B-1----:R-:W-:Y:S01]  /*9e50*/  FFMA.FTZ R102, R3.reuse, R0.reuse, R102 ;  /* 0x0000000003667223 */ /* 0x0c2fe20000010066 */
[----:B------:R-:W-:Y:S01]  /*9e60*/  FMNMX.FTZ R4, R106, R5, !PT ;  /* 0x000000056a047209 */ /* 0x000fe20007810000 */
[----:B------:R-:W-:Y:S01]  /*9e70*/  FFMA.FTZ R110, R3, R0, R110 ;  /* 0x00000000036e7223 */ /* 0x000fe2000001006e */
[----:B------:R-:W-:Y:S02]  /*9e80*/  FMNMX.FTZ R5, R103, R2, !PT ;  /* 0x0000000267057209 */ /* 0x000fe40007810000 */
[----:B------:R-:W-:Y:S02]  /*9e90*/  FMNMX.FTZ R3, R105, R4, !PT ;  /* 0x0000000469037209 */ /* 0x000fe40007810000 */
[----:B------:R-:W-:Y:S02]  /*9ea0*/  FMNMX.FTZ R9, R102, R5, !PT ;  /* 0x0000000566097209 */ /* 0x000fe40007810000 */
[----:B------:R-:W-:Y:S03]  /*9eb0*/  FMNMX.FTZ R10, R110, R3, !PT ;  /* 0x000000036e0a7209 */ /* 0x000fe60007810000 */
[----:B------:R-:W1:Y:S08]  /*9ec0*/  SHFL.BFLY PT, R2, R9, 0x2, 0x1f ;  /* 0x0c401f0009027f89 */ /* 0x000e7000000e0000 */
[----:B------:R-:W2:Y:S01]  /*9ed0*/  SHFL.BFLY PT, R3, R10, 0x2, 0x1f ;  /* 0x0c401f000a037f89 */ /* 0x000ea200000e0000 */
        /* <DEDUP_REMOVED lines=9> */
[C---:B------:R-:W-:Y:S02]  /*9f70*/  FMUL.FTZ R113, R3.reuse, UR4 ;  /* 0x0000000403717c20 */ /* 0x040fe40008410000 */
        /* <DEDUP_REMOVED lines=27> */
[----:B------:R-:W-:Y:S01]  /*a130*/  FFMA.FTZ R120, R122, UR4, -R113 ;  /* 0x000000047a787c23 */ /* 0x000fe20008010871 */
[--C-:B------:R-:W-:Y:S01]  /*a140*/  FFMA.FTZ R103, R103, UR4, -R186.reuse ;  /* 0x0000000467677c23 */ /* 0x100fe200080108ba */
[----:B------:R-:W-:Y:S03]  /*a150*/  FFMA.FTZ R122, R123, UR4, -R186 ;  /* 0x000000047b7a7c23 */ /* 0x000fe600080108ba */
        /* <DEDUP_REMOVED lines=19> */
[----:B------:R-:W2:Y:S01]  /*a290*/  LDSM.16.MT88.4 R76, [R140+0x8000] ;  /* 0x008000008c4c783b */ /* 0x000ea20000004200 */
[C---:B------:R-:W-:Y:S01]  /*a2a0*/  FMUL.FTZ R34, R100.reuse, R70 ;  /* 0x0000004664227220 */ /* 0x040fe20000410000 */
[----:B------:R-:W-:Y:S01]  /*a2b0*/  FMUL.FTZ R35, R100, R71 ;  /* 0x0000004764237220 */ /* 0x000fe20000410000 */
[C---:B------:R-:W-:Y:S01]  /*a2c0*/  FMUL.FTZ R32, R101.reuse, R68 ;  /* 0x0000004465207220 */ /* 0x040fe20000410000 */
[C---:B------:R-:W-:Y:S03]  /*a2d0*/  FMUL.FTZ R33, R101.reuse, R69 ;  /* 0x0000004565217220 */ /* 0x040fe60000410000 */
[----:B------:R-:W3:Y:S01]  /*a2e0*/  MUFU.EX2 R114, R114 ;  /* 0x0000007200727308 */ /* 0x000ee20000000800 */
[----:B-1----:R-:W-:Y:S01]  /*a2f0*/  F2FP.F16.F32.PACK_AB R99, R108, R111 ;  /* 0x0000006f6c63723e */ /* 0x002fe200000000ff */
[C---:B------:R-:W-:Y:S01]  /*a300*/  FMUL.FTZ R38, R100.reuse, R38 ;  /* 0x0000002664267220 */ /* 0x040fe20000410000 */
[----:B------:R-:W1:Y:S01]  /*a310*/  LDSM.16.MT88.4 R68, [R144+0xa000] ;  /* 0x00a000009044783b */ /* 0x000e620000004200 */
        /* <DEDUP_REMOVED lines=9> */
[----:B------:R-:W-:Y:S01]  /*a3b0*/  FMUL.FTZ R47, R100, R47 ;  /* 0x0000002f642f7220 */ /* 0x000fe20000410000 */
[C---:B------:R-:W-:Y:S01]  /*a3c0*/  FMUL.FTZ R44, R101.reuse, R44 ;  /* 0x0000002c652c7220 */ /* 0x040fe20000410000 */
[C---:B------:R-:W-:Y:S03]  /*a3d0*/  FMUL.FTZ R45, R101.reuse, R45 ;  /* 0x0000002d652d7220 */ /* 0x040fe60000410000 */
[----:B------:R-:W4:Y:S01]  /*a3e0*/  MUFU.EX2 R112, R112 ;  /* 0x0000007000707308 */ /* 0x000f220000000800 */
        /* <DEDUP_REMOVED lines=15> */
[----:B------:R-:W3:Y:S01]  /*a4e0*/  MUFU.EX2 R104, R104 ;  /* 0x0000006800687308 */ /* 0x000ee20000000800 */
        /* <DEDUP_REMOVED lines=9> */
[----:B------:R-:W-:Y:S01]  /*a580*/  LDSM.16.MT88.4 R92, [R144+0x9800] ;  /* 0x00980000905c783b */ /* 0x000fe20000004200 */
[----:B------:R-:W-:Y:S01]  /*a590*/  FFMA.FTZ R185, R100, R183, R185 ;  /* 0x000000b764b97223 */ /* 0x000fe200000100b9 */
[----:B------:R-:W-:Y:S01]  /*a5a0*/  FFMA.FTZ R184, R101, R182, R184 ;  /* 0x000000b665b87223 */ /* 0x000fe200000100b8 */
[----:B------:R-:W-:Y:S01]  /*a5b0*/  FFMA.FTZ R121, R121, UR4, -R186 ;  /* 0x0000000479797c23 */ /* 0x000fe200080108ba */
[----:B------:R-:W-:Y:S01]  /*a5c0*/  FFMA.FTZ R106, R106, UR4, -R113 ;  /* 0x000000046a6a7c23 */ /* 0x000fe20008010871 */
[----:B------:R-:W-:Y:S03]  /*a5d0*/  FADD.FTZ R114, R114, R185 ;  /* 0x000000b972727221 */ /* 0x000fe60000010000 */
[----:B------:R-:W-:Y:S01]  /*a5e0*/  MUFU.EX2 R115, R115 ;  /* 0x0000007300737308 */ /* 0x000fe20000000800 */
[----:B---3--:R-:W-:Y:S01]  /*a5f0*/  F2FP.F16.F32.PACK_AB R98, R104, R109 ;  /* 0x0000006d6862723e */ /* 0x008fe200000000ff */
[----:B------:R-:W-:Y:S01]  /*a600*/  LDSM.16.MT88.4 R84, [R142+0x9800] ;  /* 0x009800008e54783b */ /* 0x000fe20000004200 */
[----:B------:R-:W-:Y:S01]  /*a610*/  FFMA.FTZ R105, R105, UR4, -R113 ;  /* 0x0000000469697c23 */ /* 0x000fe20008010871 */
[----:B------:R-:W-:Y:S04]  /*a620*/  FADD.FTZ R184, R112, R184 ;  /* 0x000000b870b87221 */ /* 0x000fe80000010000 */
[C---:B------:R-:W-:Y:S02]  /*a630*/  HMMA.16816.F32 R4, R96.reuse, R12, R4 ;  /* 0x0000000c6004723c */ /* 0x040fe40000001804 */
[----:B------:R-:W-:Y:S03]  /*a640*/  MUFU.EX2 R190, R190 ;  /* 0x000000be00be7308 */ /* 0x000fe60000000800 */
[----:B------:R-:W-:Y:S01]  /*a650*/  FADD.FTZ R109, R109, R184 ;  /* 0x000000b86d6d7221 */ /* 0x000fe20000010000 */
[C---:B------:R-:W-:Y:S06]  /*a660*/  HMMA.16816.F32 R8, R96.reuse, R14, R8 ;  /* 0x0000000e6008723c */ /* 0x040fec0000001808 */
[----:B------:R-:W-:Y:S01]  /*a670*/  MUFU.EX2 R118, R118 ;  /* 0x0000007600767308 */ /* 0x000fe20000000800 */
[C---:B------:R-:W-:Y:S01]  /*a680*/  FMUL.FTZ R12, R101.reuse, R88 ;  /* 0x00000058650c7220 */ /* 0x040fe20000410000 */
[C---:B------:R-:W-:Y:S03]  /*a690*/  FMUL.FTZ R13, R101.reuse, R89 ;  /* 0x00000059650d7220 */ /* 0x040fe60000410000 */
[C---:B------:R-:W-:Y:S01]  /*a6a0*/  FMUL.FTZ R14, R100.reuse, R90 ;  /* 0x0000005a640e7220 */ /* 0x040fe20000410000 */
[----:B------:R-:W-:Y:S04]  /*a6b0*/  FMUL.FTZ R15, R100, R91 ;  /* 0x0000005b640f7220 */ /* 0x000fe80000410000 */
[----:B------:R-:W-:Y:S01]  /*a6c0*/  MUFU.EX2 R188, R188 ;  /* 0x000000bc00bc7308 */ /* 0x000fe20000000800 */
[----:B------:R-:W-:Y:S02]  /*a6d0*/  FADD.FTZ R104, R104, R109 ;  /* 0x0000006d68687221 */ /* 0x000fe40000010000 */
[C---:B------:R-:W-:Y:S07]  /*a6e0*/  HMMA.16816.F32 R12, R96.reuse, R20, R12 ;  /* 0x00000014600c723c */ /* 0x040fee000000180c */
[----:B------:R-:W-:Y:S01]  /*a6f0*/  MUFU.EX2 R127, R127 ;  /* 0x0000007f007f7308 */ /* 0x000fe20000000800 */
[C---:B------:R-:W-:Y:S03]  /*a700*/  HMMA.16816.F32 R16, R96.reuse, R22, R16 ;  /* 0x000000166010723c */ /* 0x040fe60000001810 */
[C---:B------:R-:W-:Y:S01]  /*a710*/  FMUL.FTZ R20, R101.reuse, R80 ;  /* 0x0000005065147220 */ /* 0x040fe20000410000 */
[----:B------:R-:W-:Y:S03]  /*a720*/  FMUL.FTZ R21, R101, R81 ;  /* 0x0000005165157220 */ /* 0x000fe60000410000 */
[C---:B------:R-:W-:Y:S01]  /*a730*/  FMUL.FTZ R22, R100.reuse, R82 ;  /* 0x0000005264167220 */ /* 0x040fe20000410000 */
[----:B------:R-:W-:Y:S01]  /*a740*/  FMUL.FTZ R23, R100, R83 ;  /* 0x0000005364177220 */ /* 0x000fe20000410000 */
[----:B------:R-:W-:Y:S02]  /*a750*/  MUFU.EX2 R128, R128 ;  /* 0x0000008000807308 */ /* 0x000fe40000000800 */
[--C-:B------:R-:W-:Y:S01]  /*a760*/  FFMA.FTZ R81, R187, UR4, -R186.reuse ;  /* 0x00000004bb517c23 */ /* 0x100fe200080108ba */
[--C-:B------:R-:W-:Y:S01]  /*a770*/  FFMA.FTZ R187, R125, UR4, -R186.reuse ;  /* 0x000000047dbb7c23 */ /* 0x100fe200080108ba */
[--C-:B------:R-:W-:Y:S01]  /*a780*/  FFMA.FTZ R125, R129, UR4, -R186.reuse ;  /* 0x00000004817d7c23 */ /* 0x100fe200080108ba */
[--C-:B------:R-:W-:Y:S01]  /*a790*/  FFMA.FTZ R129, R124, UR4, -R113.reuse ;  /* 0x000000047c817c23 */ /* 0x100fe20008010871 */
[C---:B------:R-:W-:Y:S04]  /*a7a0*/  HMMA.16816.F32 R20, R96.reuse, R28, R20 ;  /* 0x0000001c6014723c */ /* 0x040fe80000001814 */
[----:B------:R-:W-:Y:S01]  /*a7b0*/  MUFU.EX2 R120, R120 ;  /* 0x0000007800787308 */ /* 0x000fe20000000800 */
[----:B------:R-:W-:Y:S01]  /*a7c0*/  FFMA.FTZ R186, R102, UR4, -R186 ;  /* 0x0000000466ba7c23 */ /* 0x000fe200080108ba */
[--C-:B------:R-:W-:Y:S01]  /*a7d0*/  FFMA.FTZ R80, R107, UR4, -R113.reuse ;  /* 0x000000046b507c23 */ /* 0x100fe20008010871 */
[----:B------:R-:W-:Y:S01]  /*a7e0*/  FFMA.FTZ R113, R110, UR4, -R113 ;  /* 0x000000046e717c23 */ /* 0x000fe20008010871 */
[C---:B------:R-:W-:Y:S06]  /*a7f0*/  HMMA.16816.F32 R24, R96.reuse, R30, R24 ;  /* 0x0000001e6018723c */ /* 0x040fec0000001818 */
[----:B------:R-:W-:Y:S01]  /*a800*/  MUFU.EX2 R81, R81 ;  /* 0x0000005100517308 */ /* 0x000fe20000000800 */
[C---:B------:R-:W-:Y:S01]  /*a810*/  FMUL.FTZ R28, R101.reuse, R72 ;  /* 0x00000048651c7220 */ /* 0x040fe20000410000 */
[----:B------:R-:W-:Y:S03]  /*a820*/  FMUL.FTZ R29, R101, R73 ;  /* 0x00000049651d7220 */ /* 0x000fe60000410000 */
[C---:B------:R-:W-:Y:S01]  /*a830*/  FMUL.FTZ R30, R100.reuse, R74 ;  /* 0x0000004a641e7220 */ /* 0x040fe20000410000 */
[----:B------:R-:W-:Y:S02]  /*a840*/  FMUL.FTZ R31, R100, R75 ;  /* 0x0000004b641f7220 */ /* 0x000fe40000410000 */
[----:B------:R-:W-:Y:S02]  /*a850*/  LDSM.16.MT88.4 R72, [R144+0x8800] ;  /* 0x008800009048783b */ /* 0x000fe40000004200 */
[----:B------:R-:W-:Y:S03]  /*a860*/  MUFU.EX2 R187, R187 ;  /* 0x000000bb00bb7308 */ /* 0x000fe60000000800 */
[C---:B--2---:R-:W-:Y:S07]  /*a870*/  HMMA.16816.F32 R28, R96.reuse, R76, R28 ;  /* 0x0000004c601c723c */ /* 0x044fee000000181c */
[----:B------:R-:W-:Y:S01]  /*a880*/  MUFU.EX2 R125, R125 ;  /* 0x0000007d007d7308 */ /* 0x000fe20000000800 */
[C---:B------:R-:W-:Y:S01]  /*a890*/  HMMA.16816.F32 R32, R96.reuse, R78, R32 ;  /* 0x0000004e6020723c */ /* 0x040fe20000001820 */
[----:B------:R-:W-:Y:S05]  /*a8a0*/  LDSM.16.MT88.4 R76, [R142+0x9000] ;  /* 0x009000008e4c783b */ /* 0x000fea0000004200 */
[C---:B-1----:R-:W-:Y:S03]  /*a8b0*/  HMMA.16816.F32 R36, R96.reuse, R68, R36 ;  /* 0x000000446024723c */ /* 0x042fe60000001824 */
[----:B------:R-:W-:Y:S03]  /*a8c0*/  MUFU.EX2 R129, R129 ;  /* 0x0000008100817308 */ /* 0x000fe60000000800 */
[C---:B------:R-:W-:Y:S01]  /*a8d0*/  HMMA.16816.F32 R40, R96.reuse, R70, R40 ;  /* 0x000000466028723c */ /* 0x040fe20000001828 */
[----:B------:R-:W1:Y:S06]  /*a8e0*/  LDSM.16.MT88.4 R68, [R142+0xa000] ;  /* 0x00a000008e44783b */ /* 0x000e6c0000004200 */
[----:B------:R-:W-:Y:S10]  /*a8f0*/  MUFU.EX2 R117, R117 ;  /* 0x0000007500757308 */ /* 0x000ff40000000800 */
[----:B------:R-:W-:Y:S10]  /*a900*/  MUFU.EX2 R130, R130 ;  /* 0x0000008200827308 */ /* 0x000ff40000000800 */
[----:B------:R-:W-:Y:S10]  /*a910*/  MUFU.EX2 R126, R126 ;  /* 0x0000007e007e7308 */ /* 0x000ff40000000800 */
[----:B------:R-:W-:Y:S10]  /*a920*/  MUFU.EX2 R119, R119 ;  /* 0x0000007700777308 */ /* 0x000ff40000000800 */
[----:B------:R-:W-:Y:S01]  /*a930*/  MUFU.EX2 R122, R122 ;  /* 0x0000007a007a7308 */ /* 0x000fe20000000800 */
[C---:B-1----:R-:W-:Y:S09]  /*a940*/  HMMA.16816.F32 R44, R96.reuse, R68, R44 ;  /* 0x00000044602c723c */ /* 0x042ff2000000182c */
[----:B------:R-:W1:Y:S01]  /*a950*/  MUFU.EX2 R121, R121 ;  /* 0x0000007900797308 */ /* 0x000e620000000800 */
[C---:B------:R-:W-:Y:S01]  /*a960*/  HMMA.16816.F32 R48, R96.reuse, R70, R48 ;  /* 0x000000466030723c */ /* 0x040fe20000001830 */
[----:B------:R-:W2:Y:S08]  /*a970*/  LDSM.16.MT88.4 R68, [R141+0xa000] ;  /* 0x00a000008d44783b */ /* 0x000eb00000004200 */
[----:B------:R-:W-:Y:S10]  /*a980*/  MUFU.EX2 R107, R103 ;  /* 0x00000067006b7308 */ /* 0x000ff40000000800 */
[----:B------:R-:W3:Y:S01]  /*a990*/  MUFU.EX2 R186, R186 ;  /* 0x000000ba00ba7308 */ /* 0x000ee20000000800 */
[----:B-1----:R-:W-:Y:S09]  /*a9a0*/  F2FP.F16.F32.PACK_AB R101, R121, R122 ;  /* 0x0000007a7965723e */ /* 0x002ff200000000ff */
[----:B------:R-:W-:Y:S10]  /*a9b0*/  MUFU.EX2 R106, R106 ;  /* 0x0000006a006a7308 */ /* 0x000ff40000000800 */
[----:B------:R-:W-:Y:S01]  /*a9c0*/  MUFU.EX2 R105, R105 ;  /* 0x0000006900697308 */ /* 0x000fe20000000800 */
[----:B---3--:R-:W-:Y:S09]  /*a9d0*/  F2FP.F16.F32.PACK_AB R103, R186, R107 ;  /* 0x0000006bba67723e */ /* 0x008ff200000000ff */
[----:B------:R-:W1:Y:S01]  /*a9e0*/  MUFU.EX2 R182, R113 ;  /* 0x0000007100b67308 */ /* 0x000e620000000800 */
[C---:B--2---:R-:W-:Y:S06]  /*a9f0*/  HMMA.16816.F32 R52, R96.reuse, R68, R52 ;  /* 0x000000446034723c */ /* 0x044fec0000001834 */
[C---:B------:R-:W-:Y:S01]  /*aa00*/  HMMA.16816.F32 R56, R96.reuse, R70, R56 ;  /* 0x000000466038723c */ /* 0x040fe20000001838 */
[----:B------:R-:W2:Y:S04]  /*aa10*/  LDSM.16.MT88.4 R68, [R140+0xa000] ;  /* 0x00a000008c44783b */ /* 0x000ea80000004200 */
[----:B-1----:R-:W-:Y:S01]  /*aa20*/  F2FP.F16.F32.PACK_AB R102, R182, R105 ;  /* 0x00000069b666723e */ /* 0x002fe200000000ff */
[C---:B--2---:R-:W-:Y:S06]  /*aa30*/  HMMA.16816.F32 R60, R96.reuse, R68, R60 ;  /* 0x00000044603c723c */ /* 0x044fec000000183c */
[----:B------:R-:W-:Y:S05]  /*aa40*/  HMMA.16816.F32 R64, R96, R70, R64 ;  /* 0x000000466040723c */ /* 0x000fea0000001840 */
[----:B------:R-:W-:Y:S02]  /*aa50*/  F2FP.F16.F32.PACK_AB R69, R116, R81 ;  /* 0x000000517445723e */ /* 0x000fe400000000ff */
[----:B------:R-:W-:Y:S04]  /*aa60*/  F2FP.F16.F32.PACK_AB R71, R118, R115 ;  /* 0x000000737647723e */ /* 0x000fe800000000ff */
[C---:B------:R-:W-:Y:S01]  /*aa70*/  F2FP.F16.F32.PACK_AB R68, R130.reuse, R117 ;  /* 0x000000758244723e */ /* 0x040fe200000000ff */
[----:B------:R-:W-:Y:S01]  /*aa80*/  FADD.FTZ R117, R117, R104 ;  /* 0x0000006875757221 */ /* 0x000fe20000010000 */
[----:B------:R-:W-:Y:S03]  /*aa90*/  F2FP.F16.F32.PACK_AB R70, R119, R126 ;  /* 0x0000007e7746723e */ /* 0x000fe600000000ff */
[----:B------:R-:W-:Y:S04]  /*aaa0*/  FADD.FTZ R117, R130, R117 ;  /* 0x0000007582757221 */ /* 0x000fe80000010000 */
[C---:B------:R-:W-:Y:S06]  /*aab0*/  HMMA.16816.F32 R4, R68.reuse, R72, R4 ;  /* 0x000000484404723c */ /* 0x040fec0000001804 */
        /* <DEDUP_REMOVED lines=23> */
[----:B------:R-:W-:Y:S04]  /*ac30*/  F2FP.F16.F32.PACK_AB R69, R190, R187 ;  /* 0x000000bbbe45723e */ /* 0x000fe800000000ff */
[----:B------:R-:W-:Y:S02]  /*ac40*/  F2FP.F16.F32.PACK_AB R71, R125, R188 ;  /* 0x000000bc7d47723e */ /* 0x000fe400000000ff */
[----:B------:R-:W-:Y:S02]  /*ac50*/  F2FP.F16.F32.PACK_AB R68, R128, R127 ;  /* 0x0000007f8044723e */ /* 0x000fe400000000ff */
[----:B------:R-:W-:Y:S07]  /*ac60*/  F2FP.F16.F32.PACK_AB R70, R120, R129 ;  /* 0x000000817846723e */ /* 0x000fee00000000ff */
[C---:B-1----:R-:W-:Y:S06]  /*ac70*/  HMMA.16816.F32 R4, R68.reuse, R72, R4 ;  /* 0x000000484404723c */ /* 0x042fec0000001804 */
[C---:B------:R-:W-:Y:S01]  /*ac80*/  HMMA.16816.F32 R8, R68.reuse, R74, R8 ;  /* 0x0000004a4408723c */ /* 0x040fe20000001808 */
[----:B------:R-:W1:Y:S05]  /*ac90*/  LDSM.16.MT88.4 R72, [R141+0x9000] ;  /* 0x009000008d48783b */ /* 0x000e6a0000004200 */
[C---:B------:R-:W-:Y:S06]  /*aca0*/  HMMA.16816.F32 R12, R68.reuse, R76, R12 ;  /* 0x0000004c440c723c */ /* 0x040fec000000180c */
        /* <DEDUP_REMOVED lines=15> */
[C---:B------:R-:W-:Y:S05]  /*ada0*/  HMMA.16816.F32 R56, R68.reuse, R74, R56 ;  /* 0x0000004a4438723c */ /* 0x040fea0000001838 */
[----:B------:R-:W-:Y:S01]  /*adb0*/  FADD.FTZ R73, R111, R114 ;  /* 0x000000726f497221 */ /* 0x000fe20000010000 */
[C---:B--2---:R-:W-:Y:S01]  /*adc0*/  HMMA.16816.F32 R60, R68.reuse, R76, R60 ;  /* 0x0000004c443c723c */ /* 0x044fe2000000183c */
[----:B------:R-:W1:Y:S04]  /*add0*/  MUFU.EX2 R111, R80 ;  /* 0x00000050006f7308 */ /* 0x000e680000000800 */
[----:B------:R-:W-:Y:S01]  /*ade0*/  FADD.FTZ R108, R108, R73 ;  /* 0x000000496c6c7221 */ /* 0x000fe20000010000 */
[----:B------:R-:W-:Y:S01]  /*adf0*/  HMMA.16816.F32 R64, R68, R78, R64 ;  /* 0x0000004e4440723c */ /* 0x000fe20000001840 */
[----:B------:R-:W2:Y:S04]  /*ae00*/  LDSM.16.MT88.4 R72, [R141+0x9800] ;  /* 0x009800008d48783b */ /* 0x000ea80000004200 */
[----:B------:R-:W-:Y:S04]  /*ae10*/  FADD.FTZ R109, R81, R108 ;  /* 0x0000006c516d7221 */ /* 0x000fe80000010000 */
[----:B------:R-:W3:Y:S02]  /*ae20*/  LDSM.16.MT88.4 R68, [R140+0x9800] ;  /* 0x009800008c44783b */ /* 0x000ee40000004200 */
[----:B------:R-:W-:Y:S01]  /*ae30*/  FADD.FTZ R116, R116, R109 ;  /* 0x0000006d74747221 */ /* 0x000fe20000010000 */
[----:B-1----:R-:W-:Y:S03]  /*ae40*/  F2FP.F16.F32.PACK_AB R100, R106, R111 ;  /* 0x0000006f6a64723e */ /* 0x002fe600000000ff */
[----:B------:R-:W-:Y:S04]  /*ae50*/  FADD.FTZ R115, R115, R116 ;  /* 0x0000007473737221 */ /* 0x000fe80000010000 */
[C---:B------:R-:W-:Y:S01]  /*ae60*/  HMMA.16816.F32 R96, R100.reuse, R92, R4 ;  /* 0x0000005c6460723c */ /* 0x040fe20000001804 */
[----:B------:R-:W1:Y:S04]  /*ae70*/  LDSM.16.MT88.4 R4, [R144+0xb800] ;  /* 0x00b800009004783b */ /* 0x000e680000004200 */
[----:B------:R-:W-:Y:S01]  /*ae80*/  FADD.FTZ R118, R118, R115 ;  /* 0x0000007376767221 */ /* 0x000fe20000010000 */
[C---:B------:R-:W-:Y:S03]  /*ae90*/  HMMA.16816.F32 R92, R100.reuse, R94, R8 ;  /* 0x0000005e645c723c */ /* 0x040fe60000001808 */
[----:B------:R-:W4:Y:S03]  /*aea0*/  LDSM.16.MT88.4 R8, [R142+0xb800] ;  /* 0x00b800008e08783b */ /* 0x000f260000004200 */
[C---:B------:R-:W-:Y:S05]  /*aeb0*/  HMMA.16816.F32 R88, R100.reuse, R84, R12 ;  /* 0x000000546458723c */ /* 0x040fea000000180c */
[----:B------:R-:W5:Y:S01]  /*aec0*/  LDSM.16.MT88.4 R12, [R141+0xb800] ;  /* 0x00b800008d0c783b */ /* 0x000f620000004200 */
[C---:B------:R-:W-:Y:S06]  /*aed0*/  HMMA.16816.F32 R84, R100.reuse, R86, R16 ;  /* 0x000000566454723c */ /* 0x040fec0000001810 */
[C---:B--2---:R-:W-:Y:S01]  /*aee0*/  HMMA.16816.F32 R80, R100.reuse, R72, R20 ;  /* 0x000000486450723c */ /* 0x044fe20000001814 */
[----:B------:R-:W2:Y:S05]  /*aef0*/  LDSM.16.MT88.4 R16, [R140+0xb800] ;  /* 0x00b800008c10783b */ /* 0x000eaa0000004200 */
[C---:B------:R-:W-:Y:S06]  /*af00*/  HMMA.16816.F32 R76, R100.reuse, R74, R24 ;  /* 0x0000004a644c723c */ /* 0x040fec0000001818 */
[C---:B---3--:R-:W-:Y:S06]  /*af10*/  HMMA.16816.F32 R72, R100.reuse, R68, R28 ;  /* 0x000000446448723c */ /* 0x048fec000000181c */
[C---:B------:R-:W-:Y:S06]  /*af20*/  HMMA.16816.F32 R68, R100.reuse, R70, R32 ;  /* 0x000000466444723c */ /* 0x040fec0000001820 */
[C---:B-1----:R-:W-:Y:S06]  /*af30*/  HMMA.16816.F32 R36, R100.reuse, R4, R36 ;  /* 0x000000046424723c */ /* 0x042fec0000001824 */
        /* <DEDUP_REMOVED lines=10> */
[----:B------:R-:W-:Y:S01]  /*afe0*/  FADD.FTZ R128, R128, R127 ;  /* 0x0000007f80807221 */ /* 0x000fe20000010000 */
[C---:B--2---:R-:W-:Y:S04]  /*aff0*/  HMMA.16816.F32 R60, R100.reuse, R16, R60 ;  /* 0x00000010643c723c */ /* 0x044fe8000000183c */
[----:B------:R-:W-:Y:S01]  /*b000*/  FADD.FTZ R188, R188, R5 ;  /* 0x00000005bcbc7221 */ /* 0x000fe20000010000 */
[----:B------:R-:W-:Y:S01]  /*b010*/  FADD.FTZ R129, R129, R128 ;  /* 0x0000008081817221 */ /* 0x000fe20000010000 */
[----:B------:R-:W-:Y:S05]  /*b020*/  HMMA.16816.F32 R64, R100, R18, R64 ;  /* 0x000000126440723c */ /* 0x000fea0000001840 */
[----:B------:R-:W-:Y:S01]  /*b030*/  FADD.FTZ R125, R125, R188 ;  /* 0x000000bc7d7d7221 */ /* 0x000fe20000010000 */
[----:B------:R-:W-:Y:S01]  /*b040*/  FADD.FTZ R120, R120, R129 ;  /* 0x0000008178787221 */ /* 0x000fe20000010000 */
[----:B------:R-:W-:Y:S04]  /*b050*/  MOV R101, R2 ;  /* 0x0000000200657202 */ /* 0x000fe80000000f00 */
[----:B------:R-:W-:Y:S01]  /*b060*/  FADD.FTZ R122, R122, R125 ;  /* 0x0000007d7a7a7221 */ /* 0x000fe20000010000 */
[----:B------:R-:W-:Y:S01]  /*b070*/  FADD.FTZ R111, R111, R120 ;  /* 0x000000786f6f7221 */ /* 0x000fe20000010000 */
[----:B------:R-:W-:Y:S02]  /*b080*/  MOV R100, R3 ;  /* 0x0000000300647202 */ /* 0x000fe40000000f00 */
[----:B------:R-:W-:Y:S01]  /*b090*/  FADD.FTZ R122, R121, R122 ;  /* 0x0000007a797a7221 */ /* 0x000fe20000010000 */
[----:B------:R-:W-:Y:S03]  /*b0a0*/  FADD.FTZ R106, R106, R111 ;  /* 0x0000006f6a6a7221 */ /* 0x000fe60000010000 */
[----:B------:R-:W-:Y:S01]  /*b0b0*/  FADD.FTZ R107, R107, R122 ;  /* 0x0000007a6b6b7221 */ /* 0x000fe20000010000 */
[----:B------:R-:W-:Y:S03]  /*b0c0*/  FADD.FTZ R105, R105, R106 ;  /* 0x0000006a69697221 */ /* 0x000fe60000010000 */
[----:B------:R-:W-:Y:S01]  /*b0d0*/  FADD.FTZ R183, R186, R107 ;  /* 0x0000006bbab77221 */ /* 0x000fe20000010000 */
[----:B------:R-:W-:Y:S01]  /*b0e0*/  FADD.FTZ R182, R182, R105 ;  /* 0x00000069b6b67221 */ /* 0x000fe20000010000 */
[----:B------:R-:W-:Y:S06]  /*b0f0*/  @P1 BRA `(.L_x_924) ;  /* 0xffffffd800041947 */ /* 0x000fec000383ffff */
.L_x_923:
        /* <DEDUP_REMOVED lines=138> */
.L_x_927:
        /* <DEDUP_REMOVED lines=22> */
.L_x_928:
        /* <DEDUP_REMOVED lines=112> */
.L_x_930:
[----:B------:R-:W-:Y:S05]  /*c200*/  BSYNC B0 ;  /* 0x0000000000007941 */ /* 0x000fea0003800000 */
.L_x_929:
        /* <DEDUP_REMOVED lines=35> */
.L_x_932:
[----:B------:R-:W-:Y:S05]  /*c440*/  BSYNC B0 ;  /* 0x0000000000007941 */ /* 0x000fea0003800000 */
.L_x_931:
        /* <DEDUP_REMOVED lines=21> */
.L_x_934:
[----:B------:R-:W-:Y:S05]  /*c5a0*/  BSYNC B0 ;  /* 0x0000000000007941 */ /* 0x000fea0003800000 */
.L_x_933:
        /* <DEDUP_REMOVED lines=21> */
.L_x_936:
[----:B------:R-:W-:Y:S05]  /*c700*/  BSYNC B0 ;  /* 0x0000000000007941 */ /* 0x000fea0003800000 */
.L_x_935:
        /* <DEDUP_REMOVED lines=21> */
.L_x_888:
        /* <DEDUP_REMOVED lines=62> */
.L_x_938:
[----:B------:R-:W-:Y:S05]  /*cc40*/  BSYNC B0 ;  /* 0x0000000000007941 */ /* 0x000fea0003800000 */
.L_x_937:
        /* <DEDUP_REMOVED lines=23> */
.L_x_940:
[----:B------:R-:W-:Y:S05]  /*cdc0*/  BSYNC B0 ;  /* 0x0000000000007941 */ /* 0x000fea0003800000 */
.L_x_939:
        /* <DEDUP_REMOVED lines=25> */
.L_x_942:
[----:B------:R-:W-:Y:S05]  /*cf60*/  BSYNC B0 ;  /* 0x0000000000007941 */ /* 0x000fea0003800000 */
.L_x_941:
        /* <DEDUP_REMOVED lines=29> */
.L_x_944:
[----:B------:R-:W-:Y:S05]  /*d140*/  BSYNC B0 ;  /* 0x0000000000007941 */ /* 0x000fea0003800000 */
.L_x_943:
        /* <DEDUP_REMOVED lines=16> */
.L_x_946:
[----:B------:R-:W-:Y:S05]  /*d250*/  BSYNC B0 ;  /* 0x0000000000007941 */ /* 0x000fea0003800000 */
.L_x_945:
        /* <DEDUP_REMOVED lines=10> */
.L_x_948:
[----:B------:R-:W-:Y:S05]  /*d300*/  BSYNC B0 ;  /* 0x0000000000007941 */ /* 0x000fea0003800000 */
.L_x_947:
        /* <DEDUP_REMOVED lines=10> */
.L_x_950:
[----:B------:R-:W-:Y:S05]  /*d3b0*/  BSYNC B0 ;  /* 0x0000000000007941 */ /* 0x000fea0003800000 */
.L_x_949:
        /* <DEDUP_REMOVED lines=10> */
.L_x_951:
        /* <DEDUP_REMOVED lines=10> */
.L_x_1752:


//--------------------- .text._ZN5flash16flash_fwd_kernelI23Flash_fwd_kernel_traitsILi128ELi128ELi32ELi4ELb0ELb0EN7cutlass6half_tE19Flash_kernel_traitsILi128ELi128ELi32ELi4ES3_EELb1ELb1ELb0ELb0ELb0ELb0ELb0ELb0EEEvNS_16Flash_fwd_paramsE --------------------------
	.section	.text._ZN5flash16flash_fwd_kernelI23Flash_fwd_kernel_traitsILi128ELi128ELi32ELi4ELb0ELb0EN7cutlass6half_tE19Flash_kernel_traitsILi128ELi128ELi32ELi4ES3_EELb1ELb1ELb0ELb0ELb0ELb0ELb0ELb0EEEvNS_16Flash_fwd_paramsE,"ax",@progbits
	.align	128
        .global         _ZN5flash16flash_fwd_kernelI23Flash_fwd_kernel_traitsILi128ELi128ELi32ELi4ELb0ELb0EN7cutlass6half_tE19Flash_kernel_traitsILi128ELi128ELi32ELi4ES3_EELb1ELb1ELb0ELb0ELb0ELb0ELb0ELb0EEEvNS_16Flash_fwd_paramsE
        .type           _ZN5flash16flash_fwd_kernelI23Flash_fwd_kernel_traitsILi128ELi128ELi32ELi4ELb0ELb0EN7cutlass6half_tE19Flash_kernel_traitsILi128ELi128ELi32ELi4ES3_EELb1ELb1ELb0ELb0ELb0ELb0ELb0ELb0EEEvNS_16Flash_fwd_paramsE,@function
        .size           _ZN5flash16flash_fwd_kernelI23Flash_fwd_kernel_traitsILi128ELi128ELi32ELi4ELb0ELb0EN7cutlass6half_tE19Flash_kernel_traitsILi128ELi128ELi32ELi4ES3_EELb1ELb1ELb0ELb0ELb0ELb0ELb0ELb0EEEvNS_16Flash_fwd_paramsE,(.L_x_1753 - _ZN5flash16flash_fwd_kernelI23Flash_fwd_kernel_traitsILi128ELi128ELi32ELi4ELb0ELb0EN7cutlass6half_tE19Flash_kernel_traitsILi128ELi128ELi32ELi4ES3_EELb1ELb1ELb0ELb0ELb0ELb0ELb0ELb0EEEvNS_16Flash_fwd_paramsE)
        .other          _ZN5flash16flash_fwd_kernelI23Flash_fwd_kernel_traitsILi128ELi128ELi32ELi4ELb0ELb0EN7cutlass6half_tE19Flash_kernel_traitsILi128ELi128ELi32ELi4ES3_EELb1ELb1ELb0ELb0ELb0ELb0ELb0ELb0EEEvNS_16Flash_fwd_paramsE,@"STO_CUDA_ENTRY STV_DEFAULT"
_ZN5flash16flash_fwd_kernelI23Flash_fwd_kernel_traitsILi128ELi128ELi32ELi4ELb0ELb0EN7cutlass6half_tE19Flash_kernel_traitsILi128ELi128ELi32ELi4ES3_EELb1ELb1ELb0ELb0ELb0ELb0ELb0ELb0EEEvNS_16Flash_fwd_paramsE:
.text._ZN5flash16flash_fwd_kernelI23Flash_fwd_kernel_traitsILi128ELi128ELi32ELi4ELb0ELb0EN7cutlass6half_tE19Flash_kernel_traitsILi128ELi128ELi32ELi4ES3_EELb1ELb1ELb0ELb0ELb0ELb0ELb0ELb0EEEvNS_16Flash_fwd_paramsE:
[----:B------:R-:W1:Y:S08]  /*0000*/  LDC R1, c[0x0][0x28] ;  /* 0x00000a00ff017b82 */ /* 0x000e700000000800 */
[----:B------:R-:W2:Y:S01]  /*0010*/  LDC R6, c[0x0][0x3a8] ;  /* 0x0000ea00ff067b82 */ /* 0x000ea20000000800 */
[----:B------:R-:W-:Y:S01]  /*0020*/  ULDC.U8 UR4, c[0x0][0x3b4] ;  /* 0x0000ed0000047ab9 */ /* 0x000fe20000000000 */
[----:B------:R-:W-:Y:S01]  /*0030*/  ULDC.64 UR24, c[0x0][0x3a0] ;  /* 0x0000e80000187ab9 */ /* 0x000fe20000000a00 */
[----:B------:R-:W-:Y:S01]  /*0040*/  ISETP.NE.AND P2, PT, RZ, UR4, PT ;  /* 0x00000004ff007c0c */ /* 0x000fe2000bf45270 */
[----:B------:R-:W-:Y:S01]  /*0050*/  IMAD.U32 R2, RZ, RZ, UR24 ;  /* 0x00000018ff027e24 */ /* 0x000fe2000f8e00ff */
[----:B------:R-:W-:Y:S01]  /*0060*/  ULDC.64 UR20, c[0x0][0x208] ;  /* 0x0000820000147ab9 */ /* 0x000fe20000000a00 */
[----:B------:R-:W-:-:S02]  /*0070*/  IMAD.U32 R3, RZ, RZ, UR25 ;  /* 0x00000019ff037e24 */ /* 0x000fc4000f8e00ff */
[----:B------:R-:W3:Y:S01]  /*0080*/  LDC R7, c[0x0][0x3ac] ;  /* 0x0000eb00ff077b82 */ /* 0x000ee20000000800 */
[----:B------:R-:W4:Y:S01]  /*0090*/  S2R R101, SR_TID.X ;  /* 0x0000000000657919 */ /* 0x000f220000002100 */
[----:B------:R-:W-:Y:S01]  /*00a0*/  ULDC.64 UR6, c[0x0][0x2f0] ;  /* 0x0000bc0000067ab9 */ /* 0x000fe20000000a00 */
[----:B------:R-:W-:Y:S01]  /*00b0*/  ULDC.64 UR8, c[0x0][0x2f0] ;  /* 0x0000bc0000087ab9 */ /* 0x000fe20000000a00 */
[----:B-1----:R-:W-:-:S04]  /*00c0*/  VIADD R1, R1, 0xffffffa0 ;  /* 0xffffffa001017836 */ /* 0x002fc80000000000 */
[----:B------:R2:W5:Y:S01]  /*00d0*/  @P2 LDG.E.64 R4, desc[UR20][R2.64] ;  /* 0x0000001402042981 */ /* 0x000562000c1e1b00 */
[----:B------:R-:W-:Y:S08]  /*00e0*/  S2UR UR16, SR_CTAID.X ;  /* 0x00000000001079c3 */ /* 0x000ff00000002500 */
[----:B------:R-:W1:Y:S08]  /*00f0*/  S2UR UR11, SR_CTAID.Y ;  /* 0x00000000000b79c3 */ /* 0x000e700000002600 */
[----:B------:R-:W4:Y:S01]  /*0100*/  S2UR UR26, SR_CTAID.Z ;  /* 0x00000000001a79c3 */ /* 0x000f220000002700 */
[----:B--2---:R-:W-:-:S07]  /*0110*/  @P2 IMAD.MOV.U32 R2, RZ, RZ, R6 ;  /* 0x000000ffff022224 */ /* 0x004fce00078e0006 */
[----:B------:R-:W2:Y:S01]  /*0120*/  @P2 LDC R0, c[0x0][0x3b0] ;  /* 0x0000ec00ff002b82 */ /* 0x000ea20000000800 */
[----:B---3--:R-:W-:-:S06]  /*0130*/  @P2 IMAD.MOV.U32 R3, RZ, RZ, R7 ;  /* 0x000000ffff032224 */ /* 0x008fcc00078e0007 */
[----:B------:R-:W2:Y:S01]  /*0140*/  @P2 LDG.E.64 R2, desc[UR20][R2.64] ;  /* 0x0000001402022981 */ /* 0x000ea2000c1e1b00 */
[----:B------:R-:W-:Y:S02]  /*0150*/  UISETP.NE.U32.AND UP2, UPT, UR6, URZ, UPT ;  /* 0x0000003f0600728c */ /* 0x000fe4000bf45070 */
[----:B-1----:R-:W-:Y:S02]  /*0160*/  UIMAD.WIDE UR8, UR11, 0x4, UR8 ;  /* 0x000000040b0878a5 */ /* 0x002fe4000f8e0208 */
[----:B------:R-:W-:Y:S01]  /*0170*/  UISETP.NE.AND.EX UP2, UPT, UR7, URZ, UPT, UP2 ;  /* 0x0000003f0700728c */ /* 0x000fe2000bf45320 */
[----:B------:R-:W-:Y:S01]  /*0180*/  ULDC.U8 UR6, c[0x0][0x3c2] ;  /* 0x0000f08000067ab9 */ /* 0x000fe20000000000 */
[----:B----4-:R-:W-:Y:S02]  /*0190*/  ULOP3.LUT UR4, UR26, UR16, UR11, 0xfe, !UPT ;  /* 0x000000101a047292 */ /* 0x010fe4000f8efe0b */
[----:B------:R-:W-:Y:S02]  /*01a0*/  UISETP.NE.AND UP3, UPT, UR6, URZ, UPT ;  /* 0x0000003f0600728c */ /* 0x000fe4000bf65270 */
[----:B------:R-:W-:Y:S01]  /*01b0*/  PLOP3.LUT P0, PT, PT, PT, UP2, 0x80, 0x0 ;  /* 0x000000000000781c */ /* 0x000fe20003f0f028 */
[----:B------:R-:W-:Y:S01]  /*01c0*/  ULDC.64 UR6, c[0x0][0x2f8] ;  /* 0x0000be0000067ab9 */ /* 0x000fe20000000a00 */
[----:B------:R-:W-:Y:S01]  /*01d0*/  LOP3.LUT P3, RZ, R101, UR4, RZ, 0xfc, !PT ;  /* 0x0000000465ff7c12 */ /* 0x000fe2000f86fcff */
[----:B------:R-:W-:-:S02]  /*01e0*/  ULDC.64 UR4, c[0x0][0x300] ;  /* 0x0000c00000047ab9 */ /* 0x000fc40000000a00 */
[----:B------:R-:W-:-:S04]  /*01f0*/  UISETP.NE.U32.AND UP1, UPT, UR4, URZ, UPT ;  /* 0x0000003f0400728c */ /* 0x000fc8000bf25070 */
[----:B------:R-:W-:-:S03]  /*0200*/  UISETP.NE.AND.EX UP1, UPT, UR5, URZ, UPT, UP1 ;  /* 0x0000003f0500728c */ /* 0x000fc6000bf25310 */
[----:B------:R-:W-:Y:S02]  /*0210*/  ULDC.64 UR4, c[0x0][0x2f8] ;  /* 0x0000be0000047ab9 */ /* 0x000fe40000000a00 */
[----:B------:R-:W-:Y:S01]  /*0220*/  UISETP.EQ.U32.AND UP0, UPT, UR4, URZ, UPT ;  /* 0x0000003f0400728c */ /* 0x000fe2000bf02070 */
[----:B------:R-:W1:Y:S03]  /*0230*/  @!P3 LDC.64 R8, c[0x0][0x3b8] ;  /* 0x0000ee00ff08bb82 */ /* 0x000e660000000a00 */
[----:B------:R-:W-:Y:S02]  /*0240*/  UISETP.EQ.OR.EX UP0, UPT, UR5, URZ, !UP3, UP0 ;  /* 0x0000003f0500728c */ /* 0x000fe4000df02700 */
[----:B------:R-:W-:Y:S01]  /*0250*/  UIMAD.WIDE UR6, UR11, 0x4, UR6 ;  /* 0x000000040b0678a5 */ /* 0x000fe2000f8e0206 */
[----:B-----5:R-:W-:Y:S02]  /*0260*/  @P2 R2UR UR24, R4 ;  /* 0x00000000041822ca */ /* 0x020fe400000e0000 */
[----:B------:R-:W-:-:S11]  /*0270*/  @P2 R2UR UR25, R5 ;  /* 0x00000000051922ca */ /* 0x000fd600000e0000 */
[----:B------:R-:W-:Y:S02]  /*0280*/  IMAD.U32 R4, RZ, RZ, UR24 ;  /* 0x00000018ff047e24 */ /* 0x000fe4000f8e00ff */
[----:B------:R-:W-:-:S05]  /*0290*/  IMAD.U32 R5, RZ, RZ, UR25 ;  /* 0x00000019ff057e24 */ /* 0x000fca000f8e00ff */
[----:B-1----:R1:W-:Y:S01]  /*02a0*/  @!P3 STG.E.64 desc[UR20][R8.64], R4 ;  /* 0x000000040800b986 */ /* 0x0023e2000c101b14 */
[----:B--2---:R-:W-:Y:S01]  /*02b0*/  @P2 IADD3 R6, P1, R2, R0, RZ ;  /* 0x0000000002062210 */ /* 0x004fe20007f3e0ff */
[----:B------:R-:W-:-:S04]  /*02c0*/  IMAD.U32 R2, RZ, RZ, UR8 ;  /* 0x00000008ff027e24 */ /* 0x000fc8000f8e00ff */
[----:B------:R-:W-:Y:S01]  /*02d0*/  @P2 IMAD.X R7, RZ, RZ, R3, P1 ;  /* 0x000000ffff072224 */ /* 0x000fe200008e0603 */
[----:B------:R-:W-:Y:S01]  /*02e0*/  PLOP3.LUT P1, PT, PT, PT, UP1, 0x80, 0x0 ;  /* 0x000000000000781c */ /* 0x000fe20003f2f018 */
[----:B------:R-:W-:Y:S01]  /*02f0*/  IMAD.U32 R3, RZ, RZ, UR9 ;  /* 0x00000009ff037e24 */ /* 0x000fe2000f8e00ff */
[----:B------:R-:W-:Y:S02]  /*0300*/  @UP1 ULDC.64 UR8, c[0x0][0x300] ;  /* 0x0000c00000081ab9 */ /* 0x000fe40000000a00 */
[----:B------:R-:W-:Y:S01]  /*0310*/  @UP1 UIMAD.WIDE UR8, UR11, 0x4, UR8 ;  /* 0x000000040b0818a5 */ /* 0x000fe2000f8e0208 */
[----:B-1----:R-:W-:Y:S02]  /*0320*/  @!P3 IMAD.MOV.U32 R4, RZ, RZ, R6 ;  /* 0x000000ffff04b224 */ /* 0x002fe400078e0006 */
[----:B------:R-:W-:Y:S01]  /*0330*/  @!P3 IMAD.MOV.U32 R5, RZ, RZ, R7 ;  /* 0x000000ffff05b224 */ /* 0x000fe200078e0007 */
[----:B------:R-:W-:-:S04]  /*0340*/  PLOP3.LUT P2, PT, PT, PT, UP0, 0x80, 0x0 ;  /* 0x000000000000781c */ /* 0x000fc80003f4f008 */
[----:B------:R1:W-:Y:S04]  /*0350*/  @!P3 STG.E.64 desc[UR20][R8.64+0x8], R4 ;  /* 0x000008040800b986 */ /* 0x0003e8000c101b14 */
[----:B-1----:R-:W2:Y:S04]  /*0360*/  @P0 LDG.E R8, desc[UR20][R2.64] ;  /* 0x0000001402080981 */ /* 0x002ea8000c1e1900 */
[----:B------:R1:W3:Y:S02]  /*0370*/  @P0 LDG.E R5, desc[UR20][R2.64+0x4] ;  /* 0x0000041402050981 */ /* 0x0002e4000c1e1900 */
[----:B-1----:R-:W-:-:S02]  /*0380*/  IMAD.U32 R2, RZ, RZ, UR8 ;  /* 0x00000008ff027e24 */ /* 0x002fc4000f8e00ff */
[----:B------:R-:W-:-:S05]  /*0390*/  IMAD.U32 R3, RZ, RZ, UR9 ;  /* 0x00000009ff037e24 */ /* 0x000fca000f8e00ff */
[----:B------:R1:W4:Y:S02]  /*03a0*/  @P1 LDG.E R0, desc[UR20][R2.64] ;  /* 0x0000001402001981 */ /* 0x000324000c1e1900 */
[----:B-1----:R-:W-:Y:S02]  /*03b0*/  IMAD.U32 R2, RZ, RZ, UR6 ;  /* 0x00000006ff027e24 */ /* 0x002fe4000f8e00ff */
[----:B------:R-:W-:Y:S01]  /*03c0*/  IMAD.U32 R3, RZ, RZ, UR7 ;  /* 0x00000007ff037e24 */ /* 0x000fe2000f8e00ff */
[----:B------:R-:W-:Y:S01]  /*03d0*/  SHF.R.S32.HI R13, RZ, 0x1f, R101 ;  /* 0x0000001fff0d7819 */ /* 0x000fe20000011465 */
[----:B------:R-:W-:-:S03]  /*03e0*/  ULDC UR7, c[0x0][0x270] ;  /* 0x00009c0000077ab9 */ /* 0x000fc60000000800 */
[----:B------:R-:W5:Y:S01]  /*03f0*/  @!P2 LDG.E R4, desc[UR20][R2.64] ;  /* 0x000000140204a981 */ /* 0x000f62000c1e1900 */
[----:B------:R-:W-:Y:S01]  /*0400*/  LEA.HI R25, R13, R101, RZ, 0x5 ;  /* 0x000000650d197211 */ /* 0x000fe200078f28ff */
[----:B------:R-:W-:Y:S01]  /*0410*/  UMOV UR12, URZ ;  /* 0x0000003f000c7c82 */ /* 0x000fe20008000000 */
[----:B------:R-:W-:Y:S01]  /*0420*/  UIMAD UR8, UR11, UR7, UR26 ;  /* 0x000000070b0872a4 */ /* 0x000fe2000f8e021a */
[----:B------:R-:W-:Y:S01]  /*0430*/  UMOV UR15, 0xffffffff ;  /* 0xffffffff000f7882 */ /* 0x000fe20000000000 */
[----:B------:R-:W-:Y:S01]  /*0440*/  UMOV UR6, 0xffffffff ;  /* 0xffffffff00067882 */ /* 0x000fe20000000000 */
[----:B--2---:R-:W-:Y:S02]  /*0450*/  @P0 R2UR UR15, R8 ;  /* 0x00000000080f02ca */ /* 0x004fe400000e0000 */
[----:B---3--:R-:W-:Y:S02]  /*0460*/  @P0 R2UR UR23, R5 ;  /* 0x00000000051702ca */ /* 0x008fe400000e0000 */
[----:B------:R-:W-:Y:S01]  /*0470*/  ISETP.NE.U32.AND P0, PT, RZ, UR4, PT ;  /* 0x00000004ff007c0c */ /* 0x000fe2000bf05070 */
[----:B------:R-:W-:-:S10]  /*0480*/  USHF.L.U32 UR4, UR8, 0x5, URZ ;  /* 0x0000000508047899 */ /* 0x000fd4000800063f */
[----:B------:R-:W-:-:S07]  /*0490*/  @UP2 UIADD3 UR23, UR23, -UR15, URZ ;  /* 0x8000000f17172290 */ /* 0x000fce000fffe03f */
[----:B------:R-:W-:Y:S01]  /*04a0*/  @!UP2 ULDC UR23, c[0x0][0x2c4] ;  /* 0x0000b1000017aab9 */ /* 0x000fe20000000800 */
[----:B----4-:R-:W-:Y:S02]  /*04b0*/  @P1 R2UR UR12, R0 ;  /* 0x00000000000c12ca */ /* 0x010fe400000e0000 */
[----:B------:R-:W-:-:S05]  /*04c0*/  LOP3.LUT R0, R25, 0xffffffe0, RZ, 0xc0, !PT ;  /* 0xffffffe019007812 */ /* 0x000fca00078ec0ff */
[----:B------:R-:W-:-:S05]  /*04d0*/  IMAD.IADD R18, R101, 0x1, -R0 ;  /* 0x0000000165127824 */ /* 0x000fca00078e0a00 */
[--C-:B------:R-:W-:Y:S02]  /*04e0*/  SHF.R.S32.HI R0, RZ, 0x1f, R18.reuse ;  /* 0x0000001fff007819 */ /* 0x100fe40000011412 */
[----:B-----5:R-:W-:Y:S02]  /*04f0*/  @!P2 R2UR UR6, R4 ;  /* 0x000000000406a2ca */ /* 0x020fe400000e0000 */
[----:B------:R-:W-:Y:S01]  /*0500*/  ISETP.NE.AND.EX P2, PT, RZ, UR5, PT, P0 ;  /* 0x00000005ff007c0c */ /* 0x000fe2000bf45300 */
[----:B------:R-:W-:Y:S01]  /*0510*/  USHF.R.S32.HI UR5, URZ, 0x1f, UR4 ;  /* 0x0000001f3f057899 */ /* 0x000fe20008011404 */
[----:B------:R-:W-:-:S05]  /*0520*/  IADD3 R103, P1, P0, R6, UR4, R18 ;  /* 0x0000000406677c10 */ /* 0x000fca000f83e012 */
[----:B------:R1:W-:Y:S01]  /*0530*/  STL [R1+0x38], R103 ;  /* 0x0000386701007387 */ /* 0x0003e20000100800 */
[----:B------:R-:W-:-:S05]  /*0540*/  IADD3.X R102, R7, UR5, R0, P1, P0 ;  /* 0x0000000507667c10 */ /* 0x000fca0008fe0400 */
[----:B------:R-:W-:Y:S05]  /*0550*/  @!P2 BRA `(.L_x_952) ;  /* 0x00000000001ca947 */ /* 0x000fea0003800000 */
[----:B------:R-:W-:-:S13]  /*0560*/  PLOP3.LUT P0, PT, PT, PT, UP3, 0x80, 0x0 ;  /* 0x000000000000781c */ /* 0x000fda0003f0f038 */
[----:B------:R-:W2:Y:S04]  /*0570*/  @P0 LDG.E R0, desc[UR20][R2.64+0x4] ;  /* 0x0000041402000981 */ /* 0x000ea8000c1e1900 */
[----:B------:R-:W3:Y:S01]  /*0580*/  @!P0 LDG.E R2, desc[UR20][R2.64] ;  /* 0x0000001402028981 */ /* 0x000ee2000c1e1900 */
[----:B--2---:R-:W-:-:S13]  /*0590*/  @P0 R2UR UR8, R0 ;  /* 0x00000000000802ca */ /* 0x004fda00000e0000 */
[----:B------:R-:W-:-:S07]  /*05a0*/  @UP3 UIADD3 UR8, UR8, -UR6, URZ ;  /* 0x8000000608083290 */ /* 0x000fce000fffe03f */
[----:B---3--:R-:W-:Y:S01]  /*05b0*/  @!P0 R2UR UR8, R2 ;  /* 0x00000000020882ca */ /* 0x008fe200000e0000 */
[----:B------:R-:W-:-:S14]  /*05c0*/  BRA `(.L_x_953) ;  /* 0x0000000000047947 */ /* 0x000fdc0003800000 */
.L_x_952:
[----:B------:R-:W-:-:S05]  /*05d0*/  ULDC UR8, c[0x0][0x2c8] ;  /* 0x0000b20000087ab9 */ /* 0x000fca0000000800 */
.L_x_953:
        /* <DEDUP_REMOVED lines=35> */
[----:B------:R-:W-:Y:S05]  /*0810*/  @!P0 BRA `(.L_x_954) ;  /* 0x00000184007c8947 */ /* 0x000fea0003800000 */
[----:B------:R-:W2:Y:S01]  /*0820*/  LDC R14, c[0x0][0x278] ;  /* 0x00009e00ff0e7b82 */ /* 0x000ea20000000800 */
[----:B------:R-:W3:Y:S01]  /*0830*/  S2R R5, SR_CTAID.Z ;  /* 0x0000000000057919 */ /* 0x000ee20000002700 */
[----:B------:R-:W-:Y:S01]  /*0840*/  LEA.HI R4, R13, R101, RZ, 0x3 ;  /* 0x000000650d047211 */ /* 0x000fe200078f18ff */
[----:B------:R-:W-:Y:S01]  /*0850*/  UISETP.NE.AND UP1, UPT, UR15, -0x1, UPT ;  /* 0xffffffff0f00788c */ /* 0x000fe2000bf25270 */
[----:B------:R-:W-:Y:S01]  /*0860*/  MOV R8, UR16 ;  /* 0x0000001000087c02 */ /* 0x000fe20008000f00 */
[----:B------:R-:W-:Y:S01]  /*0870*/  UIADD3 UR14, -UR19, UR23, URZ ;  /* 0x00000017130e7290 */ /* 0x000fe2000fffe13f */
[----:B------:R-:W-:Y:S01]  /*0880*/  SHF.R.S32.HI R6, RZ, 0x3, R4 ;  /* 0x00000003ff067819 */ /* 0x000fe20000011404 */
[----:B------:R-:W-:Y:S01]  /*0890*/  UISETP.NE.AND UP0, UPT, UR6, -0x1, UPT ;  /* 0xffffffff0600788c */ /* 0x000fe2000bf05270 */
[----:B------:R-:W-:Y:S02]  /*08a0*/  LOP3.LUT R4, R4, 0xfffffff8, RZ, 0xc0, !PT ;  /* 0xfffffff804047812 */ /* 0x000fe400078ec0ff */
[----:B------:R-:W-:-:S02]  /*08b0*/  SHF.R.S32.HI R7, RZ, 0x1f, R6 ;  /* 0x0000001fff077819 */ /* 0x000fc40000011406 */
[----:B------:R-:W-:Y:S02]  /*08c0*/  IADD3 R20, -R4, R101, RZ ;  /* 0x0000006504147210 */ /* 0x000fe40007ffe1ff */
[----:B------:R-:W-:Y:S01]  /*08d0*/  @UP1 ULDC.64 UR4, c[0x0][0x240] ;  /* 0x0000900000041ab9 */ /* 0x000fe20000000a00 */
[----:B------:R-:W-:Y:S01]  /*08e0*/  @!UP1 USHF.R.S32.HI UR8, URZ, 0x1f, UR11 ;  /* 0x0000001f3f089899 */ /* 0x000fe2000801140b */
[----:B------:R-:W-:Y:S01]  /*08f0*/  PLOP3.LUT P1, PT, PT, PT, UP0, 0x80, 0x0 ;  /* 0x000000000000781c */ /* 0x000fe20003f2f008 */
[----:B------:R-:W-:Y:S01]  /*0900*/  IMAD.SHL.U32 R16, R20, 0x8, RZ ;  /* 0x0000000814107824 */ /* 0x000fe200078e00ff */
[----:B------:R-:W-:Y:S01]  /*0910*/  @UP1 UIMAD.WIDE.U32 UR28, UR15, UR4, URZ ;  /* 0x000000040f1c12a5 */ /* 0x000fe2000f8e003f */
[----:B------:R-:W-:Y:S01]  /*0920*/  IMAD.WIDE R8, R8, 0x80, R6 ;  /* 0x0000008008087825 */ /* 0x000fe200078e0206 */
[----:B------:R-:W-:Y:S01]  /*0930*/  @UP0 UIADD3 UR7, UR12, UR6, URZ ;  /* 0x000000060c070290 */ /* 0x000fe2000fffe03f */
[----:B------:R-:W-:Y:S01]  /*0940*/  MOV R111, R17 ;  /* 0x00000011006f7202 */ /* 0x000fe20000000f00 */
[----:B------:R-:W-:Y:S01]  /*0950*/  @UP1 UIMAD UR10, UR15, UR5, UR29 ;  /* 0x000000050f0a12a4 */ /* 0x000fe2000f8e021d */
[----:B------:R4:W-:Y:S01]  /*0960*/  STL [R1+0x18], R16 ;  /* 0x0000181001007387 */ /* 0x0009e20000100800 */
[----:B--2---:R-:W-:Y:S01]  /*0970*/  IABS R0, R14 ;  /* 0x0000000e00007213 */ /* 0x004fe20000000000 */
[----:B------:R-:W-:Y:S01]  /*0980*/  @!UP1 ULDC.64 UR4, c[0x0][0x228] ;  /* 0x00008a0000049ab9 */ /* 0x000fe20000000a00 */
[--C-:B------:R-:W-:Y:S01]  /*0990*/  IMAD.MOV.U32 R110, RZ, RZ, R16.reuse ;  /* 0x000000ffff6e7224 */ /* 0x100fe200078e0010 */
[----:B------:R-:W-:Y:S01]  /*09a0*/  @!UP1 UIMAD UR8, UR8, UR4, URZ ;  /* 0x00000004080892a4 */ /* 0x000fe2000f8e023f */
[----:B------:R-:W-:Y:S01]  /*09b0*/  IMAD.MOV.U32 R110, RZ, RZ, R16 ;  /* 0x000000ffff6e7224 */ /* 0x000fe200078e0010 */
[----:B------:R-:W-:Y:S01]  /*09c0*/  @!UP1 UIMAD.WIDE.U32 UR30, UR11, UR4, URZ ;  /* 0x000000040b1e92a5 */ /* 0x000fe2000f8e003f */
[----:B------:R-:W-:Y:S01]  /*09d0*/  IMAD.MOV.U32 R11, RZ, RZ, R0 ;  /* 0x000000ffff0b7224 */ /* 0x000fe200078e0000 */
[----:B------:R-:W-:Y:S01]  /*09e0*/  @!UP1 UIMAD UR5, UR11, UR5, UR8 ;  /* 0x000000050b0592a4 */ /* 0x000fe2000f8e0208 */
[----:B------:R-:W-:-:S02]  /*09f0*/  LEA.HI R26, R13, R101, RZ, 0x4 ;  /* 0x000000650d1a7211 */ /* 0x000fc400078f20ff */
[----:B------:R-:W2:Y:S01]  /*0a00*/  I2F.RP R2, R11 ;  /* 0x0000000b00027306 */ /* 0x000ea20000209400 */
[----:B---3--:R-:W-:Y:S01]  /*0a10*/  IABS R5, R5 ;  /* 0x0000000500057213 */ /* 0x008fe20000000000 */
[----:B------:R-:W-:Y:S01]  /*0a20*/  @UP0 ULDC.64 UR8, c[0x0][0x248] ;  /* 0x0000920000080ab9 */ /* 0x000fe20000000a00 */
[----:B------:R-:W-:Y:S02]  /*0a30*/  @!UP1 UIADD3 UR10, UR31, UR5, URZ ;  /* 0x000000051f0a9290 */ /* 0x000fe4000fffe03f */
[----:B------:R-:W-:Y:S02]  /*0a40*/  @UP0 UIMAD.WIDE.U32 UR32, UR7, UR8, URZ ;  /* 0x00000008072002a5 */ /* 0x000fe4000f8e003f */
[----:B------:R-:W-:Y:S01]  /*0a50*/  @UP0 UIMAD UR7, UR7, UR9, URZ ;  /* 0x00000009070702a4 */ /* 0x000fe2000f8e023f */
[----:B------:R-:W-:-:S03]  /*0a60*/  @!UP1 UMOV UR28, UR30 ;  /* 0x0000001e001c9c82 */ /* 0x000fc60008000000 */
[----:B------:R-:W-:Y:S01]  /*0a70*/  @UP0 UIADD3 UR29, UR33, UR7, URZ ;  /* 0x00000007211d0290 */ /* 0x000fe2000fffe03f */
[----:B--2---:R-:W2:Y:S02]  /*0a80*/  MUFU.RCP R2, R2 ;  /* 0x0000000200027308 */ /* 0x004ea40000001000 */
[----:B--2---:R-:W-:-:S06]  /*0a90*/  VIADD R2, R2, 0xffffffe ;  /* 0x0ffffffe02027836 */ /* 0x004fcc0000000000 */
[----:B------:R2:W3:Y:S02]  /*0aa0*/  F2I.FTZ.U32.TRUNC.NTZ R3, R2 ;  /* 0x0000000200037305 */ /* 0x0004e4000021f000 */
[----:B--2---:R-:W-:Y:S01]  /*0ab0*/  IADD3 R2, R6, 0x20, RZ ;  /* 0x0000002006027810 */ /* 0x004fe20007ffe0ff */
[----:B---3--:R-:W-:-:S03]  /*0ac0*/  IMAD.MOV R0, RZ, RZ, -R3 ;  /* 0x000000ffff007224 */ /* 0x008fc600078e0a03 */
[----:B------:R-:W-:Y:S01]  /*0ad0*/  ISETP.GE.AND P4, PT, R2, UR14, PT ;  /* 0x0000000e02007c0c */ /* 0x000fe2000bf86270 */
[----:B------:R-:W-:Y:S02]  /*0ae0*/  IMAD R0, R0, R11, RZ ;  /* 0x0000000b00007224 */ /* 0x000fe400078e02ff */
[----:B------:R-:W-:-:S04]  /*0af0*/  IMAD.MOV.U32 R2, RZ, RZ, RZ ;  /* 0x000000ffff027224 */ /* 0x000fc800078e00ff */
[----:B------:R-:W-:-:S04]  /*0b00*/  IMAD.HI.U32 R3, R3, R0, R2 ;  /* 0x0000000003037227 */ /* 0x000fc800078e0002 */
[C---:B------:R-:W-:Y:S02]  /*0b10*/  VIADD R0, R6.reuse, 0x40 ;  /* 0x0000004006007836 */ /* 0x040fe40000000000 */
[----:B------:R-:W-:-:S03]  /*0b20*/  VIADD R2, R6, 0x30 ;  /* 0x0000003006027836 */ /* 0x000fc60000000000 */
[----:B------:R-:W-:Y:S01]  /*0b30*/  ISETP.GE.AND P0, PT, R0, UR14, PT ;  /* 0x0000000e00007c0c */ /* 0x000fe2000bf06270 */
[----:B------:R-:W-:Y:S01]  /*0b40*/  IMAD.HI.U32 R0, R3, R5, RZ ;  /* 0x0000000503007227 */ /* 0x000fe200078e00ff */
[----:B------:R-:W-:-:S03]  /*0b50*/  ISETP.GE.AND P3, PT, R2, UR14, PT ;  /* 0x0000000e02007c0c */ /* 0x000fc6000bf66270 */
[----:B------:R-:W-:Y:S02]  /*0b60*/  IMAD.SHL.U32 R3, R6, 0x40, RZ ;  /* 0x0000004006037824 */ /* 0x000fe400078e00ff */
[----:B------:R-:W-:-:S03]  /*0b70*/  IMAD.MOV R2, RZ, RZ, -R0 ;  /* 0x000000ffff027224 */ /* 0x000fc600078e0a00 */
[----:B------:R-:W-:Y:S01]  /*0b80*/  LOP3.LUT R3, R3, 0x1c0, RZ, 0xc0, !PT ;  /* 0x000001c003037812 */ /* 0x000fe200078ec0ff */
[----:B------:R-:W-:-:S03]  /*0b90*/  IMAD R2, R11, R2, R5 ;  /* 0x000000020b027224 */ /* 0x000fc600078e0205 */
[----:B------:R-:W-:Y:S02]  /*0ba0*/  LOP3.LUT R4, R3, 0x38, R110, 0xf8, !PT ;  /* 0x0000003803047812 */ /* 0x000fe400078ef86e */
[----:B------:R-:W-:Y:S02]  /*0bb0*/  ISETP.GT.U32.AND P5, PT, R11, R2, PT ;  /* 0x000000020b00720c */ /* 0x000fe40003fa4070 */
[----:B------:R-:W-:Y:S01]  /*0bc0*/  SHF.R.U32.HI R3, RZ, 0x3, R3 ;  /* 0x00000003ff037819 */ /* 0x000fe20000011603 */
[----:B----4-:R-:W-:Y:S10]  /*0bd0*/  @P1 BRA `(.L_x_955) ;  /* 0x0000000000301947 */ /* 0x010ff40003800000 */
        /* <DEDUP_REMOVED lines=12> */
.L_x_955:
[----:B------:R-:W-:Y:S01]  /*0ca0*/  SHF.R.S32.HI R111, RZ, 0x1f, R110 ;  /* 0x0000001fff6f7819 */ /* 0x000fe2000001146e */
[----:B------:R-:W-:Y:S01]  /*0cb0*/  @UP0 UIADD3 UR13, UR12, UR6, URZ ;  /* 0x000000060c0d0290 */ /* 0x000fe2000fffe03f */
[----:B------:R-:W-:Y:S01]  /*0cc0*/  LOP3.LUT R5, R26, 0xfffffff0, RZ, 0xc0, !PT ;  /* 0xfffffff01a057812 */ /* 0x000fe200078ec0ff */
[----:B------:R-:W-:Y:S01]  /*0cd0*/  @!P5 IMAD.IADD R2, R2, 0x1, -R11 ;  /* 0x000000010202d824 */ /* 0x000fe200078e0a0b */
[----:B------:R-:W-:Y:S01]  /*0ce0*/  LOP3.LUT R12, R4, R3, RZ, 0x3c, !PT ;  /* 0x00000003040c7212 */ /* 0x000fe200078e3cff */
[----:B------:R2:W-:Y:S01]  /*0cf0*/  STL [R1+0x1c], R111 ;  /* 0x00001c6f01007387 */ /* 0x0005e20000100800 */
        /* <DEDUP_REMOVED lines=12> */
[----:B------:R-:W-:Y:S02]  /*0dc0*/  LEA.HI R10, R13, R101, RZ, 0x6 ;  /* 0x000000650d0a7211 */ /* 0x000fe400078f30ff */
[----:B------:R-:W-:Y:S01]  /*0dd0*/  LEA.HI R22, R2, R4, RZ, 0x3 ;  /* 0x0000000402167211 */ /* 0x000fe200078f18ff */
[----:B------:R-:W-:Y:S08]  /*0de0*/  @P1 BRA `(.L_x_956) ;  /* 0x0000000000301947 */ /* 0x000ff00003800000 */
        /* <DEDUP_REMOVED lines=12> */
.L_x_956:
[----:B------:R-:W-:Y:S01]  /*0eb0*/  IMAD R5, R7, UR8, RZ ;  /* 0x0000000807057c24 */ /* 0x000fe2000f8e02ff */
[----:B------:R-:W-:Y:S01]  /*0ec0*/  LOP3.LUT R11, R22, 0xfffffff8, RZ, 0xc0, !PT ;  /* 0xfffffff8160b7812 */ /* 0x000fe200078ec0ff */
[----:B------:R-:W-:Y:S01]  /*0ed0*/  IMAD.WIDE.U32 R2, R6, UR8, R110 ;  /* 0x0000000806027c25 */ /* 0x000fe2000f8e006e */
[----:B------:R-:W-:Y:S01]  /*0ee0*/  ULDC.64 UR4, c[0x0][0x258] ;  /* 0x0000960000047ab9 */ /* 0x000fe20000000a00 */
[----:B------:R-:W-:Y:S01]  /*0ef0*/  BSSY B0, `(.L_x_957) ;  /* 0x000004a000007945 */ /* 0x000fe20003800000 */
        /* <DEDUP_REMOVED lines=10> */
[----:B------:R-:W3:Y:S01]  /*0fa0*/  S2UR UR29, SR_CgaCtaId ;  /* 0x00000000001d79c3 */ /* 0x000ee20000008800 */
[----:B------:R-:W-:-:S02]  /*0fb0*/  ISETP.GE.AND P6, PT, R6, UR14, PT ;  /* 0x0000000e06007c0c */ /* 0x000fc4000bfc6270 */
[----:B------:R-:W-:Y:S01]  /*0fc0*/  IMAD R4, R7, UR6, RZ ;  /* 0x0000000607047c24 */ /* 0x000fe2000f8e02ff */
[----:B------:R-:W-:Y:S01]  /*0fd0*/  @!P2 IADD3 R0, -R0, RZ, RZ ;  /* 0x000000ff0000a210 */ /* 0x000fe20007ffe1ff */
[----:B------:R-:W-:Y:S01]  /*0fe0*/  VIADD R19, R6, 0x10 ;  /* 0x0000001006137836 */ /* 0x000fe20000000000 */
[----:B------:R-:W-:Y:S01]  /*0ff0*/  IADD3 R2, P2, R2, UR30, RZ ;  /* 0x0000001e02027c10 */ /* 0x000fe2000ff5e0ff */
[----:B------:R-:W-:Y:S01]  /*1000*/  IMAD R5, R6, UR7, R4 ;  /* 0x0000000706057c24 */ /* 0x000fe2000f8e0204 */
[----:B------:R-:W-:Y:S01]  /*1010*/  @!P5 LOP3.LUT R0, RZ, R14, RZ, 0x33, !PT ;  /* 0x0000000eff00d212 */ /* 0x000fe200078e33ff */
[C---:B------:R-:W-:Y:S01]  /*1020*/  VIADD R249, R110.reuse, 0x40 ;  /* 0x000000406ef97836 */ /* 0x040fe20000000000 */
[----:B------:R-:W-:Y:S02]  /*1030*/  IADD3 R14, P1, R110, UR28, RZ ;  /* 0x0000001c6e0e7c10 */ /* 0x000fe4000ff3e0ff */
[----:B------:R-:W-:Y:S01]  /*1040*/  IADD3.X R3, R3, UR13, R5, P2, !PT ;  /* 0x0000000d03037c10 */ /* 0x000fe200097fe405 */
[----:B------:R-:W-:Y:S01]  /*1050*/  ULDC.64 UR12, c[0x0][0x260] ;  /* 0x00009800000c7ab9 */ /* 0x000fe20000000a00 */
[----:B------:R-:W-:Y:S01]  /*1060*/  IADD3.X R15, R111, UR10, RZ, P1, !PT ;  /* 0x0000000a6f0f7c10 */ /* 0x000fe20008ffe4ff */
[----:B------:R-:W-:Y:S01]  /*1070*/  ULDC.64 UR10, c[0x0][0x268] ;  /* 0x00009a00000a7ab9 */ /* 0x000fe20000000a00 */
[----:B------:R-:W-:Y:S01]  /*1080*/  IMAD.WIDE.U32 R30, R0, UR12, R10 ;  /* 0x0000000c001e7c25 */ /* 0x000fe2000f8e000a */
[----:B------:R-:W-:-:S02]  /*1090*/  SHF.R.S32.HI R4, RZ, 0x1f, R0 ;  /* 0x0000001fff047819 */ /* 0x000fc40000011400 */
[----:B------:R-:W-:Y:S01]  /*10a0*/  MOV R13, UR4 ;  /* 0x00000004000d7c02 */ /* 0x000fe20008000f00 */
[----:B------:R-:W-:Y:S01]  /*10b0*/  IMAD.WIDE.U32 R28, R0, UR10, R2 ;  /* 0x0000000a001c7c25 */ /* 0x000fe2000f8e0002 */
[----:B------:R4:W-:Y:S01]  /*10c0*/  STL.64 [R1+0x28], R30 ;  /* 0x0000281e01007387 */ /* 0x0009e20000100a00 */
[----:B------:R-:W-:Y:S01]  /*10d0*/  ISETP.GE.AND P5, PT, R19, UR14, PT ;  /* 0x0000000e13007c0c */ /* 0x000fe2000bfa6270 */
[----:B------:R-:W-:Y:S01]  /*10e0*/  UMOV UR4, 0x400 ;  /* 0x0000040000047882 */ /* 0x000fe20000000000 */
[C---:B------:R-:W-:Y:S01]  /*10f0*/  IMAD R5, R4.reuse, UR12, RZ ;  /* 0x0000000c04057c24 */ /* 0x040fe2000f8e02ff */
[----:B------:R4:W-:Y:S01]  /*1100*/  STL.64 [R1+0x48], R28 ;  /* 0x0000481c01007387 */ /* 0x0009e20000100a00 */
[----:B------:R-:W-:Y:S01]  /*1110*/  IMAD R4, R4, UR10, RZ ;  /* 0x0000000a04047c24 */ /* 0x000fe2000f8e02ff */
[----:B---3--:R-:W-:Y:S01]  /*1120*/  ULEA UR4, UR29, UR4, 0x18 ;  /* 0x000000041d047291 */ /* 0x008fe2000f8ec03f */
[----:B------:R-:W-:Y:S01]  /*1130*/  IMAD.WIDE.U32 R14, R13, UR26, R14 ;  /* 0x0000001a0d0e7c25 */ /* 0x000fe2000f8e000e */
[----:B------:R-:W-:-:S02]  /*1140*/  R2P PR, R21, 0x6 ;  /* 0x0000000615007804 */ /* 0x000fc40000000000 */
[----:B------:R-:W-:Y:S01]  /*1150*/  IADD3 R3, R6, 0x50, RZ ;  /* 0x0000005006037810 */ /* 0x000fe20007ffe0ff */
[C---:B------:R-:W-:Y:S01]  /*1160*/  IMAD R24, R0.reuse, UR11, R4 ;  /* 0x0000000b00187c24 */ /* 0x040fe2000f8e0204 */
[----:B------:R-:W-:Y:S01]  /*1170*/  MOV R4, 0x10 ;  /* 0x0000001000047802 */ /* 0x000fe20000000f00 */
[----:B------:R-:W-:Y:S01]  /*1180*/  IMAD.MOV.U32 R2, RZ, RZ, 0x20 ;  /* 0x00000020ff027424 */ /* 0x000fe200078e00ff */
[----:B------:R-:W-:Y:S01]  /*1190*/  IADD3 R11, R15, UR5, RZ ;  /* 0x000000050f0b7c10 */ /* 0x000fe2000fffe0ff */
[----:B------:R-:W-:Y:S01]  /*11a0*/  IMAD R23, R0, UR13, R5 ;  /* 0x0000000d00177c24 */ /* 0x000fe2000f8e0205 */
[----:B------:R-:W-:Y:S02]  /*11b0*/  SEL R4, R4, 0xfffffff0, !P1 ;  /* 0xfffffff004047807 */ /* 0x000fe40004800000 */
        /* <DEDUP_REMOVED lines=12> */
[----:B------:R-:W3:Y:S01]  /*1280*/  @!P6 LDC.64 R16, c[0x0][0x210] ;  /* 0x00008400ff10eb82 */ /* 0x000ee20000000a00 */
[----:B------:R1:W-:Y:S01]  /*1290*/  @P6 STS.128 [R223], RZ ;  /* 0x000000ffdf006388 */ /* 0x0003e20000000c00 */
[----:B---3--:R-:W-:-:S04]  /*12a0*/  @!P6 LEA R16, P1, R12, R16, 0x1 ;  /* 0x000000100c10e211 */ /* 0x008fc800078208ff */
        /* <DEDUP_REMOVED lines=14> */
.L_x_958:
[----:B------:R-:W-:Y:S05]  /*1390*/  BSYNC B0 ;  /* 0x0000000000007941 */ /* 0x000fea0003800000 */
.L_x_957:
[----:B------:R-:W-:Y:S01]  /*13a0*/  BSSY B0, `(.L_x_959) ;  /* 0x0000021000007945 */ /* 0x000fe20003800000 */
[----:B------:R-:W-:Y:S02]  /*13b0*/  ISETP.GE.AND P1, PT, R3, UR14, PT ;  /* 0x0000000e03007c0c */ /* 0x000fe4000bf26270 */
[----:B------:R-:W-:Y:S01]  /*13c0*/  IADD3 R5, R6, 0x60, RZ ;  /* 0x0000006006057810 */ /* 0x000fe20007ffe0ff */
        /* <DEDUP_REMOVED lines=30> */
.L_x_960:
[----:B------:R-:W-:Y:S05]  /*15b0*/  BSYNC B0 ;  /* 0x0000000000007941 */ /* 0x000fea0003800000 */
.L_x_959:
        /* <DEDUP_REMOVED lines=34> */
.L_x_962:
[----:B------:R-:W-:Y:S05]  /*17e0*/  BSYNC B0 ;  /* 0x0000000000007941 */ /* 0x000fea0003800000 */
.L_x_961:
[----:B------:R-:W-:Y:S01]  /*17f0*/  SHF.R.S32.HI R0, RZ, 0x1f, R18 ;  /* 0x0000001fff007819 */ /* 0x000fe20000011412 */
[----:B------:R-:W-:Y:S01]  /*1800*/  UIMAD UR5, UR12, -0x20, UR22 ;  /* 0xffffffe00c0578a4 */ /* 0x000fe2000f8e0216 */
[----:B------:R-:W-:Y:S01]  /*1810*/  BSSY B0, `(.L_x_963) ;  /* 0x0000022000007945 */ /* 0x000fe20003800000 */
[----:B------:R-:W-:Y:S02]  /*1820*/  ISETP.GE.AND P4, PT, R5, UR14, PT ;  /* 0x0000000e05007c0c */ /* 0x000fe4000bf86270 */
[----:B------:R-:W-:Y:S02]  /*1830*/  LEA.HI R18, R0, R18, RZ, 0x2 ;  /* 0x0000001200127211 */ /* 0x000fe400078f10ff */
[----:B------:R-:W-:Y:S01]  /*1840*/  SHF.R.S32.HI R97, RZ, 0x5, R25 ;  /* 0x00000005ff617819 */ /* 0x000fe20000011419 */
[----:B------:R-:W-:Y:S08]  /*1850*/  @P3 BRA `(.L_x_964) ;  /* 0x0000000000743947 */ /* 0x000ff00003800000 */
        /* <DEDUP_REMOVED lines=29> */
.L_x_964:
[----:B------:R-:W-:Y:S05]  /*1a30*/  BSYNC B0 ;  /* 0x0000000000007941 */ /* 0x000fea0003800000 */
.L_x_963:
        /* <DEDUP_REMOVED lines=31> */
.L_x_966:
[----:B------:R-:W-:Y:S05]  /*1c30*/  BSYNC B0 ;  /* 0x0000000000007941 */ /* 0x000fea0003800000 */
.L_x_965:
        /* <DEDUP_REMOVED lines=31> */
.L_x_968:
[----:B------:R-:W-:Y:S05]  /*1e30*/  BSYNC B0 ;  /* 0x0000000000007941 */ /* 0x000fea0003800000 */
.L_x_967:
        /* <DEDUP_REMOVED lines=31> */
.L_x_970:
[----:B------:R-:W-:Y:S05]  /*2030*/  BSYNC B0 ;  /* 0x0000000000007941 */ /* 0x000fea0003800000 */
.L_x_969:
        /* <DEDUP_REMOVED lines=30> */
.L_x_972:
[----:B------:R-:W-:Y:S05]  /*2220*/  BSYNC B0 ;  /* 0x0000000000007941 */ /* 0x000fea0003800000 */
.L_x_971:
[----:B------:R-:W-:Y:S01]  /*2230*/  IMAD.IADD R109, R31, 0x1, R23 ;  /* 0x000000011f6d7824 */ /* 0x000fe200078e0217 */
[----:B------:R-:W-:Y:S01]  /*2240*/  USHF.L.U32 UR30, UR8, 0x5, URZ ;  /* 0x00000005081e7899 */ /* 0x000fe2000800063f */
[----:B------:R-:W-:Y:S01]  /*2250*/  IMAD.MOV.U32 R108, RZ, RZ, R30 ;  /* 0x000000ffff6c7224 */ /* 0x000fe200078e001e */
[----:B------:R-:W-:Y:S01]  /*2260*/  USHF.L.U64.HI UR29, UR8, 0x5, UR9 ;  /* 0x00000005081d7899 */ /* 0x000fe20008010209 */
[----:B------:R-:W-:Y:S01]  /*2270*/  ISETP.GE.AND P0, PT, R6, UR5, PT ;  /* 0x0000000506007c0c */ /* 0x000fe2000bf06270 */
[----:B------:R-:W-:Y:S01]  /*2280*/  USHF.R.S32.HI UR31, URZ, 0x1f, UR12 ;  /* 0x0000001f3f1f7899 */ /* 0x000fe2000801140c */
[----:B------:R-:W-:Y:S01]  /*2290*/  LEA R10, R97, UR19, 0x4 ;  /* 0x00000013610a7c11 */ /* 0x000fe2000f8e20ff */
[----:B------:R2:W-:Y:S01]  /*22a0*/  STL.64 [R1+0x20], R108 ;  /* 0x0000206c01007387 */ /* 0x0005e20000100a00 */
[----:B------:R-:W-:Y:S01]  /*22b0*/  UIMAD UR10, UR29, UR12, URZ ;  /* 0x0000000c1d0a72a4 */ /* 0x000fe2000f8e023f */
[----:B------:R-:W-:Y:S01]  /*22c0*/  IMAD.U32 R100, RZ, RZ, UR30 ;  /* 0x0000001eff647e24 */ /* 0x000fe2000f8e00ff */
[----:B------:R-:W-:Y:S01]  /*22d0*/  SHF.R.S32.HI R5, RZ, 0x4, R26 ;  /* 0x00000004ff057819 */ /* 0x000fe2000001141a */
[----:B------:R-:W-:Y:S01]  /*22e0*/  BSSY B0, `(.L_x_973) ;  /* 0x000001e000007945 */ /* 0x000fe20003800000 */
[----:B------:R-:W-:Y:S01]  /*22f0*/  UIMAD UR10, UR31, UR30, UR10 ;  /* 0x0000001e1f0a72a4 */ /* 0x000fe2000f8e020a */
[----:B------:R-:W-:Y:S01]  /*2300*/  SHF.R.S32.HI R3, RZ, 0x2, R18 ;  /* 0x00000002ff037819 */ /* 0x000fe20000011412 */
[----:B-1----:R-:W-:Y:S01]  /*2310*/  IMAD.WIDE.U32 R8, R100, UR12, R108 ;  /* 0x0000000c64087c25 */ /* 0x002fe2000f8e006c */
[----:B------:R-:W-:-:S02]  /*2320*/  LEA.HI R0, R26, R5, RZ, 0x1 ;  /* 0x000000051a007211 */ /* 0x000fc400078f08ff */
[----:B------:R-:W-:Y:S01]  /*2330*/  IADD3 R13, R10, 0x1, R3 ;  /* 0x000000010a0d7810 */ /* 0x000fe20007ffe003 */
[----:B------:R-:W-:Y:S01]  /*2340*/  VIADD R3, R9, UR10 ;  /* 0x0000000a09037c36 */ /* 0x000fe20008000000 */
[----:B------:R-:W-:Y:S02]  /*2350*/  ISETP.GE.AND P3, PT, R19, UR5, PT ;  /* 0x0000000513007c0c */ /* 0x000fe4000bf66270 */
[----:B------:R-:W-:Y:S01]  /*2360*/  LOP3.LUT R0, R0, 0xfffffffe, RZ, 0xc0, !PT ;  /* 0xfffffffe00007812 */ /* 0x000fe200078ec0ff */
[----:B------:R-:W-:Y:S10]  /*2370*/  @P0 BRA `(.L_x_974) ;  /* 0x0000000000500947 */ /* 0x000ff40003800000 */
        /* <DEDUP_REMOVED lines=20> */
.L_x_974:
[----:B------:R-:W-:Y:S05]  /*24c0*/  BSYNC B0 ;  /* 0x0000000000007941 */ /* 0x000fea0003800000 */
.L_x_973:
[----:B------:R-:W-:Y:S01]  /*24d0*/  USHF.L.U64.HI UR13, UR8, 0x4, UR9 ;  /* 0x00000004080d7899 */ /* 0x000fe20008010209 */
[----:B------:R-:W-:Y:S01]  /*24e0*/  BSSY B0, `(.L_x_975) ;  /* 0x000001a000007945 */ /* 0x000fe20003800000 */
[----:B------:R-:W-:Y:S01]  /*24f0*/  USHF.L.U32 UR26, UR8, 0x4, URZ ;  /* 0x00000004081a7899 */ /* 0x000fe2000800063f */
[----:B------:R-:W-:Y:S02]  /*2500*/  IADD3 R12, R5, -R0, RZ ;  /* 0x80000000050c7210 */ /* 0x000fe40007ffe0ff */
        /* <DEDUP_REMOVED lines=23> */
.L_x_976:
[----:B------:R-:W-:Y:S05]  /*2680*/  BSYNC B0 ;  /* 0x0000000000007941 */ /* 0x000fea0003800000 */
.L_x_975:
[----:B------:R-:W0:Y:S01]  /*2690*/  LDGDEPBAR ;  /* 0x00000000000079af */ /* 0x000e220000000000 */
[----:B------:R-:W-:Y:S01]  /*26a0*/  ISETP.GE.AND P0, PT, R6, UR5, PT ;  /* 0x0000000506007c0c */ /* 0x000fe2000bf06270 */
[----:B------:R-:W-:Y:S01]  /*26b0*/  IMAD.SHL.U32 R0, R20, 0x40, RZ ;  /* 0x0000004014007824 */ /* 0x000fe200078e00ff */
[----:B------:R-:W-:Y:S01]  /*26c0*/  USHF.L.U64.HI UR27, UR6, 0x5, UR7 ;  /* 0x00000005061b7899 */ /* 0x000fe20008010207 */
[----:B------:R-:W-:Y:S01]  /*26d0*/  IMAD.SHL.U32 R3, R21, 0x40, RZ ;  /* 0x0000004015037824 */ /* 0x000fe200078e00ff */
[----:B------:R-:W-:Y:S01]  /*26e0*/  USHF.L.U32 UR28, UR6, 0x5, URZ ;  /* 0x00000005061c7899 */ /* 0x000fe2000800063f */
[----:B------:R-:W-:Y:S01]  /*26f0*/  IMAD.SHL.U32 R6, R6, 0x8, RZ ;  /* 0x0000000806067824 */ /* 0x000fe200078e00ff */
[----:B------:R-:W-:Y:S01]  /*2700*/  LOP3.LUT R0, R0, 0x1c0, RZ, 0xc0, !PT ;  /* 0x000001c000007812 */ /* 0x000fe200078ec0ff */
[----:B------:R-:W-:Y:S01]  /*2710*/  IMAD.SHL.U32 R5, R12, 0x8, RZ ;  /* 0x000000080c057824 */ /* 0x000fe200078e00ff */
[----:B------:R-:W-:Y:S01]  /*2720*/  LOP3.LUT R3, R3, 0x1c0, RZ, 0xc0, !PT ;  /* 0x000001c003037812 */ /* 0x000fe200078ec0ff */
[----:B-1----:R-:W-:Y:S01]  /*2730*/  IMAD.IADD R11, R29, 0x1, R24 ;  /* 0x000000011d0b7824 */ /* 0x002fe200078e0218 */
[----:B------:R-:W-:Y:S01]  /*2740*/  LOP3.LUT R8, R0, 0x8, R6, 0xf8, !PT ;  /* 0x0000000800087812 */ /* 0x000fe200078ef806 */
[----:B------:R-:W-:Y:S01]  /*2750*/  IMAD.MOV.U32 R10, RZ, RZ, R28 ;  /* 0x000000ffff0a7224 */ /* 0x000fe200078e001c */
[----:B------:R-:W-:Y:S01]  /*2760*/  SHF.R.U32.HI R0, RZ, 0x3, R0 ;  /* 0x00000003ff007819 */ /* 0x000fe20000011600 */
[----:B------:R-:W-:Y:S01]  /*2770*/  IMAD.SHL.U32 R7, R22, 0x40, RZ ;  /* 0x0000004016077824 */ /* 0x000fe200078e00ff */
[----:B------:R-:W-:Y:S01]  /*2780*/  LOP3.LUT R6, R3, 0x8, R5, 0xf8, !PT ;  /* 0x0000000803067812 */ /* 0x000fe200078ef805 */
[----:B------:R-:W-:Y:S01]  /*2790*/  UIMAD UR10, UR27, UR12, URZ ;  /* 0x0000000c1b0a72a4 */ /* 0x000fe2000f8e023f */
[----:B------:R1:W-:Y:S01]  /*27a0*/  STL.64 [R1+0x40], R10 ;  /* 0x0000400a01007387 */ /* 0x0003e20000100a00 */
[----:B------:R-:W-:Y:S01]  /*27b0*/  SHF.R.U32.HI R5, RZ, 0x3, R3 ;  /* 0x00000003ff057819 */ /* 0x000fe20000011603 */
[----:B------:R-:W-:Y:S01]  /*27c0*/  BSSY B0, `(.L_x_977) ;  /* 0x0000029000007945 */ /* 0x000fe20003800000 */
[----:B------:R-:W-:Y:S01]  /*27d0*/  LOP3.LUT R99, R7, 0xfffffe00, RZ, 0xc0, !PT ;  /* 0xfffffe0007637812 */ /* 0x000fe200078ec0ff */
[----:B------:R-:W-:Y:S01]  /*27e0*/  UIMAD UR10, UR31, UR28, UR10 ;  /* 0x0000001c1f0a72a4 */ /* 0x000fe2000f8e020a */
[----:B------:R-:W-:Y:S01]  /*27f0*/  LOP3.LUT R3, R8, R0, RZ, 0x3c, !PT ;  /* 0x0000000008037212 */ /* 0x000fe200078e3cff */
[----:B------:R-:W-:Y:S01]  /*2800*/  IMAD.U32 R0, RZ, RZ, UR23 ;  /* 0x00000017ff007e24 */ /* 0x000fe2000f8e00ff */
[----:B------:R-:W-:-:S04]  /*2810*/  DEPBAR.LE SB0, 0x0 ;  /* 0x000080000000791a */ /* 0x000fc80000000000 */
[----:B------:R-:W-:Y:S01]  /*2820*/  BAR.SYNC.DEFER_BLOCKING 0x0 ;  /* 0x0000000000007b1d */ /* 0x000fe20000010000 */
[----:B------:R-:W-:Y:S01]  /*2830*/  LOP3.LUT R98, R6, R5, RZ, 0x3c, !PT ;  /* 0x0000000506627212 */ /* 0x000fe200078e3cff */
[----:B------:R-:W-:Y:S01]  /*2840*/  IMAD R5, R97, 0x400, R99 ;  /* 0x0000040061057824 */ /* 0x000fe200078e0263 */
[----:B------:R-:W-:Y:S01]  /*2850*/  IADD3 R7, R13, UR22, -R0 ;  /* 0x000000160d077c10 */ /* 0x000fe2000fffe800 */
[----:B------:R-:W-:Y:S01]  /*2860*/  IMAD.U32 R6, RZ, RZ, UR12 ;  /* 0x0000000cff067e24 */ /* 0x000fe2000f8e00ff */
[----:B------:R-:W-:Y:S01]  /*2870*/  LEA R0, R12, R3, 0x9 ;  /* 0x000000030c007211 */ /* 0x000fe200078e48ff */
[----:B------:R-:W-:Y:S01]  /*2880*/  IMAD.IADD R3, R98, 0x1, R5 ;  /* 0x0000000162037824 */ /* 0x000fe200078e0205 */
[----:B------:R-:W-:Y:S01]  /*2890*/  IADD3 R96, R7, UR18, RZ ;  /* 0x0000001207607c10 */ /* 0x000fe2000fffe0ff */
[----:B------:R-:W-:Y:S01]  /*28a0*/  IMAD.WIDE.U32 R6, R6, UR28, R10 ;  /* 0x0000001c06067c25 */ /* 0x000fe2000f8e000a */
[----:B------:R-:W-:Y:S02]  /*28b0*/  ISETP.GE.AND P3, PT, R19, UR5, PT ;  /* 0x0000000513007c0c */ /* 0x000fe4000bf66270 */
[----:B------:R-:W-:Y:S01]  /*28c0*/  LEA R210, R3, UR4, 0x1 ;  /* 0x0000000403d27c11 */ /* 0x000fe2000f8e08ff */
[----:B------:R-:W-:Y:S01]  /*28d0*/  VIADD R3, R7, UR10 ;  /* 0x0000000a07037c36 */ /* 0x000fe20008000000 */
[----:B------:R1:W-:Y:S04]  /*28e0*/  @P0 STS.128 [R223+0xa000], RZ ;  /* 0x00a000ffdf000388 */ /* 0x0003e80000000c00 */
[----:B------:R1:W-:Y:S01]  /*28f0*/  @P0 STS.128 [R223+0xb000], RZ ;  /* 0x00b000ffdf000388 */ /* 0x0003e20000000c00 */
[----:B------:R-:W-:Y:S05]  /*2900*/  @P0 BRA `(.L_x_978) ;  /* 0x0000000000500947 */ /* 0x000fea0003800000 */
[----:B------:R-:W-:Y:S02]  /*2910*/  ULDC UR10, c[0x0][0x2d0] ;  /* 0x0000b400000a7ab9 */ /* 0x000fe40000000800 */
[----:B------:R-:W-:Y:S02]  /*2920*/  ISETP.GE.AND P1, PT, R110, UR10, PT ;  /* 0x0000000a6e007c0c */ /* 0x000fe4000bf26270 */
[----:B------:R-:W-:-:S11]  /*2930*/  ISETP.GE.AND P0, PT, R249, UR10, PT ;  /* 0x0000000af9007c0c */ /* 0x000fd6000bf06270 */
[----:B------:R-:W5:Y:S01]  /*2940*/  @!P1 LDC.64 R8, c[0x0][0x220] ;  /* 0x00008800ff089b82 */ /* 0x000f620000000a00 */
[----:B------:R1:W-:Y:S01]  /*2950*/  @P1 STS.128 [R223+0xa000], RZ ;  /* 0x00a000ffdf001388 */ /* 0x0003e20000000c00 */
        /* <DEDUP_REMOVED lines=15> */
.L_x_978:
[----:B------:R-:W-:Y:S05]  /*2a50*/  BSYNC B0 ;  /* 0x0000000000007941 */ /* 0x000fea0003800000 */
.L_x_977:
[----:B------:R1:W-:Y:S01]  /*2a60*/  @P3 STS.128 [R223+0xa800], RZ ;  /* 0x00a800ffdf003388 */ /* 0x0003e20000000c00 */
[----:B------:R-:W-:Y:S01]  /*2a70*/  USHF.L.U64.HI UR18, UR6, 0x4, UR7 ;  /* 0x0000000406127899 */ /* 0x000fe20008010207 */
[----:B------:R-:W-:Y:S01]  /*2a80*/  BSSY B0, `(.L_x_979) ;  /* 0x000001b000007945 */ /* 0x000fe20003800000 */
[----:B------:R-:W-:Y:S01]  /*2a90*/  USHF.L.U32 UR19, UR6, 0x4, URZ ;  /* 0x0000000406137899 */ /* 0x000fe2000800063f */
[----:B------:R1:W-:Y:S01]  /*2aa0*/  @P3 STS.128 [R223+0xb800], RZ ;  /* 0x00b800ffdf003388 */ /* 0x0003e20000000c00 */
[----:B------:R-:W-:Y:S01]  /*2ab0*/  LEA R208, R0, UR4, 0x1 ;  /* 0x0000000400d07c11 */ /* 0x000fe2000f8e08ff */
        /* <DEDUP_REMOVED lines=23> */
.L_x_980:
[----:B------:R-:W-:Y:S05]  /*2c30*/  BSYNC B0 ;  /* 0x0000000000007941 */ /* 0x000fea0003800000 */
.L_x_979:
[----:B------:R-:W-:Y:S01]  /*2c40*/  LDSM.16.M88.4 R32, [R208+0x8000] ;  /* 0x00800000d020783b */ /* 0x000fe20000000200 */
[----:B------:R-:W-:Y:S01]  /*2c50*/  R2P PR, R20, 0x6 ;  /* 0x0000000614007804 */ /* 0x000fe20000000000 */
[C---:B------:R-:W-:Y:S01]  /*2c60*/  VIADD R0, R208.reuse, 0x8000 ;  /* 0x00008000d0007836 */ /* 0x040fe20000000000 */
[----:B------:R-:W5:Y:S01]  /*2c70*/  LDC.U8 R6, c[0x0][0x388] ;  /* 0x0000e200ff067b82 */ /* 0x000f620000000000 */
[----:B-1----:R-:W1:Y:S01]  /*2c80*/  LDSM.16.M88.4 R8, [R210+0x2000] ;  /* 0x00200000d208783b */ /* 0x002e620000000200 */
[----:B------:R-:W-:Y:S01]  /*2c90*/  VIADD R219, R208, 0x8020 ;  /* 0x00008020d0db7836 */ /* 0x000fe20000000000 */
[----:B------:R-:W-:Y:S01]  /*2ca0*/  UISETP.GE.AND UP0, UPT, UR17, 0x2, UPT ;  /* 0x000000021100788c */ /* 0x000fe2000bf06270 */
[--C-:B------:R-:W-:Y:S01]  /*2cb0*/  IMAD R212, R4, 0x2, R210.reuse ;  /* 0x0000000204d47824 */ /* 0x100fe200078e02d2 */
[----:B------:R-:W2:Y:S01]  /*2cc0*/  LDSM.16.M88.4 R12, [R210] ;  /* 0x00000000d20c783b */ /* 0x000ea20000000200 */
[C---:B------:R-:W-:Y:S01]  /*2cd0*/  IMAD R218, R2.reuse, 0x2, R210 ;  /* 0x0000000202da7824 */ /* 0x040fe200078e02d2 */
[----:B------:R-:W-:Y:S01]  /*2ce0*/  UIADD3 UR32, UR25, 0x646e171e, URZ ;  /* 0x646e171e19207890 */ /* 0x000fe2000fffe03f */
[----:B------:R-:W-:Y:S01]  /*2cf0*/  IMAD R217, R2, 0x2, R212 ;  /* 0x0000000202d97824 */ /* 0x000fe200078e02d4 */
[----:B------:R-:W2:Y:S01]  /*2d00*/  LDSM.16.M88.4 R36, [R208+0x8800] ;  /* 0x00880000d024783b */ /* 0x000ea20000000200 */
[----:B------:R-:W-:Y:S01]  /*2d10*/  IMAD.SHL.U32 R101, R101, 0x2, RZ ;  /* 0x0000000265657824 */ /* 0x000fe200078e00ff */
[----:B------:R-:W-:Y:S01]  /*2d20*/  UIADD3 UR31, UR24, -0x4ab325aa, URZ ;  /* 0xb54cda56181f7890 */ /* 0x000fe2000fffe03f */
[----:B------:R-:W-:Y:S01]  /*2d30*/  @P1 VIADD R219, R0, 0xffffffe0 ;  /* 0xffffffe000db1836 */ /* 0x000fe20000000000 */
[----:B---3--:R-:W-:Y:S01]  /*2d40*/  LDSM.16.M88.4 R16, [R212+0x2000] ;  /* 0x00200000d410783b */ /* 0x008fe20000000200 */
[----:B------:R-:W-:Y:S01]  /*2d50*/  IMAD.MOV.U32 R0, RZ, RZ, 0x40 ;  /* 0x00000040ff007424 */ /* 0x000fe200078e00ff */
[----:B------:R-:W-:Y:S01]  /*2d60*/  LOP3.LUT R5, R101, 0x6, RZ, 0xc0, !PT ;  /* 0x0000000665057812 */ /* 0x000fe200078ec0ff */
[----:B------:R-:W-:Y:S01]  /*2d70*/  IMAD.U32 R3, RZ, RZ, UR16 ;  /* 0x00000010ff037e24 */ /* 0x000fe2000f8e00ff */
[----:B------:R-:W3:Y:S01]  /*2d80*/  LDSM.16.M88.4 R40, [R219] ;  /* 0x00000000db28783b */ /* 0x000ee20000000200 */
[----:B------:R-:W-:Y:S01]  /*2d90*/  UMOV UR5, UR12 ;  /* 0x0000000c00057c82 */ /* 0x000fe20008000000 */
[----:B------:R-:W-:Y:S01]  /*2da0*/  SEL R0, R0, 0xffffffc0, !P2 ;  /* 0xffffffc000007807 */ /* 0x000fe20005000000 */
[----:B------:R-:W-:Y:S01]  /*2db0*/  IMAD R252, R3, 0x8, R97 ;  /* 0x0000000803fc7824 */ /* 0x000fe200078e0261 */
[----:B------:R-:W3:Y:S01]  /*2dc0*/  LDSM.16.M88.4 R24, [R212] ;  /* 0x00000000d418783b */ /* 0x000ee20000000200 */
[----:B------:R-:W-:-:S02]  /*2dd0*/  VIADD R222, R219, 0x800 ;  /* 0x00000800dbde7836 */ /* 0x000fc40000000000 */
[----:B------:R-:W-:Y:S01]  /*2de0*/  IMAD.IADD R216, R208, 0x1, R0 ;  /* 0x00000001d0d87824 */ /* 0x000fe200078e0200 */
[----:B------:R-:W3:Y:S01]  /*2df0*/  LDSM.16.M88.4 R44, [R219+0x800] ;  /* 0x00080000db2c783b */ /* 0x000ee20000000200 */
[----:B------:R-:W-:Y:S02]  /*2e00*/  IMAD.IADD R215, R0, 0x1, R219 ;  /* 0x0000000100d77824 */ /* 0x000fe400078e02db */
[----:B------:R-:W-:Y:S01]  /*2e10*/  IMAD.U32 R0, RZ, RZ, UR12 ;  /* 0x0000000cff007e24 */ /* 0x000fe2000f8e00ff */
[----:B------:R-:W-:Y:S01]  /*2e20*/  LDSM.16.M88.4 R48, [R216+0x8000] ;  /* 0x00800000d830783b */ /* 0x000fe20000000200 */
[----:B-----5:R-:W-:Y:S02]  /*2e30*/  IMAD R228, R6, 0x10000, R6 ;  /* 0x0001000006e47824 */ /* 0x020fe400078e0206 */
[----:B------:R-:W-:Y:S01]  /*2e40*/  IMAD R0, R0, 0x20, R5 ;  /* 0x0000002000007824 */ /* 0x000fe200078e0205 */
[----:B----4-:R-:W4:Y:S01]  /*2e50*/  LDSM.16.M88.4 R28, [R218] ;  /* 0x00000000da1c783b */ /* 0x010f220000000200 */
[----:B------:R-:W-:-:S02]  /*2e60*/  IMAD.U32 R5, RZ, RZ, UR22 ;  /* 0x00000016ff057e24 */ /* 0x000fc4000f8e00ff */
[----:B------:R-:W-:Y:S01]  /*2e70*/  VIADD R3, R0, 0x1 ;  /* 0x0000000100037836 */ /* 0x000fe20000000000 */
[----:B------:R-:W5:Y:S01]  /*2e80*/  LDSM.16.M88.4 R20, [R218+0x2000] ;  /* 0x00200000da14783b */ /* 0x000f620000000200 */
[C---:B------:R-:W-:Y:S02]  /*2e90*/  VIADD R221, R219.reuse, 0x1000 ;  /* 0x00001000dbdd7836 */ /* 0x040fe40000000000 */
[----:B------:R-:W-:Y:S01]  /*2ea0*/  VIADD R220, R219, 0x1800 ;  /* 0x00001800dbdc7836 */ /* 0x000fe20000000000 */
[-C--:B-1----:R-:W-:Y:S01]  /*2eb0*/  HMMA.16816.F32 R60, R8, R34.reuse, RZ ;  /* 0x00000022083c723c */ /* 0x082fe200000018ff */
[----:B------:R-:W1:Y:S04]  /*2ec0*/  LDSM.16.M88.4 R68, [R216+0x8800] ;  /* 0x00880000d844783b */ /* 0x000e680000000200 */
[----:B------:R-:W0:Y:S01]  /*2ed0*/  LDGDEPBAR ;  /* 0x00000000000079af */ /* 0x000e220000000000 */
[----:B--2---:R-:W-:Y:S03]  /*2ee0*/  HMMA.16816.F32 R52, R12, R34, RZ ;  /* 0x000000220c34723c */ /* 0x004fe600000018ff */
[----:B------:R-:W-:Y:S03]  /*2ef0*/  STL [R1+0x30], R252 ;  /* 0x000030fc01007387 */ /* 0x000fe60000100800 */
[C---:B------:R-:W-:Y:S06]  /*2f00*/  HMMA.16816.F32 R56, R8.reuse, R32, RZ ;  /* 0x000000200838723c */ /* 0x040fec00000018ff */
[C---:B------:R-:W-:Y:S06]  /*2f10*/  HMMA.16816.F32 R64, R8.reuse, R36, RZ ;  /* 0x000000240840723c */ /* 0x040fec00000018ff */
[----:B------:R-:W-:Y:S06]  /*2f20*/  HMMA.16816.F32 R8, R8, R38, RZ ;  /* 0x000000260808723c */ /* 0x000fec00000018ff */
[C---:B------:R-:W-:Y:S06]  /*2f30*/  HMMA.16816.F32 R84, R12.reuse, R36, RZ ;  /* 0x000000240c54723c */ /* 0x040fec00000018ff */
[C---:B------:R-:W-:Y:S06]  /*2f40*/  HMMA.16816.F32 R80, R12.reuse, R32, RZ ;  /* 0x000000200c50723c */ /* 0x040fec00000018ff */
[----:B------:R-:W-:Y:S01]  /*2f50*/  HMMA.16816.F32 R76, R12, R38, RZ ;  /* 0x000000260c4c723c */ /* 0x000fe200000018ff */
[----:B------:R-:W-:Y:S05]  /*2f60*/  LDSM.16.M88.4 R12, [R217] ;  /* 0x00000000d90c783b */ /* 0x000fea0000000200 */
[-C--:B---3--:R-:W-:Y:S06]  /*2f70*/  HMMA.16816.F32 R72, R16, R42.reuse, R60 ;  /* 0x0000002a1048723c */ /* 0x088fec000000183c */
[----:B------:R-:W-:Y:S01]  /*2f80*/  HMMA.16816.F32 R60, R24, R42, R52 ;  /* 0x0000002a183c723c */ /* 0x000fe20000001834 */
[----:B------:R-:W2:Y:S05]  /*2f90*/  LDSM.16.M88.4 R52, [R215] ;  /* 0x00000000d734783b */ /* 0x000eaa0000000200 */
[C---:B------:R-:W-:Y:S01]  /*2fa0*/  HMMA.16816.F32 R36, R16.reuse, R40, R56 ;  /* 0x000000281024723c */ /* 0x040fe20000001838 */
[----:B------:R-:W-:Y:S05]  /*2fb0*/  LDSM.16.M88.4 R56, [R215+0x800] ;  /* 0x00080000d738783b */ /* 0x000fea0000000200 */
[C---:B------:R-:W-:Y:S06]  /*2fc0*/  HMMA.16816.F32 R32, R16.reuse, R44, R64 ;  /* 0x0000002c1020723c */ /* 0x040fec0000001840 */
[----:B------:R-:W-:Y:S01]  /*2fd0*/  HMMA.16816.F32 R16, R16, R46, R8 ;  /* 0x0000002e1010723c */ /* 0x000fe20000001808 */
[----:B------:R-:W3:Y:S05]  /*2fe0*/  LDSM.16.M88.4 R8, [R217+0x2000] ;  /* 0x00200000d908783b */ /* 0x000eea0000000200 */
[C---:B------:R-:W-:Y:S06]  /*2ff0*/  HMMA.16816.F32 R84, R24.reuse, R44, R84 ;  /* 0x0000002c1854723c */ /* 0x040fec0000001854 */
[C---:B------:R-:W-:Y:S01]  /*3000*/  HMMA.16816.F32 R80, R24.reuse, R40, R80 ;  /* 0x000000281850723c */ /* 0x040fe20000001850 */
[----:B------:R-:W-:Y:S05]  /*3010*/  LDSM.16.M88.4 R40, [R208+0x9800] ;  /* 0x00980000d028783b */ /* 0x000fea0000000200 */
[----:B------:R-:W-:Y:S01]  /*3020*/  HMMA.16816.F32 R44, R24, R46, R76 ;  /* 0x0000002e182c723c */ /* 0x000fe2000000184c */
[----:B------:R-:W-:Y:S05]  /*3030*/  LDSM.16.M88.4 R24, [R210+0x4000] ;  /* 0x00400000d218783b */ /* 0x000fea0000000200 */
[----:B----4-:R-:W-:Y:S06]  /*3040*/  HMMA.16816.F32 R60, R28, R50, R60 ;  /* 0x000000321c3c723c */ /* 0x010fec000000183c */
[C---:B-----5:R-:W-:Y:S06]  /*3050*/  HMMA.16816.F32 R64, R20.reuse, R48, R36 ;  /* 0x000000301440723c */ /* 0x060fec0000001824 */
[C---:B-1----:R-:W-:Y:S01]  /*3060*/  HMMA.16816.F32 R36, R20.reuse, R68, R32 ;  /* 0x000000441424723c */ /* 0x042fe20000001820 */
[----:B------:R-:W1:Y:S05]  /*3070*/  LDSM.16.M88.4 R32, [R208+0x9000] ;  /* 0x00900000d020783b */ /* 0x000e6a0000000200 */
[C---:B------:R-:W-:Y:S06]  /*3080*/  HMMA.16816.F32 R72, R20.reuse, R50, R72 ;  /* 0x000000321448723c */ /* 0x040fec0000001848 */
[----:B------:R-:W-:Y:S01]  /*3090*/  HMMA.16816.F32 R16, R20, R70, R16 ;  /* 0x000000461410723c */ /* 0x000fe20000001810 */
[----:B------:R-:W4:Y:S05]  /*30a0*/  LDSM.16.M88.4 R20, [R210+0x6000] ;  /* 0x00600000d214783b */ /* 0x000f2a0000000200 */
[C---:B------:R-:W-:Y:S06]  /*30b0*/  HMMA.16816.F32 R84, R28.reuse, R68, R84 ;  /* 0x000000441c54723c */ /* 0x040fec0000001854 */
[C---:B------:R-:W-:Y:S06]  /*30c0*/  HMMA.16816.F32 R80, R28.reuse, R48, R80 ;  /* 0x000000301c50723c */ /* 0x040fec0000001850 */
[----:B------:R-:W-:Y:S01]  /*30d0*/  HMMA.16816.F32 R44, R28, R70, R44 ;  /* 0x000000461c2c723c */ /* 0x000fe2000000182c */
[----:B------:R-:W-:Y:S05]  /*30e0*/  LDSM.16.M88.4 R28, [R212+0x4000] ;  /* 0x00400000d41c783b */ /* 0x000fea0000000200 */
[----:B--2---:R-:W-:Y:S06]  /*30f0*/  HMMA.16816.F32 R60, R12, R54, R60 ;  /* 0x000000360c3c723c */ /* 0x004fec000000183c */
[C---:B---3--:R-:W-:Y:S06]  /*3100*/  HMMA.16816.F32 R68, R8.reuse, R52, R64 ;  /* 0x000000340844723c */ /* 0x048fec0000001840 */
[C---:B------:R-:W-:Y:S01]  /*3110*/  HMMA.16816.F32 R64, R8.reuse, R56, R36 ;  /* 0x000000380840723c */ /* 0x040fe20000001824 */
[----:B------:R-:W2:Y:S05]  /*3120*/  LDSM.16.M88.4 R36, [R219+0x1000] ;  /* 0x00100000db24783b */ /* 0x000eaa0000000200 */
[C---:B------:R-:W-:Y:S01]  /*3130*/  HMMA.16816.F32 R76, R8.reuse, R58, R16 ;  /* 0x0000003a084c723c */ /* 0x040fe20000001810 */
[----:B------:R-:W3:Y:S05]  /*3140*/  LDSM.16.M88.4 R16, [R212+0x6000] ;  /* 0x00600000d410783b */ /* 0x000eea0000000200 */
[----:B------:R-:W-:Y:S01]  /*3150*/  HMMA.16816.F32 R48, R8, R54, R72 ;  /* 0x000000360830723c */ /* 0x000fe20000001848 */
[----:B------:R-:W5:Y:S04]  /*3160*/  LDSM.16.M88.4 R72, [R219+0x1800] ;  /* 0x00180000db48783b */ /* 0x000f680000000200 */
[----:B------:R-:W-:Y:S01]  /*3170*/  LDSM.16.M88.4 R8, [R218+0x6000] ;  /* 0x00600000da08783b */ /* 0x000fe20000000200 */
[C---:B------:R-:W-:Y:S06]  /*3180*/  HMMA.16816.F32 R84, R12.reuse, R56, R84 ;  /* 0x000000380c54723c */ /* 0x040fec0000001854 */
[C---:B------:R-:W-:Y:S06]  /*3190*/  HMMA.16816.F32 R80, R12.reuse, R52, R80 ;  /* 0x000000340c50723c */ /* 0x040fec0000001850 */
[----:B------:R-:W-:Y:S01]  /*31a0*/  HMMA.16816.F32 R56, R12, R58, R44 ;  /* 0x0000003a0c38723c */ /* 0x000fe2000000182c */
[----:B------:R-:W-:Y:S05]  /*31b0*/  LDSM.16.M88.4 R12, [R218+0x4000] ;  /* 0x00400000da0c783b */ /* 0x000fea0000000200 */
[----:B-1----:R-:W-:Y:S01]  /*31c0*/  HMMA.16816.F32 R44, R24, R34, R60 ;  /* 0x00000022182c723c */ /* 0x002fe2000000183c */
[----:B------:R-:W1:Y:S05]  /*31d0*/  LDSM.16.M88.4 R60, [R216+0x9000] ;  /* 0x00900000d83c783b */ /* 0x000e6a0000000200 */
[C---:B----4-:R-:W-:Y:S06]  /*31e0*/  HMMA.16816.F32 R52, R20.reuse, R32, R68 ;  /* 0x000000201434723c */ /* 0x050fec0000001844 */
[C---:B------:R-:W-:Y:S06]  /*31f0*/  HMMA.16816.F32 R48, R20.reuse, R34, R48 ;  /* 0x000000221430723c */ /* 0x040fec0000001830 */
[C---:B------:R-:W-:Y:S06]  /*3200*/  HMMA.16816.F32 R64, R20.reuse, R40, R64 ;  /* 0x000000281440723c */ /* 0x040fec0000001840 */
[----:B------:R-:W-:Y:S01]  /*3210*/  HMMA.16816.F32 R68, R20, R42, R76 ;  /* 0x0000002a1444723c */ /* 0x000fe2000000184c */
[----:B------:R-:W-:Y:S05]  /*3220*/  LDSM.16.M88.4 R20, [R217+0x6000] ;  /* 0x00600000d914783b */ /* 0x000fea0000000200 */
[C---:B------:R-:W-:Y:S06]  /*3230*/  HMMA.16816.F32 R84, R24.reuse, R40, R84 ;  /* 0x000000281854723c */ /* 0x040fec0000001854 */
[C---:B------:R-:W-:Y:S06]  /*3240*/  HMMA.16816.F32 R80, R24.reuse, R32, R80 ;  /* 0x000000201850723c */ /* 0x040fec0000001850 */
[----:B------:R-:W-:Y:S01]  /*3250*/  HMMA.16816.F32 R92, R24, R42, R56 ;  /* 0x0000002a185c723c */ /* 0x000fe20000001838 */
[----:B------:R-:W4:Y:S04]  /*3260*/  LDSM.16.M88.4 R24, [R216+0x9800] ;  /* 0x00980000d818783b */ /* 0x000f280000000200 */
[----:B------:R-:W4:Y:S01]  /*3270*/  LDSM.16.M88.4 R40, [R215+0x1000] ;  /* 0x00100000d728783b */ /* 0x000f220000000200 */
[----:B--2---:R-:W-:Y:S06]  /*3280*/  HMMA.16816.F32 R32, R28, R38, R44 ;  /* 0x000000261c20723c */ /* 0x004fec000000182c */
[C---:B---3--:R-:W-:Y:S06]  /*3290*/  HMMA.16816.F32 R44, R16.reuse, R36, R52 ;  /* 0x00000024102c723c */ /* 0x048fec0000001834 */
[C---:B------:R-:W-:Y:S06]  /*32a0*/  HMMA.16816.F32 R88, R16.reuse, R38, R48 ;  /* 0x000000261058723c */ /* 0x040fec0000001830 */
[C---:B-----5:R-:W-:Y:S06]  /*32b0*/  HMMA.16816.F32 R76, R16.reuse, R72, R64 ;  /* 0x00000048104c723c */ /* 0x060fec0000001840 */
[----:B------:R-:W-:Y:S01]  /*32c0*/  HMMA.16816.F32 R56, R16, R74, R68 ;  /* 0x0000004a1038723c */ /* 0x000fe20000001844 */
[----:B------:R-:W2:Y:S05]  /*32d0*/  LDSM.16.M88.4 R16, [R217+0x4000] ;  /* 0x00400000d910783b */ /* 0x000eaa0000000200 */
[C---:B------:R-:W-:Y:S06]  /*32e0*/  HMMA.16816.F32 R48, R28.reuse, R72, R84 ;  /* 0x000000481c30723c */ /* 0x040fec0000001854 */
[----:B------:R-:W-:Y:S06]  /*32f0*/  HMMA.16816.F32 R52, R28, R36, R80 ;  /* 0x000000241c34723c */ /* 0x000fec0000001850 */
[----:B-1----:R-:W-:Y:S01]  /*3300*/  HMMA.16816.F32 R36, R12, R62, R32 ;  /* 0x0000003e0c24723c */ /* 0x002fe20000001820 */
[----:B------:R-:W1:Y:S01]  /*3310*/  LDSM.16.M88.4 R32, [R215+0x1800] ;  /* 0x00180000d720783b */ /* 0x000e620000000200 */
[----:B------:R-:W-:-:S04]  /*3320*/  DEPBAR.LE SB0, 0x0 ;  /* 0x000080000000791a */ /* 0x000fc80000000000 */
[----:B------:R-:W-:Y:S06]  /*3330*/  HMMA.16816.F32 R44, R8, R60, R44 ;  /* 0x0000003c082c723c */ /* 0x000fec000000182c */
[----:B------:R-:W-:Y:S06]  /*3340*/  HMMA.16816.F32 R28, R28, R74, R92 ;  /* 0x0000004a1c1c723c */ /* 0x000fec000000185c */
[----:B------:R-:W-:Y:S06]  /*3350*/  HMMA.16816.F32 R64, R8, R62, R88 ;  /* 0x0000003e0840723c */ /* 0x000fec0000001858 */
[-C--:B----4-:R-:W-:Y:S06]  /*3360*/  HMMA.16816.F32 R48, R12, R24.reuse, R48 ;  /* 0x000000180c30723c */ /* 0x090fec0000001830 */
[C---:B------:R-:W-:Y:S06]  /*3370*/  HMMA.16816.F32 R76, R8.reuse, R24, R76 ;  /* 0x00000018084c723c */ /* 0x040fec000000184c */
[----:B------:R-:W-:Y:S06]  /*3380*/  HMMA.16816.F32 R68, R8, R26, R56 ;  /* 0x0000001a0844723c */ /* 0x000fec0000001838 */
[----:B------:R-:W-:Y:S01]  /*3390*/  HMMA.16816.F32 R56, R20, R40, R44 ;  /* 0x000000281438723c */ /* 0x000fe2000000182c */
[----:B------:R-:W-:-:S02]  /*33a0*/  VIMNMX R9, R96, UR22, PT ;  /* 0x0000001660097c48 */ /* 0x000fc4000bfe0100 */
[C-C-:B------:R-:W-:Y:S02]  /*33b0*/  VIADDMNMX R10, R96.reuse, 0x8, R5.reuse, PT ;  /* 0x00000008600a7846 */ /* 0x140fe40003800105 */
[----:B------:R-:W-:Y:S01]  /*33c0*/  VIADDMNMX R11, R96, 0x40, R5, PT ;  /* 0x00000040600b7846 */ /* 0x000fe20003800105 */
[----:B------:R-:W-:Y:S01]  /*33d0*/  HMMA.16816.F32 R60, R12, R60, R52 ;  /* 0x0000003c0c3c723c */ /* 0x000fe20000001834 */
[----:B------:R-:W-:Y:S01]  /*33e0*/  BAR.SYNC.DEFER_BLOCKING 0x0 ;  /* 0x0000000000007b1d */ /* 0x000fe20000010000 */
[C---:B------:R-:W-:Y:S02]  /*33f0*/  ISETP.GE.AND P6, PT, R3.reuse, R9, PT ;  /* 0x000000090300720c */ /* 0x040fe40003fc6270 */
[C---:B------:R-:W-:Y:S02]  /*3400*/  ISETP.GE.AND P0, PT, R3.reuse, R10, PT ;  /* 0x0000000a0300720c */ /* 0x040fe40003f06270 */
[----:B--2---:R-:W-:Y:S01]  /*3410*/  HMMA.16816.F32 R52, R16, R42, R36 ;  /* 0x0000002a1034723c */ /* 0x004fe20000001824 */
[----:B------:R-:W-:-:S05]  /*3420*/  ISETP.GE.AND P1, PT, R3, R11, PT ;  /* 0x0000000b0300720c */ /* 0x000fca0003f26270 */
[----:B------:R-:W-:Y:S06]  /*3430*/  HMMA.16816.F32 R44, R12, R26, R28 ;  /* 0x0000001a0c2c723c */ /* 0x000fec000000181c */
[----:B------:R-:W-:Y:S01]  /*3440*/  HMMA.16816.F32 R24, R20, R42, R64 ;  /* 0x0000002a1418723c */ /* 0x000fe20000001840 */
[----:B------:R-:W-:Y:S01]  /*3450*/  VIADDMNMX R12, R96, 0x48, R5, PT ;  /* 0x00000048600c7846 */ /* 0x000fe20003800105 */
[C---:B------:R-:W-:Y:S01]  /*3460*/  VIADD R5, R0.reuse, 0x8 ;  /* 0x0000000800057836 */ /* 0x040fe20000000000 */
[----:B------:R-:W-:Y:S02]  /*3470*/  FSEL R105, R57, -INF , !P1 ;  /* 0xff80000039697808 */ /* 0x000fe40004800000 */
[----:B------:R-:W-:Y:S01]  /*3480*/  ISETP.GE.AND P5, PT, R3, R12, PT ;  /* 0x0000000c0300720c */ /* 0x000fe20003fa6270 */
[----:B-1----:R-:W-:Y:S01]  /*3490*/  HMMA.16816.F32 R36, R16, R32, R48 ;  /* 0x000000201024723c */ /* 0x002fe20000001830 */
[----:B------:R-:W-:Y:S01]  /*34a0*/  VIADD R3, R0, 0x9 ;  /* 0x0000000900037836 */ /* 0x000fe20000000000 */
[----:B------:R-:W-:-:S02]  /*34b0*/  ISETP.GE.AND P4, PT, R5, R9, PT ;  /* 0x000000090500720c */ /* 0x000fc40003f86270 */
[----:B------:R-:W-:Y:S02]  /*34c0*/  FSEL R125, R59, -INF , !P5 ;  /* 0xff8000003b7d7808 */ /* 0x000fe40006800000 */
[----:B------:R-:W-:Y:S01]  /*34d0*/  HMMA.16816.F32 R28, R20, R32, R76 ;  /* 0x00000020141c723c */ /* 0x000fe2000000184c */
[----:B------:R-:W-:Y:S02]  /*34e0*/  ISETP.GE.AND P5, PT, R3, R9, PT ;  /* 0x000000090300720c */ /* 0x000fe40003fa6270 */
[C---:B------:R-:W-:Y:S02]  /*34f0*/  ISETP.GE.AND P2, PT, R5.reuse, R10, PT ;  /* 0x0000000a0500720c */ /* 0x040fe40003f46270 */
[C---:B------:R-:W-:Y:S01]  /*3500*/  ISETP.GE.AND P3, PT, R5.reuse, R11, PT ;  /* 0x0000000b0500720c */ /* 0x040fe20003f66270 */
[----:B------:R-:W-:Y:S01]  /*3510*/  HMMA.16816.F32 R40, R16, R40, R60 ;  /* 0x000000281028723c */ /* 0x000fe2000000183c */
[----:B------:R-:W-:Y:S01]  /*3520*/  ISETP.GE.AND P1, PT, R5, R12, PT ;  /* 0x0000000c0500720c */ /* 0x000fe20003f26270 */
[----:B------:R-:W-:Y:S01]  /*3530*/  VIADD R5, R0, 0x11 ;  /* 0x0000001100057836 */ /* 0x000fe20000000000 */
[----:B------:R-:W-:-:S02]  /*3540*/  FSEL R33, R53, -INF , !P5 ;  /* 0xff80000035217808 */ /* 0x000fc40006800000 */
[----:B------:R-:W-:Y:S01]  /*3550*/  ISETP.GE.AND P5, PT, R3, R12, PT ;  /* 0x0000000c0300720c */ /* 0x000fe20003fa6270 */
[-C--:B------:R-:W-:Y:S01]  /*3560*/  HMMA.16816.F32 R20, R20, R34.reuse, R68 ;  /* 0x000000221414723c */ /* 0x080fe20000001844 */
[----:B------:R-:W-:Y:S02]  /*3570*/  FSEL R32, R52, -INF , !P4 ;  /* 0xff80000034207808 */ /* 0x000fe40006000000 */
[----:B------:R-:W-:Y:S02]  /*3580*/  FSEL R107, R27, -INF , !P5 ;  /* 0xff8000001b6b7808 */ /* 0x000fe40006800000 */
[----:B------:R-:W-:Y:S01]  /*3590*/  ISETP.GE.AND P5, PT, R5, R9, PT ;  /* 0x000000090500720c */ /* 0x000fe20003fa6270 */
[----:B------:R-:W-:Y:S01]  /*35a0*/  HMMA.16816.F32 R16, R16, R34, R44 ;  /* 0x000000221010723c */ /* 0x000fe2000000182c */
[----:B------:R-:W-:Y:S02]  /*35b0*/  FSEL R48, R54, -INF , !P2 ;  /* 0xff80000036307808 */ /* 0x000fe40005000000 */
[----:B------:R-:W-:-:S02]  /*35c0*/  FSEL R50, R37, -INF , !P5 ;  /* 0xff80000025327808 */ /* 0x000fc40006800000 */
[----:B------:R-:W-:Y:S02]  /*35d0*/  ISETP.GE.AND P5, PT, R5, R12, PT ;  /* 0x0000000c0500720c */ /* 0x000fe40003fa6270 */
[C---:B------:R-:W-:Y:S02]  /*35e0*/  ISETP.GE.AND P4, PT, R3.reuse, R10, PT ;  /* 0x0000000a0300720c */ /* 0x040fe40003f86270 */
[----:B------:R-:W-:Y:S01]  /*35f0*/  ISETP.GE.AND P2, PT, R3, R11, PT ;  /* 0x0000000b0300720c */ /* 0x000fe20003f46270 */
[C---:B------:R-:W-:Y:S01]  /*3600*/  VIADD R3, R0.reuse, 0x10 ;  /* 0x0000001000037836 */ /* 0x040fe20000000000 */
[----:B------:R-:W-:Y:S02]  /*3610*/  FSEL R200, R31, -INF , !P5 ;  /* 0xff8000001fc87808 */ /* 0x000fe40006800000 */
[----:B------:R-:W-:Y:S02]  /*3620*/  ISETP.GE.AND P5, PT, R0, R9, PT ;  /* 0x000000090000720c */ /* 0x000fe40003fa6270 */
        /* <DEDUP_REMOVED lines=13> */
[----:B------:R-:W-:-:S02]  /*3700*/  ISETP.GE.AND P0, PT, R0, R11, PT ;  /* 0x0000000b0000720c */ /* 0x000fc40003f06270 */
[CC--:B------:R-:W-:Y:S01]  /*3710*/  ISETP.GE.AND P5, PT, R0.reuse, R12.reuse, PT ;  /* 0x0000000c0000720c */ /* 0x0c0fe20003fa6270 */
[----:B------:R-:W-:Y:S01]  /*3720*/  VIADD R0, R0, 0x19 ;  /* 0x0000001900007836 */ /* 0x000fe20000000000 */
[----:B------:R-:W-:Y:S02]  /*3730*/  FSEL R40, R56, -INF , !P0 ;  /* 0xff80000038287808 */ /* 0x000fe40004000000 */
[----:B------:R-:W-:Y:S02]  /*3740*/  FSEL R51, R38, -INF , !P1 ;  /* 0xff80000026337808 */ /* 0x000fe40004800000 */
[----:B------:R-:W-:Y:S02]  /*3750*/  ISETP.GE.AND P0, PT, R0, R12, PT ;  /* 0x0000000c0000720c */ /* 0x000fe40003f06270 */
[----:B------:R-:W-:Y:S02]  /*3760*/  ISETP.GE.AND P1, PT, R5, R11, PT ;  /* 0x0000000b0500720c */ /* 0x000fe40003f26270 */
[----:B------:R-:W-:-:S02]  /*3770*/  FSEL R137, R23, -INF , !P0 ;  /* 0xff80000017897808 */ /* 0x000fc40004000000 */
[----:B------:R-:W-:Y:S02]  /*3780*/  PLOP3.LUT P0, PT, PT, PT, UP0, 0x80, 0x0 ;  /* 0x000000000000781c */ /* 0x000fe40003f0f008 */
        /* <DEDUP_REMOVED lines=8> */
[----:B------:R-:W-:Y:S02]  /*3810*/  FSEL R42, R42, -INF , !P6 ;  /* 0xff8000002a2a7808 */ /* 0x000fe40007000000 */
[----:B------:R-:W-:Y:S02]  /*3820*/  FSEL R138, R20, -INF , !P3 ;  /* 0xff800000148a7808 */ /* 0x000fe40005800000 */
[----:B------:R-:W-:-:S02]  /*3830*/  FSEL R139, R22, -INF , !P1 ;  /* 0xff800000168b7808 */ /* 0x000fc40004800000 */
[CC--:B------:R-:W-:Y:S02]  /*3840*/  ISETP.GE.AND P4, PT, R3.reuse, R9.reuse, PT ;  /* 0x000000090300720c */ /* 0x0c0fe40003f86270 */
[-C--:B------:R-:W-:Y:S02]  /*3850*/  ISETP.GE.AND P2, PT, R3, R10.reuse, PT ;  /* 0x0000000a0300720c */ /* 0x080fe40003f46270 */
[C---:B------:R-:W-:Y:S02]  /*3860*/  ISETP.GE.AND P3, PT, R0.reuse, R9, PT ;  /* 0x000000090000720c */ /* 0x040fe40003f66270 */
[C---:B------:R-:W-:Y:S02]  /*3870*/  ISETP.GE.AND P1, PT, R0.reuse, R10, PT ;  /* 0x0000000a0000720c */ /* 0x040fe40003f26270 */
[----:B------:R-:W-:Y:S02]  /*3880*/  ISETP.GE.AND P6, PT, R0, R11, PT ;  /* 0x0000000b0000720c */ /* 0x000fe40003fc6270 */
[----:B------:R-:W-:-:S02]  /*3890*/  LOP3.LUT R0, R98, R99, RZ, 0xfc, !PT ;  /* 0x0000006362007212 */ /* 0x000fc400078efcff */
[----:B------:R-:W-:Y:S02]  /*38a0*/  FSEL R41, R58, -INF , !P5 ;  /* 0xff8000003a297808 */ /* 0x000fe40006800000 */
[----:B------:R-:W-:Y:S02]  /*38b0*/  FSEL R132, R21, -INF , !P6 ;  /* 0xff80000015847808 */ /* 0x000fe40007000000 */
        /* <DEDUP_REMOVED lines=17> */
[----:B------:R-:W-:-:S05]  /*39d0*/  VIADD R5, R7, UR10 ;  /* 0x0000000a07057c36 */ /* 0x000fca0008000000 */
[----:B------:R-:W-:Y:S01]  /*39e0*/  IADD3.X R7, R5, UR13, RZ, P5, !PT ;  /* 0x0000000d05077c10 */ /* 0x000fe2000affe4ff */
[----:B------:R-:W3:Y:S08]  /*39f0*/  @!P2 LDC.64 R14, c[0x0][0x218] ;  /* 0x00008600ff0eab82 */ /* 0x000ef00000000a00 */
[----:B------:R-:W4:Y:S01]  /*3a00*/  @!P3 LDC.64 R16, c[0x0][0x218] ;  /* 0x00008600ff10bb82 */ /* 0x000f220000000a00 */
[----:B-1----:R-:W-:-:S04]  /*3a10*/  @!P3 LEA R18, P6, R6, R18, 0x1 ;  /* 0x000000120612b211 */ /* 0x002fc800078c08ff */
[C---:B------:R-:W-:Y:S02]  /*3a20*/  @!P3 LEA.HI.X R19, R6.reuse, R19, R5, 0x1, P6 ;  /* 0x000000130613b211 */ /* 0x040fe400030f0c05 */
        /* <DEDUP_REMOVED lines=27> */
.L_x_983:
[----:B------:R-:W-:Y:S05]  /*3be0*/  BSYNC B0 ;  /* 0x0000000000007941 */ /* 0x000fea0003800000 */
.L_x_982:
[----:B------:R-:W0:Y:S02]  /*3bf0*/  LDGDEPBAR ;  /* 0x00000000000079af */ /* 0x000e240000000000 */
.L_x_981:
[----:B------:R-:W-:Y:S01]  /*3c00*/  FMNMX.FTZ R135, R13, R24, !PT ;  /* 0x000000180d877209 */ /* 0x000fe20007810000 */
[----:B--2---:R-:W-:Y:S01]  /*3c10*/  IMAD.WIDE.U32 R14, R252, -0x326172a9, RZ ;  /* 0xcd9e8d57fc0e7825 */ /* 0x004fe200078e00ff */
[----:B------:R-:W-:Y:S01]  /*3c20*/  FMNMX.FTZ R3, R42, R25, !PT ;  /* 0x000000192a037209 */ /* 0x000fe20007810000 */
[----:B------:R-:W-:Y:S01]  /*3c30*/  UIADD3 UR35, UR25, -0x4498517b, URZ ;  /* 0xbb67ae8519237890 */ /* 0x000fe2000fffe03f */
[----:B------:R-:W-:Y:S01]  /*3c40*/  FMNMX.FTZ R135, R32, R135, !PT ;  /* 0x0000008720877209 */ /* 0x000fe20007810000 */
[----:B------:R-:W-:Y:S01]  /*3c50*/  IMAD.WIDE.U32 R240, R103, -0x2daee0ad, RZ ;  /* 0xd2511f5367f07825 */ /* 0x000fe200078e00ff */
[----:B------:R-:W-:Y:S01]  /*3c60*/  FMNMX.FTZ R3, R48, R3, !PT ;  /* 0x0000000330037209 */ /* 0x000fe20007810000 */
[----:B------:R-:W-:Y:S01]  /*3c70*/  UIADD3 UR36, UR24, -0x61c88647, URZ ;  /* 0x9e3779b918247890 */ /* 0x000fe2000fffe03f */
[----:B------:R-:W-:Y:S01]  /*3c80*/  FMNMX.FTZ R135, R33, R135, !PT ;  /* 0x0000008721877209 */ /* 0x000fe20007810000 */
[----:B------:R-:W-:Y:S01]  /*3c90*/  UIADD3 UR34, UR24, 0x3c6ef372, URZ ;  /* 0x3c6ef37218227890 */ /* 0x000fe2000fffe03f */
[----:B------:R-:W-:Y:S01]  /*3ca0*/  FMNMX.FTZ R3, R49, R3, !PT ;  /* 0x0000000331037209 */ /* 0x000fe20007810000 */
[----:B------:R-:W-:Y:S01]  /*3cb0*/  UIADD3 UR33, UR25, 0x76cf5d0a, URZ ;  /* 0x76cf5d0a19217890 */ /* 0x000fe2000fffe03f */
[----:B------:R-:W-:Y:S01]  /*3cc0*/  FMNMX.FTZ R135, R36, R135, !PT ;  /* 0x0000008724877209 */ /* 0x000fe20007810000 */
[----:B------:R-:W-:Y:S01]  /*3cd0*/  UIADD3 UR22, UR25, 0x32370b8f, URZ ;  /* 0x32370b8f19167890 */ /* 0x000fe2000fffe03f */
[----:B------:R-:W-:Y:S01]  /*3ce0*/  FMNMX.FTZ R3, R51, R3, !PT ;  /* 0x0000000333037209 */ /* 0x000fe20007810000 */
[----:B------:R-:W-:Y:S01]  /*3cf0*/  ULDC UR30, c[0x0][0x2ec] ;  /* 0x0000bb00001e7ab9 */ /* 0x000fe20000000800 */
[----:B------:R-:W-:Y:S01]  /*3d00*/  FMNMX.FTZ R135, R50, R135, !PT ;  /* 0x0000008732877209 */ /* 0x000fe20007810000 */
[----:B------:R-:W-:Y:S01]  /*3d10*/  UIADD3 UR23, UR24, -0x255992d5, URZ ;  /* 0xdaa66d2b18177890 */ /* 0x000fe2000fffe03f */
[----:B------:R-:W-:Y:S01]  /*3d20*/  FMNMX.FTZ R3, R57, R3, !PT ;  /* 0x0000000339037209 */ /* 0x000fe20007810000 */
[----:B------:R-:W-:Y:S01]  /*3d30*/  UIADD3 UR12, UR24, 0x78dde6e4, URZ ;  /* 0x78dde6e4180c7890 */ /* 0x000fe2000fffe03f */
[----:B------:R-:W-:Y:S01]  /*3d40*/  FMNMX.FTZ R135, R30, R135, !PT ;  /* 0x000000871e877209 */ /* 0x000fe20007810000 */
[----:B------:R-:W-:Y:S01]  /*3d50*/  UIADD3 UR10, UR25, -0x56f99767, URZ ;  /* 0xa9066899190a7890 */ /* 0x000fe2000fffe03f */
[----:B------:R-:W-:Y:S01]  /*3d60*/  FMNMX.FTZ R3, R34, R3, !PT ;  /* 0x0000000322037209 */ /* 0x000fe20007810000 */
[----:B------:R-:W-:Y:S01]  /*3d70*/  UIADD3 UR11, UR25, -0x126145ec, URZ ;  /* 0xed9eba14190b7890 */ /* 0x000fe2000fffe03f */
[----:B------:R-:W-:Y:S01]  /*3d80*/  FMNMX.FTZ R135, R31, R135, !PT ;  /* 0x000000871f877209 */ /* 0x000fe20007810000 */
[----:B------:R-:W-:Y:S01]  /*3d90*/  VIADD R250, R252, 0x4 ;  /* 0x00000004fcfa7836 */ /* 0x000fe20000000000 */
[----:B------:R-:W-:Y:S01]  /*3da0*/  FMNMX.FTZ R3, R35, R3, !PT ;  /* 0x0000000323037209 */ /* 0x000fe20007810000 */
[----:B------:R-:W-:Y:S01]  /*3db0*/  UIADD3 UR29, UR24, 0x1715609d, URZ ;  /* 0x1715609d181d7890 */ /* 0x000fe2000fffe03f */
[----:B------:R-:W-:Y:S01]  /*3dc0*/  LOP3.LUT R251, R102, UR24, RZ, 0x3c, !PT ;  /* 0x0000001866fb7c12 */ /* 0x000fe2000f8e3cff */
[----:B------:R-:W2:Y:S01]  /*3dd0*/  SHFL.BFLY PT, R5, R135, 0x2, 0x1f ;  /* 0x0c401f0087057f89 */ /* 0x000ea200000e0000 */
[----:B------:R-:W-:-:S02]  /*3de0*/  LEA R209, R0, UR4, 0x1 ;  /* 0x0000000400d17c11 */ /* 0x000fc4000f8e08ff */
[----:B-1----:R-:W-:Y:S01]  /*3df0*/  LOP3.LUT R6, R15, R251, RZ, 0x3c, !PT ;  /* 0x000000fb0f067212 */ /* 0x002fe200078e3cff */
[----:B------:R-:W1:Y:S02]  /*3e00*/  SHFL.BFLY PT, R134, R3, 0x2, 0x1f ;  /* 0x0c401f0003867f89 */ /* 0x000e6400000e0000 */
[--C-:B------:R-:W-:Y:S02]  /*3e10*/  IMAD R211, R4, 0x2, R209.reuse ;  /* 0x0000000204d37824 */ /* 0x100fe400078e02d1 */
[----:B------:R-:W-:Y:S01]  /*3e20*/  IMAD.WIDE.U32 R18, R6, -0x2daee0ad, RZ ;  /* 0xd2511f5306127825 */ /* 0x000fe200078e00ff */
[----:B------:R-:W-:Y:S03]  /*3e30*/  STL [R1+0x34], R251 ;  /* 0x000034fb01007387 */ /* 0x000fe60000100800 */
[C---:B------:R-:W-:Y:S01]  /*3e40*/  IMAD R214, R2.reuse, 0x2, R209 ;  /* 0x0000000202d67824 */ /* 0x040fe200078e02d1 */
[----:B------:R-:W-:Y:S01]  /*3e50*/  LOP3.LUT R6, R19, UR35, R240, 0x96, !PT ;  /* 0x0000002313067c12 */ /* 0x000fe2000f8e96f0 */
[----:B------:R-:W-:Y:S01]  /*3e60*/  STL.64 [R1+0x10], R18 ;  /* 0x0000101201007387 */ /* 0x000fe20000100a00 */
[----:B------:R-:W-:-:S03]  /*3e70*/  IMAD R213, R2, 0x2, R211 ;  /* 0x0000000202d57824 */ /* 0x000fc600078e02d3 */
[----:B------:R-:W-:Y:S01]  /*3e80*/  IMAD.WIDE.U32 R6, R6, -0x326172a9, RZ ;  /* 0xcd9e8d5706067825 */ /* 0x000fe200078e00ff */
[----:B------:R-:W-:Y:S04]  /*3e90*/  LDSM.16.MT88.4 R72, [R209+0xa000] ;  /* 0x00a00000d148783b */ /* 0x000fe80000004200 */
[----:B------:R-:W-:Y:S01]  /*3ea0*/  LDSM.16.MT88.4 R60, [R211+0xa000] ;  /* 0x00a00000d33c783b */ /* 0x000fe20000004200 */
[----:B--2---:R-:W-:Y:S01]  /*3eb0*/  FMNMX.FTZ R135, R135, R5, !PT ;  /* 0x0000000587877209 */ /* 0x004fe20007810000 */
[----:B------:R-:W-:Y:S02]  /*3ec0*/  IMAD.U32 R5, RZ, RZ, UR25 ;  /* 0x00000019ff057e24 */ /* 0x000fe4000f8e00ff */
[----:B------:R-:W-:Y:S01]  /*3ed0*/  LDSM.16.MT88.4 R92, [R214+0xa000] ;  /* 0x00a00000d65c783b */ /* 0x000fe20000004200 */
[----:B-1----:R-:W-:-:S02]  /*3ee0*/  FMNMX.FTZ R134, R3, R134, !PT ;  /* 0x0000008603867209 */ /* 0x002fc40007810000 */
[----:B------:R-:W-:Y:S01]  /*3ef0*/  LOP3.LUT R5, R241, UR5, R5, 0x96, !PT ;  /* 0x00000005f1057c12 */ /* 0x000fe2000f8e9605 */
[----:B------:R-:W1:Y:S04]  /*3f00*/  SHFL.BFLY PT, R8, R135, 0x1, 0x1f ;  /* 0x0c201f0087087f89 */ /* 0x000e6800000e0000 */
[----:B------:R-:W-:Y:S01]  /*3f10*/  IMAD.WIDE.U32 R58, R5, -0x326172a9, RZ ;  /* 0xcd9e8d57053a7825 */ /* 0x000fe200078e00ff */
[----:B------:R-:W-:Y:S04]  /*3f20*/  LDSM.16.MT88.4 R88, [R213+0xa000] ;  /* 0x00a00000d558783b */ /* 0x000fe80000004200 */
[----:B------:R-:W-:Y:S01]  /*3f30*/  LOP3.LUT R5, R59, UR36, R14, 0x96, !PT ;  /* 0x000000243b057c12 */ /* 0x000fe2000f8e960e */
[----:B------:R-:W-:Y:S01]  /*3f40*/  LDSM.16.MT88.4 R76, [R209+0xb000] ;  /* 0x00b00000d14c783b */ /* 0x000fe20000004200 */
[----:B------:R-:W-:-:S03]  /*3f50*/  LOP3.LUT R14, R7, UR34, R58, 0x96, !PT ;  /* 0x00000022070e7c12 */ /* 0x000fc6000f8e963a */
[----:B------:R-:W-:Y:S01]  /*3f60*/  IMAD.WIDE.U32 R16, R5, -0x2daee0ad, RZ ;  /* 0xd2511f5305107825 */ /* 0x000fe200078e00ff */
[----:B------:R-:W-:Y:S03]  /*3f70*/  LDSM.16.MT88.4 R116, [R211+0xb000] ;  /* 0x00b00000d374783b */ /* 0x000fe60000004200 */
[----:B------:R-:W-:Y:S01]  /*3f80*/  IMAD.WIDE.U32 R14, R14, -0x2daee0ad, RZ ;  /* 0xd2511f530e0e7825 */ /* 0x000fe200078e00ff */
[----:B------:R-:W-:Y:S01]  /*3f90*/  LOP3.LUT R7, R17, UR33, R18, 0x96, !PT ;  /* 0x0000002111077c12 */ /* 0x000fe2000f8e9612 */
[----:B------:R-:W-:Y:S03]  /*3fa0*/  LDSM.16.MT88.4 R44, [R214+0xb000] ;  /* 0x00b00000d62c783b */ /* 0x000fe60000004200 */
[----:B------:R-:W-:Y:S01]  /*3fb0*/  LOP3.LUT R5, R15, UR22, R16, 0x96, !PT ;  /* 0x000000160f057c12 */ /* 0x000fe2000f8e9610 */
[----:B------:R-:W-:Y:S01]  /*3fc0*/  IMAD.WIDE.U32 R16, R7, -0x326172a9, RZ ;  /* 0xcd9e8d5707107825 */ /* 0x000fe200078e00ff */
[----:B-1----:R-:W-:Y:S01]  /*3fd0*/  FMNMX.FTZ R135, R135, R8, !PT ;  /* 0x0000000887877209 */ /* 0x002fe20007810000 */
[----:B------:R-:W-:Y:S02]  /*3fe0*/  LDSM.16.MT88.4 R128, [R213+0xb000] ;  /* 0x00b00000d580783b */ /* 0x000fe40000004200 */
[----:B------:R-:W-:Y:S01]  /*3ff0*/  IMAD.WIDE.U32 R20, R5, -0x326172a9, RZ ;  /* 0xcd9e8d5705147825 */ /* 0x000fe200078e00ff */
[C---:B------:R-:W-:Y:S01]  /*4000*/  FSETP.NEU.FTZ.AND P1, PT, R135.reuse, -INF , PT ;  /* 0xff8000008700780b */ /* 0x040fe20003f3d000 */
[----:B------:R-:W1:Y:S02]  /*4010*/  SHFL.BFLY PT, R8, R134, 0x1, 0x1f ;  /* 0x0c201f0086087f89 */ /* 0x000e6400000e0000 */
[----:B------:R-:W-:Y:S01]  /*4020*/  FMUL.FTZ R3, R135, UR30 ;  /* 0x0000001e87037c20 */ /* 0x000fe20008410000 */
[----:B------:R-:W-:-:S02]  /*4030*/  LOP3.LUT R6, R17, UR23, R6, 0x96, !PT ;  /* 0x0000001711067c12 */ /* 0x000fc4000f8e9606 */
[----:B------:R-:W-:Y:S01]  /*4040*/  LOP3.LUT R7, R21, UR12, R16, 0x96, !PT ;  /* 0x0000000c15077c12 */ /* 0x000fe2000f8e9610 */
[----:B------:R-:W-:Y:S01]  /*4050*/  LDSM.16.MT88.4 R184, [R209+0xa800] ;  /* 0x00a80000d1b8783b */ /* 0x000fe20000004200 */
[----:B------:R-:W-:Y:S01]  /*4060*/  FSEL R3, R3, RZ, P1 ;  /* 0x000000ff03037208 */ /* 0x000fe20000800000 */
[----:B------:R-:W-:Y:S02]  /*4070*/  IMAD.WIDE.U32 R16, R6, -0x2daee0ad, RZ ;  /* 0xd2511f5306107825 */ /* 0x000fe400078e00ff */
[----:B------:R-:W-:Y:S02]  /*4080*/  LDSM.16.MT88.4 R172, [R214+0xa800] ;  /* 0x00a80000d6ac783b */ /* 0x000fe40000004200 */
[----:B------:R-:W-:Y:S01]  /*4090*/  FFMA.FTZ R5, R13, UR30, -R3 ;  /* 0x0000001e0d057c23 */ /* 0x000fe20008010803 */
[----:B------:R-:W-:Y:S01]  /*40a0*/  IMAD.WIDE.U32 R26, R7, -0x2daee0ad, RZ ;  /* 0xd2511f53071a7825 */ /* 0x000fe200078e00ff */
[----:B------:R-:W-:-:S03]  /*40b0*/  LOP3.LUT R14, R17, UR11, R14, 0x96, !PT ;  /* 0x0000000b110e7c12 */ /* 0x000fc6000f8e960e */
[----:B------:R-:W-:Y:S01]  /*40c0*/  FFMA.FTZ R13, R33, UR30, -R3 ;  /* 0x0000001e210d7c23 */ /* 0x000fe20008010803 */
[----:B------:R2:W-:Y:S01]  /*40d0*/  MUFU.EX2 R245, R5 ;  /* 0x0000000500f57308 */ /* 0x0005e20000000800 */
[----:B------:R-:W-:Y:S01]  /*40e0*/  LDSM.16.MT88.4 R176, [R213+0xa800] ;  /* 0x00a80000d5b0783b */ /* 0x000fe20000004200 */
[----:B------:R-:W-:Y:S01]  /*40f0*/  LOP3.LUT R6, R27, UR10, R16, 0x96, !PT ;  /* 0x0000000a1b067c12 */ /* 0x000fe2000f8e9610 */
[----:B------:R-:W-:Y:S01]  /*4100*/  IMAD.WIDE.U32 R28, R14, -0x326172a9, RZ ;  /* 0xcd9e8d570e1c7825 */ /* 0x000fe200078e00ff */
[----:B------:R-:W-:Y:S01]  /*4110*/  FMNMX.FTZ R16, R40, R105, !PT ;  /* 0x0000006928107209 */ /* 0x000fe20007810000 */
[----:B------:R-:W-:Y:S02]  /*4120*/  LDSM.16.MT88.4 R180, [R209+0xb800] ;  /* 0x00b80000d1b4783b */ /* 0x000fe40000004200 */
[----:B------:R-:W-:Y:S01]  /*4130*/  IMAD.WIDE.U32 R6, R6, -0x326172a9, RZ ;  /* 0xcd9e8d5706067825 */ /* 0x000fe200078e00ff */
[----:B------:R-:W-:Y:S01]  /*4140*/  MUFU.EX2 R242, R13 ;  /* 0x0000000d00f27308 */ /* 0x000fe20000000800 */
[----:B-1----:R-:W-:Y:S01]  /*4150*/  FMNMX.FTZ R134, R134, R8, !PT ;  /* 0x0000000886867209 */ /* 0x002fe20007810000 */
[----:B------:R-:W-:Y:S01]  /*4160*/  LDSM.16.MT88.4 R192, [R211+0xb800] ;  /* 0x00b80000d3c0783b */ /* 0x000fe20000004200 */
[----:B------:R-:W-:-:S02]  /*4170*/  FMNMX.FTZ R16, R104, R16, !PT ;  /* 0x0000001068107209 */ /* 0x000fc40007810000 */
[C---:B------:R-:W-:Y:S01]  /*4180*/  FSETP.NEU.FTZ.AND P1, PT, R134.reuse, -INF , PT ;  /* 0xff8000008600780b */ /* 0x040fe20003f3d000 */
[----:B------:R-:W-:Y:S01]  /*4190*/  FMUL.FTZ R8, R134, UR30 ;  /* 0x0000001e86087c20 */ /* 0x000fe20008410000 */
[----:B------:R-:W-:Y:S01]  /*41a0*/  LOP3.LUT R15, R6, 0xff, RZ, 0xc0, !PT ;  /* 0x000000ff060f7812 */ /* 0x000fe200078ec0ff */
[----:B------:R-:W-:Y:S01]  /*41b0*/  LDSM.16.MT88.4 R188, [R214+0xb800] ;  /* 0x00b80000d6bc783b */ /* 0x000fe20000004200 */
[----:B--2---:R-:W-:Y:S01]  /*41c0*/  FFMA.FTZ R5, R24, UR30, -R3 ;  /* 0x0000001e18057c23 */ /* 0x004fe20008010803 */
[----:B------:R-:W-:Y:S02]  /*41d0*/  SHF.R.U32.HI R17, RZ, 0x18, R6 ;  /* 0x00000018ff117819 */ /* 0x000fe40000011606 */
[----:B------:R-:W-:Y:S01]  /*41e0*/  FSEL R8, R8, RZ, P1 ;  /* 0x000000ff08087208 */ /* 0x000fe20000800000 */
[----:B------:R1:W-:Y:S01]  /*41f0*/  MUFU.EX2 R239, R5 ;  /* 0x0000000500ef7308 */ /* 0x0003e20000000800 */
[----:B------:R-:W-:Y:S03]  /*4200*/  LDSM.16.MT88.4 R196, [R213+0xb800] ;  /* 0x00b80000d5c4783b */ /* 0x000fe60000004200 */
[--C-:B------:R-:W-:Y:S01]  /*4210*/  FFMA.FTZ R14, R48, UR30, -R8.reuse ;  /* 0x0000001e300e7c23 */ /* 0x100fe20008010808 */
[----:B------:R-:W-:-:S03]  /*4220*/  FFMA.FTZ R0, R42, UR30, -R8 ;  /* 0x0000001e2a007c23 */ /* 0x000fc60008010808 */
[----:B------:R-:W-:Y:S08]  /*4230*/  MUFU.EX2 R238, R14 ;  /* 0x0000000e00ee7308 */ /* 0x000ff00000000800 */
[----:B------:R2:W-:Y:S01]  /*4240*/  MUFU.EX2 R236, R0 ;  /* 0x0000000000ec7308 */ /* 0x0005e20000000800 */
[----:B-1----:R-:W-:-:S07]  /*4250*/  FFMA.FTZ R5, R32, UR30, -R3 ;  /* 0x0000001e20057c23 */ /* 0x002fce0008010803 */
[----:B------:R1:W3:Y:S01]  /*4260*/  MUFU.EX2 R244, R5 ;  /* 0x0000000500f47308 */ /* 0x0002e20000000800 */
[----:B--2---:R-:W-:-:S07]  /*4270*/  FFMA.FTZ R0, R25, UR30, -R8 ;  /* 0x0000001e19007c23 */ /* 0x004fce0008010808 */
[----:B------:R2:W-:Y:S01]  /*4280*/  MUFU.EX2 R235, R0 ;  /* 0x0000000000eb7308 */ /* 0x0005e20000000800 */
[----:B-1----:R-:W-:Y:S02]  /*4290*/  LOP3.LUT R5, R6, 0xffff, RZ, 0xc0, !PT ;  /* 0x0000ffff06057812 */ /* 0x002fe400078ec0ff */
[----:B---3--:R-:W-:Y:S02]  /*42a0*/  F2FP.F16.F32.PACK_AB R2, R242, R244 ;  /* 0x000000f4f202723e */ /* 0x008fe400000000ff */
[----:B------:R-:W-:Y:S02]  /*42b0*/  SHF.R.U32.HI R13, RZ, 0x8, R5 ;  /* 0x00000008ff0d7819 */ /* 0x000fe40000011605 */
[----:B------:R-:W-:Y:S02]  /*42c0*/  LOP3.LUT R5, R7, UR31, R28, 0x96, !PT ;  /* 0x0000001f07057c12 */ /* 0x000fe4000f8e961c */
[----:B------:R-:W-:Y:S02]  /*42d0*/  SHF.R.U32.HI R7, RZ, 0x10, R6 ;  /* 0x00000010ff077819 */ /* 0x000fe40000011606 */
[----:B------:R-:W-:-:S02]  /*42e0*/  PRMT R19, R15, 0x5410, R13 ;  /* 0x000054100f137816 */ /* 0x000fc4000000000d */
[----:B------:R-:W-:Y:S02]  /*42f0*/  LOP3.LUT R6, R5, 0xffff, RZ, 0xc0, !PT ;  /* 0x0000ffff05067812 */ /* 0x000fe400078ec0ff */
[----:B------:R-:W-:Y:S02]  /*4300*/  LOP3.LUT R13, R7, 0xff, RZ, 0xc0, !PT ;  /* 0x000000ff070d7812 */ /* 0x000fe400078ec0ff */
[--C-:B------:R-:W-:Y:S02]  /*4310*/  SHF.R.U32.HI R7, RZ, 0x10, R5.reuse ;  /* 0x00000010ff077819 */ /* 0x100fe40000011605 */
[----:B------:R-:W-:Y:S02]  /*4320*/  SHF.R.U32.HI R14, RZ, 0x8, R6 ;  /* 0x00000008ff0e7819 */ /* 0x000fe40000011606 */
[----:B------:R-:W-:Y:S02]  /*4330*/  LOP3.LUT R15, R5, 0xff, RZ, 0xc0, !PT ;  /* 0x000000ff050f7812 */ /* 0x000fe400078ec0ff */
[----:B------:R-:W-:-:S02]  /*4340*/  SHF.R.U32.HI R6, RZ, 0x18, R5 ;  /* 0x00000018ff067819 */ /* 0x000fc40000011605 */
[----:B------:R-:W-:Y:S02]  /*4350*/  LOP3.LUT R5, R7, 0xff, RZ, 0xc0, !PT ;  /* 0x000000ff07057812 */ /* 0x000fe400078ec0ff */
[----:B------:R-:W-:Y:S02]  /*4360*/  FMNMX.FTZ R7, R106, R16, !PT ;  /* 0x000000106a077209 */ /* 0x000fe40007810000 */
[----:B------:R-:W-:Y:S02]  /*4370*/  PRMT R15, R15, 0x5410, R14 ;  /* 0x000054100f0f7816 */ /* 0x000fe4000000000e */
[----:B------:R-:W-:Y:S02]  /*4380*/  PRMT R14, R5, 0x5410, R6 ;  /* 0x00005410050e7816 */ /* 0x000fe40000000006 */
[----:B------:R-:W-:Y:S02]  /*4390*/  FMNMX.FTZ R5, R202, R7, !PT ;  /* 0x00000007ca057209 */ /* 0x000fe40007810000 */
[----:B------:R-:W-:Y:S01]  /*43a0*/  PRMT R17, R13, 0x5410, R17 ;  /* 0x000054100d117816 */ /* 0x000fe20000000011 */
[----:B------:R-:W-:Y:S01]  /*43b0*/  FFMA.FTZ R13, R49, UR30, -R8 ;  /* 0x0000001e310d7c23 */ /* 0x000fe20008010808 */
[----:B------:R-:W-:-:S02]  /*43c0*/  FMNMX.FTZ R5, R201, R5, !PT ;  /* 0x00000005c9057209 */ /* 0x000fc40007810000 */
[----:B------:R-:W-:Y:S01]  /*43d0*/  FMNMX.FTZ R6, R41, R125, !PT ;  /* 0x0000007d29067209 */ /* 0x000fe20007810000 */
[----:B------:R-:W1:Y:S01]  /*43e0*/  MUFU.EX2 R237, R13 ;  /* 0x0000000d00ed7308 */ /* 0x000e620000000800 */
[----:B------:R-:W-:Y:S02]  /*43f0*/  FMNMX.FTZ R4, R138, R5, !PT ;  /* 0x000000058a047209 */ /* 0x000fe40007810000 */
[----:B------:R-:W-:Y:S02]  /*4400*/  FMNMX.FTZ R5, R124, R6, !PT ;  /* 0x000000067c057209 */ /* 0x000fe40007810000 */
[----:B------:R-:W-:Y:S02]  /*4410*/  FMNMX.FTZ R16, R132, R4, !PT ;  /* 0x0000000484107209 */ /* 0x000fe40007810000 */
[--C-:B--2---:R-:W-:Y:S01]  /*4420*/  HSET2.LE.AND R0, R19, R228.reuse, PT ;  /* 0x000000e413007233 */ /* 0x104fe20003803000 */
[----:B------:R-:W-:Y:S01]  /*4430*/  FFMA.FTZ R19, R57, UR30, -R8 ;  /* 0x0000001e39137c23 */ /* 0x000fe20008010808 */
[----:B------:R-:W-:Y:S01]  /*4440*/  FMNMX.FTZ R5, R107, R5, !PT ;  /* 0x000000056b057209 */ /* 0x000fe20007810000 */
[----:B------:R-:W2:Y:S01]  /*4450*/  SHFL.BFLY PT, R18, R16, 0x2, 0x1f ;  /* 0x0c401f0010127f89 */ /* 0x000ea200000e0000 */
[----:B------:R-:W-:Y:S01]  /*4460*/  HSET2.LE.AND R7, R17, R228, PT ;  /* 0x000000e411077233 */ /* 0x000fe20003803000 */
[----:B------:R-:W-:Y:S01]  /*4470*/  MUFU.EX2 R229, R19 ;  /* 0x0000001300e57308 */ /* 0x000fe20000000800 */
[----:B------:R-:W-:-:S02]  /*4480*/  LOP3.LUT R6, R0, R2, RZ, 0xc0, !PT ;  /* 0x0000000200067212 */ /* 0x000fc400078ec0ff */
[----:B------:R-:W-:Y:S02]  /*4490*/  FMNMX.FTZ R0, R203, R5, !PT ;  /* 0x00000005cb007209 */ /* 0x000fe40007810000 */
[----:B-1----:R-:W-:Y:S02]  /*44a0*/  F2FP.F16.F32.PACK_AB R4, R237, R238 ;  /* 0x000000eeed04723e */ /* 0x002fe400000000ff */
[----:B------:R-:W-:Y:S02]  /*44b0*/  F2FP.F16.F32.PACK_AB R2, R239, R245 ;  /* 0x000000f5ef02723e */ /* 0x000fe400000000ff */
[----:B------:R-:W-:Y:S02]  /*44c0*/  LOP3.LUT R7, R7, R4, RZ, 0xc0, !PT ;  /* 0x0000000407077212 */ /* 0x000fe400078ec0ff */
[----:B------:R-:W-:Y:S02]  /*44d0*/  FMNMX.FTZ R4, R200, R0, !PT ;  /* 0x00000000c8047209 */ /* 0x000fe40007810000 */
[----:B------:R-:W-:-:S02]  /*44e0*/  HSET2.LE.AND R0, R15, R228, PT ;  /* 0x000000e40f007233 */ /* 0x000fc40003803000 */
[----:B------:R-:W-:Y:S02]  /*44f0*/  FMNMX.FTZ R17, R139, R4, !PT ;  /* 0x000000048b117209 */ /* 0x000fe40007810000 */
[----:B------:R-:W-:Y:S01]  /*4500*/  HSET2.LE.AND R5, R14, R228, PT ;  /* 0x000000e40e057233 */ /* 0x000fe20003803000 */
[----:B------:R-:W-:Y:S01]  /*4510*/  IMAD.WIDE.U32 R14, R250, -0x326172a9, RZ ;  /* 0xcd9e8d57fa0e7825 */ /* 0x000fe200078e00ff */
[----:B------:R-:W-:Y:S02]  /*4520*/  LOP3.LUT R4, R0, R2, RZ, 0xc0, !PT ;  /* 0x0000000200047212 */ /* 0x000fe400078ec0ff */
[----:B------:R-:W-:Y:S02]  /*4530*/  FMNMX.FTZ R2, R137, R17, !PT ;  /* 0x0000001189027209 */ /* 0x000fe40007810000 */
[----:B--2---:R-:W-:Y:S01]  /*4540*/  FMNMX.FTZ R0, R16, R18, !PT ;  /* 0x0000001210007209 */ /* 0x004fe20007810000 */
[----:B------:R-:W-:Y:S01]  /*4550*/  FFMA.FTZ R18, R51, UR30, -R8 ;  /* 0x0000001e33127c23 */ /* 0x000fe20008010808 */
[----:B------:R-:W-:Y:S01]  /*4560*/  F2FP.F16.F32.PACK_AB R13, R235, R236 ;  /* 0x000000eceb0d723e */ /* 0x000fe200000000ff */
[----:B------:R-:W-:Y:S01]  /*4570*/  SHFL.BFLY PT, R16, R2, 0x2, 0x1f ;  /* 0x0c401f0002107f89 */ /* 0x000fe200000e0000 */
[----:B------:R-:W-:Y:S01]  /*4580*/  LOP3.LUT R21, R59, UR36, R14, 0x96, !PT ;  /* 0x000000243b157c12 */ /* 0x000fe2000f8e960e */
[----:B------:R-:W-:Y:S01]  /*4590*/  MUFU.EX2 R230, R18 ;  /* 0x0000001200e67308 */ /* 0x000fe20000000800 */
[----:B------:R-:W-:Y:S01]  /*45a0*/  LOP3.LUT R5, R5, R13, RZ, 0xc0, !PT ;  /* 0x0000000d05057212 */ /* 0x000fe200078ec0ff */
[----:B------:R-:W1:Y:S01]  /*45b0*/  SHFL.BFLY PT, R17, R0, 0x1, 0x1f ;  /* 0x0c201f0000117f89 */ /* 0x000e6200000e0000 */
[----:B------:R-:W-:Y:S01]  /*45c0*/  LOP3.LUT R13, R15, R251, RZ, 0x3c, !PT ;  /* 0x000000fb0f0d7212 */ /* 0x000fe200078e3cff */
[----:B------:R-:W-:-:S04]  /*45d0*/  FFMA.FTZ R15, R36, UR30, -R3 ;  /* 0x0000001e240f7c23 */ /* 0x000fc80008010803 */
[----:B------:R-:W-:Y:S01]  /*45e0*/  IMAD.WIDE.U32 R22, R13, -0x2daee0ad, RZ ;  /* 0xd2511f530d167825 */ /* 0x000fe200078e00ff */
[----:B------:R2:W-:Y:S01]  /*45f0*/  MUFU.EX2 R233, R15 ;  /* 0x0000000f00e97308 */ /* 0x0005e20000000800 */
[----:B------:R-:W-:Y:S03]  /*4600*/  HMMA.16816.F32 R144, R4, R72, RZ ;  /* 0x000000480490723c */ /* 0x000fe600000018ff */
[----:B------:R-:W-:-:S03]  /*4610*/  LOP3.LUT R13, R23, UR35, R240, 0x96, !PT ;  /* 0x00000023170d7c12 */ /* 0x000fc6000f8e96f0 */
[----:B------:R-:W-:Y:S02]  /*4620*/  HMMA.16816.F32 R36, R4, R60, RZ ;  /* 0x0000003c0424723c */ /* 0x000fe400000018ff */
[----:B------:R-:W-:-:S04]  /*4630*/  IMAD.WIDE.U32 R24, R13, -0x326172a9, RZ ;  /* 0xcd9e8d570d187825 */ /* 0x000fc800078e00ff */
[--C-:B------:R-:W-:Y:S01]  /*4640*/  FFMA.FTZ R13, R30, UR30, -R3.reuse ;  /* 0x0000001e1e0d7c23 */ /* 0x100fe20008010803 */
[C---:B------:R-:W-:Y:S03]  /*4650*/  HMMA.16816.F32 R52, R4.reuse, R92, RZ ;  /* 0x0000005c0434723c */ /* 0x040fe600000018ff */
[----:B------:R-:W-:Y:S01]  /*4660*/  MUFU.EX2 R232, R13 ;  /* 0x0000000d00e87308 */ /* 0x000fe20000000800 */
[----:B------:R-:W-:Y:S01]  /*4670*/  LOP3.LUT R23, R25, UR34, R58, 0x96, !PT ;  /* 0x0000002219177c12 */ /* 0x000fe2000f8e963a */
[--C-:B--2---:R-:W-:Y:S01]  /*4680*/  FFMA.FTZ R15, R50, UR30, -R3.reuse ;  /* 0x0000001e320f7c23 */ /* 0x104fe20008010803 */
[----:B------:R-:W-:Y:S01]  /*4690*/  FFMA.FTZ R3, R31, UR30, -R3 ;  /* 0x0000001e1f037c23 */ /* 0x000fe20008010803 */
[----:B-1----:R-:W-:Y:S01]  /*46a0*/  FMNMX.FTZ R133, R0, R17, !PT ;  /* 0x0000001100857209 */ /* 0x002fe20007810000 */
[----:B------:R-:W-:Y:S03]  /*46b0*/  HMMA.16816.F32 R68, R4, R88, RZ ;  /* 0x000000580444723c */ /* 0x000fe600000018ff */
[----:B------:R1:W-:Y:S01]  /*46c0*/  MUFU.EX2 R234, R15 ;  /* 0x0000000f00ea7308 */ /* 0x0003e20000000800 */
[----:B------:R-:W-:-:S02]  /*46d0*/  FSETP.NEU.FTZ.AND P1, PT, R133, -INF , PT ;  /* 0xff8000008500780b */ /* 0x000fc40003f3d000 */
[C---:B------:R-:W-:Y:S05]  /*46e0*/  HMMA.16816.F32 R84, R4.reuse, R76, RZ ;  /* 0x0000004c0454723c */ /* 0x040fea00000018ff */
[----:B------:R2:W3:Y:S01]  /*46f0*/  MUFU.EX2 R243, R3 ;  /* 0x0000000300f37308 */ /* 0x0004e20000000800 */
[C---:B------:R-:W-:Y:S06]  /*4700*/  HMMA.16816.F32 R100, R4.reuse, R116, RZ ;  /* 0x000000740464723c */ /* 0x040fec00000018ff */
[----:B------:R-:W-:Y:S01]  /*4710*/  HMMA.16816.F32 R112, R4, R44, RZ ;  /* 0x0000002c0470723c */ /* 0x000fe200000018ff */
[----:B-1----:R-:W-:-:S02]  /*4720*/  LOP3.LUT R15, R29, UR29, R20, 0x96, !PT ;  /* 0x0000001d1d0f7c12 */ /* 0x002fc4000f8e9614 */
[----:B------:R-:W-:Y:S01]  /*4730*/  FMNMX.FTZ R20, R2, R16, !PT ;  /* 0x0000001002147209 */ /* 0x000fe20007810000 */
[----:B------:R-:W-:Y:S02]  /*4740*/  FFMA.FTZ R2, R34, UR30, -R8 ;  /* 0x0000001e22027c23 */ /* 0x000fe40008010808 */
[----:B------:R-:W-:Y:S01]  /*4750*/  IMAD.WIDE.U32 R14, R15, -0x2daee0ad, RZ ;  /* 0xd2511f530f0e7825 */ /* 0x000fe200078e00ff */
[C---:B------:R-:W-:Y:S01]  /*4760*/  HMMA.16816.F32 R164, R4.reuse, R128, RZ ;  /* 0x0000008004a4723c */ /* 0x040fe200000018ff */
[----:B------:R1:W-:Y:S01]  /*4770*/  MUFU.EX2 R231, R2 ;  /* 0x0000000200e77308 */ /* 0x0003e20000000800 */
[----:B--2---:R-:W-:Y:S02]  /*4780*/  LOP3.LUT R3, R14, 0xffff, RZ, 0xc0, !PT ;  /* 0x0000ffff0e037812 */ /* 0x004fe400078ec0ff */
[----:B------:R-:W-:Y:S02]  /*4790*/  LOP3.LUT R0, R15, UR32, R26, 0x96, !PT ;  /* 0x000000200f007c12 */ /* 0x000fe4000f8e961a */
[----:B------:R-:W-:Y:S01]  /*47a0*/  HMMA.16816.F32 R152, R4, R74, RZ ;  /* 0x0000004a0498723c */ /* 0x000fe200000018ff */
[----:B------:R-:W-:-:S02]  /*47b0*/  SHF.R.U32.HI R15, RZ, 0x10, R14 ;  /* 0x00000010ff0f7819 */ /* 0x000fc4000001160e */
[----:B------:R-:W-:Y:S02]  /*47c0*/  LOP3.LUT R17, R14, 0xff, RZ, 0xc0, !PT ;  /* 0x000000ff0e117812 */ /* 0x000fe400078ec0ff */
[----:B------:R-:W-:Y:S01]  /*47d0*/  SHF.R.U32.HI R13, RZ, 0x8, R3 ;  /* 0x00000008ff0d7819 */ /* 0x000fe20000011603 */
[C---:B------:R-:W-:Y:S01]  /*47e0*/  HMMA.16816.F32 R48, R4.reuse, R62, RZ ;  /* 0x0000003e0430723c */ /* 0x040fe200000018ff */
[----:B------:R-:W-:Y:S02]  /*47f0*/  SHF.R.U32.HI R16, RZ, 0x18, R14 ;  /* 0x00000018ff107819 */ /* 0x000fe4000001160e */
[----:B------:R-:W-:Y:S01]  /*4800*/  LOP3.LUT R3, R15, 0xff, RZ, 0xc0, !PT ;  /* 0x000000ff0f037812 */ /* 0x000fe200078ec0ff */
[----:B-1----:R-:W-:Y:S01]  /*4810*/  FFMA.FTZ R2, R35, UR30, -R8 ;  /* 0x0000001e23027c23 */ /* 0x002fe20008010808 */
[----:B------:R-:W-:Y:S01]  /*4820*/  PRMT R14, R17, 0x5410, R13 ;  /* 0x00005410110e7816 */ /* 0x000fe2000000000d */
[C---:B------:R-:W-:Y:S01]  /*4830*/  HMMA.16816.F32 R64, R4.reuse, R94, RZ ;  /* 0x0000005e0440723c */ /* 0x040fe200000018ff */
[----:B------:R-:W-:Y:S01]  /*4840*/  PRMT R16, R3, 0x5410, R16 ;  /* 0x0000541003107816 */ /* 0x000fe20000000010 */
[----:B------:R1:W2:Y:S01]  /*4850*/  MUFU.EX2 R246, R2 ;  /* 0x0000000200f67308 */ /* 0x0002a20000000800 */
[--C-:B------:R-:W-:Y:S01]  /*4860*/  SHF.R.U32.HI R3, RZ, 0x10, R0.reuse ;  /* 0x00000010ff037819 */ /* 0x100fe20000011600 */
[----:B------:R-:W4:Y:S01]  /*4870*/  SHFL.BFLY PT, R17, R20, 0x1, 0x1f ;  /* 0x0c201f0014117f89 */ /* 0x000f2200000e0000 */
[----:B------:R-:W-:Y:S01]  /*4880*/  LOP3.LUT R15, R0, 0xff, RZ, 0xc0, !PT ;  /* 0x000000ff000f7812 */ /* 0x000fe200078ec0ff */
[----:B------:R-:W-:Y:S01]  /*4890*/  HMMA.16816.F32 R80, R4, R90, RZ ;  /* 0x0000005a0450723c */ /* 0x000fe200000018ff */
[----:B------:R-:W-:Y:S01]  /*48a0*/  SHF.R.U32.HI R13, RZ, 0x18, R0 ;  /* 0x00000018ff0d7819 */ /* 0x000fe20000011600 */
[----:B------:R-:W5:Y:S01]  /*48b0*/  LDSM.16.MT88.4 R32, [R211+0xa800] ;  /* 0x00a80000d320783b */ /* 0x000f620000004200 */
[----:B------:R-:W-:-:S03]  /*48c0*/  LOP3.LUT R3, R3, 0xff, RZ, 0xc0, !PT ;  /* 0x000000ff03037812 */ /* 0x000fc600078ec0ff */
[C---:B------:R-:W-:Y:S06]  /*48d0*/  HMMA.16816.F32 R96, R4.reuse, R78, RZ ;  /* 0x0000004e0460723c */ /* 0x040fec00000018ff */
[C---:B------:R-:W-:Y:S01]  /*48e0*/  HMMA.16816.F32 R108, R4.reuse, R118, RZ ;  /* 0x00000076046c723c */ /* 0x040fe200000018ff */
[----:B-1----:R-:W-:Y:S02]  /*48f0*/  LOP3.LUT R2, R0, 0xffff, RZ, 0xc0, !PT ;  /* 0x0000ffff00027812 */ /* 0x002fe400078ec0ff */
[----:B------:R-:W-:Y:S02]  /*4900*/  HSET2.LE.AND R0, R14, R228, PT ;  /* 0x000000e40e007233 */ /* 0x000fe40003803000 */
[----:B------:R-:W-:Y:S01]  /*4910*/  SHF.R.U32.HI R8, RZ, 0x8, R2 ;  /* 0x00000008ff087819 */ /* 0x000fe20000011602 */
[----:B------:R-:W-:Y:S01]  /*4920*/  HMMA.16816.F32 R120, R4, R46, RZ ;  /* 0x0000002e0478723c */ /* 0x000fe200000018ff */
[----:B---3--:R-:W-:-:S02]  /*4930*/  F2FP.F16.F32.PACK_AB R2, R243, R232 ;  /* 0x000000e8f302723e */ /* 0x008fc400000000ff */
[----:B------:R-:W-:Y:S02]  /*4940*/  PRMT R15, R15, 0x5410, R8 ;  /* 0x000054100f0f7816 */ /* 0x000fe40000000008 */
[----:B------:R-:W-:Y:S01]  /*4950*/  LOP3.LUT R170, R0, R2, RZ, 0xc0, !PT ;  /* 0x0000000200aa7212 */ /* 0x000fe200078ec0ff */
[----:B------:R-:W-:Y:S01]  /*4960*/  HMMA.16816.F32 R28, R4, R130, RZ ;  /* 0x00000082041c723c */ /* 0x000fe200000018ff */
[----:B------:R-:W-:Y:S02]  /*4970*/  HSET2.LE.AND R0, R16, R228, PT ;  /* 0x000000e410007233 */ /* 0x000fe40003803000 */
[----:B------:R-:W-:Y:S01]  /*4980*/  PRMT R8, R3, 0x5410, R13 ;  /* 0x0000541003087816 */ /* 0x000fe2000000000d */
[----:B------:R-:W-:Y:S01]  /*4990*/  FMUL.FTZ R3, R133, UR30 ;  /* 0x0000001e85037c20 */ /* 0x000fe20008410000 */
[----:B--2---:R-:W-:Y:S02]  /*49a0*/  F2FP.F16.F32.PACK_AB R2, R246, R231 ;  /* 0x000000e7f602723e */ /* 0x004fe400000000ff */
[----:B------:R-:W-:Y:S01]  /*49b0*/  IMAD.WIDE.U32 R6, R21, -0x2daee0ad, RZ ;  /* 0xd2511f5315067825 */ /* 0x000fe200078e00ff */
[----:B----4-:R-:W-:-:S02]  /*49c0*/  FMNMX.FTZ R136, R20, R17, !PT ;  /* 0x0000001114887209 */ /* 0x010fc40007810000 */
[----:B------:R-:W-:Y:S02]  /*49d0*/  LOP3.LUT R171, R0, R2, RZ, 0xc0, !PT ;  /* 0x0000000200ab7212 */ /* 0x000fe400078ec0ff */
[--C-:B------:R-:W-:Y:S02]  /*49e0*/  HSET2.LE.AND R0, R15, R228.reuse, PT ;  /* 0x000000e40f007233 */ /* 0x100fe40003803000 */
[----:B------:R-:W-:Y:S02]  /*49f0*/  FSEL R13, R3, RZ, P1 ;  /* 0x000000ff030d7208 */ /* 0x000fe40000800000 */
[----:B------:R-:W-:Y:S02]  /*4a00*/  F2FP.F16.F32.PACK_AB R2, R234, R233 ;  /* 0x000000e9ea02723e */ /* 0x000fe400000000ff */
[----:B------:R-:W-:Y:S01]  /*4a10*/  HSET2.LE.AND R3, R8, R228, PT ;  /* 0x000000e408037233 */ /* 0x000fe20003803000 */
[--C-:B------:R-:W-:Y:S01]  /*4a20*/  FFMA.FTZ R14, R40, UR30, -R13.reuse ;  /* 0x0000001e280e7c23 */ /* 0x100fe2000801080d */
[----:B------:R-:W-:Y:S01]  /*4a30*/  LOP3.LUT R168, R0, R2, RZ, 0xc0, !PT ;  /* 0x0000000200a87212 */ /* 0x000fe200078ec0ff */
[----:B------:R-:W-:Y:S01]  /*4a40*/  FFMA.FTZ R0, R105, UR30, -R13 ;  /* 0x0000001e69007c23 */ /* 0x000fe2000801080d */
[----:B------:R-:W-:Y:S01]  /*4a50*/  F2FP.F16.F32.PACK_AB R8, R229, R230 ;  /* 0x000000e6e508723e */ /* 0x000fe200000000ff */
[----:B------:R-:W-:Y:S01]  /*4a60*/  MUFU.EX2 R227, R14 ;  /* 0x0000000e00e37308 */ /* 0x000fe20000000800 */
[----:B------:R-:W-:-:S02]  /*4a70*/  LOP3.LUT R4, R7, UR33, R22, 0x96, !PT ;  /* 0x0000002107047c12 */ /* 0x000fc4000f8e9616 */
[----:B------:R-:W-:Y:S01]  /*4a80*/  LOP3.LUT R169, R3, R8, RZ, 0xc0, !PT ;  /* 0x0000000803a97212 */ /* 0x000fe200078ec0ff */
[----:B------:R-:W-:Y:S01]  /*4a90*/  IMAD.WIDE.U32 R2, R23, -0x2daee0ad, RZ ;  /* 0xd2511f5317027825 */ /* 0x000fe200078e00ff */
[----:B------:R-:W-:-:S03]  /*4aa0*/  FSETP.NEU.FTZ.AND P1, PT, R136, -INF , PT ;  /* 0xff8000008800780b */ /* 0x000fc60003f3d000 */
[----:B------:R1:W-:Y:S01]  /*4ab0*/  MUFU.EX2 R226, R0 ;  /* 0x0000000000e27308 */ /* 0x0003e20000000800 */
[----:B------:R-:W-:Y:S01]  /*4ac0*/  LOP3.LUT R5, R3, UR22, R6, 0x96, !PT ;  /* 0x0000001603057c12 */ /* 0x000fe2000f8e9606 */
[--C-:B------:R-:W-:Y:S01]  /*4ad0*/  FFMA.FTZ R3, R106, UR30, -R13.reuse ;  /* 0x0000001e6a037c23 */ /* 0x100fe2000801080d */
[----:B------:R-:W-:Y:S01]  /*4ae0*/  IMAD.WIDE.U32 R6, R4, -0x326172a9, RZ ;  /* 0xcd9e8d5704067825 */ /* 0x000fe200078e00ff */
[C---:B------:R-:W-:Y:S03]  /*4af0*/  HMMA.16816.F32 R144, R168.reuse, R184, R144 ;  /* 0x000000b8a890723c */ /* 0x040fe60000001890 */
[----:B------:R-:W-:Y:S01]  /*4b00*/  IMAD.WIDE.U32 R18, R5, -0x326172a9, RZ ;  /* 0xcd9e8d5705127825 */ /* 0x000fe200078e00ff */
[----:B------:R2:W-:Y:S01]  /*4b10*/  MUFU.EX2 R224, R3 ;  /* 0x0000000300e07308 */ /* 0x0005e20000000800 */
[----:B------:R-:W-:Y:S01]  /*4b20*/  LOP3.LUT R4, R7, UR23, R24, 0x96, !PT ;  /* 0x0000001707047c12 */ /* 0x000fe2000f8e9618 */
[C---:B-----5:R-:W-:Y:S06]  /*4b30*/  HMMA.16816.F32 R36, R168.reuse, R32, R36 ;  /* 0x00000020a824723c */ /* 0x060fec0000001824 */
[----:B------:R-:W-:Y:S01]  /*4b40*/  HMMA.16816.F32 R52, R168, R172, R52 ;  /* 0x000000aca834723c */ /* 0x000fe20000001834 */
[----:B-1----:R-:W-:-:S04]  /*4b50*/  FFMA.FTZ R0, R104, UR30, -R13 ;  /* 0x0000001e68007c23 */ /* 0x002fc8000801080d */
[----:B------:R1:W3:Y:S01]  /*4b60*/  MUFU.EX2 R225, R0 ;  /* 0x0000000000e17308 */ /* 0x0002e20000000800 */
[----:B------:R-:W-:Y:S01]  /*4b70*/  HMMA.16816.F32 R68, R168, R176, R68 ;  /* 0x000000b0a844723c */ /* 0x000fe20000001844 */
[----:B--2---:R-:W-:-:S05]  /*4b80*/  LOP3.LUT R3, R19, UR12, R6, 0x96, !PT ;  /* 0x0000000c13037c12 */ /* 0x004fca000f8e9606 */
[----:B------:R-:W-:Y:S01]  /*4b90*/  HMMA.16816.F32 R84, R168, R180, R84 ;  /* 0x000000b4a854723c */ /* 0x000fe20000001854 */
[----:B------:R-:W-:-:S05]  /*4ba0*/  IMAD.WIDE.U32 R16, R3, -0x2daee0ad, RZ ;  /* 0xd2511f5303107825 */ /* 0x000fca00078e00ff */
[----:B------:R-:W-:Y:S01]  /*4bb0*/  HMMA.16816.F32 R100, R168, R192, R100 ;  /* 0x000000c0a864723c */ /* 0x000fe20000001864 */
[----:B-1----:R-:W-:-:S05]  /*4bc0*/  FMUL.FTZ R0, R136, UR30 ;  /* 0x0000001e88007c20 */ /* 0x002fca0008410000 */
[----:B------:R-:W-:Y:S01]  /*4bd0*/  HMMA.16816.F32 R112, R168, R188, R112 ;  /* 0x000000bca870723c */ /* 0x000fe20000001870 */
[----:B------:R-:W-:-:S05]  /*4be0*/  FSEL R0, R0, RZ, P1 ;  /* 0x000000ff00007208 */ /* 0x000fca0000800000 */
[C---:B------:R-:W-:Y:S01]  /*4bf0*/  HMMA.16816.F32 R164, R168.reuse, R196, R164 ;  /* 0x000000c4a8a4723c */ /* 0x040fe200000018a4 */
[--C-:B------:R-:W-:Y:S01]  /*4c00*/  FFMA.FTZ R5, R41, UR30, -R0.reuse ;  /* 0x0000001e29057c23 */ /* 0x100fe20008010800 */
[--C-:B------:R-:W-:Y:S01]  /*4c10*/  FFMA.FTZ R3, R124, UR30, -R0.reuse ;  /* 0x0000001e7c037c23 */ /* 0x100fe20008010800 */
[----:B------:R-:W-:Y:S02]  /*4c20*/  FFMA.FTZ R6, R107, UR30, -R0 ;  /* 0x0000001e6b067c23 */ /* 0x000fe40008010800 */
[----:B------:R1:W-:Y:S01]  /*4c30*/  MUFU.EX2 R207, R5 ;  /* 0x0000000500cf7308 */ /* 0x0003e20000000800 */
[C---:B------:R-:W-:Y:S06]  /*4c40*/  HMMA.16816.F32 R152, R168.reuse, R186, R152 ;  /* 0x000000baa898723c */ /* 0x040fec0000001898 */
[C---:B------:R-:W-:Y:S01]  /*4c50*/  HMMA.16816.F32 R48, R168.reuse, R34, R48 ;  /* 0x00000022a830723c */ /* 0x040fe20000001830 */
[----:B------:R2:W-:Y:S05]  /*4c60*/  MUFU.EX2 R206, R3 ;  /* 0x0000000300ce7308 */ /* 0x0005ea0000000800 */
[----:B------:R-:W-:Y:S03]  /*4c70*/  HMMA.16816.F32 R64, R168, R174, R64 ;  /* 0x000000aea840723c */ /* 0x000fe60000001840 */
[----:B------:R4:W5:Y:S01]  /*4c80*/  MUFU.EX2 R205, R6 ;  /* 0x0000000600cd7308 */ /* 0x0009620000000800 */
[----:B-1----:R-:W-:-:S02]  /*4c90*/  IMAD.WIDE.U32 R4, R4, -0x2daee0ad, RZ ;  /* 0xd2511f5304047825 */ /* 0x002fc400078e00ff */
[----:B------:R-:W-:Y:S01]  /*4ca0*/  HMMA.16816.F32 R80, R168, R178, R80 ;  /* 0x000000b2a850723c */ /* 0x000fe20000001850 */
[----:B------:R-:W-:Y:S02]  /*4cb0*/  LOP3.LUT R4, R17, UR10, R4, 0x96, !PT ;  /* 0x0000000a11047c12 */ /* 0x000fe4000f8e9604 */
[----:B------:R-:W-:-:S03]  /*4cc0*/  LOP3.LUT R5, R5, UR11, R2, 0x96, !PT ;  /* 0x0000000b05057c12 */ /* 0x000fc6000f8e9602 */
[----:B------:R-:W-:Y:S01]  /*4cd0*/  HMMA.16816.F32 R96, R168, R182, R96 ;  /* 0x000000b6a860723c */ /* 0x000fe20000001860 */
[----:B--2---:R-:W-:-:S04]  /*4ce0*/  IMAD.WIDE.U32 R2, R4, -0x326172a9, RZ ;  /* 0xcd9e8d5704027825 */ /* 0x004fc800078e00ff */
[----:B------:R-:W-:Y:S01]  /*4cf0*/  IMAD.WIDE.U32 R20, R5, -0x326172a9, RZ ;  /* 0xcd9e8d5705147825 */ /* 0x000fe200078e00ff */
[C---:B------:R-:W-:Y:S01]  /*4d00*/  LOP3.LUT R4, R2.reuse, 0xffff, RZ, 0xc0, !PT ;  /* 0x0000ffff02047812 */ /* 0x040fe200078ec0ff */
[C---:B------:R-:W-:Y:S01]  /*4d10*/  HMMA.16816.F32 R108, R168.reuse, R194, R108 ;  /* 0x000000c2a86c723c */ /* 0x040fe2000000186c */
[----:B------:R-:W-:Y:S02]  /*4d20*/  LOP3.LUT R7, R2, 0xff, RZ, 0xc0, !PT ;  /* 0x000000ff02077812 */ /* 0x000fe400078ec0ff */
[----:B----4-:R-:W-:Y:S02]  /*4d30*/  SHF.R.U32.HI R6, RZ, 0x8, R4 ;  /* 0x00000008ff067819 */ /* 0x010fe40000011604 */
[--C-:B------:R-:W-:Y:S01]  /*4d40*/  SHF.R.U32.HI R5, RZ, 0x10, R2.reuse ;  /* 0x00000010ff057819 */ /* 0x100fe20000011602 */
[C---:B------:R-:W-:Y:S01]  /*4d50*/  HMMA.16816.F32 R120, R168.reuse, R190, R120 ;  /* 0x000000bea878723c */ /* 0x040fe20000001878 */
[----:B------:R-:W-:Y:S02]  /*4d60*/  SHF.R.U32.HI R4, RZ, 0x18, R2 ;  /* 0x00000018ff047819 */ /* 0x000fe40000011602 */
[----:B------:R-:W-:Y:S01]  /*4d70*/  PRMT R7, R7, 0x5410, R6 ;  /* 0x0000541007077816 */ /* 0x000fe20000000006 */
[----:B------:R-:W-:Y:S01]  /*4d80*/  FFMA.FTZ R6, R125, UR30, -R0 ;  /* 0x0000001e7d067c23 */ /* 0x000fe20008010800 */
[----:B------:R-:W-:Y:S01]  /*4d90*/  LOP3.LUT R5, R5, 0xff, RZ, 0xc0, !PT ;  /* 0x000000ff05057812 */ /* 0x000fe200078ec0ff */
[----:B------:R-:W-:Y:S01]  /*4da0*/  HMMA.16816.F32 R168, R168, R198, R28 ;  /* 0x000000c6a8a8723c */ /* 0x000fe2000000181c */
[----:B------:R-:W-:Y:S01]  /*4db0*/  LOP3.LUT R2, R3, UR31, R20, 0x96, !PT ;  /* 0x0000001f03027c12 */ /* 0x000fe2000f8e9614 */
[----:B------:R1:W2:Y:S01]  /*4dc0*/  MUFU.EX2 R204, R6 ;  /* 0x0000000600cc7308 */ /* 0x0002a20000000800 */
[----:B------:R-:W-:-:S02]  /*4dd0*/  PRMT R15, R5, 0x5410, R4 ;  /* 0x00005410050f7816 */ /* 0x000fc40000000004 */
[----:B------:R-:W-:Y:S02]  /*4de0*/  LOP3.LUT R3, R2, 0xffff, RZ, 0xc0, !PT ;  /* 0x0000ffff02037812 */ /* 0x000fe400078ec0ff */
[--C-:B------:R-:W-:Y:S02]  /*4df0*/  SHF.R.U32.HI R4, RZ, 0x10, R2.reuse ;  /* 0x00000010ff047819 */ /* 0x100fe40000011602 */
[----:B------:R-:W-:Y:S02]  /*4e00*/  SHF.R.U32.HI R14, RZ, 0x18, R2 ;  /* 0x00000018ff0e7819 */ /* 0x000fe40000011602 */
[----:B------:R-:W-:Y:S02]  /*4e10*/  SHF.R.U32.HI R5, RZ, 0x8, R3 ;  /* 0x00000008ff057819 */ /* 0x000fe40000011603 */
[----:B------:R-:W-:Y:S02]  /*4e20*/  LOP3.LUT R8, R4, 0xff, RZ, 0xc0, !PT ;  /* 0x000000ff04087812 */ /* 0x000fe400078ec0ff */
[----:B---3--:R-:W-:-:S02]  /*4e30*/  F2FP.F16.F32.PACK_AB R3, R224, R225 ;  /* 0x000000e1e003723e */ /* 0x008fc400000000ff */
[----:B-1----:R-:W-:Y:S02]  /*4e40*/  LOP3.LUT R6, R2, 0xff, RZ, 0xc0, !PT ;  /* 0x000000ff02067812 */ /* 0x002fe400078ec0ff */
[--C-:B------:R-:W-:Y:S02]  /*4e50*/  HSET2.LE.AND R2, R7, R228.reuse, PT ;  /* 0x000000e407027233 */ /* 0x100fe40003803000 */
[----:B------:R-:W-:Y:S02]  /*4e60*/  PRMT R4, R6, 0x5410, R5 ;  /* 0x0000541006047816 */ /* 0x000fe40000000005 */
[----:B------:R-:W-:Y:S02]  /*4e70*/  PRMT R7, R8, 0x5410, R14 ;  /* 0x0000541008077816 */ /* 0x000fe4000000000e */
[----:B------:R-:W-:Y:S02]  /*4e80*/  LOP3.LUT R6, R2, R3, RZ, 0xc0, !PT ;  /* 0x0000000302067212 */ /* 0x000fe400078ec0ff */
[----:B------:R-:W-:-:S02]  /*4e90*/  HSET2.LE.AND R2, R15, R228, PT ;  /* 0x000000e40f027233 */ /* 0x000fc40003803000 */
[----:B-----5:R-:W-:Y:S02]  /*4ea0*/  F2FP.F16.F32.PACK_AB R3, R205, R206 ;  /* 0x000000cecd03723e */ /* 0x020fe400000000ff */
[--C-:B------:R-:W-:Y:S02]  /*4eb0*/  HSET2.LE.AND R8, R7, R228.reuse, PT ;  /* 0x000000e407087233 */ /* 0x100fe40003803000 */
[----:B------:R-:W-:Y:S02]  /*4ec0*/  HSET2.LE.AND R4, R4, R228, PT ;  /* 0x000000e404047233 */ /* 0x000fe40003803000 */
[----:B------:R-:W-:Y:S01]  /*4ed0*/  LOP3.LUT R7, R2, R3, RZ, 0xc0, !PT ;  /* 0x0000000302077212 */ /* 0x000fe200078ec0ff */
[----:B------:R-:W-:Y:S01]  /*4ee0*/  FFMA.FTZ R2, R202, UR30, -R13 ;  /* 0x0000001eca027c23 */ /* 0x000fe2000801080d */
[----:B------:R-:W-:Y:S02]  /*4ef0*/  F2FP.F16.F32.PACK_AB R5, R226, R227 ;  /* 0x000000e3e205723e */ /* 0x000fe400000000ff */
[----:B--2---:R-:W-:-:S02]  /*4f00*/  F2FP.F16.F32.PACK_AB R14, R204, R207 ;  /* 0x000000cfcc0e723e */ /* 0x004fc400000000ff */
[----:B------:R-:W-:Y:S02]  /*4f10*/  LOP3.LUT R3, R21, UR29, R18, 0x96, !PT ;  /* 0x0000001d15037c12 */ /* 0x000fe4000f8e9612 */
[----:B------:R-:W-:Y:S01]  /*4f20*/  LOP3.LUT R4, R4, R5, RZ, 0xc0, !PT ;  /* 0x0000000504047212 */ /* 0x000fe200078ec0ff */
[----:B------:R1:W-:Y:S01]  /*4f30*/  MUFU.EX2 R18, R2 ;  /* 0x0000000200127308 */ /* 0x0003e20000000800 */
[----:B------:R-:W-:Y:S01]  /*4f40*/  LOP3.LUT R5, R8, R14, RZ, 0xc0, !PT ;  /* 0x0000000e08057212 */ /* 0x000fe200078ec0ff */
[--C-:B------:R-:W-:Y:S01]  /*4f50*/  FFMA.FTZ R14, R200, UR30, -R0.reuse ;  /* 0x0000001ec80e7c23 */ /* 0x100fe20008010800 */
[----:B------:R-:W-:-:S05]  /*4f60*/  FFMA.FTZ R8, R137, UR30, -R0 ;  /* 0x0000001e89087c23 */ /* 0x000fca0008010800 */
[C---:B------:R-:W-:Y:S01]  /*4f70*/  HMMA.16816.F32 R140, R4.reuse, R72, RZ ;  /* 0x00000048048c723c */ /* 0x040fe200000018ff */
[----:B------:R-:W-:Y:S05]  /*4f80*/  MUFU.EX2 R8, R8 ;  /* 0x0000000800087308 */ /* 0x000fea0000000800 */
[C---:B------:R-:W-:Y:S01]  /*4f90*/  HMMA.16816.F32 R148, R4.reuse, R74, RZ ;  /* 0x0000004a0494723c */ /* 0x040fe200000018ff */
[--C-:B-1----:R-:W-:Y:S02]  /*4fa0*/  FFMA.FTZ R2, R201, UR30, -R13.reuse ;  /* 0x0000001ec9027c23 */ /* 0x102fe4000801080d */
[----:B------:R-:W-:Y:S03]  /*4fb0*/  MUFU.EX2 R14, R14 ;  /* 0x0000000e000e7308 */ /* 0x000fe60000000800 */
[C---:B------:R-:W-:Y:S05]  /*4fc0*/  HMMA.16816.F32 R40, R4.reuse, R60, RZ ;  /* 0x0000003c0428723c */ /* 0x040fea00000018ff */
[----:B------:R1:W-:Y:S01]  /*4fd0*/  MUFU.EX2 R19, R2 ;  /* 0x0000000200137308 */ /* 0x0003e20000000800 */
[C---:B------:R-:W-:Y:S06]  /*4fe0*/  HMMA.16816.F32 R28, R4.reuse, R62, RZ ;  /* 0x0000003e041c723c */ /* 0x040fec00000018ff */
[C---:B------:R-:W-:Y:S06]  /*4ff0*/  HMMA.16816.F32 R56, R4.reuse, R92, RZ ;  /* 0x0000005c0438723c */ /* 0x040fec00000018ff */
[----:B------:R-:W-:Y:S01]  /*5000*/  HMMA.16816.F32 R60, R4, R94, RZ ;  /* 0x0000005e043c723c */ /* 0x000fe200000018ff */
[----:B-1----:R-:W-:-:S05]  /*5010*/  FFMA.FTZ R2, R138, UR30, -R13 ;  /* 0x0000001e8a027c23 */ /* 0x002fca000801080d */
[C---:B------:R-:W-:Y:S01]  /*5020*/  HMMA.16816.F32 R72, R4.reuse, R88, RZ ;  /* 0x000000580448723c */ /* 0x040fe200000018ff */
[----:B------:R1:W-:Y:S05]  /*5030*/  MUFU.EX2 R17, R2 ;  /* 0x0000000200117308 */ /* 0x0003ea0000000800 */
[C---:B------:R-:W-:Y:S06]  /*5040*/  HMMA.16816.F32 R24, R4.reuse, R90, RZ ;  /* 0x0000005a0418723c */ /* 0x040fec00000018ff */
[C---:B------:R-:W-:Y:S06]  /*5050*/  HMMA.16816.F32 R104, R4.reuse, R116, RZ ;  /* 0x000000740468723c */ /* 0x040fec00000018ff */
[----:B------:R-:W-:Y:S01]  /*5060*/  HMMA.16816.F32 R156, R4, R118, RZ ;  /* 0x00000076049c723c */ /* 0x000fe200000018ff */
[----:B-1----:R-:W-:-:S05]  /*5070*/  IMAD.WIDE.U32 R2, R3, -0x2daee0ad, RZ ;  /* 0xd2511f5303027825 */ /* 0x002fca00078e00ff */
[C---:B------:R-:W-:Y:S06]  /*5080*/  HMMA.16816.F32 R88, R4.reuse, R76, RZ ;  /* 0x0000004c0458723c */ /* 0x040fec00000018ff */
[C---:B------:R-:W-:Y:S06]  /*5090*/  HMMA.16816.F32 R92, R4.reuse, R78, RZ ;  /* 0x0000004e045c723c */ /* 0x040fec00000018ff */
[C---:B------:R-:W-:Y:S06]  /*50a0*/  HMMA.16816.F32 R116, R4.reuse, R44, RZ ;  /* 0x0000002c0474723c */ /* 0x040fec00000018ff */
[C---:B------:R-:W-:Y:S06]  /*50b0*/  HMMA.16816.F32 R160, R4.reuse, R46, RZ ;  /* 0x0000002e04a0723c */ /* 0x040fec00000018ff */
[C---:B------:R-:W-:Y:S06]  /*50c0*/  HMMA.16816.F32 R124, R4.reuse, R128, RZ ;  /* 0x00000080047c723c */ /* 0x040fec00000018ff */
[----:B------:R-:W-:Y:S07]  /*50d0*/  HMMA.16816.F32 R20, R4, R130, RZ ;  /* 0x000000820414723c */ /* 0x000fee00000018ff */
[----:B------:R-:W-:Y:S01]  /*50e0*/  FFMA.FTZ R4, R132, UR30, -R13 ;  /* 0x0000001e84047c23 */ /* 0x000fe2000801080d */
[--C-:B------:R-:W-:Y:S01]  /*50f0*/  FFMA.FTZ R13, R203, UR30, -R0.reuse ;  /* 0x0000001ecb0d7c23 */ /* 0x100fe20008010800 */
[----:B------:R-:W-:Y:S01]  /*5100*/  FFMA.FTZ R5, R139, UR30, -R0 ;  /* 0x0000001e8b057c23 */ /* 0x000fe20008010800 */
[----:B------:R-:W-:Y:S01]  /*5110*/  LOP3.LUT R0, R3, UR32, R16, 0x96, !PT ;  /* 0x0000002003007c12 */ /* 0x000fe2000f8e9610 */
[----:B------:R1:W2:Y:S01]  /*5120*/  MUFU.EX2 R247, R4 ;  /* 0x0000000400f77308 */ /* 0x0002a20000000800 */
[----:B------:R-:W-:-:S02]  /*5130*/  LOP3.LUT R3, R2, 0xffff, RZ, 0xc0, !PT ;  /* 0x0000ffff02037812 */ /* 0x000fc400078ec0ff */
[----:B------:R-:W-:Y:S02]  /*5140*/  LOP3.LUT R7, R2, 0xff, RZ, 0xc0, !PT ;  /* 0x000000ff02077812 */ /* 0x000fe400078ec0ff */
[----:B------:R-:W-:Y:S02]  /*5150*/  SHF.R.U32.HI R6, RZ, 0x18, R2 ;  /* 0x00000018ff067819 */ /* 0x000fe40000011602 */
[----:B------:R-:W-:Y:S01]  /*5160*/  SHF.R.U32.HI R3, RZ, 0x8, R3 ;  /* 0x00000008ff037819 */ /* 0x000fe20000011603 */
[----:B------:R3:W4:Y:S03]  /*5170*/  MUFU.EX2 R15, R5 ;  /* 0x00000005000f7308 */ /* 0x0007260000000800 */
[----:B------:R-:W-:Y:S02]  /*5180*/  PRMT R7, R7, 0x5410, R3 ;  /* 0x0000541007077816 */ /* 0x000fe40000000003 */
[----:B------:R-:W-:-:S03]  /*5190*/  SHF.R.U32.HI R3, RZ, 0x10, R0 ;  /* 0x00000010ff037819 */ /* 0x000fc60000011600 */
[----:B------:R-:W5:Y:S01]  /*51a0*/  MUFU.EX2 R13, R13 ;  /* 0x0000000d000d7308 */ /* 0x000f620000000800 */
[----:B-1----:R-:W-:-:S04]  /*51b0*/  SHF.R.U32.HI R4, RZ, 0x10, R2 ;  /* 0x00000010ff047819 */ /* 0x002fc80000011602 */
[----:B------:R-:W-:Y:S02]  /*51c0*/  LOP3.LUT R2, R4, 0xff, RZ, 0xc0, !PT ;  /* 0x000000ff04027812 */ /* 0x000fe400078ec0ff */
[----:B------:R-:W-:Y:S02]  /*51d0*/  LOP3.LUT R4, R0, 0xff, RZ, 0xc0, !PT ;  /* 0x000000ff00047812 */ /* 0x000fe400078ec0ff */
[----:B------:R-:W-:Y:S02]  /*51e0*/  PRMT R6, R2, 0x5410, R6 ;  /* 0x0000541002067816 */ /* 0x000fe40000000006 */
[----:B------:R-:W-:-:S04]  /*51f0*/  LOP3.LUT R2, R0, 0xffff, RZ, 0xc0, !PT ;  /* 0x0000ffff00027812 */ /* 0x000fc800078ec0ff */
[----:B---3--:R-:W-:Y:S02]  /*5200*/  SHF.R.U32.HI R5, RZ, 0x8, R2 ;  /* 0x00000008ff057819 */ /* 0x008fe40000011602 */
[----:B------:R-:W-:Y:S02]  /*5210*/  SHF.R.U32.HI R2, RZ, 0x18, R0 ;  /* 0x00000018ff027819 */ /* 0x000fe40000011600 */
[----:B------:R-:W-:Y:S02]  /*5220*/  LOP3.LUT R0, R3, 0xff, RZ, 0xc0, !PT ;  /* 0x000000ff03007812 */ /* 0x000fe400078ec0ff */
[----:B------:R-:W-:Y:S02]  /*5230*/  PRMT R4, R4, 0x5410, R5 ;  /* 0x0000541004047816 */ /* 0x000fe40000000005 */
[----:B------:R-:W-:Y:S02]  /*5240*/  PRMT R2, R0, 0x5410, R2 ;  /* 0x0000541000027816 */ /* 0x000fe40000000002 */
[----:B------:R-:W-:-:S02]  /*5250*/  HSET2.LE.AND R0, R7, R228, PT ;  /* 0x000000e407007233 */ /* 0x000fc40003803000 */
[--C-:B------:R-:W-:Y:S02]  /*5260*/  HSET2.LE.AND R3, R6, R228.reuse, PT ;  /* 0x000000e406037233 */ /* 0x100fe40003803000 */
[--C-:B------:R-:W-:Y:S02]  /*5270*/  HSET2.LE.AND R5, R2, R228.reuse, PT ;  /* 0x000000e402057233 */ /* 0x100fe40003803000 */
[----:B--2---:R-:W-:Y:S02]  /*5280*/  F2FP.F16.F32.PACK_AB R2, R247, R17 ;  /* 0x00000011f702723e */ /* 0x004fe400000000ff */
[----:B------:R-:W-:Y:S02]  /*5290*/  HSET2.LE.AND R4, R4, R228, PT ;  /* 0x000000e404047233 */ /* 0x000fe40003803000 */
[----:B------:R-:W-:Y:S01]  /*52a0*/  LOP3.LUT R130, R0, R2, RZ, 0xc0, !PT ;  /* 0x0000000200827212 */ /* 0x000fe200078ec0ff */
[----:B------:R-:W-:Y:S01]  /*52b0*/  FADD.FTZ R2, R245, R239 ;  /* 0x000000eff5027221 */ /* 0x000fe20000010000 */
[----:B----4-:R-:W-:-:S03]  /*52c0*/  F2FP.F16.F32.PACK_AB R0, R8, R15 ;  /* 0x0000000f0800723e */ /* 0x010fc600000000ff */
[----:B------:R-:W-:Y:S01]  /*52d0*/  FADD.FTZ R2, R244, R2 ;  /* 0x00000002f4027221 */ /* 0x000fe20000010000 */
[----:B------:R-:W-:Y:S01]  /*52e0*/  LOP3.LUT R131, R3, R0, RZ, 0xc0, !PT ;  /* 0x0000000003837212 */ /* 0x000fe200078ec0ff */
[----:B------:R-:W-:Y:S01]  /*52f0*/  FADD.FTZ R3, R236, R235 ;  /* 0x000000ebec037221 */ /* 0x000fe20000010000 */
[----:B------:R-:W-:Y:S01]  /*5300*/  F2FP.F16.F32.PACK_AB R0, R19, R18 ;  /* 0x000000121300723e */ /* 0x000fe200000000ff */
[----:B------:R-:W-:Y:S02]  /*5310*/  FADD.FTZ R2, R242, R2 ;  /* 0x00000002f2027221 */ /* 0x000fe40000010000 */
[----:B------:R-:W-:Y:S01]  /*5320*/  FADD.FTZ R3, R238, R3 ;  /* 0x00000003ee037221 */ /* 0x000fe20000010000 */
[----:B------:R-:W-:Y:S01]  /*5330*/  LOP3.LUT R128, R4, R0, RZ, 0xc0, !PT ;  /* 0x0000000004807212 */ /* 0x000fe200078ec0ff */
[----:B------:R-:W-:Y:S01]  /*5340*/  FADD.FTZ R4, R207, R204 ;  /* 0x000000cccf047221 */ /* 0x000fe20000010000 */
[----:B-----5:R-:W-:Y:S01]  /*5350*/  F2FP.F16.F32.PACK_AB R0, R14, R13 ;  /* 0x0000000d0e00723e */ /* 0x020fe200000000ff */
[----:B------:R-:W-:-:S02]  /*5360*/  FADD.FTZ R3, R237, R3 ;  /* 0x00000003ed037221 */ /* 0x000fc40000010000 */
[----:B------:R-:W-:Y:S01]  /*5370*/  FADD.FTZ R4, R206, R4 ;  /* 0x00000004ce047221 */ /* 0x000fe20000010000 */
[----:B------:R-:W-:Y:S01]  /*5380*/  LOP3.LUT R129, R5, R0, RZ, 0xc0, !PT ;  /* 0x0000000005817212 */ /* 0x000fe200078ec0ff */
[----:B------:R-:W-:Y:S01]  /*5390*/  FADD.FTZ R0, R227, R226 ;  /* 0x000000e2e3007221 */ /* 0x000fe20000010000 */
[----:B------:R-:W-:-:S03]  /*53a0*/  FADD.FTZ R3, R230, R3 ;  /* 0x00000003e6037221 */ /* 0x000fc60000010000 */
[----:B------:R-:W-:Y:S01]  /*53b0*/  FADD.FTZ R0, R225, R0 ;  /* 0x00000000e1007221 */ /* 0x000fe20000010000 */
[----:B------:R-:W-:Y:S01]  /*53c0*/  FADD.FTZ R3, R229, R3 ;  /* 0x00000003e5037221 */ /* 0x000fe20000010000 */
[C---:B------:R-:W-:Y:S02]  /*53d0*/  HMMA.16816.F32 R140, R128.reuse, R184, R140 ;  /* 0x000000b8808c723c */ /* 0x040fe4000000188c */
[----:B------:R-:W-:Y:S01]  /*53e0*/  FADD.FTZ R5, R224, R0 ;  /* 0x00000000e0057221 */ /* 0x000fe20000010000 */
[----:B------:R-:W-:Y:S01]  /*53f0*/  FADD.FTZ R0, R205, R4 ;  /* 0x00000004cd007221 */ /* 0x000fe20000010000 */
[----:B------:R-:W-:Y:S01]  /*5400*/  FADD.FTZ R4, R233, R2 ;  /* 0x00000002e9047221 */ /* 0x000fe20000010000 */
[----:B------:R-:W-:Y:S01]  /*5410*/  FADD.FTZ R3, R231, R3 ;  /* 0x00000003e7037221 */ /* 0x000fe20000010000 */
[----:B------:R-:W-:Y:S01]  /*5420*/  FADD.FTZ R2, R18, R5 ;  /* 0x0000000512027221 */ /* 0x000fe20000010000 */
[----:B------:R-:W-:Y:S01]  /*5430*/  FADD.FTZ R0, R13, R0 ;  /* 0x000000000d007221 */ /* 0x000fe20000010000 */
[----:B------:R-:W-:Y:S01]  /*5440*/  FADD.FTZ R4, R234, R4 ;  /* 0x00000004ea047221 */ /* 0x000fe20000010000 */
[C---:B------:R-:W-:Y:S01]  /*5450*/  HMMA.16816.F32 R40, R128.reuse, R32, R40 ;  /* 0x000000208028723c */ /* 0x040fe20000001828 */
        /* <DEDUP_REMOVED lines=8> */
[----:B------:R-:W-:-:S02]  /*54e0*/  FADD.FTZ R247, R247, R2 ;  /* 0x00000002f7f77221 */ /* 0x000fc40000010000 */
[----:B------:R-:W-:Y:S01]  /*54f0*/  FADD.FTZ R248, R8, R0 ;  /* 0x0000000008f87221 */ /* 0x000fe20000010000 */
        /* <DEDUP_REMOVED lines=16> */
[----:B------:R-:W-:Y:S01]  /*5600*/  ULDC UR4, c[0x0][0x2d0] ;  /* 0x0000b40000047ab9 */ /* 0x000fe20000000800 */
[----:B------:R-:W-:-:S04]  /*5610*/  DEPBAR.LE SB0, 0x0 ;  /* 0x000080000000791a */ /* 0x000fc80000000000 */
[----:B------:R-:W3:Y:S01]  /*5620*/  LDL.64 R202, [R1+0x40] ;  /* 0x0000400001ca7983 */ /* 0x000ee20000100a00 */
[----:B------:R-:W-:Y:S01]  /*5630*/  BAR.SYNC.DEFER_BLOCKING 0x0 ;  /* 0x0000000000007b1d */ /* 0x000fe20000010000 */
[----:B------:R-:W-:Y:S01]  /*5640*/  ISETP.GE.AND P2, PT, R249, UR4, PT ;  /* 0x00000004f9007c0c */ /* 0x000fe2000bf46270 */
[----:B------:R-:W-:Y:S02]  /*5650*/  UIADD3 UR37, UR17, -0x2, URZ ;  /* 0xfffffffe11257890 */ /* 0x000fe4000fffe03f */
[----:B------:R-:W-:Y:S02]  /*5660*/  UISETP.GE.AND UP0, UPT, UR17, 0x3, UPT ;  /* 0x000000031100788c */ /* 0x000fe4000bf06270 */
[----:B------:R-:W-:Y:S02]  /*5670*/  USHF.R.S32.HI UR5, URZ, 0x1f, UR37 ;  /* 0x0000001f3f057899 */ /* 0x000fe40008011425 */
[----:B------:R-:W-:Y:S01]  /*5680*/  IMAD.U32 R2, RZ, RZ, UR37 ;  /* 0x00000025ff027e24 */ /* 0x000fe2000f8e00ff */
[----:B------:R-:W1:Y:S05]  /*5690*/  S2R R138, SR_TID.X ;  /* 0x00000000008a7919 */ /* 0x000e6a0000002100 */
[----:B------:R-:W4:Y:S08]  /*56a0*/  @!P2 LDC.64 R6, c[0x0][0x220] ;  /* 0x00008800ff06ab82 */ /* 0x000f300000000a00 */
[----:B------:R-:W5:Y:S01]  /*56b0*/  @!P2 LDC.64 R18, c[0x0][0x220] ;  /* 0x00008800ff12ab82 */ /* 0x000f620000000a00 */
[----:B-1----:R-:W-:-:S05]  /*56c0*/  IMAD.SHL.U32 R138, R138, 0x2, RZ ;  /* 0x000000028a8a7824 */ /* 0x002fca00078e00ff */
[----:B------:R-:W-:Y:S02]  /*56d0*/  LOP3.LUT R138, R138, 0x6, RZ, 0xc0, !PT ;  /* 0x000000068a8a7812 */ /* 0x000fe400078ec0ff */
[----:B--2---:R-:W-:Y:S01]  /*56e0*/  ISETP.GE.AND P3, PT, R200, UR4, PT ;  /* 0x00000004c8007c0c */ /* 0x004fe2000bf66270 */
[----:B------:R-:W-:-:S04]  /*56f0*/  UIMAD UR4, UR27, UR37, URZ ;  /* 0x000000251b0472a4 */ /* 0x000fc8000f8e023f */
[----:B------:R-:W-:Y:S01]  /*5700*/  UIMAD UR4, UR5, UR28, UR4 ;  /* 0x0000001c050472a4 */ /* 0x000fe2000f8e0204 */
[----:B---3--:R-:W-:-:S05]  /*5710*/  IMAD.WIDE.U32 R2, R2, UR28, R202 ;  /* 0x0000001c02027c25 */ /* 0x008fca000f8e00ca */
[----:B------:R-:W-:Y:S01]  /*5720*/  VIADD R3, R3, UR4 ;  /* 0x0000000403037c36 */ /* 0x000fe20008000000 */
[C---:B------:R-:W-:Y:S01]  /*5730*/  IADD3 R0, P0, R2.reuse, UR19, RZ ;  /* 0x0000001302007c10 */ /* 0x040fe2000ff1e0ff */
[----:B------:R-:W1:Y:S01]  /*5740*/  @!P3 LDC.64 R16, c[0x0][0x220] ;  /* 0x00008800ff10bb82 */ /* 0x000e620000000a00 */
[----:B----4-:R-:W-:Y:S01]  /*5750*/  @!P2 LEA R6, P1, R2, R6, 0x1 ;  /* 0x000000060206a211 */ /* 0x010fe200078208ff */
[----:B------:R-:W-:Y:S01]  /*5760*/  @P3 STS.128 [R223+0xa000], RZ ;  /* 0x00a000ffdf003388 */ /* 0x000fe20000000c00 */
[----:B------:R-:W-:Y:S02]  /*5770*/  IADD3.X R5, R3, UR18, RZ, P0, !PT ;  /* 0x0000001203057c10 */ /* 0x000fe400087fe4ff */
[----:B-----5:R-:W-:Y:S02]  /*5780*/  @!P2 LEA R4, P0, R0, R18, 0x1 ;  /* 0x000000120004a211 */ /* 0x020fe400078008ff */
[C---:B------:R-:W-:Y:S01]  /*5790*/  @!P2 LEA.HI.X R7, R2.reuse, R7, R3, 0x1, P1 ;  /* 0x000000070207a211 */ /* 0x040fe200008f0c03 */
[----:B------:R-:W2:Y:S01]  /*57a0*/  @!P3 LDC.64 R14, c[0x0][0x220] ;  /* 0x00008800ff0ebb82 */ /* 0x000ea20000000a00 */
[----:B-1----:R-:W-:-:S04]  /*57b0*/  @!P3 LEA R16, P5, R2, R16, 0x1 ;  /* 0x000000100210b211 */ /* 0x002fc800078a08ff */
[----:B------:R-:W-:Y:S02]  /*57c0*/  @!P3 LEA.HI.X R17, R2, R17, R3, 0x1, P5 ;  /* 0x000000110211b211 */ /* 0x000fe400028f0c03 */
[----:B--2---:R-:W-:-:S03]  /*57d0*/  @!P3 LEA R14, P4, R0, R14, 0x1 ;  /* 0x0000000e000eb211 */ /* 0x004fc600078808ff */
[----:B------:R-:W-:Y:S01]  /*57e0*/  @!PT LDS RZ, [RZ] ;  /* 0x00000000fffff984 */ /* 0x000fe20000000800 */
[----:B------:R-:W-:Y:S01]  /*57f0*/  @!PT LDS RZ, [RZ] ;  /* 0x00000000fffff984 */ /* 0x000fe20000000800 */
[----:B------:R-:W-:Y:S01]  /*5800*/  @!PT LDS RZ, [RZ] ;  /* 0x00000000fffff984 */ /* 0x000fe20000000800 */
[----:B------:R1:W-:Y:S01]  /*5810*/  @!P3 LDGSTS.E.BYPASS.LTC128B.128 [R223+0xa000], desc[UR20][R16.64] ;  /* 0x0a00000010dfbfae */ /* 0x0003e2000b901d54 */
[----:B------:R-:W-:-:S03]  /*5820*/  @!P3 LEA.HI.X R15, R0, R15, R5, 0x1, P4 ;  /* 0x0000000f000fb211 */ /* 0x000fc600020f0c05 */
        /* <DEDUP_REMOVED lines=17> */
[----:B-1----:R-:W1:Y:S04]  /*5940*/  LDSM.16.M88.4 R16, [R210+0x2000] ;  /* 0x00200000d210783b */ /* 0x002e680000000200 */
[----:B------:R-:W3:Y:S04]  /*5950*/  LDSM.16.M88.4 R32, [R208+0x8800] ;  /* 0x00880000d020783b */ /* 0x000ee80000000200 */
[----:B------:R-:W4:Y:S04]  /*5960*/  LDSM.16.M88.4 R20, [R210] ;  /* 0x00000000d214783b */ /* 0x000f280000000200 */
[----:B------:R-:W-:Y:S04]  /*5970*/  LDSM.16.M88.4 R180, [R219] ;  /* 0x00000000dbb4783b */ /* 0x000fe80000000200 */
[----:B------:R-:W-:Y:S04]  /*5980*/  LDSM.16.M88.4 R176, [R222] ;  /* 0x00000000deb0783b */ /* 0x000fe80000000200 */
[----:B--2---:R-:W2:Y:S04]  /*5990*/  LDSM.16.M88.4 R4, [R212+0x2000] ;  /* 0x00200000d404783b */ /* 0x004ea80000000200 */
[----:B------:R-:W5:Y:S04]  /*59a0*/  LDSM.16.M88.4 R24, [R212] ;  /* 0x00000000d418783b */ /* 0x000f680000000200 */
[----:B------:R-:W-:Y:S04]  /*59b0*/  LDSM.16.M88.4 R28, [R218+0x2000] ;  /* 0x00200000da1c783b */ /* 0x000fe80000000200 */
[----:B------:R-:W5:Y:S04]  /*59c0*/  LDSM.16.M88.4 R184, [R216+0x8000] ;  /* 0x00800000d8b8783b */ /* 0x000f680000000200 */
[----:B------:R-:W5:Y:S01]  /*59d0*/  LDSM.16.M88.4 R188, [R216+0x8800] ;  /* 0x00880000d8bc783b */ /* 0x000f620000000200 */
[C---:B-1----:R-:W-:Y:S03]  /*59e0*/  HMMA.16816.F32 R192, R16.reuse, R172, RZ ;  /* 0x000000ac10c0723c */ /* 0x042fe600000018ff */
[----:B------:R-:W0:Y:S03]  /*59f0*/  LDGDEPBAR ;  /* 0x00000000000079af */ /* 0x000e260000000000 */
[C---:B---3--:R-:W-:Y:S06]  /*5a00*/  HMMA.16816.F32 R196, R16.reuse, R32, RZ ;  /* 0x0000002010c4723c */ /* 0x048fec00000018ff */
[C---:B------:R-:W-:Y:S06]  /*5a10*/  HMMA.16816.F32 R200, R16.reuse, R174, RZ ;  /* 0x000000ae10c8723c */ /* 0x040fec00000018ff */
[----:B------:R-:W-:Y:S06]  /*5a20*/  HMMA.16816.F32 R16, R16, R34, RZ ;  /* 0x000000221010723c */ /* 0x000fec00000018ff */
[C---:B----4-:R-:W-:Y:S06]  /*5a30*/  HMMA.16816.F32 R228, R20.reuse, R172, RZ ;  /* 0x000000ac14e4723c */ /* 0x050fec00000018ff */
[C---:B------:R-:W-:Y:S06]  /*5a40*/  HMMA.16816.F32 R232, R20.reuse, R174, RZ ;  /* 0x000000ae14e8723c */ /* 0x040fec00000018ff */
[C---:B------:R-:W-:Y:S06]  /*5a50*/  HMMA.16816.F32 R224, R20.reuse, R32, RZ ;  /* 0x0000002014e0723c */ /* 0x040fec00000018ff */
[----:B------:R-:W-:Y:S06]  /*5a60*/  HMMA.16816.F32 R204, R20, R34, RZ ;  /* 0x0000002214cc723c */ /* 0x000fec00000018ff */
[C---:B--2---:R-:W-:Y:S06]  /*5a70*/  HMMA.16816.F32 R172, R4.reuse, R180, R192 ;  /* 0x000000b404ac723c */ /* 0x044fec00000018c0 */
[C---:B------:R-:W-:Y:S06]  /*5a80*/  HMMA.16816.F32 R20, R4.reuse, R176, R196 ;  /* 0x000000b00414723c */ /* 0x040fec00000018c4 */
[C---:B------:R-:W-:Y:S06]  /*5a90*/  HMMA.16816.F32 R32, R4.reuse, R182, R200 ;  /* 0x000000b60420723c */ /* 0x040fec00000018c8 */
[----:B------:R-:W-:Y:S01]  /*5aa0*/  HMMA.16816.F32 R192, R4, R178, R16 ;  /* 0x000000b204c0723c */ /* 0x000fe20000001810 */
[----:B------:R-:W1:Y:S04]  /*5ab0*/  LDSM.16.M88.4 R16, [R218] ;  /* 0x00000000da10783b */ /* 0x000e680000000200 */
[----:B------:R-:W-:Y:S01]  /*5ac0*/  LDSM.16.M88.4 R4, [R217+0x2000] ;  /* 0x00200000d904783b */ /* 0x000fe20000000200 */
[C---:B-----5:R-:W-:Y:S06]  /*5ad0*/  HMMA.16816.F32 R236, R24.reuse, R176, R224 ;  /* 0x000000b018ec723c */ /* 0x060fec00000018e0 */
[C---:B------:R-:W-:Y:S06]  /*5ae0*/  HMMA.16816.F32 R196, R24.reuse, R180, R228 ;  /* 0x000000b418c4723c */ /* 0x040fec00000018e4 */
[----:B------:R-:W-:Y:S01]  /*5af0*/  HMMA.16816.F32 R224, R24, R178, R204 ;  /* 0x000000b218e0723c */ /* 0x000fe200000018cc */
[----:B------:R-:W-:Y:S05]  /*5b00*/  LDSM.16.M88.4 R176, [R208+0x9000] ;  /* 0x00900000d0b0783b */ /* 0x000fea0000000200 */
[C---:B------:R-:W-:Y:S01]  /*5b10*/  HMMA.16816.F32 R228, R28.reuse, R184, R172 ;  /* 0x000000b81ce4723c */ /* 0x040fe200000018ac */
[----:B------:R-:W-:Y:S05]  /*5b20*/  LDSM.16.M88.4 R172, [R208+0x9800] ;  /* 0x00980000d0ac783b */ /* 0x000fea0000000200 */
[C---:B------:R-:W-:Y:S06]  /*5b30*/  HMMA.16816.F32 R20, R28.reuse, R188, R20 ;  /* 0x000000bc1c14723c */ /* 0x040fec0000001814 */
[C---:B------:R-:W-:Y:S01]  /*5b40*/  HMMA.16816.F32 R204, R28.reuse, R186, R32 ;  /* 0x000000ba1ccc723c */ /* 0x040fe20000001820 */
[----:B------:R-:W2:Y:S05]  /*5b50*/  LDSM.16.M88.4 R32, [R215] ;  /* 0x00000000d720783b */ /* 0x000eaa0000000200 */
[----:B------:R-:W-:Y:S01]  /*5b60*/  HMMA.16816.F32 R200, R28, R190, R192 ;  /* 0x000000be1cc8723c */ /* 0x000fe200000018c0 */
[----:B------:R-:W3:Y:S05]  /*5b70*/  LDSM.16.M88.4 R28, [R215+0x800] ;  /* 0x00080000d71c783b */ /* 0x000eea0000000200 */
[----:B------:R-:W-:Y:S01]  /*5b80*/  HMMA.16816.F32 R180, R24, R182, R232 ;  /* 0x000000b618b4723c */ /* 0x000fe200000018e8 */
[----:B------:R-:W-:Y:S05]  /*5b90*/  LDSM.16.M88.4 R24, [R210+0x6000] ;  /* 0x00600000d218783b */ /* 0x000fea0000000200 */
[----:B------:R-:W-:Y:S01]  /*5ba0*/  IMAD.MOV.U32 R8, RZ, RZ, R20 ;  /* 0x000000ffff087224 */ /* 0x000fe200078e0014 */
[----:B-1----:R-:W-:Y:S01]  /*5bb0*/  HMMA.16816.F32 R192, R16, R184, R196 ;  /* 0x000000b810c0723c */ /* 0x002fe200000018c4 */
[----:B------:R-:W-:-:S02]  /*5bc0*/  IMAD.MOV.U32 R3, RZ, RZ, R21 ;  /* 0x000000ffff037224 */ /* 0x000fc400078e0015 */
[----:B------:R-:W-:Y:S02]  /*5bd0*/  IMAD.MOV.U32 R2, RZ, RZ, R22 ;  /* 0x000000ffff027224 */ /* 0x000fe400078e0016 */
[----:B------:R-:W-:Y:S02]  /*5be0*/  IMAD.MOV.U32 R0, RZ, RZ, R23 ;  /* 0x000000ffff007224 */ /* 0x000fe400078e0017 */
[----:B------:R-:W1:Y:S10]  /*5bf0*/  LDSM.16.M88.4 R20, [R217] ;  /* 0x00000000d914783b */ /* 0x000e740000000200 */
[C---:B------:R-:W-:Y:S06]  /*5c00*/  HMMA.16816.F32 R184, R16.reuse, R186, R180 ;  /* 0x000000ba10b8723c */ /* 0x040fec00000018b4 */
[C---:B------:R-:W-:Y:S06]  /*5c10*/  HMMA.16816.F32 R180, R16.reuse, R188, R236 ;  /* 0x000000bc10b4723c */ /* 0x040fec00000018ec */
[----:B------:R-:W-:Y:S01]  /*5c20*/  HMMA.16816.F32 R188, R16, R190, R224 ;  /* 0x000000be10bc723c */ /* 0x000fe200000018e0 */
[----:B------:R-:W-:Y:S01]  /*5c30*/  IMAD.MOV.U32 R236, RZ, RZ, R8 ;  /* 0x000000ffffec7224 */ /* 0x000fe200078e0008 */
[----:B------:R-:W4:Y:S01]  /*5c40*/  LDSM.16.M88.4 R16, [R210+0x4000] ;  /* 0x00400000d210783b */ /* 0x000f220000000200 */
[----:B------:R-:W-:-:S02]  /*5c50*/  IMAD.MOV.U32 R237, RZ, RZ, R3 ;  /* 0x000000ffffed7224 */ /* 0x000fc400078e0003 */
[----:B------:R-:W-:Y:S01]  /*5c60*/  IMAD.MOV.U32 R238, RZ, RZ, R2 ;  /* 0x000000ffffee7224 */ /* 0x000fe200078e0002 */
[----:B--2---:R-:W-:Y:S01]  /*5c70*/  HMMA.16816.F32 R232, R4, R34, R204 ;  /* 0x0000002204e8723c */ /* 0x004fe200000018cc */
[----:B------:R-:W-:-:S05]  /*5c80*/  IMAD.MOV.U32 R239, RZ, RZ, R0 ;  /* 0x000000ffffef7224 */ /* 0x000fca00078e0000 */
[C---:B------:R-:W-:Y:S06]  /*5c90*/  HMMA.16816.F32 R196, R4.reuse, R32, R228 ;  /* 0x0000002004c4723c */ /* 0x040fec00000018e4 */
[C---:B---3--:R-:W-:Y:S06]  /*5ca0*/  HMMA.16816.F32 R236, R4.reuse, R28, R236 ;  /* 0x0000001c04ec723c */ /* 0x048fec00000018ec */
[----:B------:R-:W-:Y:S01]  /*5cb0*/  HMMA.16816.F32 R224, R4, R30, R200 ;  /* 0x0000001e04e0723c */ /* 0x000fe200000018c8 */
[----:B------:R-:W-:Y:S05]  /*5cc0*/  LDSM.16.M88.4 R4, [R212+0x6000] ;  /* 0x00600000d404783b */ /* 0x000fea0000000200 */
[C---:B-1----:R-:W-:Y:S06]  /*5cd0*/  HMMA.16816.F32 R228, R20.reuse, R34, R184 ;  /* 0x0000002214e4723c */ /* 0x042fec00000018b8 */
[----:B------:R-:W-:Y:S01]  /*5ce0*/  HMMA.16816.F32 R204, R20, R28, R180 ;  /* 0x0000001c14cc723c */ /* 0x000fe200000018b4 */
[----:B------:R-:W-:Y:S05]  /*5cf0*/  LDSM.16.M88.4 R180, [R220] ;  /* 0x00000000dcb4783b */ /* 0x000fea0000000200 */
[----:B------:R-:W-:Y:S01]  /*5d00*/  IMAD.MOV.U32 R8, RZ, RZ, R236 ;  /* 0x000000ffff087224 */ /* 0x000fe200078e00ec */
[----:B------:R-:W-:Y:S01]  /*5d10*/  HMMA.16816.F32 R200, R24, R178, R232 ;  /* 0x000000b218c8723c */ /* 0x000fe200000018e8 */
[----:B------:R-:W-:-:S02]  /*5d20*/  IMAD.MOV.U32 R3, RZ, RZ, R237 ;  /* 0x000000ffff037224 */ /* 0x000fc400078e00ed */
[----:B------:R-:W-:Y:S02]  /*5d30*/  IMAD.MOV.U32 R2, RZ, RZ, R238 ;  /* 0x000000ffff027224 */ /* 0x000fe400078e00ee */
[----:B------:R-:W-:Y:S02]  /*5d40*/  IMAD.MOV.U32 R0, RZ, RZ, R239 ;  /* 0x000000ffff007224 */ /* 0x000fe400078e00ef */
[C---:B------:R-:W-:Y:S01]  /*5d50*/  HMMA.16816.F32 R236, R20.reuse, R32, R192 ;  /* 0x0000002014ec723c */ /* 0x040fe200000018c0 */
[----:B------:R-:W-:Y:S02]  /*5d60*/  IMAD.MOV.U32 R184, RZ, RZ, R8 ;  /* 0x000000ffffb87224 */ /* 0x000fe400078e0008 */
[----:B------:R-:W-:Y:S02]  /*5d70*/  IMAD.MOV.U32 R185, RZ, RZ, R3 ;  /* 0x000000ffffb97224 */ /* 0x000fe400078e0003 */
[----:B------:R-:W-:Y:S01]  /*5d80*/  IMAD.MOV.U32 R186, RZ, RZ, R2 ;  /* 0x000000ffffba7224 */ /* 0x000fe200078e0002 */
[----:B------:R-:W-:Y:S01]  /*5d90*/  HMMA.16816.F32 R32, R20, R30, R188 ;  /* 0x0000001e1420723c */ /* 0x000fe200000018bc */
[----:B------:R-:W1:Y:S01]  /*5da0*/  LDSM.16.M88.4 R28, [R221] ;  /* 0x00000000dd1c783b */ /* 0x000e620000000200 */
[----:B------:R-:W-:-:S02]  /*5db0*/  IMAD.MOV.U32 R187, RZ, RZ, R0 ;  /* 0x000000ffffbb7224 */ /* 0x000fc400078e0000 */
[----:B------:R-:W-:Y:S01]  /*5dc0*/  IMAD.U32 R0, RZ, RZ, UR37 ;  /* 0x00000025ff007e24 */ /* 0x000fe2000f8e00ff */
[----:B------:R-:W2:Y:S01]  /*5dd0*/  LDSM.16.M88.4 R20, [R212+0x4000] ;  /* 0x00400000d414783b */ /* 0x000ea20000000200 */
[----:B------:R-:W-:Y:S02]  /*5de0*/  HMMA.16816.F32 R192, R24, R176, R196 ;  /* 0x000000b018c0723c */ /* 0x000fe400000018c4 */
[----:B------:R-:W-:-:S04]  /*5df0*/  IMAD R0, R0, 0x20, R138 ;  /* 0x0000002000007824 */ /* 0x000fc800078e028a */
[----:B------:R-:W-:Y:S01]  /*5e00*/  HMMA.16816.F32 R232, R24, R172, R184 ;  /* 0x000000ac18e8723c */ /* 0x000fe200000018b8 */
[C---:B------:R-:W-:Y:S02]  /*5e10*/  VIADD R3, R0.reuse, 0x8 ;  /* 0x0000000800037836 */ /* 0x040fe40000000000 */
[----:B------:R-:W-:-:S03]  /*5e20*/  VIADD R2, R0, 0x9 ;  /* 0x0000000900027836 */ /* 0x000fc60000000000 */
[----:B------:R-:W-:Y:S01]  /*5e30*/  HMMA.16816.F32 R184, R24, R174, R224 ;  /* 0x000000ae18b8723c */ /* 0x000fe200000018e0 */
[----:B------:R-:W-:Y:S01]  /*5e40*/  LDSM.16.M88.4 R24, [R218+0x4000] ;  /* 0x00400000da18783b */ /* 0x000fe20000000200 */
[CC--:B------:R-:W-:Y:S02]  /*5e50*/  ISETP.GE.AND P6, PT, R3.reuse, R9.reuse, PT ;  /* 0x000000090300720c */ /* 0x0c0fe40003fc6270 */
[C---:B------:R-:W-:Y:S02]  /*5e60*/  ISETP.GE.AND P0, PT, R3.reuse, R10, PT ;  /* 0x0000000a0300720c */ /* 0x040fe40003f06270 */
[C---:B----4-:R-:W-:Y:S01]  /*5e70*/  HMMA.16816.F32 R188, R16.reuse, R178, R228 ;  /* 0x000000b210bc723c */ /* 0x050fe200000018e4 */
[----:B------:R-:W-:Y:S02]  /*5e80*/  ISETP.GE.AND P1, PT, R2, R9, PT ;  /* 0x000000090200720c */ /* 0x000fe40003f26270 */
[C---:B------:R-:W-:Y:S02]  /*5e90*/  ISETP.GE.AND P5, PT, R3.reuse, R11, PT ;  /* 0x0000000b0300720c */ /* 0x040fe40003fa6270 */
[----:B------:R-:W-:Y:S01]  /*5ea0*/  ISETP.GE.AND P4, PT, R3, R12, PT ;  /* 0x0000000c0300720c */ /* 0x000fe20003f86270 */
[----:B------:R-:W-:Y:S01]  /*5eb0*/  HMMA.16816.F32 R196, R16, R176, R236 ;  /* 0x000000b010c4723c */ /* 0x000fe200000018ec */
[----:B------:R-:W3:Y:S01]  /*5ec0*/  LDSM.16.M88.4 R176, [R216+0x9000] ;  /* 0x00900000d8b0783b */ /* 0x000ee20000000200 */
[----:B------:R-:W-:-:S04]  /*5ed0*/  VIADD R3, R0, 0x10 ;  /* 0x0000001000037836 */ /* 0x000fc80000000000 */
[C---:B------:R-:W-:Y:S06]  /*5ee0*/  HMMA.16816.F32 R204, R16.reuse, R172, R204 ;  /* 0x000000ac10cc723c */ /* 0x040fec00000018cc */
[----:B------:R-:W-:Y:S01]  /*5ef0*/  HMMA.16816.F32 R16, R16, R174, R32 ;  /* 0x000000ae1010723c */ /* 0x000fe20000001820 */
[----:B------:R-:W-:Y:S04]  /*5f00*/  LDSM.16.M88.4 R32, [R216+0x9800] ;  /* 0x00980000d820783b */ /* 0x000fe80000000200 */
[----:B------:R-:W-:Y:S01]  /*5f10*/  LDSM.16.M88.4 R172, [R215+0x1000] ;  /* 0x00100000d7ac783b */ /* 0x000fe20000000200 */
[C---:B-1----:R-:W-:Y:S06]  /*5f20*/  HMMA.16816.F32 R224, R4.reuse, R28, R192 ;  /* 0x0000001c04e0723c */ /* 0x042fec00000018c0 */
[C---:B------:R-:W-:Y:S06]  /*5f30*/  HMMA.16816.F32 R200, R4.reuse, R30, R200 ;  /* 0x0000001e04c8723c */ /* 0x040fec00000018c8 */
[C---:B------:R-:W-:Y:S06]  /*5f40*/  HMMA.16816.F32 R232, R4.reuse, R180, R232 ;  /* 0x000000b404e8723c */ /* 0x040fec00000018e8 */
[----:B------:R-:W-:Y:S01]  /*5f50*/  HMMA.16816.F32 R228, R4, R182, R184 ;  /* 0x000000b604e4723c */ /* 0x000fe200000018b8 */
[----:B------:R-:W1:Y:S05]  /*5f60*/  LDSM.16.M88.4 R4, [R218+0x6000] ;  /* 0x00600000da04783b */ /* 0x000e6a0000000200 */
[C---:B--2---:R-:W-:Y:S06]  /*5f70*/  HMMA.16816.F32 R184, R20.reuse, R30, R188 ;  /* 0x0000001e14b8723c */ /* 0x044fec00000018bc */
[C---:B------:R-:W-:Y:S01]  /*5f80*/  HMMA.16816.F32 R196, R20.reuse, R28, R196 ;  /* 0x0000001c14c4723c */ /* 0x040fe200000018c4 */
[----:B------:R-:W2:Y:S05]  /*5f90*/  LDSM.16.M88.4 R28, [R217+0x4000] ;  /* 0x00400000d91c783b */ /* 0x000eaa0000000200 */
[C---:B------:R-:W-:Y:S01]  /*5fa0*/  HMMA.16816.F32 R192, R20.reuse, R182, R16 ;  /* 0x000000b614c0723c */ /* 0x040fe20000001810 */
[----:B------:R-:W4:Y:S05]  /*5fb0*/  LDSM.16.M88.4 R16, [R217+0x6000] ;  /* 0x00600000d910783b */ /* 0x000f2a0000000200 */
[----:B------:R-:W-:Y:S01]  /*5fc0*/  HMMA.16816.F32 R188, R20, R180, R204 ;  /* 0x000000b414bc723c */ /* 0x000fe200000018cc */
[----:B------:R-:W5:Y:S01]  /*5fd0*/  LDSM.16.M88.4 R20, [R215+0x1800] ;  /* 0x00180000d714783b */ /* 0x000f620000000200 */
[----:B------:R-:W-:-:S04]  /*5fe0*/  DEPBAR.LE SB0, 0x0 ;  /* 0x000080000000791a */ /* 0x000fc80000000000 */
[-C--:B---3--:R-:W-:Y:S06]  /*5ff0*/  HMMA.16816.F32 R184, R24, R178.reuse, R184 ;  /* 0x000000b218b8723c */ /* 0x088fec00000018b8 */
[C---:B-1----:R-:W-:Y:S06]  /*6000*/  HMMA.16816.F32 R180, R4.reuse, R178, R200 ;  /* 0x000000b204b4723c */ /* 0x042fec00000018c8 */
[-C--:B------:R-:W-:Y:S06]  /*6010*/  HMMA.16816.F32 R224, R4, R176.reuse, R224 ;  /* 0x000000b004e0723c */ /* 0x080fec00000018e0 */
[C---:B------:R-:W-:Y:S06]  /*6020*/  HMMA.16816.F32 R176, R24.reuse, R176, R196 ;  /* 0x000000b018b0723c */ /* 0x040fec00000018c4 */
[-C--:B------:R-:W-:Y:S06]  /*6030*/  HMMA.16816.F32 R188, R24, R32.reuse, R188 ;  /* 0x0000002018bc723c */ /* 0x080fec00000018bc */
[----:B------:R-:W-:Y:S06]  /*6040*/  HMMA.16816.F32 R196, R4, R32, R232 ;  /* 0x0000002004c4723c */ /* 0x000fec00000018e8 */
[----:B--2---:R-:W-:Y:S06]  /*6050*/  HMMA.16816.F32 R184, R28, R174, R184 ;  /* 0x000000ae1cb8723c */ /* 0x004fec00000018b8 */
[----:B------:R-:W-:Y:S06]  /*6060*/  HMMA.16816.F32 R200, R4, R34, R228 ;  /* 0x0000002204c8723c */ /* 0x000fec00000018e4 */
[----:B----4-:R-:W-:Y:S06]  /*6070*/  HMMA.16816.F32 R4, R16, R174, R180 ;  /* 0x000000ae1004723c */ /* 0x010fec00000018b4 */
[----:B------:R-:W-:Y:S06]  /*6080*/  HMMA.16816.F32 R176, R28, R172, R176 ;  /* 0x000000ac1cb0723c */ /* 0x000fec00000018b0 */
[----:B------:R-:W-:Y:S01]  /*6090*/  HMMA.16816.F32 R192, R24, R34, R192 ;  /* 0x0000002218c0723c */ /* 0x000fe200000018c0 */
[----:B------:R-:W-:Y:S01]  /*60a0*/  FSEL R132, R186, -INF , !P0 ;  /* 0xff800000ba847808 */ /* 0x000fe20004000000 */
[----:B------:R-:W-:Y:S01]  /*60b0*/  BAR.SYNC.DEFER_BLOCKING 0x0 ;  /* 0x0000000000007b1d */ /* 0x000fe20000010000 */
[----:B------:R-:W-:-:S03]  /*60c0*/  ISETP.GE.AND P0, PT, R2, R11, PT ;  /* 0x0000000b0200720c */ /* 0x000fc60003f06270 */
[-C--:B-----5:R-:W-:Y:S01]  /*60d0*/  HMMA.16816.F32 R32, R28, R20.reuse, R188 ;  /* 0x000000141c20723c */ /* 0x0a0fe200000018bc */
[----:B------:R-:W-:Y:S02]  /*60e0*/  FSEL R24, R184, -INF , !P6 ;  /* 0xff800000b8187808 */ /* 0x000fe40007000000 */
[----:B------:R-:W-:Y:S02]  /*60f0*/  FSEL R25, R185, -INF , !P1 ;  /* 0xff800000b9197808 */ /* 0x000fe40004800000 */
[C---:B------:R-:W-:Y:S01]  /*6100*/  ISETP.GE.AND P6, PT, R2.reuse, R10, PT ;  /* 0x0000000a0200720c */ /* 0x040fe20003fc6270 */
[C---:B------:R-:W-:Y:S01]  /*6110*/  HMMA.16816.F32 R180, R16.reuse, R20, R196 ;  /* 0x0000001410b4723c */ /* 0x040fe200000018c4 */
[----:B------:R-:W-:Y:S01]  /*6120*/  ISETP.GE.AND P1, PT, R2, R12, PT ;  /* 0x0000000c0200720c */ /* 0x000fe20003f26270 */
[----:B------:R-:W-:Y:S01]  /*6130*/  VIADD R2, R0, 0x1 ;  /* 0x0000000100027836 */ /* 0x000fe20000000000 */
[----:B------:R-:W-:Y:S02]  /*6140*/  FSEL R27, R187, -INF , !P6 ;  /* 0xff800000bb1b7808 */ /* 0x000fe40007000000 */
[----:B------:R-:W-:Y:S01]  /*6150*/  FSEL R137, R4, -INF , !P5 ;  /* 0xff80000004897808 */ /* 0x000fe20006800000 */
[----:B------:R-:W-:Y:S01]  /*6160*/  HMMA.16816.F32 R172, R16, R172, R224 ;  /* 0x000000ac10ac723c */ /* 0x000fe200000018e0 */
[----:B------:R-:W-:-:S02]  /*6170*/  FSEL R184, R6, -INF , !P4 ;  /* 0xff80000006b87808 */ /* 0x000fc40006000000 */
[----:B------:R-:W-:Y:S02]  /*6180*/  FSEL R138, R5, -INF , !P0 ;  /* 0xff800000058a7808 */ /* 0x000fe40004000000 */
[C---:B------:R-:W-:Y:S01]  /*6190*/  ISETP.GE.AND P6, PT, R2.reuse, R9, PT ;  /* 0x000000090200720c */ /* 0x040fe20003fc6270 */
[----:B------:R-:W-:Y:S01]  /*61a0*/  HMMA.16816.F32 R28, R28, R22, R192 ;  /* 0x000000161c1c723c */ /* 0x000fe200000018c0 */
[C---:B------:R-:W-:Y:S02]  /*61b0*/  ISETP.GE.AND P4, PT, R2.reuse, R10, PT ;  /* 0x0000000a0200720c */ /* 0x040fe40003f86270 */
[C---:B------:R-:W-:Y:S02]  /*61c0*/  ISETP.GE.AND P5, PT, R2.reuse, R11, PT ;  /* 0x0000000b0200720c */ /* 0x040fe40003fa6270 */
[----:B------:R-:W-:Y:S01]  /*61d0*/  ISETP.GE.AND P0, PT, R2, R12, PT ;  /* 0x0000000c0200720c */ /* 0x000fe20003f06270 */
[----:B------:R-:W-:Y:S01]  /*61e0*/  VIADD R2, R0, 0x11 ;  /* 0x0000001100027836 */ /* 0x000fe20000000000 */
[----:B------:R-:W-:-:S02]  /*61f0*/  FSEL R139, R7, -INF , !P1 ;  /* 0xff800000078b7808 */ /* 0x000fc40004800000 */
[----:B------:R-:W-:Y:S01]  /*6200*/  FSEL R26, R179, -INF , !P4 ;  /* 0xff800000b31a7808 */ /* 0x000fe20006000000 */
[----:B------:R-:W-:Y:S01]  /*6210*/  HMMA.16816.F32 R4, R16, R22, R200 ;  /* 0x000000161004723c */ /* 0x000fe200000018c8 */
[-C--:B------:R-:W-:Y:S02]  /*6220*/  ISETP.GE.AND P1, PT, R3, R9.reuse, PT ;  /* 0x000000090300720c */ /* 0x080fe40003f26270 */
[----:B------:R-:W-:Y:S02]  /*6230*/  ISETP.GE.AND P4, PT, R2, R9, PT ;  /* 0x000000090200720c */ /* 0x000fe40003f86270 */
[----:B------:R-:W-:Y:S02]  /*6240*/  FSEL R191, R32, -INF , !P1 ;  /* 0xff80000020bf7808 */ /* 0x000fe40004800000 */
[----:B------:R-:W-:Y:S02]  /*6250*/  FSEL R190, R33, -INF , !P4 ;  /* 0xff80000021be7808 */ /* 0x000fe40006000000 */
[----:B------:R-:W-:-:S02]  /*6260*/  ISETP.GE.AND P1, PT, R3, R11, PT ;  /* 0x0000000b0300720c */ /* 0x000fc40003f26270 */
[----:B------:R-:W-:Y:S02]  /*6270*/  ISETP.GE.AND P4, PT, R3, R12, PT ;  /* 0x0000000c0300720c */ /* 0x000fe40003f86270 */
        /* <DEDUP_REMOVED lines=9> */
[C---:B------:R-:W-:Y:S02]  /*6310*/  ISETP.GE.AND P6, PT, R2.reuse, R10, PT ;  /* 0x0000000a0200720c */ /* 0x040fe40003fc6270 */
[----:B------:R-:W-:Y:S01]  /*6320*/  ISETP.GE.AND P1, PT, R2, R12, PT ;  /* 0x0000000c0200720c */ /* 0x000fe20003f26270 */
[C---:B------:R-:W-:Y:S01]  /*6330*/  VIADD R2, R0.reuse, 0x18 ;  /* 0x0000001800027836 */ /* 0x040fe20000000000 */
[----:B------:R-:W-:-:S02]  /*6340*/  ISETP.GE.AND P4, PT, R0, R11, PT ;  /* 0x0000000b0000720c */ /* 0x000fc40003f86270 */
[----:B------:R-:W-:Y:S02]  /*6350*/  FSEL R197, R35, -INF , !P6 ;  /* 0xff80000023c57808 */ /* 0x000fe40007000000 */
[----:B------:R-:W-:Y:S02]  /*6360*/  FSEL R22, R172, -INF , !P4 ;  /* 0xff800000ac167808 */ /* 0x000fe40006000000 */
[C---:B------:R-:W-:Y:S02]  /*6370*/  ISETP.GE.AND P6, PT, R0.reuse, R10, PT ;  /* 0x0000000a0000720c */ /* 0x040fe40003fc6270 */
[----:B------:R-:W-:Y:S02]  /*6380*/  FSEL R175, R175, -INF , !P0 ;  /* 0xff800000afaf7808 */ /* 0x000fe40004000000 */
[CC--:B------:R-:W-:Y:S01]  /*6390*/  ISETP.GE.AND P4, PT, R0.reuse, R12.reuse, PT ;  /* 0x0000000c0000720c */ /* 0x0c0fe20003f86270 */
[----:B------:R-:W-:Y:S01]  /*63a0*/  VIADD R0, R0, 0x19 ;  /* 0x0000001900007836 */ /* 0x000fe20000000000 */
[----:B------:R-:W-:-:S02]  /*63b0*/  ISETP.GE.AND P0, PT, R2, R12, PT ;  /* 0x0000000c0200720c */ /* 0x000fc40003f06270 */
[----:B------:R-:W-:Y:S02]  /*63c0*/  FSEL R18, R178, -INF , !P6 ;  /* 0xff800000b2127808 */ /* 0x000fe40007000000 */
[----:B------:R-:W-:Y:S02]  /*63d0*/  FSEL R202, R6, -INF , !P0 ;  /* 0xff80000006ca7808 */ /* 0x000fe40004000000 */
[----:B------:R-:W-:Y:S02]  /*63e0*/  ISETP.GE.AND P0, PT, R0, R11, PT ;  /* 0x0000000b0000720c */ /* 0x000fe40003f06270 */
[----:B------:R-:W-:Y:S02]  /*63f0*/  FSEL R206, R183, -INF , !P1 ;  /* 0xff800000b7ce7808 */ /* 0x000fe40004800000 */
[----:B------:R-:W-:Y:S02]  /*6400*/  FSEL R198, R5, -INF , !P0 ;  /* 0xff80000005c67808 */ /* 0x000fe40004000000 */
[----:B------:R-:W-:-:S02]  /*6410*/  PLOP3.LUT P0, PT, PT, PT, UP0, 0x80, 0x0 ;  /* 0x000000000000781c */ /* 0x000fc40003f0f008 */
[C---:B------:R-:W-:Y:S02]  /*6420*/  ISETP.GE.AND P1, PT, R2.reuse, R9, PT ;  /* 0x000000090200720c */ /* 0x040fe40003f26270 */
[----:B------:R-:W-:Y:S02]  /*6430*/  ISETP.GE.AND P6, PT, R2, R11, PT ;  /* 0x0000000b0200720c */ /* 0x000fe40003fc6270 */
[----:B------:R-:W-:Y:S02]  /*6440*/  FSEL R173, R173, -INF , !P5 ;  /* 0xff800000adad7808 */ /* 0x000fe40006800000 */
[----:B------:R-:W-:Y:S02]  /*6450*/  FSEL R174, R174, -INF , !P4 ;  /* 0xff800000aeae7808 */ /* 0x000fe40006000000 */
[----:B------:R-:W-:Y:S02]  /*6460*/  FSEL R199, R4, -INF , !P6 ;  /* 0xff80000004c77808 */ /* 0x000fe40007000000 */
[----:B------:R-:W-:-:S02]  /*6470*/  FSEL R183, R28, -INF , !P1 ;  /* 0xff8000001cb77808 */ /* 0x000fc40004800000 */
[-C--:B------:R-:W-:Y:S02]  /*6480*/  ISETP.GE.AND P5, PT, R2, R10.reuse, PT ;  /* 0x0000000a0200720c */ /* 0x080fe40003fa6270 */
[C---:B------:R-:W-:Y:S02]  /*6490*/  ISETP.GE.AND P6, PT, R0.reuse, R9, PT ;  /* 0x000000090000720c */ /* 0x040fe40003fc6270 */
[C---:B------:R-:W-:Y:S02]  /*64a0*/  ISETP.GE.AND P4, PT, R0.reuse, R10, PT ;  /* 0x0000000a0000720c */ /* 0x040fe40003f86270 */
[----:B------:R-:W-:Y:S02]  /*64b0*/  ISETP.GE.AND P1, PT, R0, R12, PT ;  /* 0x0000000c0000720c */ /* 0x000fe40003f26270 */
[----:B------:R-:W-:Y:S02]  /*64c0*/  FSEL R189, R30, -INF , !P5 ;  /* 0xff8000001ebd7808 */ /* 0x000fe40006800000 */
[----:B------:R-:W-:-:S02]  /*64d0*/  FSEL R204, R7, -INF , !P1 ;  /* 0xff80000007cc7808 */ /* 0x000fc40004800000 */
[----:B------:R-:W-:Y:S02]  /*64e0*/  FSEL R182, R29, -INF , !P6 ;  /* 0xff8000001db67808 */ /* 0x000fe40007000000 */
        /* <DEDUP_REMOVED lines=17> */
[----:B------:R-:W-:Y:S01]  /*6600*/  IMAD.U32 R3, RZ, RZ, UR4 ;  /* 0x00000004ff037e24 */ /* 0x000fe2000f8e00ff */
[----:B--2---:R-:W-:-:S04]  /*6610*/  LEA R0, P1, R0, R238, 0x5 ;  /* 0x000000ee00007211 */ /* 0x004fc800078228ff */
[----:B------:R-:W-:Y:S02]  /*6620*/  IADD3 R2, P5, R0, UR26, RZ ;  /* 0x0000001a00027c10 */ /* 0x000fe4000ffbe0ff */
[----:B---3--:R-:W-:Y:S02]  /*6630*/  LEA.HI.X R3, R4, R245, R3, 0x5, P1 ;  /* 0x000000f504037211 */ /* 0x008fe400008f2c03 */
[C---:B-1----:R-:W-:Y:S02]  /*6640*/  @!P3 LEA R14, P6, R0.reuse, R14, 0x1 ;  /* 0x0000000e000eb211 */ /* 0x042fe400078c08ff */
[----:B-----5:R-:W-:Y:S02]  /*6650*/  @!P2 LEA R4, P1, R0, R6, 0x1 ;  /* 0x000000060004a211 */ /* 0x020fe400078208ff */
[----:B----4-:R-:W-:Y:S02]  /*6660*/  @!P3 LEA R6, P4, R2, R16, 0x1 ;  /* 0x000000100206b211 */ /* 0x010fe400078808ff */
[----:B------:R-:W-:-:S02]  /*6670*/  IADD3.X R8, R3, UR13, RZ, P5, !PT ;  /* 0x0000000d03087c10 */ /* 0x000fc4000affe4ff */
        /* <DEDUP_REMOVED lines=26> */
.L_x_987:
[----:B------:R-:W-:Y:S05]  /*6820*/  BSYNC B0 ;  /* 0x0000000000007941 */ /* 0x000fea0003800000 */
.L_x_986:
[----:B------:R-:W0:Y:S02]  /*6830*/  LDGDEPBAR ;  /* 0x00000000000079af */ /* 0x000e240000000000 */
.L_x_985:
[----:B------:R-:W3:Y:S01]  /*6840*/  LDL.64 R30, [R1+0x10] ;  /* 0x00001000011e7983 */ /* 0x000ee20000100a00 */
[----:B------:R-:W-:Y:S01]  /*6850*/  FMNMX.FTZ R0, R135, R13, !PT ;  /* 0x0000000d87007209 */ /* 0x000fe20007810000 */
[----:B------:R-:W-:Y:S01]  /*6860*/  IMAD.WIDE.U32 R16, R250, -0x326172a9, RZ ;  /* 0xcd9e8d57fa107825 */ /* 0x000fe200078e00ff */
[----:B------:R-:W-:Y:S01]  /*6870*/  FMNMX.FTZ R2, R134, R18, !PT ;  /* 0x0000001286027209 */ /* 0x000fe20007810000 */
[----:B------:R-:W4:Y:S01]  /*6880*/  LDC.U8 R35, c[0x0][0x388] ;  /* 0x0000e200ff237b82 */ /* 0x000f220000000000 */
[----:B------:R-:W-:Y:S01]  /*6890*/  FMNMX.FTZ R0, R20, R0, !PT ;  /* 0x0000000014007209 */ /* 0x000fe20007810000 */
[----:B------:R-:W-:Y:S01]  /*68a0*/  IMAD R8, R252, -0x326172a9, RZ ;  /* 0xcd9e8d57fc087824 */ /* 0x000fe200078e02ff */
[----:B------:R-:W-:Y:S01]  /*68b0*/  FMNMX.FTZ R2, R26, R2, !PT ;  /* 0x000000021a027209 */ /* 0x000fe20007810000 */
[----:B------:R-:W-:Y:S01]  /*68c0*/  UMOV UR5, UR37 ;  /* 0x0000002500057c82 */ /* 0x000fe20008000000 */
        /* <DEDUP_REMOVED lines=12> */
[----:B-1----:R-:W-:Y:S01]  /*6990*/  FMNMX.FTZ R6, R136, R174, !PT ;  /* 0x000000ae88067209 */ /* 0x002fe20007810000 */
[----:B------:R-:W1:Y:S01]  /*69a0*/  SHFL.BFLY PT, R3, R0, 0x2, 0x1f ;  /* 0x0c401f0000037f89 */ /* 0x000e6200000e0000 */
[----:B------:R-:W-:-:S02]  /*69b0*/  LOP3.LUT R14, R17, R251, RZ, 0x3c, !PT ;  /* 0x000000fb110e7212 */ /* 0x000fc400078e3cff */
[----:B------:R-:W-:Y:S01]  /*69c0*/  FMNMX.FTZ R7, R175, R6, !PT ;  /* 0x00000006af077209 */ /* 0x000fe20007810000 */
[----:B--2---:R-:W2:Y:S02]  /*69d0*/  SHFL.BFLY PT, R5, R2, 0x2, 0x1f ;  /* 0x0c401f0002057f89 */ /* 0x004ea400000e0000 */
[----:B------:R-:W-:Y:S01]  /*69e0*/  IMAD.WIDE.U32 R14, R14, -0x2daee0ad, RZ ;  /* 0xd2511f530e0e7825 */ /* 0x000fe200078e00ff */
[----:B-1----:R-:W-:Y:S02]  /*69f0*/  FMNMX.FTZ R0, R0, R3, !PT ;  /* 0x0000000300007209 */ /* 0x002fe40007810000 */
[----:B------:R-:W-:Y:S02]  /*6a00*/  FMNMX.FTZ R3, R133, R22, !PT ;  /* 0x0000001685037209 */ /* 0x000fe40007810000 */
[----:B--2---:R-:W-:Y:S01]  /*6a10*/  FMNMX.FTZ R5, R2, R5, !PT ;  /* 0x0000000502057209 */ /* 0x004fe20007810000 */
[----:B------:R-:W1:Y:S01]  /*6a20*/  SHFL.BFLY PT, R4, R0, 0x1, 0x1f ;  /* 0x0c201f0000047f89 */ /* 0x000e6200000e0000 */
[----:B------:R-:W-:-:S03]  /*6a30*/  FMNMX.FTZ R3, R173, R3, !PT ;  /* 0x00000003ad037209 */ /* 0x000fc60007810000 */
[----:B------:R-:W2:Y:S01]  /*6a40*/  SHFL.BFLY PT, R21, R5, 0x1, 0x1f ;  /* 0x0c201f0005157f89 */ /* 0x000ea200000e0000 */
[----:B------:R-:W-:-:S04]  /*6a50*/  FMNMX.FTZ R3, R137, R3, !PT ;  /* 0x0000000389037209 */ /* 0x000fc80007810000 */
[----:B------:R-:W-:-:S04]  /*6a60*/  FMNMX.FTZ R3, R138, R3, !PT ;  /* 0x000000038a037209 */ /* 0x000fc80007810000 */
[----:B------:R-:W-:-:S04]  /*6a70*/  FMNMX.FTZ R3, R205, R3, !PT ;  /* 0x00000003cd037209 */ /* 0x000fc80007810000 */
[----:B------:R-:W-:Y:S02]  /*6a80*/  FMNMX.FTZ R3, R203, R3, !PT ;  /* 0x00000003cb037209 */ /* 0x000fe40007810000 */
[----:B-1----:R-:W-:Y:S02]  /*6a90*/  FMNMX.FTZ R239, R0, R4, !PT ;  /* 0x0000000400ef7209 */ /* 0x002fe40007810000 */
[----:B------:R-:W-:Y:S02]  /*6aa0*/  MOV R0, UR25 ;  /* 0x0000001900007c02 */ /* 0x000fe40008000f00 */
[----:B------:R-:W-:Y:S02]  /*6ab0*/  FMNMX.FTZ R4, R199, R3, !PT ;  /* 0x00000003c7047209 */ /* 0x000fe40007810000 */
[----:B------:R-:W-:Y:S01]  /*6ac0*/  LOP3.LUT R6, R241, UR37, R0, 0x96, !PT ;  /* 0x00000025f1067c12 */ /* 0x000fe2000f8e9600 */
[----:B------:R-:W-:Y:S01]  /*6ad0*/  FMUL.FTZ R0, R239, UR30 ;  /* 0x0000001eef007c20 */ /* 0x000fe20008410000 */
[----:B------:R-:W-:-:S02]  /*6ae0*/  FMNMX.FTZ R4, R198, R4, !PT ;  /* 0x00000004c6047209 */ /* 0x000fc40007810000 */
[----:B------:R-:W-:Y:S01]  /*6af0*/  FSETP.NEU.FTZ.AND P6, PT, R239, -INF , PT ;  /* 0xff800000ef00780b */ /* 0x000fe20003fdd000 */
[----:B------:R-:W-:Y:S01]  /*6b00*/  IMAD.WIDE.U32 R32, R6, -0x326172a9, RZ ;  /* 0xcd9e8d5706207825 */ /* 0x000fe200078e00ff */
[----:B------:R-:W-:Y:S01]  /*6b10*/  FMNMX.FTZ R6, R184, R7, !PT ;  /* 0x00000007b8067209 */ /* 0x000fe20007810000 */
[----:B------:R-:W1:Y:S01]  /*6b20*/  SHFL.BFLY PT, R19, R4, 0x2, 0x1f ;  /* 0x0c401f0004137f89 */ /* 0x000e6200000e0000 */
[----:B------:R-:W-:Y:S02]  /*6b30*/  FSEL R0, R0, RZ, P6 ;  /* 0x000000ff00007208 */ /* 0x000fe40003000000 */
[----:B------:R-:W-:Y:S02]  /*6b40*/  FMNMX.FTZ R6, R139, R6, !PT ;  /* 0x000000068b067209 */ /* 0x000fe40007810000 */
[----:B------:R-:W-:Y:S01]  /*6b50*/  LOP3.LUT R8, R33, UR36, R8, 0x96, !PT ;  /* 0x0000002421087c12 */ /* 0x000fe2000f8e9608 */
[--C-:B------:R-:W-:Y:S01]  /*6b60*/  FFMA.FTZ R20, R20, UR30, -R0.reuse ;  /* 0x0000001e14147c23 */ /* 0x100fe20008010800 */
[----:B------:R-:W-:Y:S01]  /*6b70*/  FMNMX.FTZ R6, R207, R6, !PT ;  /* 0x00000006cf067209 */ /* 0x000fe20007810000 */
[----:B------:R-:W-:Y:S01]  /*6b80*/  FFMA.FTZ R13, R13, UR30, -R0 ;  /* 0x0000001e0d0d7c23 */ /* 0x000fe20008010800 */
[----:B------:R-:W-:Y:S01]  /*6b90*/  LOP3.LUT R17, R33, UR36, R16, 0x96, !PT ;  /* 0x0000002421117c12 */ /* 0x000fe2000f8e9610 */
[----:B------:R-:W-:Y:S01]  /*6ba0*/  IMAD.WIDE.U32 R28, R8, -0x2daee0ad, RZ ;  /* 0xd2511f53081c7825 */ /* 0x000fe200078e00ff */
[----:B------:R-:W-:Y:S01]  /*6bb0*/  LOP3.LUT R16, R15, UR35, R240, 0x96, !PT ;  /* 0x000000230f107c12 */ /* 0x000fe2000f8e96f0 */
[----:B------:R-:W-:Y:S01]  /*6bc0*/  MUFU.EX2 R186, R20 ;  /* 0x0000001400ba7308 */ /* 0x000fe20000000800 */
[----:B--2---:R-:W-:Y:S01]  /*6bd0*/  FMNMX.FTZ R238, R5, R21, !PT ;  /* 0x0000001505ee7209 */ /* 0x004fe20007810000 */
[----:B------:R-:W-:-:S03]  /*6be0*/  FFMA.FTZ R24, R24, UR30, -R0 ;  /* 0x0000001e18187c23 */ /* 0x000fc60008010800 */
[C---:B------:R-:W-:Y:S01]  /*6bf0*/  FSETP.NEU.FTZ.AND P5, PT, R238.reuse, -INF , PT ;  /* 0xff800000ee00780b */ /* 0x040fe20003fbd000 */
[----:B------:R-:W-:Y:S02]  /*6c00*/  FMUL.FTZ R8, R238, UR30 ;  /* 0x0000001eee087c20 */ /* 0x000fe40008410000 */
[----:B------:R2:W-:Y:S03]  /*6c10*/  MUFU.EX2 R34, R13 ;  /* 0x0000000d00227308 */ /* 0x0005e60000000800 */
[----:B------:R-:W-:-:S05]  /*6c20*/  FSEL R8, R8, RZ, P5 ;  /* 0x000000ff08087208 */ /* 0x000fca0002800000 */
[----:B------:R5:W5:Y:S01]  /*6c30*/  MUFU.EX2 R23, R24 ;  /* 0x0000001800177308 */ /* 0x000b620000000800 */
[----:B---3--:R-:W-:Y:S02]  /*6c40*/  LOP3.LUT R2, R31, UR35, R240, 0x96, !PT ;  /* 0x000000231f027c12 */ /* 0x008fe4000f8e96f0 */
[----:B--2---:R-:W-:Y:S01]  /*6c50*/  LOP3.LUT R13, R29, UR33, R30, 0x96, !PT ;  /* 0x000000211d0d7c12 */ /* 0x004fe2000f8e961e */
[----:B------:R-:W-:-:S04]  /*6c60*/  IMAD.WIDE.U32 R30, R17, -0x2daee0ad, RZ ;  /* 0xd2511f53111e7825 */ /* 0x000fc800078e00ff */
[----:B------:R-:W-:-:S04]  /*6c70*/  IMAD.WIDE.U32 R2, R2, -0x326172a9, RZ ;  /* 0xcd9e8d5702027825 */ /* 0x000fc800078e00ff */
[----:B------:R-:W-:Y:S01]  /*6c80*/  IMAD.WIDE.U32 R16, R16, -0x326172a9, RZ ;  /* 0xcd9e8d5710107825 */ /* 0x000fe200078e00ff */
[--C-:B------:R-:W-:Y:S02]  /*6c90*/  LOP3.LUT R7, R3, UR34, R32.reuse, 0x96, !PT ;  /* 0x0000002203077c12 */ /* 0x100fe4000f8e9620 */
[----:B------:R-:W-:Y:S02]  /*6ca0*/  FMNMX.FTZ R3, R206, R6, !PT ;  /* 0x00000006ce037209 */ /* 0x000fe40007810000 */
[----:B------:R-:W-:Y:S01]  /*6cb0*/  LOP3.LUT R5, R17, UR34, R32, 0x96, !PT ;  /* 0x0000002211057c12 */ /* 0x000fe2000f8e9620 */
[----:B------:R-:W-:Y:S01]  /*6cc0*/  IMAD.WIDE.U32 R6, R7, -0x2daee0ad, RZ ;  /* 0xd2511f5307067825 */ /* 0x000fe200078e00ff */
[----:B------:R-:W-:Y:S02]  /*6cd0*/  FMNMX.FTZ R3, R202, R3, !PT ;  /* 0x00000003ca037209 */ /* 0x000fe40007810000 */
[----:B------:R-:W-:Y:S02]  /*6ce0*/  LOP3.LUT R17, R31, UR33, R14, 0x96, !PT ;  /* 0x000000211f117c12 */ /* 0x000fe4000f8e960e */
[----:B------:R-:W-:-:S02]  /*6cf0*/  LOP3.LUT R15, R7, UR22, R28, 0x96, !PT ;  /* 0x00000016070f7c12 */ /* 0x000fc4000f8e961c */
[----:B------:R-:W-:Y:S01]  /*6d00*/  FMNMX.FTZ R7, R204, R3, !PT ;  /* 0x00000003cc077209 */ /* 0x000fe20007810000 */
[----:B------:R-:W-:Y:S01]  /*6d10*/  IMAD.WIDE.U32 R28, R17, -0x326172a9, RZ ;  /* 0xcd9e8d57111c7825 */ /* 0x000fe200078e00ff */
[----:B-1----:R-:W-:-:S03]  /*6d20*/  FMNMX.FTZ R3, R4, R19, !PT ;  /* 0x0000001304037209 */ /* 0x002fc60007810000 */
[----:B------:R-:W-:Y:S01]  /*6d30*/  FFMA.FTZ R4, R25, UR30, -R0 ;  /* 0x0000001e19047c23 */ /* 0x000fe20008010800 */
[----:B----4-:R-:W-:Y:S01]  /*6d40*/  PRMT R32, R35, 0x7054, R35 ;  /* 0x0000705423207816 */ /* 0x010fe20000000023 */
[----:B------:R-:W1:Y:S01]  /*6d50*/  SHFL.BFLY PT, R20, R7, 0x2, 0x1f ;  /* 0x0c401f0007147f89 */ /* 0x000e6200000e0000 */
[----:B-----5:R-:W-:Y:S01]  /*6d60*/  IMAD.WIDE.U32 R24, R13, -0x326172a9, RZ ;  /* 0xcd9e8d570d187825 */ /* 0x020fe200078e00ff */
[----:B------:R2:W3:Y:S03]  /*6d70*/  MUFU.EX2 R192, R4 ;  /* 0x0000000400c07308 */ /* 0x0004e60000000800 */
[----:B------:R-:W-:Y:S01]  /*6d80*/  FFMA.FTZ R13, R18, UR30, -R8 ;  /* 0x0000001e120d7c23 */ /* 0x000fe20008010808 */
[----:B------:R-:W4:Y:S01]  /*6d90*/  SHFL.BFLY PT, R21, R3, 0x1, 0x1f ;  /* 0x0c201f0003157f89 */ /* 0x000f2200000e0000 */
[----:B------:R-:W-:Y:S01]  /*6da0*/  IMAD.WIDE.U32 R14, R15, -0x326172a9, RZ ;  /* 0xcd9e8d570f0e7825 */ /* 0x000fe200078e00ff */
[----:B------:R-:W-:-:S02]  /*6db0*/  LOP3.LUT R18, R25, UR23, R2, 0x96, !PT ;  /* 0x0000001719127c12 */ /* 0x000fc4000f8e9602 */
[----:B------:R-:W-:Y:S01]  /*6dc0*/  LOP3.LUT R16, R29, UR23, R16, 0x96, !PT ;  /* 0x000000171d107c12 */ /* 0x000fe2000f8e9610 */
[----:B------:R5:W-:Y:S02]  /*6dd0*/  MUFU.EX2 R187, R13 ;  /* 0x0000000d00bb7308 */ /* 0x000be40000000800 */
[----:B------:R-:W-:Y:S01]  /*6de0*/  IMAD.WIDE.U32 R18, R18, -0x2daee0ad, RZ ;  /* 0xd2511f5312127825 */ /* 0x000fe200078e00ff */
[----:B------:R-:W-:-:S03]  /*6df0*/  LOP3.LUT R2, R15, UR12, R24, 0x96, !PT ;  /* 0x0000000c0f027c12 */ /* 0x000fc6000f8e9618 */
[----:B------:R-:W-:-:S04]  /*6e00*/  IMAD.WIDE.U32 R16, R16, -0x2daee0ad, RZ ;  /* 0xd2511f5310107825 */ /* 0x000fc800078e00ff */
[----:B--2---:R-:W-:-:S04]  /*6e10*/  IMAD.WIDE.U32 R4, R5, -0x2daee0ad, RZ ;  /* 0xd2511f5305047825 */ /* 0x004fc800078e00ff */
[----:B------:R-:W-:Y:S01]  /*6e20*/  IMAD.WIDE.U32 R176, R2, -0x2daee0ad, RZ ;  /* 0xd2511f5302b07825 */ /* 0x000fe200078e00ff */
[----:B-1----:R-:W-:-:S03]  /*6e30*/  FMNMX.FTZ R7, R7, R20, !PT ;  /* 0x0000001407077209 */ /* 0x002fc60007810000 */
[----:B------:R-:W-:Y:S01]  /*6e40*/  FFMA.FTZ R2, R132, UR30, -R8 ;  /* 0x0000001e84027c23 */ /* 0x000fe20008010808 */
[----:B------:R-:W-:Y:S02]  /*6e50*/  LOP3.LUT R17, R17, UR11, R4, 0x96, !PT ;  /* 0x0000000b11117c12 */ /* 0x000fe4000f8e9604 */
[----:B-----5:R-:W-:Y:S01]  /*6e60*/  LOP3.LUT R13, R5, UR22, R30, 0x96, !PT ;  /* 0x00000016050d7c12 */ /* 0x020fe2000f8e961e */
[----:B------:R-:W-:Y:S01]  /*6e70*/  FFMA.FTZ R5, R26, UR30, -R8 ;  /* 0x0000001e1a057c23 */ /* 0x000fe20008010808 */
[----:B------:R-:W-:Y:S01]  /*6e80*/  LOP3.LUT R18, R177, UR10, R18, 0x96, !PT ;  /* 0x0000000ab1127c12 */ /* 0x000fe2000f8e9612 */
[----:B------:R1:W-:Y:S01]  /*6e90*/  MUFU.EX2 R172, R2 ;  /* 0x0000000200ac7308 */ /* 0x0003e20000000800 */
[----:B----4-:R-:W-:Y:S01]  /*6ea0*/  FMNMX.FTZ R237, R3, R21, !PT ;  /* 0x0000001503ed7209 */ /* 0x010fe20007810000 */
[----:B------:R-:W-:-:S03]  /*6eb0*/  IMAD.WIDE.U32 R180, R13, -0x326172a9, RZ ;  /* 0xcd9e8d570db47825 */ /* 0x000fc600078e00ff */
[C---:B------:R-:W-:Y:S01]  /*6ec0*/  FSETP.NEU.FTZ.AND P4, PT, R237.reuse, -INF , PT ;  /* 0xff800000ed00780b */ /* 0x040fe20003f9d000 */
[----:B------:R-:W-:Y:S01]  /*6ed0*/  FMUL.FTZ R21, R237, UR30 ;  /* 0x0000001eed157c20 */ /* 0x000fe20008410000 */
[----:B------:R-:W-:Y:S01]  /*6ee0*/  LOP3.LUT R15, R181, UR12, R28, 0x96, !PT ;  /* 0x0000000cb50f7c12 */ /* 0x000fe2000f8e961c */
[----:B------:R2:W-:Y:S01]  /*6ef0*/  MUFU.EX2 R185, R5 ;  /* 0x0000000500b97308 */ /* 0x0005e20000000800 */
[----:B------:R-:W-:Y:S01]  /*6f00*/  IMAD.WIDE.U32 R200, R17, -0x326172a9, RZ ;  /* 0xcd9e8d5711c87825 */ /* 0x000fe200078e00ff */
[----:B------:R-:W-:Y:S02]  /*6f10*/  MOV R181, R23 ;  /* 0x0000001700b57202 */ /* 0x000fe40000000f00 */
[----:B------:R-:W-:Y:S01]  /*6f20*/  FSEL R21, R21, RZ, P4 ;  /* 0x000000ff15157208 */ /* 0x000fe20002000000 */
[----:B------:R-:W-:-:S04]  /*6f30*/  IMAD.WIDE.U32 R178, R15, -0x2daee0ad, RZ ;  /* 0xd2511f530fb27825 */ /* 0x000fc800078e00ff */
[----:B-1----:R-:W-:-:S03]  /*6f40*/  IMAD.WIDE.U32 R2, R18, -0x326172a9, RZ ;  /* 0xcd9e8d5712027825 */ /* 0x002fc600078e00ff */
[----:B------:R-:W-:Y:S02]  /*6f50*/  SHF.R.U32.HI R13, RZ, 0x18, R2 ;  /* 0x00000018ff0d7819 */ /* 0x000fe40000011602 */
[----:B--2---:R-:W-:Y:S01]  /*6f60*/  LOP3.LUT R5, R19, UR11, R6, 0x96, !PT ;  /* 0x0000000b13057c12 */ /* 0x004fe2000f8e9606 */
[----:B------:R-:W-:Y:S01]  /*6f70*/  FFMA.FTZ R6, R27, UR30, -R8 ;  /* 0x0000001e1b067c23 */ /* 0x000fe20008010808 */
[----:B------:R-:W1:Y:S03]  /*6f80*/  SHFL.BFLY PT, R19, R7, 0x1, 0x1f ;  /* 0x0c201f0007137f89 */ /* 0x000e6600000e0000 */
[----:B------:R-:W-:Y:S01]  /*6f90*/  IMAD.WIDE.U32 R4, R5, -0x326172a9, RZ ;  /* 0xcd9e8d5705047825 */ /* 0x000fe200078e00ff */
[----:B------:R2:W-:Y:S04]  /*6fa0*/  MUFU.EX2 R252, R6 ;  /* 0x0000000600fc7308 */ /* 0x0005e80000000800 */
[----:B------:R-:W-:-:S02]  /*6fb0*/  LOP3.LUT R177, R5, UR29, R14, 0x96, !PT ;  /* 0x0000001d05b17c12 */ /* 0x000fc4000f8e960e */
[----:B------:R-:W-:Y:S01]  /*6fc0*/  LOP3.LUT R5, R3, UR31, R4, 0x96, !PT ;  /* 0x0000001f03057c12 */ /* 0x000fe2000f8e9604 */
[----:B------:R-:W-:Y:S01]  /*6fd0*/  FFMA.FTZ R4, R22, UR30, -R21 ;  /* 0x0000001e16047c23 */ /* 0x000fe20008010815 */
[C---:B------:R-:W-:Y:S02]  /*6fe0*/  LOP3.LUT R3, R2.reuse, 0xffff, RZ, 0xc0, !PT ;  /* 0x0000ffff02037812 */ /* 0x040fe400078ec0ff */
[----:B------:R-:W-:Y:S01]  /*6ff0*/  LOP3.LUT R14, R2, 0xff, RZ, 0xc0, !PT ;  /* 0x000000ff020e7812 */ /* 0x000fe200078ec0ff */
[----:B------:R4:W-:Y:S01]  /*7000*/  MUFU.EX2 R251, R4 ;  /* 0x0000000400fb7308 */ /* 0x0009e20000000800 */
[----:B------:R-:W-:Y:S02]  /*7010*/  SHF.R.U32.HI R3, RZ, 0x8, R3 ;  /* 0x00000008ff037819 */ /* 0x000fe40000011603 */
[----:B------:R-:W-:Y:S02]  /*7020*/  LOP3.LUT R15, R5, 0xff, RZ, 0xc0, !PT ;  /* 0x000000ff050f7812 */ /* 0x000fe400078ec0ff */
[----:B------:R-:W-:-:S02]  /*7030*/  PRMT R27, R14, 0x5410, R3 ;  /* 0x000054100e1b7816 */ /* 0x000fc40000000003 */
[----:B--2---:R-:W-:Y:S02]  /*7040*/  SHF.R.U32.HI R6, RZ, 0x10, R2 ;  /* 0x00000010ff067819 */ /* 0x004fe40000011602 */
[----:B-1----:R-:W-:Y:S02]  /*7050*/  FMNMX.FTZ R236, R7, R19, !PT ;  /* 0x0000001307ec7209 */ /* 0x002fe40007810000 */
[----:B------:R-:W-:Y:S02]  /*7060*/  LOP3.LUT R2, R6, 0xff, RZ, 0xc0, !PT ;  /* 0x000000ff06027812 */ /* 0x000fe400078ec0ff */
[----:B------:R-:W-:Y:S01]  /*7070*/  LOP3.LUT R6, R179, UR10, R16, 0x96, !PT ;  /* 0x0000000ab3067c12 */ /* 0x000fe2000f8e9610 */
[C---:B------:R-:W-:Y:S01]  /*7080*/  FMUL.FTZ R22, R236.reuse, UR30 ;  /* 0x0000001eec167c20 */ /* 0x040fe20008410000 */
[----:B------:R-:W-:Y:S02]  /*7090*/  FSETP.NEU.FTZ.AND P1, PT, R236, -INF , PT ;  /* 0xff800000ec00780b */ /* 0x000fe40003f3d000 */
[----:B------:R-:W-:Y:S01]  /*70a0*/  PRMT R28, R2, 0x5410, R13 ;  /* 0x00005410021c7816 */ /* 0x000fe2000000000d */
[----:B------:R-:W-:Y:S01]  /*70b0*/  IMAD.WIDE.U32 R2, R6, -0x326172a9, RZ ;  /* 0xcd9e8d5706027825 */ /* 0x000fe200078e00ff */
[----:B------:R-:W-:-:S03]  /*70c0*/  FSEL R22, R22, RZ, P1 ;  /* 0x000000ff16167208 */ /* 0x000fc60000800000 */
[--C-:B----4-:R-:W-:Y:S01]  /*70d0*/  FFMA.FTZ R4, R173, UR30, -R21.reuse ;  /* 0x0000001ead047c23 */ /* 0x110fe20008010815 */
[----:B------:R-:W-:Y:S01]  /*70e0*/  FSEL R7, R237, RZ, P4 ;  /* 0x000000ffed077208 */ /* 0x000fe20002000000 */
[----:B------:R-:W-:Y:S01]  /*70f0*/  FFMA.FTZ R6, R138, UR30, -R21 ;  /* 0x0000001e8a067c23 */ /* 0x000fe20008010815 */
[C---:B------:R-:W-:Y:S01]  /*7100*/  LOP3.LUT R16, R2.reuse, 0xffff, RZ, 0xc0, !PT ;  /* 0x0000ffff02107812 */ /* 0x040fe200078ec0ff */
[----:B------:R1:W-:Y:S01]  /*7110*/  MUFU.EX2 R250, R4 ;  /* 0x0000000400fa7308 */ /* 0x0003e20000000800 */
[----:B------:R-:W-:Y:S01]  /*7120*/  LOP3.LUT R17, R2, 0xff, RZ, 0xc0, !PT ;  /* 0x000000ff02117812 */ /* 0x000fe200078ec0ff */
[----:B------:R-:W-:Y:S01]  /*7130*/  FADD.FTZ R26, R133, -R7 ;  /* 0x80000007851a7221 */ /* 0x000fe20000010000 */
[--C-:B------:R-:W-:Y:S02]  /*7140*/  SHF.R.U32.HI R19, RZ, 0x10, R2.reuse ;  /* 0x00000010ff137819 */ /* 0x100fe40000011602 */
[----:B------:R-:W-:Y:S01]  /*7150*/  SHF.R.U32.HI R20, RZ, 0x18, R2 ;  /* 0x00000018ff147819 */ /* 0x000fe20000011602 */
[----:B------:R-:W-:Y:S01]  /*7160*/  FFMA.FTZ R2, R174, UR30, -R22 ;  /* 0x0000001eae027c23 */ /* 0x000fe20008010816 */
[----:B------:R-:W-:Y:S01]  /*7170*/  FSEL R14, R239, RZ, P6 ;  /* 0x000000ffef0e7208 */ /* 0x000fe20003000000 */
[----:B------:R2:W-:Y:S01]  /*7180*/  MUFU.EX2 R245, R6 ;  /* 0x0000000600f57308 */ /* 0x0005e20000000800 */
[----:B------:R-:W-:Y:S01]  /*7190*/  FSEL R13, R238, RZ, P5 ;  /* 0x000000ffee0d7208 */ /* 0x000fe20002800000 */
[----:B------:R-:W-:-:S02]  /*71a0*/  FMUL.FTZ R26, R26, UR30 ;  /* 0x0000001e1a1a7c20 */ /* 0x000fc40008410000 */
[----:B------:R-:W-:Y:S01]  /*71b0*/  FADD.FTZ R23, R135, -R14 ;  /* 0x8000000e87177221 */ /* 0x000fe20000010000 */
[----:B------:R-:W-:Y:S01]  /*71c0*/  SHF.R.U32.HI R14, RZ, 0x18, R5 ;  /* 0x00000018ff0e7819 */ /* 0x000fe20000011605 */
[----:B------:R-:W-:Y:S01]  /*71d0*/  FADD.FTZ R25, R134, -R13 ;  /* 0x8000000d86197221 */ /* 0x000fe20000010000 */
[----:B------:R-:W-:Y:S01]  /*71e0*/  FSEL R13, R236, RZ, P1 ;  /* 0x000000ffec0d7208 */ /* 0x000fe20000800000 */
[----:B------:R4:W-:Y:S01]  /*71f0*/  MUFU.EX2 R242, R2 ;  /* 0x0000000200f27308 */ /* 0x0009e20000000800 */
[----:B-1----:R-:W-:Y:S01]  /*7200*/  FFMA.FTZ R4, R137, UR30, -R21 ;  /* 0x0000001e89047c23 */ /* 0x002fe20008010815 */
[----:B------:R-:W-:Y:S02]  /*7210*/  FMUL.FTZ R25, R25, UR30 ;  /* 0x0000001e19197c20 */ /* 0x000fe40008410000 */
[----:B------:R-:W-:-:S04]  /*7220*/  FADD.FTZ R24, R136, -R13 ;  /* 0x8000000d88187221 */ /* 0x000fc80000010000 */
[----:B------:R1:W5:Y:S01]  /*7230*/  MUFU.EX2 R244, R4 ;  /* 0x0000000400f47308 */ /* 0x0003620000000800 */
[----:B--2---:R-:W-:Y:S01]  /*7240*/  FFMA.FTZ R6, R175, UR30, -R22 ;  /* 0x0000001eaf067c23 */ /* 0x004fe20008010816 */
[----:B------:R-:W-:-:S06]  /*7250*/  FMUL.FTZ R24, R24, UR30 ;  /* 0x0000001e18187c20 */ /* 0x000fcc0008410000 */
[----:B------:R2:W-:Y:S01]  /*7260*/  MUFU.EX2 R241, R6 ;  /* 0x0000000600f17308 */ /* 0x0005e20000000800 */
[----:B----4-:R-:W-:-:S04]  /*7270*/  LOP3.LUT R2, R5, 0xffff, RZ, 0xc0, !PT ;  /* 0x0000ffff05027812 */ /* 0x010fc800078ec0ff */
[----:B------:R-:W-:Y:S01]  /*7280*/  SHF.R.U32.HI R7, RZ, 0x8, R2 ;  /* 0x00000008ff077819 */ /* 0x000fe20000011602 */
[----:B------:R-:W-:Y:S01]  /*7290*/  FFMA.FTZ R2, R184, UR30, -R22 ;  /* 0x0000001eb8027c23 */ /* 0x000fe20008010816 */
[----:B-1----:R-:W-:-:S03]  /*72a0*/  LOP3.LUT R4, R3, UR31, R200, 0x96, !PT ;  /* 0x0000001f03047c12 */ /* 0x002fc6000f8e96c8 */
[----:B------:R1:W-:Y:S01]  /*72b0*/  MUFU.EX2 R240, R2 ;  /* 0x0000000200f07308 */ /* 0x0003e20000000800 */
[----:B------:R-:W-:Y:S02]  /*72c0*/  SHF.R.U32.HI R3, RZ, 0x10, R5 ;  /* 0x00000010ff037819 */ /* 0x000fe40000011605 */
[----:B------:R-:W-:Y:S02]  /*72d0*/  LOP3.LUT R13, R4, 0xff, RZ, 0xc0, !PT ;  /* 0x000000ff040d7812 */ /* 0x000fe400078ec0ff */
[----:B------:R-:W-:Y:S02]  /*72e0*/  LOP3.LUT R5, R3, 0xff, RZ, 0xc0, !PT ;  /* 0x000000ff03057812 */ /* 0x000fe400078ec0ff */
[----:B------:R-:W-:Y:S02]  /*72f0*/  SHF.R.U32.HI R3, RZ, 0x8, R16 ;  /* 0x00000008ff037819 */ /* 0x000fe40000011610 */
[----:B------:R-:W-:Y:S02]  /*7300*/  PRMT R14, R5, 0x5410, R14 ;  /* 0x00005410050e7816 */ /* 0x000fe4000000000e */
[----:B--2---:R-:W-:-:S02]  /*7310*/  SHF.R.U32.HI R6, RZ, 0x10, R4 ;  /* 0x00000010ff067819 */ /* 0x004fc40000011604 */
[----:B------:R-:W-:Y:S02]  /*7320*/  SHF.R.U32.HI R5, RZ, 0x18, R4 ;  /* 0x00000018ff057819 */ /* 0x000fe40000011604 */
[----:B------:R-:W-:Y:S02]  /*7330*/  PRMT R18, R17, 0x5410, R3 ;  /* 0x0000541011127816 */ /* 0x000fe40000000003 */
[----:B-1----:R-:W-:Y:S02]  /*7340*/  LOP3.LUT R2, R4, 0xffff, RZ, 0xc0, !PT ;  /* 0x0000ffff04027812 */ /* 0x002fe400078ec0ff */
[----:B------:R-:W-:Y:S02]  /*7350*/  LOP3.LUT R4, R19, 0xff, RZ, 0xc0, !PT ;  /* 0x000000ff13047812 */ /* 0x000fe400078ec0ff */
[----:B------:R-:W-:Y:S02]  /*7360*/  SHF.R.U32.HI R3, RZ, 0x8, R2 ;  /* 0x00000008ff037819 */ /* 0x000fe40000011602 */
[----:B------:R-:W-:Y:S01]  /*7370*/  PRMT R15, R15, 0x5410, R7 ;  /* 0x000054100f0f7816 */ /* 0x000fe20000000007 */
[----:B------:R-:W-:Y:S01]  /*7380*/  FFMA.FTZ R7, R139, UR30, -R22 ;  /* 0x0000001e8b077c23 */ /* 0x000fe20008010816 */
[----:B------:R-:W-:-:S02]  /*7390*/  LOP3.LUT R2, R6, 0xff, RZ, 0xc0, !PT ;  /* 0x000000ff06027812 */ /* 0x000fc400078ec0ff */
[----:B------:R-:W-:Y:S01]  /*73a0*/  PRMT R17, R4, 0x5410, R20 ;  /* 0x0000541004117816 */ /* 0x000fe20000000014 */
[----:B------:R-:W-:Y:S01]  /*73b0*/  FMUL.FTZ R20, R23, UR30 ;  /* 0x0000001e17147c20 */ /* 0x000fe20008410000 */
[----:B------:R-:W-:Y:S01]  /*73c0*/  PRMT R16, R13, 0x5410, R3 ;  /* 0x000054100d107816 */ /* 0x000fe20000000003 */
[----:B------:R1:W-:Y:S01]  /*73d0*/  MUFU.EX2 R200, R7 ;  /* 0x0000000700c87308 */ /* 0x0003e20000000800 */
[----:B------:R-:W-:Y:S02]  /*73e0*/  PRMT R23, R2, 0x5410, R5 ;  /* 0x0000541002177816 */ /* 0x000fe40000000005 */
[--C-:B------:R-:W-:Y:S02]  /*73f0*/  HSET2.LE.AND R6, R27, R32.reuse, PT ;  /* 0x000000201b067233 */ /* 0x100fe40003803000 */
[----:B---3--:R-:W-:Y:S02]  /*7400*/  F2FP.F16.F32.PACK_AB R2, R192, R181 ;  /* 0x000000b5c002723e */ /* 0x008fe400000000ff */
[--C-:B------:R-:W-:Y:S01]  /*7410*/  HSET2.LE.AND R3, R28, R32.reuse, PT ;  /* 0x000000201c037233 */ /* 0x100fe20003803000 */
[----:B------:R-:W2:Y:S01]  /*7420*/  MUFU.EX2 R20, R20 ;  /* 0x0000001400147308 */ /* 0x000ea20000000800 */
[----:B------:R-:W-:Y:S01]  /*7430*/  LOP3.LUT R6, R6, R2, RZ, 0xc0, !PT ;  /* 0x0000000206067212 */ /* 0x000fe200078ec0ff */
[----:B------:R-:W3:Y:S01]  /*7440*/  LDSM.16.MT88.4 R28, [R209+0xa000] ;  /* 0x00a00000d11c783b */ /* 0x000ee20000004200 */
[----:B------:R-:W-:-:S02]  /*7450*/  HSET2.LE.AND R2, R15, R32, PT ;  /* 0x000000200f027233 */ /* 0x000fc40003803000 */
[--C-:B------:R-:W-:Y:S02]  /*7460*/  HSET2.LE.AND R13, R18, R32.reuse, PT ;  /* 0x00000020120d7233 */ /* 0x100fe40003803000 */
[----:B-----5:R-:W-:Y:S01]  /*7470*/  F2FP.F16.F32.PACK_AB R18, R245, R244 ;  /* 0x000000f4f512723e */ /* 0x020fe200000000ff */
[----:B------:R-:W4:Y:S01]  /*7480*/  MUFU.EX2 R15, R25 ;  /* 0x00000019000f7308 */ /* 0x000f220000000800 */
[----:B-1----:R-:W-:Y:S02]  /*7490*/  F2FP.F16.F32.PACK_AB R7, R252, R172 ;  /* 0x000000acfc07723e */ /* 0x002fe400000000ff */
[----:B------:R-:W-:Y:S02]  /*74a0*/  LOP3.LUT R18, R13, R18, RZ, 0xc0, !PT ;  /* 0x000000120d127212 */ /* 0x000fe400078ec0ff */
[----:B------:R-:W-:Y:S02]  /*74b0*/  LOP3.LUT R7, R3, R7, RZ, 0xc0, !PT ;  /* 0x0000000703077212 */ /* 0x000fe400078ec0ff */
[----:B------:R-:W-:Y:S01]  /*74c0*/  F2FP.F16.F32.PACK_AB R3, R186, R34 ;  /* 0x00000022ba03723e */ /* 0x000fe200000000ff */
[----:B------:R-:W1:Y:S01]  /*74d0*/  MUFU.EX2 R13, R24 ;  /* 0x00000018000d7308 */ /* 0x000e620000000800 */
[--C-:B------:R-:W-:Y:S01]  /*74e0*/  HSET2.LE.AND R16, R16, R32.reuse, PT ;  /* 0x0000002010107233 */ /* 0x100fe20003803000 */
[-C--:B--2---:R-:W-:Y:S01]  /*74f0*/  FMUL.FTZ R144, R144, R20.reuse ;  /* 0x0000001490907220 */ /* 0x084fe20000410000 */
[----:B------:R-:W-:Y:S01]  /*7500*/  LOP3.LUT R4, R2, R3, RZ, 0xc0, !PT ;  /* 0x0000000302047212 */ /* 0x000fe200078ec0ff */
[-C--:B------:R-:W-:Y:S01]  /*7510*/  FMUL.FTZ R145, R145, R20.reuse ;  /* 0x0000001491917220 */ /* 0x080fe20000410000 */
[--C-:B------:R-:W-:Y:S01]  /*7520*/  HSET2.LE.AND R2, R14, R32.reuse, PT ;  /* 0x000000200e027233 */ /* 0x100fe20003803000 */
[-C--:B------:R-:W-:Y:S01]  /*7530*/  FMUL.FTZ R152, R152, R20.reuse ;  /* 0x0000001498987220 */ /* 0x080fe20000410000 */
[----:B------:R-:W-:Y:S01]  /*7540*/  F2FP.F16.F32.PACK_AB R3, R185, R187 ;  /* 0x000000bbb903723e */ /* 0x000fe200000000ff */
[----:B------:R2:W5:Y:S01]  /*7550*/  MUFU.EX2 R14, R26 ;  /* 0x0000001a000e7308 */ /* 0x0005620000000800 */
[-C--:B----4-:R-:W-:Y:S01]  /*7560*/  FMUL.FTZ R146, R146, R15.reuse ;  /* 0x0000000f92927220 */ /* 0x090fe20000410000 */
[----:B------:R-:W-:Y:S01]  /*7570*/  FMUL.FTZ R147, R147, R15 ;  /* 0x0000000f93937220 */ /* 0x000fe20000410000 */
[----:B------:R-:W-:Y:S01]  /*7580*/  LOP3.LUT R5, R2, R3, RZ, 0xc0, !PT ;  /* 0x0000000302057212 */ /* 0x000fe200078ec0ff */
[----:B------:R-:W-:Y:S01]  /*7590*/  FMUL.FTZ R153, R153, R20 ;  /* 0x0000001499997220 */ /* 0x000fe20000410000 */
[--C-:B------:R-:W-:Y:S01]  /*75a0*/  HSET2.LE.AND R2, R17, R32.reuse, PT ;  /* 0x0000002011027233 */ /* 0x100fe20003803000 */
[-C--:B------:R-:W-:Y:S01]  /*75b0*/  FMUL.FTZ R154, R154, R15.reuse ;  /* 0x0000000f9a9a7220 */ /* 0x080fe20000410000 */
[----:B------:R-:W-:Y:S01]  /*75c0*/  F2FP.F16.F32.PACK_AB R3, R200, R240 ;  /* 0x000000f0c803723e */ /* 0x000fe200000000ff */
[----:B------:R-:W-:Y:S01]  /*75d0*/  FMUL.FTZ R155, R155, R15 ;  /* 0x0000000f9b9b7220 */ /* 0x000fe20000410000 */
[----:B------:R-:W-:Y:S01]  /*75e0*/  F2FP.F16.F32.PACK_AB R17, R250, R251 ;  /* 0x000000fbfa11723e */ /* 0x000fe200000000ff */
[----:B-1----:R-:W-:Y:S01]  /*75f0*/  FMUL.FTZ R142, R142, R13 ;  /* 0x0000000d8e8e7220 */ /* 0x002fe20000410000 */
[----:B------:R-:W-:Y:S01]  /*7600*/  LOP3.LUT R19, R2, R3, RZ, 0xc0, !PT ;  /* 0x0000000302137212 */ /* 0x000fe200078ec0ff */
[-C--:B------:R-:W-:Y:S01]  /*7610*/  FMUL.FTZ R143, R143, R13.reuse ;  /* 0x0000000d8f8f7220 */ /* 0x080fe20000410000 */
[----:B------:R-:W-:Y:S01]  /*7620*/  HSET2.LE.AND R3, R23, R32, PT ;  /* 0x0000002017037233 */ /* 0x000fe20003803000 */
[-C--:B------:R-:W-:Y:S01]  /*7630*/  FMUL.FTZ R42, R42, R13.reuse ;  /* 0x0000000d2a2a7220 */ /* 0x080fe20000410000 */
[----:B------:R-:W-:Y:S01]  /*7640*/  F2FP.F16.F32.PACK_AB R2, R241, R242 ;  /* 0x000000f2f102723e */ /* 0x000fe200000000ff */
[----:B------:R-:W-:Y:S01]  /*7650*/  FMUL.FTZ R43, R43, R13 ;  /* 0x0000000d2b2b7220 */ /* 0x000fe20000410000 */
[----:B--2---:R-:W1:Y:S01]  /*7660*/  LDSM.16.MT88.4 R24, [R211+0xa000] ;  /* 0x00a00000d318783b */ /* 0x004e620000004200 */
[----:B------:R-:W-:Y:S01]  /*7670*/  LOP3.LUT R16, R16, R17, RZ, 0xc0, !PT ;  /* 0x0000001110107212 */ /* 0x000fe200078ec0ff */
[----:B-----5:R-:W-:Y:S01]  /*7680*/  FMUL.FTZ R140, R140, R14 ;  /* 0x0000000e8c8c7220 */ /* 0x020fe20000410000 */
[----:B------:R-:W-:Y:S01]  /*7690*/  LOP3.LUT R17, R3, R2, RZ, 0xc0, !PT ;  /* 0x0000000203117212 */ /* 0x000fe200078ec0ff */
[-C--:B------:R-:W-:Y:S01]  /*76a0*/  FMUL.FTZ R141, R141, R14.reuse ;  /* 0x0000000e8d8d7220 */ /* 0x080fe20000410000 */
[-C--:B------:R-:W-:Y:S01]  /*76b0*/  FMUL.FTZ R40, R40, R14.reuse ;  /* 0x0000000e28287220 */ /* 0x080fe20000410000 */
[-C--:B------:R-:W-:Y:S01]  /*76c0*/  FMUL.FTZ R41, R41, R14.reuse ;  /* 0x0000000e29297220 */ /* 0x080fe20000410000 */
[-C--:B------:R-:W-:Y:S01]  /*76d0*/  FMUL.FTZ R148, R148, R14.reuse ;  /* 0x0000000e94947220 */ /* 0x080fe20000410000 */
[----:B------:R-:W-:Y:S01]  /*76e0*/  FMUL.FTZ R149, R149, R14 ;  /* 0x0000000e95957220 */ /* 0x000fe20000410000 */
[-C--:B------:R-:W-:Y:S01]  /*76f0*/  FMUL.FTZ R150, R150, R13.reuse ;  /* 0x0000000d96967220 */ /* 0x080fe20000410000 */
[----:B------:R-:W-:Y:S01]  /*7700*/  FMUL.FTZ R151, R151, R13 ;  /* 0x0000000d97977220 */ /* 0x000fe20000410000 */
[-C--:B---3--:R-:W-:Y:S01]  /*7710*/  HMMA.16816.F32 R132, R16, R28.reuse, R140 ;  /* 0x0000001c1084723c */ /* 0x088fe2000000188c */
        /* <DEDUP_REMOVED lines=12> */
[----:B------:R-:W-:Y:S01]  /*77e0*/  HMMA.16816.F32 R144, R4, R28, R144 ;  /* 0x0000001c0490723c */ /* 0x000fe20000001890 */
        /* <DEDUP_REMOVED lines=8> */
[----:B------:R-:W-:Y:S01]  /*7870*/  FMUL.FTZ R65, R65, R20 ;  /* 0x0000001441417220 */ /* 0x000fe20000410000 */
[-C--:B------:R-:W-:Y:S01]  /*7880*/  FMUL.FTZ R54, R54, R15.reuse ;  /* 0x0000000f36367220 */ /* 0x080fe20000410000 */
[----:B------:R-:W-:Y:S01]  /*7890*/  MOV R28, R132 ;  /* 0x00000084001c7202 */ /* 0x000fe20000000f00 */
[----:B------:R-:W-:Y:S01]  /*78a0*/  HMMA.16816.F32 R152, R4, R30, R152 ;  /* 0x0000001e0498723c */ /* 0x000fe20000001898 */
[----:B------:R-:W-:Y:S01]  /*78b0*/  MOV R149, R34 ;  /* 0x0000002200957202 */ /* 0x000fe20000000f00 */
[----:B------:R-:W-:Y:S01]  /*78c0*/  FMUL.FTZ R55, R55, R15 ;  /* 0x0000000f37377220 */ /* 0x000fe20000410000 */
[----:B------:R-:W-:Y:S01]  /*78d0*/  MOV R148, R28 ;  /* 0x0000001c00947202 */ /* 0x000fe20000000f00 */
[----:B------:R-:W-:Y:S01]  /*78e0*/  LDSM.16.MT88.4 R32, [R211+0xb000] ;  /* 0x00b00000d320783b */ /* 0x000fe20000004200 */
[----:B------:R-:W-:Y:S01]  /*78f0*/  MOV R2, R133 ;  /* 0x0000008500027202 */ /* 0x000fe20000000f00 */
[-C--:B-1----:R-:W-:Y:S01]  /*7900*/  HMMA.16816.F32 R228, R16, R24.reuse, R40 ;  /* 0x0000001810e4723c */ /* 0x082fe20000001828 */
[----:B------:R-:W-:Y:S01]  /*7910*/  MOV R23, R134 ;  /* 0x0000008600177202 */ /* 0x000fe20000000f00 */
[----:B------:R-:W1:Y:S01]  /*7920*/  LDSM.16.MT88.4 R40, [R213+0xb000] ;  /* 0x00b00000d528783b */ /* 0x000e620000004200 */
[----:B------:R-:W-:Y:S01]  /*7930*/  MOV R3, R135 ;  /* 0x0000008700037202 */ /* 0x000fe20000000f00 */
[-C--:B------:R-:W-:Y:S01]  /*7940*/  FMUL.FTZ R68, R68, R20.reuse ;  /* 0x0000001444447220 */ /* 0x080fe20000410000 */
[-C--:B------:R-:W-:Y:S01]  /*7950*/  FMUL.FTZ R69, R69, R20.reuse ;  /* 0x0000001445457220 */ /* 0x080fe20000410000 */
[C---:B------:R-:W-:Y:S01]  /*7960*/  HMMA.16816.F32 R140, R4.reuse, R24, R36 ;  /* 0x00000018048c723c */ /* 0x040fe20000001824 */
[----:B------:R-:W2:Y:S01]  /*7970*/  LDSM.16.MT88.4 R36, [R214+0xa000] ;  /* 0x00a00000d624783b */ /* 0x000ea20000004200 */
[-C--:B------:R-:W-:Y:S01]  /*7980*/  FMUL.FTZ R80, R80, R20.reuse ;  /* 0x0000001450507220 */ /* 0x080fe20000410000 */
[-C--:B------:R-:W-:Y:S01]  /*7990*/  FMUL.FTZ R81, R81, R20.reuse ;  /* 0x0000001451517220 */ /* 0x080fe20000410000 */
[-C--:B------:R-:W-:Y:S01]  /*79a0*/  FMUL.FTZ R66, R66, R15.reuse ;  /* 0x0000000f42427220 */ /* 0x080fe20000410000 */
[----:B------:R-:W3:Y:S01]  /*79b0*/  LDSM.16.MT88.4 R28, [R213+0xa000] ;  /* 0x00a00000d51c783b */ /* 0x000ee20000004200 */
[-C--:B------:R-:W-:Y:S01]  /*79c0*/  HMMA.16816.F32 R48, R4, R26.reuse, R48 ;  /* 0x0000001a0430723c */ /* 0x080fe20000001830 */
[-C--:B------:R-:W-:Y:S01]  /*79d0*/  FMUL.FTZ R67, R67, R15.reuse ;  /* 0x0000000f43437220 */ /* 0x080fe20000410000 */
[-C--:B------:R-:W-:Y:S01]  /*79e0*/  FMUL.FTZ R70, R70, R15.reuse ;  /* 0x0000000f46467220 */ /* 0x080fe20000410000 */
[-C--:B------:R-:W-:Y:S01]  /*79f0*/  FMUL.FTZ R71, R71, R15.reuse ;  /* 0x0000000f47477220 */ /* 0x080fe20000410000 */
[-C--:B------:R-:W-:Y:S01]  /*7a00*/  FMUL.FTZ R84, R84, R20.reuse ;  /* 0x0000001454547220 */ /* 0x080fe20000410000 */
[-C--:B------:R-:W-:Y:S01]  /*7a10*/  FMUL.FTZ R82, R82, R15.reuse ;  /* 0x0000000f52527220 */ /* 0x080fe20000410000 */
[----:B------:R-:W-:Y:S01]  /*7a20*/  HMMA.16816.F32 R224, R16, R26, R44 ;  /* 0x0000001a10e0723c */ /* 0x000fe2000000182c */
[----:B------:R-:W4:Y:S01]  /*7a30*/  LDSM.16.MT88.4 R24, [R209+0xb000] ;  /* 0x00b00000d118783b */ /* 0x000f220000004200 */
[-C--:B------:R-:W-:Y:S01]  /*7a40*/  FMUL.FTZ R83, R83, R15.reuse ;  /* 0x0000000f53537220 */ /* 0x080fe20000410000 */
[-C--:B------:R-:W-:Y:S01]  /*7a50*/  FMUL.FTZ R85, R85, R20.reuse ;  /* 0x0000001455557220 */ /* 0x080fe20000410000 */
[-C--:B------:R-:W-:Y:S01]  /*7a60*/  FMUL.FTZ R86, R86, R15.reuse ;  /* 0x0000000f56567220 */ /* 0x080fe20000410000 */
[----:B------:R-:W5:Y:S01]  /*7a70*/  LDSM.16.MT88.4 R44, [R214+0xb000] ;  /* 0x00b00000d62c783b */ /* 0x000f620000004200 */
        /* <DEDUP_REMOVED lines=21> */
[----:B------:R-:W-:Y:S01]  /*7bd0*/  FMUL.FTZ R165, R165, R20 ;  /* 0x00000014a5a57220 */ /* 0x000fe20000410000 */
[-C--:B------:R-:W-:Y:S01]  /*7be0*/  FMUL.FTZ R122, R122, R15.reuse ;  /* 0x0000000f7a7a7220 */ /* 0x080fe20000410000 */
[-C--:B------:R-:W-:Y:S01]  /*7bf0*/  FMUL.FTZ R123, R123, R15.reuse ;  /* 0x0000000f7b7b7220 */ /* 0x080fe20000410000 */
[-C--:B------:R-:W-:Y:S01]  /*7c00*/  FMUL.FTZ R166, R166, R15.reuse ;  /* 0x0000000fa6a67220 */ /* 0x080fe20000410000 */
[----:B------:R-:W-:Y:S01]  /*7c10*/  MOV R169, R2 ;  /* 0x0000000200a97202 */ /* 0x000fe20000000f00 */
[--C-:B------:R-:W-:Y:S01]  /*7c20*/  FFMA.FTZ R2, R191, UR30, -R0.reuse ;  /* 0x0000001ebf027c23 */ /* 0x100fe20008010800 */
[----:B------:R-:W-:Y:S01]  /*7c30*/  FMUL.FTZ R167, R167, R15 ;  /* 0x0000000fa7a77220 */ /* 0x000fe20000410000 */
[----:B------:R-:W-:Y:S01]  /*7c40*/  MOV R171, R3 ;  /* 0x0000000300ab7202 */ /* 0x000fe20000000f00 */
[-C--:B------:R-:W-:Y:S01]  /*7c50*/  FMUL.FTZ R56, R56, R14.reuse ;  /* 0x0000000e38387220 */ /* 0x080fe20000410000 */
[----:B------:R1:W-:Y:S01]  /*7c60*/  MUFU.EX2 R191, R2 ;  /* 0x0000000200bf7308 */ /* 0x0003e20000000800 */
[----:B------:R-:W-:Y:S01]  /*7c70*/  FMUL.FTZ R57, R57, R14 ;  /* 0x0000000e39397220 */ /* 0x000fe20000410000 */
[-C--:B------:R-:W-:Y:S01]  /*7c80*/  FMUL.FTZ R58, R58, R13.reuse ;  /* 0x0000000d3a3a7220 */ /* 0x080fe20000410000 */
[----:B------:R-:W-:Y:S01]  /*7c90*/  FMUL.FTZ R59, R59, R13 ;  /* 0x0000000d3b3b7220 */ /* 0x000fe20000410000 */
[----:B------:R-:W-:Y:S01]  /*7ca0*/  MOV R170, R23 ;  /* 0x0000001700aa7202 */ /* 0x000fe20000000f00 */
[C---:B--2---:R-:W-:Y:S01]  /*7cb0*/  HMMA.16816.F32 R52, R4.reuse, R36, R52 ;  /* 0x000000240434723c */ /* 0x044fe20000001834 */
[----:B------:R-:W-:Y:S01]  /*7cc0*/  MOV R23, R172 ;  /* 0x000000ac00177202 */ /* 0x000fe20000000f00 */
[-C--:B------:R-:W-:Y:S01]  /*7cd0*/  FMUL.FTZ R60, R60, R14.reuse ;  /* 0x0000000e3c3c7220 */ /* 0x080fe20000410000 */
[----:B------:R-:W-:Y:S01]  /*7ce0*/  FMUL.FTZ R61, R61, R14 ;  /* 0x0000000e3d3d7220 */ /* 0x000fe20000410000 */
[-C--:B------:R-:W-:Y:S01]  /*7cf0*/  FMUL.FTZ R62, R62, R13.reuse ;  /* 0x0000000d3e3e7220 */ /* 0x080fe20000410000 */
[-C--:B------:R-:W-:Y:S01]  /*7d00*/  FMUL.FTZ R63, R63, R13.reuse ;  /* 0x0000000d3f3f7220 */ /* 0x080fe20000410000 */
[C---:B------:R-:W-:Y:S01]  /*7d10*/  HMMA.16816.F32 R64, R4.reuse, R38, R64 ;  /* 0x000000260440723c */ /* 0x040fe20000001840 */
[----:B------:R-:W-:Y:S01]  /*7d20*/  MOV R168, R192 ;  /* 0x000000c000a87202 */ /* 0x000fe20000000f00 */
[-C--:B------:R-:W-:Y:S01]  /*7d30*/  FMUL.FTZ R72, R72, R14.reuse ;  /* 0x0000000e48487220 */ /* 0x080fe20000410000 */
[-C--:B------:R-:W-:Y:S01]  /*7d40*/  FMUL.FTZ R73, R73, R14.reuse ;  /* 0x0000000e49497220 */ /* 0x080fe20000410000 */
[-C--:B------:R-:W-:Y:S01]  /*7d50*/  FMUL.FTZ R74, R74, R13.reuse ;  /* 0x0000000d4a4a7220 */ /* 0x080fe20000410000 */
[-C--:B------:R-:W-:Y:S01]  /*7d60*/  FMUL.FTZ R75, R75, R13.reuse ;  /* 0x0000000d4b4b7220 */ /* 0x080fe20000410000 */
[--C-:B-1----:R-:W-:Y:S01]  /*7d70*/  FFMA.FTZ R2, R190, UR30, -R0.reuse ;  /* 0x0000001ebe027c23 */ /* 0x102fe20008010800 */
[C---:B---3--:R-:W-:Y:S01]  /*7d80*/  HMMA.16816.F32 R68, R4.reuse, R28, R68 ;  /* 0x0000001c0444723c */ /* 0x048fe20000001844 */
[-C--:B------:R-:W-:Y:S01]  /*7d90*/  FMUL.FTZ R76, R76, R14.reuse ;  /* 0x0000000e4c4c7220 */ /* 0x080fe20000410000 */
[-C--:B------:R-:W-:Y:S01]  /*7da0*/  FMUL.FTZ R77, R77, R14.reuse ;  /* 0x0000000e4d4d7220 */ /* 0x080fe20000410000 */
[----:B------:R1:W-:Y:S01]  /*7db0*/  MUFU.EX2 R190, R2 ;  /* 0x0000000200be7308 */ /* 0x0003e20000000800 */
        /* <DEDUP_REMOVED lines=8> */
[C---:B----4-:R-:W-:Y:S01]  /*7e40*/  HMMA.16816.F32 R84, R4.reuse, R24, R84 ;  /* 0x000000180454723c */ /* 0x050fe20000001854 */
[-C--:B------:R-:W-:Y:S01]  /*7e50*/  FMUL.FTZ R157, R157, R14.reuse ;  /* 0x0000000e9d9d7220 */ /* 0x080fe20000410000 */
[-C--:B------:R-:W-:Y:S01]  /*7e60*/  FMUL.FTZ R158, R158, R13.reuse ;  /* 0x0000000d9e9e7220 */ /* 0x080fe20000410000 */
[-C--:B------:R-:W-:Y:S01]  /*7e70*/  FMUL.FTZ R159, R159, R13.reuse ;  /* 0x0000000d9f9f7220 */ /* 0x080fe20000410000 */
[-C--:B------:R-:W-:Y:S01]  /*7e80*/  FMUL.FTZ R124, R124, R14.reuse ;  /* 0x0000000e7c7c7220 */ /* 0x080fe20000410000 */
[-C--:B------:R-:W-:Y:S01]  /*7e90*/  FMUL.FTZ R125, R125, R14.reuse ;  /* 0x0000000e7d7d7220 */ /* 0x080fe20000410000 */
[C---:B------:R-:W-:Y:S01]  /*7ea0*/  HMMA.16816.F32 R96, R4.reuse, R26, R96 ;  /* 0x0000001a0460723c */ /* 0x040fe20000001860 */
[-C--:B------:R-:W-:Y:S01]  /*7eb0*/  FMUL.FTZ R126, R126, R13.reuse ;  /* 0x0000000d7e7e7220 */ /* 0x080fe20000410000 */
[--C-:B-1----:R-:W-:Y:S01]  /*7ec0*/  FFMA.FTZ R2, R183, UR30, -R0.reuse ;  /* 0x0000001eb7027c23 */ /* 0x102fe20008010800 */
[----:B------:R-:W-:Y:S01]  /*7ed0*/  FFMA.FTZ R0, R182, UR30, -R0 ;  /* 0x0000001eb6007c23 */ /* 0x000fe20008010800 */
[-C--:B------:R-:W-:Y:S01]  /*7ee0*/  FMUL.FTZ R127, R127, R13.reuse ;  /* 0x0000000d7f7f7220 */ /* 0x080fe20000410000 */
[-C--:B------:R-:W-:Y:S01]  /*7ef0*/  FMUL.FTZ R128, R128, R14.reuse ;  /* 0x0000000e80807220 */ /* 0x080fe20000410000 */
[----:B------:R1:W-:Y:S01]  /*7f00*/  MUFU.EX2 R183, R2 ;  /* 0x0000000200b77308 */ /* 0x0003e20000000800 */
[C---:B------:R-:W-:Y:S01]  /*7f10*/  HMMA.16816.F32 R100, R4.reuse, R32, R100 ;  /* 0x000000200464723c */ /* 0x040fe20000001864 */
[-C--:B------:R-:W-:Y:S01]  /*7f20*/  FMUL.FTZ R129, R129, R14.reuse ;  /* 0x0000000e81817220 */ /* 0x080fe20000410000 */
[-C--:B------:R-:W-:Y:S01]  /*7f30*/  FMUL.FTZ R130, R130, R13.reuse ;  /* 0x0000000d82827220 */ /* 0x080fe20000410000 */
[-C--:B------:R-:W-:Y:S01]  /*7f40*/  FMUL.FTZ R131, R131, R13.reuse ;  /* 0x0000000d83837220 */ /* 0x080fe20000410000 */
[-C--:B------:R-:W-:Y:S01]  /*7f50*/  FMUL.FTZ R88, R88, R14.reuse ;  /* 0x0000000e58587220 */ /* 0x080fe20000410000 */
[-C--:B------:R-:W-:Y:S01]  /*7f60*/  FMUL.FTZ R89, R89, R14.reuse ;  /* 0x0000000e59597220 */ /* 0x080fe20000410000 */
[C---:B------:R-:W-:Y:S01]  /*7f70*/  HMMA.16816.F32 R108, R4.reuse, R34, R108 ;  /* 0x00000022046c723c */ /* 0x040fe2000000186c */
[----:B------:R2:W3:Y:S01]  /*7f80*/  MUFU.EX2 R182, R0 ;  /* 0x0000000000b67308 */ /* 0x0004e20000000800 */
[-C--:B------:R-:W-:Y:S01]  /*7f90*/  FMUL.FTZ R90, R90, R13.reuse ;  /* 0x0000000d5a5a7220 */ /* 0x080fe20000410000 */
[-C--:B------:R-:W-:Y:S01]  /*7fa0*/  FMUL.FTZ R91, R91, R13.reuse ;  /* 0x0000000d5b5b7220 */ /* 0x080fe20000410000 */
[-C--:B------:R-:W-:Y:S01]  /*7fb0*/  FMUL.FTZ R92, R92, R14.reuse ;  /* 0x0000000e5c5c7220 */ /* 0x080fe20000410000 */
[-C--:B------:R-:W-:Y:S01]  /*7fc0*/  FMUL.FTZ R93, R93, R14.reuse ;  /* 0x0000000e5d5d7220 */ /* 0x080fe20000410000 */
[----:B-----5:R-:W-:Y:S01]  /*7fd0*/  HMMA.16816.F32 R112, R4, R44, R112 ;  /* 0x0000002c0470723c */ /* 0x020fe20000001870 */
[-C--:B------:R-:W-:Y:S01]  /*7fe0*/  FMUL.FTZ R94, R94, R13.reuse ;  /* 0x0000000d5e5e7220 */ /* 0x080fe20000410000 */
[----:B------:R-:W-:Y:S01]  /*7ff0*/  FMUL.FTZ R95, R95, R13 ;  /* 0x0000000d5f5f7220 */ /* 0x000fe20000410000 */
[----:B------:R-:W-:Y:S01]  /*8000*/  FMUL.FTZ R116, R116, R14 ;  /* 0x0000000e74747220 */ /* 0x000fe20000410000 */
[----:B-1----:R-:W-:-:S04]  /*8010*/  IMAD.WIDE.U32 R2, R177, -0x2daee0ad, RZ ;  /* 0xd2511f53b1027825 */ /* 0x002fc800078e00ff */
[-C--:B------:R-:W-:Y:S01]  /*8020*/  FMUL.FTZ R117, R117, R14.reuse ;  /* 0x0000000e75757220 */ /* 0x080fe20000410000 */
[C---:B------:R-:W-:Y:S01]  /*8030*/  HMMA.16816.F32 R120, R4.reuse, R46, R120 ;  /* 0x0000002e0478723c */ /* 0x040fe20000001878 */
[-C--:B------:R-:W-:Y:S01]  /*8040*/  FMUL.FTZ R118, R118, R13.reuse ;  /* 0x0000000d76767220 */ /* 0x080fe20000410000 */
[-C--:B------:R-:W-:Y:S01]  /*8050*/  FMUL.FTZ R119, R119, R13.reuse ;  /* 0x0000000d77777220 */ /* 0x080fe20000410000 */
[-C--:B------:R-:W-:Y:S01]  /*8060*/  FMUL.FTZ R160, R160, R14.reuse ;  /* 0x0000000ea0a07220 */ /* 0x080fe20000410000 */
[----:B------:R-:W-:Y:S01]  /*8070*/  FMUL.FTZ R161, R161, R14 ;  /* 0x0000000ea1a17220 */ /* 0x000fe20000410000 */
[-C--:B------:R-:W-:Y:S01]  /*8080*/  FMUL.FTZ R162, R162, R13.reuse ;  /* 0x0000000da2a27220 */ /* 0x080fe20000410000 */
[----:B--2---:R-:W-:Y:S01]  /*8090*/  FFMA.FTZ R0, R196, UR30, -R8 ;  /* 0x0000001ec4007c23 */ /* 0x004fe20008010808 */
[----:B------:R-:W-:Y:S01]  /*80a0*/  HMMA.16816.F32 R164, R4, R40, R164 ;  /* 0x0000002804a4723c */ /* 0x000fe200000018a4 */
[----:B------:R-:W-:Y:S01]  /*80b0*/  FMUL.FTZ R163, R163, R13 ;  /* 0x0000000da3a37220 */ /* 0x000fe20000410000 */
[----:B------:R-:W-:Y:S01]  /*80c0*/  MOV R150, R187 ;  /* 0x000000bb00967202 */ /* 0x000fe20000000f00 */
[----:B------:R1:W-:Y:S01]  /*80d0*/  MUFU.EX2 R179, R0 ;  /* 0x0000000000b37308 */ /* 0x0003e20000000800 */
[----:B------:R-:W-:-:S02]  /*80e0*/  MOV R151, R186 ;  /* 0x000000ba00977202 */ /* 0x000fc40000000f00 */
[C---:B------:R-:W-:Y:S01]  /*80f0*/  HMMA.16816.F32 R56, R16.reuse, R36, R56 ;  /* 0x000000241038723c */ /* 0x040fe20000001838 */
[----:B------:R-:W-:Y:S01]  /*8100*/  SHF.R.U32.HI R5, RZ, 0x10, R2 ;  /* 0x00000010ff057819 */ /* 0x000fe20000011602 */
[----:B------:R-:W-:Y:S01]  /*8110*/  FFMA.FTZ R6, R188, UR30, -R8 ;  /* 0x0000001ebc067c23 */ /* 0x000fe20008010808 */
[C---:B------:R-:W-:Y:S02]  /*8120*/  LOP3.LUT R4, R2.reuse, 0xffff, RZ, 0xc0, !PT ;  /* 0x0000ffff02047812 */ /* 0x040fe400078ec0ff */
[----:B------:R-:W-:Y:S01]  /*8130*/  LOP3.LUT R7, R2, 0xff, RZ, 0xc0, !PT ;  /* 0x000000ff02077812 */ /* 0x000fe200078ec0ff */
[C---:B------:R-:W-:Y:S01]  /*8140*/  HMMA.16816.F32 R192, R16.reuse, R38, R60 ;  /* 0x0000002610c0723c */ /* 0x040fe2000000183c */
[----:B------:R-:W-:Y:S01]  /*8150*/  MOV R37, R185 ;  /* 0x000000b900257202 */ /* 0x000fe20000000f00 */
[----:B------:R-:W2:Y:S01]  /*8160*/  LDC.U8 R63, c[0x0][0x388] ;  /* 0x0000e200ff3f7b82 */ /* 0x000ea20000000000 */
[----:B------:R-:W-:Y:S01]  /*8170*/  MOV R188, R181 ;  /* 0x000000b500bc7202 */ /* 0x000fe20000000f00 */
[----:B------:R4:W-:Y:S01]  /*8180*/  MUFU.EX2 R177, R6 ;  /* 0x0000000600b17308 */ /* 0x0009e20000000800 */
[----:B------:R-:W-:Y:S01]  /*8190*/  SHF.R.U32.HI R4, RZ, 0x8, R4 ;  /* 0x00000008ff047819 */ /* 0x000fe20000011604 */
[----:B------:R-:W-:Y:S01]  /*81a0*/  HMMA.16816.F32 R72, R16, R28, R72 ;  /* 0x0000001c1048723c */ /* 0x000fe20000001848 */
[----:B------:R-:W-:-:S02]  /*81b0*/  IMAD.MOV.U32 R36, RZ, RZ, R168 ;  /* 0x000000ffff247224 */ /* 0x000fc400078e00a8 */
[----:B-1----:R-:W-:Y:S01]  /*81c0*/  FFMA.FTZ R0, R189, UR30, -R8 ;  /* 0x0000001ebd007c23 */ /* 0x002fe20008010808 */
[----:B------:R-:W-:Y:S02]  /*81d0*/  MOV R189, R23 ;  /* 0x0000001700bd7202 */ /* 0x000fe40000000f00 */
[----:B------:R-:W-:Y:S01]  /*81e0*/  SHF.R.U32.HI R23, RZ, 0x18, R2 ;  /* 0x00000018ff177819 */ /* 0x000fe20000011602 */
[----:B------:R1:W5:Y:S01]  /*81f0*/  MUFU.EX2 R181, R0 ;  /* 0x0000000000b57308 */ /* 0x0003620000000800 */
[----:B------:R-:W-:Y:S01]  /*8200*/  LOP3.LUT R2, R5, 0xff, RZ, 0xc0, !PT ;  /* 0x000000ff05027812 */ /* 0x000fe200078ec0ff */
[----:B------:R-:W-:Y:S01]  /*8210*/  FFMA.FTZ R5, R197, UR30, -R8 ;  /* 0x0000001ec5057c23 */ /* 0x000fe20008010808 */
[----:B------:R-:W-:Y:S01]  /*8220*/  MOV R197, R37 ;  /* 0x0000002500c57202 */ /* 0x000fe20000000f00 */
[----:B------:R-:W-:Y:S01]  /*8230*/  HMMA.16816.F32 R184, R16, R30, R76 ;  /* 0x0000001e10b8723c */ /* 0x000fe2000000184c */
[----:B------:R-:W-:Y:S01]  /*8240*/  MOV R37, R169 ;  /* 0x000000a900257202 */ /* 0x000fe20000000f00 */
[----:B------:R-:W-:Y:S01]  /*8250*/  LDSM.16.MT88.4 R76, [R213+0xa800] ;  /* 0x00a80000d54c783b */ /* 0x000fe20000004200 */
[----:B------:R-:W-:-:S02]  /*8260*/  MOV R169, R171 ;  /* 0x000000ab00a97202 */ /* 0x000fc40000000f00 */
[----:B------:R-:W3:Y:S01]  /*8270*/  LDC.U8 R171, c[0x0][0x388] ;  /* 0x0000e200ffab7b82 */ /* 0x000ee20000000000 */
[----:B----4-:R-:W-:Y:S01]  /*8280*/  PRMT R6, R2, 0x5410, R23 ;  /* 0x0000541002067816 */ /* 0x010fe20000000017 */
[C---:B------:R-:W-:Y:S01]  /*8290*/  HMMA.16816.F32 R104, R16.reuse, R32, R104 ;  /* 0x000000201068723c */ /* 0x040fe20000001868 */
[----:B------:R-:W-:Y:S02]  /*82a0*/  MOV R168, R170 ;  /* 0x000000aa00a87202 */ /* 0x000fe40000000f00 */
[----:B------:R-:W-:Y:S02]  /*82b0*/  MOV R196, R36 ;  /* 0x0000002400c47202 */ /* 0x000fe40000000f00 */
[----:B-1----:R-:W-:Y:S01]  /*82c0*/  LOP3.LUT R0, R3, UR32, R176, 0x96, !PT ;  /* 0x0000002003007c12 */ /* 0x002fe2000f8e96b0 */
[C---:B------:R-:W-:Y:S01]  /*82d0*/  HMMA.16816.F32 R136, R16.reuse, R34, R156 ;  /* 0x000000221088723c */ /* 0x040fe2000000189c */
[----:B------:R-:W-:Y:S01]  /*82e0*/  PRMT R3, R7, 0x5410, R4 ;  /* 0x0000541007037816 */ /* 0x000fe20000000004 */
[----:B------:R-:W-:Y:S01]  /*82f0*/  LDSM.16.MT88.4 R156, [R211+0xb800] ;  /* 0x00b80000d39c783b */ /* 0x000fe20000004200 */
[--C-:B------:R-:W-:Y:S01]  /*8300*/  SHF.R.U32.HI R4, RZ, 0x10, R0.reuse ;  /* 0x00000010ff047819 */ /* 0x100fe20000011600 */
[----:B------:R1:W4:Y:S01]  /*8310*/  MUFU.EX2 R176, R5 ;  /* 0x0000000500b07308 */ /* 0x0003220000000800 */
[----:B------:R-:W-:Y:S01]  /*8320*/  SHF.R.U32.HI R8, RZ, 0x18, R0 ;  /* 0x00000018ff087819 */ /* 0x000fe20000011600 */
[----:B------:R-:W-:Y:S01]  /*8330*/  HMMA.16816.F32 R124, R16, R40, R124 ;  /* 0x00000028107c723c */ /* 0x000fe2000000187c */
[----:B------:R-:W-:-:S02]  /*8340*/  LOP3.LUT R7, R4, 0xff, RZ, 0xc0, !PT ;  /* 0x000000ff04077812 */ /* 0x000fc400078ec0ff */
[C---:B------:R-:W-:Y:S02]  /*8350*/  LOP3.LUT R2, R0.reuse, 0xffff, RZ, 0xc0, !PT ;  /* 0x0000ffff00027812 */ /* 0x040fe400078ec0ff */
[----:B------:R-:W-:Y:S01]  /*8360*/  LOP3.LUT R23, R0, 0xff, RZ, 0xc0, !PT ;  /* 0x000000ff00177812 */ /* 0x000fe200078ec0ff */
[C---:B------:R-:W-:Y:S01]  /*8370*/  HMMA.16816.F32 R28, R16.reuse, R42, R128 ;  /* 0x0000002a101c723c */ /* 0x040fe20000001880 */
[----:B------:R-:W-:Y:S02]  /*8380*/  MOV R40, R148 ;  /* 0x0000009400287202 */ /* 0x000fe40000000f00 */
[----:B---3--:R-:W-:Y:S02]  /*8390*/  PRMT R171, R171, 0x7054, R171 ;  /* 0x00007054abab7816 */ /* 0x008fe400000000ab */
[----:B------:R-:W-:Y:S01]  /*83a0*/  F2FP.F16.F32.PACK_AB R0, R182, R183 ;  /* 0x000000b7b600723e */ /* 0x000fe200000000ff */
[C---:B------:R-:W-:Y:S01]  /*83b0*/  HMMA.16816.F32 R88, R16.reuse, R24, R88 ;  /* 0x000000181058723c */ /* 0x040fe20000001858 */
[----:B--2---:R-:W-:Y:S01]  /*83c0*/  PRMT R129, R63, 0x7054, R63 ;  /* 0x000070543f817816 */ /* 0x004fe2000000003f */
[----:B------:R-:W-:Y:S01]  /*83d0*/  IMAD.MOV.U32 R131, RZ, RZ, R150 ;  /* 0x000000ffff837224 */ /* 0x000fe200078e0096 */
[----:B------:R-:W-:Y:S01]  /*83e0*/  HSET2.LE.AND R4, R6, R171, PT ;  /* 0x000000ab06047233 */ /* 0x000fe20003803000 */
[----:B------:R-:W2:Y:S01]  /*83f0*/  LDSM.16.MT88.4 R60, [R214+0xa800] ;  /* 0x00a80000d63c783b */ /* 0x000ea20000004200 */
[----:B------:R-:W-:Y:S01]  /*8400*/  PRMT R6, R7, 0x5410, R8 ;  /* 0x0000541007067816 */ /* 0x000fe20000000008 */
[----:B------:R-:W-:Y:S01]  /*8410*/  HMMA.16816.F32 R172, R16, R26, R92 ;  /* 0x0000001a10ac723c */ /* 0x000fe2000000185c */
[----:B------:R-:W-:Y:S01]  /*8420*/  MOV R7, R149 ;  /* 0x0000009500077202 */ /* 0x000fe20000000f00 */
[----:B------:R-:W-:Y:S01]  /*8430*/  LDSM.16.MT88.4 R92, [R209+0xb800] ;  /* 0x00b80000d15c783b */ /* 0x000fe20000004200 */
[----:B------:R-:W-:-:S02]  /*8440*/  MOV R130, R151 ;  /* 0x0000009700827202 */ /* 0x000fc40000000f00 */
[----:B-1----:R-:W-:Y:S01]  /*8450*/  SHF.R.U32.HI R5, RZ, 0x8, R2 ;  /* 0x00000008ff057819 */ /* 0x002fe20000011602 */
[C---:B------:R-:W-:Y:S01]  /*8460*/  HMMA.16816.F32 R116, R16.reuse, R44, R116 ;  /* 0x0000002c1074723c */ /* 0x040fe20000001874 */
[----:B------:R-:W1:Y:S01]  /*8470*/  LDSM.16.MT88.4 R148, [R209+0xa800] ;  /* 0x00a80000d194783b */ /* 0x000e620000004200 */
[----:B------:R-:W-:Y:S02]  /*8480*/  HSET2.LE.AND R3, R3, R171, PT ;  /* 0x000000ab03037233 */ /* 0x000fe40003803000 */
[----:B------:R-:W-:Y:S01]  /*8490*/  PRMT R5, R23, 0x5410, R5 ;  /* 0x0000541017057816 */ /* 0x000fe20000000005 */
[----:B------:R-:W-:Y:S01]  /*84a0*/  LDSM.16.MT88.4 R24, [R213+0xb800] ;  /* 0x00b80000d518783b */ /* 0x000fe20000004200 */
[----:B------:R-:W-:Y:S01]  /*84b0*/  HMMA.16816.F32 R32, R16, R46, R160 ;  /* 0x0000002e1020723c */ /* 0x000fe200000018a0 */
[----:B-----5:R-:W-:Y:S02]  /*84c0*/  F2FP.F16.F32.PACK_AB R2, R177, R181 ;  /* 0x000000b5b102723e */ /* 0x020fe400000000ff */
[----:B------:R-:W3:Y:S01]  /*84d0*/  LDSM.16.MT88.4 R44, [R211+0xa800] ;  /* 0x00a80000d32c783b */ /* 0x000ee20000004200 */
[----:B------:R-:W-:-:S02]  /*84e0*/  LOP3.LUT R170, R3, R0, RZ, 0xc0, !PT ;  /* 0x0000000003aa7212 */ /* 0x000fc400078ec0ff */
[----:B------:R-:W-:Y:S01]  /*84f0*/  LOP3.LUT R171, R4, R2, RZ, 0xc0, !PT ;  /* 0x0000000204ab7212 */ /* 0x000fe200078ec0ff */
[----:B------:R-:W5:Y:S01]  /*8500*/  LDSM.16.MT88.4 R160, [R214+0xb800] ;  /* 0x00b80000d6a0783b */ /* 0x000f620000004200 */
[--C-:B------:R-:W-:Y:S01]  /*8510*/  HSET2.LE.AND R0, R5, R129.reuse, PT ;  /* 0x0000008105007233 */ /* 0x100fe20003803000 */
[--C-:B------:R-:W-:Y:S01]  /*8520*/  FFMA.FTZ R16, R206, UR30, -R22.reuse ;  /* 0x0000001ece107c23 */ /* 0x100fe20008010816 */
[----:B------:R-:W-:Y:S02]  /*8530*/  F2FP.F16.F32.PACK_AB R2, R190, R191 ;  /* 0x000000bfbe02723e */ /* 0x000fe400000000ff */
[----:B------:R-:W-:Y:S01]  /*8540*/  HSET2.LE.AND R3, R6, R129, PT ;  /* 0x0000008106037233 */ /* 0x000fe20003803000 */
[----:B------:R-:W-:Y:S01]  /*8550*/  FFMA.FTZ R6, R207, UR30, -R22 ;  /* 0x0000001ecf067c23 */ /* 0x000fe20008010816 */
[----:B----4-:R-:W-:Y:S02]  /*8560*/  F2FP.F16.F32.PACK_AB R4, R176, R179 ;  /* 0x000000b3b004723e */ /* 0x010fe400000000ff */
[----:B------:R-:W-:Y:S01]  /*8570*/  MOV R8, R168 ;  /* 0x000000a800087202 */ /* 0x000fe20000000f00 */
[----:B------:R-:W-:Y:S01]  /*8580*/  MUFU.EX2 R18, R6 ;  /* 0x0000000600127308 */ /* 0x000fe20000000800 */
[----:B------:R-:W-:-:S02]  /*8590*/  MOV R23, R169 ;  /* 0x000000a900177202 */ /* 0x000fc40000000f00 */
[----:B------:R-:W-:Y:S01]  /*85a0*/  LOP3.LUT R168, R0, R2, RZ, 0xc0, !PT ;  /* 0x0000000200a87212 */ /* 0x000fe200078ec0ff */
[----:B------:R-:W-:Y:S01]  /*85b0*/  FFMA.FTZ R0, R205, UR30, -R21 ;  /* 0x0000001ecd007c23 */ /* 0x000fe20008010815 */
[----:B------:R-:W-:Y:S01]  /*85c0*/  LOP3.LUT R169, R3, R4, RZ, 0xc0, !PT ;  /* 0x0000000403a97212 */ /* 0x000fe200078ec0ff */
[----:B------:R-:W-:Y:S01]  /*85d0*/  FFMA.FTZ R4, R202, UR30, -R22 ;  /* 0x0000001eca047c23 */ /* 0x000fe20008010816 */
[----:B------:R-:W-:Y:S02]  /*85e0*/  MOV R43, R23 ;  /* 0x00000017002b7202 */ /* 0x000fe40000000f00 */
[----:B------:R4:W-:Y:S01]  /*85f0*/  MUFU.EX2 R23, R0 ;  /* 0x0000000000177308 */ /* 0x0009e20000000800 */
[----:B------:R-:W-:Y:S02]  /*8600*/  MOV R41, R37 ;  /* 0x0000002500297202 */ /* 0x000fe40000000f00 */
[----:B--2---:R-:W-:Y:S01]  /*8610*/  HMMA.16816.F32 R52, R168, R60, R52 ;  /* 0x0000003ca834723c */ /* 0x004fe20000001834 */
[----:B------:R-:W-:-:S02]  /*8620*/  LOP3.LUT R2, R201, UR29, R180, 0x96, !PT ;  /* 0x0000001dc9027c12 */ /* 0x000fc4000f8e96b4 */
[----:B------:R-:W-:Y:S02]  /*8630*/  MOV R201, R7 ;  /* 0x0000000700c97202 */ /* 0x000fe40000000f00 */
[----:B------:R-:W-:Y:S01]  /*8640*/  MOV R42, R8 ;  /* 0x00000008002a7202 */ /* 0x000fe20000000f00 */
[----:B-1----:R-:W-:Y:S01]  /*8650*/  HMMA.16816.F32 R144, R168, R148, R144 ;  /* 0x00000094a890723c */ /* 0x002fe20000001890 */
[----:B------:R-:W-:Y:S01]  /*8660*/  IMAD.WIDE.U32 R2, R2, -0x2daee0ad, RZ ;  /* 0xd2511f5302027825 */ /* 0x000fe200078e00ff */
[----:B------:R-:W-:-:S04]  /*8670*/  MOV R180, R131 ;  /* 0x0000008300b47202 */ /* 0x000fc80000000f00 */
[C---:B------:R-:W-:Y:S01]  /*8680*/  HMMA.16816.F32 R152, R168.reuse, R150, R152 ;  /* 0x00000096a898723c */ /* 0x040fe20000001898 */
[----:B------:R-:W-:Y:S01]  /*8690*/  LOP3.LUT R5, R2, 0xff, RZ, 0xc0, !PT ;  /* 0x000000ff02057812 */ /* 0x000fe200078ec0ff */
[----:B----4-:R-:W-:Y:S01]  /*86a0*/  FFMA.FTZ R0, R203, UR30, -R21 ;  /* 0x0000001ecb007c23 */ /* 0x010fe20008010815 */
[--C-:B------:R-:W-:Y:S02]  /*86b0*/  SHF.R.U32.HI R7, RZ, 0x10, R2.reuse ;  /* 0x00000010ff077819 */ /* 0x100fe40000011602 */
[----:B------:R-:W-:Y:S01]  /*86c0*/  SHF.R.U32.HI R17, RZ, 0x18, R2 ;  /* 0x00000018ff117819 */ /* 0x000fe20000011602 */
[----:B---3--:R-:W-:Y:S01]  /*86d0*/  HMMA.16816.F32 R36, R168, R44, R140 ;  /* 0x0000002ca824723c */ /* 0x008fe2000000188c */
[----:B------:R-:W-:-:S05]  /*86e0*/  LOP3.LUT R7, R7, 0xff, RZ, 0xc0, !PT ;  /* 0x000000ff07077812 */ /* 0x000fca00078ec0ff */
        /* <DEDUP_REMOVED lines=8> */
[C---:B-----5:R-:W-:Y:S06]  /*8770*/  HMMA.16816.F32 R112, R168.reuse, R160, R112 ;  /* 0x000000a0a870723c */ /* 0x060fec0000001870 */
[C---:B------:R-:W-:Y:S06]  /*8780*/  HMMA.16816.F32 R120, R168.reuse, R162, R120 ;  /* 0x000000a2a878723c */ /* 0x040fec0000001878 */
[C---:B------:R-:W-:Y:S06]  /*8790*/  HMMA.16816.F32 R164, R168.reuse, R24, R164 ;  /* 0x00000018a8a4723c */ /* 0x040fec00000018a4 */
[----:B------:R-:W-:Y:S01]  /*87a0*/  HMMA.16816.F32 R168, R168, R26, R132 ;  /* 0x0000001aa8a8723c */ /* 0x000fe20000001884 */
[----:B------:R1:W-:Y:S06]  /*87b0*/  MUFU.EX2 R132, R0 ;  /* 0x0000000000847308 */ /* 0x0003ec0000000800 */
[----:B------:R-:W-:Y:S01]  /*87c0*/  MOV R135, R130 ;  /* 0x0000008200877202 */ /* 0x000fe20000000f00 */
[----:B-1----:R-:W-:-:S04]  /*87d0*/  FFMA.FTZ R0, R199, UR30, -R21 ;  /* 0x0000001ec7007c23 */ /* 0x002fc80008010815 */
[----:B------:R1:W-:Y:S02]  /*87e0*/  MUFU.EX2 R134, R0 ;  /* 0x0000000000867308 */ /* 0x0003e40000000800 */
[----:B-1----:R-:W-:-:S06]  /*87f0*/  FFMA.FTZ R0, R198, UR30, -R21 ;  /* 0x0000001ec6007c23 */ /* 0x002fcc0008010815 */
[----:B------:R-:W-:Y:S08]  /*8800*/  MUFU.EX2 R21, R4 ;  /* 0x0000000400157308 */ /* 0x000ff00000000800 */
[----:B------:R1:W2:Y:S02]  /*8810*/  MUFU.EX2 R133, R0 ;  /* 0x0000000000857308 */ /* 0x0002a40000000800 */
[----:B-1----:R-:W-:-:S02]  /*8820*/  LOP3.LUT R0, R3, UR32, R178, 0x96, !PT ;  /* 0x0000002003007c12 */ /* 0x002fc4000f8e96b2 */
[----:B------:R-:W-:Y:S01]  /*8830*/  LOP3.LUT R3, R2, 0xffff, RZ, 0xc0, !PT ;  /* 0x0000ffff02037812 */ /* 0x000fe200078ec0ff */
[----:B------:R-:W-:Y:S01]  /*8840*/  FFMA.FTZ R2, R204, UR30, -R22 ;  /* 0x0000001ecc027c23 */ /* 0x000fe20008010816 */
[----:B------:R-:W-:Y:S02]  /*8850*/  SHF.R.U32.HI R4, RZ, 0x10, R0 ;  /* 0x00000010ff047819 */ /* 0x000fe40000011600 */
[----:B------:R-:W-:Y:S01]  /*8860*/  SHF.R.U32.HI R3, RZ, 0x8, R3 ;  /* 0x00000008ff037819 */ /* 0x000fe20000011603 */
[----:B------:R1:W3:Y:S03]  /*8870*/  MUFU.EX2 R19, R2 ;  /* 0x0000000200137308 */ /* 0x0002e60000000800 */
[----:B------:R-:W-:Y:S02]  /*8880*/  PRMT R8, R5, 0x5410, R3 ;  /* 0x0000541005087816 */ /* 0x000fe40000000003 */
[----:B------:R-:W-:-:S02]  /*8890*/  LOP3.LUT R5, R0, 0xff, RZ, 0xc0, !PT ;  /* 0x000000ff00057812 */ /* 0x000fc400078ec0ff */
[----:B------:R-:W-:Y:S02]  /*88a0*/  SHF.R.U32.HI R3, RZ, 0x18, R0 ;  /* 0x00000018ff037819 */ /* 0x000fe40000011600 */
[----:B-1----:R-:W-:Y:S02]  /*88b0*/  LOP3.LUT R2, R0, 0xffff, RZ, 0xc0, !PT ;  /* 0x0000ffff00027812 */ /* 0x002fe400078ec0ff */
[----:B------:R-:W-:Y:S02]  /*88c0*/  LOP3.LUT R0, R4, 0xff, RZ, 0xc0, !PT ;  /* 0x000000ff04007812 */ /* 0x000fe400078ec0ff */
[----:B------:R-:W-:Y:S02]  /*88d0*/  SHF.R.U32.HI R2, RZ, 0x8, R2 ;  /* 0x00000008ff027819 */ /* 0x000fe40000011602 */
[----:B------:R-:W-:Y:S02]  /*88e0*/  PRMT R3, R0, 0x5410, R3 ;  /* 0x0000541000037816 */ /* 0x000fe40000000003 */
[----:B------:R-:W-:-:S02]  /*88f0*/  PRMT R5, R5, 0x5410, R2 ;  /* 0x0000541005057816 */ /* 0x000fc40000000002 */
[--C-:B------:R-:W-:Y:S02]  /*8900*/  HSET2.LE.AND R0, R8, R129.reuse, PT ;  /* 0x0000008108007233 */ /* 0x100fe40003803000 */
[----:B------:R-:W-:Y:S02]  /*8910*/  PRMT R4, R7, 0x5410, R17 ;  /* 0x0000541007047816 */ /* 0x000fe40000000011 */
[----:B--2---:R-:W-:Y:S01]  /*8920*/  F2FP.F16.F32.PACK_AB R2, R133, R134 ;  /* 0x000000868502723e */ /* 0x004fe200000000ff */
[----:B------:R-:W1:Y:S03]  /*8930*/  MUFU.EX2 R7, R16 ;  /* 0x0000001000077308 */ /* 0x000e660000000800 */
[----:B------:R-:W-:Y:S02]  /*8940*/  LOP3.LUT R130, R0, R2, RZ, 0xc0, !PT ;  /* 0x0000000200827212 */ /* 0x000fe400078ec0ff */
[----:B------:R-:W-:Y:S01]  /*8950*/  HSET2.LE.AND R0, R4, R129, PT ;  /* 0x0000008104007233 */ /* 0x000fe20003803000 */
[----:B------:R-:W-:Y:S01]  /*8960*/  FFMA.FTZ R4, R243, R20, R201 ;  /* 0x00000014f3047223 */ /* 0x000fe200000100c9 */
[----:B---3--:R-:W-:-:S03]  /*8970*/  F2FP.F16.F32.PACK_AB R2, R19, R21 ;  /* 0x000000151302723e */ /* 0x008fc600000000ff */
[----:B------:R-:W-:Y:S01]  /*8980*/  FADD.FTZ R6, R135, R4 ;  /* 0x0000000487067221 */ /* 0x000fe20000010000 */
[----:B------:R-:W-:Y:S02]  /*8990*/  LOP3.LUT R131, R0, R2, RZ, 0xc0, !PT ;  /* 0x0000000200837212 */ /* 0x000fe400078ec0ff */
[--C-:B------:R-:W-:Y:S02]  /*89a0*/  HSET2.LE.AND R0, R5, R129.reuse, PT ;  /* 0x0000008105007233 */ /* 0x100fe40003803000 */
[----:B------:R-:W-:Y:S02]  /*89b0*/  F2FP.F16.F32.PACK_AB R2, R132, R23 ;  /* 0x000000178402723e */ /* 0x000fe400000000ff */
[----:B------:R-:W-:Y:S02]  /*89c0*/  MOV R135, R239 ;  /* 0x000000ef00877202 */ /* 0x000fe40000000f00 */
[----:B------:R-:W-:Y:S02]  /*89d0*/  LOP3.LUT R128, R0, R2, RZ, 0xc0, !PT ;  /* 0x0000000200807212 */ /* 0x000fe400078ec0ff */
[----:B------:R-:W-:Y:S01]  /*89e0*/  HSET2.LE.AND R0, R3, R129, PT ;  /* 0x0000008103007233 */ /* 0x000fe20003803000 */
[----:B------:R-:W-:Y:S01]  /*89f0*/  FFMA.FTZ R3, R246, R15, R180 ;  /* 0x0000000ff6037223 */ /* 0x000fe200000100b4 */
[----:B-1----:R-:W-:-:S03]  /*8a00*/  F2FP.F16.F32.PACK_AB R2, R7, R18 ;  /* 0x000000120702723e */ /* 0x002fc600000000ff */
[----:B------:R-:W-:Y:S01]  /*8a10*/  FADD.FTZ R3, R197, R3 ;  /* 0x00000003c5037221 */ /* 0x000fe20000010000 */
[----:B------:R-:W-:Y:S01]  /*8a20*/  LOP3.LUT R129, R0, R2, RZ, 0xc0, !PT ;  /* 0x0000000200817212 */ /* 0x000fe200078ec0ff */
[----:B------:R-:W-:Y:S01]  /*8a30*/  FFMA.FTZ R0, R247, R14, R251 ;  /* 0x0000000ef7007223 */ /* 0x000fe200000100fb */
[----:B------:R-:W-:Y:S01]  /*8a40*/  FFMA.FTZ R2, R248, R13, R242 ;  /* 0x0000000df8027223 */ /* 0x000fe200000100f2 */
        /* <DEDUP_REMOVED lines=42> */
[----:B------:R-:W-:-:S05]  /*8cf0*/  MOV R136, R236 ;  /* 0x000000ec00887202 */ /* 0x000fca0000000f00 */
[C---:B------:R-:W-:Y:S06]  /*8d00*/  HMMA.16816.F32 R124, R128.reuse, R24, R124 ;  /* 0x00000018807c723c */ /* 0x040fec000000187c */
[----:B------:R-:W-:Y:S01]  /*8d10*/  HMMA.16816.F32 R128, R128, R26, R28 ;  /* 0x0000001a8080723c */ /* 0x000fe2000000181c */
[----:B------:R-:W-:-:S08]  /*8d20*/  NOP ;  /* 0x0000000000007918 */ /* 0x000fd00000000000 */
[----:B------:R-:W-:-:S15]  /*8d30*/  @!P0 BRA `(.L_x_984) ;  /* 0x000000a400a88947 */ /* 0x000fde0003800000 */
        /* <DEDUP_REMOVED lines=15> */
[----:B------:R-:W5:Y:S03]  /*8e30*/  @!P3 LDC.64 R14, c[0x0][0x220] ;  /* 0x00008800ff0ebb82 */ /* 0x000f660000000a00 */
[----:B------:R-:W-:-:S05]  /*8e40*/  IMAD.U32 R3, RZ, RZ, UR4 ;  /* 0x00000004ff037e24 */ /* 0x000fca000f8e00ff */
[----:B------:R-:W5:Y:S01]  /*8e50*/  @!P2 LDC.64 R18, c[0x0][0x220] ;  /* 0x00008800ff12ab82 */ /* 0x000f620000000a00 */
[----:B------:R-:W-:Y:S01]  /*8e60*/  @P3 STS.128 [R223+0xa000], RZ ;  /* 0x00a000ffdf003388 */ /* 0x000fe20000000c00 */
[----:B--2---:R-:W-:-:S04]  /*8e70*/  LEA R0, P1, R0, R196, 0x5 ;  /* 0x000000c400007211 */ /* 0x004fc800078228ff */
[----:B------:R-:W-:Y:S02]  /*8e80*/  IADD3 R2, P0, R0, UR19, RZ ;  /* 0x0000001300027c10 */ /* 0x000fe4000ff1e0ff */
[----:B---3--:R-:W-:Y:S02]  /*8e90*/  LEA.HI.X R3, R4, R189, R3, 0x5, P1 ;  /* 0x000000bd04037211 */ /* 0x008fe400008f2c03 */
[C---:B-1----:R-:W-:Y:S02]  /*8ea0*/  @!P3 LEA R16, P5, R0.reuse, R16, 0x1 ;  /* 0x000000100010b211 */ /* 0x042fe400078a08ff */
[----:B----4-:R-:W-:Y:S02]  /*8eb0*/  @!P2 LEA R6, P1, R0, R6, 0x1 ;  /* 0x000000060006a211 */ /* 0x010fe400078208ff */
[----:B-----5:R-:W-:Y:S02]  /*8ec0*/  @!P3 LEA R14, P4, R2, R14, 0x1 ;  /* 0x0000000e020eb211 */ /* 0x020fe400078808ff */
[----:B------:R-:W-:-:S02]  /*8ed0*/  IADD3.X R5, R3, UR18, RZ, P0, !PT ;  /* 0x0000001203057c10 */ /* 0x000fc400087fe4ff */
[--C-:B------:R-:W-:Y:S02]  /*8ee0*/  @!P3 LEA.HI.X R17, R0, R17, R3.reuse, 0x1, P5 ;  /* 0x000000110011b211 */ /* 0x100fe400028f0c03 */
[----:B------:R-:W-:Y:S02]  /*8ef0*/  @!P2 LEA R4, P0, R2, R18, 0x1 ;  /* 0x000000120204a211 */ /* 0x000fe400078008ff */
[----:B------:R-:W-:Y:S01]  /*8f00*/  @!P2 LEA.HI.X R7, R0, R7, R3, 0x1, P1 ;  /* 0x000000070007a211 */ /* 0x000fe200008f0c03 */
[----:B------:R-:W-:Y:S01]  /*8f10*/  @!PT LDS RZ, [RZ] ;  /* 0x00000000fffff984 */ /* 0x000fe20000000800 */
[----:B------:R-:W-:Y:S01]  /*8f20*/  @!PT LDS RZ, [RZ] ;  /* 0x00000000fffff984 */ /* 0x000fe20000000800 */
[----:B------:R-:W-:Y:S01]  /*8f30*/  @!PT LDS RZ, [RZ] ;  /* 0x00000000fffff984 */ /* 0x000fe20000000800 */
[----:B------:R1:W-:Y:S01]  /*8f40*/  @!P3 LDGSTS.E.BYPASS.LTC128B.128 [R223+0xa000], desc[UR20][R16.64] ;  /* 0x0a00000010dfbfae */ /* 0x0003e2000b901d54 */
[C-C-:B------:R-:W-:Y:S02]  /*8f50*/  @!P3 LEA.HI.X R15, R2.reuse, R15, R5.reuse, 0x1, P4 ;  /* 0x0000000f020fb211 */ /* 0x140fe400020f0c05 */
[----:B------:R-:W-:Y:S01]  /*8f60*/  @!P2 LEA.HI.X R5, R2, R19, R5, 0x1, P0 ;  /* 0x000000130205a211 */ /* 0x000fe200000f0c05 */
[----:B------:R-:W-:Y:S01]  /*8f70*/  @P2 STS.128 [R223+0xb000], RZ ;  /* 0x00b000ffdf002388 */ /* 0x000fe20000000c00 */
[----:B------:R-:W-:-:S03]  /*8f80*/  PLOP3.LUT P0, PT, PT, PT, UP0, 0x80, 0x0 ;  /* 0x000000000000781c */ /* 0x000fc60003f0f008 */
        /* <DEDUP_REMOVED lines=15> */
[----:B------:R-:W-:Y:S04]  /*9080*/  LDSM.16.M88.4 R28, [R208+0x8800] ;  /* 0x00880000d01c783b */ /* 0x000fe80000000200 */
[----:B-1----:R-:W1:Y:S04]  /*9090*/  LDSM.16.M88.4 R16, [R210] ;  /* 0x00000000d210783b */ /* 0x002e680000000200 */
[----:B------:R-:W-:Y:S04]  /*90a0*/  LDSM.16.M88.4 R136, [R219] ;  /* 0x00000000db88783b */ /* 0x000fe80000000200 */
[----:B------:R-:W-:Y:S04]  /*90b0*/  LDSM.16.M88.4 R20, [R212+0x2000] ;  /* 0x00200000d414783b */ /* 0x000fe80000000200 */
[----:B------:R-:W-:Y:S04]  /*90c0*/  LDSM.16.M88.4 R132, [R222] ;  /* 0x00000000de84783b */ /* 0x000fe80000000200 */
[----:B--2---:R-:W2:Y:S04]  /*90d0*/  LDSM.16.M88.4 R4, [R210+0x2000] ;  /* 0x00200000d204783b */ /* 0x004ea80000000200 */
[----:B------:R-:W3:Y:S04]  /*90e0*/  LDSM.16.M88.4 R24, [R212] ;  /* 0x00000000d418783b */ /* 0x000ee80000000200 */
[----:B------:R-:W0:Y:S01]  /*90f0*/  LDGDEPBAR ;  /* 0x00000000000079af */ /* 0x000e220000000000 */
[C---:B-1----:R-:W-:Y:S06]  /*9100*/  HMMA.16816.F32 R196, R16.reuse, R32, RZ ;  /* 0x0000002010c4723c */ /* 0x042fec00000018ff */
[C---:B------:R-:W-:Y:S06]  /*9110*/  HMMA.16816.F32 R204, R16.reuse, R34, RZ ;  /* 0x0000002210cc723c */ /* 0x040fec00000018ff */
[----:B------:R-:W-:Y:S06]  /*9120*/  HMMA.16816.F32 R172, R16, R28, RZ ;  /* 0x0000001c10ac723c */ /* 0x000fec00000018ff */
[C---:B--2---:R-:W-:Y:S06]  /*9130*/  HMMA.16816.F32 R188, R4.reuse, R32, RZ ;  /* 0x0000002004bc723c */ /* 0x044fec00000018ff */
[C---:B------:R-:W-:Y:S01]  /*9140*/  HMMA.16816.F32 R184, R4.reuse, R34, RZ ;  /* 0x0000002204b8723c */ /* 0x040fe200000018ff */
[----:B------:R-:W-:Y:S05]  /*9150*/  LDSM.16.M88.4 R32, [R216+0x8000] ;  /* 0x00800000d820783b */ /* 0x000fea0000000200 */
[C---:B------:R-:W-:Y:S06]  /*9160*/  HMMA.16816.F32 R176, R4.reuse, R30, RZ ;  /* 0x0000001e04b0723c */ /* 0x040fec00000018ff */
[----:B------:R-:W-:Y:S01]  /*9170*/  HMMA.16816.F32 R180, R4, R28, RZ ;  /* 0x0000001c04b4723c */ /* 0x000fe200000018ff */
[----:B------:R-:W-:Y:S05]  /*9180*/  LDSM.16.M88.4 R4, [R218+0x2000] ;  /* 0x00200000da04783b */ /* 0x000fea0000000200 */
[----:B------:R-:W-:Y:S01]  /*9190*/  HMMA.16816.F32 R192, R16, R30, RZ ;  /* 0x0000001e10c0723c */ /* 0x000fe200000018ff */
[----:B------:R-:W1:Y:S04]  /*91a0*/  LDSM.16.M88.4 R28, [R216+0x8800] ;  /* 0x00880000d81c783b */ /* 0x000e680000000200 */
[----:B------:R-:W2:Y:S01]  /*91b0*/  LDSM.16.M88.4 R16, [R218] ;  /* 0x00000000da10783b */ /* 0x000ea20000000200 */
[C---:B------:R-:W-:Y:S06]  /*91c0*/  HMMA.16816.F32 R228, R20.reuse, R136, R188 ;  /* 0x0000008814e4723c */ /* 0x040fec00000018bc */
[C---:B------:R-:W-:Y:S06]  /*91d0*/  HMMA.16816.F32 R200, R20.reuse, R138, R184 ;  /* 0x0000008a14c8723c */ /* 0x040fec00000018b8 */
[----:B------:R-:W-:Y:S01]  /*91e0*/  HMMA.16816.F32 R188, R20, R134, R176 ;  /* 0x0000008614bc723c */ /* 0x000fe200000018b0 */
[----:B------:R-:W-:Y:S05]  /*91f0*/  LDSM.16.M88.4 R176, [R215] ;  /* 0x00000000d7b0783b */ /* 0x000fea0000000200 */
[----:B---3--:R-:W-:Y:S06]  /*9200*/  HMMA.16816.F32 R184, R24, R136, R196 ;  /* 0x0000008818b8723c */ /* 0x008fec00000018c4 */
[----:B------:R-:W-:Y:S01]  /*9210*/  HMMA.16816.F32 R224, R20, R132, R180 ;  /* 0x0000008414e0723c */ /* 0x000fe200000018b4 */
[----:B------:R-:W3:Y:S05]  /*9220*/  LDSM.16.M88.4 R20, [R217+0x2000] ;  /* 0x00200000d914783b */ /* 0x000eea0000000200 */
[C---:B------:R-:W-:Y:S06]  /*9230*/  HMMA.16816.F32 R136, R24.reuse, R138, R204 ;  /* 0x0000008a1888723c */ /* 0x040fec00000018cc */
[C---:B------:R-:W-:Y:S01]  /*9240*/  HMMA.16816.F32 R180, R24.reuse, R132, R172 ;  /* 0x0000008418b4723c */ /* 0x040fe200000018ac */
[----:B------:R-:W-:Y:S05]  /*9250*/  LDSM.16.M88.4 R172, [R215+0x800] ;  /* 0x00080000d7ac783b */ /* 0x000fea0000000200 */
[----:B------:R-:W-:Y:S01]  /*9260*/  HMMA.16816.F32 R132, R24, R134, R192 ;  /* 0x000000861884723c */ /* 0x000fe200000018c0 */
[----:B------:R-:W4:Y:S05]  /*9270*/  LDSM.16.M88.4 R24, [R217] ;  /* 0x00000000d918783b */ /* 0x000f2a0000000200 */
[C---:B-1----:R-:W-:Y:S06]  /*9280*/  HMMA.16816.F32 R192, R4.reuse, R30, R188 ;  /* 0x0000001e04c0723c */ /* 0x042fec00000018bc */
[C---:B------:R-:W-:Y:S06]  /*9290*/  HMMA.16816.F32 R228, R4.reuse, R32, R228 ;  /* 0x0000002004e4723c */ /* 0x040fec00000018e4 */
[----:B------:R-:W-:Y:S06]  /*92a0*/  HMMA.16816.F32 R196, R4, R34, R200 ;  /* 0x0000002204c4723c */ /* 0x000fec00000018c8 */
[----:B--2---:R-:W-:Y:S06]  /*92b0*/  HMMA.16816.F32 R188, R16, R32, R184 ;  /* 0x0000002010bc723c */ /* 0x004fec00000018b8 */
[----:B------:R-:W-:Y:S01]  /*92c0*/  HMMA.16816.F32 R224, R4, R28, R224 ;  /* 0x0000001c04e0723c */ /* 0x000fe200000018e0 */
[----:B------:R-:W-:Y:S05]  /*92d0*/  LDSM.16.M88.4 R4, [R210+0x6000] ;  /* 0x00600000d204783b */ /* 0x000fea0000000200 */
[C---:B------:R-:W-:Y:S01]  /*92e0*/  HMMA.16816.F32 R184, R16.reuse, R34, R136 ;  /* 0x0000002210b8723c */ /* 0x040fe20000001888 */
[----:B------:R-:W1:Y:S05]  /*92f0*/  LDSM.16.M88.4 R136, [R208+0x9000] ;  /* 0x00900000d088783b */ /* 0x000e6a0000000200 */
[C---:B------:R-:W-:Y:S06]  /*9300*/  HMMA.16816.F32 R32, R16.reuse, R28, R180 ;  /* 0x0000001c1020723c */ /* 0x040fec00000018b4 */
[----:B------:R-:W-:Y:S01]  /*9310*/  HMMA.16816.F32 R28, R16, R30, R132 ;  /* 0x0000001e101c723c */ /* 0x000fe20000001884 */
[----:B------:R-:W2:Y:S04]  /*9320*/  LDSM.16.M88.4 R16, [R210+0x4000] ;  /* 0x00400000d210783b */ /* 0x000ea80000000200 */
[----:B------:R-:W5:Y:S01]  /*9330*/  LDSM.16.M88.4 R132, [R208+0x9800] ;  /* 0x00980000d084783b */ /* 0x000f620000000200 */
[C---:B---3--:R-:W-:Y:S06]  /*9340*/  HMMA.16816.F32 R228, R20.reuse, R176, R228 ;  /* 0x000000b014e4723c */ /* 0x048fec00000018e4 */
[----:B------:R-:W-:Y:S06]  /*9350*/  HMMA.16816.F32 R196, R20, R178, R196 ;  /* 0x000000b214c4723c */ /* 0x000fec00000018c4 */
[----:B----4-:R-:W-:Y:S06]  /*9360*/  HMMA.16816.F32 R188, R24, R176, R188 ;  /* 0x000000b018bc723c */ /* 0x010fec00000018bc */
[C---:B------:R-:W-:Y:S06]  /*9370*/  HMMA.16816.F32 R232, R20.reuse, R172, R224 ;  /* 0x000000ac14e8723c */ /* 0x040fec00000018e0 */
[----:B------:R-:W-:Y:S06]  /*9380*/  HMMA.16816.F32 R192, R20, R174, R192 ;  /* 0x000000ae14c0723c */ /* 0x000fec00000018c0 */
[C---:B------:R-:W-:Y:S01]  /*9390*/  HMMA.16816.F32 R180, R24.reuse, R178, R184 ;  /* 0x000000b218b4723c */ /* 0x040fe200000018b8 */
[----:B------:R-:W-:Y:S05]  /*93a0*/  LDSM.16.M88.4 R176, [R221] ;  /* 0x00000000ddb0783b */ /* 0x000fea0000000200 */
[C---:B------:R-:W-:Y:S01]  /*93b0*/  HMMA.16816.F32 R20, R24.reuse, R172, R32 ;  /* 0x000000ac1814723c */ /* 0x040fe20000001820 */
[----:B------:R-:W-:Y:S05]  /*93c0*/  LDSM.16.M88.4 R32, [R212+0x4000] ;  /* 0x00400000d420783b */ /* 0x000fea0000000200 */
[----:B------:R-:W-:Y:S01]  /*93d0*/  HMMA.16816.F32 R24, R24, R174, R28 ;  /* 0x000000ae1818723c */ /* 0x000fe2000000181c */
[----:B------:R-:W3:Y:S04]  /*93e0*/  LDSM.16.M88.4 R28, [R212+0x6000] ;  /* 0x00600000d41c783b */ /* 0x000ee80000000200 */
[----:B------:R-:W4:Y:S01]  /*93f0*/  LDSM.16.M88.4 R172, [R220] ;  /* 0x00000000dcac783b */ /* 0x000f220000000200 */
[C---:B-1----:R-:W-:Y:S06]  /*9400*/  HMMA.16816.F32 R228, R4.reuse, R136, R228 ;  /* 0x0000008804e4723c */ /* 0x042fec00000018e4 */
[----:B------:R-:W-:Y:S06]  /*9410*/  HMMA.16816.F32 R196, R4, R138, R196 ;  /* 0x0000008a04c4723c */ /* 0x000fec00000018c4 */
[----:B--2---:R-:W-:Y:S06]  /*9420*/  HMMA.16816.F32 R184, R16, R136, R188 ;  /* 0x0000008810b8723c */ /* 0x004fec00000018bc */
[C---:B-----5:R-:W-:Y:S06]  /*9430*/  HMMA.16816.F32 R232, R4.reuse, R132, R232 ;  /* 0x0000008404e8723c */ /* 0x060fec00000018e8 */
[----:B------:R-:W-:Y:S06]  /*9440*/  HMMA.16816.F32 R192, R4, R134, R192 ;  /* 0x0000008604c0723c */ /* 0x000fec00000018c0 */
[C---:B------:R-:W-:Y:S01]  /*9450*/  HMMA.16816.F32 R180, R16.reuse, R138, R180 ;  /* 0x0000008a10b4723c */ /* 0x040fe200000018b4 */
[----:B------:R-:W-:Y:S05]  /*9460*/  LDSM.16.M88.4 R136, [R216+0x9000] ;  /* 0x00900000d888783b */ /* 0x000fea0000000200 */
[C---:B------:R-:W-:Y:S01]  /*9470*/  HMMA.16816.F32 R4, R16.reuse, R132, R20 ;  /* 0x000000841004723c */ /* 0x040fe20000001814 */
[----:B------:R-:W1:Y:S05]  /*9480*/  LDSM.16.M88.4 R20, [R218+0x6000] ;  /* 0x00600000da14783b */ /* 0x000e6a0000000200 */
[----:B------:R-:W-:Y:S01]  /*9490*/  HMMA.16816.F32 R16, R16, R134, R24 ;  /* 0x000000861010723c */ /* 0x000fe20000001818 */
[----:B------:R-:W2:Y:S04]  /*94a0*/  LDSM.16.M88.4 R24, [R218+0x4000] ;  /* 0x00400000da18783b */ /* 0x000ea80000000200 */
[----:B------:R-:W5:Y:S01]  /*94b0*/  LDSM.16.M88.4 R132, [R216+0x9800] ;  /* 0x00980000d884783b */ /* 0x000f620000000200 */
[C---:B---3--:R-:W-:Y:S06]  /*94c0*/  HMMA.16816.F32 R228, R28.reuse, R176, R228 ;  /* 0x000000b01ce4723c */ /* 0x048fec00000018e4 */
[----:B------:R-:W-:Y:S06]  /*94d0*/  HMMA.16816.F32 R188, R28, R178, R196 ;  /* 0x000000b21cbc723c */ /* 0x000fec00000018c4 */
[----:B------:R-:W-:Y:S06]  /*94e0*/  HMMA.16816.F32 R204, R32, R176, R184 ;  /* 0x000000b020cc723c */ /* 0x000fec00000018b8 */
[C---:B----4-:R-:W-:Y:S06]  /*94f0*/  HMMA.16816.F32 R232, R28.reuse, R172, R232 ;  /* 0x000000ac1ce8723c */ /* 0x050fec00000018e8 */
[----:B------:R-:W-:Y:S01]  /*9500*/  HMMA.16816.F32 R224, R28, R174, R192 ;  /* 0x000000ae1ce0723c */ /* 0x000fe200000018c0 */
[----:B------:R-:W-:Y:S05]  /*9510*/  LDSM.16.M88.4 R28, [R215+0x1800] ;  /* 0x00180000d71c783b */ /* 0x000fea0000000200 */
[C---:B------:R-:W-:Y:S06]  /*9520*/  HMMA.16816.F32 R200, R32.reuse, R178, R180 ;  /* 0x000000b220c8723c */ /* 0x040fec00000018b4 */
[C---:B------:R-:W-:Y:S01]  /*9530*/  HMMA.16816.F32 R196, R32.reuse, R172, R4 ;  /* 0x000000ac20c4723c */ /* 0x040fe20000001804 */
[----:B------:R-:W-:Y:S05]  /*9540*/  LDSM.16.M88.4 R4, [R217+0x6000] ;  /* 0x00600000d904783b */ /* 0x000fea0000000200 */
[----:B------:R-:W-:Y:S01]  /*9550*/  HMMA.16816.F32 R180, R32, R174, R16 ;  /* 0x000000ae20b4723c */ /* 0x000fe20000001810 */
[----:B------:R-:W3:Y:S04]  /*9560*/  LDSM.16.M88.4 R32, [R215+0x1000] ;  /* 0x00100000d720783b */ /* 0x000ee80000000200 */
[----:B------:R-:W4:Y:S01]  /*9570*/  LDSM.16.M88.4 R16, [R217+0x4000] ;  /* 0x00400000d910783b */ /* 0x000f220000000200 */
[----:B-1----:R-:W-:Y:S01]  /*9580*/  HMMA.16816.F32 R192, R20, R136, R228 ;  /* 0x0000008814c0723c */ /* 0x002fe200000018e4 */
[----:B------:R-:W-:-:S05]  /*9590*/  DEPBAR.LE SB0, 0x0 ;  /* 0x000080000000791a */ /* 0x000fca0000000000 */
[----:B------:R-:W-:Y:S06]  /*95a0*/  HMMA.16816.F32 R188, R20, R138, R188 ;  /* 0x0000008a14bc723c */ /* 0x000fec00000018bc */
[----:B--2---:R-:W-:Y:S06]  /*95b0*/  HMMA.16816.F32 R172, R24, R136, R204 ;  /* 0x0000008818ac723c */ /* 0x004fec00000018cc */
[C---:B-----5:R-:W-:Y:S06]  /*95c0*/  HMMA.16816.F32 R184, R20.reuse, R132, R232 ;  /* 0x0000008414b8723c */ /* 0x060fec00000018e8 */
[----:B------:R-:W-:Y:S06]  /*95d0*/  HMMA.16816.F32 R176, R20, R134, R224 ;  /* 0x0000008614b0723c */ /* 0x000fec00000018e0 */
[C---:B------:R-:W-:Y:S06]  /*95e0*/  HMMA.16816.F32 R136, R24.reuse, R138, R200 ;  /* 0x0000008a1888723c */ /* 0x040fec00000018c8 */
[C---:B------:R-:W-:Y:S06]  /*95f0*/  HMMA.16816.F32 R20, R24.reuse, R132, R196 ;  /* 0x000000841814723c */ /* 0x040fec00000018c4 */
[----:B------:R-:W-:Y:S06]  /*9600*/  HMMA.16816.F32 R24, R24, R134, R180 ;  /* 0x000000861818723c */ /* 0x000fec00000018b4 */
[C---:B---3--:R-:W-:Y:S06]  /*9610*/  HMMA.16816.F32 R192, R4.reuse, R32, R192 ;  /* 0x0000002004c0723c */ /* 0x048fec00000018c0 */
[----:B------:R-:W-:Y:S06]  /*9620*/  HMMA.16816.F32 R188, R4, R34, R188 ;  /* 0x0000002204bc723c */ /* 0x000fec00000018bc */
[C---:B----4-:R-:W-:Y:S06]  /*9630*/  HMMA.16816.F32 R172, R16.reuse, R32, R172 ;  /* 0x0000002010ac723c */ /* 0x050fec00000018ac */
[----:B------:R-:W-:Y:S06]  /*9640*/  HMMA.16816.F32 R136, R16, R34, R136 ;  /* 0x000000221088723c */ /* 0x000fec0000001888 */
[C---:B------:R-:W-:Y:S06]  /*9650*/  HMMA.16816.F32 R184, R4.reuse, R28, R184 ;  /* 0x0000001c04b8723c */ /* 0x040fec00000018b8 */
[----:B------:R-:W-:Y:S06]  /*9660*/  HMMA.16816.F32 R176, R4, R30, R176 ;  /* 0x0000001e04b0723c */ /* 0x000fec00000018b0 */
[C---:B------:R-:W-:Y:S06]  /*9670*/  HMMA.16816.F32 R32, R16.reuse, R28, R20 ;  /* 0x0000001c1020723c */ /* 0x040fec0000001814 */
[----:B------:R-:W-:Y:S01]  /*9680*/  HMMA.16816.F32 R28, R16, R30, R24 ;  /* 0x0000001e101c723c */ /* 0x000fe20000001818 */
[----:B------:R-:W-:Y:S06]  /*9690*/  BAR.SYNC.DEFER_BLOCKING 0x0 ;  /* 0x0000000000007b1d */ /* 0x000fec0000010000 */
[----:B------:R-:W-:-:S02]  /*96a0*/  NOP ;  /* 0x0000000000007918 */ /* 0x000fc40000000000 */
[----:B------:R-:W-:-:S15]  /*96b0*/  @!P0 BRA `(.L_x_988) ;  /* 0x0000000000cc8947 */ /* 0x000fde0003800000 */
        /* <DEDUP_REMOVED lines=49> */
.L_x_990:
[----:B------:R-:W-:Y:S05]  /*99d0*/  BSYNC B0 ;  /* 0x0000000000007941 */ /* 0x000fea0003800000 */
.L_x_989:
[----:B------:R-:W0:Y:S02]  /*99e0*/  LDGDEPBAR ;  /* 0x00000000000079af */ /* 0x000e240000000000 */
.L_x_988:
[----:B------:R-:W3:Y:S01]  /*99f0*/  LDL.64 R2, [R1+0x10] ;  /* 0x0000100001027983 */ /* 0x000ee20000100a00 */
[----:B------:R-:W-:-:S03]  /*9a00*/  IMAD.U32 R0, RZ, RZ, UR31 ;  /* 0x0000001fff007e24 */ /* 0x000fc6000f8e00ff */
[----:B------:R-:W4:Y:S04]  /*9a10*/  LDL R21, [R1+0x30] ;  /* 0x0000300001157983 */ /* 0x000f280000100800 */
[----:B------:R-:W5:Y:S04]  /*9a20*/  LDL R16, [R1+0x38] ;  /* 0x0000380001107983 */ /* 0x000f680000100800 */
[----:B------:R-:W5:Y:S01]  /*9a30*/  LDL R133, [R1+0x34] ;  /* 0x0000340001857983 */ /* 0x000f620000100800 */
[----:B-12---:R-:W1:Y:S01]  /*9a40*/  S2R R4, SR_TID.X ;  /* 0x0000000000047919 */ /* 0x006e620000002100 */
[----:B------:R-:W-:Y:S01]  /*9a50*/  UIADD3 UR5, UR24, -0x61c88647, URZ ;  /* 0x9e3779b918057890 */ /* 0x000fe2000fffe03f */
[----:B------:R-:W2:Y:S01]  /*9a60*/  LDC.U8 R181, c[0x0][0x388] ;  /* 0x0000e200ffb57b82 */ /* 0x000ea20000000000 */
[----:B-1----:R-:W-:-:S05]  /*9a70*/  IMAD.SHL.U32 R4, R4, 0x2, RZ ;  /* 0x0000000204047824 */ /* 0x002fca00078e00ff */
[----:B------:R-:W-:-:S05]  /*9a80*/  LOP3.LUT R4, R4, 0x6, RZ, 0xc0, !PT ;  /* 0x0000000604047812 */ /* 0x000fca00078ec0ff */
[----:B------:R-:W-:-:S04]  /*9a90*/  IMAD R0, R0, 0x20, R4 ;  /* 0x0000002000007824 */ /* 0x000fc800078e0204 */
[C---:B------:R-:W-:Y:S01]  /*9aa0*/  VIADD R8, R0.reuse, 0x1 ;  /* 0x0000000100087836 */ /* 0x040fe20000000000 */
[CC--:B------:R-:W-:Y:S01]  /*9ab0*/  ISETP.GE.AND P4, PT, R0.reuse, R9.reuse, PT ;  /* 0x000000090000720c */ /* 0x0c0fe20003f86270 */
[C---:B------:R-:W-:Y:S01]  /*9ac0*/  VIADD R7, R0.reuse, 0x8 ;  /* 0x0000000800077836 */ /* 0x040fe20000000000 */
[----:B------:R-:W-:Y:S02]  /*9ad0*/  ISETP.GE.AND P1, PT, R0, R10, PT ;  /* 0x0000000a0000720c */ /* 0x000fe40003f26270 */
[----:B------:R-:W-:Y:S02]  /*9ae0*/  FSEL R13, R172, -INF , !P4 ;  /* 0xff800000ac0d7808 */ /* 0x000fe40006000000 */
[-C--:B------:R-:W-:Y:S02]  /*9af0*/  ISETP.GE.AND P5, PT, R8, R9.reuse, PT ;  /* 0x000000090800720c */ /* 0x080fe40003fa6270 */
[----:B------:R-:W-:Y:S02]  /*9b00*/  FSEL R23, R174, -INF , !P1 ;  /* 0xff800000ae177808 */ /* 0x000fe40004800000 */
[----:B------:R-:W-:-:S02]  /*9b10*/  ISETP.GE.AND P1, PT, R7, R9, PT ;  /* 0x000000090700720c */ /* 0x000fc40003f26270 */
[----:B------:R-:W-:Y:S02]  /*9b20*/  IADD3 R6, R0, 0x9, RZ ;  /* 0x0000000900067810 */ /* 0x000fe40007ffe0ff */
[----:B------:R-:W-:Y:S02]  /*9b30*/  FSEL R20, R173, -INF , !P5 ;  /* 0xff800000ad147808 */ /* 0x000fe40006800000 */
[-C--:B------:R-:W-:Y:S01]  /*9b40*/  ISETP.GE.AND P4, PT, R8, R10.reuse, PT ;  /* 0x0000000a0800720c */ /* 0x080fe20003f86270 */
[----:B------:R-:W-:Y:S01]  /*9b50*/  VIADD R5, R0, 0x10 ;  /* 0x0000001000057836 */ /* 0x000fe20000000000 */
[----:B------:R-:W-:Y:S02]  /*9b60*/  FSEL R22, R136, -INF , !P1 ;  /* 0xff80000088167808 */ /* 0x000fe40004800000 */
[C---:B------:R-:W-:Y:S02]  /*9b70*/  ISETP.GE.AND P1, PT, R6.reuse, R10, PT ;  /* 0x0000000a0600720c */ /* 0x040fe40003f26270 */
[----:B------:R-:W-:-:S02]  /*9b80*/  ISETP.GE.AND P5, PT, R6, R9, PT ;  /* 0x000000090600720c */ /* 0x000fc40003fa6270 */
[----:B------:R-:W-:Y:S01]  /*9b90*/  FSEL R25, R175, -INF , !P4 ;  /* 0xff800000af197808 */ /* 0x000fe20006000000 */
[----:B------:R-:W-:Y:S01]  /*9ba0*/  VIADD R4, R0, 0x11 ;  /* 0x0000001100047836 */ /* 0x000fe20000000000 */
[----:B------:R-:W-:Y:S02]  /*9bb0*/  ISETP.GE.AND P4, PT, R7, R10, PT ;  /* 0x0000000a0700720c */ /* 0x000fe40003f86270 */
[----:B------:R-:W-:Y:S02]  /*9bc0*/  FSEL R27, R139, -INF , !P1 ;  /* 0xff8000008b1b7808 */ /* 0x000fe40004800000 */
[----:B------:R-:W-:Y:S02]  /*9bd0*/  FSEL R24, R137, -INF , !P5 ;  /* 0xff80000089187808 */ /* 0x000fe40006800000 */
[----:B------:R-:W-:Y:S02]  /*9be0*/  ISETP.GE.AND P1, PT, R5, R9, PT ;  /* 0x000000090500720c */ /* 0x000fe40003f26270 */
[----:B------:R-:W-:-:S02]  /*9bf0*/  FSEL R26, R138, -INF , !P4 ;  /* 0xff8000008a1a7808 */ /* 0x000fc40006000000 */
[-C--:B------:R-:W-:Y:S02]  /*9c00*/  ISETP.GE.AND P4, PT, R5, R10.reuse, PT ;  /* 0x0000000a0500720c */ /* 0x080fe40003f86270 */
[----:B------:R-:W-:Y:S02]  /*9c10*/  ISETP.GE.AND P5, PT, R4, R9, PT ;  /* 0x000000090400720c */ /* 0x000fe40003fa6270 */
[----:B------:R-:W-:Y:S02]  /*9c20*/  FSEL R245, R32, -INF , !P1 ;  /* 0xff80000020f57808 */ /* 0x000fe40004800000 */
[----:B------:R-:W-:Y:S02]  /*9c30*/  ISETP.GE.AND P1, PT, R4, R10, PT ;  /* 0x0000000a0400720c */ /* 0x000fe40003f26270 */
[----:B------:R-:W-:Y:S02]  /*9c40*/  FSEL R252, R34, -INF , !P4 ;  /* 0xff80000022fc7808 */ /* 0x000fe40006000000 */
[----:B------:R-:W-:-:S02]  /*9c50*/  FSEL R244, R33, -INF , !P5 ;  /* 0xff80000021f47808 */ /* 0x000fc40006800000 */
[----:B------:R-:W-:Y:S02]  /*9c60*/  FSEL R180, R35, -INF , !P1 ;  /* 0xff80000023b47808 */ /* 0x000fe40004800000 */
[----:B------:R-:W-:Y:S01]  /*9c70*/  ISETP.GE.AND P5, PT, R0, R11, PT ;  /* 0x0000000b0000720c */ /* 0x000fe20003fa6270 */
[----:B------:R-:W-:Y:S01]  /*9c80*/  UIADD3 UR4, UR25, -0x4498517b, URZ ;  /* 0xbb67ae8519047890 */ /* 0x000fe2000fffe03f */
[----:B---3--:R-:W-:Y:S01]  /*9c90*/  MOV R182, R2 ;  /* 0x0000000200b67202 */ /* 0x008fe20000000f00 */
[----:B------:R-:W-:Y:S01]  /*9ca0*/  IMAD.MOV.U32 R183, RZ, RZ, R3 ;  /* 0x000000ffffb77224 */ /* 0x000fe200078e0003 */
[----:B------:R-:W-:-:S04]  /*9cb0*/  FMNMX.FTZ R2, R239, R13, !PT ;  /* 0x0000000def027209 */ /* 0x000fc80007810000 */
[----:B------:R-:W-:-:S04]  /*9cc0*/  FMNMX.FTZ R2, R20, R2, !PT ;  /* 0x0000000214027209 */ /* 0x000fc80007810000 */
[----:B------:R-:W-:Y:S01]  /*9cd0*/  FMNMX.FTZ R14, R22, R2, !PT ;  /* 0x00000002160e7209 */ /* 0x000fe20007810000 */
[C---:B------:R-:W-:Y:S01]  /*9ce0*/  VIADD R2, R0.reuse, 0x19 ;  /* 0x0000001900027836 */ /* 0x040fe20000000000 */
[----:B------:R-:W-:Y:S02]  /*9cf0*/  IADD3 R3, R0, 0x18, RZ ;  /* 0x0000001800037810 */ /* 0x000fe40007ffe0ff */
[----:B------:R-:W-:Y:S02]  /*9d00*/  FMNMX.FTZ R14, R24, R14, !PT ;  /* 0x0000000e180e7209 */ /* 0x000fe40007810000 */
[-C--:B------:R-:W-:Y:S02]  /*9d10*/  ISETP.GE.AND P4, PT, R3, R9.reuse, PT ;  /* 0x000000090300720c */ /* 0x080fe40003f86270 */
[----:B------:R-:W-:Y:S02]  /*9d20*/  FMNMX.FTZ R14, R245, R14, !PT ;  /* 0x0000000ef50e7209 */ /* 0x000fe40007810000 */
[----:B------:R-:W-:-:S02]  /*9d30*/  ISETP.GE.AND P1, PT, R2, R9, PT ;  /* 0x000000090200720c */ /* 0x000fc40003f26270 */
[----:B------:R-:W-:Y:S02]  /*9d40*/  FSEL R242, R28, -INF , !P4 ;  /* 0xff8000001cf27808 */ /* 0x000fe40006000000 */
[----:B------:R-:W-:Y:S02]  /*9d50*/  FMNMX.FTZ R14, R244, R14, !PT ;  /* 0x0000000ef40e7209 */ /* 0x000fe40007810000 */
[----:B------:R-:W-:Y:S02]  /*9d60*/  FSEL R241, R29, -INF , !P1 ;  /* 0xff8000001df17808 */ /* 0x000fe40004800000 */
[----:B------:R-:W-:Y:S02]  /*9d70*/  ISETP.GE.AND P1, PT, R0, R12, PT ;  /* 0x0000000c0000720c */ /* 0x000fe40003f26270 */
[-C--:B------:R-:W-:Y:S02]  /*9d80*/  ISETP.GE.AND P6, PT, R3, R10.reuse, PT ;  /* 0x0000000a0300720c */ /* 0x080fe40003fc6270 */
[----:B------:R-:W-:-:S02]  /*9d90*/  ISETP.GE.AND P4, PT, R2, R10, PT ;  /* 0x0000000a0200720c */ /* 0x000fc40003f86270 */
[----:B------:R-:W-:Y:S02]  /*9da0*/  FMNMX.FTZ R0, R242, R14, !PT ;  /* 0x0000000ef2007209 */ /* 0x000fe40007810000 */
[----:B------:R-:W-:Y:S02]  /*9db0*/  FSEL R250, R30, -INF , !P6 ;  /* 0xff8000001efa7808 */ /* 0x000fe40007000000 */
[----:B------:R-:W-:Y:S02]  /*9dc0*/  FSEL R251, R31, -INF , !P4 ;  /* 0xff8000001ffb7808 */ /* 0x000fe40006000000 */
[----:B------:R-:W-:Y:S02]  /*9dd0*/  FMNMX.FTZ R0, R241, R0, !PT ;  /* 0x00000000f1007209 */ /* 0x000fe40007810000 */
[----:B------:R-:W-:Y:S02]  /*9de0*/  FMNMX.FTZ R14, R238, R23, !PT ;  /* 0x00000017ee0e7209 */ /* 0x000fe40007810000 */
[----:B------:R-:W-:-:S02]  /*9df0*/  ISETP.GE.AND P6, PT, R8, R11, PT ;  /* 0x0000000b0800720c */ /* 0x000fc40003fc6270 */
[-C--:B------:R-:W-:Y:S02]  /*9e00*/  ISETP.GE.AND P4, PT, R8, R12.reuse, PT ;  /* 0x0000000c0800720c */ /* 0x080fe40003f86270 */
[----:B------:R-:W-:Y:S02]  /*9e10*/  FSEL R8, R192, -INF , !P5 ;  /* 0xff800000c0087808 */ /* 0x000fe40006800000 */
[----:B------:R-:W-:Y:S02]  /*9e20*/  FSEL R31, R194, -INF , !P1 ;  /* 0xff800000c21f7808 */ /* 0x000fe40004800000 */
[C---:B------:R-:W-:Y:S02]  /*9e30*/  ISETP.GE.AND P5, PT, R7.reuse, R11, PT ;  /* 0x0000000b0700720c */ /* 0x040fe40003fa6270 */
[----:B------:R-:W-:Y:S01]  /*9e40*/  ISETP.GE.AND P1, PT, R7, R12, PT ;  /* 0x0000000c0700720c */ /* 0x000fe20003f26270 */
[----:B------:R-:W1:Y:S01]  /*9e50*/  SHFL.BFLY PT, R15, R0, 0x2, 0x1f ;  /* 0x0c401f00000f7f89 */ /* 0x000e6200000e0000 */
[----:B------:R-:W-:-:S02]  /*9e60*/  FMNMX.FTZ R7, R25, R14, !PT ;  /* 0x0000000e19077209 */ /* 0x000fc40007810000 */
[----:B------:R-:W-:Y:S02]  /*9e70*/  FSEL R28, R193, -INF , !P6 ;  /* 0xff800000c11c7808 */ /* 0x000fe40007000000 */
[----:B------:R-:W-:Y:S02]  /*9e80*/  FSEL R34, R195, -INF , !P4 ;  /* 0xff800000c3227808 */ /* 0x000fe40006000000 */
[C---:B------:R-:W-:Y:S02]  /*9e90*/  ISETP.GE.AND P6, PT, R6.reuse, R11, PT ;  /* 0x0000000b0600720c */ /* 0x040fe40003fc6270 */
[----:B------:R-:W-:Y:S02]  /*9ea0*/  ISETP.GE.AND P4, PT, R6, R12, PT ;  /* 0x0000000c0600720c */ /* 0x000fe40003f86270 */
[----:B------:R-:W-:Y:S02]  /*9eb0*/  FMNMX.FTZ R6, R26, R7, !PT ;  /* 0x000000071a067209 */ /* 0x000fe40007810000 */
[----:B------:R-:W-:-:S02]  /*9ec0*/  FSEL R29, R188, -INF , !P5 ;  /* 0xff800000bc1d7808 */ /* 0x000fc40006800000 */
[----:B------:R-:W-:Y:S02]  /*9ed0*/  FMNMX.FTZ R6, R27, R6, !PT ;  /* 0x000000061b067209 */ /* 0x000fe40007810000 */
[----:B------:R-:W-:Y:S02]  /*9ee0*/  FSEL R35, R190, -INF , !P1 ;  /* 0xff800000be237808 */ /* 0x000fe40004800000 */
[C---:B------:R-:W-:Y:S02]  /*9ef0*/  ISETP.GE.AND P5, PT, R5.reuse, R11, PT ;  /* 0x0000000b0500720c */ /* 0x040fe40003fa6270 */
[----:B------:R-:W-:Y:S02]  /*9f00*/  ISETP.GE.AND P1, PT, R5, R12, PT ;  /* 0x0000000c0500720c */ /* 0x000fe40003f26270 */
[----:B------:R-:W-:Y:S02]  /*9f10*/  FMNMX.FTZ R5, R252, R6, !PT ;  /* 0x00000006fc057209 */ /* 0x000fe40007810000 */
[----:B------:R-:W-:-:S02]  /*9f20*/  FSEL R30, R189, -INF , !P6 ;  /* 0xff800000bd1e7808 */ /* 0x000fc40007000000 */
[----:B------:R-:W-:Y:S02]  /*9f30*/  FSEL R132, R191, -INF , !P4 ;  /* 0xff800000bf847808 */ /* 0x000fe40006000000 */
[C---:B------:R-:W-:Y:S02]  /*9f40*/  ISETP.GE.AND P6, PT, R4.reuse, R11, PT ;  /* 0x0000000b0400720c */ /* 0x040fe40003fc6270 */
[----:B------:R-:W-:Y:S02]  /*9f50*/  ISETP.GE.AND P4, PT, R4, R12, PT ;  /* 0x0000000c0400720c */ /* 0x000fe40003f86270 */
[----:B------:R-:W-:Y:S02]  /*9f60*/  FMNMX.FTZ R4, R180, R5, !PT ;  /* 0x00000005b4047209 */ /* 0x000fe40007810000 */
[----:B------:R-:W-:Y:S02]  /*9f70*/  FSEL R174, R184, -INF , !P5 ;  /* 0xff800000b8ae7808 */ /* 0x000fe40006800000 */
[----:B------:R-:W-:-:S02]  /*9f80*/  FSEL R188, R186, -INF , !P1 ;  /* 0xff800000babc7808 */ /* 0x000fc40004800000 */
[C---:B------:R-:W-:Y:S02]  /*9f90*/  ISETP.GE.AND P5, PT, R3.reuse, R11, PT ;  /* 0x0000000b0300720c */ /* 0x040fe40003fa6270 */
[----:B------:R-:W-:Y:S02]  /*9fa0*/  ISETP.GE.AND P1, PT, R3, R12, PT ;  /* 0x0000000c0300720c */ /* 0x000fe40003f26270 */
[----:B------:R-:W-:Y:S01]  /*9fb0*/  FMNMX.FTZ R3, R250, R4, !PT ;  /* 0x00000004fa037209 */ /* 0x000fe20007810000 */
[----:B----4-:R-:W-:Y:S01]  /*9fc0*/  VIADD R6, R21, 0x4 ;  /* 0x0000000415067836 */ /* 0x010fe20000000000 */
[----:B-1----:R-:W-:Y:S02]  /*9fd0*/  FMNMX.FTZ R0, R0, R15, !PT ;  /* 0x0000000f00007209 */ /* 0x002fe40007810000 */
[----:B------:R-:W-:Y:S01]  /*9fe0*/  FMNMX.FTZ R3, R251, R3, !PT ;  /* 0x00000003fb037209 */ /* 0x000fe20007810000 */
[----:B-----5:R-:W-:Y:S01]  /*9ff0*/  IMAD.WIDE.U32 R16, R16, -0x2daee0ad, RZ ;  /* 0xd2511f5310107825 */ /* 0x020fe200078e00ff */
[----:B------:R-:W-:Y:S01]  /*a000*/  FMNMX.FTZ R4, R237, R8, !PT ;  /* 0x00000008ed047209 */ /* 0x000fe20007810000 */
[----:B------:R-:W-:Y:S01]  /*a010*/  SHFL.BFLY PT, R19, R0, 0x1, 0x1f ;  /* 0x0c201f0000137f89 */ /* 0x000fe200000e0000 */
[----:B------:R-:W-:Y:S01]  /*a020*/  MOV R14, UR25 ;  /* 0x00000019000e7c02 */ /* 0x000fe20008000f00 */
[----:B------:R-:W-:-:S02]  /*a030*/  IMAD.WIDE.U32 R6, R6, -0x326172a9, RZ ;  /* 0xcd9e8d5706067825 */ /* 0x000fc400078e00ff */
[----:B------:R-:W1:Y:S01]  /*a040*/  SHFL.BFLY PT, R18, R3, 0x2, 0x1f ;  /* 0x0c401f0003127f89 */ /* 0x000e6200000e0000 */
[----:B------:R-:W-:Y:S02]  /*a050*/  FMNMX.FTZ R5, R28, R4, !PT ;  /* 0x000000041c057209 */ /* 0x000fe40007810000 */
[----:B------:R-:W-:Y:S02]  /*a060*/  LOP3.LUT R4, R17, UR31, R14, 0x96, !PT ;  /* 0x0000001f11047c12 */ /* 0x000fe4000f8e960e */
[----:B------:R-:W-:Y:S02]  /*a070*/  LOP3.LUT R14, R7, R133, RZ, 0x3c, !PT ;  /* 0x00000085070e7212 */ /* 0x000fe400078e3cff */
[----:B------:R-:W-:Y:S02]  /*a080*/  FMNMX.FTZ R7, R29, R5, !PT ;  /* 0x000000051d077209 */ /* 0x000fe40007810000 */
[----:B------:R-:W-:Y:S02]  /*a090*/  FSEL R173, R185, -INF , !P6 ;  /* 0xff800000b9ad7808 */ /* 0x000fe40007000000 */
[----:B------:R-:W-:-:S02]  /*a0a0*/  FMNMX.FTZ R7, R30, R7, !PT ;  /* 0x000000071e077209 */ /* 0x000fc40007810000 */
[----:B------:R-:W-:Y:S02]  /*a0b0*/  FSEL R190, R187, -INF , !P4 ;  /* 0xff800000bbbe7808 */ /* 0x000fe40006000000 */
[C---:B------:R-:W-:Y:S02]  /*a0c0*/  ISETP.GE.AND P6, PT, R2.reuse, R11, PT ;  /* 0x0000000b0200720c */ /* 0x040fe40003fc6270 */
[----:B------:R-:W-:Y:S02]  /*a0d0*/  ISETP.GE.AND P4, PT, R2, R12, PT ;  /* 0x0000000c0200720c */ /* 0x000fe40003f86270 */
[----:B------:R-:W-:Y:S01]  /*a0e0*/  FMNMX.FTZ R2, R174, R7, !PT ;  /* 0x00000007ae027209 */ /* 0x000fe20007810000 */
[----:B------:R-:W-:Y:S01]  /*a0f0*/  IMAD.WIDE.U32 R4, R4, -0x326172a9, RZ ;  /* 0xcd9e8d5704047825 */ /* 0x000fe200078e00ff */
[----:B------:R-:W-:Y:S02]  /*a100*/  FSEL R172, R176, -INF , !P5 ;  /* 0xff800000b0ac7808 */ /* 0x000fe40006800000 */
[----:B------:R-:W-:-:S02]  /*a110*/  FMNMX.FTZ R2, R173, R2, !PT ;  /* 0x00000002ad027209 */ /* 0x000fc40007810000 */
[----:B------:R-:W-:Y:S02]  /*a120*/  LOP3.LUT R17, R5, UR5, R6, 0x96, !PT ;  /* 0x0000000505117c12 */ /* 0x000fe4000f8e9606 */
[----:B------:R-:W-:Y:S02]  /*a130*/  FSEL R137, R177, -INF , !P6 ;  /* 0xff800000b1897808 */ /* 0x000fe40007000000 */
[----:B------:R-:W-:Y:S02]  /*a140*/  FMNMX.FTZ R6, R172, R2, !PT ;  /* 0x00000002ac067209 */ /* 0x000fe40007810000 */
[----:B------:R-:W-:Y:S01]  /*a150*/  FMNMX.FTZ R2, R236, R31, !PT ;  /* 0x0000001fec027209 */ /* 0x000fe20007810000 */
[----:B------:R-:W-:Y:S01]  /*a160*/  IMAD.WIDE.U32 R14, R14, -0x2daee0ad, RZ ;  /* 0xd2511f530e0e7825 */ /* 0x000fe200078e00ff */
[----:B-1----:R-:W-:Y:S02]  /*a170*/  FMNMX.FTZ R134, R3, R18, !PT ;  /* 0x0000001203867209 */ /* 0x002fe40007810000 */
[----:B------:R-:W-:Y:S01]  /*a180*/  FMNMX.FTZ R135, R0, R19, !PT ;  /* 0x0000001300877209 */ /* 0x000fe20007810000 */
[----:B------:R-:W-:Y:S01]  /*a190*/  IMAD R3, R21, -0x326172a9, RZ ;  /* 0xcd9e8d5715037824 */ /* 0x000fe200078e02ff */
[----:B------:R-:W-:-:S02]  /*a1a0*/  FMNMX.FTZ R0, R137, R6, !PT ;  /* 0x0000000689007209 */ /* 0x000fc40007810000 */
[----:B------:R-:W-:Y:S02]  /*a1b0*/  FMNMX.FTZ R2, R34, R2, !PT ;  /* 0x0000000222027209 */ /* 0x000fe40007810000 */
[--C-:B------:R-:W-:Y:S02]  /*a1c0*/  LOP3.LUT R7, R183, UR4, R16.reuse, 0x96, !PT ;  /* 0x00000004b7077c12 */ /* 0x100fe4000f8e9610 */
[----:B------:R-:W-:Y:S02]  /*a1d0*/  LOP3.LUT R32, R15, UR4, R16, 0x96, !PT ;  /* 0x000000040f207c12 */ /* 0x000fe4000f8e9610 */
[----:B------:R-:W-:Y:S01]  /*a1e0*/  LOP3.LUT R3, R5, UR5, R3, 0x96, !PT ;  /* 0x0000000505037c12 */ /* 0x000fe2000f8e9603 */
[----:B------:R-:W1:Y:S01]  /*a1f0*/  SHFL.BFLY PT, R15, R0, 0x2, 0x1f ;  /* 0x0c401f00000f7f89 */ /* 0x000e6200000e0000 */
[----:B------:R-:W-:Y:S01]  /*a200*/  FMNMX.FTZ R5, R35, R2, !PT ;  /* 0x0000000223057209 */ /* 0x000fe20007810000 */
[----:B------:R-:W-:Y:S01]  /*a210*/  UIADD3 UR4, UR24, 0x3c6ef372, URZ ;  /* 0x3c6ef37218047890 */ /* 0x000fe2000fffe03f */
[----:B------:R-:W-:-:S04]  /*a220*/  IMAD.WIDE.U32 R138, R7, -0x326172a9, RZ ;  /* 0xcd9e8d57078a7825 */ /* 0x000fc800078e00ff */
[C---:B------:R-:W-:Y:S01]  /*a230*/  FMUL.FTZ R21, R135.reuse, UR30 ;  /* 0x0000001e87157c20 */ /* 0x040fe20008410000 */
[----:B------:R-:W-:Y:S02]  /*a240*/  FMNMX.FTZ R5, R132, R5, !PT ;  /* 0x0000000584057209 */ /* 0x000fe40007810000 */
[----:B------:R-:W-:Y:S02]  /*a250*/  FSETP.NEU.FTZ.AND P6, PT, R135, -INF , PT ;  /* 0xff8000008700780b */ /* 0x000fe40003fdd000 */
[----:B------:R-:W-:Y:S02]  /*a260*/  FMNMX.FTZ R5, R188, R5, !PT ;  /* 0x00000005bc057209 */ /* 0x000fe40007810000 */
[----:B------:R-:W-:Y:S02]  /*a270*/  LOP3.LUT R18, R139, UR4, R4, 0x96, !PT ;  /* 0x000000048b127c12 */ /* 0x000fe4000f8e9604 */
[----:B------:R-:W-:Y:S02]  /*a280*/  FSEL R21, R21, RZ, P6 ;  /* 0x000000ff15157208 */ /* 0x000fe40003000000 */
[----:B------:R-:W-:-:S02]  /*a290*/  FSEL R175, R178, -INF , !P1 ;  /* 0xff800000b2af7808 */ /* 0x000fc40004800000 */
[----:B------:R-:W-:Y:S01]  /*a2a0*/  FMNMX.FTZ R136, R190, R5, !PT ;  /* 0x00000005be887209 */ /* 0x000fe20007810000 */
[----:B------:R-:W-:-:S04]  /*a2b0*/  IMAD.WIDE.U32 R2, R3, -0x2daee0ad, RZ ;  /* 0xd2511f5303027825 */ /* 0x000fc800078e00ff */
[----:B------:R-:W-:Y:S01]  /*a2c0*/  FFMA.FTZ R13, R13, UR30, -R21 ;  /* 0x0000001e0d0d7c23 */ /* 0x000fe20008010815 */
[----:B------:R-:W-:Y:S01]  /*a2d0*/  FSEL R189, R179, -INF , !P4 ;  /* 0xff800000b3bd7808 */ /* 0x000fe20006000000 */
[----:B------:R-:W-:Y:S01]  /*a2e0*/  IMAD.WIDE.U32 R18, R18, -0x2daee0ad, RZ ;  /* 0xd2511f5312127825 */ /* 0x000fe200078e00ff */
[----:B------:R-:W-:Y:S01]  /*a2f0*/  FMNMX.FTZ R136, R175, R136, !PT ;  /* 0x00000088af887209 */ /* 0x000fe20007810000 */
[----:B------:R3:W-:Y:S03]  /*a300*/  MUFU.EX2 R240, R13 ;  /* 0x0000000d00f07308 */ /* 0x0007e60000000800 */
[----:B------:R-:W-:Y:S02]  /*a310*/  FMNMX.FTZ R136, R189, R136, !PT ;  /* 0x00000088bd887209 */ /* 0x000fe40007810000 */
[----:B-1----:R-:W-:Y:S01]  /*a320*/  FMNMX.FTZ R0, R0, R15, !PT ;  /* 0x0000000f00007209 */ /* 0x002fe20007810000 */
[----:B------:R-:W-:Y:S01]  /*a330*/  UIADD3 UR5, UR25, 0x76cf5d0a, URZ ;  /* 0x76cf5d0a19057890 */ /* 0x000fe2000fffe03f */
[----:B---3--:R-:W-:-:S05]  /*a340*/  LOP3.LUT R13, R19, UR22, R2, 0x96, !PT ;  /* 0x00000016130d7c12 */ /* 0x008fca000f8e9602 */
[----:B------:R-:W-:Y:S02]  /*a350*/  IMAD.WIDE.U32 R198, R13, -0x326172a9, RZ ;  /* 0xcd9e8d570dc67825 */ /* 0x000fe400078e00ff */
[----:B------:R-:W1:Y:S01]  /*a360*/  SHFL.BFLY PT, R13, R136, 0x2, 0x1f ;  /* 0x0c401f00880d7f89 */ /* 0x000e6200000e0000 */
[----:B------:R-:W-:-:S03]  /*a370*/  LOP3.LUT R3, R3, UR5, R182, 0x96, !PT ;  /* 0x0000000503037c12 */ /* 0x000fc6000f8e96b6 */
[----:B------:R-:W3:Y:S01]  /*a380*/  SHFL.BFLY PT, R133, R0, 0x1, 0x1f ;  /* 0x0c201f0000857f89 */ /* 0x000ee200000e0000 */
[----:B------:R-:W-:-:S04]  /*a390*/  IMAD.WIDE.U32 R6, R32, -0x326172a9, RZ ;  /* 0xcd9e8d5720067825 */ /* 0x000fc800078e00ff */
[----:B------:R-:W-:Y:S01]  /*a3a0*/  IMAD.WIDE.U32 R16, R17, -0x2daee0ad, RZ ;  /* 0xd2511f5311107825 */ /* 0x000fe200078e00ff */
[----:B------:R-:W-:-:S03]  /*a3b0*/  LOP3.LUT R5, R7, UR4, R4, 0x96, !PT ;  /* 0x0000000407057c12 */ /* 0x000fc6000f8e9604 */
[----:B------:R-:W-:Y:S01]  /*a3c0*/  IMAD.WIDE.U32 R2, R3, -0x326172a9, RZ ;  /* 0xcd9e8d5703027825 */ /* 0x000fe200078e00ff */
[----:B------:R-:W-:-:S04]  /*a3d0*/  LOP3.LUT R14, R17, UR5, R14, 0x96, !PT ;  /* 0x00000005110e7c12 */ /* 0x000fc8000f8e960e */
[----:B------:R-:W-:Y:S02]  /*a3e0*/  LOP3.LUT R4, R3, UR23, R138, 0x96, !PT ;  /* 0x0000001703047c12 */ /* 0x000fe4000f8e968a */
[----:B------:R-:W-:Y:S01]  /*a3f0*/  LOP3.LUT R7, R199, UR12, R2, 0x96, !PT ;  /* 0x0000000cc7077c12 */ /* 0x000fe2000f8e9602 */
[----:B------:R-:W-:Y:S01]  /*a400*/  IMAD.WIDE.U32 R2, R5, -0x2daee0ad, RZ ;  /* 0xd2511f5305027825 */ /* 0x000fe200078e00ff */
[----:B------:R-:W4:Y:S03]  /*a410*/  SHFL.BFLY PT, R33, R134, 0x1, 0x1f ;  /* 0x0c201f0086217f89 */ /* 0x000f2600000e0000 */
[----:B------:R-:W-:Y:S01]  /*a420*/  IMAD.WIDE.U32 R14, R14, -0x326172a9, RZ ;  /* 0xcd9e8d570e0e7825 */ /* 0x000fe200078e00ff */
[----:B------:R-:W-:-:S03]  /*a430*/  LOP3.LUT R16, R3, UR22, R16, 0x96, !PT ;  /* 0x0000001603107c12 */ /* 0x000fc6000f8e9610 */
[----:B------:R-:W-:Y:S01]  /*a440*/  IMAD.WIDE.U32 R4, R4, -0x2daee0ad, RZ ;  /* 0xd2511f5304047825 */ /* 0x000fe200078e00ff */
[----:B-1----:R-:W-:-:S03]  /*a450*/  FMNMX.FTZ R136, R136, R13, !PT ;  /* 0x0000000d88887209 */ /* 0x002fc60007810000 */
[----:B------:R-:W-:Y:S01]  /*a460*/  IMAD.WIDE.U32 R196, R7, -0x2daee0ad, RZ ;  /* 0xd2511f5307c47825 */ /* 0x000fe200078e00ff */
[----:B------:R-:W-:Y:S02]  /*a470*/  LOP3.LUT R6, R15, UR23, R6, 0x96, !PT ;  /* 0x000000170f067c12 */ /* 0x000fe4000f8e9606 */
[----:B------:R-:W-:Y:S02]  /*a480*/  LOP3.LUT R18, R5, UR11, R18, 0x96, !PT ;  /* 0x0000000b05127c12 */ /* 0x000fe4000f8e9612 */
[----:B------:R-:W-:Y:S01]  /*a490*/  LOP3.LUT R3, R197, UR10, R4, 0x96, !PT ;  /* 0x0000000ac5037c12 */ /* 0x000fe2000f8e9604 */
[----:B------:R-:W-:Y:S01]  /*a4a0*/  IMAD.WIDE.U32 R4, R16, -0x326172a9, RZ ;  /* 0xcd9e8d5710047825 */ /* 0x000fe200078e00ff */
[----:B---3--:R-:W-:Y:S01]  /*a4b0*/  FMNMX.FTZ R133, R0, R133, !PT ;  /* 0x0000008500857209 */ /* 0x008fe20007810000 */
[----:B------:R-:W1:Y:S02]  /*a4c0*/  SHFL.BFLY PT, R16, R136, 0x1, 0x1f ;  /* 0x0c201f0088107f89 */ /* 0x000e6400000e0000 */
[----:B------:R-:W-:Y:S01]  /*a4d0*/  IMAD.WIDE.U32 R6, R6, -0x2daee0ad, RZ ;  /* 0xd2511f5306067825 */ /* 0x000fe200078e00ff */
[----:B------:R-:W-:-:S03]  /*a4e0*/  LOP3.LUT R14, R5, UR12, R14, 0x96, !PT ;  /* 0x0000000c050e7c12 */ /* 0x000fc6000f8e960e */
[C---:B------:R-:W-:Y:S01]  /*a4f0*/  FMUL.FTZ R0, R133.reuse, UR30 ;  /* 0x0000001e85007c20 */ /* 0x040fe20008410000 */
[----:B------:R-:W-:Y:S01]  /*a500*/  FSETP.NEU.FTZ.AND P4, PT, R133, -INF , PT ;  /* 0xff8000008500780b */ /* 0x000fe20003f9d000 */
[----:B------:R-:W-:Y:S01]  /*a510*/  UIADD3 UR4, UR24, -0x4ab325aa, URZ ;  /* 0xb54cda5618047890 */ /* 0x000fe2000fffe03f */
[----:B------:R-:W-:Y:S01]  /*a520*/  LOP3.LUT R7, R7, UR11, R2, 0x96, !PT ;  /* 0x0000000b07077c12 */ /* 0x000fe2000f8e9602 */
[----:B------:R-:W-:Y:S01]  /*a530*/  IMAD.WIDE.U32 R184, R18, -0x326172a9, RZ ;  /* 0xcd9e8d5712b87825 */ /* 0x000fe200078e00ff */
[----:B------:R-:W-:-:S03]  /*a540*/  FSEL R0, R0, RZ, P4 ;  /* 0x000000ff00007208 */ /* 0x000fc60002000000 */
[----:B------:R-:W-:-:S04]  /*a550*/  IMAD.WIDE.U32 R2, R3, -0x326172a9, RZ ;  /* 0xcd9e8d5703027825 */ /* 0x000fc800078e00ff */
[----:B------:R-:W-:Y:S01]  /*a560*/  IMAD.WIDE.U32 R138, R14, -0x2daee0ad, RZ ;  /* 0xd2511f530e8a7825 */ /* 0x000fe200078e00ff */
[----:B------:R-:W-:-:S03]  /*a570*/  LOP3.LUT R5, R3, UR4, R184, 0x96, !PT ;  /* 0x0000000403057c12 */ /* 0x000fc6000f8e96b8 */
[----:B------:R-:W-:Y:S01]  /*a580*/  FFMA.FTZ R8, R8, UR30, -R0 ;  /* 0x0000001e08087c23 */ /* 0x000fe20008010800 */
[C---:B------:R-:W-:Y:S02]  /*a590*/  LOP3.LUT R13, R2.reuse, 0xffff, RZ, 0xc0, !PT ;  /* 0x0000ffff020d7812 */ /* 0x040fe400078ec0ff */
[----:B------:R-:W-:Y:S02]  /*a5a0*/  LOP3.LUT R15, R2, 0xff, RZ, 0xc0, !PT ;  /* 0x000000ff020f7812 */ /* 0x000fe400078ec0ff */
[--C-:B------:R-:W-:Y:S02]  /*a5b0*/  SHF.R.U32.HI R3, RZ, 0x10, R2.reuse ;  /* 0x00000010ff037819 */ /* 0x100fe40000011602 */
[----:B------:R-:W-:Y:S02]  /*a5c0*/  SHF.R.U32.HI R14, RZ, 0x18, R2 ;  /* 0x00000018ff0e7819 */ /* 0x000fe40000011602 */
[----:B------:R-:W-:Y:S01]  /*a5d0*/  LOP3.LUT R2, R139, UR10, R6, 0x96, !PT ;  /* 0x0000000a8b027c12 */ /* 0x000fe2000f8e9606 */
[----:B------:R3:W-:Y:S01]  /*a5e0*/  MUFU.EX2 R200, R8 ;  /* 0x0000000800c87308 */ /* 0x0007e20000000800 */
[--C-:B------:R-:W-:Y:S01]  /*a5f0*/  FFMA.FTZ R20, R20, UR30, -R21.reuse ;  /* 0x0000001e14147c23 */ /* 0x100fe20008010815 */
[----:B----4-:R-:W-:Y:S01]  /*a600*/  FMNMX.FTZ R134, R134, R33, !PT ;  /* 0x0000002186867209 */ /* 0x010fe20007810000 */
[----:B------:R-:W-:Y:S01]  /*a610*/  FFMA.FTZ R22, R22, UR30, -R21 ;  /* 0x0000001e16167c23 */ /* 0x000fe20008010815 */
[----:B------:R-:W-:Y:S01]  /*a620*/  IMAD.WIDE.U32 R6, R7, -0x326172a9, RZ ;  /* 0xcd9e8d5707067825 */ /* 0x000fe200078e00ff */
[----:B-1----:R-:W-:-:S03]  /*a630*/  FMNMX.FTZ R136, R136, R16, !PT ;  /* 0x0000001088887209 */ /* 0x002fc60007810000 */
[----:B------:R1:W-:Y:S01]  /*a640*/  MUFU.EX2 R227, R20 ;  /* 0x0000001400e37308 */ /* 0x0003e20000000800 */
[----:B------:R-:W-:Y:S02]  /*a650*/  LOP3.LUT R176, R7, UR29, R4, 0x96, !PT ;  /* 0x0000001d07b07c12 */ /* 0x000fe4000f8e9604 */
[----:B------:R-:W-:Y:S02]  /*a660*/  FSETP.NEU.FTZ.AND P5, PT, R134, -INF , PT ;  /* 0xff8000008600780b */ /* 0x000fe40003fbd000 */
[----:B---3--:R-:W-:Y:S01]  /*a670*/  LOP3.LUT R8, R3, 0xff, RZ, 0xc0, !PT ;  /* 0x000000ff03087812 */ /* 0x008fe200078ec0ff */
[----:B------:R-:W-:Y:S02]  /*a680*/  IMAD.WIDE.U32 R2, R2, -0x326172a9, RZ ;  /* 0xcd9e8d5702027825 */ /* 0x000fe400078e00ff */
[----:B------:R3:W-:Y:S01]  /*a690*/  MUFU.EX2 R226, R22 ;  /* 0x0000001600e27308 */ /* 0x0007e20000000800 */
[----:B------:R-:W-:Y:S02]  /*a6a0*/  SHF.R.U32.HI R13, RZ, 0x8, R13 ;  /* 0x00000008ff0d7819 */ /* 0x000fe4000001160d */
[----:B------:R-:W-:-:S02]  /*a6b0*/  LOP3.LUT R4, R3, UR4, R6, 0x96, !PT ;  /* 0x0000000403047c12 */ /* 0x000fc4000f8e9606 */
[----:B-1----:R-:W-:Y:S02]  /*a6c0*/  PRMT R20, R8, 0x5410, R14 ;  /* 0x0000541008147816 */ /* 0x002fe4000000000e */
[----:B------:R-:W-:Y:S01]  /*a6d0*/  LOP3.LUT R14, R2, 0xffff, RZ, 0xc0, !PT ;  /* 0x0000ffff020e7812 */ /* 0x000fe200078ec0ff */
[----:B------:R-:W-:Y:S01]  /*a6e0*/  FFMA.FTZ R3, R29, UR30, -R0 ;  /* 0x0000001e1d037c23 */ /* 0x000fe20008010800 */
[----:B------:R-:W-:Y:S01]  /*a6f0*/  FFMA.FTZ R24, R24, UR30, -R21 ;  /* 0x0000001e18187c23 */ /* 0x000fe20008010815 */
[----:B------:R-:W-:Y:S01]  /*a700*/  LOP3.LUT R18, R2, 0xff, RZ, 0xc0, !PT ;  /* 0x000000ff02127812 */ /* 0x000fe200078ec0ff */
[----:B------:R-:W-:Y:S01]  /*a710*/  FMUL.FTZ R8, R136, UR30 ;  /* 0x0000001e88087c20 */ /* 0x000fe20008410000 */
[----:B---3--:R-:W-:Y:S01]  /*a720*/  FMUL.FTZ R22, R134, UR30 ;  /* 0x0000001e86167c20 */ /* 0x008fe20008410000 */
[--C-:B------:R-:W-:Y:S01]  /*a730*/  SHF.R.U32.HI R17, RZ, 0x10, R2.reuse ;  /* 0x00000010ff117819 */ /* 0x100fe20000011602 */
[----:B------:R1:W-:Y:S01]  /*a740*/  MUFU.EX2 R197, R3 ;  /* 0x0000000300c57308 */ /* 0x0003e20000000800 */
[----:B------:R-:W-:-:S02]  /*a750*/  SHF.R.U32.HI R16, RZ, 0x18, R2 ;  /* 0x00000018ff107819 */ /* 0x000fc40000011602 */
[----:B------:R-:W-:Y:S02]  /*a760*/  FSEL R22, R22, RZ, P5 ;  /* 0x000000ff16167208 */ /* 0x000fe40002800000 */
[----:B------:R-:W-:Y:S02]  /*a770*/  FSETP.NEU.FTZ.AND P1, PT, R136, -INF , PT ;  /* 0xff8000008800780b */ /* 0x000fe40003f3d000 */
[----:B------:R-:W-:Y:S01]  /*a780*/  SHF.R.U32.HI R2, RZ, 0x10, R5 ;  /* 0x00000010ff027819 */ /* 0x000fe20000011605 */
[----:B------:R-:W3:Y:S01]  /*a790*/  MUFU.EX2 R225, R24 ;  /* 0x0000001800e17308 */ /* 0x000ee20000000800 */
[----:B------:R-:W-:Y:S01]  /*a7a0*/  PRMT R19, R15, 0x5410, R13 ;  /* 0x000054100f137816 */ /* 0x000fe2000000000d */
[----:B------:R-:W-:Y:S01]  /*a7b0*/  FFMA.FTZ R26, R26, UR30, -R22 ;  /* 0x0000001e1a1a7c23 */ /* 0x000fe20008010816 */
[C---:B------:R-:W-:Y:S02]  /*a7c0*/  LOP3.LUT R6, R5.reuse, 0xffff, RZ, 0xc0, !PT ;  /* 0x0000ffff05067812 */ /* 0x040fe400078ec0ff */
[----:B------:R-:W-:-:S02]  /*a7d0*/  LOP3.LUT R15, R5, 0xff, RZ, 0xc0, !PT ;  /* 0x000000ff050f7812 */ /* 0x000fc400078ec0ff */
[----:B------:R-:W-:Y:S01]  /*a7e0*/  SHF.R.U32.HI R13, RZ, 0x18, R5 ;  /* 0x00000018ff0d7819 */ /* 0x000fe20000011605 */
[----:B-1----:R-:W-:Y:S01]  /*a7f0*/  FFMA.FTZ R3, R30, UR30, -R0 ;  /* 0x0000001e1e037c23 */ /* 0x002fe20008010800 */
[----:B------:R-:W-:Y:S01]  /*a800*/  FSEL R8, R8, RZ, P1 ;  /* 0x000000ff08087208 */ /* 0x000fe20000800000 */
[--C-:B------:R-:W-:Y:S01]  /*a810*/  FFMA.FTZ R25, R25, UR30, -R22.reuse ;  /* 0x0000001e19197c23 */ /* 0x100fe20008010816 */
[----:B------:R-:W-:Y:S01]  /*a820*/  LOP3.LUT R5, R2, 0xff, RZ, 0xc0, !PT ;  /* 0x000000ff02057812 */ /* 0x000fe200078ec0ff */
[----:B------:R-:W-:Y:S01]  /*a830*/  FFMA.FTZ R27, R27, UR30, -R22 ;  /* 0x0000001e1b1b7c23 */ /* 0x000fe20008010816 */
[----:B------:R1:W-:Y:S01]  /*a840*/  MUFU.EX2 R191, R3 ;  /* 0x0000000300bf7308 */ /* 0x0003e20000000800 */
[----:B------:R-:W-:Y:S02]  /*a850*/  LOP3.LUT R2, R17, 0xff, RZ, 0xc0, !PT ;  /* 0x000000ff11027812 */ /* 0x000fe400078ec0ff */
[----:B------:R-:W-:Y:S01]  /*a860*/  SHF.R.U32.HI R7, RZ, 0x8, R6 ;  /* 0x00000008ff077819 */ /* 0x000fe20000011606 */
[----:B------:R-:W-:Y:S01]  /*a870*/  FFMA.FTZ R6, R31, UR30, -R8 ;  /* 0x0000001e1f067c23 */ /* 0x000fe20008010808 */
[----:B------:R-:W-:-:S03]  /*a880*/  FFMA.FTZ R23, R23, UR30, -R22 ;  /* 0x0000001e17177c23 */ /* 0x000fc60008010816 */
[----:B------:R4:W-:Y:S01]  /*a890*/  MUFU.EX2 R202, R26 ;  /* 0x0000001a00ca7308 */ /* 0x0009e20000000800 */
[----:B------:R-:W-:Y:S02]  /*a8a0*/  PRMT R15, R15, 0x5410, R7 ;  /* 0x000054100f0f7816 */ /* 0x000fe40000000007 */
[----:B-1----:R-:W-:-:S05]  /*a8b0*/  SHF.R.U32.HI R3, RZ, 0x8, R14 ;  /* 0x00000008ff037819 */ /* 0x002fca000001160e */
[----:B------:R1:W-:Y:S01]  /*a8c0*/  MUFU.EX2 R203, R25 ;  /* 0x0000001900cb7308 */ /* 0x0003e20000000800 */
[----:B--2---:R-:W-:Y:S02]  /*a8d0*/  PRMT R181, R181, 0x7054, R181 ;  /* 0x00007054b5b57816 */ /* 0x004fe400000000b5 */
[----:B----4-:R-:W-:-:S05]  /*a8e0*/  PRMT R26, R2, 0x5410, R16 ;  /* 0x00005410021a7816 */ /* 0x010fca0000000010 */
[----:B------:R-:W2:Y:S01]  /*a8f0*/  MUFU.EX2 R201, R27 ;  /* 0x0000001b00c97308 */ /* 0x000ea20000000800 */
[----:B------:R-:W-:Y:S02]  /*a900*/  LOP3.LUT R2, R4, 0xffff, RZ, 0xc0, !PT ;  /* 0x0000ffff04027812 */ /* 0x000fe400078ec0ff */
[--C-:B------:R-:W-:Y:S02]  /*a910*/  SHF.R.U32.HI R7, RZ, 0x18, R4.reuse ;  /* 0x00000018ff077819 */ /* 0x100fe40000011604 */
[----:B-1----:R-:W-:Y:S02]  /*a920*/  PRMT R25, R18, 0x5410, R3 ;  /* 0x0000541012197816 */ /* 0x002fe40000000003 */
[----:B------:R-:W-:Y:S01]  /*a930*/  SHF.R.U32.HI R3, RZ, 0x10, R4 ;  /* 0x00000010ff037819 */ /* 0x000fe20000011604 */
[----:B------:R1:W-:Y:S01]  /*a940*/  MUFU.EX2 R187, R6 ;  /* 0x0000000600bb7308 */ /* 0x0003e20000000800 */
[----:B------:R-:W-:Y:S01]  /*a950*/  FFMA.FTZ R28, R28, UR30, -R0 ;  /* 0x0000001e1c1c7c23 */ /* 0x000fe20008010800 */
[----:B------:R-:W-:Y:S01]  /*a960*/  PRMT R17, R5, 0x5410, R13 ;  /* 0x0000541005117816 */ /* 0x000fe2000000000d */
[----:B------:R-:W-:Y:S01]  /*a970*/  FFMA.FTZ R5, R34, UR30, -R8 ;  /* 0x0000001e22057c23 */ /* 0x000fe20008010808 */
[----:B------:R-:W-:-:S04]  /*a980*/  HSET2.LE.AND R18, R19, R181, PT ;  /* 0x000000b513127233 */ /* 0x000fc80003803000 */
[----:B------:R-:W4:Y:S01]  /*a990*/  MUFU.EX2 R224, R23 ;  /* 0x0000001700e07308 */ /* 0x000f220000000800 */
[----:B-1----:R-:W-:Y:S02]  /*a9a0*/  SHF.R.U32.HI R6, RZ, 0x8, R2 ;  /* 0x00000008ff067819 */ /* 0x002fe40000011602 */
[----:B------:R-:W-:Y:S01]  /*a9b0*/  LOP3.LUT R2, R3, 0xff, RZ, 0xc0, !PT ;  /* 0x000000ff03027812 */ /* 0x000fe200078ec0ff */
[----:B------:R-:W-:-:S04]  /*a9c0*/  FFMA.FTZ R3, R35, UR30, -R8 ;  /* 0x0000001e23037c23 */ /* 0x000fc80008010808 */
[----:B------:R1:W5:Y:S01]  /*a9d0*/  MUFU.EX2 R199, R28 ;  /* 0x0000001c00c77308 */ /* 0x0003620000000800 */
[----:B------:R-:W-:Y:S02]  /*a9e0*/  PRMT R24, R2, 0x5410, R7 ;  /* 0x0000541002187816 */ /* 0x000fe40000000007 */
[----:B---3--:R-:W-:-:S05]  /*a9f0*/  F2FP.F16.F32.PACK_AB R2, R225, R226 ;  /* 0x000000e2e102723e */ /* 0x008fca00000000ff */
[----:B------:R3:W-:Y:S01]  /*aa00*/  MUFU.EX2 R184, R3 ;  /* 0x0000000300b87308 */ /* 0x0007e20000000800 */
[----:B------:R-:W-:Y:S02]  /*aa10*/  LOP3.LUT R13, R4, 0xff, RZ, 0xc0, !PT ;  /* 0x000000ff040d7812 */ /* 0x000fe400078ec0ff */
[----:B------:R-:W-:Y:S02]  /*aa20*/  FSEL R4, R134, RZ, P5 ;  /* 0x000000ff86047208 */ /* 0x000fe40002800000 */
[----:B------:R-:W-:Y:S02]  /*aa30*/  LOP3.LUT R18, R18, R2, RZ, 0xc0, !PT ;  /* 0x0000000212127212 */ /* 0x000fe400078ec0ff */
[----:B------:R-:W-:Y:S01]  /*aa40*/  HSET2.LE.AND R2, R20, R181, PT ;  /* 0x000000b514027233 */ /* 0x000fe20003803000 */
[----:B------:R2:W5:Y:S01]  /*aa50*/  MUFU.EX2 R186, R5 ;  /* 0x0000000500ba7308 */ /* 0x0005620000000800 */
[----:B-1----:R-:W1:Y:S01]  /*aa60*/  LDSM.16.MT88.4 R28, [R209+0xa000] ;  /* 0x00a00000d11c783b */ /* 0x002e620000004200 */
[----:B---3--:R-:W-:-:S06]  /*aa70*/  FFMA.FTZ R3, R132, UR30, -R8 ;  /* 0x0000001e84037c23 */ /* 0x008fcc0008010808 */
[----:B------:R3:W-:Y:S01]  /*aa80*/  MUFU.EX2 R139, R3 ;  /* 0x00000003008b7308 */ /* 0x0007e20000000800 */
[----:B--2---:R-:W-:Y:S01]  /*aa90*/  FSEL R5, R135, RZ, P6 ;  /* 0x000000ff87057208 */ /* 0x004fe20003000000 */
[----:B------:R-:W-:Y:S01]  /*aaa0*/  FADD.FTZ R7, R238, -R4 ;  /* 0x80000004ee077221 */ /* 0x000fe20000010000 */
[----:B------:R-:W-:Y:S02]  /*aab0*/  PRMT R14, R13, 0x5410, R6 ;  /* 0x000054100d0e7816 */ /* 0x000fe40000000006 */
[----:B------:R-:W-:Y:S01]  /*aac0*/  FSEL R4, R136, RZ, P1 ;  /* 0x000000ff88047208 */ /* 0x000fe20000800000 */
[----:B------:R-:W-:Y:S01]  /*aad0*/  FADD.FTZ R6, R239, -R5 ;  /* 0x80000005ef067221 */ /* 0x000fe20000010000 */
[----:B------:R-:W-:Y:S02]  /*aae0*/  FSEL R5, R133, RZ, P4 ;  /* 0x000000ff85057208 */ /* 0x000fe40002000000 */
[----:B---3--:R-:W-:-:S04]  /*aaf0*/  F2FP.F16.F32.PACK_AB R3, R201, R202 ;  /* 0x000000cac903723e */ /* 0x008fc800000000ff */
[----:B------:R-:W-:Y:S02]  /*ab00*/  LOP3.LUT R19, R2, R3, RZ, 0xc0, !PT ;  /* 0x0000000302137212 */ /* 0x000fe400078ec0ff */
[--C-:B------:R-:W-:Y:S02]  /*ab10*/  HSET2.LE.AND R2, R17, R181.reuse, PT ;  /* 0x000000b511027233 */ /* 0x100fe40003803000 */
[----:B----4-:R-:W-:Y:S01]  /*ab20*/  F2FP.F16.F32.PACK_AB R3, R203, R224 ;  /* 0x000000e0cb03723e */ /* 0x010fe200000000ff */
[----:B------:R-:W-:Y:S01]  /*ab30*/  FADD.FTZ R23, R236, -R4 ;  /* 0x80000004ec177221 */ /* 0x000fe20000010000 */
[----:B------:R-:W-:Y:S01]  /*ab40*/  FADD.FTZ R13, R237, -R5 ;  /* 0x80000005ed0d7221 */ /* 0x000fe20000010000 */
[----:B------:R-:W-:Y:S01]  /*ab50*/  FMUL.FTZ R6, R6, UR30 ;  /* 0x0000001e06067c20 */ /* 0x000fe20008410000 */
[----:B------:R-:W-:Y:S01]  /*ab60*/  HSET2.LE.AND R4, R15, R181, PT ;  /* 0x000000b50f047233 */ /* 0x000fe20003803000 */
[----:B------:R-:W-:Y:S01]  /*ab70*/  FMUL.FTZ R7, R7, UR30 ;  /* 0x0000001e07077c20 */ /* 0x000fe20008410000 */
[----:B------:R-:W-:-:S02]  /*ab80*/  LOP3.LUT R17, R2, R3, RZ, 0xc0, !PT ;  /* 0x0000000302117212 */ /* 0x000fc400078ec0ff */
[----:B------:R-:W-:Y:S02]  /*ab90*/  F2FP.F16.F32.PACK_AB R5, R227, R240 ;  /* 0x000000f0e305723e */ /* 0x000fe400000000ff */
[--C-:B------:R-:W-:Y:S02]  /*aba0*/  HSET2.LE.AND R2, R14, R181.reuse, PT ;  /* 0x000000b50e027233 */ /* 0x100fe40003803000 */
[----:B-----5:R-:W-:Y:S01]  /*abb0*/  F2FP.F16.F32.PACK_AB R3, R199, R200 ;  /* 0x000000c8c703723e */ /* 0x020fe200000000ff */
[----:B------:R2:W3:Y:S01]  /*abc0*/  MUFU.EX2 R20, R6 ;  /* 0x0000000600147308 */ /* 0x0004e20000000800 */
[----:B------:R-:W-:Y:S02]  /*abd0*/  LOP3.LUT R16, R4, R5, RZ, 0xc0, !PT ;  /* 0x0000000504107212 */ /* 0x000fe400078ec0ff */
[----:B------:R-:W-:Y:S02]  /*abe0*/  LOP3.LUT R4, R2, R3, RZ, 0xc0, !PT ;  /* 0x0000000302047212 */ /* 0x000fe400078ec0ff */
[----:B------:R-:W-:-:S03]  /*abf0*/  HSET2.LE.AND R2, R24, R181, PT ;  /* 0x000000b518027233 */ /* 0x000fc60003803000 */
[----:B------:R-:W4:Y:S01]  /*ac00*/  MUFU.EX2 R15, R7 ;  /* 0x00000007000f7308 */ /* 0x000f220000000800 */
[----:B------:R-:W-:-:S04]  /*ac10*/  F2FP.F16.F32.PACK_AB R3, R186, R187 ;  /* 0x000000bbba03723e */ /* 0x000fc800000000ff */
[----:B------:R-:W-:Y:S02]  /*ac20*/  LOP3.LUT R5, R2, R3, RZ, 0xc0, !PT ;  /* 0x0000000302057212 */ /* 0x000fe400078ec0ff */
[--C-:B------:R-:W-:Y:S02]  /*ac30*/  HSET2.LE.AND R3, R26, R181.reuse, PT ;  /* 0x000000b51a037233 */ /* 0x100fe40003803000 */
[----:B--2---:R-:W-:Y:S02]  /*ac40*/  HSET2.LE.AND R6, R25, R181, PT ;  /* 0x000000b519067233 */ /* 0x004fe40003803000 */
[----:B------:R-:W2:Y:S01]  /*ac50*/  LDSM.16.MT88.4 R24, [R211+0xa000] ;  /* 0x00a00000d318783b */ /* 0x000ea20000004200 */
[----:B------:R-:W-:Y:S01]  /*ac60*/  FMUL.FTZ R13, R13, UR30 ;  /* 0x0000001e0d0d7c20 */ /* 0x000fe20008410000 */
[-C--:B---3--:R-:W-:Y:S01]  /*ac70*/  FMUL.FTZ R144, R144, R20.reuse ;  /* 0x0000001490907220 */ /* 0x088fe20000410000 */
[----:B------:R-:W-:Y:S02]  /*ac80*/  FMUL.FTZ R145, R145, R20 ;  /* 0x0000001491917220 */ /* 0x000fe40000410000 */
[----:B------:R3:W5:Y:S01]  /*ac90*/  MUFU.EX2 R14, R13 ;  /* 0x0000000d000e7308 */ /* 0x0007620000000800 */
[-C--:B----4-:R-:W-:Y:S01]  /*aca0*/  FMUL.FTZ R146, R146, R15.reuse ;  /* 0x0000000f92927220 */ /* 0x090fe20000410000 */
[----:B------:R-:W-:-:S07]  /*acb0*/  FMUL.FTZ R147, R147, R15 ;  /* 0x0000000f93937220 */ /* 0x000fce0000410000 */
[----:B-1----:R-:W-:Y:S01]  /*acc0*/  HMMA.16816.F32 R32, R16, R28, R144 ;  /* 0x0000001c1020723c */ /* 0x002fe20000001890 */
[----:B---3--:R-:W-:-:S06]  /*acd0*/  FMUL.FTZ R13, R23, UR30 ;  /* 0x0000001e170d7c20 */ /* 0x008fcc0008410000 */
[----:B------:R-:W1:Y:S01]  /*ace0*/  MUFU.EX2 R13, R13 ;  /* 0x0000000d000d7308 */ /* 0x000e620000000800 */
[----:B------:R-:W-:Y:S02]  /*acf0*/  F2FP.F16.F32.PACK_AB R7, R191, R197 ;  /* 0x000000c5bf07723e */ /* 0x000fe400000000ff */
[----:B------:R-:W-:Y:S01]  /*ad00*/  F2FP.F16.F32.PACK_AB R2, R139, R184 ;  /* 0x000000b88b02723e */ /* 0x000fe200000000ff */
[-C--:B-----5:R-:W-:Y:S01]  /*ad10*/  FMUL.FTZ R140, R140, R14.reuse ;  /* 0x0000000e8c8c7220 */ /* 0x0a0fe20000410000 */
[----:B------:R-:W-:Y:S01]  /*ad20*/  LOP3.LUT R6, R6, R7, RZ, 0xc0, !PT ;  /* 0x0000000706067212 */ /* 0x000fe200078ec0ff */
[----:B------:R-:W-:Y:S01]  /*ad30*/  FMUL.FTZ R141, R141, R14 ;  /* 0x0000000e8d8d7220 */ /* 0x000fe20000410000 */
[----:B------:R-:W-:Y:S01]  /*ad40*/  LOP3.LUT R7, R3, R2, RZ, 0xc0, !PT ;  /* 0x0000000203077212 */ /* 0x000fe200078ec0ff */
[-C--:B------:R-:W-:Y:S01]  /*ad50*/  FMUL.FTZ R152, R152, R20.reuse ;  /* 0x0000001498987220 */ /* 0x080fe20000410000 */
[----:B------:R-:W-:Y:S01]  /*ad60*/  FMUL.FTZ R153, R153, R20 ;  /* 0x0000001499997220 */ /* 0x000fe20000410000 */
[-C--:B------:R-:W-:Y:S01]  /*ad70*/  FMUL.FTZ R154, R154, R15.reuse ;  /* 0x0000000f9a9a7220 */ /* 0x080fe20000410000 */
[-C--:B------:R-:W-:Y:S01]  /*ad80*/  FMUL.FTZ R148, R148, R14.reuse ;  /* 0x0000000e94947220 */ /* 0x080fe20000410000 */
[----:B------:R-:W-:Y:S01]  /*ad90*/  FMUL.FTZ R149, R149, R14 ;  /* 0x0000000e95957220 */ /* 0x000fe20000410000 */
[-C--:B------:R-:W-:Y:S01]  /*ada0*/  FMUL.FTZ R155, R155, R15.reuse ;  /* 0x0000000f9b9b7220 */ /* 0x080fe20000410000 */
[-C--:B------:R-:W-:Y:S01]  /*adb0*/  FMUL.FTZ R36, R36, R20.reuse ;  /* 0x0000001424247220 */ /* 0x080fe20000410000 */
[----:B------:R-:W-:Y:S01]  /*adc0*/  FMUL.FTZ R37, R37, R20 ;  /* 0x0000001425257220 */ /* 0x000fe20000410000 */
[----:B------:R-:W-:Y:S01]  /*add0*/  FMUL.FTZ R38, R38, R15 ;  /* 0x0000000f26267220 */ /* 0x000fe20000410000 */
[-C--:B-1----:R-:W-:Y:S01]  /*ade0*/  FMUL.FTZ R142, R142, R13.reuse ;  /* 0x0000000d8e8e7220 */ /* 0x082fe20000410000 */
[-C--:B------:R-:W-:Y:S01]  /*adf0*/  FMUL.FTZ R143, R143, R13.reuse ;  /* 0x0000000d8f8f7220 */ /* 0x080fe20000410000 */
[-C--:B------:R-:W-:Y:S01]  /*ae00*/  FMUL.FTZ R150, R150, R13.reuse ;  /* 0x0000000d96967220 */ /* 0x080fe20000410000 */
[----:B------:R-:W-:Y:S01]  /*ae10*/  FMUL.FTZ R151, R151, R13 ;  /* 0x0000000d97977220 */ /* 0x000fe20000410000 */
[----:B------:R-:W-:Y:S01]  /*ae20*/  FMUL.FTZ R39, R39, R15 ;  /* 0x0000000f27277220 */ /* 0x000fe20000410000 */
[----:B------:R-:W-:Y:S01]  /*ae30*/  IMAD.MOV.U32 R132, RZ, RZ, R35 ;  /* 0x000000ffff847224 */ /* 0x000fe200078e0023 */
[----:B------:R-:W-:Y:S01]  /*ae40*/  MOV R3, R34 ;  /* 0x0000002200037202 */ /* 0x000fe20000000f00 */
[----:B------:R-:W-:Y:S01]  /*ae50*/  IMAD.MOV.U32 R23, RZ, RZ, R32 ;  /* 0x000000ffff177224 */ /* 0x000fe200078e0020 */
[----:B------:R-:W-:Y:S01]  /*ae60*/  HMMA.16816.F32 R140, R4, R28, R140 ;  /* 0x0000001c048c723c */ /* 0x000fe2000000188c */
[----:B------:R-:W-:-:S05]  /*ae70*/  IMAD.MOV.U32 R2, RZ, RZ, R33 ;  /* 0x000000ffff027224 */ /* 0x000fca00078e0021 */
[-C--:B------:R-:W-:Y:S06]  /*ae80*/  HMMA.16816.F32 R148, R4, R30.reuse, R148 ;  /* 0x0000001e0494723c */ /* 0x080fec0000001894 */
[C---:B------:R-:W-:Y:S06]  /*ae90*/  HMMA.16816.F32 R32, R16.reuse, R30, R152 ;  /* 0x0000001e1020723c */ /* 0x040fec0000001898 */
[----:B--2---:R-:W-:Y:S01]  /*aea0*/  HMMA.16816.F32 R28, R16, R24, R36 ;  /* 0x00000018101c723c */ /* 0x004fe20000001824 */
        /* <DEDUP_REMOVED lines=8> */
[----:B------:R-:W1:-:S15]  /*af30*/  LDSM.16.MT88.4 R36, [R214+0xa000] ;  /* 0x00a00000d624783b */ /* 0x000e5e0000004200 */
[----:B------:R-:W-:Y:S01]  /*af40*/  MOV R181, R30 ;  /* 0x0000001e00b57202 */ /* 0x000fe20000000f00 */
[----:B------:R-:W-:Y:S01]  /*af50*/  IMAD.MOV.U32 R179, RZ, RZ, R31 ;  /* 0x000000ffffb37224 */ /* 0x000fe200078e001f */
[----:B------:R-:W-:Y:S01]  /*af60*/  MOV R177, R29 ;  /* 0x0000001d00b17202 */ /* 0x000fe20000000f00 */
[----:B------:R-:W-:Y:S02]  /*af70*/  IMAD.MOV.U32 R178, RZ, RZ, R28 ;  /* 0x000000ffffb27224 */ /* 0x000fe400078e001c */
[----:B------:R-:W-:Y:S01]  /*af80*/  HMMA.16816.F32 R28, R16, R26, R48 ;  /* 0x0000001a101c723c */ /* 0x000fe20000001830 */
[-C--:B------:R-:W-:Y:S01]  /*af90*/  FMUL.FTZ R44, R44, R14.reuse ;  /* 0x0000000e2c2c7220 */ /* 0x080fe20000410000 */
[----:B------:R-:W-:Y:S01]  /*afa0*/  FMUL.FTZ R45, R45, R14 ;  /* 0x0000000e2d2d7220 */ /* 0x000fe20000410000 */
[-C--:B------:R-:W-:Y:S01]  /*afb0*/  FMUL.FTZ R46, R46, R13.reuse ;  /* 0x0000000d2e2e7220 */ /* 0x080fe20000410000 */
[----:B------:R-:W-:Y:S02]  /*afc0*/  FMUL.FTZ R47, R47, R13 ;  /* 0x0000000d2f2f7220 */ /* 0x000fe40000410000 */
[----:B------:R-:W-:Y:S01]  /*afd0*/  HMMA.16816.F32 R236, R4, R24, R40 ;  /* 0x0000001804ec723c */ /* 0x000fe20000001828 */
[----:B------:R-:W2:Y:S01]  /*afe0*/  LDSM.16.MT88.4 R40, [R213+0xb000] ;  /* 0x00b00000d528783b */ /* 0x000ea20000004200 */
[----:B------:R-:W-:Y:S01]  /*aff0*/  IMAD.MOV.U32 R155, RZ, RZ, R33 ;  /* 0x000000ffff9b7224 */ /* 0x000fe200078e0021 */
[----:B------:R-:W-:Y:S01]  /*b000*/  MOV R154, R34 ;  /* 0x00000022009a7202 */ /* 0x000fe20000000f00 */
[----:B------:R-:W-:-:S02]  /*b010*/  IMAD.MOV.U32 R153, RZ, RZ, R35 ;  /* 0x000000ffff997224 */ /* 0x000fc400078e0023 */
[----:B------:R-:W-:Y:S02]  /*b020*/  IMAD.MOV.U32 R152, RZ, RZ, R32 ;  /* 0x000000ffff987224 */ /* 0x000fe400078e0020 */
[----:B------:R-:W3:Y:S01]  /*b030*/  LDSM.16.MT88.4 R32, [R211+0xb000] ;  /* 0x00b00000d320783b */ /* 0x000ee20000004200 */
[----:B------:R-:W-:Y:S03]  /*b040*/  HMMA.16816.F32 R232, R4, R26, R44 ;  /* 0x0000001a04e8723c */ /* 0x000fe6000000182c */
[----:B------:R-:W-:Y:S04]  /*b050*/  LDSM.16.MT88.4 R24, [R209+0xb000] ;  /* 0x00b00000d118783b */ /* 0x000fe80000004200 */
[----:B------:R-:W-:Y:S02]  /*b060*/  LDSM.16.MT88.4 R44, [R214+0xb000] ;  /* 0x00b00000d62c783b */ /* 0x000fe40000004200 */
[----:B------:R-:W-:Y:S01]  /*b070*/  IMAD.MOV.U32 R51, RZ, RZ, R29 ;  /* 0x000000ffff337224 */ /* 0x000fe200078e001d */
[----:B------:R-:W-:Y:S01]  /*b080*/  MOV R49, R31 ;  /* 0x0000001f00317202 */ /* 0x000fe20000000f00 */
[----:B------:R-:W-:-:S02]  /*b090*/  IMAD.MOV.U32 R50, RZ, RZ, R30 ;  /* 0x000000ffff327224 */ /* 0x000fc400078e001e */
[----:B------:R-:W-:Y:S02]  /*b0a0*/  IMAD.MOV.U32 R48, RZ, RZ, R28 ;  /* 0x000000ffff307224 */ /* 0x000fe400078e001c */
[----:B------:R-:W4:Y:S01]  /*b0b0*/  LDSM.16.MT88.4 R28, [R213+0xa000] ;  /* 0x00a00000d51c783b */ /* 0x000f220000004200 */
[-C--:B------:R-:W-:Y:S01]  /*b0c0*/  FMUL.FTZ R64, R64, R20.reuse ;  /* 0x0000001440407220 */ /* 0x080fe20000410000 */
[----:B------:R-:W-:Y:S01]  /*b0d0*/  FMUL.FTZ R65, R65, R20 ;  /* 0x0000001441417220 */ /* 0x000fe20000410000 */
        /* <DEDUP_REMOVED lines=16> */
[-C--:B------:R-:W-:Y:S01]  /*b1e0*/  FMUL.FTZ R57, R57, R14.reuse ;  /* 0x0000000e39397220 */ /* 0x080fe20000410000 */
[-C--:B------:R-:W-:Y:S01]  /*b1f0*/  FMUL.FTZ R60, R60, R14.reuse ;  /* 0x0000000e3c3c7220 */ /* 0x080fe20000410000 */
[----:B------:R-:W-:Y:S01]  /*b200*/  FMUL.FTZ R61, R61, R14 ;  /* 0x0000000e3d3d7220 */ /* 0x000fe20000410000 */
[-C--:B------:R-:W-:Y:S01]  /*b210*/  FMUL.FTZ R58, R58, R13.reuse ;  /* 0x0000000d3a3a7220 */ /* 0x080fe20000410000 */
[-C--:B------:R-:W-:Y:S01]  /*b220*/  FMUL.FTZ R59, R59, R13.reuse ;  /* 0x0000000d3b3b7220 */ /* 0x080fe20000410000 */
[----:B------:R-:W-:Y:S01]  /*b230*/  MOV R66, R2 ;  /* 0x0000000200427202 */ /* 0x000fe20000000f00 */
[----:B------:R-:W-:Y:S01]  /*b240*/  FFMA.FTZ R2, R174, UR30, -R0 ;  /* 0x0000001eae027c23 */ /* 0x000fe20008010800 */
        /* <DEDUP_REMOVED lines=34> */
[----:B--2---:R-:W-:Y:S01]  /*b470*/  HMMA.16816.F32 R144, R4, R42, R128 ;  /* 0x0000002a0490723c */ /* 0x004fe20000001880 */
[----:B------:R-:W-:-:S02]  /*b480*/  IMAD.MOV.U32 R65, RZ, RZ, R180 ;  /* 0x000000ffff417224 */ /* 0x000fc400078e00b4 */
[-C--:B------:R-:W-:Y:S01]  /*b490*/  FMUL.FTZ R52, R52, R20.reuse ;  /* 0x0000001434347220 */ /* 0x080fe20000410000 */
[-C--:B------:R-:W-:Y:S01]  /*b4a0*/  FMUL.FTZ R53, R53, R20.reuse ;  /* 0x0000001435357220 */ /* 0x080fe20000410000 */
[-C--:B------:R-:W-:Y:S01]  /*b4b0*/  FMUL.FTZ R54, R54, R15.reuse ;  /* 0x0000000f36367220 */ /* 0x080fe20000410000 */
[-C--:B------:R-:W-:Y:S01]  /*b4c0*/  FMUL.FTZ R55, R55, R15.reuse ;  /* 0x0000000f37377220 */ /* 0x080fe20000410000 */
[-C--:B---3--:R-:W-:Y:S01]  /*b4d0*/  HMMA.16816.F32 R156, R4, R34.reuse, R156 ;  /* 0x00000022049c723c */ /* 0x088fe2000000189c */
[----:B------:R-:W-:Y:S02]  /*b4e0*/  IMAD.MOV.U32 R129, RZ, RZ, R181 ;  /* 0x000000ffff817224 */ /* 0x000fe400078e00b5 */
[-C--:B------:R-:W-:Y:S01]  /*b4f0*/  FMUL.FTZ R100, R100, R20.reuse ;  /* 0x0000001464647220 */ /* 0x080fe20000410000 */
[----:B------:R-:W-:Y:S01]  /*b500*/  FMUL.FTZ R101, R101, R20 ;  /* 0x0000001465657220 */ /* 0x000fe20000410000 */
[-C--:B------:R-:W-:Y:S01]  /*b510*/  FMUL.FTZ R102, R102, R15.reuse ;  /* 0x0000000f66667220 */ /* 0x080fe20000410000 */
[----:B------:R-:W-:Y:S01]  /*b520*/  FMUL.FTZ R103, R103, R15 ;  /* 0x0000000f67677220 */ /* 0x000fe20000410000 */
[----:B------:R-:W-:Y:S01]  /*b530*/  HMMA.16816.F32 R180, R16, R34, R108 ;  /* 0x0000002210b4723c */ /* 0x000fe2000000186c */
[----:B------:R1:W-:Y:S01]  /*b540*/  MUFU.EX2 R34, R2 ;  /* 0x0000000200227308 */ /* 0x0003e20000000800 */
[----:B------:R-:W2:Y:S01]  /*b550*/  LDC.U8 R64, c[0x0][0x388] ;  /* 0x0000e200ff407b82 */ /* 0x000ea20000000000 */
[----:B------:R-:W-:Y:S01]  /*b560*/  IMAD.MOV.U32 R67, RZ, RZ, R3 ;  /* 0x000000ffff437224 */ /* 0x000fe200078e0003 */
[----:B------:R-:W-:-:S02]  /*b570*/  UIADD3 UR4, UR25, 0x646e171e, URZ ;  /* 0x646e171e19047890 */ /* 0x000fc4000fffe03f */
[C---:B------:R-:W-:Y:S01]  /*b580*/  HMMA.16816.F32 R56, R4.reuse, R36, R56 ;  /* 0x000000240438723c */ /* 0x040fe20000001838 */
[-C--:B------:R-:W-:Y:S01]  /*b590*/  FMUL.FTZ R80, R80, R20.reuse ;  /* 0x0000001450507220 */ /* 0x080fe20000410000 */
[----:B------:R-:W-:Y:S01]  /*b5a0*/  FMUL.FTZ R81, R81, R20 ;  /* 0x0000001451517220 */ /* 0x000fe20000410000 */
[-C--:B------:R-:W-:Y:S01]  /*b5b0*/  FMUL.FTZ R82, R82, R15.reuse ;  /* 0x0000000f52527220 */ /* 0x080fe20000410000 */
[----:B------:R-:W-:Y:S02]  /*b5c0*/  FMUL.FTZ R83, R83, R15 ;  /* 0x0000000f53537220 */ /* 0x000fe40000410000 */
[C---:B------:R-:W-:Y:S06]  /*b5d0*/  HMMA.16816.F32 R60, R4.reuse, R38, R60 ;  /* 0x00000026043c723c */ /* 0x040fec000000183c */
[----:B----4-:R-:W-:Y:S01]  /*b5e0*/  HMMA.16816.F32 R72, R4, R28, R72 ;  /* 0x0000001c0448723c */ /* 0x010fe20000001848 */
[----:B-1----:R-:W-:-:S05]  /*b5f0*/  FFMA.FTZ R2, R173, UR30, -R0 ;  /* 0x0000001ead027c23 */ /* 0x002fca0008010800 */
[C---:B------:R-:W-:Y:S01]  /*b600*/  HMMA.16816.F32 R76, R4.reuse, R30, R76 ;  /* 0x0000001e044c723c */ /* 0x040fe2000000184c */
[----:B------:R1:W-:Y:S05]  /*b610*/  MUFU.EX2 R35, R2 ;  /* 0x0000000200237308 */ /* 0x0003ea0000000800 */
[C---:B------:R-:W-:Y:S06]  /*b620*/  HMMA.16816.F32 R88, R4.reuse, R24, R88 ;  /* 0x000000180458723c */ /* 0x040fec0000001858 */
[C---:B------:R-:W-:Y:S06]  /*b630*/  HMMA.16816.F32 R92, R4.reuse, R26, R92 ;  /* 0x0000001a045c723c */ /* 0x040fec000000185c */
[----:B------:R-:W-:Y:S01]  /*b640*/  HMMA.16816.F32 R104, R4, R32, R104 ;  /* 0x000000200468723c */ /* 0x000fe20000001868 */
[----:B-1----:R-:W-:-:S05]  /*b650*/  IMAD.WIDE.U32 R2, R176, -0x2daee0ad, RZ ;  /* 0xd2511f53b0027825 */ /* 0x002fca00078e00ff */
[C---:B------:R-:W-:Y:S06]  /*b660*/  HMMA.16816.F32 R116, R4.reuse, R44, R116 ;  /* 0x0000002c0474723c */ /* 0x040fec0000001874 */
[C---:B------:R-:W-:Y:S06]  /*b670*/  HMMA.16816.F32 R160, R4.reuse, R46, R160 ;  /* 0x0000002e04a0723c */ /* 0x040fec00000018a0 */
[----:B------:R-:W-:Y:S01]  /*b680*/  HMMA.16816.F32 R124, R4, R40, R124 ;  /* 0x00000028047c723c */ /* 0x000fe2000000187c */
[-C--:B------:R-:W-:Y:S01]  /*b690*/  FMUL.FTZ R84, R84, R20.reuse ;  /* 0x0000001454547220 */ /* 0x080fe20000410000 */
[-C--:B------:R-:W-:Y:S01]  /*b6a0*/  FMUL.FTZ R85, R85, R20.reuse ;  /* 0x0000001455557220 */ /* 0x080fe20000410000 */
[-C--:B------:R-:W-:Y:S01]  /*b6b0*/  FMUL.FTZ R86, R86, R15.reuse ;  /* 0x0000000f56567220 */ /* 0x080fe20000410000 */
[-C--:B------:R-:W-:Y:S01]  /*b6c0*/  FMUL.FTZ R87, R87, R15.reuse ;  /* 0x0000000f57577220 */ /* 0x080fe20000410000 */
[-C--:B------:R-:W-:Y:S01]  /*b6d0*/  FMUL.FTZ R96, R96, R20.reuse ;  /* 0x0000001460607220 */ /* 0x080fe20000410000 */
[C---:B------:R-:W-:Y:S01]  /*b6e0*/  HMMA.16816.F32 R52, R16.reuse, R36, R52 ;  /* 0x000000241034723c */ /* 0x040fe20000001834 */
[--C-:B------:R-:W-:Y:S01]  /*b6f0*/  FFMA.FTZ R4, R172, UR30, -R0.reuse ;  /* 0x0000001eac047c23 */ /* 0x100fe20008010800 */
[----:B------:R-:W-:Y:S01]  /*b700*/  FFMA.FTZ R0, R137, UR30, -R0 ;  /* 0x0000001e89007c23 */ /* 0x000fe20008010800 */
[----:B------:R-:W-:Y:S01]  /*b710*/  FMUL.FTZ R97, R97, R20 ;  /* 0x0000001461617220 */ /* 0x000fe20000410000 */
[-C--:B------:R-:W-:Y:S01]  /*b720*/  FMUL.FTZ R98, R98, R15.reuse ;  /* 0x0000000f62627220 */ /* 0x080fe20000410000 */
[-C--:B------:R-:W-:Y:S01]  /*b730*/  FMUL.FTZ R99, R99, R15.reuse ;  /* 0x0000000f63637220 */ /* 0x080fe20000410000 */
[C---:B------:R-:W-:Y:S01]  /*b740*/  HMMA.16816.F32 R100, R16.reuse, R32, R100 ;  /* 0x000000201064723c */ /* 0x040fe20000001864 */
[----:B------:R-:W-:Y:S01]  /*b750*/  MOV R36, R132 ;  /* 0x0000008400247202 */ /* 0x000fe20000000f00 */
[----:B------:R1:W-:Y:S01]  /*b760*/  MUFU.EX2 R33, R0 ;  /* 0x0000000000217308 */ /* 0x0003e20000000800 */
[-C--:B------:R-:W-:Y:S01]  /*b770*/  FMUL.FTZ R112, R112, R20.reuse ;  /* 0x0000001470707220 */ /* 0x080fe20000410000 */
[-C--:B------:R-:W-:Y:S01]  /*b780*/  FMUL.FTZ R113, R113, R20.reuse ;  /* 0x0000001471717220 */ /* 0x080fe20000410000 */
[-C--:B------:R-:W-:Y:S01]  /*b790*/  FMUL.FTZ R114, R114, R15.reuse ;  /* 0x0000000f72727220 */ /* 0x080fe20000410000 */
[C---:B------:R-:W-:Y:S01]  /*b7a0*/  HMMA.16816.F32 R204, R16.reuse, R30, R80 ;  /* 0x0000001e10cc723c */ /* 0x040fe20000001850 */
[-C--:B------:R-:W-:Y:S01]  /*b7b0*/  FMUL.FTZ R115, R115, R15.reuse ;  /* 0x0000000f73737220 */ /* 0x080fe20000410000 */
[-C--:B------:R-:W-:Y:S01]  /*b7c0*/  FMUL.FTZ R120, R120, R20.reuse ;  /* 0x0000001478787220 */ /* 0x080fe20000410000 */
[----:B------:R-:W-:Y:S01]  /*b7d0*/  FMUL.FTZ R121, R121, R20 ;  /* 0x0000001479797220 */ /* 0x000fe20000410000 */
[----:B------:R3:W-:Y:S01]  /*b7e0*/  MUFU.EX2 R132, R4 ;  /* 0x0000000400847308 */ /* 0x0007e20000000800 */
[-C--:B------:R-:W-:Y:S01]  /*b7f0*/  FMUL.FTZ R122, R122, R15.reuse ;  /* 0x0000000f7a7a7220 */ /* 0x080fe20000410000 */
[----:B------:R-:W-:Y:S01]  /*b800*/  FMUL.FTZ R123, R123, R15 ;  /* 0x0000000f7b7b7220 */ /* 0x000fe20000410000 */
[----:B------:R-:W-:Y:S01]  /*b810*/  HMMA.16816.F32 R84, R16, R24, R84 ;  /* 0x000000181054723c */ /* 0x000fe20000001854 */
[----:B------:R-:W-:Y:S01]  /*b820*/  FFMA.FTZ R5, R190, UR30, -R8 ;  /* 0x0000001ebe057c23 */ /* 0x000fe20008010808 */
[----:B------:R-:W-:-:S02]  /*b830*/  IMAD.MOV.U32 R37, RZ, RZ, R23 ;  /* 0x000000ffff257224 */ /* 0x000fc400078e0017 */
[-C--:B------:R-:W-:Y:S01]  /*b840*/  FMUL.FTZ R68, R68, R20.reuse ;  /* 0x0000001444447220 */ /* 0x080fe20000410000 */
[-C--:B------:R-:W-:Y:S01]  /*b850*/  FMUL.FTZ R69, R69, R20.reuse ;  /* 0x0000001445457220 */ /* 0x080fe20000410000 */
[-C--:B------:R-:W-:Y:S01]  /*b860*/  FMUL.FTZ R70, R70, R15.reuse ;  /* 0x0000000f46467220 */ /* 0x080fe20000410000 */
[----:B-1----:R-:W-:Y:S01]  /*b870*/  LOP3.LUT R0, R3, UR4, R138, 0x96, !PT ;  /* 0x0000000403007c12 */ /* 0x002fe2000f8e968a */
[-C--:B------:R-:W-:Y:S01]  /*b880*/  FMUL.FTZ R71, R71, R15.reuse ;  /* 0x0000000f47477220 */ /* 0x080fe20000410000 */
[-C--:B------:R-:W-:Y:S01]  /*b890*/  FMUL.FTZ R168, R168, R20.reuse ;  /* 0x00000014a8a87220 */ /* 0x080fe20000410000 */
[----:B------:R-:W-:Y:S01]  /*b8a0*/  FMUL.FTZ R169, R169, R20 ;  /* 0x00000014a9a97220 */ /* 0x000fe20000410000 */
[-C--:B------:R-:W-:Y:S01]  /*b8b0*/  FMUL.FTZ R170, R170, R15.reuse ;  /* 0x0000000faaaa7220 */ /* 0x080fe20000410000 */
[----:B------:R-:W-:Y:S01]  /*b8c0*/  FMUL.FTZ R171, R171, R15 ;  /* 0x0000000fabab7220 */ /* 0x000fe20000410000 */
[----:B------:R-:W-:Y:S01]  /*b8d0*/  HMMA.16816.F32 R192, R16, R26, R96 ;  /* 0x0000001a10c0723c */ /* 0x000fe20000001860 */
[----:B------:R-:W-:Y:S01]  /*b8e0*/  MOV R130, R179 ;  /* 0x000000b300827202 */ /* 0x000fe20000000f00 */
[----:B---3--:R-:W-:Y:S01]  /*b8f0*/  FFMA.FTZ R4, R188, UR30, -R8 ;  /* 0x0000001ebc047c23 */ /* 0x008fe20008010808 */
[----:B------:R-:W-:Y:S01]  /*b900*/  SHF.R.U32.HI R7, RZ, 0x18, R0 ;  /* 0x00000018ff077819 */ /* 0x000fe20000011600 */
[----:B------:R-:W-:Y:S01]  /*b910*/  IMAD.MOV.U32 R131, RZ, RZ, R178 ;  /* 0x000000ffff837224 */ /* 0x000fe200078e00b2 */
[----:B------:R-:W-:Y:S01]  /*b920*/  LOP3.LUT R24, R2, 0xffff, RZ, 0xc0, !PT ;  /* 0x0000ffff02187812 */ /* 0x000fe200078ec0ff */
[----:B------:R1:W-:Y:S01]  /*b930*/  MUFU.EX2 R31, R4 ;  /* 0x00000004001f7308 */ /* 0x0003e20000000800 */
[C---:B------:R-:W-:Y:S01]  /*b940*/  LOP3.LUT R3, R0.reuse, 0xffff, RZ, 0xc0, !PT ;  /* 0x0000ffff00037812 */ /* 0x040fe200078ec0ff */
[----:B------:R-:W-:Y:S01]  /*b950*/  IMAD.MOV.U32 R128, RZ, RZ, R177 ;  /* 0x000000ffff807224 */ /* 0x000fe200078e00b1 */
[----:B------:R-:W-:Y:S01]  /*b960*/  LOP3.LUT R23, R0, 0xff, RZ, 0xc0, !PT ;  /* 0x000000ff00177812 */ /* 0x000fe200078ec0ff */
[----:B------:R-:W-:Y:S01]  /*b970*/  LDSM.16.MT88.4 R80, [R213+0xa800] ;  /* 0x00a80000d550783b */ /* 0x000fe20000004200 */
[----:B------:R-:W-:-:S02]  /*b980*/  LOP3.LUT R26, R2, 0xff, RZ, 0xc0, !PT ;  /* 0x000000ff021a7812 */ /* 0x000fc400078ec0ff */
[----:B------:R-:W-:Y:S01]  /*b990*/  SHF.R.U32.HI R25, RZ, 0x18, R2 ;  /* 0x00000018ff197819 */ /* 0x000fe20000011602 */
[----:B------:R3:W4:Y:S01]  /*b9a0*/  MUFU.EX2 R30, R5 ;  /* 0x00000005001e7308 */ /* 0x0007220000000800 */
[----:B------:R-:W-:Y:S01]  /*b9b0*/  HMMA.16816.F32 R112, R16, R44, R112 ;  /* 0x0000002c1070723c */ /* 0x000fe20000001870 */
[----:B--2---:R-:W-:Y:S01]  /*b9c0*/  PRMT R137, R64, 0x7054, R64 ;  /* 0x0000705440897816 */ /* 0x004fe20000000040 */
[----:B------:R-:W-:Y:S04]  /*b9d0*/  LDSM.16.MT88.4 R96, [R209+0xb800] ;  /* 0x00b80000d160783b */ /* 0x000fe80000004200 */
[----:B------:R-:W-:Y:S01]  /*b9e0*/  LDSM.16.MT88.4 R108, [R211+0xb800] ;  /* 0x00b80000d36c783b */ /* 0x000fe20000004200 */
[----:B-1----:R-:W-:Y:S01]  /*b9f0*/  SHF.R.U32.HI R4, RZ, 0x10, R0 ;  /* 0x00000010ff047819 */ /* 0x002fe20000011600 */
[----:B------:R-:W-:-:S03]  /*ba00*/  FFMA.FTZ R0, R175, UR30, -R8 ;  /* 0x0000001eaf007c23 */ /* 0x000fc60008010808 */
[----:B------:R-:W-:Y:S02]  /*ba10*/  LOP3.LUT R6, R4, 0xff, RZ, 0xc0, !PT ;  /* 0x000000ff04067812 */ /* 0x000fe400078ec0ff */
[----:B------:R-:W-:Y:S02]  /*ba20*/  SHF.R.U32.HI R4, RZ, 0x10, R2 ;  /* 0x00000010ff047819 */ /* 0x000fe40000011602 */
[----:B------:R-:W-:Y:S01]  /*ba30*/  PRMT R2, R6, 0x5410, R7 ;  /* 0x0000541006027816 */ /* 0x000fe20000000007 */
[C---:B------:R-:W-:Y:S01]  /*ba40*/  HMMA.16816.F32 R176, R16.reuse, R46, R120 ;  /* 0x0000002e10b0723c */ /* 0x040fe20000001878 */
[----:B---3--:R-:W-:Y:S02]  /*ba50*/  SHF.R.U32.HI R5, RZ, 0x8, R24 ;  /* 0x00000008ff057819 */ /* 0x008fe40000011618 */
[----:B------:R-:W-:Y:S01]  /*ba60*/  LOP3.LUT R6, R4, 0xff, RZ, 0xc0, !PT ;  /* 0x000000ff04067812 */ /* 0x000fe200078ec0ff */
[----:B------:R1:W-:Y:S01]  /*ba70*/  MUFU.EX2 R32, R0 ;  /* 0x0000000000207308 */ /* 0x0003e20000000800 */
[----:B------:R-:W-:Y:S01]  /*ba80*/  MOV R44, R50 ;  /* 0x00000032002c7202 */ /* 0x000fe20000000f00 */
[----:B------:R-:W-:Y:S01]  /*ba90*/  IMAD.MOV.U32 R45, RZ, RZ, R49 ;  /* 0x000000ffff2d7224 */ /* 0x000fe200078e0031 */
[----:B------:R-:W-:Y:S01]  /*baa0*/  HMMA.16816.F32 R68, R16, R28, R68 ;  /* 0x0000001c1044723c */ /* 0x000fe20000001844 */
[----:B------:R-:W-:-:S02]  /*bab0*/  IMAD.MOV.U32 R47, RZ, RZ, R51 ;  /* 0x000000ffff2f7224 */ /* 0x000fc400078e0033 */
[----:B------:R-:W-:Y:S01]  /*bac0*/  IMAD.MOV.U32 R46, RZ, RZ, R48 ;  /* 0x000000ffff2e7224 */ /* 0x000fe200078e0030 */
[----:B------:R-:W-:Y:S01]  /*bad0*/  MOV R190, R66 ;  /* 0x0000004200be7202 */ /* 0x000fe20000000f00 */
[----:B------:R-:W2:Y:S01]  /*bae0*/  LDSM.16.MT88.4 R48, [R211+0xa800] ;  /* 0x00a80000d330783b */ /* 0x000ea20000004200 */
[----:B------:R-:W-:Y:S01]  /*baf0*/  HMMA.16816.F32 R172, R16, R42, R168 ;  /* 0x0000002a10ac723c */ /* 0x000fe200000018a8 */
[----:B------:R-:W-:Y:S01]  /*bb00*/  IMAD.MOV.U32 R28, RZ, RZ, R65 ;  /* 0x000000ffff1c7224 */ /* 0x000fe200078e0041 */
[----:B------:R-:W-:Y:S01]  /*bb10*/  PRMT R5, R26, 0x5410, R5 ;  /* 0x000054101a057816 */ /* 0x000fe20000000005 */
[----:B------:R-:W-:Y:S01]  /*bb20*/  IMAD.MOV.U32 R188, RZ, RZ, R67 ;  /* 0x000000ffffbc7224 */ /* 0x000fe200078e0043 */
[----:B------:R-:W-:Y:S01]  /*bb30*/  PRMT R6, R6, 0x5410, R25 ;  /* 0x0000541006067816 */ /* 0x000fe20000000019 */
[----:B------:R-:W-:Y:S01]  /*bb40*/  IMAD.MOV.U32 R7, RZ, RZ, R153 ;  /* 0x000000ffff077224 */ /* 0x000fe200078e0099 */
[----:B------:R-:W-:Y:S01]  /*bb50*/  LDSM.16.MT88.4 R64, [R214+0xa800] ;  /* 0x00a80000d640783b */ /* 0x000fe20000004200 */
[----:B------:R-:W-:Y:S01]  /*bb60*/  MOV R171, R152 ;  /* 0x0000009800ab7202 */ /* 0x000fe20000000f00 */
[----:B-1----:R-:W-:Y:S01]  /*bb70*/  FFMA.FTZ R0, R189, UR30, -R8 ;  /* 0x0000001ebd007c23 */ /* 0x002fe20008010808 */
[----:B------:R-:W-:Y:S01]  /*bb80*/  MOV R189, R155 ;  /* 0x0000009b00bd7202 */ /* 0x000fe20000000f00 */
[----:B------:R-:W-:Y:S01]  /*bb90*/  IMAD.MOV.U32 R8, RZ, RZ, R154 ;  /* 0x000000ffff087224 */ /* 0x000fe200078e009a */
[----:B------:R-:W-:Y:S04]  /*bba0*/  LDSM.16.MT88.4 R120, [R214+0xb800] ;  /* 0x00b80000d678783b */ /* 0x000fe80000004200 */
[----:B------:R-:W1:Y:S04]  /*bbb0*/  LDSM.16.MT88.4 R152, [R209+0xa800] ;  /* 0x00a80000d198783b */ /* 0x000e680000004200 */
[----:B------:R-:W3:Y:S01]  /*bbc0*/  LDSM.16.MT88.4 R24, [R213+0xb800] ;  /* 0x00b80000d518783b */ /* 0x000ee20000004200 */
[----:B------:R5:W2:Y:S01]  /*bbd0*/  MUFU.EX2 R29, R0 ;  /* 0x00000000001d7308 */ /* 0x000aa20000000800 */
[----:B------:R-:W-:-:S04]  /*bbe0*/  SHF.R.U32.HI R3, RZ, 0x8, R3 ;  /* 0x00000008ff037819 */ /* 0x000fc80000011603 */
[----:B------:R-:W-:Y:S02]  /*bbf0*/  PRMT R3, R23, 0x5410, R3 ;  /* 0x0000541017037816 */ /* 0x000fe40000000003 */
[----:B------:R-:W-:-:S03]  /*bc00*/  HSET2.LE.AND R4, R2, R137, PT ;  /* 0x0000008902047233 */ /* 0x000fc60003803000 */
[----:B------:R-:W-:Y:S02]  /*bc10*/  HSET2.LE.AND R3, R3, R137, PT ;  /* 0x0000008903037233 */ /* 0x000fe40003803000 */
[----:B----4-:R-:W-:Y:S02]  /*bc20*/  F2FP.F16.F32.PACK_AB R2, R30, R31 ;  /* 0x0000001f1e02723e */ /* 0x010fe400000000ff */
[----:B------:R-:W-:Y:S02]  /*bc30*/  MOV R23, R37 ;  /* 0x0000002500177202 */ /* 0x000fe40000000f00 */
[----:B-----5:R-:W-:Y:S01]  /*bc40*/  F2FP.F16.F32.PACK_AB R0, R35, R34 ;  /* 0x000000222300723e */ /* 0x020fe200000000ff */
[----:B------:R-:W-:Y:S02]  /*bc50*/  IMAD.MOV.U32 R37, RZ, RZ, R128 ;  /* 0x000000ffff257224 */ /* 0x000fe400078e0080 */
[----:B------:R-:W-:Y:S01]  /*bc60*/  IMAD.MOV.U32 R38, RZ, RZ, R129 ;  /* 0x000000ffff267224 */ /* 0x000fe200078e0081 */
[----:B------:R-:W-:-:S02]  /*bc70*/  LOP3.LUT R128, R3, R0, RZ, 0xc0, !PT ;  /* 0x0000000003807212 */ /* 0x000fc400078ec0ff */
[----:B------:R-:W-:Y:S02]  /*bc80*/  LOP3.LUT R129, R4, R2, RZ, 0xc0, !PT ;  /* 0x0000000204817212 */ /* 0x000fe400078ec0ff */
[--C-:B------:R-:W-:Y:S02]  /*bc90*/  HSET2.LE.AND R0, R5, R137.reuse, PT ;  /* 0x0000008905007233 */ /* 0x100fe40003803000 */
[----:B------:R-:W-:Y:S02]  /*bca0*/  HSET2.LE.AND R3, R6, R137, PT ;  /* 0x0000008906037233 */ /* 0x000fe40003803000 */
[----:B------:R-:W-:Y:S02]  /*bcb0*/  F2FP.F16.F32.PACK_AB R2, R33, R132 ;  /* 0x000000842102723e */ /* 0x000fe400000000ff */
[----:B--2---:R-:W-:Y:S01]  /*bcc0*/  F2FP.F16.F32.PACK_AB R4, R29, R32 ;  /* 0x000000201d04723e */ /* 0x004fe200000000ff */
[----:B------:R-:W-:Y:S02]  /*bcd0*/  IMAD.MOV.U32 R138, RZ, RZ, R36 ;  /* 0x000000ffff8a7224 */ /* 0x000fe400078e0024 */
[-C--:B------:R-:W-:Y:S01]  /*bce0*/  FMUL.FTZ R164, R164, R20.reuse ;  /* 0x00000014a4a47220 */ /* 0x080fe20000410000 */
[----:B------:R-:W-:Y:S01]  /*bcf0*/  FMUL.FTZ R165, R165, R20 ;  /* 0x00000014a5a57220 */ /* 0x000fe20000410000 */
[-C--:B------:R-:W-:Y:S01]  /*bd00*/  FMUL.FTZ R166, R166, R15.reuse ;  /* 0x0000000fa6a67220 */ /* 0x080fe20000410000 */
[----:B------:R-:W-:Y:S01]  /*bd10*/  FMUL.FTZ R167, R167, R15 ;  /* 0x0000000fa7a77220 */ /* 0x000fe20000410000 */
[----:B------:R-:W-:Y:S01]  /*bd20*/  MOV R39, R130 ;  /* 0x0000008200277202 */ /* 0x000fe20000000f00 */
[----:B------:R-:W-:Y:S01]  /*bd30*/  IMAD.MOV.U32 R36, RZ, RZ, R131 ;  /* 0x000000ffff247224 */ /* 0x000fe200078e0083 */
[----:B------:R-:W-:-:S02]  /*bd40*/  LOP3.LUT R130, R0, R2, RZ, 0xc0, !PT ;  /* 0x0000000200827212 */ /* 0x000fc400078ec0ff */
[----:B------:R-:W-:Y:S01]  /*bd50*/  LOP3.LUT R131, R3, R4, RZ, 0xc0, !PT ;  /* 0x0000000403837212 */ /* 0x000fe200078ec0ff */
[----:B------:R-:W-:Y:S01]  /*bd60*/  FFMA.FTZ R0, R245, UR30, -R21 ;  /* 0x0000001ef5007c23 */ /* 0x000fe20008010815 */
[----:B------:R-:W-:Y:S01]  /*bd70*/  HMMA.16816.F32 R164, R16, R40, R164 ;  /* 0x0000002810a4723c */ /* 0x000fe200000018a4 */
[----:B------:R-:W-:Y:S02]  /*bd80*/  LOP3.LUT R2, R185, UR29, R198, 0x96, !PT ;  /* 0x0000001db9027c12 */ /* 0x000fe4000f8e96c6 */
[----:B------:R2:W-:Y:S03]  /*bd90*/  MUFU.EX2 R19, R0 ;  /* 0x0000000000137308 */ /* 0x0005e60000000800 */
[----:B------:R-:W-:Y:S01]  /*bda0*/  HMMA.16816.F32 R40, R128, R48, R236 ;  /* 0x000000308028723c */ /* 0x000fe200000018ec */
[----:B------:R-:W-:-:S05]  /*bdb0*/  IMAD.WIDE.U32 R2, R2, -0x2daee0ad, RZ ;  /* 0xd2511f5302027825 */ /* 0x000fca00078e00ff */
[C---:B-1----:R-:W-:Y:S01]  /*bdc0*/  HMMA.16816.F32 R140, R128.reuse, R152, R140 ;  /* 0x00000098808c723c */ /* 0x042fe2000000188c */
[----:B------:R-:W-:Y:S01]  /*bdd0*/  IMAD.MOV.U32 R236, RZ, RZ, R46 ;  /* 0x000000ffffec7224 */ /* 0x000fe200078e002e */
[----:B------:R-:W-:Y:S01]  /*bde0*/  MOV R238, R44 ;  /* 0x0000002c00ee7202 */ /* 0x000fe20000000f00 */
[----:B------:R-:W-:Y:S02]  /*bdf0*/  IMAD.MOV.U32 R237, RZ, RZ, R47 ;  /* 0x000000ffffed7224 */ /* 0x000fe400078e002f */
[----:B------:R-:W-:Y:S01]  /*be00*/  IMAD.MOV.U32 R239, RZ, RZ, R45 ;  /* 0x000000ffffef7224 */ /* 0x000fe200078e002d */
[----:B------:R-:W-:Y:S01]  /*be10*/  HMMA.16816.F32 R148, R128, R154, R148 ;  /* 0x0000009a8094723c */ /* 0x000fe20000001894 */
[----:B--2---:R-:W-:-:S05]  /*be20*/  FFMA.FTZ R0, R244, UR30, -R21 ;  /* 0x0000001ef4007c23 */ /* 0x004fca0008010815 */
        /* <DEDUP_REMOVED lines=11> */
[----:B---3--:R-:W-:Y:S01]  /*bee0*/  HMMA.16816.F32 R124, R128, R24, R124 ;  /* 0x00000018807c723c */ /* 0x008fe2000000187c */
[----:B------:R-:W-:-:S05]  /*bef0*/  IMAD.MOV.U32 R235, RZ, RZ, R7 ;  /* 0x000000ffffeb7224 */ /* 0x000fca00078e0007 */
[----:B------:R-:W-:Y:S01]  /*bf00*/  HMMA.16816.F32 R128, R128, R26, R144 ;  /* 0x0000001a8080723c */ /* 0x000fe20000001890 */
[----:B------:R-:W-:-:S06]  /*bf10*/  FFMA.FTZ R7, R241, UR30, -R21 ;  /* 0x0000001ef1077c23 */ /* 0x000fcc0008010815 */
[----:B------:R-:W-:Y:S02]  /*bf20*/  MOV R144, R23 ;  /* 0x0000001700907202 */ /* 0x000fe40000000f00 */
[----:B------:R1:W-:Y:S01]  /*bf30*/  MUFU.EX2 R23, R0 ;  /* 0x0000000000177308 */ /* 0x0003e20000000800 */
[----:B------:R-:W-:Y:S02]  /*bf40*/  LOP3.LUT R6, R2, 0xff, RZ, 0xc0, !PT ;  /* 0x000000ff02067812 */ /* 0x000fe400078ec0ff */
[--C-:B------:R-:W-:Y:S02]  /*bf50*/  SHF.R.U32.HI R5, RZ, 0x10, R2.reuse ;  /* 0x00000010ff057819 */ /* 0x100fe40000011602 */
[----:B------:R-:W-:Y:S01]  /*bf60*/  SHF.R.U32.HI R4, RZ, 0x18, R2 ;  /* 0x00000018ff047819 */ /* 0x000fe20000011602 */
[----:B-1----:R-:W-:-:S04]  /*bf70*/  FFMA.FTZ R0, R242, UR30, -R21 ;  /* 0x0000001ef2007c23 */ /* 0x002fc80008010815 */
[----:B------:R1:W-:Y:S01]  /*bf80*/  MUFU.EX2 R21, R0 ;  /* 0x0000000000157308 */ /* 0x0003e20000000800 */
[----:B------:R-:W-:Y:S01]  /*bf90*/  MOV R147, R138 ;  /* 0x0000008a00937202 */ /* 0x000fe20000000f00 */
[----:B------:R-:W-:Y:S02]  /*bfa0*/  IMAD.MOV.U32 R138, RZ, RZ, R28 ;  /* 0x000000ffff8a7224 */ /* 0x000fe400078e001c */
[----:B------:R-:W-:-:S04]  /*bfb0*/  IMAD.MOV.U32 R234, RZ, RZ, R8 ;  /* 0x000000ffffea7224 */ /* 0x000fc800078e0008 */
[----:B------:R2:W3:Y:S01]  /*bfc0*/  MUFU.EX2 R28, R7 ;  /* 0x00000007001c7308 */ /* 0x0004e20000000800 */
[----:B-1----:R-:W-:Y:S02]  /*bfd0*/  LOP3.LUT R0, R3, UR4, R196, 0x96, !PT ;  /* 0x0000000403007c12 */ /* 0x002fe4000f8e96c4 */
[----:B------:R-:W-:-:S04]  /*bfe0*/  LOP3.LUT R3, R2, 0xffff, RZ, 0xc0, !PT ;  /* 0x0000ffff02037812 */ /* 0x000fc800078ec0ff */
[----:B------:R-:W-:Y:S01]  /*bff0*/  SHF.R.U32.HI R2, RZ, 0x8, R3 ;  /* 0x00000008ff027819 */ /* 0x000fe20000011603 */
[----:B------:R-:W-:-:S03]  /*c000*/  FFMA.FTZ R3, R250, UR30, -R22 ;  /* 0x0000001efa037c23 */ /* 0x000fc60008010816 */
[----:B------:R-:W-:Y:S01]  /*c010*/  PRMT R16, R6, 0x5410, R2 ;  /* 0x0000541006107816 */ /* 0x000fe20000000002 */
[----:B------:R1:W-:Y:S01]  /*c020*/  MUFU.EX2 R18, R3 ;  /* 0x0000000300127308 */ /* 0x0003e20000000800 */
[----:B------:R-:W-:-:S04]  /*c030*/  LOP3.LUT R2, R5, 0xff, RZ, 0xc0, !PT ;  /* 0x000000ff05027812 */ /* 0x000fc800078ec0ff */
[----:B------:R-:W-:Y:S02]  /*c040*/  PRMT R8, R2, 0x5410, R4 ;  /* 0x0000541002087816 */ /* 0x000fe40000000004 */
[C---:B------:R-:W-:Y:S02]  /*c050*/  LOP3.LUT R2, R0.reuse, 0xffff, RZ, 0xc0, !PT ;  /* 0x0000ffff00027812 */ /* 0x040fe400078ec0ff */
[----:B--2---:R-:W-:Y:S01]  /*c060*/  LOP3.LUT R7, R0, 0xff, RZ, 0xc0, !PT ;  /* 0x000000ff00077812 */ /* 0x004fe200078ec0ff */
[----:B-1----:R-:W-:-:S04]  /*c070*/  FFMA.FTZ R3, R251, UR30, -R22 ;  /* 0x0000001efb037c23 */ /* 0x002fc80008010816 */
[----:B------:R1:W2:Y:S01]  /*c080*/  MUFU.EX2 R17, R3 ;  /* 0x0000000300117308 */ /* 0x0002a20000000800 */
[----:B------:R-:W-:Y:S02]  /*c090*/  SHF.R.U32.HI R6, RZ, 0x18, R0 ;  /* 0x00000018ff067819 */ /* 0x000fe40000011600 */
[----:B------:R-:W-:Y:S01]  /*c0a0*/  SHF.R.U32.HI R4, RZ, 0x8, R2 ;  /* 0x00000008ff047819 */ /* 0x000fe20000011602 */
[--C-:B------:R-:W-:Y:S01]  /*c0b0*/  FFMA.FTZ R5, R252, UR30, -R22.reuse ;  /* 0x0000001efc057c23 */ /* 0x100fe20008010816 */
[----:B------:R-:W-:Y:S01]  /*c0c0*/  FFMA.FTZ R2, R138, UR30, -R22 ;  /* 0x0000001e8a027c23 */ /* 0x000fe20008010816 */
[----:B-1----:R-:W-:-:S04]  /*c0d0*/  SHF.R.U32.HI R3, RZ, 0x10, R0 ;  /* 0x00000010ff037819 */ /* 0x002fc80000011600 */
[----:B------:R-:W-:Y:S02]  /*c0e0*/  LOP3.LUT R0, R3, 0xff, RZ, 0xc0, !PT ;  /* 0x000000ff03007812 */ /* 0x000fe400078ec0ff */
[----:B------:R-:W-:Y:S02]  /*c0f0*/  PRMT R3, R7, 0x5410, R4 ;  /* 0x0000541007037816 */ /* 0x000fe40000000004 */
[----:B------:R-:W-:Y:S01]  /*c100*/  PRMT R6, R0, 0x5410, R6 ;  /* 0x0000541000067816 */ /* 0x000fe20000000006 */
[----:B------:R3:W-:Y:S01]  /*c110*/  MUFU.EX2 R4, R2 ;  /* 0x0000000200047308 */ /* 0x0007e20000000800 */
[----:B------:R-:W-:-:S07]  /*c120*/  HSET2.LE.AND R0, R16, R137, PT ;  /* 0x0000008910007233 */ /* 0x000fce0003803000 */
[----:B------:R-:W1:Y:S01]  /*c130*/  MUFU.EX2 R5, R5 ;  /* 0x0000000500057308 */ /* 0x000e620000000800 */
[----:B---3--:R-:W-:-:S04]  /*c140*/  F2FP.F16.F32.PACK_AB R2, R28, R21 ;  /* 0x000000151c02723e */ /* 0x008fc800000000ff */
[----:B------:R-:W-:Y:S02]  /*c150*/  LOP3.LUT R170, R0, R2, RZ, 0xc0, !PT ;  /* 0x0000000200aa7212 */ /* 0x000fe400078ec0ff */
[----:B------:R-:W-:Y:S02]  /*c160*/  HSET2.LE.AND R0, R8, R137, PT ;  /* 0x0000008908007233 */ /* 0x000fe40003803000 */
[----:B--2---:R-:W-:Y:S01]  /*c170*/  F2FP.F16.F32.PACK_AB R2, R17, R18 ;  /* 0x000000121102723e */ /* 0x004fe200000000ff */
[----:B------:R-:W-:-:S03]  /*c180*/  IMAD.MOV.U32 R232, RZ, RZ, R171 ;  /* 0x000000ffffe87224 */ /* 0x000fc600078e00ab */
[----:B------:R-:W-:Y:S02]  /*c190*/  LOP3.LUT R171, R0, R2, RZ, 0xc0, !PT ;  /* 0x0000000200ab7212 */ /* 0x000fe400078ec0ff */
[----:B------:R-:W-:Y:S02]  /*c1a0*/  HSET2.LE.AND R0, R3, R137, PT ;  /* 0x0000008903007233 */ /* 0x000fe40003803000 */
[----:B------:R-:W-:-:S04]  /*c1b0*/  F2FP.F16.F32.PACK_AB R2, R23, R19 ;  /* 0x000000131702723e */ /* 0x000fc800000000ff */
[----:B------:R-:W-:Y:S02]  /*c1c0*/  LOP3.LUT R168, R0, R2, RZ, 0xc0, !PT ;  /* 0x0000000200a87212 */ /* 0x000fe400078ec0ff */
[----:B------:R-:W-:Y:S02]  /*c1d0*/  HSET2.LE.AND R0, R6, R137, PT ;  /* 0x0000008906007233 */ /* 0x000fe40003803000 */
[----:B-1----:R-:W-:Y:S01]  /*c1e0*/  F2FP.F16.F32.PACK_AB R2, R4, R5 ;  /* 0x000000050402723e */ /* 0x002fe200000000ff */
[----:B------:R-:W-:Y:S01]  /*c1f0*/  FFMA.FTZ R6, R243, R20, R240 ;  /* 0x00000014f3067223 */ /* 0x000fe200000100f0 */
[----:B------:R-:W-:Y:S02]  /*c200*/  FFMA.FTZ R3, R246, R15, R224 ;  /* 0x0000000ff6037223 */ /* 0x000fe400000100e0 */
[----:B------:R-:W-:Y:S01]  /*c210*/  LOP3.LUT R169, R0, R2, RZ, 0xc0, !PT ;  /* 0x0000000200a97212 */ /* 0x000fe200078ec0ff */
[----:B------:R-:W-:Y:S01]  /*c220*/  FFMA.FTZ R2, R247, R14, R200 ;  /* 0x0000000ef7027223 */ /* 0x000fe200000100c8 */
[----:B------:R-:W-:Y:S01]  /*c230*/  FFMA.FTZ R0, R248, R13, R187 ;  /* 0x0000000df8007223 */ /* 0x000fe200000100bb */
        /* <DEDUP_REMOVED lines=14> */
[----:B------:R-:W-:Y:S02]  /*c320*/  IMAD.MOV.U32 R146, RZ, RZ, R188 ;  /* 0x000000ffff927224 */ /* 0x000fe400078e00bc */
        /* <DEDUP_REMOVED lines=12> */
[----:B------:R-:W-:-:S02]  /*c3f0*/  FADD.FTZ R0, R32, R0 ;  /* 0x0000000020007221 */ /* 0x000fc40000010000 */
[----:B------:R-:W-:Y:S01]  /*c400*/  HMMA.16816.F32 R36, R168, R48, R36 ;  /* 0x00000030a824723c */ /* 0x000fe20000001824 */
[----:B------:R-:W-:-:S05]  /*c410*/  UMOV UR5, UR31 ;  /* 0x0000001f00057c82 */ /* 0x000fca0008000000 */
[----:B------:R-:W-:Y:S01]  /*c420*/  HMMA.16816.F32 R52, R168, R64, R52 ;  /* 0x00000040a834723c */ /* 0x000fe20000001834 */
[----:B------:R-:W-:-:S05]  /*c430*/  FADD.FTZ R243, R28, R243 ;  /* 0x000000f31cf37221 */ /* 0x000fca0000010000 */
        /* <DEDUP_REMOVED lines=72> */
[----:B------:R-:W-:Y:S04]  /*c8c0*/  LDSM.16.M88.4 R20, [R212+0x2000] ;  /* 0x00200000d414783b */ /* 0x000fe80000000200 */
[----:B------:R-:W-:Y:S04]  /*c8d0*/  LDSM.16.M88.4 R172, [R222] ;  /* 0x00000000deac783b */ /* 0x000fe80000000200 */
[----:B------:R-:W-:Y:S04]  /*c8e0*/  LDSM.16.M88.4 R176, [R219] ;  /* 0x00000000dbb0783b */ /* 0x000fe80000000200 */
[----:B--2---:R-:W2:Y:S04]  /*c8f0*/  LDSM.16.M88.4 R4, [R210+0x2000] ;  /* 0x00200000d204783b */ /* 0x004ea80000000200 */
[----:B------:R-:W3:Y:S04]  /*c900*/  LDSM.16.M88.4 R24, [R212] ;  /* 0x00000000d418783b */ /* 0x000ee80000000200 */
[----:B------:R-:W0:Y:S01]  /*c910*/  LDGDEPBAR ;  /* 0x00000000000079af */ /* 0x000e220000000000 */
[C---:B-1----:R-:W-:Y:S06]  /*c920*/  HMMA.16816.F32 R204, R16.reuse, R32, RZ ;  /* 0x0000002010cc723c */ /* 0x042fec00000018ff */
[C---:B------:R-:W-:Y:S06]  /*c930*/  HMMA.16816.F32 R228, R16.reuse, R34, RZ ;  /* 0x0000002210e4723c */ /* 0x040fec00000018ff */
[-C--:B------:R-:W-:Y:S06]  /*c940*/  HMMA.16816.F32 R180, R16, R28.reuse, RZ ;  /* 0x0000001c10b4723c */ /* 0x080fec00000018ff */
[C---:B--2---:R-:W-:Y:S06]  /*c950*/  HMMA.16816.F32 R188, R4.reuse, R28, RZ ;  /* 0x0000001c04bc723c */ /* 0x044fec00000018ff */
[C---:B------:R-:W-:Y:S06]  /*c960*/  HMMA.16816.F32 R196, R4.reuse, R32, RZ ;  /* 0x0000002004c4723c */ /* 0x040fec00000018ff */
[C---:B------:R-:W-:Y:S01]  /*c970*/  HMMA.16816.F32 R192, R4.reuse, R34, RZ ;  /* 0x0000002204c0723c */ /* 0x040fe200000018ff */
[----:B------:R-:W-:Y:S05]  /*c980*/  LDSM.16.M88.4 R32, [R216+0x8000] ;  /* 0x00800000d820783b */ /* 0x000fea0000000200 */
[-C--:B------:R-:W-:Y:S01]  /*c990*/  HMMA.16816.F32 R184, R4, R30.reuse, RZ ;  /* 0x0000001e04b8723c */ /* 0x080fe200000018ff */
[----:B------:R-:W-:Y:S05]  /*c9a0*/  LDSM.16.M88.4 R4, [R218+0x2000] ;  /* 0x00200000da04783b */ /* 0x000fea0000000200 */
[----:B------:R-:W-:Y:S01]  /*c9b0*/  HMMA.16816.F32 R200, R16, R30, RZ ;  /* 0x0000001e10c8723c */ /* 0x000fe200000018ff */
[----:B------:R-:W1:Y:S04]  /*c9c0*/  LDSM.16.M88.4 R28, [R216+0x8800] ;  /* 0x00880000d81c783b */ /* 0x000e680000000200 */
[----:B------:R-:W2:Y:S01]  /*c9d0*/  LDSM.16.M88.4 R16, [R218] ;  /* 0x00000000da10783b */ /* 0x000ea20000000200 */
[C---:B------:R-:W-:Y:S06]  /*c9e0*/  HMMA.16816.F32 R232, R20.reuse, R172, R188 ;  /* 0x000000ac14e8723c */ /* 0x040fec00000018bc */
[C---:B------:R-:W-:Y:S06]  /*c9f0*/  HMMA.16816.F32 R236, R20.reuse, R176, R196 ;  /* 0x000000b014ec723c */ /* 0x040fec00000018c4 */
[C---:B------:R-:W-:Y:S06]  /*ca00*/  HMMA.16816.F32 R224, R20.reuse, R178, R192 ;  /* 0x000000b214e0723c */ /* 0x040fec00000018c0 */
[----:B------:R-:W-:Y:S01]  /*ca10*/  HMMA.16816.F32 R196, R20, R174, R184 ;  /* 0x000000ae14c4723c */ /* 0x000fe200000018b8 */
[----:B------:R-:W-:Y:S04]  /*ca20*/  LDSM.16.M88.4 R20, [R217+0x2000] ;  /* 0x00200000d914783b */ /* 0x000fe80000000200 */
[----:B------:R-:W-:Y:S01]  /*ca30*/  LDSM.16.M88.4 R184, [R215] ;  /* 0x00000000d7b8783b */ /* 0x000fe20000000200 */
[C---:B---3--:R-:W-:Y:S06]  /*ca40*/  HMMA.16816.F32 R192, R24.reuse, R176, R204 ;  /* 0x000000b018c0723c */ /* 0x048fec00000018cc */
[C---:B------:R-:W-:Y:S06]  /*ca50*/  HMMA.16816.F32 R176, R24.reuse, R178, R228 ;  /* 0x000000b218b0723c */ /* 0x040fec00000018e4 */
[C---:B------:R-:W-:Y:S01]  /*ca60*/  HMMA.16816.F32 R188, R24.reuse, R172, R180 ;  /* 0x000000ac18bc723c */ /* 0x040fe200000018b4 */
[----:B------:R-:W3:Y:S05]  /*ca70*/  LDSM.16.M88.4 R180, [R215+0x800] ;  /* 0x00080000d7b4783b */ /* 0x000eea0000000200 */
[----:B------:R-:W-:Y:S01]  /*ca80*/  HMMA.16816.F32 R172, R24, R174, R200 ;  /* 0x000000ae18ac723c */ /* 0x000fe200000018c8 */
[----:B------:R-:W4:Y:S05]  /*ca90*/  LDSM.16.M88.4 R24, [R217] ;  /* 0x00000000d918783b */ /* 0x000f2a0000000200 */
[C---:B-1----:R-:W-:Y:S06]  /*caa0*/  HMMA.16816.F32 R232, R4.reuse, R28, R232 ;  /* 0x0000001c04e8723c */ /* 0x042fec00000018e8 */
[----:B------:R-:W-:Y:S06]  /*cab0*/  HMMA.16816.F32 R200, R4, R30, R196 ;  /* 0x0000001e04c8723c */ /* 0x000fec00000018c4 */
[-C--:B--2---:R-:W-:Y:S06]  /*cac0*/  HMMA.16816.F32 R196, R16, R32.reuse, R192 ;  /* 0x0000002010c4723c */ /* 0x084fec00000018c0 */
[C---:B------:R-:W-:Y:S06]  /*cad0*/  HMMA.16816.F32 R236, R4.reuse, R32, R236 ;  /* 0x0000002004ec723c */ /* 0x040fec00000018ec */
[-C--:B------:R-:W-:Y:S01]  /*cae0*/  HMMA.16816.F32 R204, R4, R34.reuse, R224 ;  /* 0x0000002204cc723c */ /* 0x080fe200000018e0 */
[----:B------:R-:W-:Y:S05]  /*caf0*/  LDSM.16.M88.4 R4, [R210+0x6000] ;  /* 0x00600000d204783b */ /* 0x000fea0000000200 */
[C---:B------:R-:W-:Y:S01]  /*cb00*/  HMMA.16816.F32 R192, R16.reuse, R34, R176 ;  /* 0x0000002210c0723c */ /* 0x040fe200000018b0 */
[----:B------:R-:W-:Y:S05]  /*cb10*/  LDSM.16.M88.4 R176, [R208+0x9000] ;  /* 0x00900000d0b0783b */ /* 0x000fea0000000200 */
[C---:B------:R-:W-:Y:S06]  /*cb20*/  HMMA.16816.F32 R32, R16.reuse, R28, R188 ;  /* 0x0000001c1020723c */ /* 0x040fec00000018bc */
[----:B------:R-:W-:Y:S01]  /*cb30*/  HMMA.16816.F32 R28, R16, R30, R172 ;  /* 0x0000001e101c723c */ /* 0x000fe200000018ac */
[----:B------:R-:W1:Y:S04]  /*cb40*/  LDSM.16.M88.4 R172, [R208+0x9800] ;  /* 0x00980000d0ac783b */ /* 0x000e680000000200 */
[----:B------:R-:W2:Y:S01]  /*cb50*/  LDSM.16.M88.4 R16, [R210+0x4000] ;  /* 0x00400000d210783b */ /* 0x000ea20000000200 */
[C---:B---3--:R-:W-:Y:S06]  /*cb60*/  HMMA.16816.F32 R224, R20.reuse, R180, R232 ;  /* 0x000000b414e0723c */ /* 0x048fec00000018e8 */
[C---:B------:R-:W-:Y:S06]  /*cb70*/  HMMA.16816.F32 R236, R20.reuse, R184, R236 ;  /* 0x000000b814ec723c */ /* 0x040fec00000018ec */
[C---:B------:R-:W-:Y:S06]  /*cb80*/  HMMA.16816.F32 R204, R20.reuse, R186, R204 ;  /* 0x000000ba14cc723c */ /* 0x040fec00000018cc */
[----:B------:R-:W-:Y:S06]  /*cb90*/  HMMA.16816.F32 R200, R20, R182, R200 ;  /* 0x000000b614c8723c */ /* 0x000fec00000018c8 */
[C---:B----4-:R-:W-:Y:S06]  /*cba0*/  HMMA.16816.F32 R196, R24.reuse, R184, R196 ;  /* 0x000000b818c4723c */ /* 0x050fec00000018c4 */
[C---:B------:R-:W-:Y:S01]  /*cbb0*/  HMMA.16816.F32 R188, R24.reuse, R186, R192 ;  /* 0x000000ba18bc723c */ /* 0x040fe200000018c0 */
[----:B------:R-:W-:Y:S05]  /*cbc0*/  LDSM.16.M88.4 R184, [R221] ;  /* 0x00000000ddb8783b */ /* 0x000fea0000000200 */
[C---:B------:R-:W-:Y:S01]  /*cbd0*/  HMMA.16816.F32 R20, R24.reuse, R180, R32 ;  /* 0x000000b41814723c */ /* 0x040fe20000001820 */
[----:B------:R-:W-:Y:S05]  /*cbe0*/  LDSM.16.M88.4 R32, [R212+0x4000] ;  /* 0x00400000d420783b */ /* 0x000fea0000000200 */
[----:B------:R-:W-:Y:S01]  /*cbf0*/  HMMA.16816.F32 R24, R24, R182, R28 ;  /* 0x000000b61818723c */ /* 0x000fe2000000181c */
[----:B------:R-:W-:Y:S04]  /*cc00*/  LDSM.16.M88.4 R28, [R212+0x6000] ;  /* 0x00600000d41c783b */ /* 0x000fe80000000200 */
[----:B------:R-:W3:Y:S01]  /*cc10*/  LDSM.16.M88.4 R180, [R220] ;  /* 0x00000000dcb4783b */ /* 0x000ee20000000200 */
[C---:B-1----:R-:W-:Y:S06]  /*cc20*/  HMMA.16816.F32 R224, R4.reuse, R172, R224 ;  /* 0x000000ac04e0723c */ /* 0x042fec00000018e0 */
[C---:B------:R-:W-:Y:S06]  /*cc30*/  HMMA.16816.F32 R236, R4.reuse, R176, R236 ;  /* 0x000000b004ec723c */ /* 0x040fec00000018ec */
[C---:B------:R-:W-:Y:S06]  /*cc40*/  HMMA.16816.F32 R204, R4.reuse, R178, R204 ;  /* 0x000000b204cc723c */ /* 0x040fec00000018cc */
[----:B------:R-:W-:Y:S06]  /*cc50*/  HMMA.16816.F32 R200, R4, R174, R200 ;  /* 0x000000ae04c8723c */ /* 0x000fec00000018c8 */
[C---:B--2---:R-:W-:Y:S06]  /*cc60*/  HMMA.16816.F32 R192, R16.reuse, R176, R196 ;  /* 0x000000b010c0723c */ /* 0x044fec00000018c4 */
[C---:B------:R-:W-:Y:S01]  /*cc70*/  HMMA.16816.F32 R188, R16.reuse, R178, R188 ;  /* 0x000000b210bc723c */ /* 0x040fe200000018bc */
[----:B------:R-:W-:Y:S05]  /*cc80*/  LDSM.16.M88.4 R176, [R216+0x9000] ;  /* 0x00900000d8b0783b */ /* 0x000fea0000000200 */
[----:B------:R-:W-:Y:S01]  /*cc90*/  HMMA.16816.F32 R4, R16, R172, R20 ;  /* 0x000000ac1004723c */ /* 0x000fe20000001814 */
[----:B------:R-:W1:Y:S05]  /*cca0*/  LDSM.16.M88.4 R20, [R218+0x6000] ;  /* 0x00600000da14783b */ /* 0x000e6a0000000200 */
[----:B---3--:R-:W-:Y:S06]  /*ccb0*/  HMMA.16816.F32 R228, R28, R180, R224 ;  /* 0x000000b41ce4723c */ /* 0x008fec00000018e0 */
[----:B------:R-:W-:Y:S01]  /*ccc0*/  HMMA.16816.F32 R16, R16, R174, R24 ;  /* 0x000000ae1010723c */ /* 0x000fe20000001818 */
[----:B------:R-:W2:Y:S04]  /*ccd0*/  LDSM.16.M88.4 R172, [R216+0x9800] ;  /* 0x00980000d8ac783b */ /* 0x000ea80000000200 */
[----:B------:R-:W3:Y:S01]  /*cce0*/  LDSM.16.M88.4 R24, [R218+0x4000] ;  /* 0x00400000da18783b */ /* 0x000ee20000000200 */
[C---:B------:R-:W-:Y:S06]  /*ccf0*/  HMMA.16816.F32 R236, R28.reuse, R184, R236 ;  /* 0x000000b81cec723c */ /* 0x040fec00000018ec */
        /* <DEDUP_REMOVED lines=8> */
[C---:B------:R-:W-:Y:S06]  /*cd80*/  HMMA.16816.F32 R228, R32.reuse, R184, R192 ;  /* 0x000000b820e4723c */ /* 0x040fec00000018c0 */
[----:B------:R-:W-:Y:S01]  /*cd90*/  HMMA.16816.F32 R204, R32, R180, R4 ;  /* 0x000000b420cc723c */ /* 0x000fe20000001804 */
[----:B------:R-:W-:Y:S01]  /*cda0*/  LDSM.16.M88.4 R4, [R217+0x6000] ;  /* 0x00600000d904783b */ /* 0x000fe20000000200 */
[----:B------:R-:W-:-:S02]  /*cdb0*/  IMAD.MOV.U32 R192, RZ, RZ, R8 ;  /* 0x000000ffffc07224 */ /* 0x000fc400078e0008 */
[----:B------:R-:W-:Y:S02]  /*cdc0*/  IMAD.MOV.U32 R193, RZ, RZ, R3 ;  /* 0x000000ffffc17224 */ /* 0x000fe400078e0003 */
[----:B------:R-:W-:Y:S01]  /*cdd0*/  HMMA.16816.F32 R188, R32, R182, R16 ;  /* 0x000000b620bc723c */ /* 0x000fe20000001810 */
[----:B------:R-:W4:Y:S01]  /*cde0*/  LDSM.16.M88.4 R32, [R215+0x1000] ;  /* 0x00100000d720783b */ /* 0x000f220000000200 */
[----:B------:R-:W-:Y:S02]  /*cdf0*/  IMAD.MOV.U32 R194, RZ, RZ, R2 ;  /* 0x000000ffffc27224 */ /* 0x000fe400078e0002 */
[----:B------:R-:W-:Y:S01]  /*ce00*/  IMAD.MOV.U32 R195, RZ, RZ, R0 ;  /* 0x000000ffffc37224 */ /* 0x000fe200078e0000 */
[----:B------:R-:W5:Y:S01]  /*ce10*/  LDSM.16.M88.4 R16, [R217+0x4000] ;  /* 0x00400000d910783b */ /* 0x000f620000000200 */
[----:B-1----:R-:W-:Y:S01]  /*ce20*/  HMMA.16816.F32 R200, R20, R176, R236 ;  /* 0x000000b014c8723c */ /* 0x002fe200000018ec */
[----:B------:R-:W-:-:S05]  /*ce30*/  DEPBAR.LE SB0, 0x0 ;  /* 0x000080000000791a */ /* 0x000fca0000000000 */
[C---:B------:R-:W-:Y:S06]  /*ce40*/  HMMA.16816.F32 R196, R20.reuse, R178, R196 ;  /* 0x000000b214c4723c */ /* 0x040fec00000018c4 */
[C---:B--2---:R-:W-:Y:S06]  /*ce50*/  HMMA.16816.F32 R192, R20.reuse, R172, R192 ;  /* 0x000000ac14c0723c */ /* 0x044fec00000018c0 */
[----:B------:R-:W-:Y:S06]  /*ce60*/  HMMA.16816.F32 R184, R20, R174, R232 ;  /* 0x000000ae14b8723c */ /* 0x000fec00000018e8 */
[C---:B---3--:R-:W-:Y:S06]  /*ce70*/  HMMA.16816.F32 R180, R24.reuse, R176, R228 ;  /* 0x000000b018b4723c */ /* 0x048fec00000018e4 */
[C---:B------:R-:W-:Y:S06]  /*ce80*/  HMMA.16816.F32 R176, R24.reuse, R178, R224 ;  /* 0x000000b218b0723c */ /* 0x040fec00000018e0 */
[C---:B------:R-:W-:Y:S06]  /*ce90*/  HMMA.16816.F32 R20, R24.reuse, R172, R204 ;  /* 0x000000ac1814723c */ /* 0x040fec00000018cc */
[----:B------:R-:W-:Y:S06]  /*cea0*/  HMMA.16816.F32 R24, R24, R174, R188 ;  /* 0x000000ae1818723c */ /* 0x000fec00000018bc */
[C---:B----4-:R-:W-:Y:S06]  /*ceb0*/  HMMA.16816.F32 R200, R4.reuse, R32, R200 ;  /* 0x0000002004c8723c */ /* 0x050fec00000018c8 */
[----:B------:R-:W-:Y:S06]  /*cec0*/  HMMA.16816.F32 R196, R4, R34, R196 ;  /* 0x0000002204c4723c */ /* 0x000fec00000018c4 */
[C---:B-----5:R-:W-:Y:S06]  /*ced0*/  HMMA.16816.F32 R180, R16.reuse, R32, R180 ;  /* 0x0000002010b4723c */ /* 0x060fec00000018b4 */
        /* <DEDUP_REMOVED lines=57> */
.L_x_993:
[----:B------:R-:W-:Y:S05]  /*d270*/  BSYNC B0 ;  /* 0x0000000000007941 */ /* 0x000fea0003800000 */
.L_x_992:
[----:B------:R-:W0:Y:S02]  /*d280*/  LDGDEPBAR ;  /* 0x00000000000079af */ /* 0x000e240000000000 */
.L_x_991:
[----:B------:R-:W3:Y:S01]  /*d290*/  LDL R0, [R1+0x34] ;  /* 0x0000340001007983 */ /* 0x000ee20000100800 */
[----:B------:R-:W4:Y:S01]  /*d2a0*/  S2R R2, SR_TID.X ;  /* 0x0000000000027919 */ /* 0x000f220000002100 */
[----:B------:R-:W-:Y:S01]  /*d2b0*/  UIADD3 UR5, UR24, -0x61c88647, URZ ;  /* 0x9e3779b918057890 */ /* 0x000fe2000fffe03f */
[----:B------:R-:W2:Y:S01]  /*d2c0*/  LDC.U8 R224, c[0x0][0x388] ;  /* 0x0000e200ffe07b82 */ /* 0x000ea20000000000 */
[----:B------:R-:W-:Y:S04]  /*d2d0*/  STL.64 [R1+0x58], R218 ;  /* 0x000058da01007387 */ /* 0x000fe80000100a00 */
[----:B------:R-:W-:Y:S04]  /*d2e0*/  STL.64 [R1+0x50], R216 ;  /* 0x000050d801007387 */ /* 0x000fe80000100a00 */
[----:B------:R-:W2:Y:S04]  /*d2f0*/  LDL R252, [R1+0x30] ;  /* 0x0000300001fc7983 */ /* 0x000ea80000100800 */
[----:B-1----:R-:W2:Y:S04]  /*d300*/  LDL R15, [R1+0x38] ;  /* 0x00003800010f7983 */ /* 0x002ea80000100800 */
[----:B------:R-:W2:Y:S01]  /*d310*/  LDL.64 R190, [R1+0x10] ;  /* 0x0000100001be7983 */ /* 0x000ea20000100a00 */
[----:B----4-:R-:W-:-:S05]  /*d320*/  IMAD.SHL.U32 R2, R2, 0x2, RZ ;  /* 0x0000000202027824 */ /* 0x010fca00078e00ff */
[----:B------:R-:W-:Y:S01]  /*d330*/  LOP3.LUT R2, R2, 0x6, RZ, 0xc0, !PT ;  /* 0x0000000602027812 */ /* 0x000fe200078ec0ff */
[----:B------:R-:W-:Y:S01]  /*d340*/  UIADD3 UR4, UR25, -0x4498517b, URZ ;  /* 0xbb67ae8519047890 */ /* 0x000fe2000fffe03f */
[----:B---3--:R-:W-:Y:S02]  /*d350*/  IMAD.MOV.U32 R251, RZ, RZ, R0 ;  /* 0x000000fffffb7224 */ /* 0x008fe400078e0000 */
[----:B------:R-:W-:-:S05]  /*d360*/  IMAD.U32 R0, RZ, RZ, UR31 ;  /* 0x0000001fff007e24 */ /* 0x000fca000f8e00ff */
[----:B------:R-:W-:-:S04]  /*d370*/  LEA R0, R0, R2, 0x5 ;  /* 0x0000000200007211 */ /* 0x000fc800078e28ff */
[CC--:B------:R-:W-:Y:S01]  /*d380*/  ISETP.GE.AND P4, PT, R0.reuse, R9.reuse, PT ;  /* 0x000000090000720c */ /* 0x0c0fe20003f86270 */
[C---:B------:R-:W-:Y:S01]  /*d390*/  VIADD R8, R0.reuse, 0x1 ;  /* 0x0000000100087836 */ /* 0x040fe20000000000 */
[C---:B------:R-:W-:Y:S01]  /*d3a0*/  ISETP.GE.AND P1, PT, R0.reuse, R10, PT ;  /* 0x0000000a0000720c */ /* 0x040fe20003f26270 */
[----:B------:R-:W-:Y:S01]  /*d3b0*/  VIADD R7, R0, 0x8 ;  /* 0x0000000800077836 */ /* 0x000fe20000000000 */
[----:B------:R-:W-:Y:S02]  /*d3c0*/  FSEL R13, R180, -INF , !P4 ;  /* 0xff800000b40d7808 */ /* 0x000fe40006000000 */
[-C--:B------:R-:W-:Y:S01]  /*d3d0*/  ISETP.GE.AND P5, PT, R8, R9.reuse, PT ;  /* 0x000000090800720c */ /* 0x080fe20003fa6270 */
[----:B------:R-:W-:Y:S01]  /*d3e0*/  VIADD R6, R0, 0x9 ;  /* 0x0000000900067836 */ /* 0x000fe20000000000 */
[----:B------:R-:W-:Y:S02]  /*d3f0*/  FSEL R23, R182, -INF , !P1 ;  /* 0xff800000b6177808 */ /* 0x000fe40004800000 */
[----:B------:R-:W-:-:S02]  /*d400*/  ISETP.GE.AND P1, PT, R7, R9, PT ;  /* 0x000000090700720c */ /* 0x000fc40003f26270 */
[----:B------:R-:W-:Y:S02]  /*d410*/  FSEL R20, R181, -INF , !P5 ;  /* 0xff800000b5147808 */ /* 0x000fe40006800000 */
[----:B------:R-:W-:Y:S02]  /*d420*/  FMNMX.FTZ R2, R135, R13, !PT ;  /* 0x0000000d87027209 */ /* 0x000fe40007810000 */
[-C--:B------:R-:W-:Y:S02]  /*d430*/  ISETP.GE.AND P4, PT, R8, R10.reuse, PT ;  /* 0x0000000a0800720c */ /* 0x080fe40003f86270 */
[----:B------:R-:W-:Y:S02]  /*d440*/  FSEL R22, R176, -INF , !P1 ;  /* 0xff800000b0167808 */ /* 0x000fe40004800000 */
[C---:B------:R-:W-:Y:S02]  /*d450*/  ISETP.GE.AND P1, PT, R6.reuse, R10, PT ;  /* 0x0000000a0600720c */ /* 0x040fe40003f26270 */
[----:B------:R-:W-:-:S02]  /*d460*/  ISETP.GE.AND P5, PT, R6, R9, PT ;  /* 0x000000090600720c */ /* 0x000fc40003fa6270 */
[----:B--2---:R-:W-:Y:S02]  /*d470*/  IADD3 R5, R0, 0x10, RZ ;  /* 0x0000001000057810 */ /* 0x004fe40007ffe0ff */
[----:B------:R-:W-:Y:S02]  /*d480*/  FMNMX.FTZ R2, R20, R2, !PT ;  /* 0x0000000214027209 */ /* 0x000fe40007810000 */
[----:B------:R-:W-:Y:S01]  /*d490*/  FSEL R25, R183, -INF , !P4 ;  /* 0xff800000b7197808 */ /* 0x000fe20006000000 */
[----:B------:R-:W-:Y:S01]  /*d4a0*/  VIADD R4, R0, 0x11 ;  /* 0x0000001100047836 */ /* 0x000fe20000000000 */
[----:B------:R-:W-:Y:S02]  /*d4b0*/  ISETP.GE.AND P4, PT, R7, R10, PT ;  /* 0x0000000a0700720c */ /* 0x000fe40003f86270 */
[----:B------:R-:W-:Y:S02]  /*d4c0*/  FSEL R28, R179, -INF , !P1 ;  /* 0xff800000b31c7808 */ /* 0x000fe40004800000 */
[----:B------:R-:W-:-:S02]  /*d4d0*/  FSEL R24, R177, -INF , !P5 ;  /* 0xff800000b1187808 */ /* 0x000fc40006800000 */
[CC--:B------:R-:W-:Y:S02]  /*d4e0*/  ISETP.GE.AND P1, PT, R5.reuse, R9.reuse, PT ;  /* 0x000000090500720c */ /* 0x0c0fe40003f26270 */
[----:B------:R-:W-:Y:S01]  /*d4f0*/  FMNMX.FTZ R14, R22, R2, !PT ;  /* 0x00000002160e7209 */ /* 0x000fe20007810000 */
[----:B------:R-:W-:Y:S01]  /*d500*/  VIADD R3, R0, 0x18 ;  /* 0x0000001800037836 */ /* 0x000fe20000000000 */
[----:B------:R-:W-:Y:S02]  /*d510*/  FSEL R27, R178, -INF , !P4 ;  /* 0xff800000b21b7808 */ /* 0x000fe40006000000 */
[----:B------:R-:W-:Y:S01]  /*d520*/  ISETP.GE.AND P4, PT, R5, R10, PT ;  /* 0x0000000a0500720c */ /* 0x000fe20003f86270 */
[----:B------:R-:W-:Y:S01]  /*d530*/  VIADD R2, R0, 0x19 ;  /* 0x0000001900027836 */ /* 0x000fe20000000000 */
[----:B------:R-:W-:Y:S02]  /*d540*/  ISETP.GE.AND P5, PT, R4, R9, PT ;  /* 0x000000090400720c */ /* 0x000fe40003fa6270 */
[----:B------:R-:W-:-:S02]  /*d550*/  FSEL R241, R172, -INF , !P1 ;  /* 0xff800000acf17808 */ /* 0x000fc40004800000 */
[----:B------:R-:W-:Y:S02]  /*d560*/  FMNMX.FTZ R14, R24, R14, !PT ;  /* 0x0000000e180e7209 */ /* 0x000fe40007810000 */
[----:B------:R-:W-:Y:S02]  /*d570*/  ISETP.GE.AND P1, PT, R4, R10, PT ;  /* 0x0000000a0400720c */ /* 0x000fe40003f26270 */
[----:B------:R-:W-:Y:S02]  /*d580*/  FSEL R245, R174, -INF , !P4 ;  /* 0xff800000aef57808 */ /* 0x000fe40006000000 */
[----:B------:R-:W-:Y:S02]  /*d590*/  FSEL R240, R173, -INF , !P5 ;  /* 0xff800000adf07808 */ /* 0x000fe40006800000 */
[----:B------:R-:W-:Y:S02]  /*d5a0*/  ISETP.GE.AND P4, PT, R3, R9, PT ;  /* 0x000000090300720c */ /* 0x000fe40003f86270 */
[----:B------:R-:W-:-:S02]  /*d5b0*/  FMNMX.FTZ R14, R241, R14, !PT ;  /* 0x0000000ef10e7209 */ /* 0x000fc40007810000 */
[----:B------:R-:W-:Y:S02]  /*d5c0*/  FSEL R250, R175, -INF , !P1 ;  /* 0xff800000affa7808 */ /* 0x000fe40004800000 */
[----:B------:R-:W-:Y:S02]  /*d5d0*/  ISETP.GE.AND P1, PT, R2, R9, PT ;  /* 0x000000090200720c */ /* 0x000fe40003f26270 */
[----:B------:R-:W-:Y:S02]  /*d5e0*/  FSEL R239, R32, -INF , !P4 ;  /* 0xff80000020ef7808 */ /* 0x000fe40006000000 */
[----:B------:R-:W-:Y:S02]  /*d5f0*/  FMNMX.FTZ R14, R240, R14, !PT ;  /* 0x0000000ef00e7209 */ /* 0x000fe40007810000 */
[----:B------:R-:W-:Y:S02]  /*d600*/  ISETP.GE.AND P6, PT, R3, R10, PT ;  /* 0x0000000a0300720c */ /* 0x000fe40003fc6270 */
[----:B------:R-:W-:-:S02]  /*d610*/  FSEL R238, R33, -INF , !P1 ;  /* 0xff80000021ee7808 */ /* 0x000fc40004800000 */
[----:B------:R-:W-:Y:S02]  /*d620*/  ISETP.GE.AND P4, PT, R2, R10, PT ;  /* 0x0000000a0200720c */ /* 0x000fe40003f86270 */
[C---:B------:R-:W-:Y:S02]  /*d630*/  ISETP.GE.AND P5, PT, R0.reuse, R11, PT ;  /* 0x0000000b0000720c */ /* 0x040fe40003fa6270 */
[----:B------:R-:W-:Y:S02]  /*d640*/  ISETP.GE.AND P1, PT, R0, R12, PT ;  /* 0x0000000c0000720c */ /* 0x000fe40003f26270 */
[----:B------:R-:W-:Y:S02]  /*d650*/  FMNMX.FTZ R0, R239, R14, !PT ;  /* 0x0000000eef007209 */ /* 0x000fe40007810000 */
[----:B------:R-:W-:Y:S02]  /*d660*/  FSEL R242, R34, -INF , !P6 ;  /* 0xff80000022f27808 */ /* 0x000fe40007000000 */
[----:B------:R-:W-:-:S02]  /*d670*/  FSEL R244, R35, -INF , !P4 ;  /* 0xff80000023f47808 */ /* 0x000fc40006000000 */
[C---:B------:R-:W-:Y:S02]  /*d680*/  ISETP.GE.AND P6, PT, R8.reuse, R11, PT ;  /* 0x0000000b0800720c */ /* 0x040fe40003fc6270 */
[----:B------:R-:W-:Y:S02]  /*d690*/  ISETP.GE.AND P4, PT, R8, R12, PT ;  /* 0x0000000c0800720c */ /* 0x000fe40003f86270 */
[----:B------:R-:W-:Y:S02]  /*d6a0*/  FMNMX.FTZ R0, R238, R0, !PT ;  /* 0x00000000ee007209 */ /* 0x000fe40007810000 */
[----:B------:R-:W-:Y:S02]  /*d6b0*/  FMNMX.FTZ R8, R134, R23, !PT ;  /* 0x0000001786087209 */ /* 0x000fe40007810000 */
[----:B------:R-:W-:Y:S02]  /*d6c0*/  FSEL R26, R200, -INF , !P5 ;  /* 0xff800000c81a7808 */ /* 0x000fe40006800000 */
[----:B------:R-:W-:-:S02]  /*d6d0*/  FSEL R32, R202, -INF , !P1 ;  /* 0xff800000ca207808 */ /* 0x000fc40004800000 */
[CC--:B------:R-:W-:Y:S02]  /*d6e0*/  ISETP.GE.AND P5, PT, R7.reuse, R11.reuse, PT ;  /* 0x0000000b0700720c */ /* 0x0c0fe40003fa6270 */
[----:B------:R-:W-:Y:S01]  /*d6f0*/  ISETP.GE.AND P1, PT, R7, R12, PT ;  /* 0x0000000c0700720c */ /* 0x000fe20003f26270 */
[----:B------:R-:W1:Y:S01]  /*d700*/  SHFL.BFLY PT, R14, R0, 0x2, 0x1f ;  /* 0x0c401f00000e7f89 */ /* 0x000e6200000e0000 */
[----:B------:R-:W-:Y:S02]  /*d710*/  FMNMX.FTZ R7, R25, R8, !PT ;  /* 0x0000000819077209 */ /* 0x000fe40007810000 */
[----:B------:R-:W-:Y:S02]  /*d720*/  FSEL R30, R201, -INF , !P6 ;  /* 0xff800000c91e7808 */ /* 0x000fe40007000000 */
[----:B------:R-:W-:Y:S02]  /*d730*/  FSEL R35, R203, -INF , !P4 ;  /* 0xff800000cb237808 */ /* 0x000fe40006000000 */
[----:B------:R-:W-:-:S02]  /*d740*/  ISETP.GE.AND P6, PT, R6, R11, PT ;  /* 0x0000000b0600720c */ /* 0x000fc40003fc6270 */
[----:B------:R-:W-:Y:S02]  /*d750*/  ISETP.GE.AND P4, PT, R6, R12, PT ;  /* 0x0000000c0600720c */ /* 0x000fe40003f86270 */
[----:B------:R-:W-:Y:S02]  /*d760*/  FMNMX.FTZ R6, R27, R7, !PT ;  /* 0x000000071b067209 */ /* 0x000fe40007810000 */
[----:B------:R-:W-:Y:S02]  /*d770*/  FSEL R29, R196, -INF , !P5 ;  /* 0xff800000c41d7808 */ /* 0x000fe40006800000 */
[----:B------:R-:W-:Y:S02]  /*d780*/  FMNMX.FTZ R6, R28, R6, !PT ;  /* 0x000000061c067209 */ /* 0x000fe40007810000 */
[----:B------:R-:W-:Y:S02]  /*d790*/  FSEL R132, R198, -INF , !P1 ;  /* 0xff800000c6847808 */ /* 0x000fe40004800000 */
[----:B------:R-:W-:-:S02]  /*d7a0*/  ISETP.GE.AND P5, PT, R5, R11, PT ;  /* 0x0000000b0500720c */ /* 0x000fc40003fa6270 */
[----:B------:R-:W-:Y:S02]  /*d7b0*/  ISETP.GE.AND P1, PT, R5, R12, PT ;  /* 0x0000000c0500720c */ /* 0x000fe40003f26270 */
[----:B------:R-:W-:Y:S02]  /*d7c0*/  FMNMX.FTZ R5, R245, R6, !PT ;  /* 0x00000006f5057209 */ /* 0x000fe40007810000 */
[----:B------:R-:W-:Y:S02]  /*d7d0*/  FSEL R31, R197, -INF , !P6 ;  /* 0xff800000c51f7808 */ /* 0x000fe40007000000 */
[----:B------:R-:W-:Y:S02]  /*d7e0*/  FSEL R137, R199, -INF , !P4 ;  /* 0xff800000c7897808 */ /* 0x000fe40006000000 */
[C---:B------:R-:W-:Y:S02]  /*d7f0*/  ISETP.GE.AND P6, PT, R4.reuse, R11, PT ;  /* 0x0000000b0400720c */ /* 0x040fe40003fc6270 */
[----:B------:R-:W-:-:S02]  /*d800*/  ISETP.GE.AND P4, PT, R4, R12, PT ;  /* 0x0000000c0400720c */ /* 0x000fc40003f86270 */
[----:B------:R-:W-:Y:S02]  /*d810*/  FMNMX.FTZ R4, R250, R5, !PT ;  /* 0x00000005fa047209 */ /* 0x000fe40007810000 */
[----:B------:R-:W-:Y:S02]  /*d820*/  FSEL R175, R192, -INF , !P5 ;  /* 0xff800000c0af7808 */ /* 0x000fe40006800000 */
[----:B------:R-:W-:Y:S02]  /*d830*/  FSEL R188, R194, -INF , !P1 ;  /* 0xff800000c2bc7808 */ /* 0x000fe40004800000 */
[C---:B------:R-:W-:Y:S02]  /*d840*/  ISETP.GE.AND P5, PT, R3.reuse, R11, PT ;  /* 0x0000000b0300720c */ /* 0x040fe40003fa6270 */
[----:B------:R-:W-:Y:S02]  /*d850*/  ISETP.GE.AND P1, PT, R3, R12, PT ;  /* 0x0000000c0300720c */ /* 0x000fe40003f26270 */
[----:B------:R-:W-:-:S02]  /*d860*/  FMNMX.FTZ R3, R242, R4, !PT ;  /* 0x00000004f2037209 */ /* 0x000fc40007810000 */
[----:B-1----:R-:W-:Y:S02]  /*d870*/  FMNMX.FTZ R0, R0, R14, !PT ;  /* 0x0000000e00007209 */ /* 0x002fe40007810000 */
[----:B------:R-:W-:Y:S02]  /*d880*/  FMNMX.FTZ R3, R244, R3, !PT ;  /* 0x00000003f4037209 */ /* 0x000fe40007810000 */
[----:B------:R-:W-:Y:S01]  /*d890*/  IADD3 R6, R252, 0x4, RZ ;  /* 0x00000004fc067810 */ /* 0x000fe20007ffe0ff */
[----:B------:R-:W-:Y:S01]  /*d8a0*/  SHFL.BFLY PT, R19, R0, 0x1, 0x1f ;  /* 0x0c201f0000137f89 */ /* 0x000fe200000e0000 */
[----:B------:R-:W-:Y:S01]  /*d8b0*/  FMNMX.FTZ R4, R133, R26, !PT ;  /* 0x0000001a85047209 */ /* 0x000fe20007810000 */
[----:B------:R-:W-:Y:S02]  /*d8c0*/  IMAD.U32 R8, RZ, RZ, UR25 ;  /* 0x00000019ff087e24 */ /* 0x000fe4000f8e00ff */
[----:B------:R-:W1:Y:S01]  /*d8d0*/  SHFL.BFLY PT, R18, R3, 0x2, 0x1f ;  /* 0x0c401f0003127f89 */ /* 0x000e6200000e0000 */
[----:B------:R-:W-:Y:S01]  /*d8e0*/  IMAD.WIDE.U32 R16, R15, -0x2daee0ad, RZ ;  /* 0xd2511f530f107825 */ /* 0x000fe200078e00ff */
[----:B------:R-:W-:-:S03]  /*d8f0*/  FMNMX.FTZ R5, R30, R4, !PT ;  /* 0x000000041e057209 */ /* 0x000fc60007810000 */
[----:B------:R-:W-:Y:S01]  /*d900*/  IMAD.WIDE.U32 R6, R6, -0x326172a9, RZ ;  /* 0xcd9e8d5706067825 */ /* 0x000fe200078e00ff */
[----:B------:R-:W-:-:S04]  /*d910*/  LOP3.LUT R4, R17, UR31, R8, 0x96, !PT ;  /* 0x0000001f11047c12 */ /* 0x000fc8000f8e9608 */
[----:B------:R-:W-:Y:S02]  /*d920*/  LOP3.LUT R8, R7, R251, RZ, 0x3c, !PT ;  /* 0x000000fb07087212 */ /* 0x000fe400078e3cff */
[----:B------:R-:W-:Y:S02]  /*d930*/  FMNMX.FTZ R7, R29, R5, !PT ;  /* 0x000000051d077209 */ /* 0x000fe40007810000 */
[----:B------:R-:W-:Y:S02]  /*d940*/  FSEL R174, R193, -INF , !P6 ;  /* 0xff800000c1ae7808 */ /* 0x000fe40007000000 */
[----:B------:R-:W-:Y:S02]  /*d950*/  FMNMX.FTZ R7, R31, R7, !PT ;  /* 0x000000071f077209 */ /* 0x000fe40007810000 */
[----:B------:R-:W-:Y:S02]  /*d960*/  FSEL R189, R195, -INF , !P4 ;  /* 0xff800000c3bd7808 */ /* 0x000fe40006000000 */
[----:B------:R-:W-:-:S02]  /*d970*/  ISETP.GE.AND P6, PT, R2, R11, PT ;  /* 0x0000000b0200720c */ /* 0x000fc40003fc6270 */
[----:B------:R-:W-:Y:S02]  /*d980*/  ISETP.GE.AND P4, PT, R2, R12, PT ;  /* 0x0000000c0200720c */ /* 0x000fe40003f86270 */
[----:B------:R-:W-:Y:S01]  /*d990*/  FMNMX.FTZ R2, R175, R7, !PT ;  /* 0x00000007af027209 */ /* 0x000fe20007810000 */
[----:B------:R-:W-:Y:S01]  /*d9a0*/  IMAD.WIDE.U32 R4, R4, -0x326172a9, RZ ;  /* 0xcd9e8d5704047825 */ /* 0x000fe200078e00ff */
[----:B------:R-:W-:Y:S02]  /*d9b0*/  FSEL R173, R184, -INF , !P5 ;  /* 0xff800000b8ad7808 */ /* 0x000fe40006800000 */
[----:B------:R-:W-:Y:S01]  /*d9c0*/  FMNMX.FTZ R2, R174, R2, !PT ;  /* 0x00000002ae027209 */ /* 0x000fe20007810000 */
[----:B------:R-:W-:Y:S01]  /*d9d0*/  IMAD.WIDE.U32 R14, R8, -0x2daee0ad, RZ ;  /* 0xd2511f53080e7825 */ /* 0x000fe200078e00ff */
[----:B------:R-:W-:Y:S02]  /*d9e0*/  LOP3.LUT R17, R5, UR5, R6, 0x96, !PT ;  /* 0x0000000505117c12 */ /* 0x000fe4000f8e9606 */
[----:B-1----:R-:W-:-:S02]  /*d9f0*/  FMNMX.FTZ R8, R3, R18, !PT ;  /* 0x0000001203087209 */ /* 0x002fc40007810000 */
[--C-:B------:R-:W-:Y:S02]  /*da00*/  LOP3.LUT R7, R191, UR4, R16.reuse, 0x96, !PT ;  /* 0x00000004bf077c12 */ /* 0x100fe4000f8e9610 */
[----:B------:R-:W-:Y:S02]  /*da10*/  FSEL R172, R185, -INF , !P6 ;  /* 0xff800000b9ac7808 */ /* 0x000fe40007000000 */
[----:B------:R-:W-:Y:S02]  /*da20*/  FMNMX.FTZ R6, R173, R2, !PT ;  /* 0x00000002ad067209 */ /* 0x000fe40007810000 */
[----:B------:R-:W-:Y:S02]  /*da30*/  FMNMX.FTZ R235, R0, R19, !PT ;  /* 0x0000001300eb7209 */ /* 0x000fe40007810000 */
[----:B------:R-:W-:Y:S01]  /*da40*/  FMNMX.FTZ R2, R136, R32, !PT ;  /* 0x0000002088027209 */ /* 0x000fe20007810000 */
[----:B------:R-:W-:Y:S01]  /*da50*/  IMAD R3, R252, -0x326172a9, RZ ;  /* 0xcd9e8d57fc037824 */ /* 0x000fe200078e02ff */
[----:B------:R-:W-:Y:S01]  /*da60*/  LOP3.LUT R33, R15, UR4, R16, 0x96, !PT ;  /* 0x000000040f217c12 */ /* 0x000fe2000f8e9610 */
[----:B------:R-:W-:Y:S01]  /*da70*/  UIADD3 UR4, UR24, 0x3c6ef372, URZ ;  /* 0x3c6ef37218047890 */ /* 0x000fe2000fffe03f */
[----:B------:R-:W-:Y:S01]  /*da80*/  FMNMX.FTZ R0, R172, R6, !PT ;  /* 0x00000006ac007209 */ /* 0x000fe20007810000 */
[----:B------:R-:W1:Y:S01]  /*da90*/  SHFL.BFLY PT, R34, R8, 0x1, 0x1f ;  /* 0x0c201f0008227f89 */ /* 0x000e6200000e0000 */
[----:B------:R-:W-:Y:S01]  /*daa0*/  IMAD.WIDE.U32 R138, R7, -0x326172a9, RZ ;  /* 0xcd9e8d57078a7825 */ /* 0x000fe200078e00ff */
[----:B------:R-:W-:-:S03]  /*dab0*/  FMNMX.FTZ R2, R35, R2, !PT ;  /* 0x0000000223027209 */ /* 0x000fc60007810000 */
[C---:B------:R-:W-:Y:S01]  /*dac0*/  FMUL.FTZ R21, R235.reuse, UR30 ;  /* 0x0000001eeb157c20 */ /* 0x040fe20008410000 */
[----:B------:R-:W-:Y:S01]  /*dad0*/  FSETP.NEU.FTZ.AND P6, PT, R235, -INF , PT ;  /* 0xff800000eb00780b */ /* 0x000fe20003fdd000 */
[----:B------:R-:W2:Y:S01]  /*dae0*/  SHFL.BFLY PT, R15, R0, 0x2, 0x1f ;  /* 0x0c401f00000f7f89 */ /* 0x000ea200000e0000 */
[----:B------:R-:W-:Y:S02]  /*daf0*/  LOP3.LUT R3, R5, UR5, R3, 0x96, !PT ;  /* 0x0000000505037c12 */ /* 0x000fe4000f8e9603 */
[----:B------:R-:W-:Y:S02]  /*db00*/  FMNMX.FTZ R5, R132, R2, !PT ;  /* 0x0000000284057209 */ /* 0x000fe40007810000 */
[----:B------:R-:W-:Y:S02]  /*db10*/  LOP3.LUT R18, R139, UR4, R4, 0x96, !PT ;  /* 0x000000048b127c12 */ /* 0x000fe4000f8e9604 */
[----:B------:R-:W-:Y:S02]  /*db20*/  FSEL R21, R21, RZ, P6 ;  /* 0x000000ff15157208 */ /* 0x000fe40003000000 */
[----:B------:R-:W-:Y:S01]  /*db30*/  FMNMX.FTZ R5, R137, R5, !PT ;  /* 0x0000000589057209 */ /* 0x000fe20007810000 */
[----:B------:R-:W-:-:S04]  /*db40*/  IMAD.WIDE.U32 R2, R3, -0x2daee0ad, RZ ;  /* 0xd2511f5303027825 */ /* 0x000fc800078e00ff */
[----:B------:R-:W-:Y:S01]  /*db50*/  FFMA.FTZ R13, R13, UR30, -R21 ;  /* 0x0000001e0d0d7c23 */ /* 0x000fe20008010815 */
[----:B------:R-:W-:Y:S01]  /*db60*/  IMAD.WIDE.U32 R18, R18, -0x2daee0ad, RZ ;  /* 0xd2511f5312127825 */ /* 0x000fe200078e00ff */
[----:B------:R-:W-:Y:S02]  /*db70*/  FMNMX.FTZ R5, R188, R5, !PT ;  /* 0x00000005bc057209 */ /* 0x000fe40007810000 */
[----:B------:R3:W-:Y:S01]  /*db80*/  MUFU.EX2 R237, R13 ;  /* 0x0000000d00ed7308 */ /* 0x0007e20000000800 */
[----:B------:R-:W-:Y:S02]  /*db90*/  FSEL R183, R186, -INF , !P1 ;  /* 0xff800000bab77808 */ /* 0x000fe40004800000 */
[----:B------:R-:W-:Y:S02]  /*dba0*/  FSEL R187, R187, -INF , !P4 ;  /* 0xff800000bbbb7808 */ /* 0x000fe40006000000 */
[----:B-1----:R-:W-:Y:S01]  /*dbb0*/  FMNMX.FTZ R234, R8, R34, !PT ;  /* 0x0000002208ea7209 */ /* 0x002fe20007810000 */
[----:B------:R-:W-:Y:S01]  /*dbc0*/  UIADD3 UR5, UR25, 0x76cf5d0a, URZ ;  /* 0x76cf5d0a19057890 */ /* 0x000fe2000fffe03f */
[----:B---3--:R-:W-:-:S02]  /*dbd0*/  LOP3.LUT R13, R19, UR22, R2, 0x96, !PT ;  /* 0x00000016130d7c12 */ /* 0x008fc4000f8e9602 */
[----:B------:R-:W-:-:S04]  /*dbe0*/  FMNMX.FTZ R2, R189, R5, !PT ;  /* 0x00000005bd027209 */ /* 0x000fc80007810000 */
[----:B------:R-:W-:Y:S01]  /*dbf0*/  FMNMX.FTZ R2, R183, R2, !PT ;  /* 0x00000002b7027209 */ /* 0x000fe20007810000 */
[----:B------:R-:W-:-:S03]  /*dc00*/  IMAD.WIDE.U32 R16, R17, -0x2daee0ad, RZ ;  /* 0xd2511f5311107825 */ /* 0x000fc600078e00ff */
[----:B------:R-:W-:Y:S01]  /*dc10*/  FMNMX.FTZ R8, R187, R2, !PT ;  /* 0x00000002bb087209 */ /* 0x000fe20007810000 */
[----:B------:R-:W-:Y:S01]  /*dc20*/  IMAD.WIDE.U32 R196, R13, -0x326172a9, RZ ;  /* 0xcd9e8d570dc47825 */ /* 0x000fe200078e00ff */
[----:B--2---:R-:W-:-:S03]  /*dc30*/  FMNMX.FTZ R0, R0, R15, !PT ;  /* 0x0000000f00007209 */ /* 0x004fc60007810000 */
[----:B------:R-:W1:Y:S01]  /*dc40*/  SHFL.BFLY PT, R13, R8, 0x2, 0x1f ;  /* 0x0c401f00080d7f89 */ /* 0x000e6200000e0000 */
[----:B------:R-:W-:-:S03]  /*dc50*/  LOP3.LUT R14, R17, UR5, R14, 0x96, !PT ;  /* 0x00000005110e7c12 */ /* 0x000fc6000f8e960e */
[----:B------:R-:W2:Y:S01]  /*dc60*/  SHFL.BFLY PT, R17, R0, 0x1, 0x1f ;  /* 0x0c201f0000117f89 */ /* 0x000ea200000e0000 */
[----:B------:R-:W-:Y:S01]  /*dc70*/  LOP3.LUT R3, R3, UR5, R190, 0x96, !PT ;  /* 0x0000000503037c12 */ /* 0x000fe2000f8e96be */
[----:B------:R-:W-:-:S04]  /*dc80*/  IMAD.WIDE.U32 R6, R33, -0x326172a9, RZ ;  /* 0xcd9e8d5721067825 */ /* 0x000fc800078e00ff */
[----:B------:R-:W-:Y:S01]  /*dc90*/  IMAD.WIDE.U32 R2, R3, -0x326172a9, RZ ;  /* 0xcd9e8d5703027825 */ /* 0x000fe200078e00ff */
[----:B------:R-:W-:-:S04]  /*dca0*/  LOP3.LUT R5, R7, UR4, R4, 0x96, !PT ;  /* 0x0000000407057c12 */ /* 0x000fc8000f8e9604 */
[----:B------:R-:W-:Y:S02]  /*dcb0*/  LOP3.LUT R4, R3, UR23, R138, 0x96, !PT ;  /* 0x0000001703047c12 */ /* 0x000fe4000f8e968a */
[----:B------:R-:W-:Y:S01]  /*dcc0*/  LOP3.LUT R7, R197, UR12, R2, 0x96, !PT ;  /* 0x0000000cc5077c12 */ /* 0x000fe2000f8e9602 */
[----:B------:R-:W-:-:S04]  /*dcd0*/  IMAD.WIDE.U32 R2, R5, -0x2daee0ad, RZ ;  /* 0xd2511f5305027825 */ /* 0x000fc800078e00ff */
[----:B------:R-:W-:Y:S01]  /*dce0*/  IMAD.WIDE.U32 R14, R14, -0x326172a9, RZ ;  /* 0xcd9e8d570e0e7825 */ /* 0x000fe200078e00ff */
[----:B-1----:R-:W-:-:S03]  /*dcf0*/  FMNMX.FTZ R8, R8, R13, !PT ;  /* 0x0000000d08087209 */ /* 0x002fc60007810000 */
[----:B------:R-:W-:Y:S01]  /*dd00*/  IMAD.WIDE.U32 R4, R4, -0x2daee0ad, RZ ;  /* 0xd2511f5304047825 */ /* 0x000fe200078e00ff */
[----:B------:R-:W-:Y:S02]  /*dd10*/  LOP3.LUT R16, R3, UR22, R16, 0x96, !PT ;  /* 0x0000001603107c12 */ /* 0x000fe4000f8e9610 */
[----:B--2---:R-:W-:Y:S01]  /*dd20*/  FMNMX.FTZ R233, R0, R17, !PT ;  /* 0x0000001100e97209 */ /* 0x004fe20007810000 */
[----:B------:R-:W-:Y:S01]  /*dd30*/  IMAD.WIDE.U32 R190, R7, -0x2daee0ad, RZ ;  /* 0xd2511f5307be7825 */ /* 0x000fe200078e00ff */
[----:B------:R-:W1:Y:S01]  /*dd40*/  SHFL.BFLY PT, R17, R8, 0x1, 0x1f ;  /* 0x0c201f0008117f89 */ /* 0x000e6200000e0000 */
[----:B------:R-:W-:Y:S02]  /*dd50*/  LOP3.LUT R6, R15, UR23, R6, 0x96, !PT ;  /* 0x000000170f067c12 */ /* 0x000fe4000f8e9606 */
[----:B------:R-:W-:Y:S02]  /*dd60*/  LOP3.LUT R18, R5, UR11, R18, 0x96, !PT ;  /* 0x0000000b05127c12 */ /* 0x000fe4000f8e9612 */
[----:B------:R-:W-:Y:S01]  /*dd70*/  LOP3.LUT R3, R191, UR10, R4, 0x96, !PT ;  /* 0x0000000abf037c12 */ /* 0x000fe2000f8e9604 */
[----:B------:R-:W-:-:S04]  /*dd80*/  IMAD.WIDE.U32 R4, R16, -0x326172a9, RZ ;  /* 0xcd9e8d5710047825 */ /* 0x000fc800078e00ff */
[----:B------:R-:W-:Y:S01]  /*dd90*/  IMAD.WIDE.U32 R6, R6, -0x2daee0ad, RZ ;  /* 0xd2511f5306067825 */ /* 0x000fe200078e00ff */
[----:B------:R-:W-:Y:S01]  /*dda0*/  LOP3.LUT R14, R5, UR12, R14, 0x96, !PT ;  /* 0x0000000c050e7c12 */ /* 0x000fe2000f8e960e */
[----:B------:R-:W-:Y:S02]  /*ddb0*/  UIADD3 UR4, UR24, -0x4ab325aa, URZ ;  /* 0xb54cda5618047890 */ /* 0x000fe4000fffe03f */
[----:B------:R-:W-:Y:S01]  /*ddc0*/  IMAD.WIDE.U32 R180, R18, -0x326172a9, RZ ;  /* 0xcd9e8d5712b47825 */ /* 0x000fe200078e00ff */
[----:B------:R-:W-:-:S03]  /*ddd0*/  LOP3.LUT R7, R7, UR11, R2, 0x96, !PT ;  /* 0x0000000b07077c12 */ /* 0x000fc6000f8e9602 */
[----:B------:R-:W-:-:S04]  /*dde0*/  IMAD.WIDE.U32 R2, R3, -0x326172a9, RZ ;  /* 0xcd9e8d5703027825 */ /* 0x000fc800078e00ff */
[----:B------:R-:W-:Y:S01]  /*ddf0*/  IMAD.WIDE.U32 R138, R14, -0x2daee0ad, RZ ;  /* 0xd2511f530e8a7825 */ /* 0x000fe200078e00ff */
[----:B------:R-:W-:-:S03]  /*de00*/  LOP3.LUT R5, R3, UR4, R180, 0x96, !PT ;  /* 0x0000000403057c12 */ /* 0x000fc6000f8e96b4 */
[--C-:B------:R-:W-:Y:S01]  /*de10*/  FFMA.FTZ R22, R22, UR30, -R21.reuse ;  /* 0x0000001e16167c23 */ /* 0x100fe20008010815 */
[C---:B------:R-:W-:Y:S02]  /*de20*/  LOP3.LUT R3, R2.reuse, 0xffff, RZ, 0xc0, !PT ;  /* 0x0000ffff02037812 */ /* 0x040fe400078ec0ff */
[----:B------:R-:W-:Y:S02]  /*de30*/  LOP3.LUT R16, R2, 0xff, RZ, 0xc0, !PT ;  /* 0x000000ff02107812 */ /* 0x000fe400078ec0ff */
[--C-:B------:R-:W-:Y:S02]  /*de40*/  SHF.R.U32.HI R13, RZ, 0x10, R2.reuse ;  /* 0x00000010ff0d7819 */ /* 0x100fe40000011602 */
[----:B------:R-:W-:Y:S02]  /*de50*/  SHF.R.U32.HI R15, RZ, 0x18, R2 ;  /* 0x00000018ff0f7819 */ /* 0x000fe40000011602 */
[----:B------:R-:W-:Y:S01]  /*de60*/  LOP3.LUT R2, R139, UR10, R6, 0x96, !PT ;  /* 0x0000000a8b027c12 */ /* 0x000fe2000f8e9606 */
[C---:B------:R-:W-:Y:S01]  /*de70*/  FMUL.FTZ R0, R233.reuse, UR30 ;  /* 0x0000001ee9007c20 */ /* 0x040fe20008410000 */
[----:B------:R-:W-:Y:S01]  /*de80*/  FSETP.NEU.FTZ.AND P4, PT, R233, -INF , PT ;  /* 0xff800000e900780b */ /* 0x000fe20003f9d000 */
[----:B------:R-:W-:Y:S01]  /*de90*/  FFMA.FTZ R20, R20, UR30, -R21 ;  /* 0x0000001e14147c23 */ /* 0x000fe20008010815 */
[----:B------:R2:W-:Y:S01]  /*dea0*/  MUFU.EX2 R207, R22 ;  /* 0x0000001600cf7308 */ /* 0x0005e20000000800 */
[----:B------:R-:W-:Y:S01]  /*deb0*/  SHF.R.U32.HI R14, RZ, 0x8, R3 ;  /* 0x00000008ff0e7819 */ /* 0x000fe20000011603 */
[----:B------:R-:W-:Y:S01]  /*dec0*/  IMAD.WIDE.U32 R6, R7, -0x326172a9, RZ ;  /* 0xcd9e8d5707067825 */ /* 0x000fe200078e00ff */
[----:B------:R-:W-:-:S02]  /*ded0*/  LOP3.LUT R13, R13, 0xff, RZ, 0xc0, !PT ;  /* 0x000000ff0d0d7812 */ /* 0x000fc400078ec0ff */
[----:B-1----:R-:W-:Y:S01]  /*dee0*/  FMNMX.FTZ R232, R8, R17, !PT ;  /* 0x0000001108e87209 */ /* 0x002fe20007810000 */
[----:B------:R-:W-:Y:S01]  /*def0*/  IMAD.WIDE.U32 R2, R2, -0x326172a9, RZ ;  /* 0xcd9e8d5702027825 */ /* 0x000fe200078e00ff */
[----:B------:R-:W-:Y:S01]  /*df00*/  FSETP.NEU.FTZ.AND P5, PT, R234, -INF , PT ;  /* 0xff800000ea00780b */ /* 0x000fe20003fbd000 */
[----:B------:R1:W-:Y:S01]  /*df10*/  MUFU.EX2 R236, R20 ;  /* 0x0000001400ec7308 */ /* 0x0003e20000000800 */
[----:B------:R-:W-:Y:S01]  /*df20*/  FSEL R0, R0, RZ, P4 ;  /* 0x000000ff00007208 */ /* 0x000fe20002000000 */
[----:B------:R-:W-:Y:S01]  /*df30*/  FMUL.FTZ R8, R232, UR30 ;  /* 0x0000001ee8087c20 */ /* 0x000fe20008410000 */
[----:B------:R-:W-:Y:S01]  /*df40*/  PRMT R19, R16, 0x5410, R14 ;  /* 0x0000541010137816 */ /* 0x000fe2000000000e */
[----:B--2---:R-:W-:Y:S01]  /*df50*/  FMUL.FTZ R22, R234, UR30 ;  /* 0x0000001eea167c20 */ /* 0x004fe20008410000 */
[----:B------:R-:W-:Y:S02]  /*df60*/  LOP3.LUT R139, R7, UR29, R4, 0x96, !PT ;  /* 0x0000001d078b7c12 */ /* 0x000fe4000f8e9604 */
[----:B------:R-:W-:-:S02]  /*df70*/  LOP3.LUT R18, R2, 0xff, RZ, 0xc0, !PT ;  /* 0x000000ff02127812 */ /* 0x000fc400078ec0ff */
[----:B------:R-:W-:Y:S02]  /*df80*/  FSEL R22, R22, RZ, P5 ;  /* 0x000000ff16167208 */ /* 0x000fe40002800000 */
[--C-:B------:R-:W-:Y:S02]  /*df90*/  SHF.R.U32.HI R17, RZ, 0x10, R2.reuse ;  /* 0x00000010ff117819 */ /* 0x100fe40000011602 */
[----:B-1----:R-:W-:Y:S02]  /*dfa0*/  PRMT R20, R13, 0x5410, R15 ;  /* 0x000054100d147816 */ /* 0x002fe4000000000f */
[----:B------:R-:W-:Y:S02]  /*dfb0*/  LOP3.LUT R15, R2, 0xffff, RZ, 0xc0, !PT ;  /* 0x0000ffff020f7812 */ /* 0x000fe400078ec0ff */
[----:B------:R-:W-:Y:S02]  /*dfc0*/  SHF.R.U32.HI R16, RZ, 0x18, R2 ;  /* 0x00000018ff107819 */ /* 0x000fe40000011602 */
[----:B------:R-:W-:Y:S01]  /*dfd0*/  LOP3.LUT R4, R3, UR4, R6, 0x96, !PT ;  /* 0x0000000403047c12 */ /* 0x000fe2000f8e9606 */
[----:B------:R-:W-:Y:S01]  /*dfe0*/  FFMA.FTZ R3, R31, UR30, -R0 ;  /* 0x0000001e1f037c23 */ /* 0x000fe20008010800 */
[----:B------:R-:W-:-:S02]  /*dff0*/  FSETP.NEU.FTZ.AND P1, PT, R232, -INF , PT ;  /* 0xff800000e800780b */ /* 0x000fc40003f3d000 */
[--C-:B------:R-:W-:Y:S01]  /*e000*/  SHF.R.U32.HI R2, RZ, 0x10, R5.reuse ;  /* 0x00000010ff027819 */ /* 0x100fe20000011605 */
[----:B------:R-:W-:Y:S01]  /*e010*/  FFMA.FTZ R27, R27, UR30, -R22 ;  /* 0x0000001e1b1b7c23 */ /* 0x000fe20008010816 */
[C---:B------:R-:W-:Y:S02]  /*e020*/  LOP3.LUT R6, R5.reuse, 0xffff, RZ, 0xc0, !PT ;  /* 0x0000ffff05067812 */ /* 0x040fe400078ec0ff */
[----:B------:R-:W-:Y:S02]  /*e030*/  LOP3.LUT R14, R5, 0xff, RZ, 0xc0, !PT ;  /* 0x000000ff050e7812 */ /* 0x000fe400078ec0ff */
[----:B------:R-:W-:Y:S01]  /*e040*/  SHF.R.U32.HI R13, RZ, 0x18, R5 ;  /* 0x00000018ff0d7819 */ /* 0x000fe20000011605 */
[----:B------:R-:W-:Y:S01]  /*e050*/  FFMA.FTZ R26, R26, UR30, -R0 ;  /* 0x0000001e1a1a7c23 */ /* 0x000fe20008010800 */
[----:B------:R-:W-:Y:S01]  /*e060*/  FSEL R8, R8, RZ, P1 ;  /* 0x000000ff08087208 */ /* 0x000fe20000800000 */
[----:B------:R1:W-:Y:S01]  /*e070*/  MUFU.EX2 R185, R3 ;  /* 0x0000000300b97308 */ /* 0x0003e20000000800 */
[----:B------:R-:W-:Y:S01]  /*e080*/  LOP3.LUT R5, R2, 0xff, RZ, 0xc0, !PT ;  /* 0x000000ff02057812 */ /* 0x000fe200078ec0ff */
[----:B------:R-:W-:Y:S01]  /*e090*/  FFMA.FTZ R24, R24, UR30, -R21 ;  /* 0x0000001e18187c23 */ /* 0x000fe20008010815 */
[----:B------:R-:W-:-:S02]  /*e0a0*/  LOP3.LUT R2, R17, 0xff, RZ, 0xc0, !PT ;  /* 0x000000ff11027812 */ /* 0x000fc400078ec0ff */
[----:B------:R-:W-:Y:S01]  /*e0b0*/  SHF.R.U32.HI R7, RZ, 0x8, R6 ;  /* 0x00000008ff077819 */ /* 0x000fe20000011606 */
[--C-:B------:R-:W-:Y:S01]  /*e0c0*/  FFMA.FTZ R6, R32, UR30, -R8.reuse ;  /* 0x0000001e20067c23 */ /* 0x100fe20008010808 */
[----:B------:R-:W-:Y:S01]  /*e0d0*/  PRMT R17, R5, 0x5410, R13 ;  /* 0x0000541005117816 */ /* 0x000fe2000000000d */
[----:B------:R2:W-:Y:S01]  /*e0e0*/  MUFU.EX2 R199, R27 ;  /* 0x0000001b00c77308 */ /* 0x0005e20000000800 */
[----:B------:R-:W-:Y:S01]  /*e0f0*/  FFMA.FTZ R5, R35, UR30, -R8 ;  /* 0x0000001e23057c23 */ /* 0x000fe20008010808 */
[----:B------:R-:W-:Y:S01]  /*e100*/  FFMA.FTZ R28, R28, UR30, -R22 ;  /* 0x0000001e1c1c7c23 */ /* 0x000fe20008010816 */
[----:B-1----:R-:W-:-:S05]  /*e110*/  SHF.R.U32.HI R3, RZ, 0x8, R15 ;  /* 0x00000008ff037819 */ /* 0x002fca000001160f */
[----:B------:R1:W-:Y:S01]  /*e120*/  MUFU.EX2 R197, R26 ;  /* 0x0000001a00c57308 */ /* 0x0003e20000000800 */
[----:B------:R-:W-:Y:S01]  /*e130*/  FFMA.FTZ R25, R25, UR30, -R22 ;  /* 0x0000001e19197c23 */ /* 0x000fe20008010816 */
[----:B------:R-:W-:Y:S02]  /*e140*/  PRMT R14, R14, 0x5410, R7 ;  /* 0x000054100e0e7816 */ /* 0x000fe40000000007 */
[----:B--2---:R-:W-:-:S04]  /*e150*/  PRMT R27, R2, 0x5410, R16 ;  /* 0x00005410021b7816 */ /* 0x004fc80000000010 */
[----:B------:R-:W2:Y:S01]  /*e160*/  MUFU.EX2 R206, R24 ;  /* 0x0000001800ce7308 */ /* 0x000ea20000000800 */
[----:B------:R-:W-:Y:S02]  /*e170*/  LOP3.LUT R2, R4, 0xffff, RZ, 0xc0, !PT ;  /* 0x0000ffff04027812 */ /* 0x000fe400078ec0ff */
[--C-:B------:R-:W-:Y:S02]  /*e180*/  SHF.R.U32.HI R7, RZ, 0x18, R4.reuse ;  /* 0x00000018ff077819 */ /* 0x100fe40000011604 */
[----:B-1----:R-:W-:Y:S02]  /*e190*/  PRMT R26, R18, 0x5410, R3 ;  /* 0x00005410121a7816 */ /* 0x002fe40000000003 */
[----:B------:R-:W-:Y:S01]  /*e1a0*/  SHF.R.U32.HI R3, RZ, 0x10, R4 ;  /* 0x00000010ff037819 */ /* 0x000fe20000011604 */
[----:B------:R1:W-:Y:S01]  /*e1b0*/  MUFU.EX2 R184, R6 ;  /* 0x0000000600b87308 */ /* 0x0003e20000000800 */
[----:B------:R-:W-:-:S07]  /*e1c0*/  FFMA.FTZ R23, R23, UR30, -R22 ;  /* 0x0000001e17177c23 */ /* 0x000fce0008010816 */
[----:B------:R3:W-:Y:S01]  /*e1d0*/  MUFU.EX2 R182, R5 ;  /* 0x0000000500b67308 */ /* 0x0007e20000000800 */
[----:B-1----:R-:W-:-:S07]  /*e1e0*/  SHF.R.U32.HI R6, RZ, 0x8, R2 ;  /* 0x00000008ff067819 */ /* 0x002fce0000011602 */
[----:B------:R-:W1:Y:S01]  /*e1f0*/  MUFU.EX2 R198, R28 ;  /* 0x0000001c00c67308 */ /* 0x000e620000000800 */
[----:B------:R-:W-:Y:S02]  /*e200*/  LOP3.LUT R2, R3, 0xff, RZ, 0xc0, !PT ;  /* 0x000000ff03027812 */ /* 0x000fe400078ec0ff */
[----:B---3--:R-:W-:-:S05]  /*e210*/  FSEL R5, R235, RZ, P6 ;  /* 0x000000ffeb057208 */ /* 0x008fca0003000000 */
[----:B------:R3:W-:Y:S01]  /*e220*/  MUFU.EX2 R204, R25 ;  /* 0x0000001900cc7308 */ /* 0x0007e20000000800 */
[----:B------:R-:W-:Y:S01]  /*e230*/  FFMA.FTZ R3, R132, UR30, -R8 ;  /* 0x0000001e84037c23 */ /* 0x000fe20008010808 */
[----:B------:R-:W-:Y:S01]  /*e240*/  FFMA.FTZ R30, R30, UR30, -R0 ;  /* 0x0000001e1e1e7c23 */ /* 0x000fe20008010800 */
[----:B------:R-:W-:-:S05]  /*e250*/  LOP3.LUT R13, R4, 0xff, RZ, 0xc0, !PT ;  /* 0x000000ff040d7812 */ /* 0x000fca00078ec0ff */
[----:B------:R-:W4:Y:S01]  /*e260*/  MUFU.EX2 R205, R23 ;  /* 0x0000001700cd7308 */ /* 0x000f220000000800 */
[----:B------:R-:W-:Y:S02]  /*e270*/  FSEL R4, R234, RZ, P5 ;  /* 0x000000ffea047208 */ /* 0x000fe40002800000 */
[----:B---3--:R-:W-:Y:S01]  /*e280*/  PRMT R25, R2, 0x5410, R7 ;  /* 0x0000541002197816 */ /* 0x008fe20000000007 */
[----:B------:R-:W-:Y:S01]  /*e290*/  FADD.FTZ R7, R135, -R5 ;  /* 0x8000000587077221 */ /* 0x000fe20000010000 */
[----:B------:R-:W-:-:S03]  /*e2a0*/  PRMT R135, R224, 0x7054, R224 ;  /* 0x00007054e0877816 */ /* 0x000fc600000000e0 */
[----:B------:R3:W-:Y:S01]  /*e2b0*/  MUFU.EX2 R180, R3 ;  /* 0x0000000300b47308 */ /* 0x0007e20000000800 */
[----:B--2---:R-:W-:Y:S02]  /*e2c0*/  F2FP.F16.F32.PACK_AB R2, R206, R207 ;  /* 0x000000cfce02723e */ /* 0x004fe400000000ff */
[----:B------:R-:W-:Y:S02]  /*e2d0*/  HSET2.LE.AND R18, R19, R135, PT ;  /* 0x0000008713127233 */ /* 0x000fe40003803000 */
[----:B------:R-:W-:-:S03]  /*e2e0*/  PRMT R24, R13, 0x5410, R6 ;  /* 0x000054100d187816 */ /* 0x000fc60000000006 */
[----:B------:R-:W2:Y:S01]  /*e2f0*/  MUFU.EX2 R191, R30 ;  /* 0x0000001e00bf7308 */ /* 0x000ea20000000800 */
[----:B------:R-:W-:Y:S01]  /*e300*/  FADD.FTZ R6, R134, -R4 ;  /* 0x8000000486067221 */ /* 0x000fe20000010000 */
[----:B------:R-:W-:Y:S02]  /*e310*/  LOP3.LUT R18, R18, R2, RZ, 0xc0, !PT ;  /* 0x0000000212127212 */ /* 0x000fe400078ec0ff */
[----:B------:R-:W-:Y:S01]  /*e320*/  HSET2.LE.AND R2, R20, R135, PT ;  /* 0x0000008714027233 */ /* 0x000fe20003803000 */
[----:B---3--:R-:W-:-:S04]  /*e330*/  FFMA.FTZ R3, R137, UR30, -R8 ;  /* 0x0000001e89037c23 */ /* 0x008fc80008010808 */
[----:B------:R1:W3:Y:S01]  /*e340*/  MUFU.EX2 R134, R3 ;  /* 0x0000000300867308 */ /* 0x0002e20000000800 */
[----:B------:R-:W-:Y:S02]  /*e350*/  FSEL R4, R232, RZ, P1 ;  /* 0x000000ffe8047208 */ /* 0x000fe40000800000 */
[----:B------:R-:W-:-:S03]  /*e360*/  FSEL R5, R233, RZ, P4 ;  /* 0x000000ffe9057208 */ /* 0x000fc60002000000 */
[----:B------:R-:W-:Y:S01]  /*e370*/  FADD.FTZ R23, R136, -R4 ;  /* 0x8000000488177221 */ /* 0x000fe20000010000 */
[----:B------:R-:W-:Y:S02]  /*e380*/  HSET2.LE.AND R4, R14, R135, PT ;  /* 0x000000870e047233 */ /* 0x000fe40003803000 */
[----:B-1----:R-:W-:-:S04]  /*e390*/  F2FP.F16.F32.PACK_AB R3, R198, R199 ;  /* 0x000000c7c603723e */ /* 0x002fc800000000ff */
[----:B------:R-:W-:Y:S02]  /*e3a0*/  LOP3.LUT R19, R2, R3, RZ, 0xc0, !PT ;  /* 0x0000000302137212 */ /* 0x000fe400078ec0ff */
[--C-:B------:R-:W-:Y:S02]  /*e3b0*/  HSET2.LE.AND R2, R17, R135.reuse, PT ;  /* 0x0000008711027233 */ /* 0x100fe40003803000 */
[----:B----4-:R-:W-:Y:S01]  /*e3c0*/  F2FP.F16.F32.PACK_AB R3, R204, R205 ;  /* 0x000000cdcc03723e */ /* 0x010fe200000000ff */
[----:B------:R-:W-:Y:S01]  /*e3d0*/  FADD.FTZ R13, R133, -R5 ;  /* 0x80000005850d7221 */ /* 0x000fe20000010000 */
[----:B------:R-:W-:Y:S02]  /*e3e0*/  F2FP.F16.F32.PACK_AB R5, R236, R237 ;  /* 0x000000edec05723e */ /* 0x000fe400000000ff */
[----:B------:R-:W-:Y:S02]  /*e3f0*/  LOP3.LUT R17, R2, R3, RZ, 0xc0, !PT ;  /* 0x0000000302117212 */ /* 0x000fe400078ec0ff */
[----:B------:R-:W-:-:S02]  /*e400*/  HSET2.LE.AND R2, R24, R135, PT ;  /* 0x0000008718027233 */ /* 0x000fc40003803000 */
[----:B--2---:R-:W-:Y:S02]  /*e410*/  F2FP.F16.F32.PACK_AB R3, R191, R197 ;  /* 0x000000c5bf03723e */ /* 0x004fe400000000ff */
[----:B------:R-:W-:Y:S01]  /*e420*/  LOP3.LUT R16, R4, R5, RZ, 0xc0, !PT ;  /* 0x0000000504107212 */ /* 0x000fe200078ec0ff */
[----:B------:R-:W-:Y:S01]  /*e430*/  FFMA.FTZ R29, R29, UR30, -R0 ;  /* 0x0000001e1d1d7c23 */ /* 0x000fe20008010800 */
[----:B------:R-:W-:Y:S01]  /*e440*/  LOP3.LUT R4, R2, R3, RZ, 0xc0, !PT ;  /* 0x0000000302047212 */ /* 0x000fe200078ec0ff */
[----:B------:R-:W-:Y:S01]  /*e450*/  FMUL.FTZ R6, R6, UR30 ;  /* 0x0000001e06067c20 */ /* 0x000fe20008410000 */
[----:B------:R-:W-:Y:S02]  /*e460*/  HSET2.LE.AND R2, R25, R135, PT ;  /* 0x0000008719027233 */ /* 0x000fe40003803000 */
[----:B------:R-:W-:Y:S01]  /*e470*/  F2FP.F16.F32.PACK_AB R3, R182, R184 ;  /* 0x000000b8b603723e */ /* 0x000fe200000000ff */
[----:B------:R1:W2:Y:S03]  /*e480*/  MUFU.EX2 R186, R29 ;  /* 0x0000001d00ba7308 */ /* 0x0002a60000000800 */
[----:B------:R-:W-:-:S02]  /*e490*/  LOP3.LUT R5, R2, R3, RZ, 0xc0, !PT ;  /* 0x0000000302057212 */ /* 0x000fc400078ec0ff */
[----:B------:R-:W-:-:S03]  /*e4a0*/  HSET2.LE.AND R3, R27, R135, PT ;  /* 0x000000871b037233 */ /* 0x000fc60003803000 */
[----:B------:R4:W-:Y:S01]  /*e4b0*/  MUFU.EX2 R15, R6 ;  /* 0x00000006000f7308 */ /* 0x0009e20000000800 */
[----:B------:R-:W-:Y:S01]  /*e4c0*/  FMUL.FTZ R13, R13, UR30 ;  /* 0x0000001e0d0d7c20 */ /* 0x000fe20008410000 */
[----:B-1----:R-:W1:Y:S01]  /*e4d0*/  LDSM.16.MT88.4 R28, [R209+0xa000] ;  /* 0x00a00000d11c783b */ /* 0x002e620000004200 */
[----:B----4-:R-:W-:-:S03]  /*e4e0*/  HSET2.LE.AND R6, R26, R135, PT ;  /* 0x000000871a067233 */ /* 0x010fc60003803000 */
[----:B------:R-:W4:Y:S02]  /*e4f0*/  LDSM.16.MT88.4 R24, [R211+0xa000] ;  /* 0x00a00000d318783b */ /* 0x000f240000004200 */
[----:B------:R3:W-:Y:S01]  /*e500*/  MUFU.EX2 R14, R13 ;  /* 0x0000000d000e7308 */ /* 0x0007e20000000800 */
[----:B------:R-:W-:-:S07]  /*e510*/  FMUL.FTZ R7, R7, UR30 ;  /* 0x0000001e07077c20 */ /* 0x000fce0008410000 */
[----:B------:R2:W2:Y:S01]  /*e520*/  MUFU.EX2 R20, R7 ;  /* 0x0000000700147308 */ /* 0x0004a20000000800 */
[----:B---3--:R-:W-:-:S07]  /*e530*/  FMUL.FTZ R13, R23, UR30 ;  /* 0x0000001e170d7c20 */ /* 0x008fce0008410000 */
[----:B------:R-:W3:Y:S01]  /*e540*/  MUFU.EX2 R13, R13 ;  /* 0x0000000d000d7308 */ /* 0x000ee20000000800 */
[----:B------:R-:W-:Y:S02]  /*e550*/  F2FP.F16.F32.PACK_AB R2, R134, R180 ;  /* 0x000000b48602723e */ /* 0x000fe400000000ff */
[----:B--2---:R-:W-:Y:S01]  /*e560*/  F2FP.F16.F32.PACK_AB R7, R185, R186 ;  /* 0x000000bab907723e */ /* 0x004fe200000000ff */
[-C--:B------:R-:W-:Y:S01]  /*e570*/  FMUL.FTZ R144, R144, R20.reuse ;  /* 0x0000001490907220 */ /* 0x080fe20000410000 */
[----:B------:R-:W-:Y:S01]  /*e580*/  FMUL.FTZ R145, R145, R20 ;  /* 0x0000001491917220 */ /* 0x000fe20000410000 */
[----:B------:R-:W-:Y:S01]  /*e590*/  FMUL.FTZ R146, R146, R15 ;  /* 0x0000000f92927220 */ /* 0x000fe20000410000 */
[----:B------:R-:W-:Y:S01]  /*e5a0*/  LOP3.LUT R6, R6, R7, RZ, 0xc0, !PT ;  /* 0x0000000706067212 */ /* 0x000fe200078ec0ff */
[-C--:B------:R-:W-:Y:S01]  /*e5b0*/  FMUL.FTZ R147, R147, R15.reuse ;  /* 0x0000000f93937220 */ /* 0x080fe20000410000 */
[----:B------:R-:W-:Y:S01]  /*e5c0*/  LOP3.LUT R7, R3, R2, RZ, 0xc0, !PT ;  /* 0x0000000203077212 */ /* 0x000fe200078ec0ff */
[-C--:B------:R-:W-:Y:S01]  /*e5d0*/  FMUL.FTZ R140, R140, R14.reuse ;  /* 0x0000000e8c8c7220 */ /* 0x080fe20000410000 */
[----:B------:R-:W-:Y:S01]  /*e5e0*/  FMUL.FTZ R141, R141, R14 ;  /* 0x0000000e8d8d7220 */ /* 0x000fe20000410000 */
[-C--:B------:R-:W-:Y:S01]  /*e5f0*/  FMUL.FTZ R152, R152, R20.reuse ;  /* 0x0000001498987220 */ /* 0x080fe20000410000 */
[----:B------:R-:W-:Y:S01]  /*e600*/  FMUL.FTZ R153, R153, R20 ;  /* 0x0000001499997220 */ /* 0x000fe20000410000 */
[----:B------:R-:W-:Y:S01]  /*e610*/  FMUL.FTZ R154, R154, R15 ;  /* 0x0000000f9a9a7220 */ /* 0x000fe20000410000 */
[-C--:B------:R-:W-:Y:S01]  /*e620*/  FMUL.FTZ R148, R148, R14.reuse ;  /* 0x0000000e94947220 */ /* 0x080fe20000410000 */
[-C--:B------:R-:W-:Y:S01]  /*e630*/  FMUL.FTZ R149, R149, R14.reuse ;  /* 0x0000000e95957220 */ /* 0x080fe20000410000 */
[-C--:B---3--:R-:W-:Y:S01]  /*e640*/  FMUL.FTZ R142, R142, R13.reuse ;  /* 0x0000000d8e8e7220 */ /* 0x088fe20000410000 */
        /* <DEDUP_REMOVED lines=8> */
[-C--:B-1----:R-:W-:Y:S06]  /*e6d0*/  HMMA.16816.F32 R32, R16, R28.reuse, R144 ;  /* 0x0000001c1020723c */ /* 0x082fec0000001890 */
[C---:B------:R-:W-:Y:S06]  /*e6e0*/  HMMA.16816.F32 R140, R4.reuse, R28, R140 ;  /* 0x0000001c048c723c */ /* 0x040fec000000188c */
[-C--:B------:R-:W-:Y:S06]  /*e6f0*/  HMMA.16816.F32 R148, R4, R30.reuse, R148 ;  /* 0x0000001e0494723c */ /* 0x080fec0000001894 */
[----:B------:R-:W-:Y:S06]  /*e700*/  HMMA.16816.F32 R216, R16, R30, R152 ;  /* 0x0000001e10d8723c */ /* 0x000fec0000001898 */
[----:B----4-:R-:W-:Y:S01]  /*e710*/  HMMA.16816.F32 R28, R4, R24, R40 ;  /* 0x00000018041c723c */ /* 0x010fe20000001828 */
        /* <DEDUP_REMOVED lines=10> */
[----:B------:R-:W-:-:S02]  /*e7c0*/  IMAD.MOV.U32 R2, RZ, RZ, R34 ;  /* 0x000000ffff027224 */ /* 0x000fc400078e0022 */
[-C--:B------:R-:W-:Y:S01]  /*e7d0*/  FMUL.FTZ R44, R44, R14.reuse ;  /* 0x0000000e2c2c7220 */ /* 0x080fe20000410000 */
[----:B------:R-:W-:Y:S02]  /*e7e0*/  IMAD.MOV.U32 R133, RZ, RZ, R35 ;  /* 0x000000ffff857224 */ /* 0x000fe400078e0023 */
[----:B------:R-:W-:Y:S01]  /*e7f0*/  FMUL.FTZ R45, R45, R14 ;  /* 0x0000000e2d2d7220 */ /* 0x000fe20000410000 */
[----:B------:R-:W-:Y:S01]  /*e800*/  HMMA.16816.F32 R32, R16, R24, R36 ;  /* 0x000000181020723c */ /* 0x000fe20000001824 */
[-C--:B------:R-:W-:Y:S01]  /*e810*/  FMUL.FTZ R46, R46, R13.reuse ;  /* 0x0000000d2e2e7220 */ /* 0x080fe20000410000 */
[----:B------:R-:W-:Y:S01]  /*e820*/  FMUL.FTZ R47, R47, R13 ;  /* 0x0000000d2f2f7220 */ /* 0x000fe20000410000 */
[----:B------:R-:W-:Y:S04]  /*e830*/  LDSM.16.MT88.4 R40, [R213+0xb000] ;  /* 0x00b00000d528783b */ /* 0x000fe80000004200 */
[----:B------:R-:W-:Y:S01]  /*e840*/  LDSM.16.MT88.4 R36, [R214+0xa000] ;  /* 0x00a00000d624783b */ /* 0x000fe20000004200 */
[----:B------:R-:W-:Y:S01]  /*e850*/  IMAD.MOV.U32 R153, RZ, RZ, R28 ;  /* 0x000000ffff997224 */ /* 0x000fe200078e001c */
[----:B------:R-:W-:Y:S01]  /*e860*/  MOV R137, R30 ;  /* 0x0000001e00897202 */ /* 0x000fe20000000f00 */
[----:B------:R-:W-:-:S02]  /*e870*/  IMAD.MOV.U32 R152, RZ, RZ, R29 ;  /* 0x000000ffff987224 */ /* 0x000fc400078e001d */
[----:B------:R-:W-:Y:S02]  /*e880*/  IMAD.MOV.U32 R136, RZ, RZ, R31 ;  /* 0x000000ffff887224 */ /* 0x000fe400078e001f */
[----:B------:R-:W-:Y:S10]  /*e890*/  HMMA.16816.F32 R28, R16, R26, R48 ;  /* 0x0000001a101c723c */ /* 0x000ff40000001830 */
[----:B------:R-:W-:Y:S01]  /*e8a0*/  IMAD.MOV.U32 R176, RZ, RZ, R34 ;  /* 0x000000ffffb07224 */ /* 0x000fe200078e0022 */
[----:B------:R-:W-:Y:S01]  /*e8b0*/  MOV R155, R35 ;  /* 0x00000023009b7202 */ /* 0x000fe20000000f00 */
[----:B------:R-:W-:-:S02]  /*e8c0*/  IMAD.MOV.U32 R132, RZ, RZ, R33 ;  /* 0x000000ffff847224 */ /* 0x000fc400078e0021 */
[----:B------:R-:W-:Y:S02]  /*e8d0*/  IMAD.MOV.U32 R154, RZ, RZ, R32 ;  /* 0x000000ffff9a7224 */ /* 0x000fe400078e0020 */
[----:B------:R-:W-:Y:S08]  /*e8e0*/  LDSM.16.MT88.4 R32, [R211+0xb000] ;  /* 0x00b00000d320783b */ /* 0x000ff00000004200 */
[----:B------:R-:W-:Y:S01]  /*e8f0*/  IMAD.MOV.U32 R51, RZ, RZ, R31 ;  /* 0x000000ffff337224 */ /* 0x000fe200078e001f */
[----:B------:R-:W-:Y:S01]  /*e900*/  MOV R49, R29 ;  /* 0x0000001d00317202 */ /* 0x000fe20000000f00 */
[----:B------:R-:W-:-:S02]  /*e910*/  IMAD.MOV.U32 R50, RZ, RZ, R30 ;  /* 0x000000ffff327224 */ /* 0x000fc400078e001e */
[----:B------:R-:W-:Y:S02]  /*e920*/  IMAD.MOV.U32 R48, RZ, RZ, R28 ;  /* 0x000000ffff307224 */ /* 0x000fe400078e001c */
[----:B------:R-:W1:Y:S01]  /*e930*/  LDSM.16.MT88.4 R28, [R213+0xa000] ;  /* 0x00a00000d51c783b */ /* 0x000e620000004200 */
[C---:B------:R-:W-:Y:S03]  /*e940*/  HMMA.16816.F32 R228, R4.reuse, R26, R44 ;  /* 0x0000001a04e4723c */ /* 0x040fe6000000182c */
[----:B------:R-:W2:Y:S04]  /*e950*/  LDSM.16.MT88.4 R24, [R209+0xb000] ;  /* 0x00b00000d118783b */ /* 0x000ea80000004200 */
[----:B------:R-:W3:Y:S01]  /*e960*/  LDSM.16.MT88.4 R44, [R214+0xb000] ;  /* 0x00b00000d62c783b */ /* 0x000ee20000004200 */
        /* <DEDUP_REMOVED lines=29> */
[----:B-1----:R-:W-:Y:S01]  /*eb40*/  HMMA.16816.F32 R72, R4, R28, R72 ;  /* 0x0000001c0448723c */ /* 0x002fe20000001848 */
[-C--:B------:R-:W-:Y:S01]  /*eb50*/  FMUL.FTZ R63, R63, R13.reuse ;  /* 0x0000000d3f3f7220 */ /* 0x080fe20000410000 */
[----:B------:R-:W-:Y:S01]  /*eb60*/  FMUL.FTZ R88, R88, R14 ;  /* 0x0000000e58587220 */ /* 0x000fe20000410000 */
[----:B------:R-:W-:-:S03]  /*eb70*/  FMUL.FTZ R78, R78, R13 ;  /* 0x0000000d4e4e7220 */ /* 0x000fc60000410000 */
[----:B------:R-:W-:Y:S01]  /*eb80*/  HMMA.16816.F32 R68, R16, R28, R68 ;  /* 0x0000001c1044723c */ /* 0x000fe20000001844 */
[-C--:B------:R-:W-:Y:S01]  /*eb90*/  FMUL.FTZ R79, R79, R13.reuse ;  /* 0x0000000d4f4f7220 */ /* 0x080fe20000410000 */
[-C--:B------:R-:W-:Y:S01]  /*eba0*/  FMUL.FTZ R89, R89, R14.reuse ;  /* 0x0000000e59597220 */ /* 0x080fe20000410000 */
[-C--:B------:R-:W-:Y:S01]  /*ebb0*/  FMUL.FTZ R90, R90, R13.reuse ;  /* 0x0000000d5a5a7220 */ /* 0x080fe20000410000 */
[-C--:B------:R-:W-:Y:S01]  /*ebc0*/  FMUL.FTZ R91, R91, R13.reuse ;  /* 0x0000000d5b5b7220 */ /* 0x080fe20000410000 */
[-C--:B------:R-:W-:Y:S02]  /*ebd0*/  FMUL.FTZ R92, R92, R14.reuse ;  /* 0x0000000e5c5c7220 */ /* 0x080fe40000410000 */
[----:B------:R-:W-:Y:S02]  /*ebe0*/  IMAD.MOV.U32 R28, RZ, RZ, R2 ;  /* 0x000000ffff1c7224 */ /* 0x000fe400078e0002 */
        /* <DEDUP_REMOVED lines=20> */
[----:B------:R-:W-:Y:S01]  /*ed30*/  HMMA.16816.F32 R144, R4, R42, R128 ;  /* 0x0000002a0490723c */ /* 0x000fe20000001880 */
[-C--:B------:R-:W-:Y:S01]  /*ed40*/  FMUL.FTZ R100, R100, R20.reuse ;  /* 0x0000001464647220 */ /* 0x080fe20000410000 */
[----:B------:R-:W-:Y:S01]  /*ed50*/  FMUL.FTZ R101, R101, R20 ;  /* 0x0000001465657220 */ /* 0x000fe20000410000 */
[----:B------:R-:W-:-:S03]  /*ed60*/  FMUL.FTZ R102, R102, R15 ;  /* 0x0000000f66667220 */ /* 0x000fc60000410000 */
[----:B------:R-:W-:Y:S01]  /*ed70*/  HMMA.16816.F32 R156, R4, R34, R156 ;  /* 0x00000022049c723c */ /* 0x000fe2000000189c */
[----:B------:R-:W-:Y:S02]  /*ed80*/  IMAD.MOV.U32 R131, RZ, RZ, R176 ;  /* 0x000000ffff837224 */ /* 0x000fe400078e00b0 */
[----:B------:R-:W-:-:S03]  /*ed90*/  FMUL.FTZ R103, R103, R15 ;  /* 0x0000000f67677220 */ /* 0x000fc60000410000 */
[----:B------:R-:W-:Y:S01]  /*eda0*/  HMMA.16816.F32 R176, R16, R34, R108 ;  /* 0x0000002210b0723c */ /* 0x000fe2000000186c */
[----:B------:R1:W-:Y:S01]  /*edb0*/  MUFU.EX2 R34, R2 ;  /* 0x0000000200227308 */ /* 0x0003e20000000800 */
[----:B------:R-:W-:Y:S01]  /*edc0*/  IMAD.MOV.U32 R129, RZ, RZ, R3 ;  /* 0x000000ffff817224 */ /* 0x000fe200078e0003 */
[----:B------:R-:W-:Y:S01]  /*edd0*/  UIADD3 UR4, UR25, 0x646e171e, URZ ;  /* 0x646e171e19047890 */ /* 0x000fe2000fffe03f */
[-C--:B------:R-:W-:Y:S02]  /*ede0*/  FMUL.FTZ R80, R80, R20.reuse ;  /* 0x0000001450507220 */ /* 0x080fe40000410000 */
[----:B------:R-:W-:Y:S01]  /*edf0*/  HMMA.16816.F32 R56, R4, R36, R56 ;  /* 0x000000240438723c */ /* 0x000fe20000001838 */
[-C--:B------:R-:W-:Y:S01]  /*ee00*/  FMUL.FTZ R81, R81, R20.reuse ;  /* 0x0000001451517220 */ /* 0x080fe20000410000 */
[-C--:B------:R-:W-:Y:S01]  /*ee10*/  FMUL.FTZ R82, R82, R15.reuse ;  /* 0x0000000f52527220 */ /* 0x080fe20000410000 */
[----:B------:R-:W-:Y:S01]  /*ee20*/  FMUL.FTZ R83, R83, R15 ;  /* 0x0000000f53537220 */ /* 0x000fe20000410000 */
[----:B------:R-:W-:-:S02]  /*ee30*/  FMUL.FTZ R84, R84, R20 ;  /* 0x0000001454547220 */ /* 0x000fc40000410000 */
[----:B------:R-:W-:Y:S01]  /*ee40*/  HMMA.16816.F32 R60, R4, R38, R60 ;  /* 0x00000026043c723c */ /* 0x000fe2000000183c */
[----:B------:R-:W-:Y:S01]  /*ee50*/  FMUL.FTZ R85, R85, R20 ;  /* 0x0000001455557220 */ /* 0x000fe20000410000 */
[-C--:B------:R-:W-:Y:S01]  /*ee60*/  FMUL.FTZ R86, R86, R15.reuse ;  /* 0x0000000f56567220 */ /* 0x080fe20000410000 */
[----:B------:R-:W-:-:S03]  /*ee70*/  FMUL.FTZ R87, R87, R15 ;  /* 0x0000000f57577220 */ /* 0x000fc60000410000 */
[C---:B------:R-:W-:Y:S01]  /*ee80*/  HMMA.16816.F32 R76, R4.reuse, R30, R76 ;  /* 0x0000001e044c723c */ /* 0x040fe2000000184c */
[----:B-1----:R-:W-:Y:S01]  /*ee90*/  FFMA.FTZ R2, R174, UR30, -R0 ;  /* 0x0000001eae027c23 */ /* 0x002fe20008010800 */
[----:B------:R-:W-:Y:S01]  /*eea0*/  MOV R130, R132 ;  /* 0x0000008400827202 */ /* 0x000fe20000000f00 */
[-C--:B------:R-:W-:Y:S01]  /*eeb0*/  FMUL.FTZ R96, R96, R20.reuse ;  /* 0x0000001460607220 */ /* 0x080fe20000410000 */
[-C--:B------:R-:W-:Y:S01]  /*eec0*/  FMUL.FTZ R97, R97, R20.reuse ;  /* 0x0000001461617220 */ /* 0x080fe20000410000 */
[----:B------:R1:W4:Y:S01]  /*eed0*/  MUFU.EX2 R35, R2 ;  /* 0x0000000200237308 */ /* 0x0003220000000800 */
[C---:B--2---:R-:W-:Y:S01]  /*eee0*/  HMMA.16816.F32 R88, R4.reuse, R24, R88 ;  /* 0x000000180458723c */ /* 0x044fe20000001858 */
        /* <DEDUP_REMOVED lines=11> */
[----:B------:R-:W-:Y:S01]  /*efa0*/  HMMA.16816.F32 R104, R4, R32, R104 ;  /* 0x000000200468723c */ /* 0x000fe20000001868 */
[-C--:B------:R-:W-:Y:S01]  /*efb0*/  FMUL.FTZ R112, R112, R20.reuse ;  /* 0x0000001470707220 */ /* 0x080fe20000410000 */
[----:B------:R-:W-:Y:S01]  /*efc0*/  FMUL.FTZ R113, R113, R20 ;  /* 0x0000001471717220 */ /* 0x000fe20000410000 */
[----:B------:R-:W-:Y:S01]  /*efd0*/  FMUL.FTZ R114, R114, R15 ;  /* 0x0000000f72727220 */ /* 0x000fe20000410000 */
[----:B-1----:R-:W-:-:S04]  /*efe0*/  IMAD.WIDE.U32 R2, R139, -0x2daee0ad, RZ ;  /* 0xd2511f538b027825 */ /* 0x002fc800078e00ff */
[-C--:B------:R-:W-:Y:S01]  /*eff0*/  FMUL.FTZ R115, R115, R15.reuse ;  /* 0x0000000f73737220 */ /* 0x080fe20000410000 */
[C---:B---3--:R-:W-:Y:S01]  /*f000*/  HMMA.16816.F32 R116, R4.reuse, R44, R116 ;  /* 0x0000002c0474723c */ /* 0x048fe20000001874 */
[-C--:B------:R-:W-:Y:S01]  /*f010*/  FMUL.FTZ R120, R120, R20.reuse ;  /* 0x0000001478787220 */ /* 0x080fe20000410000 */
[----:B------:R-:W-:Y:S01]  /*f020*/  FMUL.FTZ R121, R121, R20 ;  /* 0x0000001479797220 */ /* 0x000fe20000410000 */
[-C--:B------:R-:W-:Y:S01]  /*f030*/  FMUL.FTZ R122, R122, R15.reuse ;  /* 0x0000000f7a7a7220 */ /* 0x080fe20000410000 */
[----:B------:R-:W-:Y:S01]  /*f040*/  FMUL.FTZ R123, R123, R15 ;  /* 0x0000000f7b7b7220 */ /* 0x000fe20000410000 */
[----:B------:R-:W-:Y:S01]  /*f050*/  LDSM.16.MT88.4 R108, [R211+0xb800] ;  /* 0x00b80000d36c783b */ /* 0x000fe20000004200 */
[C---:B------:R-:W-:Y:S06]  /*f060*/  HMMA.16816.F32 R160, R4.reuse, R46, R160 ;  /* 0x0000002e04a0723c */ /* 0x040fec00000018a0 */
[----:B------:R-:W-:Y:S07]  /*f070*/  HMMA.16816.F32 R124, R4, R40, R124 ;  /* 0x00000028047c723c */ /* 0x000fee000000187c */
[--C-:B------:R-:W-:Y:S01]  /*f080*/  FFMA.FTZ R4, R173, UR30, -R0.reuse ;  /* 0x0000001ead047c23 */ /* 0x100fe20008010800 */
[----:B------:R-:W-:Y:S01]  /*f090*/  FFMA.FTZ R0, R172, UR30, -R0 ;  /* 0x0000001eac007c23 */ /* 0x000fe20008010800 */
[C---:B------:R-:W-:Y:S02]  /*f0a0*/  HMMA.16816.F32 R100, R16.reuse, R32, R100 ;  /* 0x000000201064723c */ /* 0x040fe40000001864 */
[----:B------:R1:W-:Y:S04]  /*f0b0*/  MUFU.EX2 R132, R4 ;  /* 0x0000000400847308 */ /* 0x0003e80000000800 */
[C---:B------:R-:W-:Y:S06]  /*f0c0*/  HMMA.16816.F32 R200, R16.reuse, R30, R80 ;  /* 0x0000001e10c8723c */ /* 0x040fec0000001850 */
[----:B------:R-:W-:Y:S01]  /*f0d0*/  HMMA.16816.F32 R84, R16, R24, R84 ;  /* 0x000000181054723c */ /* 0x000fe20000001854 */
[----:B------:R2:W-:Y:S01]  /*f0e0*/  MUFU.EX2 R33, R0 ;  /* 0x0000000000217308 */ /* 0x0005e20000000800 */
[--C-:B------:R-:W-:Y:S01]  /*f0f0*/  FFMA.FTZ R5, R189, UR30, -R8.reuse ;  /* 0x0000001ebd057c23 */ /* 0x100fe20008010808 */
[----:B------:R-:W-:Y:S01]  /*f100*/  LDSM.16.MT88.4 R80, [R213+0xa800] ;  /* 0x00a80000d550783b */ /* 0x000fe20000004200 */
[----:B-1----:R-:W-:-:S03]  /*f110*/  FFMA.FTZ R4, R188, UR30, -R8 ;  /* 0x0000001ebc047c23 */ /* 0x002fc60008010808 */
[----:B------:R-:W-:Y:S02]  /*f120*/  LOP3.LUT R24, R2, 0xffff, RZ, 0xc0, !PT ;  /* 0x0000ffff02187812 */ /* 0x000fe400078ec0ff */
[----:B------:R1:W-:Y:S01]  /*f130*/  MUFU.EX2 R31, R4 ;  /* 0x00000004001f7308 */ /* 0x0003e20000000800 */
[----:B------:R-:W-:Y:S02]  /*f140*/  MOV R188, R23 ;  /* 0x0000001700bc7202 */ /* 0x000fe40000000f00 */
[----:B--2---:R-:W-:-:S04]  /*f150*/  LOP3.LUT R0, R3, UR4, R138, 0x96, !PT ;  /* 0x0000000403007c12 */ /* 0x004fc8000f8e968a */
[C---:B------:R-:W-:Y:S02]  /*f160*/  LOP3.LUT R3, R0.reuse, 0xffff, RZ, 0xc0, !PT ;  /* 0x0000ffff00037812 */ /* 0x040fe400078ec0ff */
[----:B------:R-:W-:Y:S02]  /*f170*/  LOP3.LUT R23, R0, 0xff, RZ, 0xc0, !PT ;  /* 0x000000ff00177812 */ /* 0x000fe400078ec0ff */
[--C-:B------:R-:W-:Y:S02]  /*f180*/  SHF.R.U32.HI R7, RZ, 0x18, R0.reuse ;  /* 0x00000018ff077819 */ /* 0x100fe40000011600 */
[----:B-1----:R-:W-:Y:S01]  /*f190*/  SHF.R.U32.HI R4, RZ, 0x10, R0 ;  /* 0x00000010ff047819 */ /* 0x002fe20000011600 */
[----:B------:R-:W-:Y:S01]  /*f1a0*/  FFMA.FTZ R0, R183, UR30, -R8 ;  /* 0x0000001eb7007c23 */ /* 0x000fe20008010808 */
[----:B------:R-:W-:Y:S02]  /*f1b0*/  SHF.R.U32.HI R3, RZ, 0x8, R3 ;  /* 0x00000008ff037819 */ /* 0x000fe40000011603 */
[----:B------:R-:W-:Y:S01]  /*f1c0*/  LOP3.LUT R6, R4, 0xff, RZ, 0xc0, !PT ;  /* 0x000000ff04067812 */ /* 0x000fe200078ec0ff */
[----:B------:R-:W-:Y:S01]  /*f1d0*/  HMMA.16816.F32 R192, R16, R26, R96 ;  /* 0x0000001a10c0723c */ /* 0x000fe20000001860 */
[--C-:B------:R-:W-:Y:S01]  /*f1e0*/  SHF.R.U32.HI R4, RZ, 0x10, R2.reuse ;  /* 0x00000010ff047819 */ /* 0x100fe20000011602 */
[----:B------:R1:W-:Y:S01]  /*f1f0*/  MUFU.EX2 R32, R0 ;  /* 0x0000000000207308 */ /* 0x0003e20000000800 */
[----:B------:R-:W-:Y:S01]  /*f200*/  SHF.R.U32.HI R25, RZ, 0x18, R2 ;  /* 0x00000018ff197819 */ /* 0x000fe20000011602 */
[----:B------:R-:W-:Y:S01]  /*f210*/  LDSM.16.MT88.4 R96, [R209+0xb800] ;  /* 0x00b80000d160783b */ /* 0x000fe20000004200 */
[----:B------:R-:W-:-:S02]  /*f220*/  PRMT R3, R23, 0x5410, R3 ;  /* 0x0000541017037816 */ /* 0x000fc40000000003 */
[----:B------:R-:W-:Y:S01]  /*f230*/  LOP3.LUT R26, R2, 0xff, RZ, 0xc0, !PT ;  /* 0x000000ff021a7812 */ /* 0x000fe200078ec0ff */
[----:B------:R-:W-:Y:S01]  /*f240*/  FFMA.FTZ R2, R187, UR30, -R8 ;  /* 0x0000001ebb027c23 */ /* 0x000fe20008010808 */
[----:B------:R-:W-:Y:S01]  /*f250*/  MOV R183, R51 ;  /* 0x0000003300b77202 */ /* 0x000fe20000000f00 */
[----:B------:R-:W-:Y:S01]  /*f260*/  IMAD.MOV.U32 R23, RZ, RZ, R50 ;  /* 0x000000ffff177224 */ /* 0x000fe200078e0032 */
[----:B------:R-:W-:Y:S02]  /*f270*/  MOV R8, R48 ;  /* 0x0000003000087202 */ /* 0x000fe40000000f00 */
[----:B-1----:R-:W-:Y:S01]  /*f280*/  PRMT R0, R6, 0x5410, R7 ;  /* 0x0000541006007816 */ /* 0x002fe20000000007 */
[----:B------:R-:W-:Y:S02]  /*f290*/  IMAD.MOV.U32 R7, RZ, RZ, R49 ;  /* 0x000000ffff077224 */ /* 0x000fe400078e0031 */
[----:B------:R-:W1:Y:S01]  /*f2a0*/  LDSM.16.MT88.4 R48, [R211+0xa800] ;  /* 0x00a80000d330783b */ /* 0x000e620000004200 */
[----:B------:R2:W3:Y:S01]  /*f2b0*/  MUFU.EX2 R30, R5 ;  /* 0x00000005001e7308 */ /* 0x0004e20000000800 */
[----:B------:R-:W-:Y:S01]  /*f2c0*/  LOP3.LUT R6, R4, 0xff, RZ, 0xc0, !PT ;  /* 0x000000ff04067812 */ /* 0x000fe200078ec0ff */
[----:B------:R-:W-:Y:S03]  /*f2d0*/  HMMA.16816.F32 R52, R16, R36, R52 ;  /* 0x000000241034723c */ /* 0x000fe60000001834 */
[----:B------:R-:W-:-:S03]  /*f2e0*/  PRMT R6, R6, 0x5410, R25 ;  /* 0x0000541006067816 */ /* 0x000fc60000000019 */
[----:B------:R3:W3:Y:S01]  /*f2f0*/  MUFU.EX2 R29, R2 ;  /* 0x00000002001d7308 */ /* 0x0006e20000000800 */
[----:B------:R-:W-:Y:S01]  /*f300*/  HMMA.16816.F32 R224, R16, R38, R64 ;  /* 0x0000002610e0723c */ /* 0x000fe20000001840 */
[----:B------:R-:W-:Y:S01]  /*f310*/  IMAD.MOV.U32 R36, RZ, RZ, R154 ;  /* 0x000000ffff247224 */ /* 0x000fe200078e009a */
[----:B------:R-:W-:Y:S01]  /*f320*/  LDSM.16.MT88.4 R64, [R214+0xa800] ;  /* 0x00a80000d640783b */ /* 0x000fe20000004200 */
[----:B--2---:R-:W-:-:S03]  /*f330*/  SHF.R.U32.HI R5, RZ, 0x8, R24 ;  /* 0x00000008ff057819 */ /* 0x004fc60000011618 */
[C---:B------:R-:W-:Y:S01]  /*f340*/  HMMA.16816.F32 R112, R16.reuse, R44, R112 ;  /* 0x0000002c1070723c */ /* 0x040fe20000001870 */
[----:B------:R-:W-:Y:S01]  /*f350*/  IMAD.MOV.U32 R39, RZ, RZ, R155 ;  /* 0x000000ffff277224 */ /* 0x000fe200078e009b */
[----:B------:R-:W-:Y:S02]  /*f360*/  PRMT R5, R26, 0x5410, R5 ;  /* 0x000054101a057816 */ /* 0x000fe40000000005 */
[----:B------:R-:W-:Y:S02]  /*f370*/  LDSM.16.MT88.4 R24, [R213+0xb800] ;  /* 0x00b80000d518783b */ /* 0x000fe40000004200 */
[----:B------:R-:W-:Y:S01]  /*f380*/  HMMA.16816.F32 R172, R16, R46, R120 ;  /* 0x0000002e10ac723c */ /* 0x000fe20000001878 */
[----:B------:R-:W-:Y:S02]  /*f390*/  IMAD.MOV.U32 R44, RZ, RZ, R153 ;  /* 0x000000ffff2c7224 */ /* 0x000fe400078e0099 */
[----:B------:R-:W-:Y:S01]  /*f3a0*/  IMAD.MOV.U32 R45, RZ, RZ, R152 ;  /* 0x000000ffff2d7224 */ /* 0x000fe200078e0098 */
[----:B------:R-:W-:Y:S04]  /*f3b0*/  LDSM.16.MT88.4 R120, [R214+0xb800] ;  /* 0x00b80000d678783b */ /* 0x000fe80000004200 */
[----:B------:R-:W2:Y:S01]  /*f3c0*/  LDSM.16.MT88.4 R152, [R209+0xa800] ;  /* 0x00a80000d198783b */ /* 0x000ea20000004200 */
[----:B------:R-:W-:-:S02]  /*f3d0*/  HSET2.LE.AND R3, R3, R135, PT ;  /* 0x0000008703037233 */ /* 0x000fc40003803000 */
[--C-:B------:R-:W-:Y:S02]  /*f3e0*/  HSET2.LE.AND R4, R0, R135.reuse, PT ;  /* 0x0000008700047233 */ /* 0x100fe40003803000 */
[----:B----4-:R-:W-:Y:S02]  /*f3f0*/  F2FP.F16.F32.PACK_AB R0, R35, R34 ;  /* 0x000000222300723e */ /* 0x010fe400000000ff */
[----:B---3--:R-:W-:Y:S01]  /*f400*/  F2FP.F16.F32.PACK_AB R2, R30, R31 ;  /* 0x0000001f1e02723e */ /* 0x008fe200000000ff */
[----:B------:R-:W-:Y:S01]  /*f410*/  IMAD.MOV.U32 R189, RZ, RZ, R129 ;  /* 0x000000ffffbd7224 */ /* 0x000fe200078e0081 */
[----:B------:R-:W-:Y:S02]  /*f420*/  LOP3.LUT R128, R3, R0, RZ, 0xc0, !PT ;  /* 0x0000000003807212 */ /* 0x000fe400078ec0ff */
[----:B------:R-:W-:Y:S02]  /*f430*/  LOP3.LUT R129, R4, R2, RZ, 0xc0, !PT ;  /* 0x0000000204817212 */ /* 0x000fe400078ec0ff */
[----:B------:R-:W-:-:S02]  /*f440*/  HSET2.LE.AND R0, R5, R135, PT ;  /* 0x0000008705007233 */ /* 0x000fc40003803000 */
[----:B------:R-:W-:Y:S01]  /*f450*/  HSET2.LE.AND R3, R6, R135, PT ;  /* 0x0000008706037233 */ /* 0x000fe20003803000 */
[----:B------:R-:W-:Y:S01]  /*f460*/  FMUL.FTZ R164, R164, R20 ;  /* 0x00000014a4a47220 */ /* 0x000fe20000410000 */
[----:B------:R-:W-:Y:S01]  /*f470*/  F2FP.F16.F32.PACK_AB R2, R33, R132 ;  /* 0x000000842102723e */ /* 0x000fe200000000ff */
[----:B------:R-:W-:Y:S01]  /*f480*/  FMUL.FTZ R165, R165, R20 ;  /* 0x00000014a5a57220 */ /* 0x000fe20000410000 */
[----:B------:R-:W-:Y:S01]  /*f490*/  F2FP.F16.F32.PACK_AB R4, R29, R32 ;  /* 0x000000201d04723e */ /* 0x000fe200000000ff */
        /* <DEDUP_REMOVED lines=8> */
[----:B------:R-:W-:Y:S01]  /*f520*/  IMAD.MOV.U32 R47, RZ, RZ, R136 ;  /* 0x000000ffff2f7224 */ /* 0x000fe200078e0088 */
[----:B------:R-:W-:-:S02]  /*f530*/  MOV R46, R137 ;  /* 0x00000089002e7202 */ /* 0x000fc40000000f00 */
[----:B------:R-:W-:Y:S01]  /*f540*/  LOP3.LUT R130, R0, R2, RZ, 0xc0, !PT ;  /* 0x0000000200827212 */ /* 0x000fe200078ec0ff */
[----:B------:R-:W-:Y:S01]  /*f550*/  FFMA.FTZ R0, R241, UR30, -R21 ;  /* 0x0000001ef1007c23 */ /* 0x000fe20008010815 */
[----:B------:R-:W-:Y:S01]  /*f560*/  LOP3.LUT R131, R3, R4, RZ, 0xc0, !PT ;  /* 0x0000000403837212 */ /* 0x000fe200078ec0ff */
[----:B------:R-:W-:Y:S01]  /*f570*/  HMMA.16816.F32 R164, R16, R40, R164 ;  /* 0x0000002810a4723c */ /* 0x000fe200000018a4 */
[----:B------:R-:W-:-:S05]  /*f580*/  LOP3.LUT R2, R181, UR29, R196, 0x96, !PT ;  /* 0x0000001db5027c12 */ /* 0x000fca000f8e96c4 */
[----:B------:R-:W-:Y:S01]  /*f590*/  HMMA.16816.F32 R136, R16, R42, R168 ;  /* 0x0000002a1088723c */ /* 0x000fe200000018a8 */
[----:B------:R3:W-:Y:S01]  /*f5a0*/  MUFU.EX2 R19, R0 ;  /* 0x0000000000137308 */ /* 0x0007e20000000800 */
[----:B------:R-:W-:-:S04]  /*f5b0*/  IMAD.WIDE.U32 R2, R2, -0x2daee0ad, RZ ;  /* 0xd2511f5302027825 */ /* 0x000fc800078e00ff */
[C---:B-1----:R-:W-:Y:S06]  /*f5c0*/  HMMA.16816.F32 R40, R128.reuse, R48, R44 ;  /* 0x000000308028723c */ /* 0x042fec000000182c */
[----:B------:R-:W-:Y:S01]  /*f5d0*/  HMMA.16816.F32 R44, R128, R50, R228 ;  /* 0x00000032802c723c */ /* 0x000fe200000018e4 */
[----:B---3--:R-:W-:-:S06]  /*f5e0*/  FFMA.FTZ R0, R240, UR30, -R21 ;  /* 0x0000001ef0007c23 */ /* 0x008fcc0008010815 */
[----:B------:R-:W-:Y:S02]  /*f5f0*/  IMAD.MOV.U32 R230, RZ, RZ, R23 ;  /* 0x000000ffffe67224 */ /* 0x000fe400078e0017 */
[----:B------:R1:W-:Y:S01]  /*f600*/  MUFU.EX2 R23, R0 ;  /* 0x0000000000177308 */ /* 0x0003e20000000800 */
[----:B------:R-:W-:Y:S01]  /*f610*/  MOV R229, R7 ;  /* 0x0000000700e57202 */ /* 0x000fe20000000f00 */
[--C-:B------:R-:W-:Y:S01]  /*f620*/  FFMA.FTZ R7, R238, UR30, -R21.reuse ;  /* 0x0000001eee077c23 */ /* 0x100fe20008010815 */
[----:B------:R-:W-:Y:S02]  /*f630*/  LOP3.LUT R6, R2, 0xff, RZ, 0xc0, !PT ;  /* 0x000000ff02067812 */ /* 0x000fe400078ec0ff */
[--C-:B------:R-:W-:Y:S02]  /*f640*/  SHF.R.U32.HI R5, RZ, 0x10, R2.reuse ;  /* 0x00000010ff057819 */ /* 0x100fe40000011602 */
[----:B------:R-:W-:Y:S01]  /*f650*/  SHF.R.U32.HI R4, RZ, 0x18, R2 ;  /* 0x00000018ff047819 */ /* 0x000fe20000011602 */
[----:B-1----:R-:W-:-:S04]  /*f660*/  FFMA.FTZ R0, R239, UR30, -R21 ;  /* 0x0000001eef007c23 */ /* 0x002fc80008010815 */
[----:B------:R1:W-:Y:S01]  /*f670*/  MUFU.EX2 R21, R0 ;  /* 0x0000000000157308 */ /* 0x0003e20000000800 */
[C---:B--2---:R-:W-:Y:S06]  /*f680*/  HMMA.16816.F32 R140, R128.reuse, R152, R140 ;  /* 0x00000098808c723c */ /* 0x044fec000000188c */
[----:B------:R-:W-:Y:S01]  /*f690*/  HMMA.16816.F32 R148, R128, R154, R148 ;  /* 0x0000009a8094723c */ /* 0x000fe20000001894 */
[----:B-1----:R-:W-:Y:S02]  /*f6a0*/  LOP3.LUT R0, R3, UR4, R190, 0x96, !PT ;  /* 0x0000000403007c12 */ /* 0x002fe4000f8e96be */
[----:B------:R-:W-:-:S03]  /*f6b0*/  LOP3.LUT R3, R2, 0xffff, RZ, 0xc0, !PT ;  /* 0x0000ffff02037812 */ /* 0x000fc600078ec0ff */
[----:B------:R-:W-:Y:S01]  /*f6c0*/  HMMA.16816.F32 R56, R128, R64, R56 ;  /* 0x000000408038723c */ /* 0x000fe20000001838 */
[----:B------:R-:W-:Y:S01]  /*f6d0*/  SHF.R.U32.HI R2, RZ, 0x8, R3 ;  /* 0x00000008ff027819 */ /* 0x000fe20000011603 */
[----:B------:R-:W-:-:S04]  /*f6e0*/  FFMA.FTZ R3, R242, UR30, -R22 ;  /* 0x0000001ef2037c23 */ /* 0x000fc80008010816 */
[C---:B------:R-:W-:Y:S01]  /*f6f0*/  HMMA.16816.F32 R60, R128.reuse, R66, R60 ;  /* 0x00000042803c723c */ /* 0x040fe2000000183c */
[----:B------:R-:W-:Y:S01]  /*f700*/  PRMT R16, R6, 0x5410, R2 ;  /* 0x0000541006107816 */ /* 0x000fe20000000002 */
[----:B------:R1:W-:Y:S04]  /*f710*/  MUFU.EX2 R18, R3 ;  /* 0x0000000300127308 */ /* 0x0003e80000000800 */
[----:B------:R-:W-:Y:S01]  /*f720*/  HMMA.16816.F32 R72, R128, R80, R72 ;  /* 0x000000508048723c */ /* 0x000fe20000001848 */
[----:B------:R-:W-:-:S05]  /*f730*/  LOP3.LUT R2, R5, 0xff, RZ, 0xc0, !PT ;  /* 0x000000ff05027812 */ /* 0x000fca00078ec0ff */
[C---:B------:R-:W-:Y:S06]  /*f740*/  HMMA.16816.F32 R76, R128.reuse, R82, R76 ;  /* 0x00000052804c723c */ /* 0x040fec000000184c */
[----:B------:R-:W-:Y:S01]  /*f750*/  HMMA.16816.F32 R88, R128, R96, R88 ;  /* 0x000000608058723c */ /* 0x000fe20000001858 */
[----:B-1----:R-:W-:-:S05]  /*f760*/  FFMA.FTZ R3, R244, UR30, -R22 ;  /* 0x0000001ef4037c23 */ /* 0x002fca0008010816 */
[C---:B------:R-:W-:Y:S06]  /*f770*/  HMMA.16816.F32 R92, R128.reuse, R98, R92 ;  /* 0x00000062805c723c */ /* 0x040fec000000185c */
[C---:B------:R-:W-:Y:S06]  /*f780*/  HMMA.16816.F32 R104, R128.reuse, R108, R104 ;  /* 0x0000006c8068723c */ /* 0x040fec0000001868 */
[C---:B------:R-:W-:Y:S06]  /*f790*/  HMMA.16816.F32 R156, R128.reuse, R110, R156 ;  /* 0x0000006e809c723c */ /* 0x040fec000000189c */
[C---:B------:R-:W-:Y:S06]  /*f7a0*/  HMMA.16816.F32 R116, R128.reuse, R120, R116 ;  /* 0x000000788074723c */ /* 0x040fec0000001874 */
[C---:B------:R-:W-:Y:S06]  /*f7b0*/  HMMA.16816.F32 R160, R128.reuse, R122, R160 ;  /* 0x0000007a80a0723c */ /* 0x040fec00000018a0 */
[C---:B------:R-:W-:Y:S06]  /*f7c0*/  HMMA.16816.F32 R124, R128.reuse, R24, R124 ;  /* 0x00000018807c723c */ /* 0x040fec000000187c */
[----:B------:R-:W-:Y:S01]  /*f7d0*/  HMMA.16816.F32 R128, R128, R26, R144 ;  /* 0x0000001a8080723c */ /* 0x000fe20000001890 */
[----:B------:R-:W-:-:S06]  /*f7e0*/  IMAD.MOV.U32 R228, RZ, RZ, R8 ;  /* 0x000000ffffe47224 */ /* 0x000fcc00078e0008 */
[----:B------:R-:W-:Y:S02]  /*f7f0*/  IMAD.MOV.U32 R146, RZ, RZ, R28 ;  /* 0x000000ffff927224 */ /* 0x000fe400078e001c */
[----:B------:R1:W2:Y:S01]  /*f800*/  MUFU.EX2 R28, R7 ;  /* 0x00000007001c7308 */ /* 0x0002a20000000800 */
[----:B------:R-:W-:Y:S02]  /*f810*/  PRMT R8, R2, 0x5410, R4 ;  /* 0x0000541002087816 */ /* 0x000fe40000000004 */
[----:B------:R-:W-:-:S05]  /*f820*/  LOP3.LUT R2, R0, 0xffff, RZ, 0xc0, !PT ;  /* 0x0000ffff00027812 */ /* 0x000fca00078ec0ff */
[----:B------:R3:W4:Y:S01]  /*f830*/  MUFU.EX2 R17, R3 ;  /* 0x0000000300117308 */ /* 0x0007220000000800 */
[----:B------:R-:W-:Y:S02]  /*f840*/  SHF.R.U32.HI R6, RZ, 0x18, R0 ;  /* 0x00000018ff067819 */ /* 0x000fe40000011600 */
[----:B------:R-:W-:Y:S01]  /*f850*/  SHF.R.U32.HI R4, RZ, 0x8, R2 ;  /* 0x00000008ff047819 */ /* 0x000fe20000011602 */
[--C-:B------:R-:W-:Y:S01]  /*f860*/  FFMA.FTZ R5, R245, UR30, -R22.reuse ;  /* 0x0000001ef5057c23 */ /* 0x100fe20008010816 */
[----:B------:R-:W-:Y:S01]  /*f870*/  FFMA.FTZ R2, R250, UR30, -R22 ;  /* 0x0000001efa027c23 */ /* 0x000fe20008010816 */
[----:B-1----:R-:W-:Y:S02]  /*f880*/  LOP3.LUT R7, R0, 0xff, RZ, 0xc0, !PT ;  /* 0x000000ff00077812 */ /* 0x002fe400078ec0ff */
[----:B---3--:R-:W-:-:S04]  /*f890*/  SHF.R.U32.HI R3, RZ, 0x10, R0 ;  /* 0x00000010ff037819 */ /* 0x008fc80000011600 */
[----:B------:R-:W-:Y:S02]  /*f8a0*/  LOP3.LUT R0, R3, 0xff, RZ, 0xc0, !PT ;  /* 0x000000ff03007812 */ /* 0x000fe400078ec0ff */
[----:B------:R-:W-:Y:S02]  /*f8b0*/  PRMT R3, R7, 0x5410, R4 ;  /* 0x0000541007037816 */ /* 0x000fe40000000004 */
[----:B------:R-:W-:Y:S01]  /*f8c0*/  PRMT R6, R0, 0x5410, R6 ;  /* 0x0000541000067816 */ /* 0x000fe20000000006 */
[----:B------:R2:W-:Y:S01]  /*f8d0*/  MUFU.EX2 R4, R2 ;  /* 0x0000000200047308 */ /* 0x0005e20000000800 */
[----:B------:R-:W-:-:S07]  /*f8e0*/  HSET2.LE.AND R0, R16, R135, PT ;  /* 0x0000008710007233 */ /* 0x000fce0003803000 */
[----:B------:R-:W1:Y:S01]  /*f8f0*/  MUFU.EX2 R5, R5 ;  /* 0x0000000500057308 */ /* 0x000e620000000800 */
[----:B--2---:R-:W-:-:S04]  /*f900*/  F2FP.F16.F32.PACK_AB R2, R28, R21 ;  /* 0x000000151c02723e */ /* 0x004fc800000000ff */
[----:B------:R-:W-:Y:S02]  /*f910*/  LOP3.LUT R170, R0, R2, RZ, 0xc0, !PT ;  /* 0x0000000200aa7212 */ /* 0x000fe400078ec0ff */
[----:B------:R-:W-:Y:S02]  /*f920*/  HSET2.LE.AND R0, R8, R135, PT ;  /* 0x0000008708007233 */ /* 0x000fe40003803000 */
[----:B----4-:R-:W-:-:S04]  /*f930*/  F2FP.F16.F32.PACK_AB R2, R17, R18 ;  /* 0x000000121102723e */ /* 0x010fc800000000ff */
[----:B------:R-:W-:Y:S02]  /*f940*/  LOP3.LUT R171, R0, R2, RZ, 0xc0, !PT ;  /* 0x0000000200ab7212 */ /* 0x000fe400078ec0ff */
[----:B------:R-:W-:Y:S02]  /*f950*/  HSET2.LE.AND R0, R3, R135, PT ;  /* 0x0000008703007233 */ /* 0x000fe40003803000 */
[----:B------:R-:W-:-:S04]  /*f960*/  F2FP.F16.F32.PACK_AB R2, R23, R19 ;  /* 0x000000131702723e */ /* 0x000fc800000000ff */
[----:B------:R-:W-:Y:S02]  /*f970*/  LOP3.LUT R168, R0, R2, RZ, 0xc0, !PT ;  /* 0x0000000200a87212 */ /* 0x000fe400078ec0ff */
[----:B------:R-:W-:Y:S02]  /*f980*/  HSET2.LE.AND R0, R6, R135, PT ;  /* 0x0000008706007233 */ /* 0x000fe40003803000 */
[----:B-1----:R-:W-:Y:S01]  /*f990*/  F2FP.F16.F32.PACK_AB R2, R4, R5 ;  /* 0x000000050402723e */ /* 0x002fe200000000ff */
[----:B------:R-:W-:Y:S01]  /*f9a0*/  IMAD.MOV.U32 R145, RZ, RZ, R188 ;  /* 0x000000ffff917224 */ /* 0x000fe200078e00bc */
[----:B------:R-:W-:Y:S02]  /*f9b0*/  MOV R144, R189 ;  /* 0x000000bd00907202 */ /* 0x000fe40000000f00 */
[----:B------:R-:W-:Y:S02]  /*f9c0*/  MOV R147, R133 ;  /* 0x0000008500937202 */ /* 0x000fe40000000f00 */
[----:B------:R-:W-:-:S07]  /*f9d0*/  LOP3.LUT R169, R0, R2, RZ, 0xc0, !PT ;  /* 0x0000000200a97212 */ /* 0x000fce00078ec0ff */
[C---:B------:R-:W-:Y:S06]  /*f9e0*/  HMMA.16816.F32 R144, R168.reuse, R152, R144 ;  /* 0x00000098a890723c */ /* 0x040fec0000001890 */
[----:B------:R-:W-:Y:S01]  /*f9f0*/  HMMA.16816.F32 R152, R168, R154, R216 ;  /* 0x0000009aa898723c */ /* 0x000fe200000018d8 */
[----:B------:R1:W5:Y:S04]  /*fa00*/  LDL.LU.64 R218, [R1+0x58] ;  /* 0x0000580001da7983 */ /* 0x0003680000300a00 */
[----:B------:R1:W5:Y:S01]  /*fa10*/  LDL.LU.64 R216, [R1+0x50] ;  /* 0x0000500001d87983 */ /* 0x0003620000300a00 */
[----:B------:R-:W-:Y:S01]  /*fa20*/  FFMA.FTZ R6, R243, R20, R237 ;  /* 0x00000014f3067223 */ /* 0x000fe200000100ed */
[----:B------:R-:W-:Y:S01]  /*fa30*/  FFMA.FTZ R3, R246, R15, R205 ;  /* 0x0000000ff6037223 */ /* 0x000fe200000100cd */
        /* <DEDUP_REMOVED lines=27> */
[----:B------:R-:W-:Y:S02]  /*fbf0*/  FADD.FTZ R0, R32, R0 ;  /* 0x0000000020007221 */ /* 0x000fe40000010000 */
        /* <DEDUP_REMOVED lines=9> */
[----:B------:R-:W-:Y:S01]  /*fc90*/  FADD.FTZ R248, R29, R0 ;  /* 0x000000001df87221 */ /* 0x000fe20000010000 */
[----:B------:R-:W-:-:S04]  /*fca0*/  IMAD.MOV.U32 R134, RZ, RZ, R234 ;  /* 0x000000ffff867224 */ /* 0x000fc800078e00ea */
[----:B------:R-:W-:Y:S01]  /*fcb0*/  HMMA.16816.F32 R48, R168, R50, R228 ;  /* 0x00000032a830723c */ /* 0x000fe200000018e4 */
[----:B------:R-:W-:-:S05]  /*fcc0*/  IMAD.MOV.U32 R135, RZ, RZ, R235 ;  /* 0x000000ffff877224 */ /* 0x000fca00078e00eb */
[----:B------:R-:W-:Y:S01]  /*fcd0*/  HMMA.16816.F32 R64, R168, R66, R224 ;  /* 0x00000042a840723c */ /* 0x000fe200000018e0 */
[----:B------:R-:W-:-:S05]  /*fce0*/  IMAD.MOV.U32 R133, RZ, RZ, R233 ;  /* 0x000000ffff857224 */ /* 0x000fca00078e00e9 */
[C---:B------:R-:W-:Y:S06]  /*fcf0*/  HMMA.16816.F32 R80, R168.reuse, R82, R200 ;  /* 0x00000052a850723c */ /* 0x040fec00000018c8 */
[C---:B------:R-:W-:Y:S06]  /*fd00*/  HMMA.16816.F32 R96, R168.reuse, R98, R192 ;  /* 0x00000062a860723c */ /* 0x040fec00000018c0 */
[C---:B------:R-:W-:Y:S06]  /*fd10*/  HMMA.16816.F32 R108, R168.reuse, R110, R176 ;  /* 0x0000006ea86c723c */ /* 0x040fec00000018b0 */
[C---:B------:R-:W-:Y:S06]  /*fd20*/  HMMA.16816.F32 R120, R168.reuse, R122, R172 ;  /* 0x0000007aa878723c */ /* 0x040fec00000018ac */
[C---:B------:R-:W-:Y:S06]  /*fd30*/  HMMA.16816.F32 R164, R168.reuse, R24, R164 ;  /* 0x00000018a8a4723c */ /* 0x040fec00000018a4 */
[----:B------:R-:W-:Y:S07]  /*fd40*/  HMMA.16816.F32 R168, R168, R26, R136 ;  /* 0x0000001aa8a8723c */ /* 0x000fee0000001888 */
[----:B------:R-:W-:Y:S01]  /*fd50*/  MOV R136, R232 ;  /* 0x000000e800887202 */ /* 0x000fe20000000f00 */
[----:B------:R-:W-:-:S01]  /*fd60*/  NOP ;  /* 0x0000000000007918 */ /* 0x000fc20000000000 */
        /* <DEDUP_REMOVED lines=10> */
[----:B------:R-:W-:-:S03]  /*fe10*/  UIADD3 UR6, UR17, -0x5, URZ ;  /* 0xfffffffb11067890 */ /* 0x000fc6000fffe03f */
[----:B------:R-:W4:Y:S01]  /*fe20*/  @!P2 LDC.64 R6, c[0x0][0x220] ;  /* 0x00008800ff06ab82 */ /* 0x000f220000000a00 */
[----:B------:R-:W-:Y:S01]  /*fe30*/  UIMAD UR5, UR4, UR7, UR5 ;  /* 0x00000007040572a4 */ /* 0x000fe2000f8e0205 */
[----:B------:R-:W-:Y:S01]  /*fe40*/  IMAD.U32 R0, RZ, RZ, UR32 ;  /* 0x00000020ff007e24 */ /* 0x000fe2000f8e00ff */
[----:B------:R-:W1:Y:S01]  /*fe50*/  S2R R241, SR_TID.X ;  /* 0x0000000000f17919 */ /* 0x000e620000002100 */
[----:B------:R-:W-:Y:S01]  /*fe60*/  IMAD.U32 R4, RZ, RZ, UR32 ;  /* 0x00000020ff047e24 */ /* 0x000fe2000f8e00ff */
[----:B------:R-:W-:Y:S02]  /*fe70*/  UIADD3 UR5, UR33, UR5, URZ ;  /* 0x0000000521057290 */ /* 0x000fe4000fffe03f */
[----:B------:R-:W-:Y:S01]  /*fe80*/  UISETP.GE.AND UP0, UPT, UR17, 0x6, UPT ;  /* 0x000000061100788c */ /* 0x000fe2000bf06270 */
[----:B------:R-:W4:Y:S03]  /*fe90*/  @!P3 LDC.64 R14, c[0x0][0x220] ;  /* 0x00008800ff0ebb82 */ /* 0x000f260000000a00 */
[----:B------:R-:W-:-:S05]  /*fea0*/  IMAD.U32 R3, RZ, RZ, UR5 ;  /* 0x00000005ff037e24 */ /* 0x000fca000f8e00ff */
[----:B------:R-:W4:Y:S01]  /*feb0*/  @!P2 LDC.64 R18, c[0x0][0x220] ;  /* 0x00008800ff12ab82 */ /* 0x000f220000000a00 */
[----:B------:R-:W-:Y:S01]  /*fec0*/  @P3 STS.128 [R223+0xa000], RZ ;  /* 0x00a000ffdf003388 */ /* 0x000fe20000000c00 */
[----:B-1----:R-:W-:-:S05]  /*fed0*/  IMAD.SHL.U32 R241, R241, 0x2, RZ ;  /* 0x00000002f1f17824 */ /* 0x002fca00078e00ff */
[----:B------:R-:W-:Y:S02]  /*fee0*/  LOP3.LUT R241, R241, 0x6, RZ, 0xc0, !PT ;  /* 0x00000006f1f17812 */ /* 0x000fe400078ec0ff */
[----:B--2---:R-:W-:-:S04]  /*fef0*/  LEA R0, P1, R0, R230, 0x5 ;  /* 0x000000e600007211 */ /* 0x004fc800078228ff */
[----:B------:R-:W-:Y:S02]  /*ff00*/  IADD3 R2, P0, R0, UR19, RZ ;  /* 0x0000001300027c10 */ /* 0x000fe4000ff1e0ff */
[----:B---3--:R-:W-:Y:S02]  /*ff10*/  LEA.HI.X R3, R4, R189, R3, 0x5, P1 ;  /* 0x000000bd04037211 */ /* 0x008fe400008f2c03 */
[C---:B------:R-:W-:Y:S02]  /*ff20*/  @!P3 LEA R16, P5, R0.reuse, R16, 0x1 ;  /* 0x000000100010b211 */ /* 0x040fe400078a08ff */
[----:B----4-:R-:W-:Y:S02]  /*ff30*/  @!P2 LEA R6, P1, R0, R6, 0x1 ;  /* 0x000000060006a211 */ /* 0x010fe400078208ff */
[----:B------:R-:W-:Y:S02]  /*ff40*/  @!P3 LEA R14, P4, R2, R14, 0x1 ;  /* 0x0000000e020eb211 */ /* 0x000fe400078808ff */
        /* <DEDUP_REMOVED lines=8> */
[C-C-:B------:R-:W-:Y:S01]  /*ffd0*/  @!P3 LEA.HI.X R15, R2.reuse, R15, R5.reuse, 0x1, P4 ;  /* 0x0000000f020fb211 */ /* 0x140fe200020f0c05 */
[----:B------:R-:W-:Y:S01]  /*ffe0*/  IMAD.U32 R0, RZ, RZ, UR6 ;  /* 0x00000006ff007e24 */ /* 0x000fe2000f8e00ff */
[----:B------:R-:W-:Y:S01]  /*fff0*/  @!P2 LEA.HI.X R5, R2, R19, R5, 0x1, P0 ;  /* 0x000000130205a211 */ /* 0x000fe200000f0c05 */
[----:B------:R-:W-:Y:S02]  /*10000*/  @P2 STS.128 [R223+0xb000], RZ ;  /* 0x00b000ffdf002388 */ /* 0x000fe40000000c00 */
[----:B------:R-:W-:-:S02]  /*10010*/  IMAD R0, R0, 0x20, R241 ;  /* 0x0000002000007824 */ /* 0x000fc400078e02f1 */
[----:B------:R-:W-:Y:S01]  /*10020*/  @!PT LDS RZ, [RZ] ;  /* 0x00000000fffff984 */ /* 0x000fe20000000800 */
[----:B------:R-:W-:Y:S01]  /*10030*/  @!PT LDS RZ, [RZ] ;  /* 0x00000000fffff984 */ /* 0x000fe20000000800 */
[----:B------:R-:W-:Y:S01]  /*10040*/  @!PT LDS RZ, [RZ] ;  /* 0x00000000fffff984 */ /* 0x000fe20000000800 */
[----:B------:R-:W-:Y:S02]  /*10050*/  @!P2 LDGSTS.E.BYPASS.LTC128B.128 [R223+0xb000], desc[UR20][R6.64+0x80] ;  /* 0x0b00008006dfafae */ /* 0x000fe4000b901d54 */
[C---:B------:R-:W-:Y:S01]  /*10060*/  VIADD R3, R0.reuse, 0x8 ;  /* 0x0000000800037836 */ /* 0x040fe20000000000 */
[CC--:B------:R-:W-:Y:S01]  /*10070*/  ISETP.GE.AND P0, PT, R0.reuse, R9.reuse, PT ;  /* 0x000000090000720c */ /* 0x0c0fe20003f06270 */
[----:B------:R-:W-:Y:S01]  /*10080*/  @P3 STS.128 [R223+0xa800], RZ ;  /* 0x00a800ffdf003388 */ /* 0x000fe20000000c00 */
[----:B------:R-:W-:Y:S02]  /*10090*/  VIADD R2, R0, 0x9 ;  /* 0x0000000900027836 */ /* 0x000fe40000000000 */
[----:B------:R-:W-:Y:S01]  /*100a0*/  ISETP.GE.AND P4, PT, R3, R9, PT ;  /* 0x000000090300720c */ /* 0x000fe20003f86270 */
        /* <DEDUP_REMOVED lines=13> */
[----:B-----5:R-:W-:Y:S04]  /*10180*/  LDSM.16.M88.4 R132, [R219] ;  /* 0x00000000db84783b */ /* 0x020fe80000000200 */
[----:B------:R-:W-:Y:S04]  /*10190*/  LDSM.16.M88.4 R136, [R222] ;  /* 0x00000000de88783b */ /* 0x000fe80000000200 */
[----:B--2---:R-:W2:Y:S04]  /*101a0*/  LDSM.16.M88.4 R4, [R212+0x2000] ;  /* 0x00200000d404783b */ /* 0x004ea80000000200 */
[----:B------:R-:W2:Y:S04]  /*101b0*/  LDSM.16.M88.4 R28, [R212] ;  /* 0x00000000d41c783b */ /* 0x000ea80000000200 */
[----:B------:R-:W-:Y:S04]  /*101c0*/  LDSM.16.M88.4 R180, [R216+0x8000] ;  /* 0x00800000d8b4783b */ /* 0x000fe80000000200 */
[----:B------:R-:W-:Y:S04]  /*101d0*/  LDSM.16.M88.4 R176, [R216+0x8800] ;  /* 0x00880000d8b0783b */ /* 0x000fe80000000200 */
[----:B------:R-:W0:Y:S01]  /*101e0*/  LDGDEPBAR ;  /* 0x00000000000079af */ /* 0x000e220000000000 */
[C---:B-1----:R-:W-:Y:S06]  /*101f0*/  HMMA.16816.F32 R188, R16.reuse, R24, RZ ;  /* 0x0000001810bc723c */ /* 0x042fec00000018ff */
[C---:B---3--:R-:W-:Y:S06]  /*10200*/  HMMA.16816.F32 R172, R16.reuse, R32, RZ ;  /* 0x0000002010ac723c */ /* 0x048fec00000018ff */
[C---:B------:R-:W-:Y:S06]  /*10210*/  HMMA.16816.F32 R184, R16.reuse, R26, RZ ;  /* 0x0000001a10b8723c */ /* 0x040fec00000018ff */
[----:B------:R-:W-:Y:S06]  /*10220*/  HMMA.16816.F32 R16, R16, R34, RZ ;  /* 0x000000221010723c */ /* 0x000fec00000018ff */
[C---:B----4-:R-:W-:Y:S06]  /*10230*/  HMMA.16816.F32 R200, R20.reuse, R24, RZ ;  /* 0x0000001814c8723c */ /* 0x050fec00000018ff */
[C---:B------:R-:W-:Y:S01]  /*10240*/  HMMA.16816.F32 R196, R20.reuse, R26, RZ ;  /* 0x0000001a14c4723c */ /* 0x040fe200000018ff */
[----:B------:R-:W1:Y:S05]  /*10250*/  LDSM.16.M88.4 R24, [R218+0x2000] ;  /* 0x00200000da18783b */ /* 0x000e6a0000000200 */
[C---:B------:R-:W-:Y:S06]  /*10260*/  HMMA.16816.F32 R192, R20.reuse, R32, RZ ;  /* 0x0000002014c0723c */ /* 0x040fec00000018ff */
[----:B------:R-:W-:Y:S06]  /*10270*/  HMMA.16816.F32 R204, R20, R34, RZ ;  /* 0x0000002214cc723c */ /* 0x000fec00000018ff */
[C---:B--2---:R-:W-:Y:S06]  /*10280*/  HMMA.16816.F32 R224, R4.reuse, R132, R188 ;  /* 0x0000008404e0723c */ /* 0x044fec00000018bc */
[C---:B------:R-:W-:Y:S01]  /*10290*/  HMMA.16816.F32 R188, R4.reuse, R136, R172 ;  /* 0x0000008804bc723c */ /* 0x040fe200000018ac */
[----:B------:R-:W-:Y:S05]  /*102a0*/  LDSM.16.M88.4 R172, [R215] ;  /* 0x00000000d7ac783b */ /* 0x000fea0000000200 */
[C---:B------:R-:W-:Y:S06]  /*102b0*/  HMMA.16816.F32 R184, R4.reuse, R134, R184 ;  /* 0x0000008604b8723c */ /* 0x040fec00000018b8 */
[----:B------:R-:W-:Y:S01]  /*102c0*/  HMMA.16816.F32 R20, R4, R138, R16 ;  /* 0x0000008a0414723c */ /* 0x000fe20000001810 */
[----:B------:R-:W2:Y:S04]  /*102d0*/  LDSM.16.M88.4 R16, [R218] ;  /* 0x00000000da10783b */ /* 0x000ea80000000200 */
[----:B------:R-:W3:Y:S01]  /*102e0*/  LDSM.16.M88.4 R4, [R217+0x2000] ;  /* 0x00200000d904783b */ /* 0x000ee20000000200 */
[C---:B------:R-:W-:Y:S06]  /*102f0*/  HMMA.16816.F32 R32, R28.reuse, R132, R200 ;  /* 0x000000841c20723c */ /* 0x040fec00000018c8 */
[C---:B------:R-:W-:Y:S06]  /*10300*/  HMMA.16816.F32 R132, R28.reuse, R134, R196 ;  /* 0x000000861c84723c */ /* 0x040fec00000018c4 */
[C---:B------:R-:W-:Y:S06]  /*10310*/  HMMA.16816.F32 R228, R28.reuse, R136, R192 ;  /* 0x000000881ce4723c */ /* 0x040fec00000018c0 */
[----:B------:R-:W-:Y:S01]  /*10320*/  HMMA.16816.F32 R136, R28, R138, R204 ;  /* 0x0000008a1c88723c */ /* 0x000fe200000018cc */
[----:B------:R-:W-:Y:S05]  /*10330*/  LDSM.16.M88.4 R28, [R215+0x800] ;  /* 0x00080000d71c783b */ /* 0x000fea0000000200 */
[C---:B-1----:R-:W-:Y:S06]  /*10340*/  HMMA.16816.F32 R200, R24.reuse, R180, R224 ;  /* 0x000000b418c8723c */ /* 0x042fec00000018e0 */
[C---:B------:R-:W-:Y:S06]  /*10350*/  HMMA.16816.F32 R204, R24.reuse, R176, R188 ;  /* 0x000000b018cc723c */ /* 0x040fec00000018bc */
[C---:B------:R-:W-:Y:S06]  /*10360*/  HMMA.16816.F32 R224, R24.reuse, R182, R184 ;  /* 0x000000b618e0723c */ /* 0x040fec00000018b8 */
[----:B------:R-:W-:Y:S01]  /*10370*/  HMMA.16816.F32 R196, R24, R178, R20 ;  /* 0x000000b218c4723c */ /* 0x000fe20000001814 */
[----:B------:R-:W1:Y:S04]  /*10380*/  LDSM.16.M88.4 R24, [R217] ;  /* 0x00000000d918783b */ /* 0x000e680000000200 */
[----:B------:R-:W-:Y:S01]  /*10390*/  LDSM.16.M88.4 R20, [R210+0x6000] ;  /* 0x00600000d214783b */ /* 0x000fe20000000200 */
[C---:B--2---:R-:W-:Y:S03]  /*103a0*/  HMMA.16816.F32 R192, R16.reuse, R180, R32 ;  /* 0x000000b410c0723c */ /* 0x044fe60000001820 */
[----:B------:R-:W-:Y:S03]  /*103b0*/  LDSM.16.M88.4 R32, [R208+0x9800] ;  /* 0x00980000d020783b */ /* 0x000fe60000000200 */
[C---:B------:R-:W-:Y:S01]  /*103c0*/  HMMA.16816.F32 R184, R16.reuse, R182, R132 ;  /* 0x000000b610b8723c */ /* 0x040fe20000001884 */
[----:B------:R-:W-:Y:S05]  /*103d0*/  LDSM.16.M88.4 R132, [R208+0x9000] ;  /* 0x00900000d084783b */ /* 0x000fea0000000200 */
[C---:B------:R-:W-:Y:S06]  /*103e0*/  HMMA.16816.F32 R180, R16.reuse, R176, R228 ;  /* 0x000000b010b4723c */ /* 0x040fec00000018e4 */
[----:B------:R-:W-:Y:S01]  /*103f0*/  HMMA.16816.F32 R188, R16, R178, R136 ;  /* 0x000000b210bc723c */ /* 0x000fe20000001888 */
[----:B------:R-:W2:Y:S04]  /*10400*/  LDSM.16.M88.4 R16, [R210+0x4000] ;  /* 0x00400000d210783b */ /* 0x000ea80000000200 */
[----:B------:R-:W-:Y:S01]  /*10410*/  LDSM.16.M88.4 R176, [R221] ;  /* 0x00000000ddb0783b */ /* 0x000fe20000000200 */
[C---:B---3--:R-:W-:Y:S06]  /*10420*/  HMMA.16816.F32 R200, R4.reuse, R172, R200 ;  /* 0x000000ac04c8723c */ /* 0x048fec00000018c8 */
[----:B------:R-:W-:Y:S06]  /*10430*/  HMMA.16816.F32 R224, R4, R174, R224 ;  /* 0x000000ae04e0723c */ /* 0x000fec00000018e0 */
[----:B-1----:R-:W-:Y:S06]  /*10440*/  HMMA.16816.F32 R192, R24, R172, R192 ;  /* 0x000000ac18c0723c */ /* 0x002fec00000018c0 */
[C---:B------:R-:W-:Y:S06]  /*10450*/  HMMA.16816.F32 R204, R4.reuse, R28, R204 ;  /* 0x0000001c04cc723c */ /* 0x040fec00000018cc */
[----:B------:R-:W-:Y:S01]  /*10460*/  HMMA.16816.F32 R196, R4, R30, R196 ;  /* 0x0000001e04c4723c */ /* 0x000fe200000018c4 */
[----:B------:R-:W-:Y:S05]  /*10470*/  LDSM.16.M88.4 R4, [R212+0x6000] ;  /* 0x00600000d404783b */ /* 0x000fea0000000200 */
[C---:B------:R-:W-:Y:S01]  /*10480*/  HMMA.16816.F32 R184, R24.reuse, R174, R184 ;  /* 0x000000ae18b8723c */ /* 0x040fe200000018b8 */
[----:B------:R-:W-:Y:S05]  /*10490*/  LDSM.16.M88.4 R172, [R220] ;  /* 0x00000000dcac783b */ /* 0x000fea0000000200 */
[C---:B------:R-:W-:Y:S06]  /*104a0*/  HMMA.16816.F32 R136, R24.reuse, R28, R180 ;  /* 0x0000001c1888723c */ /* 0x040fec00000018b4 */
[----:B------:R-:W-:Y:S01]  /*104b0*/  HMMA.16816.F32 R24, R24, R30, R188 ;  /* 0x0000001e1818723c */ /* 0x000fe200000018bc */
[----:B------:R-:W1:Y:S05]  /*104c0*/  LDSM.16.M88.4 R28, [R212+0x4000] ;  /* 0x00400000d41c783b */ /* 0x000e6a0000000200 */
[-C--:B--2---:R-:W-:Y:S06]  /*104d0*/  HMMA.16816.F32 R188, R16, R132.reuse, R192 ;  /* 0x0000008410bc723c */ /* 0x084fec00000018c0 */
[C---:B------:R-:W-:Y:S06]  /*104e0*/  HMMA.16816.F32 R200, R20.reuse, R132, R200 ;  /* 0x0000008414c8723c */ /* 0x040fec00000018c8 */
[C---:B------:R-:W-:Y:S06]  /*104f0*/  HMMA.16816.F32 R224, R20.reuse, R134, R224 ;  /* 0x0000008614e0723c */ /* 0x040fec00000018e0 */
[C---:B------:R-:W-:Y:S06]  /*10500*/  HMMA.16816.F32 R204, R20.reuse, R32, R204 ;  /* 0x0000002014cc723c */ /* 0x040fec00000018cc */
[----:B------:R-:W-:Y:S06]  /*10510*/  HMMA.16816.F32 R196, R20, R34, R196 ;  /* 0x0000002214c4723c */ /* 0x000fec00000018c4 */
[C---:B------:R-:W-:Y:S01]  /*10520*/  HMMA.16816.F32 R20, R16.reuse, R134, R184 ;  /* 0x000000861014723c */ /* 0x040fe200000018b8 */
[----:B------:R-:W-:Y:S05]  /*10530*/  LDSM.16.M88.4 R132, [R216+0x9800] ;  /* 0x00980000d884783b */ /* 0x000fea0000000200 */
[C---:B------:R-:W-:Y:S01]  /*10540*/  HMMA.16816.F32 R180, R16.reuse, R32, R136 ;  /* 0x0000002010b4723c */ /* 0x040fe20000001888 */
[----:B------:R-:W-:Y:S05]  /*10550*/  LDSM.16.M88.4 R136, [R216+0x9000] ;  /* 0x00900000d888783b */ /* 0x000fea0000000200 */
[----:B------:R-:W-:Y:S01]  /*10560*/  HMMA.16816.F32 R32, R16, R34, R24 ;  /* 0x000000221020723c */ /* 0x000fe20000001818 */
[----:B------:R-:W2:Y:S04]  /*10570*/  LDSM.16.M88.4 R24, [R218+0x4000] ;  /* 0x00400000da18783b */ /* 0x000ea80000000200 */
[----:B------:R-:W3:Y:S01]  /*10580*/  LDSM.16.M88.4 R16, [R218+0x6000] ;  /* 0x00600000da10783b */ /* 0x000ee20000000200 */
[-C--:B-1----:R-:W-:Y:S06]  /*10590*/  HMMA.16816.F32 R184, R28, R176.reuse, R188 ;  /* 0x000000b01cb8723c */ /* 0x082fec00000018bc */
[C---:B------:R-:W-:Y:S06]  /*105a0*/  HMMA.16816.F32 R200, R4.reuse, R176, R200 ;  /* 0x000000b004c8723c */ /* 0x040fec00000018c8 */
[-C--:B------:R-:W-:Y:S06]  /*105b0*/  HMMA.16816.F32 R224, R4, R178.reuse, R224 ;  /* 0x000000b204e0723c */ /* 0x080fec00000018e0 */
[----:B------:R-:W-:Y:S01]  /*105c0*/  HMMA.16816.F32 R176, R28, R178, R20 ;  /* 0x000000b21cb0723c */ /* 0x000fe20000001814 */
[----:B------:R-:W-:Y:S05]  /*105d0*/  LDSM.16.M88.4 R20, [R217+0x6000] ;  /* 0x00600000d914783b */ /* 0x000fea0000000200 */
[C---:B------:R-:W-:Y:S06]  /*105e0*/  HMMA.16816.F32 R204, R4.reuse, R172, R204 ;  /* 0x000000ac04cc723c */ /* 0x040fec00000018cc */
[----:B------:R-:W-:Y:S01]  /*105f0*/  HMMA.16816.F32 R192, R4, R174, R196 ;  /* 0x000000ae04c0723c */ /* 0x000fe200000018c4 */
[----:B------:R-:W-:Y:S05]  /*10600*/  LDSM.16.M88.4 R4, [R217+0x4000] ;  /* 0x00400000d904783b */ /* 0x000fea0000000200 */
[C---:B------:R-:W-:Y:S06]  /*10610*/  HMMA.16816.F32 R180, R28.reuse, R172, R180 ;  /* 0x000000ac1cb4723c */ /* 0x040fec00000018b4 */
[----:B------:R-:W-:Y:S01]  /*10620*/  HMMA.16816.F32 R172, R28, R174, R32 ;  /* 0x000000ae1cac723c */ /* 0x000fe20000001820 */
[----:B------:R-:W1:Y:S04]  /*10630*/  LDSM.16.M88.4 R28, [R215+0x1000] ;  /* 0x00100000d71c783b */ /* 0x000e680000000200 */
[----:B------:R-:W4:Y:S01]  /*10640*/  LDSM.16.M88.4 R32, [R215+0x1800] ;  /* 0x00180000d720783b */ /* 0x000f220000000200 */
[----:B--2---:R-:W-:Y:S01]  /*10650*/  HMMA.16816.F32 R184, R24, R136, R184 ;  /* 0x0000008818b8723c */ /* 0x004fe200000018b8 */
[----:B------:R-:W-:-:S05]  /*10660*/  DEPBAR.LE SB0, 0x0 ;  /* 0x000080000000791a */ /* 0x000fca0000000000 */
[C---:B------:R-:W-:Y:S06]  /*10670*/  HMMA.16816.F32 R176, R24.reuse, R138, R176 ;  /* 0x0000008a18b0723c */ /* 0x040fec00000018b0 */
[C---:B------:R-:W-:Y:S06]  /*10680*/  HMMA.16816.F32 R180, R24.reuse, R132, R180 ;  /* 0x0000008418b4723c */ /* 0x040fec00000018b4 */
[----:B------:R-:W-:Y:S06]  /*10690*/  HMMA.16816.F32 R172, R24, R134, R172 ;  /* 0x0000008618ac723c */ /* 0x000fec00000018ac */
[C---:B---3--:R-:W-:Y:S06]  /*106a0*/  HMMA.16816.F32 R24, R16.reuse, R136, R200 ;  /* 0x000000881018723c */ /* 0x048fec00000018c8 */
[C---:B------:R-:W-:Y:S06]  /*106b0*/  HMMA.16816.F32 R136, R16.reuse, R138, R224 ;  /* 0x0000008a1088723c */ /* 0x040fec00000018e0 */
[C---:B------:R-:W-:Y:S06]  /*106c0*/  HMMA.16816.F32 R188, R16.reuse, R132, R204 ;  /* 0x0000008410bc723c */ /* 0x040fec00000018cc */
[----:B------:R-:W-:Y:S06]  /*106d0*/  HMMA.16816.F32 R192, R16, R134, R192 ;  /* 0x0000008610c0723c */ /* 0x000fec00000018c0 */
[C---:B-1----:R-:W-:Y:S06]  /*106e0*/  HMMA.16816.F32 R16, R4.reuse, R28, R184 ;  /* 0x0000001c0410723c */ /* 0x042fec00000018b8 */
[----:B------:R-:W-:Y:S06]  /*106f0*/  HMMA.16816.F32 R176, R4, R30, R176 ;  /* 0x0000001e04b0723c */ /* 0x000fec00000018b0 */
[----:B------:R-:W-:Y:S06]  /*10700*/  HMMA.16816.F32 R24, R20, R28, R24 ;  /* 0x0000001c1418723c */ /* 0x000fec0000001818 */
[C---:B----4-:R-:W-:Y:S06]  /*10710*/  HMMA.16816.F32 R180, R4.reuse, R32, R180 ;  /* 0x0000002004b4723c */ /* 0x050fec00000018b4 */
[----:B------:R-:W-:Y:S01]  /*10720*/  HMMA.16816.F32 R172, R4, R34, R172 ;  /* 0x0000002204ac723c */ /* 0x000fe200000018ac */
[----:B------:R-:W-:-:S05]  /*10730*/  FSEL R14, R16, -INF , !P0 ;  /* 0xff800000100e7808 */ /* 0x000fca0004000000 */
[C---:B------:R-:W-:Y:S01]  /*10740*/  HMMA.16816.F32 R132, R20.reuse, R30, R136 ;  /* 0x0000001e1484723c */ /* 0x040fe20000001888 */
[----:B------:R-:W-:Y:S01]  /*10750*/  VIADD R4, R0, 0x1 ;  /* 0x0000000100047836 */ /* 0x000fe20000000000 */
[----:B------:R-:W-:Y:S01]  /*10760*/  FSEL R16, R176, -INF , !P4 ;  /* 0xff800000b0107808 */ /* 0x000fe20006000000 */
[----:B------:R-:W-:Y:S01]  /*10770*/  BAR.SYNC.DEFER_BLOCKING 0x0 ;  /* 0x0000000000007b1d */ /* 0x000fe20000010000 */
[-C--:B------:R-:W-:Y:S02]  /*10780*/  ISETP.GE.AND P4, PT, R0, R10.reuse, PT ;  /* 0x0000000a0000720c */ /* 0x080fe40003f86270 */
[C---:B------:R-:W-:Y:S01]  /*10790*/  ISETP.GE.AND P5, PT, R4.reuse, R9, PT ;  /* 0x000000090400720c */ /* 0x040fe20003fa6270 */
[----:B------:R-:W-:Y:S01]  /*107a0*/  HMMA.16816.F32 R28, R20, R32, R188 ;  /* 0x00000020141c723c */ /* 0x000fe200000018bc */
[----:B------:R-:W-:Y:S02]  /*107b0*/  ISETP.GE.AND P6, PT, R4, R10, PT ;  /* 0x0000000a0400720c */ /* 0x000fe40003fc6270 */
[----:B------:R-:W-:-:S02]  /*107c0*/  FSEL R15, R17, -INF , !P5 ;  /* 0xff800000110f7808 */ /* 0x000fc40006800000 */
[----:B------:R-:W-:Y:S01]  /*107d0*/  ISETP.GE.AND P5, PT, R2, R9, PT ;  /* 0x000000090200720c */ /* 0x000fe20003fa6270 */
[----:B------:R-:W-:Y:S01]  /*107e0*/  HMMA.16816.F32 R20, R20, R34, R192 ;  /* 0x000000221414723c */ /* 0x000fe200000018c0 */
[----:B------:R-:W-:Y:S02]  /*107f0*/  FSEL R19, R19, -INF , !P6 ;  /* 0xff80000013137808 */ /* 0x000fe40007000000 */
[----:B------:R-:W-:Y:S02]  /*10800*/  FSEL R17, R177, -INF , !P5 ;  /* 0xff800000b1117808 */ /* 0x000fe40006800000 */
[C---:B------:R-:W-:Y:S02]  /*10810*/  ISETP.GE.AND P1, PT, R4.reuse, R11, PT ;  /* 0x0000000b0400720c */ /* 0x040fe40003f26270 */
[----:B------:R-:W-:Y:S01]  /*10820*/  ISETP.GE.AND P0, PT, R4, R12, PT ;  /* 0x0000000c0400720c */ /* 0x000fe20003f06270 */
[----:B------:R-:W-:Y:S01]  /*10830*/  VIADD R4, R0, 0x10 ;  /* 0x0000001000047836 */ /* 0x000fe20000000000 */
[----:B------:R-:W-:-:S02]  /*10840*/  ISETP.GE.AND P5, PT, R3, R10, PT ;  /* 0x0000000a0300720c */ /* 0x000fc40003fa6270 */
[-C--:B------:R-:W-:Y:S02]  /*10850*/  ISETP.GE.AND P6, PT, R0, R11.reuse, PT ;  /* 0x0000000b0000720c */ /* 0x080fe40003fc6270 */
[----:B------:R-:W-:Y:S02]  /*10860*/  FSEL R18, R18, -INF , !P4 ;  /* 0xff80000012127808 */ /* 0x000fe40006000000 */
[----:B------:R-:W-:Y:S02]  /*10870*/  ISETP.GE.AND P4, PT, R2, R10, PT ;  /* 0x0000000a0200720c */ /* 0x000fe40003f86270 */
[----:B------:R-:W-:Y:S02]  /*10880*/  FSEL R32, R178, -INF , !P5 ;  /* 0xff800000b2207808 */ /* 0x000fe40006800000 */
[----:B------:R-:W-:Y:S02]  /*10890*/  FSEL R24, R24, -INF , !P6 ;  /* 0xff80000018187808 */ /* 0x000fe40007000000 */
[----:B------:R-:W-:-:S02]  /*108a0*/  ISETP.GE.AND P5, PT, R3, R11, PT ;  /* 0x0000000b0300720c */ /* 0x000fc40003fa6270 */
[-C--:B------:R-:W-:Y:S01]  /*108b0*/  ISETP.GE.AND P6, PT, R3, R12.reuse, PT ;  /* 0x0000000c0300720c */ /* 0x080fe20003fc6270 */
[----:B------:R-:W-:Y:S01]  /*108c0*/  VIADD R3, R0, 0x11 ;  /* 0x0000001100037836 */ /* 0x000fe20000000000 */
[----:B------:R-:W-:Y:S02]  /*108d0*/  FSEL R34, R27, -INF , !P0 ;  /* 0xff8000001b227808 */ /* 0x000fe40004000000 */
[----:B------:R-:W-:Y:S02]  /*108e0*/  ISETP.GE.AND P0, PT, R4, R9, PT ;  /* 0x000000090400720c */ /* 0x000fe40003f06270 */
[----:B------:R-:W-:Y:S02]  /*108f0*/  FSEL R33, R179, -INF , !P4 ;  /* 0xff800000b3217808 */ /* 0x000fe40006000000 */
[----:B------:R-:W-:Y:S02]  /*10900*/  ISETP.GE.AND P4, PT, R0, R12, PT ;  /* 0x0000000c0000720c */ /* 0x000fe40003f86270 */
[----:B------:R-:W-:-:S02]  /*10910*/  FSEL R191, R180, -INF , !P0 ;  /* 0xff800000b4bf7808 */ /* 0x000fc40004000000 */
[----:B------:R-:W-:Y:S02]  /*10920*/  ISETP.GE.AND P0, PT, R3, R10, PT ;  /* 0x0000000a0300720c */ /* 0x000fe40003f06270 */
[----:B------:R-:W-:Y:S02]  /*10930*/  FSEL R137, R25, -INF , !P1 ;  /* 0xff80000019897808 */ /* 0x000fe40004800000 */
[----:B------:R-:W-:Y:S02]  /*10940*/  FSEL R138, R26, -INF , !P4 ;  /* 0xff8000001a8a7808 */ /* 0x000fe40006000000 */
[CC--:B------:R-:W-:Y:S02]  /*10950*/  ISETP.GE.AND P1, PT, R2.reuse, R11.reuse, PT ;  /* 0x0000000b0200720c */ /* 0x0c0fe40003f26270 */
[----:B------:R-:W-:Y:S01]  /*10960*/  ISETP.GE.AND P4, PT, R2, R12, PT ;  /* 0x0000000c0200720c */ /* 0x000fe20003f86270 */
[C---:B------:R-:W-:Y:S01]  /*10970*/  VIADD R2, R0.reuse, 0x18 ;  /* 0x0000001800027836 */ /* 0x040fe20000000000 */
[----:B------:R-:W-:Y:S01]  /*10980*/  FSEL R203, R183, -INF , !P0 ;  /* 0xff800000b7cb7808 */ /* 0x000fe20004000000 */
[----:B------:R-:W-:Y:S01]  /*10990*/  VIADD R0, R0, 0x19 ;  /* 0x0000001900007836 */ /* 0x000fe20000000000 */
[----:B------:R-:W-:-:S02]  /*109a0*/  ISETP.GE.AND P0, PT, R3, R11, PT ;  /* 0x0000000b0300720c */ /* 0x000fc40003f06270 */
[----:B------:R-:W-:Y:S02]  /*109b0*/  FSEL R25, R132, -INF , !P5 ;  /* 0xff80000084197808 */ /* 0x000fe40006800000 */
[----:B------:R-:W-:Y:S02]  /*109c0*/  FSEL R236, R29, -INF , !P0 ;  /* 0xff8000001dec7808 */ /* 0x000fe40004000000 */
[----:B------:R-:W-:Y:S02]  /*109d0*/  ISETP.GE.AND P0, PT, R0, R11, PT ;  /* 0x0000000b0000720c */ /* 0x000fe40003f06270 */
[----:B------:R-:W-:Y:S02]  /*109e0*/  ISETP.GE.AND P5, PT, R3, R9, PT ;  /* 0x000000090300720c */ /* 0x000fe40003fa6270 */
[----:B------:R-:W-:Y:S02]  /*109f0*/  FSEL R206, R21, -INF , !P0 ;  /* 0xff80000015ce7808 */ /* 0x000fe40004000000 */
[----:B------:R-:W-:-:S02]  /*10a00*/  ISETP.GE.AND P0, PT, R2, R12, PT ;  /* 0x0000000c0200720c */ /* 0x000fc40003f06270 */
[----:B------:R-:W-:Y:S02]  /*10a10*/  FSEL R26, R133, -INF , !P1 ;  /* 0xff800000851a7808 */ /* 0x000fe40004800000 */
[----:B------:R-:W-:Y:S02]  /*10a20*/  FSEL R238, R22, -INF , !P0 ;  /* 0xff80000016ee7808 */ /* 0x000fe40004000000 */
[----:B------:R-:W-:Y:S02]  /*10a30*/  FSEL R35, R135, -INF , !P4 ;  /* 0xff80000087237808 */ /* 0x000fe40006000000 */
[----:B------:R-:W-:Y:S02]  /*10a40*/  FSEL R202, R181, -INF , !P5 ;  /* 0xff800000b5ca7808 */ /* 0x000fe40006800000 */
[----:B------:R-:W-:Y:S02]  /*10a50*/  PLOP3.LUT P0, PT, PT, PT, UP0, 0x80, 0x0 ;  /* 0x000000000000781c */ /* 0x000fe40003f0f008 */
[----:B------:R-:W-:-:S02]  /*10a60*/  ISETP.GE.AND P1, PT, R2, R9, PT ;  /* 0x000000090200720c */ /* 0x000fc40003f26270 */
[C---:B------:R-:W-:Y:S02]  /*10a70*/  ISETP.GE.AND P4, PT, R4.reuse, R10, PT ;  /* 0x0000000a0400720c */ /* 0x040fe40003f86270 */
[----:B------:R-:W-:Y:S02]  /*10a80*/  ISETP.GE.AND P5, PT, R4, R11, PT ;  /* 0x0000000b0400720c */ /* 0x000fe40003fa6270 */
[----:B------:R-:W-:Y:S02]  /*10a90*/  FSEL R204, R182, -INF , !P4 ;  /* 0xff800000b6cc7808 */ /* 0x000fe40006000000 */
[----:B------:R-:W-:Y:S02]  /*10aa0*/  FSEL R200, R172, -INF , !P1 ;  /* 0xff800000acc87808 */ /* 0x000fe40004800000 */
[----:B------:R-:W-:Y:S02]  /*10ab0*/  FSEL R205, R28, -INF , !P5 ;  /* 0xff8000001ccd7808 */ /* 0x000fe40006800000 */
[----:B------:R-:W-:-:S02]  /*10ac0*/  ISETP.GE.AND P4, PT, R4, R12, PT ;  /* 0x0000000c0400720c */ /* 0x000fc40003f86270 */
[----:B------:R-:W-:Y:S02]  /*10ad0*/  ISETP.GE.AND P1, PT, R3, R12, PT ;  /* 0x0000000c0300720c */ /* 0x000fe40003f26270 */
[----:B------:R-:W-:Y:S02]  /*10ae0*/  ISETP.GE.AND P5, PT, R2, R11, PT ;  /* 0x0000000b0200720c */ /* 0x000fe40003fa6270 */
[----:B------:R-:W-:Y:S02]  /*10af0*/  FSEL R27, R134, -INF , !P6 ;  /* 0xff800000861b7808 */ /* 0x000fe40007000000 */
[----:B------:R-:W-:Y:S02]  /*10b00*/  FSEL R207, R20, -INF , !P5 ;  /* 0xff80000014cf7808 */ /* 0x000fe40006800000 */
[----:B------:R-:W-:Y:S02]  /*10b10*/  FSEL R240, R30, -INF , !P4 ;  /* 0xff8000001ef07808 */ /* 0x000fe40006000000 */
[----:B------:R-:W-:-:S02]  /*10b20*/  FSEL R239, R31, -INF , !P1 ;  /* 0xff8000001fef7808 */ /* 0x000fc40004800000 */
[----:B------:R-:W-:Y:S02]  /*10b30*/  ISETP.GE.AND P6, PT, R0, R9, PT ;  /* 0x000000090000720c */ /* 0x000fe40003fc6270 */
[-C--:B------:R-:W-:Y:S02]  /*10b40*/  ISETP.GE.AND P5, PT, R2, R10.reuse, PT ;  /* 0x0000000a0200720c */ /* 0x080fe40003fa6270 */
        /* <DEDUP_REMOVED lines=56> */
.L_x_996:
[----:B------:R-:W-:Y:S05]  /*10ed0*/  BSYNC B0 ;  /* 0x0000000000007941 */ /* 0x000fea0003800000 */
.L_x_995:
[----:B------:R-:W0:Y:S02]  /*10ee0*/  LDGDEPBAR ;  /* 0x00000000000079af */ /* 0x000e240000000000 */
.L_x_994:
[----:B------:R-:W3:Y:S04]  /*10ef0*/  LDL.LU.64 R22, [R1+0x10] ;  /* 0x0000100001167983 */ /* 0x000ee80000300a00 */
[----:B-12---:R-:W2:Y:S01]  /*10f00*/  LDL R5, [R1+0x38] ;  /* 0x0000380001057983 */ /* 0x006ea20000100800 */
[----:B------:R-:W-:Y:S01]  /*10f10*/  FMNMX.FTZ R135, R235, R14, !PT ;  /* 0x0000000eeb877209 */ /* 0x000fe20007810000 */
[----:B------:R-:W-:Y:S01]  /*10f20*/  IMAD.WIDE.U32 R20, R252, -0x326172a9, RZ ;  /* 0xcd9e8d57fc147825 */ /* 0x000fe200078e00ff */
[----:B------:R-:W-:Y:S01]  /*10f30*/  FMNMX.FTZ R0, R234, R18, !PT ;  /* 0x00000012ea007209 */ /* 0x000fe20007810000 */
[----:B------:R-:W-:Y:S01]  /*10f40*/  UIADD3 UR4, UR25, -0x4498517b, URZ ;  /* 0xbb67ae8519047890 */ /* 0x000fe2000fffe03f */
[----:B------:R-:W-:Y:S01]  /*10f50*/  FMNMX.FTZ R135, R15, R135, !PT ;  /* 0x000000870f877209 */ /* 0x000fe20007810000 */
[----:B------:R-:W-:Y:S01]  /*10f60*/  UIADD3 UR7, UR24, -0x61c88647, URZ ;  /* 0x9e3779b918077890 */ /* 0x000fe2000fffe03f */
[----:B------:R-:W-:Y:S01]  /*10f70*/  FMNMX.FTZ R0, R19, R0, !PT ;  /* 0x0000000013007209 */ /* 0x000fe20007810000 */
[----:B------:R-:W-:Y:S01]  /*10f80*/  UIADD3 UR5, UR24, 0x3c6ef372, URZ ;  /* 0x3c6ef37218057890 */ /* 0x000fe2000fffe03f */
[----:B------:R-:W-:Y:S01]  /*10f90*/  FMNMX.FTZ R135, R16, R135, !PT ;  /* 0x0000008710877209 */ /* 0x000fe20007810000 */
[----:B------:R-:W-:Y:S01]  /*10fa0*/  @UP0 UIADD3 UR17, UR17, -0x6, URZ ;  /* 0xfffffffa11110890 */ /* 0x000fe2000fffe03f */
        /* <DEDUP_REMOVED lines=12> */
[----:B------:R-:W1:Y:S03]  /*11070*/  SHFL.BFLY PT, R3, R135, 0x2, 0x1f ;  /* 0x0c401f0087037f89 */ /* 0x000e6600000e0000 */
[----:B------:R-:W-:Y:S01]  /*11080*/  FMNMX.FTZ R2, R137, R2, !PT ;  /* 0x0000000289027209 */ /* 0x000fe20007810000 */
[----:B------:R-:W4:Y:S03]  /*11090*/  SHFL.BFLY PT, R134, R0, 0x2, 0x1f ;  /* 0x0c401f0000867f89 */ /* 0x000f2600000e0000 */
[----:B------:R-:W-:-:S04]  /*110a0*/  FMNMX.FTZ R2, R25, R2, !PT ;  /* 0x0000000219027209 */ /* 0x000fc80007810000 */
[----:B------:R-:W-:-:S04]  /*110b0*/  FMNMX.FTZ R2, R26, R2, !PT ;  /* 0x000000021a027209 */ /* 0x000fc80007810000 */
[----:B------:R-:W-:-:S04]  /*110c0*/  FMNMX.FTZ R2, R205, R2, !PT ;  /* 0x00000002cd027209 */ /* 0x000fc80007810000 */
[----:B------:R-:W-:-:S04]  /*110d0*/  FMNMX.FTZ R2, R236, R2, !PT ;  /* 0x00000002ec027209 */ /* 0x000fc80007810000 */
[----:B------:R-:W-:Y:S02]  /*110e0*/  FMNMX.FTZ R2, R207, R2, !PT ;  /* 0x00000002cf027209 */ /* 0x000fe40007810000 */
[----:B-1----:R-:W-:Y:S02]  /*110f0*/  FMNMX.FTZ R135, R135, R3, !PT ;  /* 0x0000000387877209 */ /* 0x002fe40007810000 */
[----:B------:R-:W-:Y:S02]  /*11100*/  FMNMX.FTZ R3, R232, R138, !PT ;  /* 0x0000008ae8037209 */ /* 0x000fe40007810000 */
[----:B----4-:R-:W-:Y:S01]  /*11110*/  FMNMX.FTZ R134, R0, R134, !PT ;  /* 0x0000008600867209 */ /* 0x010fe20007810000 */
[----:B------:R-:W1:Y:S01]  /*11120*/  SHFL.BFLY PT, R4, R135, 0x1, 0x1f ;  /* 0x0c201f0087047f89 */ /* 0x000e6200000e0000 */
[----:B------:R-:W-:Y:S02]  /*11130*/  FMNMX.FTZ R0, R206, R2, !PT ;  /* 0x00000002ce007209 */ /* 0x000fe40007810000 */
[----:B------:R-:W-:Y:S01]  /*11140*/  FMNMX.FTZ R3, R34, R3, !PT ;  /* 0x0000000322037209 */ /* 0x000fe20007810000 */
[----:B------:R-:W4:Y:S01]  /*11150*/  SHFL.BFLY PT, R7, R134, 0x1, 0x1f ;  /* 0x0c201f0086077f89 */ /* 0x000f2200000e0000 */
[----:B------:R-:W-:-:S02]  /*11160*/  MOV R2, UR25 ;  /* 0x0000001900027c02 */ /* 0x000fc40008000f00 */
[----:B------:R-:W-:Y:S01]  /*11170*/  FMNMX.FTZ R3, R27, R3, !PT ;  /* 0x000000031b037209 */ /* 0x000fe20007810000 */
[----:B------:R-:W5:Y:S03]  /*11180*/  SHFL.BFLY PT, R133, R0, 0x2, 0x1f ;  /* 0x0c401f0000857f89 */ /* 0x000f6600000e0000 */
[----:B------:R-:W-:Y:S02]  /*11190*/  FMNMX.FTZ R3, R35, R3, !PT ;  /* 0x0000000323037209 */ /* 0x000fe40007810000 */
[----:B-1----:R-:W-:Y:S02]  /*111a0*/  FMNMX.FTZ R135, R135, R4, !PT ;  /* 0x0000000487877209 */ /* 0x002fe40007810000 */
[----:B------:R-:W-:Y:S02]  /*111b0*/  LOP3.LUT R4, R21, R251, RZ, 0x3c, !PT ;  /* 0x000000fb15047212 */ /* 0x000fe400078e3cff */
[C---:B------:R-:W-:Y:S01]  /*111c0*/  FSETP.NEU.FTZ.AND P4, PT, R135.reuse, -INF , PT ;  /* 0xff8000008700780b */ /* 0x040fe20003f9d000 */
[----:B------:R-:W-:Y:S01]  /*111d0*/  FMUL.FTZ R13, R135, UR30 ;  /* 0x0000001e870d7c20 */ /* 0x000fe20008410000 */
[----:B----4-:R-:W-:-:S02]  /*111e0*/  FMNMX.FTZ R134, R134, R7, !PT ;  /* 0x0000000786867209 */ /* 0x010fc40007810000 */
[----:B-----5:R-:W-:Y:S02]  /*111f0*/  FMNMX.FTZ R133, R0, R133, !PT ;  /* 0x0000008500857209 */ /* 0x020fe40007810000 */
[----:B------:R-:W-:Y:S01]  /*11200*/  FSEL R13, R13, RZ, P4 ;  /* 0x000000ff0d0d7208 */ /* 0x000fe20002000000 */
[C---:B------:R-:W-:Y:S01]  /*11210*/  FMUL.FTZ R12, R134.reuse, UR30 ;  /* 0x0000001e860c7c20 */ /* 0x040fe20008410000 */
[----:B------:R-:W-:-:S03]  /*11220*/  FSETP.NEU.FTZ.AND P3, PT, R134, -INF , PT ;  /* 0xff8000008600780b */ /* 0x000fc60003f7d000 */
[--C-:B------:R-:W-:Y:S01]  /*11230*/  FFMA.FTZ R15, R15, UR30, -R13.reuse ;  /* 0x0000001e0f0f7c23 */ /* 0x100fe2000801080d */
[--C-:B------:R-:W-:Y:S01]  /*11240*/  FFMA.FTZ R16, R16, UR30, -R13.reuse ;  /* 0x0000001e10107c23 */ /* 0x100fe2000801080d */
[----:B------:R-:W-:Y:S01]  /*11250*/  FFMA.FTZ R14, R14, UR30, -R13 ;  /* 0x0000001e0e0e7c23 */ /* 0x000fe2000801080d */
[----:B------:R-:W-:Y:S01]  /*11260*/  FSEL R12, R12, RZ, P3 ;  /* 0x000000ff0c0c7208 */ /* 0x000fe20001800000 */
[----:B------:R-:W1:Y:S08]  /*11270*/  MUFU.EX2 R172, R15 ;  /* 0x0000000f00ac7308 */ /* 0x000e700000000800 */
[----:B------:R-:W-:Y:S08]  /*11280*/  MUFU.EX2 R29, R16 ;  /* 0x00000010001d7308 */ /* 0x000ff00000000800 */
[----:B------:R4:W-:Y:S01]  /*11290*/  MUFU.EX2 R193, R14 ;  /* 0x0000000e00c17308 */ /* 0x0009e20000000800 */
[----:B---3--:R-:W-:-:S02]  /*112a0*/  MOV R174, R22 ;  /* 0x0000001600ae7202 */ /* 0x008fc40000000f00 */
[----:B------:R-:W3:Y:S01]  /*112b0*/  SHFL.BFLY PT, R22, R133, 0x1, 0x1f ;  /* 0x0c201f0085167f89 */ /* 0x000ee200000e0000 */
[----:B------:R-:W-:Y:S01]  /*112c0*/  MOV R175, R23 ;  /* 0x0000001700af7202 */ /* 0x000fe20000000f00 */
[----:B--2---:R-:W-:-:S04]  /*112d0*/  IMAD.WIDE.U32 R8, R5, -0x2daee0ad, RZ ;  /* 0xd2511f5305087825 */ /* 0x004fc800078e00ff */
[----:B------:R-:W-:Y:S01]  /*112e0*/  IMAD.WIDE.U32 R4, R4, -0x2daee0ad, RZ ;  /* 0xd2511f5304047825 */ /* 0x000fe200078e00ff */
[----:B------:R-:W-:Y:S02]  /*112f0*/  FMNMX.FTZ R4, R240, R3, !PT ;  /* 0x00000003f0047209 */ /* 0x000fe40007810000 */
[----:B------:R-:W-:Y:S02]  /*11300*/  LOP3.LUT R2, R9, UR6, R2, 0x96, !PT ;  /* 0x0000000609027c12 */ /* 0x000fe4000f8e9602 */
[----:B------:R-:W-:Y:S02]  /*11310*/  FMNMX.FTZ R4, R239, R4, !PT ;  /* 0x00000004ef047209 */ /* 0x000fe40007810000 */
[----:B------:R-:W-:Y:S01]  /*11320*/  LOP3.LUT R10, R5, UR4, R8, 0x96, !PT ;  /* 0x00000004050a7c12 */ /* 0x000fe2000f8e9608 */
[----:B------:R-:W-:Y:S01]  /*11330*/  IMAD.WIDE.U32 R2, R2, -0x326172a9, RZ ;  /* 0xcd9e8d5702027825 */ /* 0x000fe200078e00ff */
[----:B------:R-:W-:Y:S02]  /*11340*/  FMNMX.FTZ R6, R238, R4, !PT ;  /* 0x00000004ee067209 */ /* 0x000fe40007810000 */
[----:B------:R-:W-:Y:S01]  /*11350*/  IADD3 R5, R252, 0x4, RZ ;  /* 0x00000004fc057810 */ /* 0x000fe20007ffe0ff */
[----:B------:R-:W-:Y:S01]  /*11360*/  IMAD.WIDE.U32 R10, R10, -0x326172a9, RZ ;  /* 0xcd9e8d570a0a7825 */ /* 0x000fe200078e00ff */
[----:B------:R-:W-:-:S02]  /*11370*/  FMNMX.FTZ R0, R237, R6, !PT ;  /* 0x00000006ed007209 */ /* 0x000fc40007810000 */
[----:B----4-:R-:W-:Y:S01]  /*11380*/  LOP3.LUT R14, R3, UR7, R20, 0x96, !PT ;  /* 0x00000007030e7c12 */ /* 0x010fe2000f8e9614 */
[----:B------:R-:W-:Y:S01]  /*11390*/  IMAD.WIDE.U32 R4, R5, -0x326172a9, RZ ;  /* 0xcd9e8d5705047825 */ /* 0x000fe200078e00ff */
[----:B------:R-:W-:Y:S01]  /*113a0*/  LOP3.LUT R20, R11, UR5, R2, 0x96, !PT ;  /* 0x000000050b147c12 */ /* 0x000fe2000f8e9602 */
[----:B------:R-:W2:Y:S01]  /*113b0*/  SHFL.BFLY PT, R15, R0, 0x2, 0x1f ;  /* 0x0c401f00000f7f89 */ /* 0x000ea200000e0000 */
[----:B---3--:R-:W-:Y:S02]  /*113c0*/  FMNMX.FTZ R133, R133, R22, !PT ;  /* 0x0000001685857209 */ /* 0x008fe40007810000 */
[----:B------:R-:W-:Y:S01]  /*113d0*/  LOP3.LUT R6, R5, R251, RZ, 0x3c, !PT ;  /* 0x000000fb05067212 */ /* 0x000fe200078e3cff */
[----:B------:R-:W-:Y:S01]  /*113e0*/  FFMA.FTZ R5, R17, UR30, -R13 ;  /* 0x0000001e11057c23 */ /* 0x000fe2000801080d */
[----:B------:R-:W-:Y:S01]  /*113f0*/  LOP3.LUT R9, R3, UR7, R4, 0x96, !PT ;  /* 0x0000000703097c12 */ /* 0x000fe2000f8e9604 */
[----:B------:R-:W-:Y:S01]  /*11400*/  FFMA.FTZ R3, R18, UR30, -R12 ;  /* 0x0000001e12037c23 */ /* 0x000fe2000801080c */
[----:B------:R-:W-:Y:S01]  /*11410*/  IMAD.WIDE.U32 R20, R20, -0x2daee0ad, RZ ;  /* 0xd2511f5314147825 */ /* 0x000fe200078e00ff */
[----:B------:R3:W-:Y:S03]  /*11420*/  MUFU.EX2 R31, R5 ;  /* 0x00000005001f7308 */ /* 0x0007e60000000800 */
[C---:B------:R-:W-:Y:S01]  /*11430*/  FMUL.FTZ R18, R133.reuse, UR30 ;  /* 0x0000001e85127c20 */ /* 0x040fe20008410000 */
[----:B------:R-:W-:Y:S01]  /*11440*/  FSETP.NEU.FTZ.AND P2, PT, R133, -INF , PT ;  /* 0xff8000008500780b */ /* 0x000fe20003f5d000 */
[----:B------:R-:W-:-:S03]  /*11450*/  IMAD.WIDE.U32 R6, R6, -0x2daee0ad, RZ ;  /* 0xd2511f5306067825 */ /* 0x000fc600078e00ff */
[----:B------:R-:W-:Y:S02]  /*11460*/  FSEL R18, R18, RZ, P2 ;  /* 0x000000ff12127208 */ /* 0x000fe40001000000 */
[----:B------:R-:W-:Y:S01]  /*11470*/  LOP3.LUT R16, R7, UR4, R8, 0x96, !PT ;  /* 0x0000000407107c12 */ /* 0x000fe2000f8e9608 */
[----:B------:R-:W-:Y:S01]  /*11480*/  UIADD3 UR4, UR25, 0x76cf5d0a, URZ ;  /* 0x76cf5d0a19047890 */ /* 0x000fe2000fffe03f */
[----:B------:R-:W-:Y:S01]  /*11490*/  IMAD.WIDE.U32 R8, R9, -0x2daee0ad, RZ ;  /* 0xd2511f5309087825 */ /* 0x000fe200078e00ff */
[----:B------:R4:W-:Y:S03]  /*114a0*/  MUFU.EX2 R192, R3 ;  /* 0x0000000300c07308 */ /* 0x0009e60000000800 */
[----:B------:R-:W-:Y:S01]  /*114b0*/  IMAD.WIDE.U32 R16, R16, -0x326172a9, RZ ;  /* 0xcd9e8d5710107825 */ /* 0x000fe200078e00ff */
[----:B------:R-:W-:Y:S02]  /*114c0*/  LOP3.LUT R9, R9, UR4, R6, 0x96, !PT ;  /* 0x0000000409097c12 */ /* 0x000fe4000f8e9606 */
[----:B--2---:R-:W-:Y:S01]  /*114d0*/  FMNMX.FTZ R0, R0, R15, !PT ;  /* 0x0000000f00007209 */ /* 0x004fe20007810000 */
[----:B---3--:R-:W-:Y:S01]  /*114e0*/  IMAD.WIDE.U32 R4, R14, -0x2daee0ad, RZ ;  /* 0xd2511f530e047825 */ /* 0x008fe200078e00ff */
[----:B------:R-:W-:-:S03]  /*114f0*/  LOP3.LUT R14, R17, UR5, R2, 0x96, !PT ;  /* 0x00000005110e7c12 */ /* 0x000fc6000f8e9602 */
[----:B------:R-:W-:Y:S01]  /*11500*/  FFMA.FTZ R2, R32, UR30, -R12 ;  /* 0x0000001e20027c23 */ /* 0x000fe2000801080c */
[----:B------:R-:W-:Y:S01]  /*11510*/  UMOV UR5, UR6 ;  /* 0x0000000600057c82 */ /* 0x000fe20008000000 */
[----:B------:R-:W2:Y:S01]  /*11520*/  SHFL.BFLY PT, R136, R0, 0x1, 0x1f ;  /* 0x0c201f0000887f89 */ /* 0x000ea200000e0000 */
[----:B------:R-:W-:Y:S01]  /*11530*/  LOP3.LUT R5, R5, UR4, R174, 0x96, !PT ;  /* 0x0000000405057c12 */ /* 0x000fe2000f8e96ae */
[----:B------:R-:W-:Y:S01]  /*11540*/  IMAD.WIDE.U32 R14, R14, -0x2daee0ad, RZ ;  /* 0xd2511f530e0e7825 */ /* 0x000fe200078e00ff */
[----:B------:R-:W-:Y:S01]  /*11550*/  LOP3.LUT R7, R21, UR22, R4, 0x96, !PT ;  /* 0x0000001615077c12 */ /* 0x000fe2000f8e9604 */
[----:B------:R-:W-:Y:S01]  /*11560*/  MUFU.EX2 R30, R2 ;  /* 0x00000002001e7308 */ /* 0x000fe20000000800 */
[----:B------:R-:W-:Y:S01]  /*11570*/  UIADD3 UR4, UR24, -0x4ab325aa, URZ ;  /* 0xb54cda5618047890 */ /* 0x000fe2000fffe03f */
[----:B----4-:R-:W-:Y:S01]  /*11580*/  FFMA.FTZ R3, R19, UR30, -R12 ;  /* 0x0000001e13037c23 */ /* 0x010fe2000801080c */
[----:B------:R-:W-:Y:S01]  /*11590*/  IMAD.WIDE.U32 R4, R5, -0x326172a9, RZ ;  /* 0xcd9e8d5705047825 */ /* 0x000fe200078e00ff */
[----:B------:R-:W-:-:S03]  /*115a0*/  LOP3.LUT R8, R15, UR22, R8, 0x96, !PT ;  /* 0x000000160f087c12 */ /* 0x000fc6000f8e9608 */
[----:B------:R-:W-:Y:S01]  /*115b0*/  IMAD.WIDE.U32 R178, R7, -0x326172a9, RZ ;  /* 0xcd9e8d5707b27825 */ /* 0x000fe200078e00ff */
[----:B------:R3:W-:Y:S01]  /*115c0*/  MUFU.EX2 R184, R3 ;  /* 0x0000000300b87308 */ /* 0x0007e20000000800 */
[----:B------:R-:W-:Y:S02]  /*115d0*/  LOP3.LUT R6, R5, UR23, R10, 0x96, !PT ;  /* 0x0000001705067c12 */ /* 0x000fe4000f8e960a */
[----:B------:R-:W-:Y:S01]  /*115e0*/  FFMA.FTZ R5, R33, UR30, -R12 ;  /* 0x0000001e21057c23 */ /* 0x000fe2000801080c */
[----:B------:R-:W-:Y:S01]  /*115f0*/  IMAD.WIDE.U32 R188, R8, -0x326172a9, RZ ;  /* 0xcd9e8d5708bc7825 */ /* 0x000fe200078e00ff */
[----:B------:R-:W-:-:S03]  /*11600*/  LOP3.LUT R4, R179, UR12, R4, 0x96, !PT ;  /* 0x0000000cb3047c12 */ /* 0x000fc6000f8e9604 */
[----:B------:R-:W-:Y:S01]  /*11610*/  FFMA.FTZ R8, R24, UR30, -R18 ;  /* 0x0000001e18087c23 */ /* 0x000fe20008010812 */
[----:B------:R-:W-:Y:S01]  /*11620*/  IMAD.WIDE.U32 R6, R6, -0x2daee0ad, RZ ;  /* 0xd2511f5306067825 */ /* 0x000fe200078e00ff */
[----:B------:R4:W-:Y:S03]  /*11630*/  MUFU.EX2 R252, R5 ;  /* 0x0000000500fc7308 */ /* 0x0009e60000000800 */
[----:B------:R-:W-:Y:S01]  /*11640*/  IMAD.WIDE.U32 R180, R4, -0x2daee0ad, RZ ;  /* 0xd2511f5304b47825 */ /* 0x000fe200078e00ff */
[----:B--2---:R-:W-:-:S03]  /*11650*/  FMNMX.FTZ R136, R0, R136, !PT ;  /* 0x0000008800887209 */ /* 0x004fc60007810000 */
[----:B------:R-:W-:Y:S01]  /*11660*/  FFMA.FTZ R0, R25, UR30, -R18 ;  /* 0x0000001e19007c23 */ /* 0x000fe20008010812 */
[----:B------:R-:W-:Y:S01]  /*11670*/  LOP3.LUT R20, R7, UR11, R20, 0x96, !PT ;  /* 0x0000000b07147c12 */ /* 0x000fe2000f8e9614 */
[----:B------:R-:W-:Y:S01]  /*11680*/  FFMA.FTZ R4, R137, UR30, -R18 ;  /* 0x0000001e89047c23 */ /* 0x000fe20008010812 */
[----:B------:R2:W-:Y:S01]  /*11690*/  MUFU.EX2 R251, R8 ;  /* 0x0000000800fb7308 */ /* 0x0005e20000000800 */
[----:B---3--:R-:W-:-:S04]  /*116a0*/  IMAD.WIDE.U32 R2, R9, -0x326172a9, RZ ;  /* 0xcd9e8d5709027825 */ /* 0x008fc800078e00ff */
[C---:B------:R-:W-:Y:S01]  /*116b0*/  FMUL.FTZ R19, R136.reuse, UR30 ;  /* 0x0000001e88137c20 */ /* 0x040fe20008410000 */
[----:B------:R-:W-:Y:S01]  /*116c0*/  FSETP.NEU.FTZ.AND P1, PT, R136, -INF , PT ;  /* 0xff8000008800780b */ /* 0x000fe20003f3d000 */
[----:B------:R-:W-:Y:S01]  /*116d0*/  IMAD.WIDE.U32 R176, R20, -0x326172a9, RZ ;  /* 0xcd9e8d5714b07825 */ /* 0x000fe200078e00ff */
[----:B------:R-:W-:Y:S01]  /*116e0*/  LOP3.LUT R3, R3, UR23, R16, 0x96, !PT ;  /* 0x0000001703037c12 */ /* 0x000fe2000f8e9610 */
[----:B------:R3:W-:Y:S01]  /*116f0*/  MUFU.EX2 R245, R0 ;  /* 0x0000000000f57308 */ /* 0x0007e20000000800 */
[----:B----4-:R-:W-:-:S03]  /*11700*/  LOP3.LUT R5, R189, UR12, R2, 0x96, !PT ;  /* 0x0000000cbd057c12 */ /* 0x010fc6000f8e9602 */
[----:B------:R-:W-:Y:S01]  /*11710*/  IMAD.WIDE.U32 R2, R3, -0x2daee0ad, RZ ;  /* 0xd2511f5303027825 */ /* 0x000fe200078e00ff */
[----:B------:R-:W-:-:S03]  /*11720*/  FSEL R19, R19, RZ, P1 ;  /* 0x000000ff13137208 */ /* 0x000fc60000800000 */
[----:B------:R-:W-:Y:S01]  /*11730*/  IMAD.WIDE.U32 R182, R5, -0x2daee0ad, RZ ;  /* 0xd2511f5305b67825 */ /* 0x000fe200078e00ff */
[----:B------:R-:W-:Y:S01]  /*11740*/  LOP3.LUT R9, R3, UR11, R14, 0x96, !PT ;  /* 0x0000000b03097c12 */ /* 0x000fe2000f8e960e */
[----:B------:R4:W-:Y:S01]  /*11750*/  MUFU.EX2 R250, R4 ;  /* 0x0000000400fa7308 */ /* 0x0009e20000000800 */
[----:B------:R-:W-:Y:S02]  /*11760*/  LOP3.LUT R3, R181, UR10, R6, 0x96, !PT ;  /* 0x0000000ab5037c12 */ /* 0x000fe4000f8e9606 */
[----:B--2---:R-:W-:Y:S02]  /*11770*/  LOP3.LUT R8, R183, UR10, R2, 0x96, !PT ;  /* 0x0000000ab7087c12 */ /* 0x004fe4000f8e9602 */
[----:B------:R-:W-:Y:S01]  /*11780*/  FSEL R5, R134, RZ, P3 ;  /* 0x000000ff86057208 */ /* 0x000fe20001800000 */
[----:B------:R-:W-:Y:S01]  /*11790*/  IMAD.WIDE.U32 R2, R3, -0x326172a9, RZ ;  /* 0xcd9e8d5703027825 */ /* 0x000fe200078e00ff */
[----:B------:R-:W-:-:S03]  /*117a0*/  FSEL R6, R135, RZ, P4 ;  /* 0x000000ff87067208 */ /* 0x000fc60002000000 */
[----:B---3--:R-:W-:Y:S01]  /*117b0*/  FFMA.FTZ R0, R26, UR30, -R18 ;  /* 0x0000001e1a007c23 */ /* 0x008fe20008010812 */
[----:B------:R-:W-:Y:S01]  /*117c0*/  FADD.FTZ R21, R234, -R5 ;  /* 0x80000005ea157221 */ /* 0x000fe20000010000 */
[C---:B------:R-:W-:Y:S02]  /*117d0*/  LOP3.LUT R7, R2.reuse, 0xffff, RZ, 0xc0, !PT ;  /* 0x0000ffff02077812 */ /* 0x040fe400078ec0ff */
[----:B------:R2:W-:Y:S01]  /*117e0*/  MUFU.EX2 R244, R0 ;  /* 0x0000000000f47308 */ /* 0x0005e20000000800 */
[----:B------:R-:W-:Y:S01]  /*117f0*/  LOP3.LUT R14, R2, 0xff, RZ, 0xc0, !PT ;  /* 0x000000ff020e7812 */ /* 0x000fe200078ec0ff */
[----:B------:R-:W-:Y:S01]  /*11800*/  FADD.FTZ R20, R235, -R6 ;  /* 0x80000006eb147221 */ /* 0x000fe20000010000 */
[--C-:B------:R-:W-:Y:S01]  /*11810*/  SHF.R.U32.HI R15, RZ, 0x10, R2.reuse ;  /* 0x00000010ff0f7819 */ /* 0x100fe20000011602 */
[----:B------:R-:W-:Y:S01]  /*11820*/  FFMA.FTZ R6, R27, UR30, -R19 ;  /* 0x0000001e1b067c23 */ /* 0x000fe20008010813 */
[----:B------:R-:W-:Y:S01]  /*11830*/  SHF.R.U32.HI R17, RZ, 0x18, R2 ;  /* 0x00000018ff117819 */ /* 0x000fe20000011602 */
[----:B------:R-:W3:Y:S01]  /*11840*/  LDSM.16.MT88.4 R24, [R209+0xa000] ;  /* 0x00a00000d118783b */ /* 0x000ee20000004200 */
[----:B------:R-:W-:Y:S01]  /*11850*/  FSEL R2, R133, RZ, P2 ;  /* 0x000000ff85027208 */ /* 0x000fe20001000000 */
[----:B------:R5:W-:Y:S01]  /*11860*/  MUFU.EX2 R189, R6 ;  /* 0x0000000600bd7308 */ /* 0x000be20000000800 */
[----:B----4-:R-:W-:-:S02]  /*11870*/  LOP3.LUT R4, R3, UR4, R176, 0x96, !PT ;  /* 0x0000000403047c12 */ /* 0x010fc4000f8e96b0 */
[----:B------:R-:W-:Y:S01]  /*11880*/  FSEL R5, R136, RZ, P1 ;  /* 0x000000ff88057208 */ /* 0x000fe20000800000 */
[----:B------:R-:W-:Y:S01]  /*11890*/  FADD.FTZ R23, R233, -R2 ;  /* 0x80000002e9177221 */ /* 0x000fe20000010000 */
[----:B------:R-:W-:Y:S01]  /*118a0*/  IMAD.WIDE.U32 R2, R8, -0x326172a9, RZ ;  /* 0xcd9e8d5708027825 */ /* 0x000fe200078e00ff */
[----:B------:R-:W-:-:S03]  /*118b0*/  LOP3.LUT R8, R4, 0xff, RZ, 0xc0, !PT ;  /* 0x000000ff04087812 */ /* 0x000fc600078ec0ff */
[----:B------:R-:W-:Y:S01]  /*118c0*/  FADD.FTZ R28, R232, -R5 ;  /* 0x80000005e81c7221 */ /* 0x000fe20000010000 */
[----:B--2---:R-:W-:Y:S01]  /*118d0*/  FFMA.FTZ R0, R138, UR30, -R19 ;  /* 0x0000001e8a007c23 */ /* 0x004fe20008010813 */
[----:B------:R-:W-:Y:S01]  /*118e0*/  IMAD.WIDE.U32 R138, R9, -0x326172a9, RZ ;  /* 0xcd9e8d57098a7825 */ /* 0x000fe200078e00ff */
[C---:B------:R-:W-:Y:S02]  /*118f0*/  LOP3.LUT R9, R2.reuse, 0xffff, RZ, 0xc0, !PT ;  /* 0x0000ffff02097812 */ /* 0x040fe400078ec0ff */
[----:B------:R2:W-:Y:S01]  /*11900*/  MUFU.EX2 R242, R0 ;  /* 0x0000000000f27308 */ /* 0x0005e20000000800 */
[----:B------:R-:W-:Y:S02]  /*11910*/  LOP3.LUT R11, R2, 0xff, RZ, 0xc0, !PT ;  /* 0x000000ff020b7812 */ /* 0x000fe400078ec0ff */
[--C-:B------:R-:W-:Y:S02]  /*11920*/  SHF.R.U32.HI R10, RZ, 0x10, R2.reuse ;  /* 0x00000010ff0a7819 */ /* 0x100fe40000011602 */
[----:B------:R-:W-:-:S02]  /*11930*/  SHF.R.U32.HI R16, RZ, 0x18, R2 ;  /* 0x00000018ff107819 */ /* 0x000fc40000011602 */
[----:B------:R-:W-:Y:S02]  /*11940*/  SHF.R.U32.HI R5, RZ, 0x8, R7 ;  /* 0x00000008ff057819 */ /* 0x000fe40000011607 */
[----:B------:R-:W-:Y:S02]  /*11950*/  LOP3.LUT R2, R4, 0xffff, RZ, 0xc0, !PT ;  /* 0x0000ffff04027812 */ /* 0x000fe400078ec0ff */
[----:B-----5:R-:W-:Y:S02]  /*11960*/  SHF.R.U32.HI R6, RZ, 0x18, R4 ;  /* 0x00000018ff067819 */ /* 0x020fe40000011604 */
[----:B------:R-:W-:Y:S01]  /*11970*/  PRMT R14, R14, 0x5410, R5 ;  /* 0x000054100e0e7816 */ /* 0x000fe20000000005 */
[--C-:B------:R-:W-:Y:S01]  /*11980*/  FFMA.FTZ R5, R35, UR30, -R19.reuse ;  /* 0x0000001e23057c23 */ /* 0x100fe20008010813 */
[----:B------:R-:W-:Y:S01]  /*11990*/  LOP3.LUT R7, R15, 0xff, RZ, 0xc0, !PT ;  /* 0x000000ff0f077812 */ /* 0x000fe200078ec0ff */
[----:B------:R-:W-:Y:S01]  /*119a0*/  FMUL.FTZ R15, R23, UR30 ;  /* 0x0000001e170f7c20 */ /* 0x000fe20008410000 */
[----:B--2---:R-:W-:Y:S01]  /*119b0*/  FFMA.FTZ R0, R34, UR30, -R19 ;  /* 0x0000001e22007c23 */ /* 0x004fe20008010813 */
[----:B------:R-:W-:Y:S01]  /*119c0*/  MUFU.EX2 R183, R5 ;  /* 0x0000000500b77308 */ /* 0x000fe20000000800 */
[----:B------:R-:W-:Y:S01]  /*119d0*/  PRMT R7, R7, 0x5410, R17 ;  /* 0x0000541007077816 */ /* 0x000fe20000000011 */
[----:B------:R-:W-:-:S06]  /*119e0*/  FMUL.FTZ R17, R20, UR30 ;  /* 0x0000001e14117c20 */ /* 0x000fcc0008410000 */
[----:B------:R2:W-:Y:S08]  /*119f0*/  MUFU.EX2 R241, R0 ;  /* 0x0000000000f17308 */ /* 0x0005f00000000800 */
[----:B------:R-:W4:Y:S08]  /*11a00*/  MUFU.EX2 R15, R15 ;  /* 0x0000000f000f7308 */ /* 0x000f300000000800 */
[----:B------:R-:W5:Y:S01]  /*11a10*/  MUFU.EX2 R17, R17 ;  /* 0x0000001100117308 */ /* 0x000f620000000800 */
[----:B--2---:R-:W-:Y:S01]  /*11a20*/  LOP3.LUT R0, R3, UR4, R138, 0x96, !PT ;  /* 0x0000000403007c12 */ /* 0x004fe2000f8e968a */
[----:B------:R-:W-:Y:S01]  /*11a30*/  UIADD3 UR4, UR25, 0x646e171e, URZ ;  /* 0x646e171e19047890 */ /* 0x000fe2000fffe03f */
[----:B-1----:R-:W-:-:S02]  /*11a40*/  MOV R138, R172 ;  /* 0x000000ac008a7202 */ /* 0x002fc40000000f00 */
[----:B------:R-:W1:Y:S01]  /*11a50*/  LDC.U8 R172, c[0x0][0x388] ;  /* 0x0000e200ffac7b82 */ /* 0x000e620000000000 */
[----:B------:R-:W-:Y:S02]  /*11a60*/  SHF.R.U32.HI R3, RZ, 0x10, R4 ;  /* 0x00000010ff037819 */ /* 0x000fe40000011604 */
[----:B------:R-:W-:Y:S01]  /*11a70*/  SHF.R.U32.HI R4, RZ, 0x8, R2 ;  /* 0x00000008ff047819 */ /* 0x000fe20000011602 */
[-C--:B----4-:R-:W-:Y:S01]  /*11a80*/  FMUL.FTZ R140, R140, R15.reuse ;  /* 0x0000000f8c8c7220 */ /* 0x090fe20000410000 */
[----:B------:R-:W-:Y:S01]  /*11a90*/  LOP3.LUT R3, R3, 0xff, RZ, 0xc0, !PT ;  /* 0x000000ff03037812 */ /* 0x000fe200078ec0ff */
[-C--:B------:R-:W-:Y:S01]  /*11aa0*/  FMUL.FTZ R141, R141, R15.reuse ;  /* 0x0000000f8d8d7220 */ /* 0x080fe20000410000 */
[----:B------:R-:W-:Y:S01]  /*11ab0*/  SHF.R.U32.HI R2, RZ, 0x8, R9 ;  /* 0x00000008ff027819 */ /* 0x000fe20000011609 */
[-C--:B------:R-:W-:Y:S01]  /*11ac0*/  FMUL.FTZ R148, R148, R15.reuse ;  /* 0x0000000f94947220 */ /* 0x080fe20000410000 */
[----:B------:R-:W-:Y:S01]  /*11ad0*/  PRMT R9, R8, 0x5410, R4 ;  /* 0x0000541008097816 */ /* 0x000fe20000000004 */
[----:B------:R-:W-:Y:S01]  /*11ae0*/  FMUL.FTZ R149, R149, R15 ;  /* 0x0000000f95957220 */ /* 0x000fe20000410000 */
[----:B------:R-:W-:Y:S01]  /*11af0*/  PRMT R8, R3, 0x5410, R6 ;  /* 0x0000541003087816 */ /* 0x000fe20000000006 */
[-C--:B-----5:R-:W-:Y:S01]  /*11b00*/  FMUL.FTZ R144, R144, R17.reuse ;  /* 0x0000001190907220 */ /* 0x0a0fe20000410000 */
[----:B------:R-:W-:Y:S01]  /*11b10*/  PRMT R22, R11, 0x5410, R2 ;  /* 0x000054100b167816 */ /* 0x000fe20000000002 */
[-C--:B------:R-:W-:Y:S01]  /*11b20*/  FMUL.FTZ R145, R145, R17.reuse ;  /* 0x0000001191917220 */ /* 0x080fe20000410000 */
[----:B------:R-:W-:Y:S01]  /*11b30*/  LOP3.LUT R2, R0, 0xffff, RZ, 0xc0, !PT ;  /* 0x0000ffff00027812 */ /* 0x000fe200078ec0ff */
[-C--:B------:R-:W-:Y:S01]  /*11b40*/  FMUL.FTZ R152, R152, R17.reuse ;  /* 0x0000001198987220 */ /* 0x080fe20000410000 */
[----:B------:R-:W-:Y:S01]  /*11b50*/  LOP3.LUT R6, R0, 0xff, RZ, 0xc0, !PT ;  /* 0x000000ff00067812 */ /* 0x000fe200078ec0ff */
[-C--:B------:R-:W-:Y:S01]  /*11b60*/  FMUL.FTZ R153, R153, R17.reuse ;  /* 0x0000001199997220 */ /* 0x080fe20000410000 */
[--C-:B------:R-:W-:Y:S01]  /*11b70*/  SHF.R.U32.HI R5, RZ, 0x10, R0.reuse ;  /* 0x00000010ff057819 */ /* 0x100fe20000011600 */
[-C--:B------:R-:W-:Y:S01]  /*11b80*/  FMUL.FTZ R36, R36, R17.reuse ;  /* 0x0000001124247220 */ /* 0x080fe20000410000 */
[----:B------:R-:W-:Y:S01]  /*11b90*/  SHF.R.U32.HI R4, RZ, 0x18, R0 ;  /* 0x00000018ff047819 */ /* 0x000fe20000011600 */
[-C--:B------:R-:W-:Y:S01]  /*11ba0*/  FMUL.FTZ R37, R37, R17.reuse ;  /* 0x0000001125257220 */ /* 0x080fe20000410000 */
[----:B------:R-:W-:Y:S01]  /*11bb0*/  LOP3.LUT R3, R10, 0xff, RZ, 0xc0, !PT ;  /* 0x000000ff0a037812 */ /* 0x000fe200078ec0ff */
[----:B------:R-:W-:Y:S01]  /*11bc0*/  FMUL.FTZ R10, R21, UR30 ;  /* 0x0000001e150a7c20 */ /* 0x000fe20008410000 */
[----:B-1----:R-:W-:Y:S01]  /*11bd0*/  PRMT R137, R172, 0x7054, R172 ;  /* 0x00007054ac897816 */ /* 0x002fe200000000ac */
[-C--:B------:R-:W-:Y:S01]  /*11be0*/  FMUL.FTZ R168, R168, R17.reuse ;  /* 0x00000011a8a87220 */ /* 0x080fe20000410000 */
[----:B------:R-:W-:Y:S01]  /*11bf0*/  SHF.R.U32.HI R2, RZ, 0x8, R2 ;  /* 0x00000008ff027819 */ /* 0x000fe20000011602 */
[----:B------:R-:W1:Y:S01]  /*11c00*/  LDSM.16.MT88.4 R172, [R211+0xa000] ;  /* 0x00a00000d3ac783b */ /* 0x000e620000004200 */
[----:B------:R-:W-:Y:S01]  /*11c10*/  PRMT R21, R3, 0x5410, R16 ;  /* 0x0000541003157816 */ /* 0x000fe20000000010 */
[-C--:B------:R-:W-:Y:S01]  /*11c20*/  FMUL.FTZ R169, R169, R17.reuse ;  /* 0x00000011a9a97220 */ /* 0x080fe20000410000 */
[--C-:B------:R-:W-:Y:S01]  /*11c30*/  HSET2.LE.AND R0, R14, R137.reuse, PT ;  /* 0x000000890e007233 */ /* 0x100fe20003803000 */
[----:B------:R-:W-:Y:S01]  /*11c40*/  FMUL.FTZ R14, R28, UR30 ;  /* 0x0000001e1c0e7c20 */ /* 0x000fe20008410000 */
[----:B------:R2:W4:Y:S01]  /*11c50*/  MUFU.EX2 R16, R10 ;  /* 0x0000000a00107308 */ /* 0x0005220000000800 */
[----:B------:R-:W-:Y:S01]  /*11c60*/  LOP3.LUT R3, R5, 0xff, RZ, 0xc0, !PT ;  /* 0x000000ff05037812 */ /* 0x000fe200078ec0ff */
[-C--:B------:R-:W-:Y:S01]  /*11c70*/  FMUL.FTZ R48, R48, R17.reuse ;  /* 0x0000001130307220 */ /* 0x080fe20000410000 */
[--C-:B------:R-:W-:Y:S01]  /*11c80*/  HSET2.LE.AND R5, R8, R137.reuse, PT ;  /* 0x0000008908057233 */ /* 0x100fe20003803000 */
[-C--:B------:R-:W-:Y:S01]  /*11c90*/  FMUL.FTZ R49, R49, R17.reuse ;  /* 0x0000001131317220 */ /* 0x080fe20000410000 */
[----:B------:R-:W-:Y:S01]  /*11ca0*/  PRMT R20, R3, 0x5410, R4 ;  /* 0x0000541003147816 */ /* 0x000fe20000000004 */
[-C--:B------:R-:W-:Y:S01]  /*11cb0*/  FMUL.FTZ R52, R52, R17.reuse ;  /* 0x0000001134347220 */ /* 0x080fe20000410000 */
[--C-:B------:R-:W-:Y:S01]  /*11cc0*/  HSET2.LE.AND R3, R9, R137.reuse, PT ;  /* 0x0000008909037233 */ /* 0x100fe20003803000 */
[----:B------:R-:W5:Y:S01]  /*11cd0*/  MUFU.EX2 R14, R14 ;  /* 0x0000000e000e7308 */ /* 0x000f620000000800 */
[----:B------:R-:W-:Y:S01]  /*11ce0*/  F2FP.F16.F32.PACK_AB R8, R184, R192 ;  /* 0x000000c0b808723e */ /* 0x000fe200000000ff */
[----:B------:R-:W-:Y:S01]  /*11cf0*/  FMUL.FTZ R53, R53, R17 ;  /* 0x0000001135357220 */ /* 0x000fe20000410000 */
[----:B------:R-:W-:Y:S01]  /*11d00*/  F2FP.F16.F32.PACK_AB R4, R138, R193 ;  /* 0x000000c18a04723e */ /* 0x000fe200000000ff */
[-C--:B------:R-:W-:Y:S01]  /*11d10*/  FMUL.FTZ R64, R64, R17.reuse ;  /* 0x0000001140407220 */ /* 0x080fe20000410000 */
[----:B------:R-:W-:Y:S01]  /*11d20*/  LOP3.LUT R5, R5, R8, RZ, 0xc0, !PT ;  /* 0x0000000805057212 */ /* 0x000fe200078ec0ff */
[-C--:B------:R-:W-:Y:S01]  /*11d30*/  FMUL.FTZ R65, R65, R17.reuse ;  /* 0x0000001141417220 */ /* 0x080fe20000410000 */
[----:B------:R-:W-:Y:S01]  /*11d40*/  LOP3.LUT R4, R3, R4, RZ, 0xc0, !PT ;  /* 0x0000000403047212 */ /* 0x000fe200078ec0ff */
[----:B------:R-:W-:Y:S01]  /*11d50*/  FMUL.FTZ R68, R68, R17 ;  /* 0x0000001144447220 */ /* 0x000fe20000410000 */
[----:B--2---:R-:W-:Y:S01]  /*11d60*/  PRMT R10, R6, 0x5410, R2 ;  /* 0x00005410060a7816 */ /* 0x004fe20000000002 */
[-C--:B----4-:R-:W-:Y:S01]  /*11d70*/  FMUL.FTZ R146, R146, R16.reuse ;  /* 0x0000001092927220 */ /* 0x090fe20000410000 */
[----:B------:R-:W-:Y:S01]  /*11d80*/  F2FP.F16.F32.PACK_AB R2, R31, R29 ;  /* 0x0000001d1f02723e */ /* 0x000fe200000000ff */
[-C--:B------:R-:W-:Y:S01]  /*11d90*/  FMUL.FTZ R147, R147, R16.reuse ;  /* 0x0000001093937220 */ /* 0x080fe20000410000 */
[----:B------:R-:W-:Y:S01]  /*11da0*/  F2FP.F16.F32.PACK_AB R9, R250, R251 ;  /* 0x000000fbfa09723e */ /* 0x000fe200000000ff */
[----:B------:R-:W-:Y:S01]  /*11db0*/  FMUL.FTZ R154, R154, R16 ;  /* 0x000000109a9a7220 */ /* 0x000fe20000410000 */
[----:B------:R-:W-:Y:S01]  /*11dc0*/  LOP3.LUT R6, R0, R2, RZ, 0xc0, !PT ;  /* 0x0000000200067212 */ /* 0x000fe200078ec0ff */
[----:B------:R-:W-:Y:S01]  /*11dd0*/  FMUL.FTZ R155, R155, R16 ;  /* 0x000000109b9b7220 */ /* 0x000fe20000410000 */
[--C-:B------:R-:W-:Y:S01]  /*11de0*/  HSET2.LE.AND R0, R7, R137.reuse, PT ;  /* 0x0000008907007233 */ /* 0x100fe20003803000 */
[----:B-----5:R-:W-:Y:S01]  /*11df0*/  FMUL.FTZ R142, R142, R14 ;  /* 0x0000000e8e8e7220 */ /* 0x020fe20000410000 */
[----:B------:R-:W-:Y:S01]  /*11e00*/  F2FP.F16.F32.PACK_AB R2, R252, R30 ;  /* 0x0000001efc02723e */ /* 0x000fe200000000ff */
[-C--:B------:R-:W-:Y:S01]  /*11e10*/  FMUL.FTZ R143, R143, R14.reuse ;  /* 0x0000000e8f8f7220 */ /* 0x080fe20000410000 */
[--C-:B------:R-:W-:Y:S01]  /*11e20*/  HSET2.LE.AND R8, R10, R137.reuse, PT ;  /* 0x000000890a087233 */ /* 0x100fe20003803000 */
[----:B------:R-:W-:Y:S01]  /*11e30*/  FMUL.FTZ R150, R150, R14 ;  /* 0x0000000e96967220 */ /* 0x000fe20000410000 */
[----:B------:R-:W-:Y:S01]  /*11e40*/  LOP3.LUT R7, R0, R2, RZ, 0xc0, !PT ;  /* 0x0000000200077212 */ /* 0x000fe200078ec0ff */
[----:B------:R-:W-:Y:S01]  /*11e50*/  FMUL.FTZ R151, R151, R14 ;  /* 0x0000000e97977220 */ /* 0x000fe20000410000 */
[--C-:B------:R-:W-:Y:S01]  /*11e60*/  HSET2.LE.AND R0, R22, R137.reuse, PT ;  /* 0x0000008916007233 */ /* 0x100fe20003803000 */
[-C--:B------:R-:W-:Y:S01]  /*11e70*/  FMUL.FTZ R38, R38, R16.reuse ;  /* 0x0000001026267220 */ /* 0x080fe20000410000 */
[--C-:B------:R-:W-:Y:S01]  /*11e80*/  HSET2.LE.AND R3, R21, R137.reuse, PT ;  /* 0x0000008915037233 */ /* 0x100fe20003803000 */
[-C--:B------:R-:W-:Y:S01]  /*11e90*/  FMUL.FTZ R39, R39, R16.reuse ;  /* 0x0000001027277220 */ /* 0x080fe20000410000 */
[----:B------:R-:W-:Y:S01]  /*11ea0*/  HSET2.LE.AND R20, R20, R137, PT ;  /* 0x0000008914147233 */ /* 0x000fe20003803000 */
[C---:B---3--:R-:W-:Y:S01]  /*11eb0*/  HMMA.16816.F32 R144, R4.reuse, R24, R144 ;  /* 0x000000180490723c */ /* 0x048fe20000001890 */
[----:B------:R-:W-:Y:S01]  /*11ec0*/  F2FP.F16.F32.PACK_AB R2, R244, R245 ;  /* 0x000000f5f402723e */ /* 0x000fe200000000ff */
[-C--:B------:R-:W-:Y:S01]  /*11ed0*/  FMUL.FTZ R170, R170, R16.reuse ;  /* 0x00000010aaaa7220 */ /* 0x080fe20000410000 */
[----:B------:R-:W-:Y:S01]  /*11ee0*/  F2FP.F16.F32.PACK_AB R11, R183, R189 ;  /* 0x000000bdb70b723e */ /* 0x000fe200000000ff */
[----:B------:R-:W-:Y:S01]  /*11ef0*/  FMUL.FTZ R171, R171, R16 ;  /* 0x00000010abab7220 */ /* 0x000fe20000410000 */
[----:B------:R-:W-:Y:S01]  /*11f00*/  F2FP.F16.F32.PACK_AB R21, R241, R242 ;  /* 0x000000f2f115723e */ /* 0x000fe200000000ff */
[C---:B------:R-:W-:Y:S01]  /*11f10*/  HMMA.16816.F32 R152, R4.reuse, R26, R152 ;  /* 0x0000001a0498723c */ /* 0x040fe20000001898 */
[----:B------:R-:W-:Y:S01]  /*11f20*/  LOP3.LUT R8, R8, R9, RZ, 0xc0, !PT ;  /* 0x0000000908087212 */ /* 0x000fe200078ec0ff */
[----:B------:R-:W-:Y:S01]  /*11f30*/  FMUL.FTZ R50, R50, R16 ;  /* 0x0000001032327220 */ /* 0x000fe20000410000 */
[----:B------:R-:W-:Y:S01]  /*11f40*/  LOP3.LUT R10, R0, R2, RZ, 0xc0, !PT ;  /* 0x00000002000a7212 */ /* 0x000fe200078ec0ff */
[-C--:B------:R-:W-:Y:S01]  /*11f50*/  FMUL.FTZ R51, R51, R16.reuse ;  /* 0x0000001033337220 */ /* 0x080fe20000410000 */
[----:B------:R-:W-:Y:S01]  /*11f60*/  LOP3.LUT R11, R3, R11, RZ, 0xc0, !PT ;  /* 0x0000000b030b7212 */ /* 0x000fe200078ec0ff */
[----:B-1----:R-:W-:Y:S01]  /*11f70*/  HMMA.16816.F32 R228, R4, R172, R36 ;  /* 0x000000ac04e4723c */ /* 0x002fe20000001824 */
[----:B------:R-:W-:Y:S01]  /*11f80*/  LOP3.LUT R9, R20, R21, RZ, 0xc0, !PT ;  /* 0x0000001514097212 */ /* 0x000fe200078ec0ff */
[----:B------:R-:W-:Y:S01]  /*11f90*/  LDSM.16.MT88.4 R36, [R214+0xb000] ;  /* 0x00b00000d624783b */ /* 0x000fe20000004200 */
[-C--:B------:R-:W-:Y:S01]  /*11fa0*/  FMUL.FTZ R54, R54, R16.reuse ;  /* 0x0000001036367220 */ /* 0x080fe20000410000 */
[-C--:B------:R-:W-:Y:S01]  /*11fb0*/  FMUL.FTZ R55, R55, R16.reuse ;  /* 0x0000001037377220 */ /* 0x080fe20000410000 */
[-C--:B------:R-:W-:Y:S01]  /*11fc0*/  FMUL.FTZ R69, R69, R17.reuse ;  /* 0x0000001145457220 */ /* 0x080fe20000410000 */
[----:B------:R-:W-:Y:S01]  /*11fd0*/  LDSM.16.MT88.4 R20, [R209+0xb000] ;  /* 0x00b00000d114783b */ /* 0x000fe20000004200 */
[-C--:B------:R-:W-:Y:S01]  /*11fe0*/  FMUL.FTZ R80, R80, R17.reuse ;  /* 0x0000001150507220 */ /* 0x080fe20000410000 */
[C---:B------:R-:W-:Y:S01]  /*11ff0*/  HMMA.16816.F32 R32, R8.reuse, R24, R140 ;  /* 0x000000180820723c */ /* 0x040fe2000000188c */
[-C--:B------:R-:W-:Y:S01]  /*12000*/  FMUL.FTZ R81, R81, R17.reuse ;  /* 0x0000001151517220 */ /* 0x080fe20000410000 */
[----:B------:R-:W-:Y:S01]  /*12010*/  LDSM.16.MT88.4 R140, [R214+0xa000] ;  /* 0x00a00000d68c783b */ /* 0x000fe20000004200 */
[-C--:B------:R-:W-:Y:S01]  /*12020*/  FMUL.FTZ R66, R66, R16.reuse ;  /* 0x0000001042427220 */ /* 0x080fe20000410000 */
[-C--:B------:R-:W-:Y:S01]  /*12030*/  FMUL.FTZ R67, R67, R16.reuse ;  /* 0x0000001043437220 */ /* 0x080fe20000410000 */
[-C--:B------:R-:W-:Y:S01]  /*12040*/  FMUL.FTZ R70, R70, R16.reuse ;  /* 0x0000001046467220 */ /* 0x080fe20000410000 */
[----:B------:R-:W-:Y:S01]  /*12050*/  HMMA.16816.F32 R232, R8, R26, R148 ;  /* 0x0000001a08e8723c */ /* 0x000fe20000001894 */
[----:B------:R-:W-:Y:S01]  /*12060*/  LDSM.16.MT88.4 R24, [R213+0xa000] ;  /* 0x00a00000d518783b */ /* 0x000fe20000004200 */
        /* <DEDUP_REMOVED lines=11> */
[----:B------:R-:W1:Y:S01]  /*12120*/  LDSM.16.MT88.4 R28, [R213+0xb000] ;  /* 0x00b00000d51c783b */ /* 0x000e620000004200 */
[----:B------:R-:W-:Y:S01]  /*12130*/  MOV R151, R184 ;  /* 0x000000b800977202 */ /* 0x000fe20000000f00 */
[----:B------:R-:W-:Y:S01]  /*12140*/  FMUL.FTZ R97, R97, R17 ;  /* 0x0000001161617220 */ /* 0x000fe20000410000 */
[-C--:B------:R-:W-:Y:S01]  /*12150*/  FMUL.FTZ R98, R98, R16.reuse ;  /* 0x0000001062627220 */ /* 0x080fe20000410000 */
        /* <DEDUP_REMOVED lines=45> */
[----:B------:R-:W-:Y:S01]  /*12430*/  LOP3.LUT R2, R177, UR29, R178, 0x96, !PT ;  /* 0x0000001db1027c12 */ /* 0x000fe2000f8e96b2 */
[----:B------:R-:W-:Y:S01]  /*12440*/  FMUL.FTZ R47, R47, R14 ;  /* 0x0000000e2f2f7220 */ /* 0x000fe20000410000 */
[----:B------:R-:W-:Y:S01]  /*12450*/  MOV R170, R3 ;  /* 0x0000000300aa7202 */ /* 0x000fe20000000f00 */
[----:B------:R-:W-:Y:S01]  /*12460*/  HMMA.16816.F32 R64, R4, R142, R64 ;  /* 0x0000008e0440723c */ /* 0x000fe20000001840 */
[----:B------:R-:W-:Y:S01]  /*12470*/  MOV R168, R0 ;  /* 0x0000000000a87202 */ /* 0x000fe20000000f00 */
[----:B------:R-:W-:Y:S01]  /*12480*/  IMAD.WIDE.U32 R2, R2, -0x2daee0ad, RZ ;  /* 0xd2511f5302027825 */ /* 0x000fe200078e00ff */
[----:B------:R-:W-:-:S03]  /*12490*/  MOV R169, R194 ;  /* 0x000000c200a97202 */ /* 0x000fc60000000f00 */
[-C--:B------:R-:W-:Y:S01]  /*124a0*/  FMUL.FTZ R92, R92, R15.reuse ;  /* 0x0000000f5c5c7220 */ /* 0x080fe20000410000 */
[-C--:B------:R-:W-:Y:S01]  /*124b0*/  FMUL.FTZ R93, R93, R15.reuse ;  /* 0x0000000f5d5d7220 */ /* 0x080fe20000410000 */
[C---:B------:R-:W-:Y:S01]  /*124c0*/  HMMA.16816.F32 R68, R4.reuse, R24, R68 ;  /* 0x000000180444723c */ /* 0x040fe20000001844 */
[----:B------:R-:W-:Y:S01]  /*124d0*/  LOP3.LUT R0, R3, UR4, R180, 0x96, !PT ;  /* 0x0000000403007c12 */ /* 0x000fe2000f8e96b4 */
        /* <DEDUP_REMOVED lines=43> */
[-C--:B------:R-:W-:Y:S01]  /*12790*/  FMUL.FTZ R162, R162, R14.reuse ;  /* 0x0000000ea2a27220 */ /* 0x080fe20000410000 */
[----:B------:R-:W-:-:S02]  /*127a0*/  FMUL.FTZ R163, R163, R14 ;  /* 0x0000000ea3a37220 */ /* 0x000fc40000410000 */
[----:B------:R-:W-:Y:S06]  /*127b0*/  HMMA.16816.F32 R164, R4, R28, R164 ;  /* 0x0000001c04a4723c */ /* 0x000fec00000018a4 */
[C---:B------:R-:W-:Y:S01]  /*127c0*/  HMMA.16816.F32 R88, R8.reuse, R20, R88 ;  /* 0x000000140858723c */ /* 0x040fe20000001858 */
[--C-:B------:R-:W-:Y:S01]  /*127d0*/  FFMA.FTZ R4, R191, UR30, -R13.reuse ;  /* 0x0000001ebf047c23 */ /* 0x100fe2000801080d */
[----:B------:R-:W-:Y:S01]  /*127e0*/  LOP3.LUT R5, R2, 0xffff, RZ, 0xc0, !PT ;  /* 0x0000ffff02057812 */ /* 0x000fe200078ec0ff */
[----:B------:R-:W-:Y:S01]  /*127f0*/  FFMA.FTZ R3, R200, UR30, -R13 ;  /* 0x0000001ec8037c23 */ /* 0x000fe2000801080d */
[--C-:B------:R-:W-:Y:S01]  /*12800*/  SHF.R.U32.HI R6, RZ, 0x10, R2.reuse ;  /* 0x00000010ff067819 */ /* 0x100fe20000011602 */
[----:B------:R1:W-:Y:S01]  /*12810*/  MUFU.EX2 R181, R4 ;  /* 0x0000000400b57308 */ /* 0x0003e20000000800 */
[----:B------:R-:W-:Y:S01]  /*12820*/  HMMA.16816.F32 R56, R8, R140, R56 ;  /* 0x0000008c0838723c */ /* 0x000fe20000001838 */
[----:B------:R-:W-:Y:S01]  /*12830*/  SHF.R.U32.HI R20, RZ, 0x18, R2 ;  /* 0x00000018ff147819 */ /* 0x000fe20000011602 */
[----:B------:R-:W-:Y:S01]  /*12840*/  FFMA.FTZ R21, R203, UR30, -R12 ;  /* 0x0000001ecb157c23 */ /* 0x000fe2000801080c */
[----:B------:R-:W-:-:S02]  /*12850*/  MOV R7, R193 ;  /* 0x000000c100077202 */ /* 0x000fc40000000f00 */
[----:B------:R-:W-:Y:S01]  /*12860*/  LOP3.LUT R6, R6, 0xff, RZ, 0xc0, !PT ;  /* 0x000000ff06067812 */ /* 0x000fe200078ec0ff */
[C---:B------:R-:W-:Y:S01]  /*12870*/  HMMA.16816.F32 R40, R8.reuse, R172, R40 ;  /* 0x000000ac0828723c */ /* 0x040fe20000001828 */
[----:B------:R2:W-:Y:S01]  /*12880*/  MUFU.EX2 R180, R3 ;  /* 0x0000000300b47308 */ /* 0x0005e20000000800 */
[----:B------:R-:W-:Y:S02]  /*12890*/  MOV R141, R169 ;  /* 0x000000a9008d7202 */ /* 0x000fe40000000f00 */
[----:B------:R-:W3:Y:S01]  /*128a0*/  LDC.U8 R169, c[0x0][0x388] ;  /* 0x0000e200ffa97b82 */ /* 0x000ee20000000000 */
[----:B------:R-:W-:Y:S01]  /*128b0*/  MOV R140, R168 ;  /* 0x000000a8008c7202 */ /* 0x000fe20000000f00 */
[----:B------:R-:W-:Y:S01]  /*128c0*/  HMMA.16816.F32 R224, R8, R174, R44 ;  /* 0x000000ae08e0723c */ /* 0x000fe2000000182c */
[----:B------:R-:W-:Y:S02]  /*128d0*/  MOV R200, R149 ;  /* 0x0000009500c87202 */ /* 0x000fe40000000f00 */
[----:B------:R-:W-:-:S02]  /*128e0*/  MOV R191, R150 ;  /* 0x0000009600bf7202 */ /* 0x000fc40000000f00 */
[----:B-1----:R-:W-:Y:S01]  /*128f0*/  LOP3.LUT R4, R2, 0xff, RZ, 0xc0, !PT ;  /* 0x000000ff02047812 */ /* 0x002fe200078ec0ff */
[--C-:B------:R-:W-:Y:S01]  /*12900*/  FFMA.FTZ R2, R132, UR30, -R13.reuse ;  /* 0x0000001e84027c23 */ /* 0x100fe2000801080d */
[C---:B------:R-:W-:Y:S01]  /*12910*/  HMMA.16816.F32 R172, R8.reuse, R22, R92 ;  /* 0x0000001608ac723c */ /* 0x040fe2000000185c */
[----:B------:R-:W-:Y:S01]  /*12920*/  MOV R47, R192 ;  /* 0x000000c0002f7202 */ /* 0x000fe20000000f00 */
[----:B------:R-:W-:Y:S01]  /*12930*/  LDSM.16.MT88.4 R92, [R209+0xb800] ;  /* 0x00b80000d15c783b */ /* 0x000fe20000004200 */
[----:B------:R1:W4:Y:S01]  /*12940*/  MUFU.EX2 R179, R2 ;  /* 0x0000000200b37308 */ /* 0x0003220000000800 */
[--C-:B--2---:R-:W-:Y:S02]  /*12950*/  FFMA.FTZ R3, R190, UR30, -R12.reuse ;  /* 0x0000001ebe037c23 */ /* 0x104fe4000801080c */
[C---:B------:R-:W-:Y:S01]  /*12960*/  HMMA.16816.F32 R196, R8.reuse, R142, R60 ;  /* 0x0000008e08c4723c */ /* 0x040fe2000000183c */
[----:B------:R-:W-:Y:S01]  /*12970*/  FFMA.FTZ R22, R202, UR30, -R13 ;  /* 0x0000001eca167c23 */ /* 0x000fe2000801080d */
[----:B------:R-:W-:Y:S01]  /*12980*/  FFMA.FTZ R13, R204, UR30, -R12 ;  /* 0x0000001ecc0d7c23 */ /* 0x000fe2000801080c */
[----:B------:R-:W-:Y:S01]  /*12990*/  MOV R204, R138 ;  /* 0x0000008a00cc7202 */ /* 0x000fe20000000f00 */
[----:B------:R-:W-:Y:S01]  /*129a0*/  LDSM.16.MT88.4 R60, [R214+0xa800] ;  /* 0x00a80000d63c783b */ /* 0x000fe20000004200 */
[----:B------:R2:W-:Y:S01]  /*129b0*/  MUFU.EX2 R178, R3 ;  /* 0x0000000300b27308 */ /* 0x0005e20000000800 */
[----:B------:R-:W-:Y:S01]  /*129c0*/  HMMA.16816.F32 R124, R8, R28, R124 ;  /* 0x0000001c087c723c */ /* 0x000fe2000000187c */
[----:B------:R-:W-:-:S02]  /*129d0*/  MOV R142, R170 ;  /* 0x000000aa008e7202 */ /* 0x000fc40000000f00 */
[----:B------:R-:W-:Y:S02]  /*129e0*/  MOV R143, R171 ;  /* 0x000000ab008f7202 */ /* 0x000fe40000000f00 */
[----:B------:R-:W-:Y:S01]  /*129f0*/  MOV R203, R47 ;  /* 0x0000002f00cb7202 */ /* 0x000fe20000000f00 */
[C---:B------:R-:W-:Y:S01]  /*12a00*/  HMMA.16816.F32 R28, R8.reuse, R30, R128 ;  /* 0x0000001e081c723c */ /* 0x040fe20000001880 */
[----:B------:R-:W-:Y:S01]  /*12a10*/  MUFU.EX2 R176, R22 ;  /* 0x0000001600b07308 */ /* 0x000fe20000000800 */
[----:B-1----:R-:W-:Y:S01]  /*12a20*/  SHF.R.U32.HI R2, RZ, 0x8, R5 ;  /* 0x00000008ff027819 */ /* 0x002fe20000011605 */
[----:B------:R-:W-:Y:S01]  /*12a30*/  FFMA.FTZ R5, R201, UR30, -R12 ;  /* 0x0000001ec9057c23 */ /* 0x000fe2000801080c */
[----:B------:R-:W-:Y:S01]  /*12a40*/  MOV R201, R7 ;  /* 0x0000000700c97202 */ /* 0x000fe20000000f00 */
[----:B------:R-:W1:Y:S01]  /*12a50*/  LDSM.16.MT88.4 R44, [R211+0xa800] ;  /* 0x00a80000d32c783b */ /* 0x000e620000004200 */
[----:B------:R-:W-:Y:S01]  /*12a60*/  PRMT R2, R4, 0x5410, R2 ;  /* 0x0000541004027816 */ /* 0x000fe20000000002 */
[----:B------:R-:W-:Y:S01]  /*12a70*/  HMMA.16816.F32 R72, R8, R24, R72 ;  /* 0x000000180848723c */ /* 0x000fe20000001848 */
[C---:B------:R-:W-:Y:S01]  /*12a80*/  LOP3.LUT R12, R0.reuse, 0xff, RZ, 0xc0, !PT ;  /* 0x000000ff000c7812 */ /* 0x040fe200078ec0ff */
[----:B------:R5:W5:Y:S01]  /*12a90*/  MUFU.EX2 R177, R5 ;  /* 0x0000000500b17308 */ /* 0x000b620000000800 */
[----:B--2---:R-:W-:-:S02]  /*12aa0*/  LOP3.LUT R3, R0, 0xffff, RZ, 0xc0, !PT ;  /* 0x0000ffff00037812 */ /* 0x004fc400078ec0ff */
[--C-:B------:R-:W-:Y:S01]  /*12ab0*/  SHF.R.U32.HI R4, RZ, 0x10, R0.reuse ;  /* 0x00000010ff047819 */ /* 0x100fe20000011600 */
[C---:B------:R-:W-:Y:S01]  /*12ac0*/  HMMA.16816.F32 R192, R8.reuse, R26, R76 ;  /* 0x0000001a08c0723c */ /* 0x040fe2000000184c */
[----:B------:R-:W-:Y:S01]  /*12ad0*/  SHF.R.U32.HI R7, RZ, 0x18, R0 ;  /* 0x00000018ff077819 */ /* 0x000fe20000011600 */
[----:B------:R-:W2:Y:S01]  /*12ae0*/  LDSM.16.MT88.4 R76, [R213+0xa800] ;  /* 0x00a80000d54c783b */ /* 0x000ea20000004200 */
[----:B------:R-:W-:Y:S01]  /*12af0*/  HSET2.LE.AND R2, R2, R137, PT ;  /* 0x0000008902027233 */ /* 0x000fe20003803000 */
[----:B------:R-:W-:Y:S01]  /*12b00*/  MUFU.EX2 R138, R13 ;  /* 0x0000000d008a7308 */ /* 0x000fe20000000800 */
[----:B----4-:R-:W-:Y:S01]  /*12b10*/  F2FP.F16.F32.PACK_AB R0, R179, R180 ;  /* 0x000000b4b300723e */ /* 0x010fe200000000ff */
[----:B------:R-:W-:Y:S01]  /*12b20*/  HMMA.16816.F32 R104, R8, R32, R104 ;  /* 0x000000200868723c */ /* 0x000fe20000001868 */
[----:B---3--:R-:W-:Y:S02]  /*12b30*/  PRMT R131, R169, 0x7054, R169 ;  /* 0x00007054a9837816 */ /* 0x008fe400000000a9 */
[----:B------:R-:W-:-:S02]  /*12b40*/  LOP3.LUT R170, R2, R0, RZ, 0xc0, !PT ;  /* 0x0000000002aa7212 */ /* 0x000fc400078ec0ff */
[----:B------:R-:W-:Y:S01]  /*12b50*/  LOP3.LUT R4, R4, 0xff, RZ, 0xc0, !PT ;  /* 0x000000ff04047812 */ /* 0x000fe200078ec0ff */
[C---:B------:R-:W-:Y:S01]  /*12b60*/  HMMA.16816.F32 R32, R8.reuse, R34, R156 ;  /* 0x000000220820723c */ /* 0x040fe2000000189c */
[----:B-----5:R-:W-:Y:S01]  /*12b70*/  SHF.R.U32.HI R5, RZ, 0x8, R3 ;  /* 0x00000008ff057819 */ /* 0x020fe20000011603 */
[----:B------:R-:W-:Y:S01]  /*12b80*/  LDSM.16.MT88.4 R156, [R211+0xb800] ;  /* 0x00b80000d39c783b */ /* 0x000fe20000004200 */
[----:B------:R-:W-:Y:S01]  /*12b90*/  PRMT R3, R6, 0x5410, R20 ;  /* 0x0000541006037816 */ /* 0x000fe20000000014 */
[----:B------:R-:W-:Y:S01]  /*12ba0*/  FFMA.FTZ R6, R238, UR30, -R19 ;  /* 0x0000001eee067c23 */ /* 0x000fe20008010813 */
[----:B------:R-:W-:Y:S01]  /*12bb0*/  PRMT R5, R12, 0x5410, R5 ;  /* 0x000054100c057816 */ /* 0x000fe20000000005 */
[----:B------:R-:W-:Y:S01]  /*12bc0*/  HMMA.16816.F32 R116, R8, R36, R116 ;  /* 0x000000240874723c */ /* 0x000fe20000001874 */
[----:B------:R-:W-:Y:S02]  /*12bd0*/  F2FP.F16.F32.PACK_AB R2, R177, R178 ;  /* 0x000000b2b102723e */ /* 0x000fe400000000ff */
[----:B------:R-:W-:-:S02]  /*12be0*/  HSET2.LE.AND R0, R3, R137, PT ;  /* 0x0000008903007233 */ /* 0x000fc40003803000 */
[----:B------:R-:W3:Y:S01]  /*12bf0*/  MUFU.EX2 R137, R21 ;  /* 0x0000001500897308 */ /* 0x000ee20000000800 */
[----:B------:R-:W-:Y:S01]  /*12c00*/  PRMT R4, R4, 0x5410, R7 ;  /* 0x0000541004047816 */ /* 0x000fe20000000007 */
[----:B------:R-:W-:Y:S01]  /*12c10*/  HMMA.16816.F32 R24, R8, R38, R160 ;  /* 0x000000260818723c */ /* 0x000fe200000018a0 */
[----:B------:R-:W-:Y:S01]  /*12c20*/  LOP3.LUT R171, R0, R2, RZ, 0xc0, !PT ;  /* 0x0000000200ab7212 */ /* 0x000fe200078ec0ff */
[----:B------:R-:W-:Y:S01]  /*12c30*/  LDSM.16.MT88.4 R160, [R214+0xb800] ;  /* 0x00b80000d6a0783b */ /* 0x000fe20000004200 */
[----:B------:R-:W-:Y:S01]  /*12c40*/  HSET2.LE.AND R0, R5, R131, PT ;  /* 0x0000008305007233 */ /* 0x000fe20003803000 */
[----:B------:R-:W-:Y:S01]  /*12c50*/  FFMA.FTZ R5, R206, UR30, -R18 ;  /* 0x0000001ece057c23 */ /* 0x000fe20008010812 */
[----:B------:R-:W-:Y:S01]  /*12c60*/  F2FP.F16.F32.PACK_AB R2, R176, R181 ;  /* 0x000000b5b002723e */ /* 0x000fe200000000ff */
[----:B------:R-:W-:Y:S01]  /*12c70*/  MUFU.EX2 R11, R6 ;  /* 0x00000006000b7308 */ /* 0x000fe20000000800 */
[--C-:B------:R-:W-:Y:S01]  /*12c80*/  FFMA.FTZ R9, R240, UR30, -R19.reuse ;  /* 0x0000001ef0097c23 */ /* 0x100fe20008010813 */
[----:B------:R-:W-:Y:S01]  /*12c90*/  FFMA.FTZ R10, R239, UR30, -R19 ;  /* 0x0000001eef0a7c23 */ /* 0x000fe20008010813 */
[----:B------:R-:W-:-:S02]  /*12ca0*/  LOP3.LUT R168, R0, R2, RZ, 0xc0, !PT ;  /* 0x0000000200a87212 */ /* 0x000fc400078ec0ff */
[----:B------:R-:W-:Y:S02]  /*12cb0*/  HSET2.LE.AND R0, R4, R131, PT ;  /* 0x0000008304007233 */ /* 0x000fe40003803000 */
[----:B------:R-:W-:Y:S01]  /*12cc0*/  MOV R202, R148 ;  /* 0x0000009400ca7202 */ /* 0x000fe20000000f00 */
[----:B------:R4:W-:Y:S01]  /*12cd0*/  MUFU.EX2 R13, R5 ;  /* 0x00000005000d7308 */ /* 0x0009e20000000800 */
[----:B---3--:R-:W-:Y:S01]  /*12ce0*/  F2FP.F16.F32.PACK_AB R2, R137, R138 ;  /* 0x0000008a8902723e */ /* 0x008fe200000000ff */
[----:B------:R-:W-:Y:S01]  /*12cf0*/  LDSM.16.MT88.4 R20, [R213+0xb800] ;  /* 0x00b80000d514783b */ /* 0x000fe20000004200 */
[----:B------:R-:W-:Y:S02]  /*12d00*/  MOV R190, R151 ;  /* 0x0000009700be7202 */ /* 0x000fe40000000f00 */
[----:B------:R-:W-:Y:S01]  /*12d10*/  LOP3.LUT R169, R0, R2, RZ, 0xc0, !PT ;  /* 0x0000000200a97212 */ /* 0x000fe200078ec0ff */
[----:B------:R-:W-:Y:S01]  /*12d20*/  FFMA.FTZ R0, R205, UR30, -R18 ;  /* 0x0000001ecd007c23 */ /* 0x000fe20008010812 */
[----:B------:R-:W-:Y:S01]  /*12d30*/  LOP3.LUT R2, R139, UR29, R188, 0x96, !PT ;  /* 0x0000001d8b027c12 */ /* 0x000fe2000f8e96bc */
[----:B------:R-:W-:Y:S01]  /*12d40*/  MUFU.EX2 R9, R9 ;  /* 0x0000000900097308 */ /* 0x000fe20000000800 */
[----:B------:R-:W3:Y:S03]  /*12d50*/  LDSM.16.MT88.4 R148, [R209+0xa800] ;  /* 0x00a80000d194783b */ /* 0x000ee60000004200 */
[----:B------:R-:W-:Y:S01]  /*12d60*/  IMAD.WIDE.U32 R2, R2, -0x2daee0ad, RZ ;  /* 0xd2511f5302027825 */ /* 0x000fe200078e00ff */
[C---:B-1----:R-:W-:Y:S03]  /*12d70*/  HMMA.16816.F32 R36, R168.reuse, R44, R228 ;  /* 0x0000002ca824723c */ /* 0x042fe600000018e4 */
[----:B------:R1:W-:Y:S01]  /*12d80*/  MUFU.EX2 R12, R0 ;  /* 0x00000000000c7308 */ /* 0x0003e20000000800 */
[--C-:B------:R-:W-:Y:S01]  /*12d90*/  SHF.R.U32.HI R7, RZ, 0x10, R2.reuse ;  /* 0x00000010ff077819 */ /* 0x100fe20000011602 */
[----:B----4-:R-:W-:Y:S01]  /*12da0*/  FFMA.FTZ R5, R237, UR30, -R19 ;  /* 0x0000001eed057c23 */ /* 0x010fe20008010813 */
[----:B------:R-:W-:Y:S01]  /*12db0*/  LOP3.LUT R8, R2, 0xff, RZ, 0xc0, !PT ;  /* 0x000000ff02087812 */ /* 0x000fe200078ec0ff */
[----:B------:R-:W-:Y:S01]  /*12dc0*/  HMMA.16816.F32 R48, R168, R46, R48 ;  /* 0x0000002ea830723c */ /* 0x000fe20000001830 */
[----:B------:R-:W-:-:S05]  /*12dd0*/  SHF.R.U32.HI R4, RZ, 0x18, R2 ;  /* 0x00000018ff047819 */ /* 0x000fca0000011602 */
[C---:B------:R-:W-:Y:S06]  /*12de0*/  HMMA.16816.F32 R52, R168.reuse, R60, R52 ;  /* 0x0000003ca834723c */ /* 0x040fec0000001834 */
[----:B------:R-:W-:Y:S01]  /*12df0*/  HMMA.16816.F32 R64, R168, R62, R64 ;  /* 0x0000003ea840723c */ /* 0x000fe20000001840 */
[----:B-1----:R-:W-:-:S04]  /*12e00*/  FFMA.FTZ R0, R236, UR30, -R18 ;  /* 0x0000001eec007c23 */ /* 0x002fc80008010812 */
[----:B------:R1:W-:Y:S01]  /*12e10*/  MUFU.EX2 R132, R0 ;  /* 0x0000000000847308 */ /* 0x0003e20000000800 */
[C---:B--2---:R-:W-:Y:S06]  /*12e20*/  HMMA.16816.F32 R68, R168.reuse, R76, R68 ;  /* 0x0000004ca844723c */ /* 0x044fec0000001844 */
[C---:B------:R-:W-:Y:S06]  /*12e30*/  HMMA.16816.F32 R80, R168.reuse, R78, R80 ;  /* 0x0000004ea850723c */ /* 0x040fec0000001850 */
[----:B---3--:R-:W-:Y:S01]  /*12e40*/  HMMA.16816.F32 R144, R168, R148, R144 ;  /* 0x00000094a890723c */ /* 0x008fe20000001890 */
[----:B-1----:R-:W-:-:S05]  /*12e50*/  FFMA.FTZ R0, R207, UR30, -R18 ;  /* 0x0000001ecf007c23 */ /* 0x002fca0008010812 */
[C---:B------:R-:W-:Y:S01]  /*12e60*/  HMMA.16816.F32 R152, R168.reuse, R150, R152 ;  /* 0x00000096a898723c */ /* 0x040fe20000001898 */
[----:B------:R1:W2:Y:S05]  /*12e70*/  MUFU.EX2 R18, R0 ;  /* 0x0000000000127308 */ /* 0x0002aa0000000800 */
[C---:B------:R-:W-:Y:S06]  /*12e80*/  HMMA.16816.F32 R84, R168.reuse, R92, R84 ;  /* 0x0000005ca854723c */ /* 0x040fec0000001854 */
[C---:B------:R-:W-:Y:S06]  /*12e90*/  HMMA.16816.F32 R96, R168.reuse, R94, R96 ;  /* 0x0000005ea860723c */ /* 0x040fec0000001860 */
[----:B------:R-:W-:Y:S01]  /*12ea0*/  HMMA.16816.F32 R100, R168, R156, R100 ;  /* 0x0000009ca864723c */ /* 0x000fe20000001864 */
[----:B-1----:R-:W-:-:S02]  /*12eb0*/  LOP3.LUT R0, R3, UR4, R182, 0x96, !PT ;  /* 0x0000000403007c12 */ /* 0x002fc4000f8e96b6 */
[----:B------:R-:W-:Y:S02]  /*12ec0*/  LOP3.LUT R3, R2, 0xffff, RZ, 0xc0, !PT ;  /* 0x0000ffff02037812 */ /* 0x000fe400078ec0ff */
[----:B------:R-:W-:Y:S01]  /*12ed0*/  LOP3.LUT R2, R7, 0xff, RZ, 0xc0, !PT ;  /* 0x000000ff07027812 */ /* 0x000fe200078ec0ff */
[C---:B------:R-:W-:Y:S01]  /*12ee0*/  HMMA.16816.F32 R108, R168.reuse, R158, R108 ;  /* 0x0000009ea86c723c */ /* 0x040fe2000000186c */
[----:B------:R-:W-:Y:S02]  /*12ef0*/  SHF.R.U32.HI R3, RZ, 0x8, R3 ;  /* 0x00000008ff037819 */ /* 0x000fe40000011603 */
[----:B------:R-:W-:Y:S02]  /*12f00*/  PRMT R6, R2, 0x5410, R4 ;  /* 0x0000541002067816 */ /* 0x000fe40000000004 */
[----:B------:R-:W-:Y:S01]  /*12f10*/  LOP3.LUT R2, R0, 0xffff, RZ, 0xc0, !PT ;  /* 0x0000ffff00027812 */ /* 0x000fe200078ec0ff */
[----:B------:R-:W-:Y:S01]  /*12f20*/  HMMA.16816.F32 R112, R168, R160, R112 ;  /* 0x000000a0a870723c */ /* 0x000fe20000001870 */
[----:B------:R-:W-:-:S02]  /*12f30*/  PRMT R7, R8, 0x5410, R3 ;  /* 0x0000541008077816 */ /* 0x000fc40000000003 */
[----:B------:R-:W-:Y:S01]  /*12f40*/  SHF.R.U32.HI R3, RZ, 0x10, R0 ;  /* 0x00000010ff037819 */ /* 0x000fe20000011600 */
[----:B------:R1:W3:Y:S01]  /*12f50*/  MUFU.EX2 R8, R5 ;  /* 0x0000000500087308 */ /* 0x0002e20000000800 */
[----:B------:R-:W-:Y:S01]  /*12f60*/  LOP3.LUT R4, R0, 0xff, RZ, 0xc0, !PT ;  /* 0x000000ff00047812 */ /* 0x000fe200078ec0ff */
[C---:B------:R-:W-:Y:S06]  /*12f70*/  HMMA.16816.F32 R120, R168.reuse, R162, R120 ;  /* 0x000000a2a878723c */ /* 0x040fec0000001878 */
[C---:B------:R-:W-:Y:S06]  /*12f80*/  HMMA.16816.F32 R164, R168.reuse, R20, R164 ;  /* 0x00000014a8a4723c */ /* 0x040fec00000018a4 */
[----:B------:R-:W-:Y:S01]  /*12f90*/  HMMA.16816.F32 R168, R168, R22, R184 ;  /* 0x00000016a8a8723c */ /* 0x000fe200000018b8 */
[----:B-1----:R-:W-:-:S02]  /*12fa0*/  SHF.R.U32.HI R5, RZ, 0x8, R2 ;  /* 0x00000008ff057819 */ /* 0x002fc40000011602 */
[----:B------:R-:W-:Y:S02]  /*12fb0*/  SHF.R.U32.HI R2, RZ, 0x18, R0 ;  /* 0x00000018ff027819 */ /* 0x000fe40000011600 */
[----:B------:R-:W-:Y:S02]  /*12fc0*/  LOP3.LUT R0, R3, 0xff, RZ, 0xc0, !PT ;  /* 0x000000ff03007812 */ /* 0x000fe400078ec0ff */
[----:B------:R-:W-:Y:S02]  /*12fd0*/  PRMT R4, R4, 0x5410, R5 ;  /* 0x0000541004047816 */ /* 0x000fe40000000005 */
[----:B------:R-:W-:Y:S02]  /*12fe0*/  PRMT R2, R0, 0x5410, R2 ;  /* 0x0000541000027816 */ /* 0x000fe40000000002 */
[--C-:B------:R-:W-:Y:S02]  /*12ff0*/  HSET2.LE.AND R0, R7, R131.reuse, PT ;  /* 0x0000008307007233 */ /* 0x100fe40003803000 */
[----:B------:R-:W1:Y:S01]  /*13000*/  MUFU.EX2 R7, R10 ;  /* 0x0000000a00077308 */ /* 0x000e620000000800 */
[----:B------:R-:W-:-:S02]  /*13010*/  HSET2.LE.AND R5, R2, R131, PT ;  /* 0x0000008302057233 */ /* 0x000fc40003803000 */
[----:B--2---:R-:W-:Y:S02]  /*13020*/  F2FP.F16.F32.PACK_AB R2, R13, R18 ;  /* 0x000000120d02723e */ /* 0x004fe400000000ff */
[--C-:B------:R-:W-:Y:S02]  /*13030*/  HSET2.LE.AND R3, R6, R131.reuse, PT ;  /* 0x0000008306037233 */ /* 0x100fe40003803000 */
[----:B------:R-:W-:Y:S01]  /*13040*/  LOP3.LUT R130, R0, R2, RZ, 0xc0, !PT ;  /* 0x0000000200827212 */ /* 0x000fe200078ec0ff */
[----:B------:R-:W-:Y:S01]  /*13050*/  FFMA.FTZ R2, R246, R16, R203 ;  /* 0x00000010f6027223 */ /* 0x000fe200000100cb */
[----:B---3--:R-:W-:Y:S02]  /*13060*/  F2FP.F16.F32.PACK_AB R0, R8, R11 ;  /* 0x0000000b0800723e */ /* 0x008fe400000000ff */
[----:B------:R-:W-:Y:S02]  /*13070*/  HSET2.LE.AND R4, R4, R131, PT ;  /* 0x0000008304047233 */ /* 0x000fe40003803000 */
[----:B------:R-:W-:Y:S01]  /*13080*/  LOP3.LUT R131, R3, R0, RZ, 0xc0, !PT ;  /* 0x0000000003837212 */ /* 0x000fe200078ec0ff */
[----:B------:R-:W-:Y:S01]  /*13090*/  FFMA.FTZ R3, R247, R15, R251 ;  /* 0x0000000ff7037223 */ /* 0x000fe200000100fb */
[----:B------:R-:W-:-:S04]  /*130a0*/  F2FP.F16.F32.PACK_AB R0, R132, R12 ;  /* 0x0000000c8400723e */ /* 0x000fc800000000ff */
[----:B------:R-:W-:Y:S01]  /*130b0*/  LOP3.LUT R128, R4, R0, RZ, 0xc0, !PT ;  /* 0x0000000004807212 */ /* 0x000fe200078ec0ff */
[----:B------:R-:W-:Y:S01]  /*130c0*/  FFMA.FTZ R4, R243, R17, R201 ;  /* 0x00000011f3047223 */ /* 0x000fe200000100c9 */
[----:B-1----:R-:W-:-:S04]  /*130d0*/  F2FP.F16.F32.PACK_AB R0, R7, R9 ;  /* 0x000000090700723e */ /* 0x002fc800000000ff */
[----:B------:R-:W-:Y:S01]  /*130e0*/  LOP3.LUT R129, R5, R0, RZ, 0xc0, !PT ;  /* 0x0000000005817212 */ /* 0x000fe200078ec0ff */
        /* <DEDUP_REMOVED lines=30> */
[----:B------:R-:W-:-:S03]  /*132d0*/  FADD.FTZ R248, R8, R0 ;  /* 0x0000000008f87221 */ /* 0x000fc60000010000 */
        /* <DEDUP_REMOVED lines=15> */
[----:B------:R-:W-:-:S15]  /*133d0*/  @P0 BRA `(.L_x_997) ;  /* 0x0000000000040947 */ /* 0x000fde0003800000 */
.L_x_984:
[----:B------:R-:W-:-:S12]  /*133e0*/  UIADD3 UR17, UR5, -0x1, URZ ;  /* 0xffffffff05117890 */ /* 0x000fd8000fffe03f */
.L_x_997:
[----:B------:R-:W-:-:S13]  /*133f0*/  ISETP.LE.AND P0, PT, RZ, UR17, PT ;  /* 0x00000011ff007c0c */ /* 0x000fda000bf03270 */
[----:B------:R-:W-:Y:S05]  /*13400*/  @!P0 BRA `(.L_x_998) ;  /* 0x00000030001c8947 */ /* 0x000fea0003800000 */
[----:B------:R-:W2:Y:S01]  /*13410*/  LDL.64 R6, [R1+0x18] ;  /* 0x0000180001067983 */ /* 0x000ea20000100a00 */
[----:B------:R-:W-:Y:S01]  /*13420*/  ULDC UR4, c[0x0][0x2d0] ;  /* 0x0000b40000047ab9 */ /* 0x000fe20000000800 */
[----:B------:R-:W1:Y:S01]  /*13430*/  LDC.U8 R3, c[0x0][0x388] ;  /* 0x0000e200ff037b82 */ /* 0x000e620000000000 */
[----:B------:R-:W-:Y:S01]  /*13440*/  IMAD.MOV.U32 R137, RZ, RZ, R136 ;  /* 0x000000ffff897224 */ /* 0x000fe200078e0088 */
[----:B------:R-:W3:Y:S01]  /*13450*/  LDL.LU R0, [R1+0x30] ;  /* 0x0000300001007983 */ /* 0x000ee20000300800 */
[----:B------:R-:W-:Y:S01]  /*13460*/  MOV R138, R133 ;  /* 0x00000085008a7202 */ /* 0x000fe20000000f00 */
[----:B------:R-:W-:Y:S01]  /*13470*/  ULDC UR30, c[0x0][0x2d0] ;  /* 0x0000b400001e7ab9 */ /* 0x000fe20000000800 */
[----:B------:R-:W-:Y:S01]  /*13480*/  ULDC.64 UR6, c[0x0][0x248] ;  /* 0x0000920000067ab9 */ /* 0x000fe20000000a00 */
[----:B------:R-:W4:Y:S04]  /*13490*/  LDL.LU R4, [R1+0x34] ;  /* 0x0000340001047983 */ /* 0x000f280000300800 */
[----:B------:R-:W4:Y:S01]  /*134a0*/  LDL.LU R2, [R1+0x38] ;  /* 0x0000380001027983 */ /* 0x000f220000300800 */
[----:B-1----:R-:W-:-:S02]  /*134b0*/  PRMT R242, R3, 0x7054, R3 ;  /* 0x0000705403f27816 */ /* 0x002fc40000000003 */
[----:B------:R-:W-:Y:S02]  /*134c0*/  MOV R3, R134 ;  /* 0x0000008600037202 */ /* 0x000fe40000000f00 */
[----:B--2---:R-:W-:Y:S01]  /*134d0*/  ISETP.GE.AND P3, PT, R6, UR4, PT ;  /* 0x0000000406007c0c */ /* 0x004fe2000bf66270 */
[----:B------:R-:W-:Y:S01]  /*134e0*/  ULDC UR4, c[0x0][0x2ec] ;  /* 0x0000bb0000047ab9 */ /* 0x000fe20000000800 */
[C---:B---3--:R-:W-:Y:S01]  /*134f0*/  IADD3 R244, R0.reuse, 0x4, RZ ;  /* 0x0000000400f47810 */ /* 0x048fe20007ffe0ff */
[----:B------:R-:W-:Y:S01]  /*13500*/  IMAD.WIDE.U32 R250, R0, -0x326172a9, RZ ;  /* 0xcd9e8d5700fa7825 */ /* 0x000fe200078e00ff */
[----:B------:R-:W-:-:S03]  /*13510*/  MOV R0, R135 ;  /* 0x0000008700007202 */ /* 0x000fc60000000f00 */
[----:B------:R-:W-:Y:S01]  /*13520*/  IMAD.WIDE.U32 R244, R244, -0x326172a9, RZ ;  /* 0xcd9e8d57f4f47825 */ /* 0x000fe200078e00ff */
[----:B----4-:R-:W-:-:S05]  /*13530*/  LOP3.LUT R232, R251, R4, RZ, 0x3c, !PT ;  /* 0x00000004fbe87212 */ /* 0x010fca00078e3cff */
[----:B------:R-:W1:Y:S01]  /*13540*/  @!P3 LDC.64 R8, c[0x0][0x220] ;  /* 0x00008800ff08bb82 */ /* 0x000e620000000a00 */
[----:B------:R-:W-:Y:S01]  /*13550*/  LOP3.LUT R236, R245, R4, RZ, 0x3c, !PT ;  /* 0x00000004f5ec7212 */ /* 0x000fe200078e3cff */
[----:B------:R-:W-:-:S06]  /*13560*/  IMAD.WIDE.U32 R224, R2, -0x2daee0ad, RZ ;  /* 0xd2511f5302e07825 */ /* 0x000fcc00078e00ff */
[----:B------:R-:W2:Y:S01]  /*13570*/  @!P3 LDC.64 R6, c[0x0][0x220] ;  /* 0x00008800ff06bb82 */ /* 0x000ea20000000a00 */
[----:B-1----:R-:W-:Y:S04]  /*13580*/  @!P3 STL.64 [R1+0x10], R8 ;  /* 0x000010080100b387 */ /* 0x002fe80000100a00 */
[----:B--2---:R1:W-:Y:S04]  /*13590*/  @!P3 STL.64 [R1+0x8], R6 ;  /* 0x000008060100b387 */ /* 0x0043e80000100a00 */
[----:B-1----:R-:W2:Y:S04]  /*135a0*/  LDL.LU.64 R6, [R1+0x40] ;  /* 0x0000400001067983 */ /* 0x002ea80000300a00 */
[----:B------:R-:W2:Y:S01]  /*135b0*/  LDL.LU.64 R4, [R1+0x48] ;  /* 0x0000480001047983 */ /* 0x000ea20000300a00 */
[----:B------:R-:W-:-:S04]  /*135c0*/  IMAD.WIDE.U32 R232, R232, -0x2daee0ad, RZ ;  /* 0xd2511f53e8e87825 */ /* 0x000fc800078e00ff */
[----:B------:R-:W-:-:S04]  /*135d0*/  IMAD.WIDE.U32 R236, R236, -0x2daee0ad, RZ ;  /* 0xd2511f53ecec7825 */ /* 0x000fc800078e00ff */
[----:B--2---:R-:W-:-:S05]  /*135e0*/  IMAD.MOV.U32 R5, RZ, RZ, R7 ;  /* 0x000000ffff057224 */ /* 0x004fca00078e0007 */
[----:B------:R1:W-:Y:S01]  /*135f0*/  STL.64 [R1], R4 ;  /* 0x0000000401007387 */ /* 0x0003e20000100a00 */
[----:B------:R-:W-:Y:S05]  /*13600*/  BRA `(.L_x_999) ;  /* 0x0000000000c47947 */ /* 0x000fea0003800000 */
.L_x_1001:
        /* <DEDUP_REMOVED lines=15> */
[----:B------:R-:W4:Y:S01]  /*13700*/  @!P2 LDC.64 R178, c[0x0][0x218] ;  /* 0x00008600ffb2ab82 */ /* 0x000f220000000a00 */
[----:B--2---:R-:W-:Y:S04]  /*13710*/  LEA R2, P1, R2, R228, 0x5 ;  /* 0x000000e402027211 */ /* 0x004fe800078228ff */
[----:B-1----:R-:W-:Y:S02]  /*13720*/  @!P3 LEA R176, P6, R2, R176, 0x1 ;  /* 0x000000b002b0b211 */ /* 0x002fe400078c08ff */
[----:B---3--:R-:W-:Y:S02]  /*13730*/  LEA.HI.X R133, R134, R227, R133, 0x5, P1 ;  /* 0x000000e386857211 */ /* 0x008fe400008f2c85 */
        /* <DEDUP_REMOVED lines=8> */
[C---:B----4-:R-:W-:Y:S01]  /*137c0*/  @!P3 LEA R174, P5, R132.reuse, R174, 0x1 ;  /* 0x000000ae84aeb211 */ /* 0x050fe200078a08ff */
[----:B------:R1:W-:Y:S01]  /*137d0*/  @P2 STS.128 [R223+0x9000], RZ ;  /* 0x009000ffdf002388 */ /* 0x0003e20000000c00 */
[----:B------:R-:W-:Y:S02]  /*137e0*/  IADD3.X R135, R133, UR13, RZ, P0, !PT ;  /* 0x0000000d85877c10 */ /* 0x000fe400087fe4ff */
[C---:B------:R-:W-:Y:S01]  /*137f0*/  @!P2 LEA R134, P0, R132.reuse, R178, 0x1 ;  /* 0x000000b28486a211 */ /* 0x040fe200078008ff */
[----:B------:R-:W-:Y:S01]  /*13800*/  @!PT LDS RZ, [RZ] ;  /* 0x00000000fffff984 */ /* 0x000fe20000000800 */
[----:B------:R-:W-:Y:S01]  /*13810*/  @!PT LDS RZ, [RZ] ;  /* 0x00000000fffff984 */ /* 0x000fe20000000800 */
[----:B------:R-:W-:Y:S01]  /*13820*/  @!PT LDS RZ, [RZ] ;  /* 0x00000000fffff984 */ /* 0x000fe20000000800 */
[----:B------:R1:W-:Y:S01]  /*13830*/  @!P2 LDGSTS.E.BYPASS.LTC128B.128 [R223+0x9000], desc[UR20][R172.64+0x80] ;  /* 0x09000080acdfafae */ /* 0x0003e2000b901d54 */
[C-C-:B------:R-:W-:Y:S02]  /*13840*/  @!P3 LEA.HI.X R175, R132.reuse, R175, R135.reuse, 0x1, P5 ;  /* 0x000000af84afb211 */ /* 0x140fe400028f0c87 */
        /* <DEDUP_REMOVED lines=13> */
.L_x_999:
[----:B------:R-:W2:Y:S01]  /*13920*/  LDL.64 R10, [R1] ;  /* 0x00000000010a7983 */ /* 0x000ea20000100a00 */
[----:B------:R-:W-:Y:S01]  /*13930*/  ISETP.GE.AND P2, PT, R249, UR30, PT ;  /* 0x0000001ef9007c0c */ /* 0x000fe2000bf46270 */
[----:B------:R-:W-:Y:S04]  /*13940*/  DEPBAR.LE SB0, 0x0 ;  /* 0x000080000000791a */ /* 0x000fe80000000000 */
[----:B------:R-:W3:Y:S01]  /*13950*/  LDL R7, [R1+0x10] ;  /* 0x0000100001077983 */ /* 0x000ee20000100800 */
[----:B------:R-:W-:Y:S01]  /*13960*/  USHF.R.S32.HI UR8, URZ, 0x1f, UR17 ;  /* 0x0000001f3f087899 */ /* 0x000fe20008011411 */
[----:B-1----:R-:W-:Y:S01]  /*13970*/  IMAD.U32 R4, RZ, RZ, UR17 ;  /* 0x00000011ff047e24 */ /* 0x002fe2000f8e00ff */
[----:B------:R-:W-:Y:S01]  /*13980*/  UIMAD UR5, UR27, UR17, URZ ;  /* 0x000000111b0572a4 */ /* 0x000fe2000f8e023f */
[----:B------:R-:W4:Y:S03]  /*13990*/  LDL R17, [R1+0x14] ;  /* 0x0000140001117983 */ /* 0x000f260000100800 */
[----:B------:R-:W-:Y:S01]  /*139a0*/  UIMAD UR5, UR8, UR28, UR5 ;  /* 0x0000001c080572a4 */ /* 0x000fe2000f8e0205 */
[----:B------:R-:W4:Y:S01]  /*139b0*/  LDL R6, [R1+0x8] ;  /* 0x0000080001067983 */ /* 0x000f220000100800 */
[----:B------:R-:W1:Y:S03]  /*139c0*/  @!P2 LDC.64 R8, c[0x0][0x220] ;  /* 0x00008800ff08ab82 */ /* 0x000e660000000a00 */
[----:B------:R-:W4:Y:S05]  /*139d0*/  LDL R16, [R1+0xc] ;  /* 0x00000c0001107983 */ /* 0x000f2a0000100800 */
[----:B------:R-:W4:Y:S08]  /*139e0*/  @!P2 LDC.64 R14, c[0x0][0x220] ;  /* 0x00008800ff0eab82 */ /* 0x000f300000000a00 */
[----:B------:R-:W-:Y:S06]  /*139f0*/  BAR.SYNC.DEFER_BLOCKING 0x0 ;  /* 0x0000000000007b1d */ /* 0x000fec0000010000 */
[----:B------:R-:W-:Y:S01]  /*13a00*/  @P3 STS.128 [R223+0xa000], RZ ;  /* 0x00a000ffdf003388 */ /* 0x000fe20000000c00 */
[----:B--2---:R-:W-:Y:S04]  /*13a10*/  IMAD.WIDE.U32 R4, R4, UR28, R10 ;  /* 0x0000001c04047c25 */ /* 0x004fe8000f8e000a */
[----:B------:R-:W-:Y:S01]  /*13a20*/  VIADD R5, R5, UR5 ;  /* 0x0000000505057c36 */ /* 0x000fe20008000000 */
[C---:B-1----:R-:W-:Y:S02]  /*13a30*/  @!P2 LEA R8, P1, R4.reuse, R8, 0x1 ;  /* 0x000000080408a211 */ /* 0x042fe400078208ff */
[C---:B---3--:R-:W-:Y:S02]  /*13a40*/  @!P3 LEA R12, P5, R4.reuse, R7, 0x1 ;  /* 0x00000007040cb211 */ /* 0x048fe400078a08ff */
[C-C-:B------:R-:W-:Y:S02]  /*13a50*/  @!P2 LEA.HI.X R9, R4.reuse, R9, R5.reuse, 0x1, P1 ;  /* 0x000000090409a211 */ /* 0x140fe400008f0c05 */
[C---:B----4-:R-:W-:Y:S02]  /*13a60*/  @!P3 LEA.HI.X R13, R4.reuse, R17, R5, 0x1, P5 ;  /* 0x00000011040db211 */ /* 0x050fe400028f0c05 */
[----:B------:R-:W-:Y:S03]  /*13a70*/  IADD3 R2, P0, R4, UR19, RZ ;  /* 0x0000001304027c10 */ /* 0x000fe6000ff1e0ff */
[----:B------:R-:W-:Y:S01]  /*13a80*/  @!PT LDS RZ, [RZ] ;  /* 0x00000000fffff984 */ /* 0x000fe20000000800 */
[----:B------:R-:W-:Y:S01]  /*13a90*/  @!PT LDS RZ, [RZ] ;  /* 0x00000000fffff984 */ /* 0x000fe20000000800 */
[----:B------:R-:W-:Y:S01]  /*13aa0*/  @!PT LDS RZ, [RZ] ;  /* 0x00000000fffff984 */ /* 0x000fe20000000800 */
[----:B------:R-:W-:Y:S01]  /*13ab0*/  @!P3 LDGSTS.E.BYPASS.LTC128B.128 [R223+0xa000], desc[UR20][R12.64] ;  /* 0x0a0000000cdfbfae */ /* 0x000fe2000b901d54 */
[C---:B------:R-:W-:Y:S02]  /*13ac0*/  @!P3 LEA R10, P4, R2.reuse, R6, 0x1 ;  /* 0x00000006020ab211 */ /* 0x040fe400078808ff */
[----:B------:R-:W-:Y:S01]  /*13ad0*/  IADD3.X R7, R5, UR18, RZ, P0, !PT ;  /* 0x0000001205077c10 */ /* 0x000fe200087fe4ff */
[----:B------:R-:W-:Y:S01]  /*13ae0*/  @P2 STS.128 [R223+0xb000], RZ ;  /* 0x00b000ffdf002388 */ /* 0x000fe20000000c00 */
[C---:B------:R-:W-:Y:S02]  /*13af0*/  @!P2 LEA R6, P0, R2.reuse, R14, 0x1 ;  /* 0x0000000e0206a211 */ /* 0x040fe400078008ff */
[C-C-:B------:R-:W-:Y:S01]  /*13b00*/  @!P3 LEA.HI.X R11, R2.reuse, R16, R7.reuse, 0x1, P4 ;  /* 0x00000010020bb211 */ /* 0x140fe200020f0c07 */
[----:B------:R-:W-:Y:S01]  /*13b10*/  @!PT LDS RZ, [RZ] ;  /* 0x00000000fffff984 */ /* 0x000fe20000000800 */
[----:B------:R-:W-:Y:S01]  /*13b20*/  @!PT LDS RZ, [RZ] ;  /* 0x00000000fffff984 */ /* 0x000fe20000000800 */
[----:B------:R-:W-:Y:S01]  /*13b30*/  @!PT LDS RZ, [RZ] ;  /* 0x00000000fffff984 */ /* 0x000fe20000000800 */
[----:B------:R-:W-:Y:S01]  /*13b40*/  @!P2 LDGSTS.E.BYPASS.LTC128B.128 [R223+0xb000], desc[UR20][R8.64+0x80] ;  /* 0x0b00008008dfafae */ /* 0x000fe2000b901d54 */
[----:B------:R-:W-:Y:S02]  /*13b50*/  @!P2 LEA.HI.X R7, R2, R15, R7, 0x1, P0 ;  /* 0x0000000f0207a211 */ /* 0x000fe400000f0c07 */
[----:B------:R-:W-:Y:S01]  /*13b60*/  ISETP.LT.AND P4, PT, RZ, UR17, PT ;  /* 0x00000011ff007c0c */ /* 0x000fe2000bf81270 */
        /* <DEDUP_REMOVED lines=11> */
[----:B------:R-:W1:Y:S04]  /*13c20*/  LDSM.16.M88.4 R16, [R208+0x8000] ;  /* 0x00800000d010783b */ /* 0x000e680000000200 */
[----:B------:R-:W2:Y:S04]  /*13c30*/  LDSM.16.M88.4 R28, [R210+0x2000] ;  /* 0x00200000d21c783b */ /* 0x000ea80000000200 */
[----:B------:R-:W3:Y:S04]  /*13c40*/  LDSM.16.M88.4 R132, [R208+0x8800] ;  /* 0x00880000d084783b */ /* 0x000ee80000000200 */
[----:B------:R-:W0:Y:S04]  /*13c50*/  LDGDEPBAR ;  /* 0x00000000000079af */ /* 0x000e280000000000 */
[----:B------:R-:W-:Y:S04]  /*13c60*/  LDSM.16.M88.4 R172, [R212] ;  /* 0x00000000d4ac783b */ /* 0x000fe80000000200 */
[----:B-----5:R-:W4:Y:S04]  /*13c70*/  LDSM.16.M88.4 R176, [R219] ;  /* 0x00000000dbb0783b */ /* 0x020f280000000200 */
[----:B------:R-:W4:Y:S04]  /*13c80*/  LDSM.16.M88.4 R180, [R212+0x2000] ;  /* 0x00200000d4b4783b */ /* 0x000f280000000200 */
[----:B------:R-:W4:Y:S04]  /*13c90*/  LDSM.16.M88.4 R184, [R222] ;  /* 0x00000000deb8783b */ /* 0x000f280000000200 */
[----:B------:R-:W-:Y:S04]  /*13ca0*/  LDSM.16.M88.4 R188, [R218] ;  /* 0x00000000dabc783b */ /* 0x000fe80000000200 */
[----:B------:R-:W4:Y:S01]  /*13cb0*/  LDSM.16.M88.4 R192, [R216+0x8000] ;  /* 0x00800000d8c0783b */ /* 0x000f220000000200 */
[-C--:B-1----:R-:W-:Y:S03]  /*13cc0*/  HMMA.16816.F32 R4, R32, R16.reuse, RZ ;  /* 0x000000102004723c */ /* 0x082fe600000018ff */
[----:B------:R-:W1:Y:S04]  /*13cd0*/  LDSM.16.M88.4 R196, [R218+0x2000] ;  /* 0x00200000dac4783b */ /* 0x000e680000000200 */
[----:B------:R-:W-:Y:S01]  /*13ce0*/  LDSM.16.M88.4 R200, [R215] ;  /* 0x00000000d7c8783b */ /* 0x000fe20000000200 */
[C---:B--2---:R-:W-:Y:S03]  /*13cf0*/  HMMA.16816.F32 R8, R28.reuse, R16, RZ ;  /* 0x000000101c08723c */ /* 0x044fe600000018ff */
[----:B------:R-:W-:Y:S03]  /*13d00*/  LDSM.16.M88.4 R204, [R217+0x2000] ;  /* 0x00200000d9cc783b */ /* 0x000fe60000000200 */
[-C--:B------:R-:W-:Y:S06]  /*13d10*/  HMMA.16816.F32 R12, R28, R18.reuse, RZ ;  /* 0x000000121c0c723c */ /* 0x080fec00000018ff */
[C---:B------:R-:W-:Y:S06]  /*13d20*/  HMMA.16816.F32 R16, R32.reuse, R18, RZ ;  /* 0x000000122010723c */ /* 0x040fec00000018ff */
[-C--:B---3--:R-:W-:Y:S06]  /*13d30*/  HMMA.16816.F32 R20, R32, R132.reuse, RZ ;  /* 0x000000842014723c */ /* 0x088fec00000018ff */
[C---:B------:R-:W-:Y:S06]  /*13d40*/  HMMA.16816.F32 R24, R28.reuse, R132, RZ ;  /* 0x000000841c18723c */ /* 0x040fec00000018ff */
[-C--:B------:R-:W-:Y:S06]  /*13d50*/  HMMA.16816.F32 R28, R28, R134.reuse, RZ ;  /* 0x000000861c1c723c */ /* 0x080fec00000018ff */
[----:B------:R-:W-:Y:S01]  /*13d60*/  HMMA.16816.F32 R32, R32, R134, RZ ;  /* 0x000000862020723c */ /* 0x000fe200000018ff */
[----:B------:R-:W2:Y:S05]  /*13d70*/  LDSM.16.M88.4 R132, [R216+0x8800] ;  /* 0x00880000d884783b */ /* 0x000eaa0000000200 */
[-C--:B----4-:R-:W-:Y:S06]  /*13d80*/  HMMA.16816.F32 R4, R172, R176.reuse, R4 ;  /* 0x000000b0ac04723c */ /* 0x090fec0000001804 */
[C---:B------:R-:W-:Y:S06]  /*13d90*/  HMMA.16816.F32 R8, R180.reuse, R176, R8 ;  /* 0x000000b0b408723c */ /* 0x040fec0000001808 */
[-C--:B------:R-:W-:Y:S06]  /*13da0*/  HMMA.16816.F32 R12, R180, R178.reuse, R12 ;  /* 0x000000b2b40c723c */ /* 0x080fec000000180c */
[C---:B------:R-:W-:Y:S01]  /*13db0*/  HMMA.16816.F32 R16, R172.reuse, R178, R16 ;  /* 0x000000b2ac10723c */ /* 0x040fe20000001810 */
[----:B------:R-:W3:Y:S05]  /*13dc0*/  LDSM.16.M88.4 R176, [R217] ;  /* 0x00000000d9b0783b */ /* 0x000eea0000000200 */
[-C--:B------:R-:W-:Y:S06]  /*13dd0*/  HMMA.16816.F32 R20, R172, R184.reuse, R20 ;  /* 0x000000b8ac14723c */ /* 0x080fec0000001814 */
[C---:B------:R-:W-:Y:S06]  /*13de0*/  HMMA.16816.F32 R24, R180.reuse, R184, R24 ;  /* 0x000000b8b418723c */ /* 0x040fec0000001818 */
[-C--:B------:R-:W-:Y:S01]  /*13df0*/  HMMA.16816.F32 R28, R180, R186.reuse, R28 ;  /* 0x000000bab41c723c */ /* 0x080fe2000000181c */
[----:B------:R-:W-:Y:S05]  /*13e00*/  LDSM.16.M88.4 R180, [R210+0x4000] ;  /* 0x00400000d2b4783b */ /* 0x000fea0000000200 */
[----:B------:R-:W-:Y:S01]  /*13e10*/  HMMA.16816.F32 R32, R172, R186, R32 ;  /* 0x000000baac20723c */ /* 0x000fe20000001820 */
[----:B------:R-:W4:Y:S04]  /*13e20*/  LDSM.16.M88.4 R172, [R215+0x800] ;  /* 0x00080000d7ac783b */ /* 0x000f280000000200 */
[----:B------:R-:W4:Y:S01]  /*13e30*/  LDSM.16.M88.4 R184, [R208+0x9000] ;  /* 0x00900000d0b8783b */ /* 0x000f220000000200 */
[-C--:B------:R-:W-:Y:S06]  /*13e40*/  HMMA.16816.F32 R4, R188, R192.reuse, R4 ;  /* 0x000000c0bc04723c */ /* 0x080fec0000001804 */
[C---:B-1----:R-:W-:Y:S06]  /*13e50*/  HMMA.16816.F32 R8, R196.reuse, R192, R8 ;  /* 0x000000c0c408723c */ /* 0x042fec0000001808 */
[-C--:B------:R-:W-:Y:S06]  /*13e60*/  HMMA.16816.F32 R12, R196, R194.reuse, R12 ;  /* 0x000000c2c40c723c */ /* 0x080fec000000180c */
[C---:B------:R-:W-:Y:S01]  /*13e70*/  HMMA.16816.F32 R16, R188.reuse, R194, R16 ;  /* 0x000000c2bc10723c */ /* 0x040fe20000001810 */
[----:B------:R-:W1:Y:S05]  /*13e80*/  LDSM.16.M88.4 R192, [R210+0x6000] ;  /* 0x00600000d2c0783b */ /* 0x000e6a0000000200 */
[-C--:B--2---:R-:W-:Y:S06]  /*13e90*/  HMMA.16816.F32 R20, R188, R132.reuse, R20 ;  /* 0x00000084bc14723c */ /* 0x084fec0000001814 */
[C---:B------:R-:W-:Y:S06]  /*13ea0*/  HMMA.16816.F32 R24, R196.reuse, R132, R24 ;  /* 0x00000084c418723c */ /* 0x040fec0000001818 */
[-C--:B------:R-:W-:Y:S01]  /*13eb0*/  HMMA.16816.F32 R28, R196, R134.reuse, R28 ;  /* 0x00000086c41c723c */ /* 0x080fe2000000181c */
[----:B------:R-:W-:Y:S05]  /*13ec0*/  LDSM.16.M88.4 R196, [R221] ;  /* 0x00000000ddc4783b */ /* 0x000fea0000000200 */
[----:B------:R-:W-:Y:S01]  /*13ed0*/  HMMA.16816.F32 R32, R188, R134, R32 ;  /* 0x00000086bc20723c */ /* 0x000fe20000001820 */
[----:B------:R-:W2:Y:S04]  /*13ee0*/  LDSM.16.M88.4 R132, [R208+0x9800] ;  /* 0x00980000d084783b */ /* 0x000ea80000000200 */
[----:B------:R-:W2:Y:S01]  /*13ef0*/  LDSM.16.M88.4 R188, [R212+0x4000] ;  /* 0x00400000d4bc783b */ /* 0x000ea20000000200 */
[-C--:B---3--:R-:W-:Y:S06]  /*13f00*/  HMMA.16816.F32 R4, R176, R200.reuse, R4 ;  /* 0x000000c8b004723c */ /* 0x088fec0000001804 */
[C---:B------:R-:W-:Y:S06]  /*13f10*/  HMMA.16816.F32 R8, R204.reuse, R200, R8 ;  /* 0x000000c8cc08723c */ /* 0x040fec0000001808 */
[-C--:B------:R-:W-:Y:S06]  /*13f20*/  HMMA.16816.F32 R12, R204, R202.reuse, R12 ;  /* 0x000000cacc0c723c */ /* 0x080fec000000180c */
[C---:B------:R-:W-:Y:S01]  /*13f30*/  HMMA.16816.F32 R16, R176.reuse, R202, R16 ;  /* 0x000000cab010723c */ /* 0x040fe20000001810 */
[----:B------:R-:W3:Y:S05]  /*13f40*/  LDSM.16.M88.4 R200, [R212+0x6000] ;  /* 0x00600000d4c8783b */ /* 0x000eea0000000200 */
[-C--:B----4-:R-:W-:Y:S06]  /*13f50*/  HMMA.16816.F32 R20, R176, R172.reuse, R20 ;  /* 0x000000acb014723c */ /* 0x090fec0000001814 */
[C---:B------:R-:W-:Y:S06]  /*13f60*/  HMMA.16816.F32 R24, R204.reuse, R172, R24 ;  /* 0x000000accc18723c */ /* 0x040fec0000001818 */
[-C--:B------:R-:W-:Y:S01]  /*13f70*/  HMMA.16816.F32 R28, R204, R174.reuse, R28 ;  /* 0x000000aecc1c723c */ /* 0x080fe2000000181c */
[----:B------:R-:W-:Y:S05]  /*13f80*/  LDSM.16.M88.4 R204, [R218+0x6000] ;  /* 0x00600000dacc783b */ /* 0x000fea0000000200 */
[----:B------:R-:W-:Y:S01]  /*13f90*/  HMMA.16816.F32 R32, R176, R174, R32 ;  /* 0x000000aeb020723c */ /* 0x000fe20000001820 */
[----:B------:R-:W4:Y:S04]  /*13fa0*/  LDSM.16.M88.4 R172, [R220] ;  /* 0x00000000dcac783b */ /* 0x000f280000000200 */
[----:B------:R-:W-:Y:S01]  /*13fb0*/  LDSM.16.M88.4 R176, [R218+0x4000] ;  /* 0x00400000dab0783b */ /* 0x000fe20000000200 */
        /* <DEDUP_REMOVED lines=8> */
[----:B------:R-:W-:Y:S05]  /*14040*/  LDSM.16.M88.4 R192, [R215+0x1000] ;  /* 0x00100000d7c0783b */ /* 0x000fea0000000200 */
[----:B------:R-:W-:Y:S01]  /*14050*/  HMMA.16816.F32 R32, R180, R134, R32 ;  /* 0x00000086b420723c */ /* 0x000fe20000001820 */
[----:B------:R-:W2:Y:S04]  /*14060*/  LDSM.16.M88.4 R132, [R216+0x9800] ;  /* 0x00980000d884783b */ /* 0x000ea80000000200 */
[----:B------:R-:W2:Y:S01]  /*14070*/  LDSM.16.M88.4 R180, [R217+0x4000] ;  /* 0x00400000d9b4783b */ /* 0x000ea20000000200 */
[-C--:B------:R-:W-:Y:S06]  /*14080*/  HMMA.16816.F32 R4, R188, R196.reuse, R4 ;  /* 0x000000c4bc04723c */ /* 0x080fec0000001804 */
[C---:B---3--:R-:W-:Y:S06]  /*14090*/  HMMA.16816.F32 R8, R200.reuse, R196, R8 ;  /* 0x000000c4c808723c */ /* 0x048fec0000001808 */
[-C--:B------:R-:W-:Y:S06]  /*140a0*/  HMMA.16816.F32 R12, R200, R198.reuse, R12 ;  /* 0x000000c6c80c723c */ /* 0x080fec000000180c */
[C---:B------:R-:W-:Y:S01]  /*140b0*/  HMMA.16816.F32 R16, R188.reuse, R198, R16 ;  /* 0x000000c6bc10723c */ /* 0x040fe20000001810 */
[----:B------:R-:W3:Y:S05]  /*140c0*/  LDSM.16.M88.4 R196, [R217+0x6000] ;  /* 0x00600000d9c4783b */ /* 0x000eea0000000200 */
[-C--:B----4-:R-:W-:Y:S06]  /*140d0*/  HMMA.16816.F32 R20, R188, R172.reuse, R20 ;  /* 0x000000acbc14723c */ /* 0x090fec0000001814 */
[C---:B------:R-:W-:Y:S06]  /*140e0*/  HMMA.16816.F32 R24, R200.reuse, R172, R24 ;  /* 0x000000acc818723c */ /* 0x040fec0000001818 */
[-C--:B------:R-:W-:Y:S06]  /*140f0*/  HMMA.16816.F32 R28, R200, R174.reuse, R28 ;  /* 0x000000aec81c723c */ /* 0x080fec000000181c */
[----:B------:R-:W-:Y:S01]  /*14100*/  HMMA.16816.F32 R32, R188, R174, R32 ;  /* 0x000000aebc20723c */ /* 0x000fe20000001820 */
[----:B------:R-:W4:Y:S01]  /*14110*/  LDSM.16.M88.4 R172, [R215+0x1800] ;  /* 0x00180000d7ac783b */ /* 0x000f220000000200 */
[----:B------:R-:W-:Y:S04]  /*14120*/  DEPBAR.LE SB0, 0x0 ;  /* 0x000080000000791a */ /* 0x000fe80000000000 */
[-C--:B-1----:R-:W-:Y:S01]  /*14130*/  HMMA.16816.F32 R4, R176, R184.reuse, R4 ;  /* 0x000000b8b004723c */ /* 0x082fe20000001804 */
[----:B------:R-:W-:Y:S05]  /*14140*/  BAR.SYNC.DEFER_BLOCKING 0x0 ;  /* 0x0000000000007b1d */ /* 0x000fea0000010000 */
[C---:B------:R-:W-:Y:S06]  /*14150*/  HMMA.16816.F32 R8, R204.reuse, R184, R8 ;  /* 0x000000b8cc08723c */ /* 0x040fec0000001808 */
[-C--:B------:R-:W-:Y:S06]  /*14160*/  HMMA.16816.F32 R12, R204, R186.reuse, R12 ;  /* 0x000000bacc0c723c */ /* 0x080fec000000180c */
[C---:B------:R-:W-:Y:S06]  /*14170*/  HMMA.16816.F32 R16, R176.reuse, R186, R16 ;  /* 0x000000bab010723c */ /* 0x040fec0000001810 */
[-C--:B--2---:R-:W-:Y:S06]  /*14180*/  HMMA.16816.F32 R20, R176, R132.reuse, R20 ;  /* 0x00000084b014723c */ /* 0x084fec0000001814 */
[C---:B------:R-:W-:Y:S06]  /*14190*/  HMMA.16816.F32 R24, R204.reuse, R132, R24 ;  /* 0x00000084cc18723c */ /* 0x040fec0000001818 */
[-C--:B------:R-:W-:Y:S06]  /*141a0*/  HMMA.16816.F32 R28, R204, R134.reuse, R28 ;  /* 0x00000086cc1c723c */ /* 0x080fec000000181c */
[----:B------:R-:W-:Y:S06]  /*141b0*/  HMMA.16816.F32 R32, R176, R134, R32 ;  /* 0x00000086b020723c */ /* 0x000fec0000001820 */
[-C--:B------:R-:W-:Y:S06]  /*141c0*/  HMMA.16816.F32 R4, R180, R192.reuse, R4 ;  /* 0x000000c0b404723c */ /* 0x080fec0000001804 */
[C---:B---3--:R-:W-:Y:S06]  /*141d0*/  HMMA.16816.F32 R8, R196.reuse, R192, R8 ;  /* 0x000000c0c408723c */ /* 0x048fec0000001808 */
[-C--:B------:R-:W-:Y:S06]  /*141e0*/  HMMA.16816.F32 R12, R196, R194.reuse, R12 ;  /* 0x000000c2c40c723c */ /* 0x080fec000000180c */
[C---:B------:R-:W-:Y:S06]  /*141f0*/  HMMA.16816.F32 R16, R180.reuse, R194, R16 ;  /* 0x000000c2b410723c */ /* 0x040fec0000001810 */
[----:B------:R-:W-:Y:S01]  /*14200*/  FMNMX.FTZ R136, R4, R0, !PT ;  /* 0x0000000004887209 */ /* 0x000fe20007810000 */
[-C--:B----4-:R-:W-:Y:S04]  /*14210*/  HMMA.16816.F32 R20, R180, R172.reuse, R20 ;  /* 0x000000acb414723c */ /* 0x090fe80000001814 */
[----:B------:R-:W-:Y:S02]  /*14220*/  FMNMX.FTZ R2, R6, R3, !PT ;  /* 0x0000000306027209 */ /* 0x000fe40007810000 */
[----:B------:R-:W-:Y:S01]  /*14230*/  FMNMX.FTZ R136, R5, R136, !PT ;  /* 0x0000008805887209 */ /* 0x000fe20007810000 */
[C---:B------:R-:W-:Y:S04]  /*14240*/  HMMA.16816.F32 R24, R196.reuse, R172, R24 ;  /* 0x000000acc418723c */ /* 0x040fe80000001818 */
[----:B------:R-:W-:Y:S02]  /*14250*/  FMNMX.FTZ R2, R7, R2, !PT ;  /* 0x0000000207027209 */ /* 0x000fe40007810000 */
[----:B------:R-:W-:Y:S01]  /*14260*/  FMNMX.FTZ R139, R8, R138, !PT ;  /* 0x0000008a088b7209 */ /* 0x000fe20007810000 */
[-C--:B------:R-:W-:Y:S04]  /*14270*/  HMMA.16816.F32 R28, R196, R174.reuse, R28 ;  /* 0x000000aec41c723c */ /* 0x080fe8000000181c */
        /* <DEDUP_REMOVED lines=8> */
[----:B------:R-:W-:Y:S09]  /*14300*/  FMNMX.FTZ R2, R23, R2, !PT ;  /* 0x0000000217027209 */ /* 0x000ff20007810000 */
[----:B------:R-:W-:Y:S02]  /*14310*/  FMNMX.FTZ R136, R32, R136, !PT ;  /* 0x0000008820887209 */ /* 0x000fe40007810000 */
[----:B------:R-:W-:Y:S02]  /*14320*/  FMNMX.FTZ R180, R34, R2, !PT ;  /* 0x0000000222b47209 */ /* 0x000fe40007810000 */
[----:B------:R-:W-:Y:S01]  /*14330*/  FMNMX.FTZ R136, R33, R136, !PT ;  /* 0x0000008821887209 */ /* 0x000fe20007810000 */
[----:B------:R-:W-:Y:S06]  /*14340*/  @P4 BRA `(.L_x_1001) ;  /* 0xfffffff000b04947 */ /* 0x000fec000383ffff */
.L_x_1000:
[----:B-1----:R-:W1:Y:S01]  /*14350*/  SHFL.BFLY PT, R135, R136, 0x2, 0x1f ;  /* 0x0c401f0088877f89 */ /* 0x002e6200000e0000 */
[----:B------:R-:W-:Y:S01]  /*14360*/  FMNMX.FTZ R2, R35, R180, !PT ;  /* 0x000000b423027209 */ /* 0x000fe20007810000 */
[----:B------:R-:W-:Y:S01]  /*14370*/  UIADD3 UR5, UR25, -0x4498517b, URZ ;  /* 0xbb67ae8519057890 */ /* 0x000fe2000fffe03f */
[----:B------:R-:W-:Y:S01]  /*14380*/  FMNMX.FTZ R132, R9, R139, !PT ;  /* 0x0000008b09847209 */ /* 0x000fe20007810000 */
[----:B------:R-:W-:Y:S04]  /*14390*/  UIADD3 UR9, UR24, 0x3c6ef372, URZ ;  /* 0x3c6ef37218097890 */ /* 0x000fe8000fffe03f */
[----:B------:R-:W-:Y:S01]  /*143a0*/  LDSM.16.MT88.4 R184, [R211+0xa000] ;  /* 0x00a00000d3b8783b */ /* 0x000fe20000004200 */
[----:B------:R-:W-:Y:S01]  /*143b0*/  UIADD3 UR8, UR24, -0x61c88647, URZ ;  /* 0x9e3779b918087890 */ /* 0x000fe2000fffe03f */
[----:B------:R-:W-:Y:S04]  /*143c0*/  FMNMX.FTZ R132, R12, R132, !PT ;  /* 0x000000840c847209 */ /* 0x000fe80007810000 */
[----:B------:R-:W-:Y:S02]  /*143d0*/  FMNMX.FTZ R132, R13, R132, !PT ;  /* 0x000000840d847209 */ /* 0x000fe40007810000 */
[----:B------:R-:W2:Y:S02]  /*143e0*/  SHFL.BFLY PT, R133, R2, 0x2, 0x1f ;  /* 0x0c401f0002857f89 */ /* 0x000ea400000e0000 */
[----:B------:R-:W-:Y:S04]  /*143f0*/  FMNMX.FTZ R132, R24, R132, !PT ;  /* 0x0000008418847209 */ /* 0x000fe80007810000 */
[----:B------:R-:W-:Y:S04]  /*14400*/  FMNMX.FTZ R132, R25, R132, !PT ;  /* 0x0000008419847209 */ /* 0x000fe80007810000 */
[----:B------:R-:W-:Y:S04]  /*14410*/  FMNMX.FTZ R132, R28, R132, !PT ;  /* 0x000000841c847209 */ /* 0x000fe80007810000 */
[----:B------:R-:W-:Y:S05]  /*14420*/  FMNMX.FTZ R132, R29, R132, !PT ;  /* 0x000000841d847209 */ /* 0x000fea0007810000 */
[----:B------:R-:W3:Y:S01]  /*14430*/  SHFL.BFLY PT, R139, R132, 0x2, 0x1f ;  /* 0x0c401f00848b7f89 */ /* 0x000ee200000e0000 */
[----:B-1----:R-:W-:Y:S02]  /*14440*/  FMNMX.FTZ R135, R136, R135, !PT ;  /* 0x0000008788877209 */ /* 0x002fe40007810000 */
[----:B--2---:R-:W-:Y:S05]  /*14450*/  FMNMX.FTZ R2, R2, R133, !PT ;  /* 0x0000008502027209 */ /* 0x004fea0007810000 */
[----:B------:R-:W1:Y:S01]  /*14460*/  SHFL.BFLY PT, R134, R135, 0x1, 0x1f ;  /* 0x0c201f0087867f89 */ /* 0x000e6200000e0000 */
[----:B------:R-:W-:Y:S07]  /*14470*/  FMNMX.FTZ R133, R10, R137, !PT ;  /* 0x000000890a857209 */ /* 0x000fee0007810000 */
[----:B------:R-:W2:Y:S01]  /*14480*/  SHFL.BFLY PT, R172, R2, 0x1, 0x1f ;  /* 0x0c201f0002ac7f89 */ /* 0x000ea200000e0000 */
[----:B------:R-:W-:Y:S04]  /*14490*/  FMNMX.FTZ R133, R11, R133, !PT ;  /* 0x000000850b857209 */ /* 0x000fe80007810000 */
[----:B------:R-:W-:Y:S04]  /*144a0*/  FMNMX.FTZ R136, R14, R133, !PT ;  /* 0x000000850e887209 */ /* 0x000fe80007810000 */
[----:B------:R-:W-:Y:S04]  /*144b0*/  FMNMX.FTZ R136, R15, R136, !PT ;  /* 0x000000880f887209 */ /* 0x000fe80007810000 */
[----:B------:R-:W-:Y:S02]  /*144c0*/  FMNMX.FTZ R136, R26, R136, !PT ;  /* 0x000000881a887209 */ /* 0x000fe40007810000 */
[----:B---3--:R-:W-:Y:S02]  /*144d0*/  FMNMX.FTZ R133, R132, R139, !PT ;  /* 0x0000008b84857209 */ /* 0x008fe40007810000 */
[----:B-1----:R-:W-:Y:S02]  /*144e0*/  FMNMX.FTZ R135, R135, R134, !PT ;  /* 0x0000008687877209 */ /* 0x002fe40007810000 */
[----:B--2---:R-:W-:Y:S03]  /*144f0*/  FMNMX.FTZ R134, R2, R172, !PT ;  /* 0x000000ac02867209 */ /* 0x004fe60007810000 */
[C---:B------:R-:W-:Y:S01]  /*14500*/  FADD.FTZ R0, -R135.reuse, R0 ;  /* 0x0000000087007221 */ /* 0x040fe20000010100 */
[C---:B------:R-:W-:Y:S01]  /*14510*/  FMUL.FTZ R188, R135.reuse, UR4 ;  /* 0x0000000487bc7c20 */ /* 0x040fe20008410000 */
[----:B------:R-:W-:Y:S02]  /*14520*/  FSETP.NEU.FTZ.AND P0, PT, R135, -INF , PT ;  /* 0xff8000008700780b */ /* 0x000fe40003f1d000 */
[----:B------:R-:W-:Y:S01]  /*14530*/  FMUL.FTZ R2, R0, UR4 ;  /* 0x0000000400027c20 */ /* 0x000fe20008410000 */
[----:B------:R-:W-:Y:S01]  /*14540*/  FADD.FTZ R0, -R134, R3 ;  /* 0x0000000386007221 */ /* 0x000fe20000010100 */
[----:B------:R-:W-:Y:S01]  /*14550*/  FSEL R188, R188, RZ, P0 ;  /* 0x000000ffbcbc7208 */ /* 0x000fe20000000000 */
[----:B------:R-:W-:Y:S01]  /*14560*/  FMUL.FTZ R189, R134, UR4 ;  /* 0x0000000486bd7c20 */ /* 0x000fe20008410000 */
[----:B------:R1:W2:Y:S01]  /*14570*/  MUFU.EX2 R132, R2 ;  /* 0x0000000200847308 */ /* 0x0002a20000000800 */
[----:B------:R-:W-:Y:S01]  /*14580*/  FMUL.FTZ R3, R0, UR4 ;  /* 0x0000000400037c20 */ /* 0x000fe20008410000 */
[----:B------:R-:W-:Y:S01]  /*14590*/  FSETP.NEU.FTZ.AND P0, PT, R134, -INF , PT ;  /* 0xff8000008600780b */ /* 0x000fe20003f1d000 */
[----:B------:R-:W-:Y:S01]  /*145a0*/  FFMA.FTZ R16, R16, UR4, -R188 ;  /* 0x0000000410107c23 */ /* 0x000fe200080108bc */
[----:B------:R-:W-:Y:S01]  /*145b0*/  LOP3.LUT R172, R233, UR5, R224, 0x96, !PT ;  /* 0x00000005e9ac7c12 */ /* 0x000fe2000f8e96e0 */
[--C-:B------:R-:W-:Y:S01]  /*145c0*/  FFMA.FTZ R17, R17, UR4, -R188.reuse ;  /* 0x0000000411117c23 */ /* 0x100fe200080108bc */
[----:B------:R-:W-:Y:S01]  /*145d0*/  FSEL R189, R189, RZ, P0 ;  /* 0x000000ffbdbd7208 */ /* 0x000fe20000000000 */
[--C-:B------:R-:W-:Y:S03]  /*145e0*/  FFMA.FTZ R4, R4, UR4, -R188.reuse ;  /* 0x0000000404047c23 */ /* 0x100fe600080108bc */
[----:B------:R3:W-:Y:S01]  /*145f0*/  MUFU.EX2 R240, R16 ;  /* 0x0000001000f07308 */ /* 0x0007e20000000800 */
[----:B------:R-:W-:Y:S04]  /*14600*/  IMAD.WIDE.U32 R172, R172, -0x326172a9, RZ ;  /* 0xcd9e8d57acac7825 */ /* 0x000fe800078e00ff */
[----:B------:R-:W-:Y:S01]  /*14610*/  FFMA.FTZ R32, R32, UR4, -R188 ;  /* 0x0000000420207c23 */ /* 0x000fe200080108bc */
[--C-:B------:R-:W-:Y:S01]  /*14620*/  FFMA.FTZ R139, R18, UR4, -R189.reuse ;  /* 0x00000004128b7c23 */ /* 0x100fe200080108bd */
[--C-:B------:R-:W-:Y:S01]  /*14630*/  FFMA.FTZ R19, R19, UR4, -R189.reuse ;  /* 0x0000000413137c23 */ /* 0x100fe200080108bd */
[--C-:B------:R-:W-:Y:S01]  /*14640*/  FFMA.FTZ R6, R6, UR4, -R189.reuse ;  /* 0x0000000406067c23 */ /* 0x100fe200080108bd */
[----:B------:R-:W-:Y:S01]  /*14650*/  FFMA.FTZ R7, R7, UR4, -R189 ;  /* 0x0000000407077c23 */ /* 0x000fe200080108bd */
[----:B------:R4:W-:Y:S01]  /*14660*/  MUFU.EX2 R241, R17 ;  /* 0x0000001100f17308 */ /* 0x0009e20000000800 */
[----:B-1----:R-:W-:Y:S01]  /*14670*/  FMNMX.FTZ R2, R27, R136, !PT ;  /* 0x000000881b027209 */ /* 0x002fe20007810000 */
[C---:B--2---:R-:W-:Y:S01]  /*14680*/  FMUL.FTZ R36, R132.reuse, R36 ;  /* 0x0000002484247220 */ /* 0x044fe20000410000 */
[----:B------:R-:W-:Y:S01]  /*14690*/  MOV R136, UR25 ;  /* 0x0000001900887c02 */ /* 0x000fe20008000f00 */
[----:B------:R-:W-:Y:S01]  /*146a0*/  FMUL.FTZ R37, R132, R37 ;  /* 0x0000002584257220 */ /* 0x000fe20000410000 */
[----:B------:R-:W-:Y:S01]  /*146b0*/  FMNMX.FTZ R0, R30, R2, !PT ;  /* 0x000000021e007209 */ /* 0x000fe20007810000 */
[C---:B------:R-:W-:Y:S01]  /*146c0*/  FMUL.FTZ R48, R132.reuse, R48 ;  /* 0x0000003084307220 */ /* 0x040fe20000410000 */
[----:B------:R-:W-:Y:S03]  /*146d0*/  LOP3.LUT R2, R225, UR17, R136, 0x96, !PT ;  /* 0x00000011e1027c12 */ /* 0x000fe6000f8e9688 */
[----:B------:R1:W-:Y:S01]  /*146e0*/  MUFU.EX2 R239, R139 ;  /* 0x0000008b00ef7308 */ /* 0x0003e20000000800 */
[----:B------:R-:W-:Y:S01]  /*146f0*/  FMNMX.FTZ R0, R31, R0, !PT ;  /* 0x000000001f007209 */ /* 0x000fe20007810000 */
[----:B------:R-:W-:Y:S01]  /*14700*/  FMUL.FTZ R49, R132, R49 ;  /* 0x0000003184317220 */ /* 0x000fe20000410000 */
[----:B---3--:R-:W-:Y:S01]  /*14710*/  LOP3.LUT R16, R237, UR5, R224, 0x96, !PT ;  /* 0x00000005ed107c12 */ /* 0x008fe2000f8e96e0 */
[----:B------:R-:W-:Y:S01]  /*14720*/  IMAD.WIDE.U32 R174, R2, -0x326172a9, RZ ;  /* 0xcd9e8d5702ae7825 */ /* 0x000fe200078e00ff */
[----:B------:R-:W-:Y:S01]  /*14730*/  UIADD3 UR5, UR25, 0x76cf5d0a, URZ ;  /* 0x76cf5d0a19057890 */ /* 0x000fe2000fffe03f */
[----:B------:R-:W2:Y:S02]  /*14740*/  SHFL.BFLY PT, R2, R0, 0x2, 0x1f ;  /* 0x0c401f0000027f89 */ /* 0x000ea400000e0000 */
[----:B------:R-:W-:Y:S02]  /*14750*/  FMUL.FTZ R52, R132, R52 ;  /* 0x0000003484347220 */ /* 0x000fe40000410000 */
[----:B------:R3:W-:Y:S01]  /*14760*/  MUFU.EX2 R238, R19 ;  /* 0x0000001300ee7308 */ /* 0x0007e20000000800 */
[----:B------:R-:W-:Y:S01]  /*14770*/  LOP3.LUT R176, R173, UR9, R174, 0x96, !PT ;  /* 0x00000009adb07c12 */ /* 0x000fe2000f8e96ae */
[----:B------:R-:W-:Y:S02]  /*14780*/  IMAD.WIDE.U32 R178, R16, -0x326172a9, RZ ;  /* 0xcd9e8d5710b27825 */ /* 0x000fe400078e00ff */
[----:B------:R-:W5:Y:S01]  /*14790*/  SHFL.BFLY PT, R173, R133, 0x1, 0x1f ;  /* 0x0c201f0085ad7f89 */ /* 0x000f6200000e0000 */
[----:B------:R-:W-:Y:S01]  /*147a0*/  UIADD3 UR17, UR17, -0x1, URZ ;  /* 0xffffffff11117890 */ /* 0x000fe2000fffe03f */
[C---:B------:R-:W-:Y:S01]  /*147b0*/  LOP3.LUT R136, R175.reuse, UR8, R250, 0x96, !PT ;  /* 0x00000008af887c12 */ /* 0x040fe2000f8e96fa */
[----:B------:R-:W-:Y:S01]  /*147c0*/  IMAD.WIDE.U32 R176, R176, -0x2daee0ad, RZ ;  /* 0xd2511f53b0b07825 */ /* 0x000fe200078e00ff */
[----:B------:R-:W-:Y:S02]  /*147d0*/  LOP3.LUT R18, R175, UR8, R244, 0x96, !PT ;  /* 0x00000008af127c12 */ /* 0x000fe4000f8e96f4 */
[----:B------:R5:W-:Y:S01]  /*147e0*/  MUFU.EX2 R235, R4 ;  /* 0x0000000400eb7308 */ /* 0x000be20000000800 */
[----:B------:R-:W-:Y:S01]  /*147f0*/  LOP3.LUT R174, R179, UR9, R174, 0x96, !PT ;  /* 0x00000009b3ae7c12 */ /* 0x000fe2000f8e96ae */
[----:B----4-:R-:W-:Y:S04]  /*14800*/  IMAD.WIDE.U32 R16, R136, -0x2daee0ad, RZ ;  /* 0xd2511f5388107825 */ /* 0x010fe800078e00ff */
[C---:B------:R-:W-:Y:S01]  /*14810*/  FMUL.FTZ R53, R132.reuse, R53 ;  /* 0x0000003584357220 */ /* 0x040fe20000410000 */
[----:B------:R-:W-:Y:S01]  /*14820*/  FMUL.FTZ R64, R132, R64 ;  /* 0x0000004084407220 */ /* 0x000fe20000410000 */
[----:B------:R-:W-:Y:S01]  /*14830*/  IMAD.WIDE.U32 R174, R174, -0x2daee0ad, RZ ;  /* 0xd2511f53aeae7825 */ /* 0x000fe200078e00ff */
[----:B------:R-:W-:Y:S01]  /*14840*/  LOP3.LUT R136, R17, UR5, R232, 0x96, !PT ;  /* 0x0000000511887c12 */ /* 0x000fe2000f8e96e8 */
[----:B------:R-:W-:Y:S01]  /*14850*/  MUFU.EX2 R231, R6 ;  /* 0x0000000600e77308 */ /* 0x000fe20000000800 */
[----:B-1----:R-:W-:Y:S01]  /*14860*/  LOP3.LUT R139, R177, UR22, R16, 0x96, !PT ;  /* 0x00000016b18b7c12 */ /* 0x002fe2000f8e9610 */
[----:B------:R-:W-:Y:S04]  /*14870*/  IMAD.WIDE.U32 R16, R18, -0x2daee0ad, RZ ;  /* 0xd2511f5312107825 */ /* 0x000fe800078e00ff */
[C---:B------:R-:W-:Y:S01]  /*14880*/  FMUL.FTZ R65, R132.reuse, R65 ;  /* 0x0000004184417220 */ /* 0x040fe20000410000 */
[----:B------:R-:W-:Y:S01]  /*14890*/  FMUL.FTZ R68, R132, R68 ;  /* 0x0000004484447220 */ /* 0x000fe20000410000 */
[----:B--2---:R-:W-:Y:S01]  /*148a0*/  FMNMX.FTZ R0, R0, R2, !PT ;  /* 0x0000000200007209 */ /* 0x004fe20007810000 */
[----:B---3--:R-:W-:Y:S01]  /*148b0*/  IMAD.WIDE.U32 R18, R136, -0x326172a9, RZ ;  /* 0xcd9e8d5788127825 */ /* 0x008fe200078e00ff */
[----:B------:R-:W-:Y:S01]  /*148c0*/  LOP3.LUT R17, R17, UR5, R236, 0x96, !PT ;  /* 0x0000000511117c12 */ /* 0x000fe2000f8e96ec */
[----:B------:R1:W-:Y:S01]  /*148d0*/  MUFU.EX2 R230, R7 ;  /* 0x0000000700e67308 */ /* 0x0003e20000000800 */
[----:B------:R-:W-:Y:S01]  /*148e0*/  LOP3.LUT R136, R175, UR22, R16, 0x96, !PT ;  /* 0x00000016af887c12 */ /* 0x000fe2000f8e9610 */
[----:B------:R-:W2:Y:S01]  /*148f0*/  SHFL.BFLY PT, R2, R0, 0x1, 0x1f ;  /* 0x0c201f0000027f89 */ /* 0x000ea200000e0000 */
[----:B------:R-:W-:Y:S01]  /*14900*/  IMAD.WIDE.U32 R198, R139, -0x326172a9, RZ ;  /* 0xcd9e8d578bc67825 */ /* 0x000fe200078e00ff */
[----:B-----5:R-:W-:Y:S01]  /*14910*/  FMNMX.FTZ R133, R133, R173, !PT ;  /* 0x000000ad85857209 */ /* 0x020fe20007810000 */
[----:B------:R-:W-:Y:S01]  /*14920*/  UIADD3 UR5, UR24, -0x4ab325aa, URZ ;  /* 0xb54cda5618057890 */ /* 0x000fe2000fffe03f */
[----:B------:R-:W-:Y:S01]  /*14930*/  LOP3.LUT R172, R19, UR23, R172, 0x96, !PT ;  /* 0x0000001713ac7c12 */ /* 0x000fe2000f8e96ac */
[----:B------:R-:W-:Y:S01]  /*14940*/  IMAD.WIDE.U32 R16, R17, -0x326172a9, RZ ;  /* 0xcd9e8d5711107825 */ /* 0x000fe200078e00ff */
[----:B------:R-:W-:Y:S02]  /*14950*/  LOP3.LUT R19, R199, UR12, R18, 0x96, !PT ;  /* 0x0000000cc7137c12 */ /* 0x000fe4000f8e9612 */
[----:B------:R-:W3:Y:S01]  /*14960*/  MUFU.EX2 R3, R3 ;  /* 0x0000000300037308 */ /* 0x000ee20000000800 */
[C---:B------:R-:W-:Y:S01]  /*14970*/  FMUL.FTZ R190, R133.reuse, UR4 ;  /* 0x0000000485be7c20 */ /* 0x040fe20008410000 */
[----:B------:R-:W-:Y:S01]  /*14980*/  FSETP.NEU.FTZ.AND P0, PT, R133, -INF , PT ;  /* 0xff8000008500780b */ /* 0x000fe20003f1d000 */
[----:B------:R-:W-:Y:S04]  /*14990*/  IMAD.WIDE.U32 R196, R136, -0x326172a9, RZ ;  /* 0xcd9e8d5788c47825 */ /* 0x000fe800078e00ff */
[----:B------:R-:W-:Y:S01]  /*149a0*/  FFMA.FTZ R18, R5, UR4, -R188 ;  /* 0x0000000405127c23 */ /* 0x000fe200080108bc */
[----:B------:R-:W-:Y:S01]  /*149b0*/  LOP3.LUT R136, R17, UR23, R178, 0x96, !PT ;  /* 0x0000001711887c12 */ /* 0x000fe2000f8e96b2 */
[----:B------:R-:W-:Y:S01]  /*149c0*/  IMAD.WIDE.U32 R4, R172, -0x2daee0ad, RZ ;  /* 0xd2511f53ac047825 */ /* 0x000fe200078e00ff */
[----:B------:R-:W-:Y:S01]  /*149d0*/  FSEL R190, R190, RZ, P0 ;  /* 0x000000ffbebe7208 */ /* 0x000fe20000000000 */
[----:B------:R4:W5:Y:S01]  /*149e0*/  MUFU.EX2 R234, R18 ;  /* 0x0000001200ea7308 */ /* 0x0009620000000800 */
[----:B------:R-:W-:Y:S01]  /*149f0*/  LOP3.LUT R17, R197, UR12, R16, 0x96, !PT ;  /* 0x0000000cc5117c12 */ /* 0x000fe2000f8e9610 */
[----:B------:R-:W-:Y:S01]  /*14a00*/  IMAD.WIDE.U32 R200, R19, -0x2daee0ad, RZ ;  /* 0xd2511f5313c87825 */ /* 0x000fe200078e00ff */
[----:B------:R-:W-:Y:S03]  /*14a10*/  LOP3.LUT R176, R5, UR11, R176, 0x96, !PT ;  /* 0x0000000b05b07c12 */ /* 0x000fe6000f8e96b0 */
[--C-:B------:R-:W-:Y:S01]  /*14a20*/  FFMA.FTZ R8, R8, UR4, -R190.reuse ;  /* 0x0000000408087c23 */ /* 0x100fe200080108be */
[----:B------:R-:W-:Y:S01]  /*14a30*/  FFMA.FTZ R9, R9, UR4, -R190 ;  /* 0x0000000409097c23 */ /* 0x000fe200080108be */
[----:B------:R-:W-:Y:S01]  /*14a40*/  LOP3.LUT R16, R201, UR10, R4, 0x96, !PT ;  /* 0x0000000ac9107c12 */ /* 0x000fe2000f8e9604 */
[----:B------:R-:W-:Y:S01]  /*14a50*/  IMAD.WIDE.U32 R4, R136, -0x2daee0ad, RZ ;  /* 0xd2511f5388047825 */ /* 0x000fe200078e00ff */
[----:B--2---:R-:W-:Y:S01]  /*14a60*/  FMNMX.FTZ R136, R0, R2, !PT ;  /* 0x0000000200887209 */ /* 0x004fe20007810000 */
[----:B------:R-:W-:Y:S02]  /*14a70*/  MUFU.EX2 R228, R8 ;  /* 0x0000000800e47308 */ /* 0x000fe40000000800 */
[----:B------:R-:W-:Y:S01]  /*14a80*/  FFMA.FTZ R12, R12, UR4, -R190 ;  /* 0x000000040c0c7c23 */ /* 0x000fe200080108be */
[----:B------:R-:W-:Y:S01]  /*14a90*/  IMAD.WIDE.U32 R202, R17, -0x2daee0ad, RZ ;  /* 0xd2511f5311ca7825 */ /* 0x000fe200078e00ff */
[C---:B------:R-:W-:Y:S03]  /*14aa0*/  FSETP.NEU.FTZ.AND P0, PT, R136.reuse, -INF , PT ;  /* 0xff8000008800780b */ /* 0x040fe60003f1d000 */
[----:B------:R-:W-:Y:S01]  /*14ab0*/  FMUL.FTZ R191, R136, UR4 ;  /* 0x0000000488bf7c20 */ /* 0x000fe20008410000 */
[----:B-1----:R-:W-:Y:S01]  /*14ac0*/  IMAD.WIDE.U32 R6, R16, -0x326172a9, RZ ;  /* 0xcd9e8d5710067825 */ /* 0x002fe200078e00ff */
[----:B------:R-:W-:Y:S01]  /*14ad0*/  LOP3.LUT R4, R203, UR10, R4, 0x96, !PT ;  /* 0x0000000acb047c12 */ /* 0x000fe2000f8e9604 */
[----:B------:R1:W-:Y:S01]  /*14ae0*/  MUFU.EX2 R229, R9 ;  /* 0x0000000900e57308 */ /* 0x0003e20000000800 */
[----:B------:R-:W-:Y:S01]  /*14af0*/  LOP3.LUT R174, R5, UR11, R174, 0x96, !PT ;  /* 0x0000000b05ae7c12 */ /* 0x000fe2000f8e96ae */
[----:B------:R-:W-:Y:S01]  /*14b00*/  IMAD.WIDE.U32 R194, R176, -0x326172a9, RZ ;  /* 0xcd9e8d57b0c27825 */ /* 0x000fe200078e00ff */
[----:B------:R-:W-:Y:S01]  /*14b10*/  FSEL R191, R191, RZ, P0 ;  /* 0x000000ffbfbf7208 */ /* 0x000fe20000000000 */
[----:B------:R-:W2:Y:S01]  /*14b20*/  LDSM.16.MT88.4 R176, [R209+0xa000] ;  /* 0x00a00000d1b0783b */ /* 0x000ea20000004200 */
[----:B------:R-:W-:Y:S01]  /*14b30*/  LOP3.LUT R0, R6, 0xffff, RZ, 0xc0, !PT ;  /* 0x0000ffff06007812 */ /* 0x000fe200078ec0ff */
[----:B------:R-:W-:Y:S01]  /*14b40*/  IMAD.WIDE.U32 R4, R4, -0x326172a9, RZ ;  /* 0xcd9e8d5704047825 */ /* 0x000fe200078e00ff */
[--C-:B------:R-:W-:Y:S03]  /*14b50*/  SHF.R.U32.HI R16, RZ, 0x10, R6.reuse ;  /* 0x00000010ff107819 */ /* 0x100fe60000011606 */
[----:B------:R-:W-:Y:S01]  /*14b60*/  MUFU.EX2 R207, R12 ;  /* 0x0000000c00cf7308 */ /* 0x000fe20000000800 */
[--C-:B------:R-:W-:Y:S01]  /*14b70*/  FFMA.FTZ R10, R10, UR4, -R191.reuse ;  /* 0x000000040a0a7c23 */ /* 0x100fe200080108bf */
[----:B------:R-:W-:Y:S01]  /*14b80*/  IMAD.WIDE.U32 R192, R174, -0x326172a9, RZ ;  /* 0xcd9e8d57aec07825 */ /* 0x000fe200078e00ff */
[----:B----4-:R-:W-:Y:S02]  /*14b90*/  LOP3.LUT R18, R6, 0xff, RZ, 0xc0, !PT ;  /* 0x000000ff06127812 */ /* 0x010fe400078ec0ff */
[----:B------:R-:W-:Y:S01]  /*14ba0*/  SHF.R.U32.HI R17, RZ, 0x18, R6 ;  /* 0x00000018ff117819 */ /* 0x000fe20000011606 */
[--C-:B------:R-:W-:Y:S01]  /*14bb0*/  FFMA.FTZ R11, R11, UR4, -R191.reuse ;  /* 0x000000040b0b7c23 */ /* 0x100fe200080108bf */
[----:B------:R-:W-:Y:S03]  /*14bc0*/  LOP3.LUT R6, R7, UR5, R194, 0x96, !PT ;  /* 0x0000000507067c12 */ /* 0x000fe6000f8e96c2 */
[----:B------:R4:W-:Y:S01]  /*14bd0*/  MUFU.EX2 R227, R10 ;  /* 0x0000000a00e37308 */ /* 0x0009e20000000800 */
[----:B------:R-:W-:Y:S01]  /*14be0*/  SHF.R.U32.HI R2, RZ, 0x10, R4 ;  /* 0x00000010ff027819 */ /* 0x000fe20000011604 */
[----:B------:R-:W-:Y:S01]  /*14bf0*/  FFMA.FTZ R13, R13, UR4, -R190 ;  /* 0x000000040d0d7c23 */ /* 0x000fe200080108be */
[----:B------:R-:W-:Y:S01]  /*14c00*/  SHF.R.U32.HI R7, RZ, 0x8, R0 ;  /* 0x00000008ff077819 */ /* 0x000fe20000011600 */
[--C-:B------:R-:W-:Y:S01]  /*14c10*/  FFMA.FTZ R14, R14, UR4, -R191.reuse ;  /* 0x000000040e0e7c23 */ /* 0x100fe200080108bf */
[----:B------:R-:W-:Y:S01]  /*14c20*/  LOP3.LUT R0, R16, 0xff, RZ, 0xc0, !PT ;  /* 0x000000ff10007812 */ /* 0x000fe200078ec0ff */
[----:B------:R-:W-:Y:S01]  /*14c30*/  FFMA.FTZ R15, R15, UR4, -R191 ;  /* 0x000000040f0f7c23 */ /* 0x000fe200080108bf */
[----:B-1----:R-:W-:Y:S03]  /*14c40*/  SHF.R.U32.HI R9, RZ, 0x18, R4 ;  /* 0x00000018ff097819 */ /* 0x002fe60000011604 */
[----:B------:R-:W-:Y:S01]  /*14c50*/  MUFU.EX2 R226, R11 ;  /* 0x0000000b00e27308 */ /* 0x000fe20000000800 */
[----:B------:R-:W-:Y:S01]  /*14c60*/  LOP3.LUT R8, R4, 0xffff, RZ, 0xc0, !PT ;  /* 0x0000ffff04087812 */ /* 0x000fe200078ec0ff */
[----:B------:R-:W-:Y:S01]  /*14c70*/  FMUL.FTZ R16, R132, R152 ;  /* 0x0000009884107220 */ /* 0x000fe20000410000 */
[----:B------:R-:W-:Y:S01]  /*14c80*/  LOP3.LUT R19, R4, 0xff, RZ, 0xc0, !PT ;  /* 0x000000ff04137812 */ /* 0x000fe200078ec0ff */
[----:B---3--:R-:W-:Y:S01]  /*14c90*/  FMUL.FTZ R38, R3, R38 ;  /* 0x0000002603267220 */ /* 0x008fe20000410000 */
[----:B------:R-:W-:Y:S01]  /*14ca0*/  LOP3.LUT R4, R5, UR5, R192, 0x96, !PT ;  /* 0x0000000505047c12 */ /* 0x000fe2000f8e96c0 */
[C---:B------:R-:W-:Y:S01]  /*14cb0*/  FMUL.FTZ R39, R3.reuse, R39 ;  /* 0x0000002703277220 */ /* 0x040fe20000410000 */
[----:B------:R-:W-:Y:S03]  /*14cc0*/  LOP3.LUT R5, R2, 0xff, RZ, 0xc0, !PT ;  /* 0x000000ff02057812 */ /* 0x000fe600078ec0ff */
[----:B------:R-:W-:Y:S01]  /*14cd0*/  MUFU.EX2 R206, R13 ;  /* 0x0000000d00ce7308 */ /* 0x000fe20000000800 */
[----:B------:R-:W-:Y:S01]  /*14ce0*/  PRMT R17, R0, 0x5410, R17 ;  /* 0x0000541000117816 */ /* 0x000fe20000000011 */
[C---:B------:R-:W-:Y:S01]  /*14cf0*/  FMUL.FTZ R50, R3.reuse, R50 ;  /* 0x0000003203327220 */ /* 0x040fe20000410000 */
[----:B------:R-:W-:Y:S01]  /*14d00*/  LOP3.LUT R2, R6, 0xffff, RZ, 0xc0, !PT ;  /* 0x0000ffff06027812 */ /* 0x000fe200078ec0ff */
[C---:B------:R-:W-:Y:S01]  /*14d10*/  FMUL.FTZ R51, R3.reuse, R51 ;  /* 0x0000003303337220 */ /* 0x040fe20000410000 */
[----:B------:R-:W-:Y:S01]  /*14d20*/  SHF.R.U32.HI R0, RZ, 0x10, R6 ;  /* 0x00000010ff007819 */ /* 0x000fe20000011606 */
[C---:B------:R-:W-:Y:S01]  /*14d30*/  FMUL.FTZ R54, R3.reuse, R54 ;  /* 0x0000003603367220 */ /* 0x040fe20000410000 */
[----:B------:R-:W-:Y:S03]  /*14d40*/  PRMT R18, R18, 0x5410, R7 ;  /* 0x0000541012127816 */ /* 0x000fe60000000007 */
[----:B------:R-:W-:Y:S01]  /*14d50*/  MUFU.EX2 R205, R14 ;  /* 0x0000000e00cd7308 */ /* 0x000fe20000000800 */
[----:B------:R-:W-:Y:S01]  /*14d60*/  SHF.R.U32.HI R8, RZ, 0x8, R8 ;  /* 0x00000008ff087819 */ /* 0x000fe20000011608 */
[C---:B------:R-:W-:Y:S01]  /*14d70*/  FMUL.FTZ R55, R3.reuse, R55 ;  /* 0x0000003703377220 */ /* 0x040fe20000410000 */
[----:B------:R-:W-:Y:S01]  /*14d80*/  LOP3.LUT R7, R6, 0xff, RZ, 0xc0, !PT ;  /* 0x000000ff06077812 */ /* 0x000fe200078ec0ff */
[C---:B------:R-:W-:Y:S01]  /*14d90*/  FMUL.FTZ R66, R3.reuse, R66 ;  /* 0x0000004203427220 */ /* 0x040fe20000410000 */
[----:B------:R-:W-:Y:S01]  /*14da0*/  SHF.R.U32.HI R2, RZ, 0x8, R2 ;  /* 0x00000008ff027819 */ /* 0x000fe20000011602 */
[----:B------:R-:W-:Y:S01]  /*14db0*/  FMUL.FTZ R67, R3, R67 ;  /* 0x0000004303437220 */ /* 0x000fe20000410000 */
[----:B------:R-:W-:Y:S03]  /*14dc0*/  SHF.R.U32.HI R6, RZ, 0x18, R6 ;  /* 0x00000018ff067819 */ /* 0x000fe60000011606 */
[----:B------:R-:W-:Y:S01]  /*14dd0*/  MUFU.EX2 R204, R15 ;  /* 0x0000000f00cc7308 */ /* 0x000fe20000000800 */
[----:B------:R-:W-:Y:S01]  /*14de0*/  LOP3.LUT R0, R0, 0xff, RZ, 0xc0, !PT ;  /* 0x000000ff00007812 */ /* 0x000fe200078ec0ff */
[----:B------:R-:W-:Y:S01]  /*14df0*/  FMUL.FTZ R69, R132, R69 ;  /* 0x0000004584457220 */ /* 0x000fe20000410000 */
[----:B------:R-:W-:Y:S01]  /*14e00*/  PRMT R19, R19, 0x5410, R8 ;  /* 0x0000541013137816 */ /* 0x000fe20000000008 */
[----:B------:R-:W-:Y:S01]  /*14e10*/  FMUL.FTZ R70, R3, R70 ;  /* 0x0000004603467220 */ /* 0x000fe20000410000 */
[----:B------:R-:W-:Y:S01]  /*14e20*/  PRMT R8, R7, 0x5410, R2 ;  /* 0x0000541007087816 */ /* 0x000fe20000000002 */
[C---:B------:R-:W-:Y:S01]  /*14e30*/  FMUL.FTZ R71, R3.reuse, R71 ;  /* 0x0000004703477220 */ /* 0x040fe20000410000 */
[----:B------:R-:W-:Y:S01]  /*14e40*/  PRMT R7, R0, 0x5410, R6 ;  /* 0x0000541000077816 */ /* 0x000fe20000000006 */
[----:B------:R-:W-:Y:S01]  /*14e50*/  FMUL.FTZ R80, R132, R80 ;  /* 0x0000005084507220 */ /* 0x000fe20000410000 */
[----:B------:R-:W-:Y:S01]  /*14e60*/  LOP3.LUT R0, R4, 0xffff, RZ, 0xc0, !PT ;  /* 0x0000ffff04007812 */ /* 0x000fe200078ec0ff */
[----:B------:R-:W-:Y:S01]  /*14e70*/  FMUL.FTZ R81, R132, R81 ;  /* 0x0000005184517220 */ /* 0x000fe20000410000 */
[--C-:B------:R-:W-:Y:S01]  /*14e80*/  SHF.R.U32.HI R2, RZ, 0x10, R4.reuse ;  /* 0x00000010ff027819 */ /* 0x100fe20000011604 */
[----:B------:R-:W-:Y:S01]  /*14e90*/  FMUL.FTZ R82, R3, R82 ;  /* 0x0000005203527220 */ /* 0x000fe20000410000 */
[----:B----4-:R-:W-:Y:S01]  /*14ea0*/  PRMT R10, R5, 0x5410, R9 ;  /* 0x00005410050a7816 */ /* 0x010fe20000000009 */
[C---:B------:R-:W-:Y:S01]  /*14eb0*/  FMUL.FTZ R83, R3.reuse, R83 ;  /* 0x0000005303537220 */ /* 0x040fe20000410000 */
[----:B------:R-:W-:Y:S01]  /*14ec0*/  LOP3.LUT R6, R4, 0xff, RZ, 0xc0, !PT ;  /* 0x000000ff04067812 */ /* 0x000fe200078ec0ff */
[C---:B------:R-:W-:Y:S01]  /*14ed0*/  FMUL.FTZ R84, R132.reuse, R84 ;  /* 0x0000005484547220 */ /* 0x040fe20000410000 */
[----:B------:R-:W-:Y:S01]  /*14ee0*/  SHF.R.U32.HI R5, RZ, 0x18, R4 ;  /* 0x00000018ff057819 */ /* 0x000fe20000011604 */
[----:B------:R-:W-:Y:S01]  /*14ef0*/  FMUL.FTZ R85, R132, R85 ;  /* 0x0000005584557220 */ /* 0x000fe20000410000 */
[--C-:B------:R-:W-:Y:S01]  /*14f00*/  HSET2.LE.AND R174, R18, R242.reuse, PT ;  /* 0x000000f212ae7233 */ /* 0x100fe20003803000 */
[C---:B------:R-:W-:Y:S01]  /*14f10*/  FMUL.FTZ R18, R3.reuse, R154 ;  /* 0x0000009a03127220 */ /* 0x040fe20000410000 */
[----:B------:R-:W-:Y:S01]  /*14f20*/  SHF.R.U32.HI R4, RZ, 0x8, R0 ;  /* 0x00000008ff047819 */ /* 0x000fe20000011600 */
[----:B------:R-:W-:Y:S01]  /*14f30*/  FMUL.FTZ R86, R3, R86 ;  /* 0x0000005603567220 */ /* 0x000fe20000410000 */
[----:B------:R-:W-:Y:S01]  /*14f40*/  F2FP.F16.F32.PACK_AB R0, R241, R240 ;  /* 0x000000f0f100723e */ /* 0x000fe200000000ff */
[----:B------:R-:W-:Y:S01]  /*14f50*/  FMUL.FTZ R87, R3, R87 ;  /* 0x0000005703577220 */ /* 0x000fe20000410000 */
[----:B------:R-:W-:Y:S01]  /*14f60*/  LOP3.LUT R2, R2, 0xff, RZ, 0xc0, !PT ;  /* 0x000000ff02027812 */ /* 0x000fe200078ec0ff */
[----:B------:R-:W-:Y:S01]  /*14f70*/  FFMA.FTZ R33, R33, UR4, -R188 ;  /* 0x0000000421217c23 */ /* 0x000fe200080108bc */
[----:B------:R-:W-:Y:S01]  /*14f80*/  LOP3.LUT R174, R174, R0, RZ, 0xc0, !PT ;  /* 0x00000000aeae7212 */ /* 0x000fe200078ec0ff */
[----:B------:R-:W-:Y:S01]  /*14f90*/  FADD.FTZ R0, -R136, R137 ;  /* 0x0000008988007221 */ /* 0x000fe20000010100 */
[----:B------:R-:W-:Y:S01]  /*14fa0*/  PRMT R181, R2, 0x5410, R5 ;  /* 0x0000541002b57816 */ /* 0x000fe20000000005 */
[----:B------:R-:W-:Y:S01]  /*14fb0*/  FADD.FTZ R2, -R133, R138 ;  /* 0x0000008a85027221 */ /* 0x000fe20000010100 */
[----:B------:R-:W-:Y:S01]  /*14fc0*/  PRMT R9, R6, 0x5410, R4 ;  /* 0x0000541006097816 */ /* 0x000fe20000000004 */
[----:B------:R-:W-:Y:S01]  /*14fd0*/  FMUL.FTZ R0, R0, UR4 ;  /* 0x0000000400007c20 */ /* 0x000fe20008410000 */
[--C-:B------:R-:W-:Y:S01]  /*14fe0*/  HSET2.LE.AND R4, R17, R242.reuse, PT ;  /* 0x000000f211047233 */ /* 0x100fe20003803000 */
[----:B------:R-:W-:Y:S01]  /*14ff0*/  FMUL.FTZ R2, R2, UR4 ;  /* 0x0000000402027c20 */ /* 0x000fe20008410000 */
[--C-:B------:R-:W-:Y:S01]  /*15000*/  HSET2.LE.AND R6, R7, R242.reuse, PT ;  /* 0x000000f207067233 */ /* 0x100fe20003803000 */
[----:B------:R-:W-:Y:S01]  /*15010*/  FMUL.FTZ R17, R132, R153 ;  /* 0x0000009984117220 */ /* 0x000fe20000410000 */
[--C-:B------:R-:W-:Y:S01]  /*15020*/  HSET2.LE.AND R5, R8, R242.reuse, PT ;  /* 0x000000f208057233 */ /* 0x100fe20003803000 */
[----:B------:R-:W1:Y:S01]  /*15030*/  MUFU.EX2 R0, R0 ;  /* 0x0000000000007308 */ /* 0x000e620000000800 */
[----:B------:R-:W-:Y:S01]  /*15040*/  F2FP.F16.F32.PACK_AB R175, R238, R239 ;  /* 0x000000efeeaf723e */ /* 0x000fe200000000ff */
[----:B------:R-:W-:Y:S01]  /*15050*/  FMUL.FTZ R96, R132, R96 ;  /* 0x0000006084607220 */ /* 0x000fe20000410000 */
[----:B------:R-:W-:Y:S01]  /*15060*/  F2FP.F16.F32.PACK_AB R173, R230, R231 ;  /* 0x000000e7e6ad723e */ /* 0x000fe200000000ff */
[----:B------:R-:W-:Y:S01]  /*15070*/  FMUL.FTZ R97, R132, R97 ;  /* 0x0000006184617220 */ /* 0x000fe20000410000 */
[----:B-----5:R-:W-:Y:S01]  /*15080*/  F2FP.F16.F32.PACK_AB R172, R234, R235 ;  /* 0x000000ebeaac723e */ /* 0x020fe200000000ff */
[C---:B------:R-:W-:Y:S01]  /*15090*/  FMUL.FTZ R98, R3.reuse, R98 ;  /* 0x0000006203627220 */ /* 0x040fe20000410000 */
[----:B------:R-:W-:Y:S03]  /*150a0*/  LOP3.LUT R175, R4, R175, RZ, 0xc0, !PT ;  /* 0x000000af04af7212 */ /* 0x000fe600078ec0ff */
[----:B------:R-:W3:Y:S01]  /*150b0*/  MUFU.EX2 R2, R2 ;  /* 0x0000000200027308 */ /* 0x000ee20000000800 */
[----:B------:R-:W-:Y:S01]  /*150c0*/  LOP3.LUT R173, R6, R173, RZ, 0xc0, !PT ;  /* 0x000000ad06ad7212 */ /* 0x000fe200078ec0ff */
[----:B------:R-:W-:Y:S01]  /*150d0*/  FMUL.FTZ R99, R3, R99 ;  /* 0x0000006303637220 */ /* 0x000fe20000410000 */
[----:B------:R-:W-:Y:S01]  /*150e0*/  LOP3.LUT R172, R5, R172, RZ, 0xc0, !PT ;  /* 0x000000ac05ac7212 */ /* 0x000fe200078ec0ff */
[----:B------:R-:W-:Y:S01]  /*150f0*/  FMUL.FTZ R100, R132, R100 ;  /* 0x0000006484647220 */ /* 0x000fe20000410000 */
[--C-:B------:R-:W-:Y:S01]  /*15100*/  HSET2.LE.AND R6, R19, R242.reuse, PT ;  /* 0x000000f213067233 */ /* 0x100fe20003803000 */
[----:B------:R-:W-:Y:S01]  /*15110*/  FMUL.FTZ R19, R3, R155 ;  /* 0x0000009b03137220 */ /* 0x000fe20000410000 */
[--C-:B------:R-:W-:Y:S03]  /*15120*/  HSET2.LE.AND R7, R10, R242.reuse, PT ;  /* 0x000000f20a077233 */ /* 0x100fe60003803000 */
[----:B------:R4:W-:Y:S01]  /*15130*/  MUFU.EX2 R203, R32 ;  /* 0x0000002000cb7308 */ /* 0x0009e20000000800 */
[--C-:B------:R-:W-:Y:S01]  /*15140*/  HSET2.LE.AND R4, R9, R242.reuse, PT ;  /* 0x000000f209047233 */ /* 0x100fe20003803000 */
[C---:B-1----:R-:W-:Y:S01]  /*15150*/  FMUL.FTZ R10, R0.reuse, R142 ;  /* 0x0000008e000a7220 */ /* 0x042fe20000410000 */
[--C-:B------:R-:W-:Y:S01]  /*15160*/  HSET2.LE.AND R181, R181, R242.reuse, PT ;  /* 0x000000f2b5b57233 */ /* 0x100fe20003803000 */
[C---:B------:R-:W-:Y:S01]  /*15170*/  FMUL.FTZ R11, R0.reuse, R143 ;  /* 0x0000008f000b7220 */ /* 0x040fe20000410000 */
[----:B------:R-:W-:Y:S01]  /*15180*/  F2FP.F16.F32.PACK_AB R180, R229, R228 ;  /* 0x000000e4e5b4723e */ /* 0x000fe200000000ff */
[----:B------:R-:W-:Y:S01]  /*15190*/  FMUL.FTZ R14, R0, R150 ;  /* 0x00000096000e7220 */ /* 0x000fe20000410000 */
[----:B------:R-:W-:Y:S01]  /*151a0*/  F2FP.F16.F32.PACK_AB R5, R226, R227 ;  /* 0x000000e3e205723e */ /* 0x000fe200000000ff */
[----:B------:R-:W-:Y:S01]  /*151b0*/  FMUL.FTZ R15, R0, R151 ;  /* 0x00000097000f7220 */ /* 0x000fe20000410000 */
[----:B------:R-:W-:Y:S01]  /*151c0*/  F2FP.F16.F32.PACK_AB R182, R206, R207 ;  /* 0x000000cfceb6723e */ /* 0x000fe200000000ff */
[----:B---3--:R-:W-:Y:S01]  /*151d0*/  FMUL.FTZ R8, R2, R140 ;  /* 0x0000008c02087220 */ /* 0x008fe20000410000 */
[----:B------:R-:W-:Y:S01]  /*151e0*/  F2FP.F16.F32.PACK_AB R183, R204, R205 ;  /* 0x000000cdccb7723e */ /* 0x000fe200000000ff */
[----:B------:R-:W-:Y:S01]  /*151f0*/  FMUL.FTZ R9, R2, R141 ;  /* 0x0000008d02097220 */ /* 0x000fe20000410000 */
[----:B------:R-:W-:Y:S01]  /*15200*/  LOP3.LUT R180, R4, R180, RZ, 0xc0, !PT ;  /* 0x000000b404b47212 */ /* 0x000fe200078ec0ff */
[C---:B------:R-:W-:Y:S01]  /*15210*/  FMUL.FTZ R4, R132.reuse, R144 ;  /* 0x0000009084047220 */ /* 0x040fe20000410000 */
[----:B------:R-:W-:Y:S01]  /*15220*/  LOP3.LUT R181, R181, R5, RZ, 0xc0, !PT ;  /* 0x00000005b5b57212 */ /* 0x000fe200078ec0ff */
[----:B------:R-:W-:Y:S01]  /*15230*/  FMUL.FTZ R5, R132, R145 ;  /* 0x0000009184057220 */ /* 0x000fe20000410000 */
[----:B------:R-:W-:Y:S01]  /*15240*/  LOP3.LUT R182, R6, R182, RZ, 0xc0, !PT ;  /* 0x000000b606b67212 */ /* 0x000fe200078ec0ff */
[----:B------:R-:W-:Y:S01]  /*15250*/  FMUL.FTZ R6, R3, R146 ;  /* 0x0000009203067220 */ /* 0x000fe20000410000 */
[----:B------:R-:W-:Y:S01]  /*15260*/  LOP3.LUT R183, R7, R183, RZ, 0xc0, !PT ;  /* 0x000000b707b77212 */ /* 0x000fe200078ec0ff */
[----:B------:R-:W-:Y:S01]  /*15270*/  FMUL.FTZ R7, R3, R147 ;  /* 0x0000009303077220 */ /* 0x000fe20000410000 */
[----:B------:R-:W1:Y:S01]  /*15280*/  LDSM.16.MT88.4 R140, [R214+0xa000] ;  /* 0x00a00000d68c783b */ /* 0x000e620000004200 */
[C---:B------:R-:W-:Y:S01]  /*15290*/  FMUL.FTZ R12, R2.reuse, R148 ;  /* 0x00000094020c7220 */ /* 0x040fe20000410000 */
[C---:B------:R-:W-:Y:S01]  /*152a0*/  FMUL.FTZ R13, R2.reuse, R149 ;  /* 0x00000095020d7220 */ /* 0x040fe20000410000 */
[C---:B----4-:R-:W-:Y:S01]  /*152b0*/  FMUL.FTZ R32, R2.reuse, R156 ;  /* 0x0000009c02207220 */ /* 0x050fe20000410000 */
[C---:B------:R-:W-:Y:S01]  /*152c0*/  FMUL.FTZ R40, R2.reuse, R40 ;  /* 0x0000002802287220 */ /* 0x040fe20000410000 */
[----:B------:R-:W-:Y:S01]  /*152d0*/  FMUL.FTZ R41, R2, R41 ;  /* 0x0000002902297220 */ /* 0x000fe20000410000 */
[-C--:B--2---:R-:W-:Y:S01]  /*152e0*/  HMMA.16816.F32 R4, R172, R176.reuse, R4 ;  /* 0x000000b0ac04723c */ /* 0x084fe20000001804 */
[----:B------:R-:W-:Y:S01]  /*152f0*/  UIADD3 UR5, UR25, 0x646e171e, URZ ;  /* 0x646e171e19057890 */ /* 0x000fe2000fffe03f */
[----:B------:R-:W2:Y:S03]  /*15300*/  LDSM.16.MT88.4 R144, [R213+0xa000] ;  /* 0x00a00000d590783b */ /* 0x000ea60000004200 */
[C---:B------:R-:W-:Y:S01]  /*15310*/  FMUL.FTZ R42, R0.reuse, R42 ;  /* 0x0000002a002a7220 */ /* 0x040fe20000410000 */
[C---:B------:R-:W-:Y:S04]  /*15320*/  HMMA.16816.F32 R8, R180.reuse, R176, R8 ;  /* 0x000000b0b408723c */ /* 0x040fe80000001808 */
[----:B------:R-:W3:Y:S01]  /*15330*/  LDSM.16.MT88.4 R148, [R209+0xb000] ;  /* 0x00b00000d194783b */ /* 0x000ee20000004200 */
[----:B------:R-:W-:Y:S01]  /*15340*/  FMUL.FTZ R43, R0, R43 ;  /* 0x0000002b002b7220 */ /* 0x000fe20000410000 */
[-C--:B------:R-:W-:Y:S05]  /*15350*/  HMMA.16816.F32 R12, R180, R178.reuse, R12 ;  /* 0x000000b2b40c723c */ /* 0x080fea000000180c */
[C---:B------:R-:W-:Y:S01]  /*15360*/  FMUL.FTZ R44, R2.reuse, R44 ;  /* 0x0000002c022c7220 */ /* 0x040fe20000410000 */
[C---:B------:R-:W-:Y:S05]  /*15370*/  HMMA.16816.F32 R16, R172.reuse, R178, R16 ;  /* 0x000000b2ac10723c */ /* 0x040fea0000001810 */
[----:B------:R-:W-:Y:S01]  /*15380*/  FMUL.FTZ R45, R2, R45 ;  /* 0x0000002d022d7220 */ /* 0x000fe20000410000 */
[-C--:B------:R-:W-:Y:S05]  /*15390*/  HMMA.16816.F32 R36, R172, R184.reuse, R36 ;  /* 0x000000b8ac24723c */ /* 0x080fea0000001824 */
[C---:B------:R-:W-:Y:S01]  /*153a0*/  FMUL.FTZ R46, R0.reuse, R46 ;  /* 0x0000002e002e7220 */ /* 0x040fe20000410000 */
[C---:B------:R-:W-:Y:S05]  /*153b0*/  HMMA.16816.F32 R40, R180.reuse, R184, R40 ;  /* 0x000000b8b428723c */ /* 0x040fea0000001828 */
[----:B------:R-:W-:Y:S01]  /*153c0*/  FMUL.FTZ R47, R0, R47 ;  /* 0x0000002f002f7220 */ /* 0x000fe20000410000 */
[C---:B------:R-:W-:Y:S01]  /*153d0*/  FMUL.FTZ R56, R2.reuse, R56 ;  /* 0x0000003802387220 */ /* 0x040fe20000410000 */
[----:B------:R-:W-:Y:S01]  /*153e0*/  FMUL.FTZ R57, R2, R57 ;  /* 0x0000003902397220 */ /* 0x000fe20000410000 */
[C---:B------:R-:W-:Y:S03]  /*153f0*/  FMUL.FTZ R58, R0.reuse, R58 ;  /* 0x0000003a003a7220 */ /* 0x040fe60000410000 */
[----:B------:R-:W-:Y:S01]  /*15400*/  FMUL.FTZ R59, R0, R59 ;  /* 0x0000003b003b7220 */ /* 0x000fe20000410000 */
[-C--:B------:R-:W-:Y:S03]  /*15410*/  HMMA.16816.F32 R44, R180, R186.reuse, R44 ;  /* 0x000000bab42c723c */ /* 0x080fe6000000182c */
[C---:B------:R-:W-:Y:S01]  /*15420*/  FMUL.FTZ R60, R2.reuse, R60 ;  /* 0x0000003c023c7220 */ /* 0x040fe20000410000 */
[----:B------:R-:W-:Y:S01]  /*15430*/  FMUL.FTZ R61, R2, R61 ;  /* 0x0000003d023d7220 */ /* 0x000fe20000410000 */
[C---:B------:R-:W-:Y:S01]  /*15440*/  FMUL.FTZ R62, R0.reuse, R62 ;  /* 0x0000003e003e7220 */ /* 0x040fe20000410000 */
[C---:B------:R-:W-:Y:S05]  /*15450*/  HMMA.16816.F32 R48, R172.reuse, R186, R48 ;  /* 0x000000baac30723c */ /* 0x040fea0000001830 */
[----:B------:R-:W-:Y:S01]  /*15460*/  FMUL.FTZ R63, R0, R63 ;  /* 0x0000003f003f7220 */ /* 0x000fe20000410000 */
[-C--:B-1----:R-:W-:Y:S05]  /*15470*/  HMMA.16816.F32 R52, R172, R140.reuse, R52 ;  /* 0x0000008cac34723c */ /* 0x082fea0000001834 */
[C---:B------:R-:W-:Y:S01]  /*15480*/  FMUL.FTZ R72, R2.reuse, R72 ;  /* 0x0000004802487220 */ /* 0x040fe20000410000 */
[C---:B------:R-:W-:Y:S05]  /*15490*/  HMMA.16816.F32 R56, R180.reuse, R140, R56 ;  /* 0x0000008cb438723c */ /* 0x040fea0000001838 */
[----:B------:R-:W-:Y:S01]  /*154a0*/  FMUL.FTZ R73, R2, R73 ;  /* 0x0000004902497220 */ /* 0x000fe20000410000 */
[-C--:B------:R-:W-:Y:S05]  /*154b0*/  HMMA.16816.F32 R60, R180, R142.reuse, R60 ;  /* 0x0000008eb43c723c */ /* 0x080fea000000183c */
[C---:B------:R-:W-:Y:S01]  /*154c0*/  FMUL.FTZ R74, R0.reuse, R74 ;  /* 0x0000004a004a7220 */ /* 0x040fe20000410000 */
[C---:B------:R-:W-:Y:S01]  /*154d0*/  HMMA.16816.F32 R64, R172.reuse, R142, R64 ;  /* 0x0000008eac40723c */ /* 0x040fe20000001840 */
[----:B------:R-:W1:Y:S04]  /*154e0*/  LDSM.16.MT88.4 R140, [R211+0xb000] ;  /* 0x00b00000d38c783b */ /* 0x000e680000004200 */
[----:B------:R-:W-:Y:S01]  /*154f0*/  FMUL.FTZ R75, R0, R75 ;  /* 0x0000004b004b7220 */ /* 0x000fe20000410000 */
[-C--:B--2---:R-:W-:Y:S05]  /*15500*/  HMMA.16816.F32 R68, R172, R144.reuse, R68 ;  /* 0x00000090ac44723c */ /* 0x084fea0000001844 */
[C---:B------:R-:W-:Y:S01]  /*15510*/  FMUL.FTZ R76, R2.reuse, R76 ;  /* 0x0000004c024c7220 */ /* 0x040fe20000410000 */
[C---:B------:R-:W-:Y:S05]  /*15520*/  HMMA.16816.F32 R72, R180.reuse, R144, R72 ;  /* 0x00000090b448723c */ /* 0x040fea0000001848 */
[----:B------:R-:W-:Y:S01]  /*15530*/  FMUL.FTZ R77, R2, R77 ;  /* 0x0000004d024d7220 */ /* 0x000fe20000410000 */
[C---:B------:R-:W-:Y:S01]  /*15540*/  FMUL.FTZ R78, R0.reuse, R78 ;  /* 0x0000004e004e7220 */ /* 0x040fe20000410000 */
[----:B------:R-:W-:Y:S01]  /*15550*/  FMUL.FTZ R79, R0, R79 ;  /* 0x0000004f004f7220 */ /* 0x000fe20000410000 */
[C---:B------:R-:W-:Y:S03]  /*15560*/  FMUL.FTZ R88, R2.reuse, R88 ;  /* 0x0000005802587220 */ /* 0x040fe60000410000 */
[----:B------:R-:W-:Y:S01]  /*15570*/  FMUL.FTZ R89, R2, R89 ;  /* 0x0000005902597220 */ /* 0x000fe20000410000 */
[C---:B------:R-:W-:Y:S01]  /*15580*/  FMUL.FTZ R90, R0.reuse, R90 ;  /* 0x0000005a005a7220 */ /* 0x040fe20000410000 */
[----:B------:R-:W-:Y:S01]  /*15590*/  FMUL.FTZ R91, R0, R91 ;  /* 0x0000005b005b7220 */ /* 0x000fe20000410000 */
[-C--:B------:R-:W-:Y:S03]  /*155a0*/  HMMA.16816.F32 R76, R180, R146.reuse, R76 ;  /* 0x00000092b44c723c */ /* 0x080fe6000000184c */
[C---:B------:R-:W-:Y:S01]  /*155b0*/  FMUL.FTZ R92, R2.reuse, R92 ;  /* 0x0000005c025c7220 */ /* 0x040fe20000410000 */
[----:B------:R-:W-:Y:S01]  /*155c0*/  FMUL.FTZ R93, R2, R93 ;  /* 0x0000005d025d7220 */ /* 0x000fe20000410000 */
[C---:B------:R-:W-:Y:S01]  /*155d0*/  FMUL.FTZ R94, R0.reuse, R94 ;  /* 0x0000005e005e7220 */ /* 0x040fe20000410000 */
[C---:B------:R-:W-:Y:S01]  /*155e0*/  HMMA.16816.F32 R80, R172.reuse, R146, R80 ;  /* 0x00000092ac50723c */ /* 0x040fe20000001850 */
[----:B------:R-:W2:Y:S04]  /*155f0*/  LDSM.16.MT88.4 R144, [R214+0xb000] ;  /* 0x00b00000d690783b */ /* 0x000ea80000004200 */
[----:B------:R-:W-:Y:S01]  /*15600*/  FMUL.FTZ R95, R0, R95 ;  /* 0x0000005f005f7220 */ /* 0x000fe20000410000 */
[-C--:B---3--:R-:W-:Y:S05]  /*15610*/  HMMA.16816.F32 R84, R172, R148.reuse, R84 ;  /* 0x00000094ac54723c */ /* 0x088fea0000001854 */
[----:B------:R-:W-:Y:S01]  /*15620*/  LOP3.LUT R138, R195, UR29, R198, 0x96, !PT ;  /* 0x0000001dc38a7c12 */ /* 0x000fe2000f8e96c6 */
[C---:B------:R-:W-:Y:S05]  /*15630*/  HMMA.16816.F32 R88, R180.reuse, R148, R88 ;  /* 0x00000094b458723c */ /* 0x040fea0000001858 */
[----:B------:R-:W-:Y:S01]  /*15640*/  IMAD.WIDE.U32 R138, R138, -0x2daee0ad, RZ ;  /* 0xd2511f538a8a7825 */ /* 0x000fe200078e00ff */
[-C--:B------:R-:W-:Y:S05]  /*15650*/  HMMA.16816.F32 R92, R180, R150.reuse, R92 ;  /* 0x00000096b45c723c */ /* 0x080fea000000185c */
[----:B------:R-:W-:Y:S01]  /*15660*/  LOP3.LUT R137, R193, UR29, R196, 0x96, !PT ;  /* 0x0000001dc1897c12 */ /* 0x000fe2000f8e96c4 */
[C---:B------:R-:W-:Y:S05]  /*15670*/  HMMA.16816.F32 R96, R172.reuse, R150, R96 ;  /* 0x00000096ac60723c */ /* 0x040fea0000001860 */
[----:B------:R-:W-:Y:S01]  /*15680*/  LOP3.LUT R153, R138, 0xffff, RZ, 0xc0, !PT ;  /* 0x0000ffff8a997812 */ /* 0x000fe200078ec0ff */
[----:B------:R-:W-:Y:S01]  /*15690*/  FFMA.FTZ R20, R20, UR4, -R188 ;  /* 0x0000000414147c23 */ /* 0x000fe200080108bc */
[----:B------:R-:W-:Y:S01]  /*156a0*/  SHF.R.U32.HI R155, RZ, 0x10, R138 ;  /* 0x00000010ff9b7819 */ /* 0x000fe2000001168a */
[----:B------:R-:W-:Y:S02]  /*156b0*/  FMUL.FTZ R101, R132, R101 ;  /* 0x0000006584657220 */ /* 0x000fe40000410000 */
[----:B------:R-:W-:Y:S01]  /*156c0*/  MUFU.EX2 R198, R20 ;  /* 0x0000001400c67308 */ /* 0x000fe20000000800 */
[----:B------:R-:W-:Y:S01]  /*156d0*/  LOP3.LUT R154, R138, 0xff, RZ, 0xc0, !PT ;  /* 0x000000ff8a9a7812 */ /* 0x000fe200078ec0ff */
[----:B------:R-:W-:Y:S01]  /*156e0*/  FMUL.FTZ R102, R3, R102 ;  /* 0x0000006603667220 */ /* 0x000fe20000410000 */
[----:B------:R-:W-:Y:S01]  /*156f0*/  LOP3.LUT R148, R139, UR5, R200, 0x96, !PT ;  /* 0x000000058b947c12 */ /* 0x000fe2000f8e96c8 */
[----:B------:R-:W-:Y:S01]  /*15700*/  FMUL.FTZ R103, R3, R103 ;  /* 0x0000006703677220 */ /* 0x000fe20000410000 */
[----:B------:R-:W-:Y:S01]  /*15710*/  SHF.R.U32.HI R176, RZ, 0x18, R138 ;  /* 0x00000018ffb07819 */ /* 0x000fe2000001168a */
[----:B------:R-:W-:Y:S04]  /*15720*/  IMAD.WIDE.U32 R138, R137, -0x2daee0ad, RZ ;  /* 0xd2511f53898a7825 */ /* 0x000fe800078e00ff */
[C---:B------:R-:W-:Y:S01]  /*15730*/  FMUL.FTZ R104, R2.reuse, R104 ;  /* 0x0000006802687220 */ /* 0x040fe20000410000 */
[----:B------:R-:W-:Y:S01]  /*15740*/  FMUL.FTZ R105, R2, R105 ;  /* 0x0000006902697220 */ /* 0x000fe20000410000 */
[C---:B------:R-:W-:Y:S01]  /*15750*/  FMUL.FTZ R106, R0.reuse, R106 ;  /* 0x0000006a006a7220 */ /* 0x040fe20000410000 */
[-C--:B-1----:R-:W-:Y:S03]  /*15760*/  HMMA.16816.F32 R100, R172, R140.reuse, R100 ;  /* 0x0000008cac64723c */ /* 0x082fe60000001864 */
[----:B------:R-:W-:Y:S01]  /*15770*/  LOP3.LUT R137, R139, UR5, R202, 0x96, !PT ;  /* 0x000000058b897c12 */ /* 0x000fe2000f8e96ca */
[----:B------:R-:W-:Y:S01]  /*15780*/  FMUL.FTZ R107, R0, R107 ;  /* 0x0000006b006b7220 */ /* 0x000fe20000410000 */
[----:B------:R1:W3:Y:S01]  /*15790*/  MUFU.EX2 R202, R33 ;  /* 0x0000002100ca7308 */ /* 0x0002e20000000800 */
[--C-:B------:R-:W-:Y:S01]  /*157a0*/  FFMA.FTZ R149, R34, UR4, -R189.reuse ;  /* 0x0000000422957c23 */ /* 0x100fe200080108bd */
[--C-:B------:R-:W-:Y:S01]  /*157b0*/  FFMA.FTZ R150, R35, UR4, -R189.reuse ;  /* 0x0000000423967c23 */ /* 0x100fe200080108bd */
[C---:B------:R-:W-:Y:S03]  /*157c0*/  FMUL.FTZ R34, R0.reuse, R158 ;  /* 0x0000009e00227220 */ /* 0x040fe60000410000 */
[C---:B------:R-:W-:Y:S04]  /*157d0*/  HMMA.16816.F32 R104, R180.reuse, R140, R104 ;  /* 0x0000008cb468723c */ /* 0x040fe80000001868 */
[----:B------:R4:W-:Y:S01]  /*157e0*/  MUFU.EX2 R200, R150 ;  /* 0x0000009600c87308 */ /* 0x0009e20000000800 */
[----:B------:R-:W-:Y:S01]  /*157f0*/  FMUL.FTZ R35, R0, R159 ;  /* 0x0000009f00237220 */ /* 0x000fe20000410000 */
[----:B------:R-:W-:Y:S01]  /*15800*/  SHF.R.U32.HI R151, RZ, 0x10, R138 ;  /* 0x00000010ff977819 */ /* 0x000fe2000001168a */
[C---:B------:R-:W-:Y:S01]  /*15810*/  FMUL.FTZ R108, R132.reuse, R108 ;  /* 0x0000006c846c7220 */ /* 0x040fe20000410000 */
[----:B------:R-:W-:Y:S03]  /*15820*/  FMUL.FTZ R109, R132, R109 ;  /* 0x0000006d846d7220 */ /* 0x000fe60000410000 */
[C---:B------:R-:W-:Y:S03]  /*15830*/  FMUL.FTZ R110, R3.reuse, R110 ;  /* 0x0000006e036e7220 */ /* 0x040fe60000410000 */
[----:B------:R-:W5:Y:S01]  /*15840*/  MUFU.EX2 R201, R149 ;  /* 0x0000009500c97308 */ /* 0x000f620000000800 */
[----:B-1----:R-:W-:Y:S01]  /*15850*/  FMUL.FTZ R33, R2, R157 ;  /* 0x0000009d02217220 */ /* 0x002fe20000410000 */
[----:B------:R-:W-:Y:S01]  /*15860*/  FMUL.FTZ R111, R3, R111 ;  /* 0x0000006f036f7220 */ /* 0x000fe20000410000 */
[----:B------:R-:W-:Y:S01]  /*15870*/  LDSM.16.MT88.4 R156, [R211+0xa800] ;  /* 0x00a80000d39c783b */ /* 0x000fe20000004200 */
[----:B------:R-:W-:Y:S01]  /*15880*/  LOP3.LUT R141, R138, 0xffff, RZ, 0xc0, !PT ;  /* 0x0000ffff8a8d7812 */ /* 0x000fe200078ec0ff */
[----:B------:R-:W-:Y:S01]  /*15890*/  FFMA.FTZ R188, R21, UR4, -R188 ;  /* 0x0000000415bc7c23 */ /* 0x000fe200080108bc */
[----:B------:R-:W-:Y:S01]  /*158a0*/  SHF.R.U32.HI R140, RZ, 0x18, R138 ;  /* 0x00000018ff8c7819 */ /* 0x000fe2000001168a */
[--C-:B------:R-:W-:Y:S01]  /*158b0*/  FFMA.FTZ R22, R22, UR4, -R189.reuse ;  /* 0x0000000416167c23 */ /* 0x100fe200080108bd */
[-C--:B------:R-:W-:Y:S02]  /*158c0*/  HMMA.16816.F32 R32, R180, R142.reuse, R32 ;  /* 0x0000008eb420723c */ /* 0x080fe40000001820 */
[----:B------:R-:W1:Y:S01]  /*158d0*/  MUFU.EX2 R199, R188 ;  /* 0x000000bc00c77308 */ /* 0x000e620000000800 */
[----:B------:R-:W-:Y:S01]  /*158e0*/  LOP3.LUT R20, R151, 0xff, RZ, 0xc0, !PT ;  /* 0x000000ff97147812 */ /* 0x000fe200078ec0ff */
[----:B------:R-:W-:Y:S01]  /*158f0*/  FFMA.FTZ R189, R23, UR4, -R189 ;  /* 0x0000000417bd7c23 */ /* 0x000fe200080108bd */
[----:B------:R-:W-:Y:S01]  /*15900*/  SHF.R.U32.HI R21, RZ, 0x8, R141 ;  /* 0x00000008ff157819 */ /* 0x000fe2000001168d */
[C---:B------:R-:W-:Y:S06]  /*15910*/  HMMA.16816.F32 R108, R172.reuse, R142, R108 ;  /* 0x0000008eac6c723c */ /* 0x040fec000000186c */
[----:B------:R3:W-:Y:S01]  /*15920*/  MUFU.EX2 R196, R22 ;  /* 0x0000001600c47308 */ /* 0x0007e20000000800 */
[----:B------:R-:W-:Y:S01]  /*15930*/  PRMT R185, R20, 0x5410, R140 ;  /* 0x0000541014b97816 */ /* 0x000fe2000000008c */
[--C-:B------:R-:W-:Y:S03]  /*15940*/  FFMA.FTZ R28, R28, UR4, -R190.reuse ;  /* 0x000000041c1c7c23 */ /* 0x100fe600080108be */
[----:B------:R-:W-:Y:S01]  /*15950*/  LOP3.LUT R152, R138, 0xff, RZ, 0xc0, !PT ;  /* 0x000000ff8a987812 */ /* 0x000fe200078ec0ff */
[----:B------:R-:W5:Y:S01]  /*15960*/  LDSM.16.MT88.4 R140, [R213+0xb000] ;  /* 0x00b00000d58c783b */ /* 0x000f620000004200 */
[----:B------:R-:W-:Y:S03]  /*15970*/  SHF.R.U32.HI R139, RZ, 0x8, R153 ;  /* 0x00000008ff8b7819 */ /* 0x000fe60000011699 */
[----:B------:R-:W1:Y:S01]  /*15980*/  MUFU.EX2 R197, R189 ;  /* 0x000000bd00c57308 */ /* 0x000e620000000800 */
[----:B------:R-:W-:Y:S01]  /*15990*/  LOP3.LUT R138, R155, 0xff, RZ, 0xc0, !PT ;  /* 0x000000ff9b8a7812 */ /* 0x000fe200078ec0ff */
[----:B------:R-:W-:Y:S01]  /*159a0*/  FFMA.FTZ R24, R24, UR4, -R190 ;  /* 0x0000000418187c23 */ /* 0x000fe200080108be */
[----:B------:R-:W-:Y:S01]  /*159b0*/  LOP3.LUT R20, R148, 0xffff, RZ, 0xc0, !PT ;  /* 0x0000ffff94147812 */ /* 0x000fe200078ec0ff */
[----:B------:R-:W-:Y:S01]  /*159c0*/  FMUL.FTZ R112, R132, R112 ;  /* 0x0000007084707220 */ /* 0x000fe20000410000 */
[----:B------:R-:W-:Y:S01]  /*159d0*/  PRMT R154, R154, 0x5410, R139 ;  /* 0x000054109a9a7816 */ /* 0x000fe2000000008b */
[----:B------:R-:W-:Y:S01]  /*159e0*/  FMUL.FTZ R113, R132, R113 ;  /* 0x0000007184717220 */ /* 0x000fe20000410000 */
[----:B------:R-:W-:Y:S03]  /*159f0*/  PRMT R151, R138, 0x5410, R176 ;  /* 0x000054108a977816 */ /* 0x000fe600000000b0 */
[----:B------:R1:W-:Y:S01]  /*15a00*/  MUFU.EX2 R189, R28 ;  /* 0x0000001c00bd7308 */ /* 0x0003e20000000800 */
[----:B------:R-:W-:Y:S01]  /*15a10*/  SHF.R.U32.HI R138, RZ, 0x8, R20 ;  /* 0x00000008ff8a7819 */ /* 0x000fe20000011614 */
[C---:B------:R-:W-:Y:S01]  /*15a20*/  FMUL.FTZ R114, R3.reuse, R114 ;  /* 0x0000007203727220 */ /* 0x040fe20000410000 */
[----:B------:R-:W-:Y:S01]  /*15a30*/  LOP3.LUT R139, R148, 0xff, RZ, 0xc0, !PT ;  /* 0x000000ff948b7812 */ /* 0x000fe200078ec0ff */
[----:B------:R-:W-:Y:S01]  /*15a40*/  FMUL.FTZ R115, R3, R115 ;  /* 0x0000007303737220 */ /* 0x000fe20000410000 */
[----:B------:R-:W-:Y:S01]  /*15a50*/  FFMA.FTZ R26, R26, UR4, -R191 ;  /* 0x000000041a1a7c23 */ /* 0x000fe200080108bf */
[C---:B------:R-:W-:Y:S01]  /*15a60*/  FMUL.FTZ R116, R2.reuse, R116 ;  /* 0x0000007402747220 */ /* 0x040fe20000410000 */
[----:B----4-:R-:W-:Y:S01]  /*15a70*/  PRMT R150, R139, 0x5410, R138 ;  /* 0x000054108b967816 */ /* 0x010fe2000000008a */
[----:B------:R-:W-:Y:S02]  /*15a80*/  FFMA.FTZ R138, R25, UR4, -R190 ;  /* 0x00000004198a7c23 */ /* 0x000fe400080108be */
[----:B------:R4:W-:Y:S01]  /*15a90*/  MUFU.EX2 R195, R24 ;  /* 0x0000001800c37308 */ /* 0x0009e20000000800 */
[----:B------:R-:W-:Y:S01]  /*15aa0*/  FMUL.FTZ R117, R2, R117 ;  /* 0x0000007502757220 */ /* 0x000fe20000410000 */
[-C--:B--2---:R-:W-:Y:S03]  /*15ab0*/  HMMA.16816.F32 R112, R172, R144.reuse, R112 ;  /* 0x00000090ac70723c */ /* 0x084fe60000001870 */
[C---:B------:R-:W-:Y:S01]  /*15ac0*/  FMUL.FTZ R118, R0.reuse, R118 ;  /* 0x0000007600767220 */ /* 0x040fe20000410000 */
[----:B------:R-:W-:Y:S01]  /*15ad0*/  FMUL.FTZ R119, R0, R119 ;  /* 0x0000007700777220 */ /* 0x000fe20000410000 */
[----:B------:R-:W-:Y:S03]  /*15ae0*/  PRMT R184, R152, 0x5410, R21 ;  /* 0x0000541098b87816 */ /* 0x000fe60000000015 */
[----:B------:R-:W2:Y:S03]  /*15af0*/  MUFU.EX2 R194, R138 ;  /* 0x0000008a00c27308 */ /* 0x000ea60000000800 */
[C---:B------:R-:W-:Y:S01]  /*15b00*/  FMUL.FTZ R20, R2.reuse, R160 ;  /* 0x000000a002147220 */ /* 0x040fe20000410000 */
[----:B------:R-:W-:Y:S01]  /*15b10*/  FMUL.FTZ R21, R2, R161 ;  /* 0x000000a102157220 */ /* 0x000fe20000410000 */
[C---:B------:R-:W-:Y:S05]  /*15b20*/  HMMA.16816.F32 R116, R180.reuse, R144, R116 ;  /* 0x00000090b474723c */ /* 0x040fea0000001874 */
[----:B------:R5:W-:Y:S01]  /*15b30*/  MUFU.EX2 R192, R26 ;  /* 0x0000001a00c07308 */ /* 0x000be20000000800 */
[C---:B---3--:R-:W-:Y:S01]  /*15b40*/  FMUL.FTZ R22, R0.reuse, R162 ;  /* 0x000000a200167220 */ /* 0x048fe20000410000 */
[----:B------:R-:W-:Y:S01]  /*15b50*/  FMUL.FTZ R23, R0, R163 ;  /* 0x000000a300177220 */ /* 0x000fe20000410000 */
[--C-:B-1----:R-:W-:Y:S03]  /*15b60*/  HSET2.LE.AND R28, R154, R242.reuse, PT ;  /* 0x000000f29a1c7233 */ /* 0x102fe60003803000 */
[C---:B------:R-:W-:Y:S01]  /*15b70*/  FMUL.FTZ R120, R132.reuse, R120 ;  /* 0x0000007884787220 */ /* 0x040fe20000410000 */
[----:B------:R-:W1:Y:S01]  /*15b80*/  LDSM.16.MT88.4 R152, [R209+0xa800] ;  /* 0x00a80000d198783b */ /* 0x000e620000004200 */
[----:B------:R-:W-:Y:S01]  /*15b90*/  FMUL.FTZ R121, R132, R121 ;  /* 0x0000007984797220 */ /* 0x000fe20000410000 */
[-C--:B------:R-:W-:Y:S03]  /*15ba0*/  HMMA.16816.F32 R20, R180, R146.reuse, R20 ;  /* 0x00000092b414723c */ /* 0x080fe60000001814 */
[C---:B------:R-:W-:Y:S01]  /*15bb0*/  FMUL.FTZ R122, R3.reuse, R122 ;  /* 0x0000007a037a7220 */ /* 0x040fe20000410000 */
[----:B------:R-:W-:Y:S01]  /*15bc0*/  FMUL.FTZ R123, R3, R123 ;  /* 0x0000007b037b7220 */ /* 0x000fe20000410000 */
[----:B------:R-:W-:Y:S01]  /*15bd0*/  SHF.R.U32.HI R25, RZ, 0x10, R148 ;  /* 0x00000010ff197819 */ /* 0x000fe20000011694 */
[--C-:B------:R-:W-:Y:S01]  /*15be0*/  FFMA.FTZ R30, R30, UR4, -R191.reuse ;  /* 0x000000041e1e7c23 */ /* 0x100fe200080108bf */
[----:B----4-:R-:W-:Y:S01]  /*15bf0*/  LOP3.LUT R24, R137, 0xffff, RZ, 0xc0, !PT ;  /* 0x0000ffff89187812 */ /* 0x010fe200078ec0ff */
[----:B------:R-:W-:Y:S01]  /*15c00*/  FFMA.FTZ R149, R27, UR4, -R191 ;  /* 0x000000041b957c23 */ /* 0x000fe200080108bf */
[----:B------:R-:W3:Y:S01]  /*15c10*/  LDSM.16.MT88.4 R160, [R214+0xa800] ;  /* 0x00a80000d6a0783b */ /* 0x000ee20000004200 */
[----:B------:R4:W-:Y:S01]  /*15c20*/  MUFU.EX2 R188, R30 ;  /* 0x0000001e00bc7308 */ /* 0x0009e20000000800 */
[C---:B------:R-:W-:Y:S04]  /*15c30*/  HMMA.16816.F32 R120, R172.reuse, R146, R120 ;  /* 0x00000092ac78723c */ /* 0x040fe80000001878 */
[----:B------:R-:W-:Y:S01]  /*15c40*/  LOP3.LUT R145, R137, 0xff, RZ, 0xc0, !PT ;  /* 0x000000ff89917812 */ /* 0x000fe200078ec0ff */
[C---:B-----5:R-:W-:Y:S01]  /*15c50*/  FMUL.FTZ R26, R3.reuse, R166 ;  /* 0x000000a6031a7220 */ /* 0x060fe20000410000 */
[--C-:B------:R-:W-:Y:S01]  /*15c60*/  SHF.R.U32.HI R138, RZ, 0x10, R137.reuse ;  /* 0x00000010ff8a7819 */ /* 0x100fe20000011689 */
[----:B------:R-:W-:Y:S01]  /*15c70*/  FMUL.FTZ R27, R3, R167 ;  /* 0x000000a7031b7220 */ /* 0x000fe20000410000 */
[----:B------:R-:W-:Y:S01]  /*15c80*/  SHF.R.U32.HI R144, RZ, 0x18, R137 ;  /* 0x00000018ff907819 */ /* 0x000fe20000011689 */
[----:B------:R-:W5:Y:S02]  /*15c90*/  MUFU.EX2 R193, R149 ;  /* 0x0000009500c17308 */ /* 0x000f640000000800 */
[----:B------:R-:W-:Y:S01]  /*15ca0*/  LOP3.LUT R139, R25, 0xff, RZ, 0xc0, !PT ;  /* 0x000000ff198b7812 */ /* 0x000fe200078ec0ff */
[C---:B------:R-:W-:Y:S01]  /*15cb0*/  FMUL.FTZ R25, R132.reuse, R165 ;  /* 0x000000a584197220 */ /* 0x040fe20000410000 */
[----:B------:R-:W-:Y:S01]  /*15cc0*/  SHF.R.U32.HI R137, RZ, 0x8, R24 ;  /* 0x00000008ff897819 */ /* 0x000fe20000011618 */
[----:B------:R-:W-:Y:S01]  /*15cd0*/  FMUL.FTZ R24, R132, R164 ;  /* 0x000000a484187220 */ /* 0x000fe20000410000 */
[----:B------:R-:W-:Y:S01]  /*15ce0*/  FFMA.FTZ R191, R31, UR4, -R191 ;  /* 0x000000041fbf7c23 */ /* 0x000fe200080108bf */
[----:B------:R-:W-:Y:S01]  /*15cf0*/  FFMA.FTZ R190, R29, UR4, -R190 ;  /* 0x000000041dbe7c23 */ /* 0x000fe200080108be */
[C---:B------:R-:W-:Y:S01]  /*15d00*/  FMUL.FTZ R124, R2.reuse, R124 ;  /* 0x0000007c027c7220 */ /* 0x040fe20000410000 */
[----:B------:R-:W-:Y:S01]  /*15d10*/  FMUL.FTZ R125, R2, R125 ;  /* 0x0000007d027d7220 */ /* 0x000fe20000410000 */
[C---:B------:R-:W-:Y:S01]  /*15d20*/  FMUL.FTZ R126, R0.reuse, R126 ;  /* 0x0000007e007e7220 */ /* 0x040fe20000410000 */
[----:B------:R-:W-:Y:S01]  /*15d30*/  FMUL.FTZ R127, R0, R127 ;  /* 0x0000007f007f7220 */ /* 0x000fe20000410000 */
[-C--:B------:R-:W-:Y:S01]  /*15d40*/  HMMA.16816.F32 R24, R172, R140.reuse, R24 ;  /* 0x0000008cac18723c */ /* 0x080fe20000001818 */
[----:B------:R-:W3:Y:S01]  /*15d50*/  MUFU.EX2 R190, R190 ;  /* 0x000000be00be7308 */ /* 0x000ee20000000800 */
[----:B------:R-:W3:Y:S01]  /*15d60*/  LDSM.16.MT88.4 R164, [R213+0xa800] ;  /* 0x00a80000d5a4783b */ /* 0x000ee20000004200 */
[----:B------:R-:W-:Y:S01]  /*15d70*/  SHF.R.U32.HI R148, RZ, 0x18, R148 ;  /* 0x00000018ff947819 */ /* 0x000fe20000011694 */
[C---:B------:R-:W-:Y:S01]  /*15d80*/  FMUL.FTZ R128, R2.reuse, R128 ;  /* 0x0000008002807220 */ /* 0x040fe20000410000 */
[----:B------:R-:W-:Y:S01]  /*15d90*/  FMUL.FTZ R129, R2, R129 ;  /* 0x0000008102817220 */ /* 0x000fe20000410000 */
[C---:B------:R-:W-:Y:S05]  /*15da0*/  HMMA.16816.F32 R124, R180.reuse, R140, R124 ;  /* 0x0000008cb47c723c */ /* 0x040fea000000187c */
[----:B------:R-:W3:Y:S01]  /*15db0*/  MUFU.EX2 R191, R191 ;  /* 0x000000bf00bf7308 */ /* 0x000ee20000000800 */
[C---:B------:R-:W-:Y:S01]  /*15dc0*/  FMUL.FTZ R130, R0.reuse, R130 ;  /* 0x0000008200827220 */ /* 0x040fe20000410000 */
[----:B------:R-:W-:Y:S01]  /*15dd0*/  FMUL.FTZ R131, R0, R131 ;  /* 0x0000008300837220 */ /* 0x000fe20000410000 */
[--C-:B------:R-:W-:Y:S03]  /*15de0*/  HSET2.LE.AND R29, R151, R242.reuse, PT ;  /* 0x000000f2971d7233 */ /* 0x100fe60003803000 */
[C---:B----4-:R-:W-:Y:S01]  /*15df0*/  FMUL.FTZ R30, R3.reuse, R170 ;  /* 0x000000aa031e7220 */ /* 0x050fe20000410000 */
[----:B------:R-:W-:Y:S01]  /*15e00*/  F2FP.F16.F32.PACK_AB R178, R202, R203 ;  /* 0x000000cbcab2723e */ /* 0x000fe200000000ff */
[C---:B------:R-:W-:Y:S01]  /*15e10*/  FMUL.FTZ R31, R3.reuse, R171 ;  /* 0x000000ab031f7220 */ /* 0x040fe20000410000 */
[-C--:B------:R-:W-:Y:S01]  /*15e20*/  HMMA.16816.F32 R128, R180, R142.reuse, R128 ;  /* 0x0000008eb480723c */ /* 0x080fe20000001880 */
[----:B------:R-:W-:Y:S02]  /*15e30*/  LDSM.16.MT88.4 R180, [R211+0xb800] ;  /* 0x00b80000d3b4783b */ /* 0x000fe40000004200 */
[----:B------:R-:W-:Y:S01]  /*15e40*/  F2FP.F16.F32.PACK_AB R179, R200, R201 ;  /* 0x000000c9c8b3723e */ /* 0x000fe200000000ff */
[----:B------:R-:W-:Y:S01]  /*15e50*/  FFMA.FTZ R3, R3, R246, R231 ;  /* 0x000000f603037223 */ /* 0x000fe200000100e7 */
[----:B------:R-:W-:Y:S01]  /*15e60*/  LOP3.LUT R138, R138, 0xff, RZ, 0xc0, !PT ;  /* 0x000000ff8a8a7812 */ /* 0x000fe200078ec0ff */
[----:B------:R-:W-:Y:S01]  /*15e70*/  FFMA.FTZ R2, R2, R247, R228 ;  /* 0x000000f702027223 */ /* 0x000fe200000100e4 */
[----:B------:R-:W-:Y:S01]  /*15e80*/  PRMT R148, R139, 0x5410, R148 ;  /* 0x000054108b947816 */ /* 0x000fe20000000094 */
[----:B------:R-:W-:Y:S03]  /*15e90*/  FFMA.FTZ R0, R0, R248, R227 ;  /* 0x000000f800007223 */ /* 0x000fe600000100e3 */
[----:B------:R-:W-:Y:S01]  /*15ea0*/  PRMT R139, R145, 0x5410, R137 ;  /* 0x00005410918b7816 */ /* 0x000fe20000000089 */
[----:B------:R-:W-:Y:S01]  /*15eb0*/  FADD.FTZ R3, R230, R3 ;  /* 0x00000003e6037221 */ /* 0x000fe20000010000 */
[----:B------:R-:W-:Y:S01]  /*15ec0*/  LOP3.LUT R178, R28, R178, RZ, 0xc0, !PT ;  /* 0x000000b21cb27212 */ /* 0x000fe200078ec0ff */
[C---:B------:R-:W-:Y:S01]  /*15ed0*/  FMUL.FTZ R28, R132.reuse, R168 ;  /* 0x000000a8841c7220 */ /* 0x040fe20000410000 */
[----:B------:R-:W-:Y:S01]  /*15ee0*/  LOP3.LUT R179, R29, R179, RZ, 0xc0, !PT ;  /* 0x000000b31db37212 */ /* 0x000fe200078ec0ff */
[----:B------:R-:W-:Y:S01]  /*15ef0*/  FMUL.FTZ R29, R132, R169 ;  /* 0x000000a9841d7220 */ /* 0x000fe20000410000 */
[----:B------:R-:W-:Y:S01]  /*15f00*/  PRMT R144, R138, 0x5410, R144 ;  /* 0x000054108a907816 */ /* 0x000fe20000000090 */
[----:B------:R-:W-:Y:S01]  /*15f10*/  FFMA.FTZ R132, R132, R243, R235 ;  /* 0x000000f384847223 */ /* 0x000fe200000100eb */
[--C-:B------:R-:W-:Y:S01]  /*15f20*/  HSET2.LE.AND R137, R150, R242.reuse, PT ;  /* 0x000000f296897233 */ /* 0x100fe20003803000 */
[----:B------:R-:W-:Y:S01]  /*15f30*/  FADD.FTZ R0, R226, R0 ;  /* 0x00000000e2007221 */ /* 0x000fe20000010000 */
[--C-:B------:R-:W-:Y:S01]  /*15f40*/  HSET2.LE.AND R138, R148, R242.reuse, PT ;  /* 0x000000f2948a7233 */ /* 0x100fe20003803000 */
[----:B------:R-:W-:Y:S01]  /*15f50*/  FADD.FTZ R132, R234, R132 ;  /* 0x00000084ea847221 */ /* 0x000fe20000010000 */
[----:B------:R-:W-:Y:S01]  /*15f60*/  HMMA.16816.F32 R28, R172, R142, R28 ;  /* 0x0000008eac1c723c */ /* 0x000fe2000000181c */
[----:B------:R-:W4:Y:S03]  /*15f70*/  LDSM.16.MT88.4 R172, [R209+0xb800] ;  /* 0x00b80000d1ac783b */ /* 0x000f260000004200 */
[----:B------:R-:W-:Y:S01]  /*15f80*/  F2FP.F16.F32.PACK_AB R176, R199, R198 ;  /* 0x000000c6c7b0723e */ /* 0x000fe200000000ff */
[----:B------:R-:W-:Y:S01]  /*15f90*/  FADD.FTZ R3, R239, R3 ;  /* 0x00000003ef037221 */ /* 0x000fe20000010000 */
[----:B------:R-:W-:Y:S01]  /*15fa0*/  F2FP.F16.F32.PACK_AB R177, R197, R196 ;  /* 0x000000c4c5b1723e */ /* 0x000fe200000000ff */
[----:B------:R-:W-:Y:S01]  /*15fb0*/  FADD.FTZ R0, R205, R0 ;  /* 0x00000000cd007221 */ /* 0x000fe20000010000 */
[--C-:B------:R-:W-:Y:S03]  /*15fc0*/  HSET2.LE.AND R139, R139, R242.reuse, PT ;  /* 0x000000f28b8b7233 */ /* 0x100fe60003803000 */
[----:B--2---:R-:W-:Y:S01]  /*15fd0*/  F2FP.F16.F32.PACK_AB R168, R194, R195 ;  /* 0x000000c3c2a8723e */ /* 0x004fe200000000ff */
[----:B------:R-:W-:Y:S01]  /*15fe0*/  FADD.FTZ R3, R238, R3 ;  /* 0x00000003ee037221 */ /* 0x000fe20000010000 */
[----:B------:R-:W-:Y:S02]  /*15ff0*/  LOP3.LUT R176, R137, R176, RZ, 0xc0, !PT ;  /* 0x000000b089b07212 */ /* 0x000fe400078ec0ff */
[----:B------:R-:W-:Y:S02]  /*16000*/  LOP3.LUT R177, R138, R177, RZ, 0xc0, !PT ;  /* 0x000000b18ab17212 */ /* 0x000fe400078ec0ff */
[--C-:B------:R-:W-:Y:S02]  /*16010*/  HSET2.LE.AND R170, R184, R242.reuse, PT ;  /* 0x000000f2b8aa7233 */ /* 0x100fe40003803000 */
[--C-:B------:R-:W-:Y:S02]  /*16020*/  HSET2.LE.AND R171, R185, R242.reuse, PT ;  /* 0x000000f2b9ab7233 */ /* 0x100fe40003803000 */
[----:B------:R-:W-:Y:S01]  /*16030*/  HSET2.LE.AND R169, R144, R242, PT ;  /* 0x000000f290a97233 */ /* 0x000fe20003803000 */
[----:B------:R-:W2:Y:S01]  /*16040*/  LDSM.16.MT88.4 R184, [R214+0xb800] ;  /* 0x00b80000d6b8783b */ /* 0x000ea20000004200 */
[-C--:B-1----:R-:W-:Y:S05]  /*16050*/  HMMA.16816.F32 R144, R176, R152.reuse, R4 ;  /* 0x00000098b090723c */ /* 0x082fea0000001804 */
[----:B------:R-:W-:Y:S02]  /*16060*/  LOP3.LUT R168, R139, R168, RZ, 0xc0, !PT ;  /* 0x000000a88ba87212 */ /* 0x000fe400078ec0ff */
[----:B-----5:R-:W-:Y:S01]  /*16070*/  F2FP.F16.F32.PACK_AB R137, R193, R192 ;  /* 0x000000c0c189723e */ /* 0x020fe200000000ff */
[----:B------:R-:W1:Y:S03]  /*16080*/  LDSM.16.MT88.4 R4, [R213+0xb800] ;  /* 0x00b80000d504783b */ /* 0x000e660000004200 */
[----:B---3--:R-:W-:Y:S02]  /*16090*/  F2FP.F16.F32.PACK_AB R138, R190, R189 ;  /* 0x000000bdbe8a723e */ /* 0x008fe400000000ff */
[----:B------:R-:W-:Y:S02]  /*160a0*/  F2FP.F16.F32.PACK_AB R139, R191, R188 ;  /* 0x000000bcbf8b723e */ /* 0x000fe400000000ff */
[----:B------:R-:W-:Y:S02]  /*160b0*/  LOP3.LUT R169, R169, R137, RZ, 0xc0, !PT ;  /* 0x00000089a9a97212 */ /* 0x000fe400078ec0ff */
[----:B------:R-:W-:Y:S02]  /*160c0*/  LOP3.LUT R170, R170, R138, RZ, 0xc0, !PT ;  /* 0x0000008aaaaa7212 */ /* 0x000fe400078ec0ff */
[----:B------:R-:W-:Y:S02]  /*160d0*/  LOP3.LUT R171, R171, R139, RZ, 0xc0, !PT ;  /* 0x0000008babab7212 */ /* 0x000fe400078ec0ff */
[----:B------:R-:W-:Y:S02]  /*160e0*/  MOV R137, R136 ;  /* 0x0000008800897202 */ /* 0x000fe40000000f00 */
[----:B------:R-:W-:Y:S03]  /*160f0*/  MOV R138, R133 ;  /* 0x00000085008a7202 */ /* 0x000fe60000000f00 */
[C---:B------:R-:W-:Y:S06]  /*16100*/  HMMA.16816.F32 R140, R168.reuse, R152, R8 ;  /* 0x00000098a88c723c */ /* 0x040fec0000001808 */
        /* <DEDUP_REMOVED lines=8> */
[-C--:B------:R-:W-:Y:S06]  /*16190*/  HMMA.16816.F32 R44, R168, R158.reuse, R44 ;  /* 0x0000009ea82c723c */ /* 0x080fec000000182c */
[C---:B------:R-:W-:Y:S06]  /*161a0*/  HMMA.16816.F32 R48, R176.reuse, R158, R48 ;  /* 0x0000009eb030723c */ /* 0x040fec0000001830 */
        /* <DEDUP_REMOVED lines=8> */
[-C--:B----4-:R-:W-:Y:S06]  /*16230*/  HMMA.16816.F32 R84, R176, R172.reuse, R84 ;  /* 0x000000acb054723c */ /* 0x090fec0000001854 */
[C---:B------:R-:W-:Y:S06]  /*16240*/  HMMA.16816.F32 R88, R168.reuse, R172, R88 ;  /* 0x000000aca858723c */ /* 0x040fec0000001858 */
[-C--:B------:R-:W-:Y:S06]  /*16250*/  HMMA.16816.F32 R92, R168, R174.reuse, R92 ;  /* 0x000000aea85c723c */ /* 0x080fec000000185c */
[C---:B------:R-:W-:Y:S06]  /*16260*/  HMMA.16816.F32 R96, R176.reuse, R174, R96 ;  /* 0x000000aeb060723c */ /* 0x040fec0000001860 */
[-C--:B------:R-:W-:Y:S06]  /*16270*/  HMMA.16816.F32 R100, R176, R180.reuse, R100 ;  /* 0x000000b4b064723c */ /* 0x080fec0000001864 */
[C---:B------:R-:W-:Y:S06]  /*16280*/  HMMA.16816.F32 R104, R168.reuse, R180, R104 ;  /* 0x000000b4a868723c */ /* 0x040fec0000001868 */
[-C--:B------:R-:W-:Y:S06]  /*16290*/  HMMA.16816.F32 R156, R168, R182.reuse, R32 ;  /* 0x000000b6a89c723c */ /* 0x080fec0000001820 */
[C---:B------:R-:W-:Y:S06]  /*162a0*/  HMMA.16816.F32 R108, R176.reuse, R182, R108 ;  /* 0x000000b6b06c723c */ /* 0x040fec000000186c */
[-C--:B--2---:R-:W-:Y:S06]  /*162b0*/  HMMA.16816.F32 R112, R176, R184.reuse, R112 ;  /* 0x000000b8b070723c */ /* 0x084fec0000001870 */
[C---:B------:R-:W-:Y:S06]  /*162c0*/  HMMA.16816.F32 R116, R168.reuse, R184, R116 ;  /* 0x000000b8a874723c */ /* 0x040fec0000001874 */
[-C--:B------:R-:W-:Y:S06]  /*162d0*/  HMMA.16816.F32 R160, R168, R186.reuse, R20 ;  /* 0x000000baa8a0723c */ /* 0x080fec0000001814 */
[C---:B------:R-:W-:Y:S06]  /*162e0*/  HMMA.16816.F32 R120, R176.reuse, R186, R120 ;  /* 0x000000bab078723c */ /* 0x040fec0000001878 */
[-C--:B-1----:R-:W-:Y:S06]  /*162f0*/  HMMA.16816.F32 R164, R176, R4.reuse, R24 ;  /* 0x00000004b0a4723c */ /* 0x082fec0000001818 */
[C---:B------:R-:W-:Y:S06]  /*16300*/  HMMA.16816.F32 R124, R168.reuse, R4, R124 ;  /* 0x00000004a87c723c */ /* 0x040fec000000187c */
[-C--:B------:R-:W-:Y:S05]  /*16310*/  HMMA.16816.F32 R128, R168, R6.reuse, R128 ;  /* 0x00000006a880723c */ /* 0x080fea0000001880 */
        /* <DEDUP_REMOVED lines=19> */
[----:B------:R-:W-:Y:S01]  /*16450*/  MOV R0, R135 ;  /* 0x0000008700007202 */ /* 0x000fe20000000f00 */
[----:B------:R-:W-:Y:S01]  /*16460*/  FADD.FTZ R247, R190, R2 ;  /* 0x00000002bef77221 */ /* 0x000fe20000010000 */
[----:B------:R-:W-:Y:S06]  /*16470*/  @P4 BRA `(.L_x_999) ;  /* 0xffffffd400284947 */ /* 0x000fec000383ffff */
.L_x_998:
[----:B------:R-:W1:Y:S01]  /*16480*/  SHFL.BFLY PT, R2, R243, 0x2, 0x1f ;  /* 0x0c401f00f3027f89 */ /* 0x000e6200000e0000 */
[----:B------:R-:W-:Y:S01]  /*16490*/  ULDC UR4, c[0x0][0x38c] ;  /* 0x0000e30000047ab9 */ /* 0x000fe20000000800 */
[----:B------:R-:W-:Y:S01]  /*164a0*/  UMOV UR5, 0x400 ;  /* 0x0000040000057882 */ /* 0x000fe20000000000 */
[----:B------:R-:W-:Y:S01]  /*164b0*/  UISETP.NE.AND UP0, UPT, UR15, -0x1, UPT ;  /* 0xffffffff0f00788c */ /* 0x000fe2000bf05270 */
[----:B------:R-:W2:Y:S04]  /*164c0*/  SHFL.BFLY PT, R0, R246, 0x2, 0x1f ;  /* 0x0c401f00f6007f89 */ /* 0x000ea800000e0000 */
[----:B------:R-:W3:Y:S04]  /*164d0*/  SHFL.BFLY PT, R5, R247, 0x2, 0x1f ;  /* 0x0c401f00f7057f89 */ /* 0x000ee800000e0000 */
[----:B------:R-:W-:Y:S01]  /*164e0*/  SHFL.BFLY PT, R4, R248, 0x2, 0x1f ;  /* 0x0c401f00f8047f89 */ /* 0x000fe200000e0000 */
[----:B------:R-:W4:Y:S01]  /*164f0*/  S2R R175, SR_TID.X ;  /* 0x0000000000af7919 */ /* 0x000f220000002100 */
[----:B-1----:R-:W-:Y:S01]  /*16500*/  FADD.FTZ R2, R2, R243 ;  /* 0x000000f302027221 */ /* 0x002fe20000010000 */
[----:B--2---:R-:W-:-:S04]  /*16510*/  FADD.FTZ R0, R0, R246 ;  /* 0x000000f600007221 */ /* 0x004fc80000010000 */
[----:B------:R-:W1:Y:S01]  /*16520*/  SHFL.BFLY PT, R132, R2, 0x1, 0x1f ;  /* 0x0c201f0002847f89 */ /* 0x000e6200000e0000 */
[----:B---3--:R-:W-:-:S03]  /*16530*/  FADD.FTZ R5, R5, R247 ;  /* 0x000000f705057221 */ /* 0x008fc60000010000 */
[----:B------:R-:W2:Y:S04]  /*16540*/  SHFL.BFLY PT, R3, R0, 0x1, 0x1f ;  /* 0x0c201f0000037f89 */ /* 0x000ea800000e0000 */
[----:B------:R-:W3:Y:S01]  /*16550*/  SHFL.BFLY PT, R6, R5, 0x1, 0x1f ;  /* 0x0c201f0005067f89 */ /* 0x000ee200000e0000 */
[----:B----4-:R-:W-:-:S04]  /*16560*/  SHF.R.S32.HI R174, RZ, 0x1f, R175 ;  /* 0x0000001fffae7819 */ /* 0x010fc800000114af */
[-C--:B------:R-:W-:Y:S01]  /*16570*/  LEA.HI R8, R174, R175.reuse, RZ, 0x2 ;  /* 0x000000afae087211 */ /* 0x080fe200078f10ff */
[----:B-1----:R-:W-:Y:S01]  /*16580*/  FADD.FTZ R132, R2, R132 ;  /* 0x0000008402847221 */ /* 0x002fe20000010000 */
[----:B------:R-:W-:Y:S01]  /*16590*/  FADD.FTZ R2, R4, R248 ;  /* 0x000000f804027221 */ /* 0x000fe20000010000 */
[----:B------:R-:W-:Y:S01]  /*165a0*/  LEA.HI R174, R174, R175, RZ, 0x5 ;  /* 0x000000afaeae7211 */ /* 0x000fe200078f28ff */
[----:B--2---:R-:W-:Y:S02]  /*165b0*/  FADD.FTZ R137, R0, R3 ;  /* 0x0000000300897221 */ /* 0x004fe40000010000 */
[----:B------:R-:W-:Y:S01]  /*165c0*/  FSETP.NE.FTZ.AND P6, PT, R132, RZ, PT ;  /* 0x000000ff8400720b */ /* 0x000fe20003fd5000 */
[----:B------:R-:W1:Y:S01]  /*165d0*/  SHFL.BFLY PT, R7, R2, 0x1, 0x1f ;  /* 0x0c201f0002077f89 */ /* 0x000e6200000e0000 */
[----:B------:R-:W-:Y:S01]  /*165e0*/  MOV R0, 0x3f800000 ;  /* 0x3f80000000007802 */ /* 0x000fe20000000f00 */
[----:B---3--:R-:W-:Y:S01]  /*165f0*/  FADD.FTZ R138, R5, R6 ;  /* 0x00000006058a7221 */ /* 0x008fe20000010000 */
[----:B------:R-:W-:-:S02]  /*16600*/  LOP3.LUT R5, R8, 0x3ffffffc, RZ, 0xc0, !PT ;  /* 0x3ffffffc08057812 */ /* 0x000fc400078ec0ff */
[----:B------:R-:W-:Y:S02]  /*16610*/  FSETP.NE.FTZ.AND P0, PT, R137, RZ, PT ;  /* 0x000000ff8900720b */ /* 0x000fe40003f15000 */
[----:B------:R-:W-:Y:S02]  /*16620*/  FSETP.NE.FTZ.AND P5, PT, R138, RZ, PT ;  /* 0x000000ff8a00720b */ /* 0x000fe40003fb5000 */
[----:B------:R-:W-:Y:S02]  /*16630*/  SHF.R.S32.HI R6, RZ, 0x5, R174 ;  /* 0x00000005ff067819 */ /* 0x000fe400000114ae */
[----:B------:R-:W-:Y:S01]  /*16640*/  IADD3 R5, -R5, R175, RZ ;  /* 0x000000af05057210 */ /* 0x000fe20007ffe1ff */
[----:B------:R-:W2:Y:S01]  /*16650*/  @P6 MUFU.RCP R0, R132 ;  /* 0x0000008400006308 */ /* 0x000ea20000001000 */
[----:B------:R-:W-:Y:S02]  /*16660*/  MOV R4, 0x3f800000 ;  /* 0x3f80000000047802 */ /* 0x000fe40000000f00 */
[----:B------:R-:W-:-:S02]  /*16670*/  LEA R172, R6, R5, 0x9 ;  /* 0x0000000506ac7211 */ /* 0x000fc400078e48ff */
[--C-:B------:R-:W-:Y:S02]  /*16680*/  SHF.R.S32.HI R3, RZ, 0x2, R8.reuse ;  /* 0x00000002ff037819 */ /* 0x100fe40000011408 */
[----:B------:R-:W-:Y:S01]  /*16690*/  SHF.R.S32.HI R25, RZ, 0x1f, R8 ;  /* 0x0000001fff197819 */ /* 0x000fe20000011408 */
[----:B------:R-:W3:Y:S01]  /*166a0*/  @P0 MUFU.RCP R4, R137 ;  /* 0x0000008900040308 */ /* 0x000ee20000001000 */
[----:B------:R-:W-:Y:S02]  /*166b0*/  P2R R173, PR, RZ, 0x40 ;  /* 0x00000040ffad7803 */ /* 0x000fe40000000000 */
[----:B------:R-:W-:Y:S01]  /*166c0*/  LEA.HI R25, R25, R3, RZ, 0x3 ;  /* 0x0000000319197211 */ /* 0x000fe200078f18ff */
[----:B-1----:R-:W-:Y:S01]  /*166d0*/  FADD.FTZ R139, R2, R7 ;  /* 0x00000007028b7221 */ /* 0x002fe20000010000 */
[----:B------:R-:W-:Y:S02]  /*166e0*/  MOV R2, 0x3f800000 ;  /* 0x3f80000000027802 */ /* 0x000fe40000000f00 */
[----:B------:R-:W-:-:S02]  /*166f0*/  LOP3.LUT R25, R25, 0xfffffff8, RZ, 0xc0, !PT ;  /* 0xfffffff819197812 */ /* 0x000fc400078ec0ff */
[----:B------:R-:W-:Y:S01]  /*16700*/  FSETP.NE.FTZ.AND P4, PT, R139, RZ, PT ;  /* 0x000000ff8b00720b */ /* 0x000fe20003f95000 */
[----:B--2---:R-:W-:Y:S01]  /*16710*/  FMUL.FTZ R0, R0, UR4 ;  /* 0x0000000400007c20 */ /* 0x004fe20008410000 */
[----:B------:R-:W1:Y:S01]  /*16720*/  @P5 MUFU.RCP R2, R138 ;  /* 0x0000008a00025308 */ /* 0x000e620000001000 */
[----:B------:R-:W-:Y:S02]  /*16730*/  IADD3 R25, R3, -R25, RZ ;  /* 0x8000001903197210 */ /* 0x000fe40007ffe0ff */
        /* <DEDUP_REMOVED lines=33> */
[----:B---3--:R-:W-:Y:S01]  /*16950*/  FMUL.FTZ R3, R4, UR4 ;  /* 0x0000000404037c20 */ /* 0x008fe20008410000 */
[----:B-1----:R-:W-:Y:S01]  /*16960*/  FMUL.FTZ R2, R2, UR4 ;  /* 0x0000000402027c20 */ /* 0x002fe20008410000 */
[----:B------:R-:W-:-:S02]  /*16970*/  R2P PR, R25, 0x6 ;  /* 0x0000000619007804 */ /* 0x000fc40000000000 */
[----:B------:R-:W-:Y:S01]  /*16980*/  FMUL.FTZ R146, R3, R146 ;  /* 0x0000009203927220 */ /* 0x000fe20000410000 */
        /* <DEDUP_REMOVED lines=17> */
[----:B-1----:R-:W-:Y:S01]  /*16aa0*/  FMUL.FTZ R0, R0, UR4 ;  /* 0x0000000400007c20 */ /* 0x002fe20008410000 */
[----:B------:R-:W1:Y:S01]  /*16ab0*/  S2UR UR4, SR_CgaCtaId ;  /* 0x00000000000479c3 */ /* 0x000e620000008800 */
        /* <DEDUP_REMOVED lines=34> */
[C---:B------:R-:W-:Y:S01]  /*16ce0*/  SHF.L.U32 R0, R25.reuse, 0x6, RZ ;  /* 0x0000000619007819 */ /* 0x040fe200000006ff */
        /* <DEDUP_REMOVED lines=14> */
[----:B------:R-:W-:Y:S01]  /*16dd0*/  LOP3.LUT R0, R0, 0x1c0, RZ, 0xc0, !PT ;  /* 0x000001c000007812 */ /* 0x000fe200078ec0ff */
[----:B-1----:R-:W-:Y:S01]  /*16de0*/  ULEA UR4, UR4, UR5, 0x18 ;  /* 0x0000000504047291 */ /* 0x002fe2000f8ec03f */
[----:B------:R-:W-:Y:S01]  /*16df0*/  LOP3.LUT R2, R25, 0x1, RZ, 0xc0, !PT ;  /* 0x0000000119027812 */ /* 0x000fe200078ec0ff */
[C---:B------:R-:W-:Y:S01]  /*16e00*/  FMUL.FTZ R4, R3.reuse, R147 ;  /* 0x0000009303047220 */ /* 0x040fe20000410000 */
[----:B------:R-:W-:Y:S01]  /*16e10*/  LEA.HI R0, R0, R0, RZ, 0x1d ;  /* 0x0000000000007211 */ /* 0x000fe200078fe8ff */
[C---:B------:R-:W-:Y:S01]  /*16e20*/  FMUL.FTZ R54, R3.reuse, R54 ;  /* 0x0000003603367220 */ /* 0x040fe20000410000 */
[----:B------:R-:W-:Y:S01]  /*16e30*/  ISETP.NE.U32.AND P3, PT, R2, 0x1, PT ;  /* 0x000000010200780c */ /* 0x000fe20003f65070 */
[C---:B------:R-:W-:Y:S01]  /*16e40*/  FMUL.FTZ R20, R3.reuse, R55 ;  /* 0x0000003703147220 */ /* 0x040fe20000410000 */
[----:B------:R-:W-:Y:S01]  /*16e50*/  LEA R0, R172, R0, 0x1 ;  /* 0x00000000ac007211 */ /* 0x000fe200078e08ff */
[C---:B------:R-:W-:Y:S01]  /*16e60*/  FMUL.FTZ R154, R3.reuse, R154 ;  /* 0x0000009a039a7220 */ /* 0x040fe20000410000 */
[C---:B------:R-:W-:Y:S01]  /*16e70*/  FMUL.FTZ R6, R3.reuse, R155 ;  /* 0x0000009b03067220 */ /* 0x040fe20000410000 */
[C---:B------:R-:W-:Y:S01]  /*16e80*/  FMUL.FTZ R38, R3.reuse, R38 ;  /* 0x0000002603267220 */ /* 0x040fe20000410000 */
[----:B------:R-:W-:Y:S01]  /*16e90*/  LEA R0, R0, UR4, 0x1 ;  /* 0x0000000400007c11 */ /* 0x000fe2000f8e08ff */
        /* <DEDUP_REMOVED lines=26> */
[----:B------:R-:W-:Y:S01]  /*17040*/  @UP0 ULDC.64 UR4, c[0x0][0x298] ;  /* 0x0000a60000040ab9 */ /* 0x000fe20000000a00 */
[----:B------:R-:W-:Y:S01]  /*17050*/  F2FP.F16.F32.PACK_AB R4, R4, R146 ;  /* 0x000000920404723e */ /* 0x000fe200000000ff */
[----:B------:R-:W-:Y:S01]  /*17060*/  @UP0 UIMAD.WIDE.U32 UR8, UR15, UR4, URZ ;  /* 0x000000040f0802a5 */ /* 0x000fe2000f8e003f */
[C---:B------:R-:W-:Y:S01]  /*17070*/  IADD3 R2, R0.reuse, -0x10, RZ ;  /* 0xfffffff000027810 */ /* 0x040fe20007ffe0ff */
[----:B------:R1:W-:Y:S01]  /*17080*/  STS [R0], R5 ;  /* 0x0000000500007388 */ /* 0x0003e20000000800 */
[----:B------:R-:W-:Y:S01]  /*17090*/  F2FP.F16.F32.PACK_AB R3, R153, R152 ;  /* 0x000000989903723e */ /* 0x000fe200000000ff */
[----:B------:R-:W-:Y:S01]  /*170a0*/  @UP0 UIMAD UR6, UR15, UR5, UR9 ;  /* 0x000000050f0602a4 */ /* 0x000fe2000f8e0209 */
[----:B------:R-:W-:Y:S01]  /*170b0*/  @P3 IADD3 R2, R0, 0x10, RZ ;  /* 0x0000001000023810 */ /* 0x000fe20007ffe0ff */
[----:B------:R-:W-:Y:S01]  /*170c0*/  STS [R0+0x400], R4 ;  /* 0x0004000400007388 */ /* 0x000fe20000000800 */
[----:B------:R-:W-:-:S02]  /*170d0*/  F2FP.F16.F32.PACK_AB R20, R20, R54 ;  /* 0x000000361414723e */ /* 0x000fc400000000ff */
[----:B------:R-:W-:Y:S01]  /*170e0*/  MOV R54, 0x20 ;  /* 0x0000002000367802 */ /* 0x000fe20000000f00 */
[----:B------:R2:W-:Y:S01]  /*170f0*/  STS [R2], R3 ;  /* 0x0000000302007388 */ /* 0x0005e20000000800 */
[----:B------:R-:W-:Y:S02]  /*17100*/  F2FP.F16.F32.PACK_AB R6, R6, R154 ;  /* 0x0000009a0606723e */ /* 0x000fe400000000ff */
[----:B------:R-:W-:Y:S02]  /*17110*/  F2FP.F16.F32.PACK_AB R8, R8, R140 ;  /* 0x0000008c0808723e */ /* 0x000fe400000000ff */
[----:B------:R-:W-:Y:S01]  /*17120*/  F2FP.F16.F32.PACK_AB R7, R7, R142 ;  /* 0x0000008e0707723e */ /* 0x000fe200000000ff */
[----:B------:R-:W-:Y:S01]  /*17130*/  STS [R2+0x400], R6 ;  /* 0x0004000602007388 */ /* 0x000fe20000000800 */
[----:B------:R-:W-:Y:S02]  /*17140*/  F2FP.F16.F32.PACK_AB R9, R9, R148 ;  /* 0x000000940909723e */ /* 0x000fe400000000ff */
[----:B------:R-:W-:Y:S01]  /*17150*/  F2FP.F16.F32.PACK_AB R12, R12, R150 ;  /* 0x000000960c0c723e */ /* 0x000fe200000000ff */
[----:B------:R3:W-:Y:S01]  /*17160*/  STS [R0+0x2000], R8 ;  /* 0x0020000800007388 */ /* 0x0007e20000000800 */
[----:B------:R-:W-:-:S02]  /*17170*/  F2FP.F16.F32.PACK_AB R11, R11, R14 ;  /* 0x0000000e0b0b723e */ /* 0x000fc400000000ff */
[----:B------:R-:W-:Y:S01]  /*17180*/  F2FP.F16.F32.PACK_AB R10, R10, R38 ;  /* 0x000000260a0a723e */ /* 0x000fe200000000ff */
[----:B------:R4:W-:Y:S01]  /*17190*/  STS [R0+0x2400], R7 ;  /* 0x0024000700007388 */ /* 0x0009e20000000800 */
[----:B------:R-:W-:Y:S02]  /*171a0*/  F2FP.F16.F32.PACK_AB R15, R15, R13 ;  /* 0x0000000d0f0f723e */ /* 0x000fe400000000ff */
[----:B-1----:R-:W-:Y:S01]  /*171b0*/  MOV R5, 0x40 ;  /* 0x0000004000057802 */ /* 0x002fe20000000f00 */
[----:B------:R-:W-:Y:S01]  /*171c0*/  STS [R2+0x2000], R9 ;  /* 0x0020000902007388 */ /* 0x000fe20000000800 */
[----:B------:R-:W-:Y:S02]  /*171d0*/  F2FP.F16.F32.PACK_AB R14, R18, R21 ;  /* 0x00000015120e723e */ /* 0x000fe400000000ff */
[----:B------:R-:W-:Y:S01]  /*171e0*/  SEL R5, R5, 0xffffffc0, !P2 ;  /* 0xffffffc005057807 */ /* 0x000fe20005000000 */
[----:B------:R-:W-:Y:S01]  /*171f0*/  STS [R2+0x2400], R12 ;  /* 0x0024000c02007388 */ /* 0x000fe20000000800 */
[----:B------:R-:W-:-:S02]  /*17200*/  F2FP.F16.F32.PACK_AB R13, R51, R50 ;  /* 0x00000032330d723e */ /* 0x000fc400000000ff */
[----:B--2---:R-:W-:Y:S02]  /*17210*/  SEL R3, R54, 0xffffffe0, !P1 ;  /* 0xffffffe036037807 */ /* 0x004fe40004800000 */
[----:B------:R-:W-:Y:S02]  /*17220*/  F2FP.F16.F32.PACK_AB R16, R16, R42 ;  /* 0x0000002a1010723e */ /* 0x000fe400000000ff */
[----:B------:R-:W-:Y:S02]  /*17230*/  IADD3 R4, R0, R3, RZ ;  /* 0x0000000300047210 */ /* 0x000fe40007ffe0ff */
[----:B------:R-:W-:Y:S02]  /*17240*/  IADD3 R3, R3, R2, RZ ;  /* 0x0000000203037210 */ /* 0x000fe40007ffe0ff */
[----:B------:R-:W-:Y:S01]  /*17250*/  F2FP.F16.F32.PACK_AB R23, R23, R17 ;  /* 0x000000111717723e */ /* 0x000fe200000000ff */
[----:B------:R-:W-:Y:S01]  /*17260*/  STS [R4], R11 ;  /* 0x0000000b04007388 */ /* 0x000fe20000000800 */
[----:B------:R-:W-:-:S02]  /*17270*/  F2FP.F16.F32.PACK_AB R22, R22, R46 ;  /* 0x0000002e1616723e */ /* 0x000fc400000000ff */
[----:B------:R-:W-:Y:S01]  /*17280*/  F2FP.F16.F32.PACK_AB R21, R27, R31 ;  /* 0x0000001f1b15723e */ /* 0x000fe200000000ff */
[----:B------:R-:W-:Y:S01]  /*17290*/  STS [R4+0x400], R10 ;  /* 0x0004000a04007388 */ /* 0x000fe20000000800 */
[----:B---3--:R-:W-:Y:S02]  /*172a0*/  IADD3 R8, R0, R5, RZ ;  /* 0x0000000500087210 */ /* 0x008fe40007ffe0ff */
[----:B------:R-:W-:Y:S01]  /*172b0*/  F2FP.F16.F32.PACK_AB R18, R65, R64 ;  /* 0x000000404112723e */ /* 0x000fe200000000ff */
[----:B------:R-:W-:Y:S01]  /*172c0*/  STS [R3], R14 ;  /* 0x0000000e03007388 */ /* 0x000fe20000000800 */
[----:B------:R-:W-:Y:S02]  /*172d0*/  F2FP.F16.F32.PACK_AB R17, R67, R66 ;  /* 0x000000424311723e */ /* 0x000fe400000000ff */
[----:B----4-:R-:W-:Y:S01]  /*172e0*/  IADD3 R7, R5, R2, RZ ;  /* 0x0000000205077210 */ /* 0x010fe20007ffe0ff */
[----:B------:R-:W-:Y:S01]  /*172f0*/  STS [R3+0x400], R13 ;  /* 0x0004000d03007388 */ /* 0x000fe20000000800 */
[----:B------:R-:W-:-:S02]  /*17300*/  F2FP.F16.F32.PACK_AB R19, R19, R56 ;  /* 0x000000381313723e */ /* 0x000fc400000000ff */
[----:B------:R-:W-:Y:S01]  /*17310*/  F2FP.F16.F32.PACK_AB R24, R24, R58 ;  /* 0x0000003a1818723e */ /* 0x000fe200000000ff */
[----:B------:R1:W-:Y:S01]  /*17320*/  STS [R4+0x2000], R15 ;  /* 0x0020000f04007388 */ /* 0x0003e20000000800 */
[----:B------:R-:W-:Y:S02]  /*17330*/  F2FP.F16.F32.PACK_AB R53, R53, R60 ;  /* 0x0000003c3535723e */ /* 0x000fe400000000ff */
[----:B------:R-:W-:Y:S01]  /*17340*/  F2FP.F16.F32.PACK_AB R52, R52, R62 ;  /* 0x0000003e3434723e */ /* 0x000fe200000000ff */
[----:B------:R-:W-:Y:S01]  /*17350*/  STS [R4+0x2400], R16 ;  /* 0x0024001004007388 */ /* 0x000fe20000000800 */
[----:B------:R-:W-:Y:S02]  /*17360*/  F2FP.F16.F32.PACK_AB R51, R69, R68 ;  /* 0x000000444533723e */ /* 0x000fe400000000ff */
[----:B------:R-:W-:Y:S01]  /*17370*/  F2FP.F16.F32.PACK_AB R50, R71, R70 ;  /* 0x000000464732723e */ /* 0x000fe200000000ff */
[----:B------:R-:W-:Y:S01]  /*17380*/  STS [R3+0x2000], R23 ;  /* 0x0020001703007388 */ /* 0x000fe20000000800 */
[----:B------:R-:W-:-:S02]  /*17390*/  IADD3 R6, R4, R5, RZ ;  /* 0x0000000504067210 */ /* 0x000fc40007ffe0ff */
[----:B------:R-:W-:Y:S01]  /*173a0*/  F2FP.F16.F32.PACK_AB R47, R81, R80 ;  /* 0x00000050512f723e */ /* 0x000fe200000000ff */
[----:B------:R-:W-:Y:S01]  /*173b0*/  STS [R3+0x2400], R22 ;  /* 0x0024001603007388 */ /* 0x000fe20000000800 */
[----:B------:R-:W-:Y:S02]  /*173c0*/  F2FP.F16.F32.PACK_AB R46, R83, R82 ;  /* 0x00000052532e723e */ /* 0x000fe400000000ff */
[----:B------:R-:W-:Y:S01]  /*173d0*/  IADD3 R5, R3, R5, RZ ;  /* 0x0000000503057210 */ /* 0x000fe20007ffe0ff */
[----:B------:R-:W-:Y:S01]  /*173e0*/  STS [R8], R21 ;  /* 0x0000001508007388 */ /* 0x000fe20000000800 */
[----:B------:R-:W-:Y:S02]  /*173f0*/  F2FP.F16.F32.PACK_AB R49, R49, R72 ;  /* 0x000000483131723e */ /* 0x000fe400000000ff */
[----:B------:R-:W-:Y:S01]  /*17400*/  F2FP.F16.F32.PACK_AB R48, R48, R74 ;  /* 0x0000004a3030723e */ /* 0x000fe200000000ff */
[----:B------:R-:W-:Y:S01]  /*17410*/  STS [R8+0x400], R20 ;  /* 0x0004001408007388 */ /* 0x000fe20000000800 */
[----:B------:R-:W-:-:S02]  /*17420*/  F2FP.F16.F32.PACK_AB R45, R45, R76 ;  /* 0x0000004c2d2d723e */ /* 0x000fc400000000ff */
[----:B------:R-:W-:Y:S01]  /*17430*/  F2FP.F16.F32.PACK_AB R44, R44, R78 ;  /* 0x0000004e2c2c723e */ /* 0x000fe200000000ff */
[----:B------:R-:W-:Y:S01]  /*17440*/  STS [R7], R18 ;  /* 0x0000001207007388 */ /* 0x000fe20000000800 */
[----:B------:R-:W-:Y:S02]  /*17450*/  F2FP.F16.F32.PACK_AB R43, R85, R84 ;  /* 0x00000054552b723e */ /* 0x000fe400000000ff */
[----:B------:R-:W-:Y:S01]  /*17460*/  F2FP.F16.F32.PACK_AB R42, R87, R86 ;  /* 0x00000056572a723e */ /* 0x000fe200000000ff */
[----:B------:R2:W-:Y:S01]  /*17470*/  STS [R7+0x400], R17 ;  /* 0x0004001107007388 */ /* 0x0005e20000000800 */
        /* <DEDUP_REMOVED lines=25> */
[----:B------:R-:W-:Y:S01]  /*17610*/  PLOP3.LUT P1, PT, PT, PT, UP0, 0x80, 0x0 ;  /* 0x000000000000781c */ /* 0x000fe20003f2f008 */
[----:B------:R-:W-:Y:S01]  /*17620*/  STS [R6+0x2000], R49 ;  /* 0x0020003106007388 */ /* 0x000fe20000000800 */
[----:B-1----:R-:W-:Y:S02]  /*17630*/  F2FP.F16.F32.PACK_AB R15, R117, R116 ;  /* 0x00000074750f723e */ /* 0x002fe400000000ff */
        /* <DEDUP_REMOVED lines=9> */
[----:B--2---:R-:W-:Y:S01]  /*176d0*/  F2FP.F16.F32.PACK_AB R17, R129, R128 ;  /* 0x000000808111723e */ /* 0x004fe200000000ff */
[----:B------:R-:W-:Y:S01]  /*176e0*/  STS [R0+0x4000], R43 ;  /* 0x0040002b00007388 */ /* 0x000fe20000000800 */
[----:B------:R-:W-:-:S03]  /*176f0*/  F2FP.F16.F32.PACK_AB R16, R131, R130 ;  /* 0x000000828310723e */ /* 0x000fc600000000ff */
[----:B------:R-:W-:Y:S04]  /*17700*/  STS [R0+0x4400], R42 ;  /* 0x0044002a00007388 */ /* 0x000fe80000000800 */
[----:B------:R-:W-:Y:S04]  /*17710*/  STS [R2+0x4000], R39 ;  /* 0x0040002702007388 */ /* 0x000fe80000000800 */
[----:B------:R-:W-:Y:S04]  /*17720*/  STS [R2+0x4400], R38 ;  /* 0x0044002602007388 */ /* 0x000fe80000000800 */
        /* <DEDUP_REMOVED lines=8> */
[----:B-1----:R-:W-:-:S03]  /*177b0*/  F2FP.F16.F32.PACK_AB R0, R171, R170 ;  /* 0x000000aaab00723e */ /* 0x002fc600000000ff */
[----:B------:R-:W-:Y:S04]  /*177c0*/  STS [R4+0x6000], R33 ;  /* 0x0060002104007388 */ /* 0x000fe80000000800 */
[----:B------:R1:W-:Y:S01]  /*177d0*/  STS [R4+0x6400], R32 ;  /* 0x0064002004007388 */ /* 0x0003e20000000800 */
[----:B--2---:R-:W-:-:S03]  /*177e0*/  F2FP.F16.F32.PACK_AB R2, R169, R168 ;  /* 0x000000a8a902723e */ /* 0x004fc600000000ff */
[----:B------:R-:W-:Y:S04]  /*177f0*/  STS [R3+0x6000], R29 ;  /* 0x0060001d03007388 */ /* 0x000fe80000000800 */
[----:B------:R2:W-:Y:S04]  /*17800*/  STS [R3+0x6400], R28 ;  /* 0x0064001c03007388 */ /* 0x0005e80000000800 */
[----:B------:R3:W-:Y:S04]  /*17810*/  STS [R8+0x4000], R27 ;  /* 0x0040001b08007388 */ /* 0x0007e80000000800 */
[----:B------:R3:W-:Y:S01]  /*17820*/  STS [R8+0x4400], R26 ;  /* 0x0044001a08007388 */ /* 0x0007e20000000800 */
[----:B------:R-:W4:Y:S03]  /*17830*/  S2R R18, SR_TID.X ;  /* 0x0000000000127919 */ /* 0x000f260000002100 */
[----:B------:R3:W-:Y:S01]  /*17840*/  STS [R7+0x4000], R25 ;  /* 0x0040001907007388 */ /* 0x0007e20000000800 */
[----:B-1----:R-:W-:-:S02]  /*17850*/  F2FP.F16.F32.PACK_AB R4, R125, R124 ;  /* 0x0000007c7d04723e */ /* 0x002fc400000000ff */
[----:B--2---:R-:W-:Y:S01]  /*17860*/  F2FP.F16.F32.PACK_AB R3, R127, R126 ;  /* 0x0000007e7f03723e */ /* 0x004fe200000000ff */
        /* <DEDUP_REMOVED lines=8> */
.L_x_1002:
[----:B------:R-:W-:Y:S01]  /*178f0*/  ULDC.U8 UR4, c[0x0][0x3d9] ;  /* 0x0000f64000047ab9 */ /* 0x000fe20000000000 */
[----:B------:R-:W-:Y:S01]  /*17900*/  STS [R7+0x4400], R13 ;  /* 0x0044000d07007388 */ /* 0x000fe20000000800 */
[----:B------:R-:W-:Y:S01]  /*17910*/  ISETP.NE.AND P2, PT, RZ, UR4, PT ;  /* 0x00000004ff007c0c */ /* 0x000fe2000bf45270 */
[----:B------:R-:W-:Y:S02]  /*17920*/  ULDC.U8 UR7, c[0x0][0x3d8] ;  /* 0x0000f60000077ab9 */ /* 0x000fe40000000000 */
[----:B------:R1:W-:Y:S01]  /*17930*/  STS [R8+0x6000], R15 ;  /* 0x0060000f08007388 */ /* 0x0003e20000000800 */
[----:B------:R-:W-:-:S03]  /*17940*/  ISETP.NE.AND P3, PT, RZ, UR7, PT ;  /* 0x00000007ff007c0c */ /* 0x000fc6000bf65270 */
[----:B------:R3:W-:Y:S01]  /*17950*/  STS [R8+0x6400], R14 ;  /* 0x0064000e08007388 */ /* 0x0007e20000000800 */
[----:B------:R-:W-:-:S03]  /*17960*/  ISETP.EQ.AND P3, PT, RZ, UR4, P3 ;  /* 0x00000004ff007c0c */ /* 0x000fc60009f62270 */
[----:B------:R-:W-:Y:S04]  /*17970*/  STS [R7+0x6000], R12 ;  /* 0x0060000c07007388 */ /* 0x000fe80000000800 */
[----:B------:R2:W-:Y:S04]  /*17980*/  STS [R7+0x6400], R11 ;  /* 0x0064000b07007388 */ /* 0x0005e80000000800 */
[----:B------:R4:W-:Y:S02]  /*17990*/  STS [R6+0x4000], R10 ;  /* 0x0040000a06007388 */ /* 0x0009e40000000800 */
[----:B------:R-:W-:-:S02]  /*179a0*/  @!P3 PLOP3.LUT P1, PT, PT, PT, PT, 0x8, 0x0 ;  /* 0x000000000000b81c */ /* 0x000fc40003f2e170 */
[----:B------:R4:W-:Y:S04]  /*179b0*/  STS [R6+0x4400], R9 ;  /* 0x0044000906007388 */ /* 0x0009e80000000800 */
[----:B------:R-:W-:Y:S01]  /*179c0*/  STS [R5+0x4000], R2 ;  /* 0x0040000205007388 */ /* 0x000fe20000000800 */
[----:B-1----:R-:W1:Y:S03]  /*179d0*/  @P6 LDC R15, c[0x0][0x2e8] ;  /* 0x0000ba00ff0f6b82 */ /* 0x002e660000000800 */
[----:B------:R4:W-:Y:S01]  /*179e0*/  STS [R5+0x4400], R0 ;  /* 0x0044000005007388 */ /* 0x0009e20000000800 */
[----:B---3--:R3:W1:Y:S03]  /*179f0*/  @P0 MUFU.LG2 R8, R137 ;  /* 0x0000008900080308 */ /* 0x0086660000000c00 */
[----:B------:R3:W-:Y:S04]  /*17a00*/  STS [R6+0x6400], R3 ;  /* 0x0064000306007388 */ /* 0x0007e80000000800 */
[----:B------:R3:W-:Y:S01]  /*17a10*/  STS [R6+0x6000], R4 ;  /* 0x0060000406007388 */ /* 0x0007e20000000800 */
[----:B--2---:R-:W2:Y:S03]  /*17a20*/  @P0 LDC R11, c[0x0][0x2e8] ;  /* 0x0000ba00ff0b0b82 */ /* 0x004ea60000000800 */
[----:B------:R-:W-:Y:S01]  /*17a30*/  STS [R5+0x6000], R17 ;  /* 0x0060001105007388 */ /* 0x000fe20000000800 */
[----:B----4-:R-:W-:-:S03]  /*17a40*/  SHF.R.S32.HI R10, RZ, 0x1f, R18 ;  /* 0x0000001fff0a7819 */ /* 0x010fc60000011412 */
[----:B------:R4:W-:Y:S01]  /*17a50*/  STS [R5+0x6400], R16 ;  /* 0x0064001005007388 */ /* 0x0009e20000000800 */
[----:B------:R-:W-:Y:S01]  /*17a60*/  LEA.HI R10, R10, R18, RZ, 0x3 ;  /* 0x000000120a0a7211 */ /* 0x000fe200078f18ff */
[----:B------:R1:W1:Y:S01]  /*17a70*/  @P6 MUFU.LG2 R9, R132 ;  /* 0x0000008400096308 */ /* 0x0002620000000c00 */
[----:B------:R-:W1:Y:S02]  /*17a80*/  S2R R7, SR_CTAID.Y ;  /* 0x0000000000077919 */ /* 0x000e640000002600 */
[----:B------:R-:W-:Y:S01]  /*17a90*/  SHF.R.S32.HI R10, RZ, 0x3, R10 ;  /* 0x00000003ff0a7819 */ /* 0x000fe2000001140a */
[----:B------:R-:W1:Y:S01]  /*17aa0*/  S2R R28, SR_CTAID.Z ;  /* 0x00000000001c7919 */ /* 0x000e620000002700 */
[----:B------:R-:W-:Y:S01]  /*17ab0*/  LOP3.LUT R0, R174, 0xffffffe0, RZ, 0xc0, !PT ;  /* 0xffffffe0ae007812 */ /* 0x000fe200078ec0ff */
[----:B------:R-:W1:Y:S01]  /*17ac0*/  S2R R20, SR_CTAID.X ;  /* 0x0000000000147919 */ /* 0x000e620000002500 */
[----:B---3--:R-:W3:Y:S03]  /*17ad0*/  @P2 LDC.64 R2, c[0x0][0x2c0] ;  /* 0x0000b000ff022b82 */ /* 0x008ee60000000a00 */
[----:B------:R-:W-:-:S02]  /*17ae0*/  IMAD.IADD R0, R175, 0x1, -R0 ;  /* 0x00000001af007824 */ /* 0x000fc400078e0a00 */
[----:B------:R-:W-:-:S03]  /*17af0*/  VIADD R6, R10, 0x10 ;  /* 0x000000100a067836 */ /* 0x000fc60000000000 */
[----:B------:R-:W-:Y:S01]  /*17b00*/  LOP3.LUT P6, RZ, R0, 0x3, RZ, 0xc0, !PT ;  /* 0x0000000300ff7812 */ /* 0x000fe200078cc0ff */
[----:B------:R-:W-:Y:S01]  /*17b10*/  @P2 IMAD.MOV.U32 R4, RZ, RZ, 0x1 ;  /* 0x00000001ff042424 */ /* 0x000fe200078e00ff */
[----:B----4-:R-:W4:Y:S01]  /*17b20*/  @P2 LDC R5, c[0x0][0x2c0] ;  /* 0x0000b000ff052b82 */ /* 0x010f220000000800 */
[----:B------:R1:W1:Y:S01]  /*17b30*/  @P5 MUFU.LG2 R16, R138 ;  /* 0x0000008a00105308 */ /* 0x0002620000000c00 */
[----:B---3--:R-:W-:Y:S01]  /*17b40*/  @P2 IMAD R0, R3, R2, RZ ;  /* 0x0000000203002224 */ /* 0x008fe200078e02ff */
[----:B------:R-:W-:Y:S01]  /*17b50*/  @!P3 CS2R R2, SRZ ;  /* 0x000000000002b805 */ /* 0x000fe2000001ff00 */
[----:B-12---:R-:W-:Y:S07]  /*17b60*/  @!P3 BRA `(.L_x_1003) ;  /* 0x000000000020b947 */ /* 0x006fee0003800000 */
[----:B------:R-:W1:Y:S01]  /*17b70*/  S2UR UR4, SR_CTAID.Y ;  /* 0x00000000000479c3 */ /* 0x000e620000002600 */
[----:B------:R-:W-:Y:S01]  /*17b80*/  ULDC UR5, c[0x0][0x2c4] ;  /* 0x0000b10000057ab9 */ /* 0x000fe20000000800 */
[----:B------:R-:W-:Y:S01]  /*17b90*/  PLOP3.LUT P1, PT, PT, PT, PT, 0x80, 0x0 ;  /* 0x000000000000781c */ /* 0x000fe20003f2f070 */
[----:B-1----:R-:W-:-:S04]  /*17ba0*/  UIMAD UR4, UR4, UR5, URZ ;  /* 0x00000005040472a4 */ /* 0x002fc8000f8e023f */
[----:B------:R-:W-:-:S04]  /*17bb0*/  USEL UR15, UR4, UR15, !UP0 ;  /* 0x0000000f040f7287 */ /* 0x000fc8000c000000 */
[----:B------:R-:W-:Y:S02]  /*17bc0*/  USHF.R.S32.HI UR4, URZ, 0x1f, UR15 ;  /* 0x0000001f3f047899 */ /* 0x000fe4000801140f */
[----:B------:R-:W-:-:S04]  /*17bd0*/  IMAD.U32 R2, RZ, RZ, UR15 ;  /* 0x0000000fff027e24 */ /* 0x000fc8000f8e00ff */
[----:B------:R-:W-:Y:S02]  /*17be0*/  MOV R3, UR4 ;  /* 0x0000000400037c02 */ /* 0x000fe40008000f00 */
.L_x_1003:
[----:B------:R-:W-:Y:S05]  /*17bf0*/  @P2 BRA `(.L_x_1004) ;  /* 0x0000000000182947 */ /* 0x000fea0003800000 */
[----:B------:R-:W1:Y:S01]  /*17c00*/  LDC R0, c[0x0][0x2c4] ;  /* 0x0000b100ff007b82 */ /* 0x000e620000000800 */
[----:B------:R-:W-:Y:S02]  /*17c10*/  ISETP.NE.AND P2, PT, RZ, UR7, PT ;  /* 0x00000007ff007c0c */ /* 0x000fe4000bf45270 */
[----:B----4-:R-:W-:-:S05]  /*17c20*/  MOV R5, 0x1 ;  /* 0x0000000100057802 */ /* 0x010fca0000000f00 */
[----:B------:R-:W2:Y:S08]  /*17c30*/  LDC R4, c[0x0][0x270] ;  /* 0x00009c00ff047b82 */ /* 0x000eb00000000800 */
[----:B-1----:R-:W2:Y:S02]  /*17c40*/  @P2 LDC R0, c[0x0][0x2e4] ;  /* 0x0000b900ff002b82 */ /* 0x002ea40000000800 */
[----:B--2---:R-:W-:-:S07]  /*17c50*/  IMAD R4, R0, R4, RZ ;  /* 0x0000000400047224 */ /* 0x004fce00078e02ff */
.L_x_1004:
[----:B------:R-:W-:Y:S01]  /*17c60*/  BAR.SYNC.DEFER_BLOCKING 0x0 ;  /* 0x0000000000007b1d */ /* 0x000fe20000010000 */
[----:B------:R-:W-:Y:S01]  /*17c70*/  ISETP.NE.AND P2, PT, R173, RZ, PT ;  /* 0x000000ffad00720c */ /* 0x000fe20003f45270 */
[----:B------:R-:W-:Y:S01]  /*17c80*/  IMAD R4, R7, R4, RZ ;  /* 0x0000000407047224 */ /* 0x000fe200078e02ff */
[----:B------:R-:W-:Y:S01]  /*17c90*/  ISETP.GE.AND P3, PT, R6, UR14, PT ;  /* 0x0000000e06007c0c */ /* 0x000fe2000bf66270 */
[C---:B------:R-:W-:Y:S01]  /*17ca0*/  VIADD R6, R10.reuse, 0x30 ;  /* 0x000000300a067836 */ /* 0x040fe20000000000 */
[----:B------:R-:W-:-:S03]  /*17cb0*/  IADD3 R7, R10, 0x20, RZ ;  /* 0x000000200a077810 */ /* 0x000fc60007ffe0ff */
[----:B------:R-:W1:Y:S01]  /*17cc0*/  @P5 LDC R14, c[0x0][0x2e8] ;  /* 0x0000ba00ff0e5b82 */ /* 0x000e620000000800 */
[----:B------:R-:W2:Y:S01]  /*17cd0*/  @P4 MUFU.LG2 R12, R139 ;  /* 0x0000008b000c4308 */ /* 0x000ea20000000c00 */
[----:B------:R-:W-:Y:S01]  /*17ce0*/  SEL R4, R4, RZ, !P1 ;  /* 0x000000ff04047207 */ /* 0x000fe20004800000 */
[----:B------:R-:W-:Y:S01]  /*17cf0*/  @P0 FMUL.FTZ R8, R8, 0.69314718246459960938 ;  /* 0x3f31721808080820 */ /* 0x000fe20000410000 */
[----:B------:R-:W-:Y:S01]  /*17d00*/  ISETP.GE.AND P1, PT, R6, UR14, PT ;  /* 0x0000000e06007c0c */ /* 0x000fe2000bf26270 */
[----:B----4-:R-:W-:Y:S01]  /*17d10*/  IMAD R6, R20, R5, RZ ;  /* 0x0000000514067224 */ /* 0x010fe200078e02ff */
[----:B------:R-:W-:Y:S01]  /*17d20*/  MOV R22, 0x7f800000 ;  /* 0x7f80000000167802 */ /* 0x000fe20000000f00 */
[----:B------:R-:W-:Y:S01]  /*17d30*/  IMAD.MOV.U32 R23, RZ, RZ, 0x7f800000 ;  /* 0x7f800000ff177424 */ /* 0x000fe200078e00ff */
[----:B------:R-:W3:Y:S01]  /*17d40*/  @P4 LDC R13, c[0x0][0x2e8] ;  /* 0x0000ba00ff0d4b82 */ /* 0x000ee20000000800 */
[----:B------:R-:W-:Y:S01]  /*17d50*/  @P2 FMUL.FTZ R9, R9, 0.69314718246459960938 ;  /* 0x3f31721809092820 */ /* 0x000fe20000410000 */
[----:B------:R-:W-:-:S02]  /*17d60*/  IMAD R0, R28, R0, R4 ;  /* 0x000000001c007224 */ /* 0x000fc400078e0204 */
[----:B------:R-:W-:Y:S01]  /*17d70*/  @P0 FFMA.FTZ R23, R134, R11, R8 ;  /* 0x0000000b86170223 */ /* 0x000fe20000010008 */
[----:B------:R-:W-:Y:S01]  /*17d80*/  IADD3 R4, R10, 0x40, RZ ;  /* 0x000000400a047810 */ /* 0x000fe20007ffe0ff */
[----:B------:R-:W-:Y:S01]  /*17d90*/  @P2 FFMA.FTZ R22, R135, R15, R9 ;  /* 0x0000000f87162223 */ /* 0x000fe20000010009 */
[----:B------:R-:W-:Y:S01]  /*17da0*/  ISETP.GE.AND P2, PT, R7, UR14, PT ;  /* 0x0000000e07007c0c */ /* 0x000fe2000bf46270 */
[----:B------:R-:W-:Y:S01]  /*17db0*/  @P5 FMUL.FTZ R8, R16, 0.69314718246459960938 ;  /* 0x3f31721810085820 */ /* 0x000fe20000410000 */
[----:B------:R-:W-:Y:S01]  /*17dc0*/  SHF.L.U32 R6, R6, 0x7, RZ ;  /* 0x0000000706067819 */ /* 0x000fe200000006ff */
[----:B------:R-:W-:Y:S01]  /*17dd0*/  IMAD.MOV.U32 R20, RZ, RZ, 0x7f800000 ;  /* 0x7f800000ff147424 */ /* 0x000fe200078e00ff */
[----:B------:R4:W4:Y:S01]  /*17de0*/  LDS.128 R24, [R223+0x3800] ;  /* 0x00380000df187984 */ /* 0x0009220000000c00 */
[----:B--2---:R-:W-:Y:S01]  /*17df0*/  @P4 FMUL.FTZ R7, R12, 0.69314718246459960938 ;  /* 0x3f3172180c074820 */ /* 0x004fe20000410000 */
[----:B------:R-:W-:Y:S01]  /*17e00*/  MOV R19, 0x7f800000 ;  /* 0x7f80000000137802 */ /* 0x000fe20000000f00 */
[----:B------:R-:W-:Y:S01]  /*17e10*/  BSSY B0, `(.L_x_1005) ;  /* 0x000003f000007945 */ /* 0x000fe20003800000 */
[----:B------:R-:W-:Y:S01]  /*17e20*/  ISETP.GE.AND P0, PT, R4, UR14, PT ;  /* 0x0000000e04007c0c */ /* 0x000fe2000bf06270 */
[----:B-1----:R-:W-:Y:S01]  /*17e30*/  @P5 FFMA.FTZ R19, R133, R14, R8 ;  /* 0x0000000e85135223 */ /* 0x002fe20000010008 */
[----:B------:R-:W-:Y:S01]  /*17e40*/  SHF.R.S32.HI R4, RZ, 0x1f, R6 ;  /* 0x0000001fff047819 */ /* 0x000fe20000011406 */
[----:B---3--:R-:W-:Y:S01]  /*17e50*/  @P4 FFMA.FTZ R20, R136, R13, R7 ;  /* 0x0000000d88144223 */ /* 0x008fe20000010007 */
[----:B------:R-:W-:-:S02]  /*17e60*/  IADD3 R6, P5, P4, R6, R2, R0 ;  /* 0x0000000206067210 */ /* 0x000fc40007cbe000 */
[----:B------:R-:W-:-:S04]  /*17e70*/  SHF.R.S32.HI R0, RZ, 0x1f, R0 ;  /* 0x0000001fff007819 */ /* 0x000fc80000011400 */
[----:B------:R-:W-:Y:S01]  /*17e80*/  IADD3.X R4, R4, R3, R0, P5, P4 ;  /* 0x0000000304047210 */ /* 0x000fe20002fe8400 */
[----:B----4-:R-:W-:Y:S06]  /*17e90*/  @P6 BRA `(.L_x_1006) ;  /* 0x0000000000d86947 */ /* 0x010fec0003800000 */
        /* <DEDUP_REMOVED lines=54> */
.L_x_1006:
[----:B------:R-:W-:Y:S05]  /*18200*/  BSYNC B0 ;  /* 0x0000000000007941 */ /* 0x000fea0003800000 */
.L_x_1005:
[----:B------:R-:W3:Y:S01]  /*18210*/  LDL.64 R30, [R1+0x18] ;  /* 0x00001800011e7983 */ /* 0x000ee20000100a00 */
[----:B------:R-:W-:Y:S01]  /*18220*/  VIADD R0, R10, 0x50 ;  /* 0x000000500a007836 */ /* 0x000fe20000000000 */
[----:B--2---:R-:W-:Y:S01]  /*18230*/  SHF.R.S32.HI R4, RZ, 0x1f, R28 ;  /* 0x0000001fff047819 */ /* 0x004fe2000001141c */
[----:B------:R-:W-:Y:S01]  /*18240*/  ULDC.64 UR4, c[0x0][0x2a0] ;  /* 0x0000a80000047ab9 */ /* 0x000fe20000000a00 */
[----:B------:R1:W2:Y:S01]  /*18250*/  LDS.128 R20, [R223] ;  /* 0x00000000df147984 */ /* 0x0002a20000000c00 */
[--C-:B------:R-:W-:Y:S01]  /*18260*/  SHF.R.S32.HI R11, RZ, 0x1f, R10.reuse ;  /* 0x0000001fff0b7819 */ /* 0x100fe2000001140a */
[----:B------:R-:W-:Y:S01]  /*18270*/  IMAD.U32 R6, RZ, RZ, UR16 ;  /* 0x00000010ff067e24 */ /* 0x000fe2000f8e00ff */
[----:B------:R-:W-:Y:S01]  /*18280*/  ISETP.GE.AND P5, PT, R0, UR14, PT ;  /* 0x0000000e00007c0c */ /* 0x000fe2000bfa6270 */
[----:B------:R1:W4:Y:S01]  /*18290*/  LDS.128 R16, [R223+0x4000] ;  /* 0x00400000df107984 */ /* 0x0003220000000c00 */
[----:B------:R-:W-:Y:S01]  /*182a0*/  IMAD R0, R4, UR4, RZ ;  /* 0x0000000404007c24 */ /* 0x000fe2000f8e02ff */
[----:B------:R-:W-:Y:S01]  /*182b0*/  BSSY B0, `(.L_x_1007) ;  /* 0x0000019000007945 */ /* 0x000fe20003800000 */
[----:B------:R-:W-:Y:S01]  /*182c0*/  IMAD.WIDE R6, R6, 0x80, R10 ;  /* 0x0000008006067825 */ /* 0x000fe200078e020a */
[----:B------:R-:W-:-:S03]  /*182d0*/  IADD3 R14, R10, 0x60, RZ ;  /* 0x000000600a0e7810 */ /* 0x000fc60007ffe0ff */
[----:B------:R-:W-:Y:S01]  /*182e0*/  IMAD R0, R28, UR5, R0 ;  /* 0x000000051c007c24 */ /* 0x000fe2000f8e0200 */
[----:B---3--:R-:W-:Y:S02]  /*182f0*/  SHF.R.S32.HI R3, RZ, 0x1f, R30 ;  /* 0x0000001fff037819 */ /* 0x008fe4000001141e */
[----:B------:R-:W-:-:S04]  /*18300*/  IADD3 R2, P4, R30, UR8, RZ ;  /* 0x000000081e027c10 */ /* 0x000fc8000ff9e0ff */
[----:B------:R-:W-:Y:S02]  /*18310*/  IADD3.X R3, R3, UR6, RZ, P4, !PT ;  /* 0x0000000603037c10 */ /* 0x000fe4000a7fe4ff */
[----:B------:R-:W-:Y:S01]  /*18320*/  ISETP.GE.AND P4, PT, R10, UR14, PT ;  /* 0x0000000e0a007c0c */ /* 0x000fe2000bf86270 */
[----:B------:R-:W-:-:S04]  /*18330*/  IMAD.WIDE.U32 R12, R28, UR4, R2 ;  /* 0x000000041c0c7c25 */ /* 0x000fc8000f8e0002 */
[----:B------:R-:W-:-:S08]  /*18340*/  IMAD.IADD R9, R13, 0x1, R0 ;  /* 0x000000010d097824 */ /* 0x000fd000078e0200 */
[----:B-12-4-:R-:W-:Y:S05]  /*18350*/  @P4 BRA `(.L_x_1008) ;  /* 0x0000000000384947 */ /* 0x016fea0003800000 */
        /* <DEDUP_REMOVED lines=11> */
[----:B------:R-:W-:-:S09]  /*18410*/  ISETP.GE.AND P4, PT, R249, UR4, PT ;  /* 0x00000004f9007c0c */ /* 0x000fd2000bf86270 */
[----:B------:R1:W-:Y:S04]  /*18420*/  @!P6 STG.E.128 desc[UR20][R2.64], R20 ;  /* 0x000000140200e986 */ /* 0x0003e8000c101d14 */
[----:B------:R1:W-:Y:S02]  /*18430*/  @!P4 STG.E.128 desc[UR20][R2.64+0x80], R16 ;  /* 0x000080100200c986 */ /* 0x0003e4000c101d14 */
.L_x_1008:
[----:B------:R-:W-:Y:S05]  /*18440*/  BSYNC B0 ;  /* 0x0000000000007941 */ /* 0x000fea0003800000 */
.L_x_1007:
[----:B-1----:R1:W2:Y:S01]  /*18450*/  LDS.128 R20, [R223+0x800] ;  /* 0x00080000df147984 */ /* 0x0022a20000000c00 */
[----:B------:R-:W-:Y:S01]  /*18460*/  BSSY B0, `(.L_x_1009) ;  /* 0x0000016000007945 */ /* 0x000fe20003800000 */
[----:B------:R-:W-:Y:S02]  /*18470*/  ISETP.GE.AND P4, PT, R14, UR14, PT ;  /* 0x0000000e0e007c0c */ /* 0x000fe4000bf86270 */
[----:B------:R1:W3:Y:S01]  /*18480*/  LDS.128 R16, [R223+0x4800] ;  /* 0x00480000df107984 */ /* 0x0002e20000000c00 */
        /* <DEDUP_REMOVED lines=17> */
[----:B--2---:R4:W-:Y:S04]  /*185a0*/  @!P6 STG.E.128 desc[UR20][R2.64], R20 ;  /* 0x000000140200e986 */ /* 0x0049e8000c101d14 */
[----:B---3--:R4:W-:Y:S02]  /*185b0*/  @!P3 STG.E.128 desc[UR20][R2.64+0x80], R16 ;  /* 0x000080100200b986 */ /* 0x0089e4000c101d14 */
.L_x_1010:
[----:B------:R-:W-:Y:S05]  /*185c0*/  BSYNC B0 ;  /* 0x0000000000007941 */ /* 0x000fea0003800000 */
.L_x_1009:
[----:B--2-4-:R2:W4:Y:S01]  /*185d0*/  LDS.128 R20, [R223+0x1000] ;  /* 0x00100000df147984 */ /* 0x0145220000000c00 */
[----:B------:R-:W-:Y:S01]  /*185e0*/  BSSY B0, `(.L_x_1011) ;  /* 0x0000015000007945 */ /* 0x000fe20003800000 */
[----:B------:R-:W-:Y:S02]  /*185f0*/  ISETP.GE.AND P3, PT, R10, UR14, PT ;  /* 0x0000000e0a007c0c */ /* 0x000fe4000bf66270 */
[----:B---3--:R2:W3:Y:S01]  /*18600*/  LDS.128 R16, [R223+0x5000] ;  /* 0x00500000df107984 */ /* 0x0084e20000000c00 */
        /* <DEDUP_REMOVED lines=16> */
[----:B----4-:R4:W-:Y:S04]  /*18710*/  @!P6 STG.E.128 desc[UR20][R2.64], R20 ;  /* 0x000000140200e986 */ /* 0x0109e8000c101d14 */
[----:B---3--:R4:W-:Y:S02]  /*18720*/  @!P2 STG.E.128 desc[UR20][R2.64+0x80], R16 ;  /* 0x000080100200a986 */ /* 0x0089e4000c101d14 */
.L_x_1012:
[----:B------:R-:W-:Y:S05]  /*18730*/  BSYNC B0 ;  /* 0x0000000000007941 */ /* 0x000fea0003800000 */
.L_x_1011:
[----:B----4-:R4:W1:Y:S01]  /*18740*/  LDS.128 R20, [R223+0x1800] ;  /* 0x00180000df147984 */ /* 0x0108620000000c00 */
[----:B------:R-:W-:Y:S03]  /*18750*/  BSSY B0, `(.L_x_1013) ;  /* 0x0000014000007945 */ /* 0x000fe60003800000 */
[----:B---3--:R4:W3:Y:S01]  /*18760*/  LDS.128 R16, [R223+0x5800] ;  /* 0x00580000df107984 */ /* 0x0088e20000000c00 */
[----:B------:R-:W-:Y:S05]  /*18770*/  @P1 BRA `(.L_x_1014) ;  /* 0x0000000000441947 */ /* 0x000fea0003800000 */
[----:B------:R-:W-:Y:S01]  /*18780*/  IADD3 R0, P1, R6, 0x30, RZ ;  /* 0x0000003006007810 */ /* 0x000fe20007f3e0ff */
[----:B------:R-:W-:Y:S01]  /*18790*/  ULDC.64 UR4, c[0x0][0x298] ;  /* 0x0000a60000047ab9 */ /* 0x000fe20000000a00 */
[----:B------:R-:W-:Y:S01]  /*187a0*/  MOV R3, R9 ;  /* 0x0000000900037202 */ /* 0x000fe20000000f00 */
[----:B------:R-:W-:Y:S02]  /*187b0*/  ULDC UR6, c[0x0][0x2d0] ;  /* 0x0000b40000067ab9 */ /* 0x000fe40000000800 */
[----:B------:R-:W-:Y:S01]  /*187c0*/  IMAD.X R2, RZ, RZ, R7, P1 ;  /* 0x000000ffff027224 */ /* 0x000fe200008e0607 */
[----:B------:R-:W-:Y:S02]  /*187d0*/  ISETP.GE.AND P2, PT, R30, UR6, PT ;  /* 0x000000061e007c0c */ /* 0x000fe4000bf46270 */
[----:B------:R-:W-:Y:S01]  /*187e0*/  ISETP.GE.AND P1, PT, R249, UR6, PT ;  /* 0x00000006f9007c0c */ /* 0x000fe2000bf26270 */
        /* <DEDUP_REMOVED lines=9> */
[----:B---3--:R1:W-:Y:S02]  /*18880*/  @!P1 STG.E.128 desc[UR20][R2.64+0x80], R16 ;  /* 0x0000801002009986 */ /* 0x0083e4000c101d14 */
.L_x_1014:
[----:B------:R-:W-:Y:S05]  /*18890*/  BSYNC B0 ;  /* 0x0000000000007941 */ /* 0x000fea0003800000 */
.L_x_1013:
[----:B-1----:R1:W1:Y:S01]  /*188a0*/  LDS.128 R20, [R223+0x2000] ;  /* 0x00200000df147984 */ /* 0x0022620000000c00 */
[----:B------:R-:W-:Y:S03]  /*188b0*/  BSSY B0, `(.L_x_1015) ;  /* 0x0000014000007945 */ /* 0x000fe60003800000 */
[----:B---3--:R3:W1:Y:S01]  /*188c0*/  LDS.128 R16, [R223+0x6000] ;  /* 0x00600000df107984 */ /* 0x0086620000000c00 */
        /* <DEDUP_REMOVED lines=18> */
.L_x_1016:
[----:B------:R-:W-:Y:S05]  /*189f0*/  BSYNC B0 ;  /* 0x0000000000007941 */ /* 0x000fea0003800000 */
.L_x_1015:
        /* <DEDUP_REMOVED lines=21> */
.L_x_1018:
[----:B------:R-:W-:Y:S05]  /*18b50*/  BSYNC B0 ;  /* 0x0000000000007941 */ /* 0x000fea0003800000 */
.L_x_1017:
        /* <DEDUP_REMOVED lines=21> */
.L_x_1020:
[----:B------:R-:W-:Y:S05]  /*18cb0*/  BSYNC B0 ;  /* 0x0000000000007941 */ /* 0x000fea0003800000 */
.L_x_1019:
        /* <DEDUP_REMOVED lines=21> */
.L_x_954:
[----:B------:R-:W-:Y:S01]  /*18e10*/  ULDC.U8 UR6, c[0x0][0x3d9] ;  /* 0x0000f64000067ab9 */ /* 0x000fe20000000000 */
[----:B------:R-:W-:Y:S01]  /*18e20*/  UISETP.NE.AND UP0, UPT, UR15, -0x1, UPT ;  /* 0xffffffff0f00788c */ /* 0x000fe2000bf05270 */
[----:B------:R-:W-:Y:S01]  /*18e30*/  LEA.HI R8, R13, R101, RZ, 0x3 ;  /* 0x000000650d087211 */ /* 0x000fe200078f18ff */
[----:B------:R-:W-:Y:S01]  /*18e40*/  UISETP.NE.AND UP3, UPT, UR6, URZ, UPT ;  /* 0x0000003f0600728c */ /* 0x000fe2000bf65270 */
[----:B------:R-:W-:Y:S01]  /*18e50*/  IMAD.U32 R6, RZ, RZ, UR16 ;  /* 0x00000010ff067e24 */ /* 0x000fe2000f8e00ff */
[----:B------:R-:W-:Y:S01]  /*18e60*/  UIADD3 UR23, -UR19, UR23, URZ ;  /* 0x0000001713177290 */ /* 0x000fe2000fffe13f */
[----:B------:R-:W-:Y:S01]  /*18e70*/  LOP3.LUT R0, R8, 0xfffffff8, RZ, 0xc0, !PT ;  /* 0xfffffff808007812 */ /* 0x000fe200078ec0ff */
[----:B------:R-:W-:Y:S01]  /*18e80*/  BSSY B0, `(.L_x_1021) ;  /* 0x000004e000007945 */ /* 0x000fe20003800000 */
[----:B------:R-:W-:-:S03]  /*18e90*/  SHF.R.S32.HI R8, RZ, 0x3, R8 ;  /* 0x00000003ff087819 */ /* 0x000fc60000011408 */
[----:B------:R-:W-:Y:S01]  /*18ea0*/  IMAD.IADD R0, R101, 0x1, -R0 ;  /* 0x0000000165007824 */ /* 0x000fe200078e0a00 */
[----:B------:R-:W-:Y:S01]  /*18eb0*/  @!UP0 USHF.R.S32.HI UR14, URZ, 0x1f, UR11 ;  /* 0x0000001f3f0e8899 */ /* 0x000fe2000801140b */
[----:B------:R-:W-:Y:S01]  /*18ec0*/  ISETP.GE.AND P4, PT, R8, UR23, PT ;  /* 0x0000001708007c0c */ /* 0x000fe2000bf86270 */
[----:B------:R-:W-:Y:S01]  /*18ed0*/  @UP3 ULDC.64 UR4, c[0x0][0x2c0] ;  /* 0x0000b00000043ab9 */ /* 0x000fe20000000a00 */
[----:B------:R-:W-:Y:S01]  /*18ee0*/  @UP0 ULDC.64 UR8, c[0x0][0x298] ;  /* 0x0000a60000080ab9 */ /* 0x000fe20000000a00 */
[----:B------:R-:W-:Y:S01]  /*18ef0*/  @UP3 UIMAD UR10, UR5, UR4, URZ ;  /* 0x00000004050a32a4 */ /* 0x000fe2000f8e023f */
[----:B------:R-:W-:Y:S01]  /*18f00*/  IMAD.SHL.U32 R14, R0, 0x8, RZ ;  /* 0x00000008000e7824 */ /* 0x000fe200078e00ff */
[----:B------:R-:W-:Y:S01]  /*18f10*/  @UP0 UIMAD.WIDE.U32 UR12, UR15, UR8, URZ ;  /* 0x000000080f0c02a5 */ /* 0x000fe2000f8e003f */
[--C-:B------:R-:W-:Y:S01]  /*18f20*/  SHF.R.S32.HI R9, RZ, 0x1f, R8.reuse ;  /* 0x0000001fff097819 */ /* 0x100fe20000011408 */
[----:B------:R-:W-:Y:S01]  /*18f30*/  @!UP0 ULDC.64 UR4, c[0x0][0x290] ;  /* 0x0000a40000048ab9 */ /* 0x000fe20000000a00 */
[----:B------:R-:W-:Y:S01]  /*18f40*/  USHF.R.S32.HI UR8, URZ, 0x1f, UR26 ;  /* 0x0000001f3f087899 */ /* 0x000fe2000801141a */
[C---:B------:R-:W-:Y:S01]  /*18f50*/  VIADD R17, R8.reuse, 0x10 ;  /* 0x0000001008117836 */ /* 0x040fe20000000000 */
[----:B------:R-:W-:Y:S01]  /*18f60*/  @!UP0 UIMAD UR14, UR14, UR4, URZ ;  /* 0x000000040e0e82a4 */ /* 0x000fe2000f8e023f */
[C---:B------:R-:W-:Y:S01]  /*18f70*/  VIADD R20, R8.reuse, 0x30 ;  /* 0x0000003008147836 */ /* 0x040fe20000000000 */
[----:B------:R-:W-:Y:S01]  /*18f80*/  @!UP0 UIMAD.WIDE.U32 UR24, UR11, UR4, URZ ;  /* 0x000000040b1882a5 */ /* 0x000fe2000f8e003f */
[----:B------:R-:W-:Y:S01]  /*18f90*/  IADD3 R18, R8, 0x20, RZ ;  /* 0x0000002008127810 */ /* 0x000fe20007ffe0ff */
[----:B------:R-:W-:Y:S01]  /*18fa0*/  @!UP0 UIMAD UR14, UR11, UR5, UR14 ;  /* 0x000000050b0e82a4 */ /* 0x000fe2000f8e020e */
[----:B------:R-:W-:Y:S01]  /*18fb0*/  ISETP.NE.AND P1, PT, R0, RZ, PT ;  /* 0x000000ff0000720c */ /* 0x000fe20003f25270 */
[----:B------:R-:W-:Y:S01]  /*18fc0*/  @UP0 UIMAD UR9, UR15, UR9, UR13 ;  /* 0x000000090f0902a4 */ /* 0x000fe2000f8e020d */
[----:B------:R-:W-:Y:S01]  /*18fd0*/  ISETP.GE.AND P3, PT, R18, UR23, PT ;  /* 0x0000001712007c0c */ /* 0x000fe2000bf66270 */
[----:B------:R-:W-:Y:S01]  /*18fe0*/  @!UP0 UIADD3 UR9, UR25, UR14, URZ ;  /* 0x0000000e19098290 */ /* 0x000fe2000fffe03f */
[----:B------:R-:W-:Y:S01]  /*18ff0*/  ISETP.GE.AND P2, PT, R20, UR23, PT ;  /* 0x0000001714007c0c */ /* 0x000fe2000bf46270 */
[----:B------:R-:W-:Y:S01]  /*19000*/  ULDC.U8 UR13, c[0x0][0x3d8] ;  /* 0x0000f600000d7ab9 */ /* 0x000fe20000000000 */
[----:B------:R-:W-:Y:S01]  /*19010*/  @!UP0 UMOV UR12, UR24 ;  /* 0x00000018000c8c82 */ /* 0x000fe20008000000 */
[----:B------:R-:W-:Y:S01]  /*19020*/  UISETP.NE.AND UP0, UPT, UR13, URZ, !UP3 ;  /* 0x0000003f0d00728c */ /* 0x000fe2000df05270 */
[----:B------:R-:W-:Y:S01]  /*19030*/  IADD3 R2, P0, R14, UR12, RZ ;  /* 0x0000000c0e027c10 */ /* 0x000fe2000ff1e0ff */
[----:B------:R-:W-:Y:S01]  /*19040*/  UISETP.NE.AND UP2, UPT, UR13, URZ, UPT ;  /* 0x0000003f0d00728c */ /* 0x000fe2000bf45270 */
[----:B------:R-:W-:Y:S01]  /*19050*/  IMAD.WIDE R6, R6, 0x80, R8 ;  /* 0x0000008006067825 */ /* 0x000fe200078e0208 */
[----:B------:R-:W-:Y:S01]  /*19060*/  ULDC.64 UR4, c[0x0][0x2a0] ;  /* 0x0000a80000047ab9 */ /* 0x000fe20000000a00 */
[----:B------:R-:W-:Y:S01]  /*19070*/  LEA.HI.X.SX32 R3, R14, UR9, 0x1, P0 ;  /* 0x000000090e037c11 */ /* 0x000fe200080f0eff */
[----:B------:R-:W-:Y:S01]  /*19080*/  UISETP.EQ.AND UP2, UPT, UR6, URZ, UP2 ;  /* 0x0000003f0600728c */ /* 0x000fe20009742270 */
[----:B------:R-:W-:Y:S01]  /*19090*/  IMAD.U32 R12, RZ, RZ, UR4 ;  /* 0x00000004ff0c7e24 */ /* 0x000fe2000f8e00ff */
[----:B------:R-:W-:Y:S01]  /*190a0*/  UIMAD UR8, UR8, UR4, URZ ;  /* 0x00000004080872a4 */ /* 0x000fe2000f8e023f */
[----:B------:R-:W-:Y:S01]  /*190b0*/  ISETP.GE.AND P0, PT, R17, UR23, PT ;  /* 0x0000001711007c0c */ /* 0x000fe2000bf06270 */
[----:B------:R-:W-:Y:S01]  /*190c0*/  UISETP.NE.OR UP1, UPT, UR15, -0x1, !UP2 ;  /* 0xffffffff0f00788c */ /* 0x000fe2000d725670 */
[----:B------:R-:W-:Y:S01]  /*190d0*/  IMAD.WIDE.U32 R12, R12, UR26, R2 ;  /* 0x0000001a0c0c7c25 */ /* 0x000fe2000f8e0002 */
[----:B------:R-:W-:Y:S01]  /*190e0*/  @!UP3 ULDC UR4, c[0x0][0x2c4] ;  /* 0x0000b1000004bab9 */ /* 0x000fe20000000800 */
[----:B------:R-:W-:Y:S01]  /*190f0*/  @UP0 ULDC UR4, c[0x0][0x2e4] ;  /* 0x0000b90000040ab9 */ /* 0x000fe20000000800 */
[----:B------:R-:W-:Y:S01]  /*19100*/  @UP3 UMOV UR9, 0x1 ;  /* 0x0000000100093882 */ /* 0x000fe20000000000 */
[----:B------:R-:W-:Y:S01]  /*19110*/  @!UP3 UIMAD UR9, UR4, UR7, URZ ;  /* 0x000000070409b2a4 */ /* 0x000fe2000f8e023f */
[----:B------:R-:W-:Y:S01]  /*19120*/  VIADD R22, R8, 0x40 ;  /* 0x0000004008167836 */ /* 0x000fe20000000000 */
[----:B------:R-:W-:Y:S01]  /*19130*/  UIMAD UR5, UR26, UR5, UR8 ;  /* 0x000000051a0572a4 */ /* 0x000fe2000f8e0208 */
[----:B------:R-:W-:Y:S01]  /*19140*/  IADD3 R15, R14, 0x40, RZ ;  /* 0x000000400e0f7810 */ /* 0x000fe20007ffe0ff */
[----:B------:R-:W-:Y:S01]  /*19150*/  UIMAD UR9, UR11, UR9, URZ ;  /* 0x000000090b0972a4 */ /* 0x000fe2000f8e023f */
[----:B------:R-:W-:Y:S01]  /*19160*/  @UP2 ULDC UR8, c[0x0][0x2c4] ;  /* 0x0000b10000082ab9 */ /* 0x000fe20000000800 */
[----:B------:R-:W-:Y:S01]  /*19170*/  @UP3 ULDC UR6, c[0x0][0x2c0] ;  /* 0x0000b00000063ab9 */ /* 0x000fe20000000800 */
[----:B------:R-:W-:Y:S01]  /*19180*/  @!UP1 UIMAD UR15, UR11, UR8, URZ ;  /* 0x000000080b0f92a4 */ /* 0x000fe2000f8e023f */
[----:B------:R-:W-:Y:S01]  /*19190*/  VIADD R11, R13, UR5 ;  /* 0x000000050d0b7c36 */ /* 0x000fe20008000000 */
[----:B------:R-:W-:Y:S01]  /*191a0*/  USEL UR9, UR9, URZ, !UP2 ;  /* 0x0000003f09097287 */ /* 0x000fe2000d000000 */
[----:B------:R-:W-:Y:S01]  /*191b0*/  @!UP3 UMOV UR6, 0x1 ;  /* 0x000000010006b882 */ /* 0x000fe20000000000 */
[----:B------:R-:W-:Y:S01]  /*191c0*/  @!UP3 UMOV UR10, UR4 ;  /* 0x00000004000abc82 */ /* 0x000fe20008000000 */
[----:B------:R-:W-:-:S02]  /*191d0*/  UIMAD UR8, UR19, UR6, URZ ;  /* 0x00000006130872a4 */ /* 0x000fc4000f8e023f */
[----:B------:R-:W-:Y:S01]  /*191e0*/  UIMAD UR10, UR26, UR10, UR9 ;  /* 0x0000000a1a0a72a4 */ /* 0x000fe2000f8e0209 */
[----:B------:R-:W-:Y:S01]  /*191f0*/  @!UP2 UMOV UR12, URZ ;  /* 0x0000003f000cac82 */ /* 0x000fe20008000000 */
[----:B------:R-:W-:Y:S01]  /*19200*/  @UP2 UMOV UR12, UR15 ;  /* 0x0000000f000c2c82 */ /* 0x000fe20008000000 */
[----:B------:R-:W-:Y:S01]  /*19210*/  @!UP2 UMOV UR13, URZ ;  /* 0x0000003f000dac82 */ /* 0x000fe20008000000 */
[----:B------:R-:W-:Y:S02]  /*19220*/  USHF.R.S32.HI UR7, URZ, 0x1f, UR8 ;  /* 0x0000001f3f077899 */ /* 0x000fe40008011408 */
[----:B------:R-:W-:Y:S02]  /*19230*/  @UP2 USHF.R.S32.HI UR13, URZ, 0x1f, UR15 ;  /* 0x0000001f3f0d2899 */ /* 0x000fe4000801140f */
        /* <DEDUP_REMOVED lines=18> */
.L_x_1022:
[----:B------:R-:W-:Y:S05]  /*19360*/  BSYNC B0 ;  /* 0x0000000000007941 */ /* 0x000fea0003800000 */
.L_x_1021:
        /* <DEDUP_REMOVED lines=9> */
[----:B--2---:R-:W-:Y:S01]  /*19400*/  IMAD.X R2, RZ, RZ, R7, P0 ;  /* 0x000000ffff027224 */ /* 0x004fe200000e0607 */
        /* <DEDUP_REMOVED lines=11> */
.L_x_1024:
[----:B------:R-:W-:Y:S05]  /*194c0*/  BSYNC B0 ;  /* 0x0000000000007941 */ /* 0x000fea0003800000 */
.L_x_1023:
        /* <DEDUP_REMOVED lines=9> */
[----:B--23--:R-:W-:Y:S01]  /*19560*/  IMAD.X R2, RZ, RZ, R7, P3 ;  /* 0x000000ffff027224 */ /* 0x00cfe200018e0607 */
        /* <DEDUP_REMOVED lines=11> */
.L_x_1026:
[----:B------:R-:W-:Y:S05]  /*19620*/  BSYNC B0 ;  /* 0x0000000000007941 */ /* 0x000fea0003800000 */
.L_x_1025:
        /* <DEDUP_REMOVED lines=9> */
[----:B--234-:R-:W-:Y:S01]  /*196c0*/  IMAD.X R2, RZ, RZ, R7, P2 ;  /* 0x000000ffff027224 */ /* 0x01cfe200010e0607 */
        /* <DEDUP_REMOVED lines=11> */
.L_x_1028:
[----:B------:R-:W-:Y:S05]  /*19780*/  BSYNC B0 ;  /* 0x0000000000007941 */ /* 0x000fea0003800000 */
.L_x_1027:
        /* <DEDUP_REMOVED lines=20> */
.L_x_1030:
[----:B------:R-:W-:Y:S05]  /*198d0*/  BSYNC B0 ;  /* 0x0000000000007941 */ /* 0x000fea0003800000 */
.L_x_1029:
        /* <DEDUP_REMOVED lines=20> */
.L_x_1032:
[----:B------:R-:W-:Y:S05]  /*19a20*/  BSYNC B0 ;  /* 0x0000000000007941 */ /* 0x000fea0003800000 */
.L_x_1031:
        /* <DEDUP_REMOVED lines=20> */
.L_x_1034:
[----:B------:R-:W-:Y:S05]  /*19b70*/  BSYNC B0 ;  /* 0x0000000000007941 */ /* 0x000fea0003800000 */
.L_x_1033:
[----:B------:R-:W-:Y:S01]  /*19b80*/  BSSY B0, `(.L_x_1035) ;  /* 0x0000014000007945 */ /* 0x000fe20003800000 */
[----:B------:R-:W-:-:S03]  /*19b90*/  ISETP.GE.OR P6, PT, R18, UR23, P1 ;  /* 0x0000001712007c0c */ /* 0x000fc60008fc6670 */
[----:B------:R-:W-:Y:S10]  /*19ba0*/  @P2 BRA `(.L_x_1036) ;  /* 0x0000000000442947 */ /* 0x000ff40003800000 */
[----:B------:R-:W-:Y:S01]  /*19bb0*/  IADD3 R0, P2, R6, 0x70, RZ ;  /* 0x0000007006007810 */ /* 0x000fe20007f5e0ff */
[----:B------:R-:W-:Y:S01]  /*19bc0*/  ULDC.64 UR4, c[0x0][0x298] ;  /* 0x0000a60000047ab9 */ /* 0x000fe20000000a00 */
[----:B--234-:R-:W-:Y:S01]  /*19bd0*/  MOV R3, R11 ;  /* 0x0000000b00037202 */ /* 0x01cfe20000000f00 */
        /* <DEDUP_REMOVED lines=14> */
.L_x_1036:
[----:B------:R-:W-:Y:S05]  /*19cc0*/  BSYNC B0 ;  /* 0x0000000000007941 */ /* 0x000fea0003800000 */
.L_x_1035:
[----:B------:R-:W-:Y:S04]  /*19cd0*/  BSSY B0, `(.L_x_1037) ;  /* 0x000000a000007945 */ /* 0x000fe80003800000 */
[----:B------:R-:W-:Y:S05]  /*19ce0*/  @P5 BRA `(.L_x_1038) ;  /* 0x0000000000205947 */ /* 0x000fea0003800000 */
[----:B------:R-:W-:Y:S01]  /*19cf0*/  IMAD R0, R8, UR6, RZ ;  /* 0x0000000608007c24 */ /* 0x000fe2000f8e02ff */
[----:B------:R-:W-:-:S04]  /*19d00*/  ULDC.64 UR4, c[0x0][0x2b0] ;  /* 0x0000ac0000047ab9 */ /* 0x000fc80000000a00 */
[----:B--234-:R-:W-:-:S04]  /*19d10*/  IADD3 R3, P2, R0, UR8, RZ ;  /* 0x0000000800037c10 */ /* 0x01cfc8000ff5e0ff */
[----:B------:R-:W-:Y:S02]  /*19d20*/  LEA.HI.X.SX32 R0, R0, UR7, 0x1, P2 ;  /* 0x0000000700007c11 */ /* 0x000fe400090f0eff */
[----:B------:R-:W-:-:S04]  /*19d30*/  LEA R2, P2, R3, UR4, 0x2 ;  /* 0x0000000403027c11 */ /* 0x000fc8000f8410ff */
[----:B------:R-:W-:Y:S01]  /*19d40*/  LEA.HI.X R3, R3, UR5, R0, 0x2, P2 ;  /* 0x0000000503037c11 */ /* 0x000fe200090f1400 */
[----:B------:R-:W-:-:S05]  /*19d50*/  IMAD.MOV.U32 R0, RZ, RZ, 0x7f800000 ;  /* 0x7f800000ff007424 */ /* 0x000fca00078e00ff */
[----:B------:R2:W-:Y:S03]  /*19d60*/  STG.E desc[UR20][R2.64], R0 ;  /* 0x0000000002007986 */ /* 0x0005e6000c101914 */
.L_x_1038:
[----:B------:R-:W-:Y:S05]  /*19d70*/  BSYNC B0 ;  /* 0x0000000000007941 */ /* 0x000fea0003800000 */
.L_x_1037:
[----:B------:R-:W-:Y:S01]  /*19d80*/  BSSY B0, `(.L_x_1039) ;  /* 0x000000f000007945 */ /* 0x000fe20003800000 */
[----:B------:R-:W-:Y:S02]  /*19d90*/  ISETP.GE.OR P5, PT, R20, UR23, P1 ;  /* 0x0000001714007c0c */ /* 0x000fe40008fa6670 */
[----:B------:R-:W-:Y:S02]  /*19da0*/  ISETP.GE.OR P4, PT, R22, UR23, P1 ;  /* 0x0000001716007c0c */ /* 0x000fe40008f86670 */
[----:B------:R-:W-:Y:S02]  /*19db0*/  ISETP.GE.OR P3, PT, R21, UR23, P1 ;  /* 0x0000001715007c0c */ /* 0x000fe40008f66670 */
[----:B------:R-:W-:Y:S02]  /*19dc0*/  ISETP.GE.OR P2, PT, R19, UR23, P1 ;  /* 0x0000001713007c0c */ /* 0x000fe40008f46670 */
[----:B------:R-:W-:Y:S01]  /*19dd0*/  ISETP.GE.OR P1, PT, R16, UR23, P1 ;  /* 0x0000001710007c0c */ /* 0x000fe20008f26670 */
[----:B------:R-:W-:-:S12]  /*19de0*/  @P0 BRA `(.L_x_1040) ;  /* 0x0000000000200947 */ /* 0x000fd80003800000 */
[----:B--2---:R-:W-:Y:S01]  /*19df0*/  IMAD R0, R17, UR6, RZ ;  /* 0x0000000611007c24 */ /* 0x004fe2000f8e02ff */
[----:B------:R-:W-:-:S04]  /*19e00*/  ULDC.64 UR4, c[0x0][0x2b0] ;  /* 0x0000ac0000047ab9 */ /* 0x000fc80000000a00 */
[----:B---34-:R-:W-:-:S04]  /*19e10*/  IADD3 R3, P0, R0, UR8, RZ ;  /* 0x0000000800037c10 */ /* 0x018fc8000ff1e0ff */
[----:B------:R-:W-:Y:S02]  /*19e20*/  LEA.HI.X.SX32 R0, R0, UR7, 0x1, P0 ;  /* 0x0000000700007c11 */ /* 0x000fe400080f0eff */
[----:B------:R-:W-:-:S04]  /*19e30*/  LEA R2, P0, R3, UR4, 0x2 ;  /* 0x0000000403027c11 */ /* 0x000fc8000f8010ff */
[----:B------:R-:W-:Y:S01]  /*19e40*/  LEA.HI.X R3, R3, UR5, R0, 0x2, P0 ;  /* 0x0000000503037c11 */ /* 0x000fe200080f1400 */
[----:B------:R-:W-:-:S05]  /*19e50*/  IMAD.MOV.U32 R0, RZ, RZ, 0x7f800000 ;  /* 0x7f800000ff007424 */ /* 0x000fca00078e00ff */
[----:B------:R2:W-:Y:S03]  /*19e60*/  STG.E desc[UR20][R2.64], R0 ;  /* 0x0000000002007986 */ /* 0x0005e6000c101914 */
.L_x_1040:
[----:B------:R-:W-:Y:S05]  /*19e70*/  BSYNC B0 ;  /* 0x0000000000007941 */ /* 0x000fea0003800000 */
.L_x_1039:
[----:B------:R-:W-:Y:S04]  /*19e80*/  BSSY B0, `(.L_x_1041) ;  /* 0x000000a000007945 */ /* 0x000fe80003800000 */
[----:B------:R-:W-:Y:S05]  /*19e90*/  @P6 BRA `(.L_x_1042) ;  /* 0x0000000000206947 */ /* 0x000fea0003800000 */
        /* <DEDUP_REMOVED lines=8> */
.L_x_1042:
[----:B------:R-:W-:Y:S05]  /*19f20*/  BSYNC B0 ;  /* 0x0000000000007941 */ /* 0x000fea0003800000 */
.L_x_1041:
        /* <DEDUP_REMOVED lines=10> */
.L_x_1044:
[----:B------:R-:W-:Y:S05]  /*19fd0*/  BSYNC B0 ;  /* 0x0000000000007941 */ /* 0x000fea0003800000 */
.L_x_1043:
        /* <DEDUP_REMOVED lines=10> */
.L_x_1046:
[----:B------:R-:W-:Y:S05]  /*1a080*/  BSYNC B0 ;  /* 0x0000000000007941 */ /* 0x000fea0003800000 */
.L_x_1045:
        /* <DEDUP_REMOVED lines=10> */
.L_x_1048:
[----:B------:R-:W-:Y:S05]  /*1a130*/  BSYNC B0 ;  /* 0x0000000000007941 */ /* 0x000fea0003800000 */
.L_x_1047:
        /* <DEDUP_REMOVED lines=10> */
.L_x_1050:
[----:B------:R-:W-:Y:S05]  /*1a1e0*/  BSYNC B0 ;  /* 0x0000000000007941 */ /* 0x000fea0003800000 */
.L_x_1049:
[----:B------:R-:W-:Y:S05]  /*1a1f0*/  @P1 EXIT ;  /* 0x000000000000194d */ /* 0x000fea0003800000 */
[----:B--2---:R-:W-:Y:S01]  /*1a200*/  IMAD R0, R16, UR6, RZ ;  /* 0x0000000610007c24 */ /* 0x004fe2000f8e02ff */
[----:B------:R-:W-:-:S04]  /*1a210*/  ULDC.64 UR4, c[0x0][0x2b0] ;  /* 0x0000ac0000047ab9 */ /* 0x000fc80000000a00 */
[----:B---34-:R-:W-:-:S04]  /*1a220*/  IADD3 R3, P0, R0, UR8, RZ ;  /* 0x0000000800037c10 */ /* 0x018fc8000ff1e0ff */
[----:B------:R-:W-:Y:S02]  /*1a230*/  LEA.HI.X.SX32 R0, R0, UR7, 0x1, P0 ;  /* 0x0000000700007c11 */ /* 0x000fe400080f0eff */
[----:B------:R-:W-:-:S04]  /*1a240*/  LEA R2, P0, R3, UR4, 0x2 ;  /* 0x0000000403027c11 */ /* 0x000fc8000f8010ff */
[----:B------:R-:W-:Y:S01]  /*1a250*/  LEA.HI.X R3, R3, UR5, R0, 0x2, P0 ;  /* 0x0000000503037c11 */ /* 0x000fe200080f1400 */
[----:B------:R-:W-:-:S05]  /*1a260*/  IMAD.MOV.U32 R0, RZ, RZ, 0x7f800000 ;  /* 0x7f800000ff007424 */ /* 0x000fca00078e00ff */
[----:B------:R-:W-:Y:S01]  /*1a270*/  STG.E desc[UR20][R2.64], R0 ;  /* 0x0000000002007986 */ /* 0x000fe2000c101914 */
[----:B------:R-:W-:Y:S05]  /*1a280*/  EXIT ;  /* 0x000000000000794d */ /* 0x000fea0003800000 */
.L_x_1051:
        /* <DEDUP_REMOVED lines=15> */
.L_x_1753:


//--------------------- .text._ZN5flash16flash_fwd_kernelI23Flash_fwd_kernel_traitsILi128ELi128ELi32ELi4ELb0ELb0EN7cutlass6half_tE19Flash_kernel_traitsILi128ELi128ELi32ELi4ES3_EELb1ELb1ELb0ELb0ELb1ELb1ELb0ELb0EEEvNS_16Flash_fwd_paramsE --------------------------
	.section	.text._ZN5flash16flash_fwd_kernelI23Flash_fwd_kernel_traitsILi128ELi128ELi32ELi4ELb0ELb0EN7cutlass6half_tE19Flash_kernel_traitsILi128ELi128ELi32ELi4ES3_EELb1ELb1ELb0ELb0ELb1ELb1ELb0ELb0EEEvNS_16Flash_fwd_paramsE,"ax",@progbits
	.align	128
        .global         _ZN5flash16flash_fwd_kernelI23Flash_fwd_kernel_traitsILi128ELi128ELi32ELi4ELb0ELb0EN7cutlass6half_tE19Flash_kernel_traitsILi128ELi128ELi32ELi4ES3_EELb1ELb1ELb0ELb0ELb1ELb1ELb0ELb0EEEvNS_16Flash_fwd_paramsE
        .type           _ZN5flash16flash_fwd_kernelI23Flash_fwd_kernel_traitsILi128ELi128ELi32ELi4ELb0ELb0EN7cutlass6half_tE19Flash_kernel_traitsILi128ELi128ELi32ELi4ES3_EELb1ELb1ELb0ELb0ELb1ELb1ELb0ELb0EEEvNS_16Flash_fwd_paramsE,@function
        .size           _ZN5flash16flash_fwd_kernelI23Flash_fwd_kernel_traitsILi128ELi128ELi32ELi4ELb0ELb0EN7cutlass6half_tE19Flash_kernel_traitsILi128ELi128ELi32ELi4ES3_EELb1ELb1ELb0ELb0ELb1ELb1ELb0ELb0EEEvNS_16Flash_fwd_paramsE,(.L_x_1754 - _ZN5flash16flash_fwd_kernelI23Flash_fwd_kernel_traitsILi128ELi128ELi32ELi4ELb0ELb0EN7cutlass6half_tE19Flash_kernel_traitsILi128ELi128ELi32ELi4ES3_EELb1ELb1ELb0ELb0ELb1ELb1ELb0ELb0EEEvNS_16Flash_fwd_paramsE)
        .other          _ZN5flash16flash_fwd_kernelI23Flash_fwd_kernel_traitsILi128ELi128ELi32ELi4ELb0ELb0EN7cutlass6half_tE19Flash_kernel_traitsILi128ELi128ELi32ELi4ES3_EELb1ELb1ELb0ELb0ELb1ELb1ELb0ELb0EEEvNS_16Flash_fwd_paramsE,@"STO_CUDA_ENTRY STV_DEFAULT"
_ZN5flash16flash_fwd_kernelI23Flash_fwd_kernel_traitsILi128ELi128ELi32ELi4ELb0ELb0EN7cutlass6half_tE19Flash_kernel_traitsILi128ELi128ELi32ELi4ES3_EELb1ELb1ELb0ELb0ELb1ELb1ELb0ELb0EEEvNS_16Flash_fwd_paramsE:
.text._ZN5flash16flash_fwd_kernelI23Flash_fwd_kernel_traitsILi128ELi128ELi32ELi4ELb0ELb0EN7cutlass6half_tE19Flash_kernel_traitsILi128ELi128ELi32ELi4ES3_EELb1ELb1ELb0ELb0ELb1ELb1ELb0ELb0EEEvNS_16Flash_fwd_paramsE:
        /* <DEDUP_REMOVED lines=11> */
[----:B------:R-:W-:Y:S01]  /*00b0*/  ULDC UR25, c[0x0][0x2c4] ;  /* 0x0000b10000197ab9 */ /* 0x000fe20000000800 */
[----:B-1----:R-:W-:-:S04]  /*00c0*/  VIADD R1, R1, 0xffffffa8 ;  /* 0xffffffa801017836 */ /* 0x002fc80000000000 */
[----:B------:R2:W5:Y:S01]  /*00d0*/  @P3 LDG.E.64 R4, desc[UR20][R2.64] ;  /* 0x0000001402043981 */ /* 0x000562000c1e1b00 */
[----:B------:R-:W-:Y:S08]  /*00e0*/  S2UR UR18, SR_CTAID.X ;  /* 0x00000000001279c3 */ /* 0x000ff00000002500 */
[----:B------:R-:W-:Y:S08]  /*00f0*/  S2UR UR16, SR_CTAID.Y ;  /* 0x00000000001079c3 */ /* 0x000ff00000002600 */
[----:B------:R-:W1:Y:S01]  /*0100*/  S2UR UR14, SR_CTAID.Z ;  /* 0x00000000000e79c3 */ /* 0x000e620000002700 */
[----:B--2---:R-:W-:Y:S01]  /*0110*/  @P3 IMAD.MOV.U32 R2, RZ, RZ, R8 ;  /* 0x000000ffff023224 */ /* 0x004fe200078e0008 */
[----:B---3--:R-:W-:-:S06]  /*0120*/  @P3 MOV R3, R9 ;  /* 0x0000000900033202 */ /* 0x008fcc0000000f00 */
[----:B------:R-:W2:Y:S01]  /*0130*/  @P3 LDC R0, c[0x0][0x3b0] ;  /* 0x0000ec00ff003b82 */ /* 0x000ea20000000800 */
[----:B------:R-:W2:Y:S01]  /*0140*/  @P3 LDG.E.64 R2, desc[UR20][R2.64] ;  /* 0x0000001402023981 */ /* 0x000ea2000c1e1b00 */
[----:B------:R-:W-:-:S04]  /*0150*/  UISETP.NE.U32.AND UP0, UPT, UR6, URZ, UPT ;  /* 0x0000003f0600728c */ /* 0x000fc8000bf05070 */
[----:B------:R-:W-:Y:S02]  /*0160*/  UISETP.NE.AND.EX UP0, UPT, UR7, URZ, UPT, UP0 ;  /* 0x0000003f0700728c */ /* 0x000fe4000bf05300 */
[----:B-1----:R-:W-:-:S04]  /*0170*/  ULOP3.LUT UR4, UR14, UR18, UR16, 0xfe, !UPT ;  /* 0x000000120e047292 */ /* 0x002fc8000f8efe10 */
[----:B------:R-:W-:Y:S02]  /*0180*/  PLOP3.LUT P1, PT, PT, PT, UP0, 0x80, 0x0 ;  /* 0x000000000000781c */ /* 0x000fe40003f2f008 */
[----:B----4-:R-:W-:Y:S01]  /*0190*/  LOP3.LUT P4, RZ, R92, UR4, RZ, 0xfc, !PT ;  /* 0x000000045cff7c12 */ /* 0x010fe2000f88fcff */
[----:B------:R-:W-:Y:S02]  /*01a0*/  ULDC.64 UR4, c[0x0][0x308] ;  /* 0x0000c20000047ab9 */ /* 0x000fe40000000a00 */
[----:B------:R-:W-:Y:S01]  /*01b0*/  @UP0 ULDC.64 UR6, c[0x0][0x300] ;  /* 0x0000c00000060ab9 */ /* 0x000fe20000000a00 */
[----:B------:R-:W-:Y:S02]  /*01c0*/  UISETP.NE.U32.AND UP2, UPT, UR4, URZ, UPT ;  /* 0x0000003f0400728c */ /* 0x000fe4000bf45070 */
[----:B------:R-:W-:Y:S02]  /*01d0*/  @UP0 UIMAD.WIDE UR6, UR16, 0x4, UR6 ;  /* 0x00000004100608a5 */ /* 0x000fe4000f8e0206 */
[----:B------:R-:W-:-:S04]  /*01e0*/  UISETP.NE.AND.EX UP2, UPT, UR5, URZ, UPT, UP2 ;  /* 0x0000003f0500728c */ /* 0x000fc8000bf45320 */
[----:B------:R-:W-:Y:S01]  /*01f0*/  MOV R6, UR6 ;  /* 0x0000000600067c02 */ /* 0x000fe20008000f00 */
[----:B------:R-:W-:Y:S01]  /*0200*/  IMAD.U32 R7, RZ, RZ, UR7 ;  /* 0x00000007ff077e24 */ /* 0x000fe2000f8e00ff */
[----:B------:R-:W1:Y:S01]  /*0210*/  @!P4 LDC.64 R10, c[0x0][0x3b8] ;  /* 0x0000ee00ff0acb82 */ /* 0x000e620000000a00 */
[----:B------:R-:W-:-:S04]  /*0220*/  PLOP3.LUT P0, PT, PT, PT, UP2, 0x80, 0x0 ;  /* 0x000000000000781c */ /* 0x000fc80003f0f028 */
[----:B------:R-:W-:Y:S02]  /*0230*/  @UP2 ULDC.64 UR4, c[0x0][0x308] ;  /* 0x0000c20000042ab9 */ /* 0x000fe40000000a00 */
[----:B------:R-:W-:Y:S01]  /*0240*/  @UP2 UIMAD.WIDE UR4, UR16, 0x4, UR4 ;  /* 0x00000004100428a5 */ /* 0x000fe2000f8e0204 */
[----:B-----5:R-:W-:Y:S02]  /*0250*/  @P3 R2UR UR22, R4 ;  /* 0x00000000041632ca */ /* 0x020fe400000e0000 */
[----:B------:R-:W-:-:S11]  /*0260*/  @P3 R2UR UR23, R5 ;  /* 0x00000000051732ca */ /* 0x000fd600000e0000 */
[----:B------:R-:W-:Y:S02]  /*0270*/  IMAD.U32 R4, RZ, RZ, UR22 ;  /* 0x00000016ff047e24 */ /* 0x000fe4000f8e00ff */
[----:B------:R-:W-:-:S05]  /*0280*/  IMAD.U32 R5, RZ, RZ, UR23 ;  /* 0x00000017ff057e24 */ /* 0x000fca000f8e00ff */
[----:B-1----:R1:W-:Y:S01]  /*0290*/  @!P4 STG.E.64 desc[UR20][R10.64], R4 ;  /* 0x000000040a00c986 */ /* 0x0023e2000c101b14 */
[----:B--2---:R-:W-:Y:S01]  /*02a0*/  @P3 IADD3 R8, P2, R2, R0, RZ ;  /* 0x0000000002083210 */ /* 0x004fe20007f5e0ff */
[----:B------:R-:W-:-:S04]  /*02b0*/  IMAD.U32 R2, RZ, RZ, UR4 ;  /* 0x00000004ff027e24 */ /* 0x000fc8000f8e00ff */
[----:B------:R-:W-:Y:S02]  /*02c0*/  @P3 IMAD.X R9, RZ, RZ, R3, P2 ;  /* 0x000000ffff093224 */ /* 0x000fe400010e0603 */
[----:B------:R-:W-:Y:S01]  /*02d0*/  IMAD.U32 R3, RZ, RZ, UR5 ;  /* 0x00000005ff037e24 */ /* 0x000fe2000f8e00ff */
[----:B------:R-:W-:Y:S01]  /*02e0*/  USHF.L.U32 UR26, UR18, 0x7, URZ ;  /* 0x00000007121a7899 */ /* 0x000fe2000800063f */
[----:B------:R-:W-:Y:S01]  /*02f0*/  UMOV UR7, URZ ;  /* 0x0000003f00077c82 */ /* 0x000fe20008000000 */
[----:B------:R-:W-:Y:S01]  /*0300*/  @!UP2 ULDC.64 UR4, c[0x0][0x318] ;  /* 0x0000c6000004aab9 */ /* 0x000fe20000000a00 */
[----:B-1----:R-:W-:Y:S01]  /*0310*/  @!P4 MOV R4, R8 ;  /* 0x000000080004c202 */ /* 0x002fe20000000f00 */
[----:B------:R-:W-:-:S05]  /*0320*/  @!P4 IMAD.MOV.U32 R5, RZ, RZ, R9 ;  /* 0x000000ffff05c224 */ /* 0x000fca00078e0009 */
[----:B------:R1:W-:Y:S04]  /*0330*/  @!P4 STG.E.64 desc[UR20][R10.64+0x8], R4 ;  /* 0x000008040a00c986 */ /* 0x0003e8000c101b14 */
[----:B------:R-:W2:Y:S04]  /*0340*/  @P1 LDG.E R6, desc[UR20][R6.64] ;  /* 0x0000001406061981 */ /* 0x000ea8000c1e1900 */
[----:B------:R-:W3:Y:S01]  /*0350*/  @P0 LDG.E R0, desc[UR20][R2.64] ;  /* 0x0000001402000981 */ /* 0x000ee2000c1e1900 */
[----:B------:R-:W-:Y:S02]  /*0360*/  UISETP.GE.AND UP1, UPT, UR26, UR25, UPT ;  /* 0x000000191a00728c */ /* 0x000fe4000bf26270 */
[----:B------:R-:W-:-:S04]  /*0370*/  @!UP2 UISETP.NE.U32.AND UP0, UPT, UR4, URZ, UPT ;  /* 0x0000003f0400a28c */ /* 0x000fc8000bf05070 */
[----:B------:R-:W-:-:S03]  /*0380*/  @!UP2 UISETP.NE.AND.EX UP0, UPT, UR5, URZ, UPT, UP0 ;  /* 0x0000003f0500a28c */ /* 0x000fc6000bf05300 */
[----:B------:R-:W-:Y:S02]  /*0390*/  @!UP2 ULDC.64 UR4, c[0x0][0x2c8] ;  /* 0x0000b2000004aab9 */ /* 0x000fe40000000a00 */
[----:B------:R-:W-:Y:S01]  /*03a0*/  @!UP2 USEL UR5, UR5, URZ, UP0 ;  /* 0x0000003f0505a287 */ /* 0x000fe20008000000 */
[----:B--2---:R-:W-:Y:S02]  /*03b0*/  @P1 R2UR UR7, R6 ;  /* 0x00000000060712ca */ /* 0x004fe400000e0000 */
[----:B---3--:R-:W-:Y:S02]  /*03c0*/  @P0 R2UR UR19, R0 ;  /* 0x00000000001302ca */ /* 0x008fe400000e0000 */
[----:B------:R-:W-:-:S11]  /*03d0*/  PLOP3.LUT P0, PT, PT, PT, UP1, 0x80, 0x0 ;  /* 0x000000000000781c */ /* 0x000fd60003f0f018 */
[----:B------:R-:W-:Y:S02]  /*03e0*/  @UP2 UIADD3 UR19, UR19, -UR7, URZ ;  /* 0x8000000713132290 */ /* 0x000fe4000fffe03f */
[----:B------:R-:W-:Y:S01]  /*03f0*/  @!UP2 UIADD3 UR19, UR5, UR4, -UR7 ;  /* 0x000000040513a290 */ /* 0x000fe2000fffe807 */
[----:B-1----:R-:W-:Y:S11]  /*0400*/  @P0 EXIT ;  /* 0x000000000000094d */ /* 0x002ff60003800000 */
[----:B------:R-:W-:Y:S01]  /*0410*/  UIADD3 UR5, UR26, 0x9f, URZ ;  /* 0x0000009f1a057890 */ /* 0x000fe2000fffe03f */
[----:B------:R-:W-:Y:S01]  /*0420*/  SHF.R.S32.HI R10, RZ, 0x1f, R92 ;  /* 0x0000001fff0a7819 */ /* 0x000fe2000001145c */
[----:B------:R-:W-:Y:S01]  /*0430*/  ULDC UR24, c[0x0][0x398] ;  /* 0x0000e60000187ab9 */ /* 0x000fe20000000800 */
[----:B------:R-:W-:Y:S02]  /*0440*/  UIADD3 UR8, UR19, 0x1f, URZ ;  /* 0x0000001f13087890 */ /* 0x000fe4000fffe03f */
[----:B------:R-:W-:Y:S01]  /*0450*/  UIADD3 UR5, UR19, -UR25, UR5 ;  /* 0x8000001913057290 */ /* 0x000fe2000fffe005 */
[----:B------:R-:W-:Y:S01]  /*0460*/  LEA.HI R20, R10, R92, RZ, 0x5 ;  /* 0x0000005c0a147211 */ /* 0x000fe200078f28ff */
[----:B------:R-:W-:Y:S02]  /*0470*/  USHF.R.S32.HI UR6, URZ, 0x1f, UR8 ;  /* 0x0000001f3f067899 */ /* 0x000fe40008011408 */
[----:B------:R-:W-:Y:S01]  /*0480*/  UIADD3 UR5, UR5, UR24, URZ ;  /* 0x0000001805057290 */ /* 0x000fe2000fffe03f */
[----:B------:R-:W-:Y:S01]  /*0490*/  LOP3.LUT R0, R20, 0xffffffe0, RZ, 0xc0, !PT ;  /* 0xffffffe014007812 */ /* 0x000fe200078ec0ff */
[----:B------:R-:W-:-:S02]  /*04a0*/  ULEA.HI UR6, UR6, UR8, URZ, 0x5 ;  /* 0x0000000806067291 */ /* 0x000fc4000f8f283f */
[----:B------:R-:W-:Y:S02]  /*04b0*/  USHF.R.S32.HI UR4, URZ, 0x1f, UR5 ;  /* 0x0000001f3f047899 */ /* 0x000fe40008011405 */
[----:B------:R-:W-:Y:S02]  /*04c0*/  IMAD.IADD R88, R92, 0x1, -R0 ;  /* 0x000000015c587824 */ /* 0x000fe400078e0a00 */
[----:B------:R-:W-:Y:S02]  /*04d0*/  ULEA.HI UR4, UR4, UR5, URZ, 0x5 ;  /* 0x0000000504047291 */ /* 0x000fe4000f8f283f */
[----:B------:R-:W-:Y:S01]  /*04e0*/  USHF.R.S32.HI UR5, URZ, 0x5, UR6 ;  /* 0x000000053f057899 */ /* 0x000fe20008011406 */
[----:B------:R-:W-:Y:S01]  /*04f0*/  SHF.R.S32.HI R0, RZ, 0x1f, R88 ;  /* 0x0000001fff007819 */ /* 0x000fe20000011458 */
[----:B------:R-:W-:Y:S01]  /*0500*/  USHF.R.S32.HI UR32, URZ, 0x5, UR4 ;  /* 0x000000053f207899 */ /* 0x000fe20008011404 */
[----:B------:R-:W-:-:S03]  /*0510*/  ULDC UR6, c[0x0][0x270] ;  /* 0x00009c0000067ab9 */ /* 0x000fc60000000800 */
[----:B------:R-:W-:Y:S02]  /*0520*/  UISETP.LT.AND UP0, UPT, UR5, UR32, UPT ;  /* 0x000000200500728c */ /* 0x000fe4000bf01270 */
[----:B------:R-:W-:Y:S02]  /*0530*/  UIMAD UR4, UR16, UR6, UR14 ;  /* 0x00000006100472a4 */ /* 0x000fe4000f8e020e */
[----:B------:R-:W-:Y:S02]  /*0540*/  USEL UR32, UR5, UR32, UP0 ;  /* 0x0000002005207287 */ /* 0x000fe40008000000 */
[----:B------:R-:W-:Y:S02]  /*0550*/  USHF.L.U32 UR5, UR4, 0x5, URZ ;  /* 0x0000000504057899 */ /* 0x000fe4000800063f */
[----:B------:R-:W-:Y:S02]  /*0560*/  UISETP.GE.AND UP0, UPT, UR32, 0x1, UPT ;  /* 0x000000012000788c */ /* 0x000fe4000bf06270 */
[----:B------:R-:W-:-:S02]  /*0570*/  USHF.R.S32.HI UR4, URZ, 0x1f, UR5 ;  /* 0x0000001f3f047899 */ /* 0x000fc40008011405 */
[----:B------:R-:W-:Y:S02]  /*0580*/  IADD3 R95, P2, P1, R8, UR5, R88 ;  /* 0x00000005085f7c10 */ /* 0x000fe4000f95e058 */
[----:B------:R-:W-:Y:S02]  /*0590*/  PLOP3.LUT P0, PT, PT, PT, UP0, 0x80, 0x0 ;  /* 0x000000000000781c */ /* 0x000fe40003f0f008 */
[----:B------:R-:W-:Y:S01]  /*05a0*/  IADD3.X R91, R9, UR4, R0, P2, P1 ;  /* 0x00000004095b7c10 */ /* 0x000fe200097e2400 */
[----:B------:R1:W-:Y:S10]  /*05b0*/  STL [R1+0x20], R95 ;  /* 0x0000205f01007387 */ /* 0x0003f40000100800 */
[----:B------:R-:W-:Y:S05]  /*05c0*/  @!P0 BRA `(.L_x_1052) ;  /* 0x0000012000dc8947 */ /* 0x000fea0003800000 */
[----:B------:R-:W2:Y:S01]  /*05d0*/  LDC R22, c[0x0][0x278] ;  /* 0x00009e00ff167b82 */ /* 0x000ea20000000800 */
[CC--:B------:R-:W-:Y:S01]  /*05e0*/  LEA.HI R19, R10.reuse, R92.reuse, RZ, 0x3 ;  /* 0x0000005c0a137211 */ /* 0x0c0fe200078f18ff */
[----:B------:R-:W-:Y:S01]  /*05f0*/  IMAD.U32 R16, RZ, RZ, UR18 ;  /* 0x00000012ff107e24 */ /* 0x000fe2000f8e00ff */
[----:B------:R-:W-:Y:S01]  /*0600*/  LEA.HI R7, R10, R92, RZ, 0x4 ;  /* 0x0000005c0a077211 */ /* 0x000fe200078f20ff */
[----:B------:R-:W-:Y:S01]  /*0610*/  IMAD.U32 R3, RZ, RZ, UR7 ;  /* 0x00000007ff037e24 */ /* 0x000fe2000f8e00ff */
[----:B------:R-:W-:Y:S01]  /*0620*/  SHF.R.S32.HI R4, RZ, 0x3, R19 ;  /* 0x00000003ff047819 */ /* 0x000fe20000011413 */
[----:B------:R-:W3:Y:S01]  /*0630*/  S2R R23, SR_CTAID.Z ;  /* 0x0000000000177919 */ /* 0x000ee20000002700 */
[----:B------:R-:W-:Y:S01]  /*0640*/  SHF.R.S32.HI R12, RZ, 0x4, R7 ;  /* 0x00000004ff0c7819 */ /* 0x000fe20000011407 */
[----:B------:R-:W-:Y:S01]  /*0650*/  ULDC.64 UR8, c[0x0][0x250] ;  /* 0x0000940000087ab9 */ /* 0x000fe20000000a00 */
[--C-:B------:R-:W-:Y:S01]  /*0660*/  SHF.R.S32.HI R5, RZ, 0x1f, R4.reuse ;  /* 0x0000001fff057819 */ /* 0x100fe20000011404 */
[----:B------:R-:W-:Y:S01]  /*0670*/  USHF.R.S32.HI UR15, URZ, 0x1f, UR16 ;  /* 0x0000001f3f0f7899 */ /* 0x000fe20008011410 */
[----:B------:R-:W-:Y:S01]  /*0680*/  IADD3 R8, P0, R4, UR7, RZ ;  /* 0x0000000704087c10 */ /* 0x000fe2000ff1e0ff */
[----:B------:R-:W-:Y:S01]  /*0690*/  ULDC.64 UR10, c[0x0][0x248] ;  /* 0x00009200000a7ab9 */ /* 0x000fe20000000a00 */
[----:B------:R-:W-:Y:S01]  /*06a0*/  LEA.HI R13, R7, R12, RZ, 0x1 ;  /* 0x0000000c070d7211 */ /* 0x000fe200078f08ff */
[----:B------:R-:W-:Y:S01]  /*06b0*/  IMAD.WIDE R16, R16, 0x80, R4 ;  /* 0x0000008010107825 */ /* 0x000fe200078e0204 */
[----:B------:R-:W-:Y:S01]  /*06c0*/  LEA.HI.X.SX32 R6, R3, R5, 0x1, P0 ;  /* 0x0000000503067211 */ /* 0x000fe200000f0eff */
[----:B------:R-:W-:Y:S01]  /*06d0*/  ULDC.64 UR4, c[0x0][0x228] ;  /* 0x00008a0000047ab9 */ /* 0x000fe20000000a00 */
[----:B------:R-:W-:Y:S01]  /*06e0*/  LEA.HI R3, R10, R92, RZ, 0x6 ;  /* 0x0000005c0a037211 */ /* 0x000fe200078f30ff */
[----:B------:R-:W-:Y:S01]  /*06f0*/  UIMAD UR6, UR15, UR4, URZ ;  /* 0x000000040f0672a4 */ /* 0x000fe2000f8e023f */
[----:B------:R-:W4:Y:S01]  /*0700*/  S2UR UR17, SR_CgaCtaId ;  /* 0x00000000001179c3 */ /* 0x000f220000008800 */
[----:B------:R-:W-:Y:S01]  /*0710*/  USHF.R.S32.HI UR12, URZ, 0x1f, UR14 ;  /* 0x0000001f3f0c7899 */ /* 0x000fe2000801140e */
[----:B------:R-:W-:Y:S01]  /*0720*/  SHF.R.S32.HI R93, RZ, 0x5, R20 ;  /* 0x00000005ff5d7819 */ /* 0x000fe20000011414 */
[----:B------:R-:W-:Y:S01]  /*0730*/  IMAD.SHL.U32 R3, R3, 0x8, RZ ;  /* 0x0000000803037824 */ /* 0x000fe200078e00ff */
[----:B------:R-:W-:Y:S01]  /*0740*/  UIMAD UR5, UR16, UR5, UR6 ;  /* 0x00000005100572a4 */ /* 0x000fe2000f8e0206 */
[----:B--2---:R-:W-:Y:S01]  /*0750*/  IABS R0, R22 ;  /* 0x0000001600007213 */ /* 0x004fe20000000000 */
[----:B------:R-:W-:Y:S01]  /*0760*/  UIADD3 UR27, UR32, -0x1, URZ ;  /* 0xffffffff201b7890 */ /* 0x000fe2000fffe03f */
[----:B------:R-:W-:Y:S01]  /*0770*/  IMAD.WIDE.U32 R238, R95, -0x2daee0ad, RZ ;  /* 0xd2511f535fee7825 */ /* 0x000fe200078e00ff */
[----:B------:R-:W-:Y:S01]  /*0780*/  ULDC.64 UR6, c[0x0][0x230] ;  /* 0x00008c0000067ab9 */ /* 0x000fe20000000a00 */
[----:B------:R-:W-:-:S02]  /*0790*/  UISETP.NE.AND UP0, UPT, UR32, 0x1, UPT ;  /* 0x000000012000788c */ /* 0x000fc4000bf05270 */
[----:B------:R-:W-:Y:S01]  /*07a0*/  IMAD.MOV.U32 R21, RZ, RZ, R0 ;  /* 0x000000ffff157224 */ /* 0x000fe200078e0000 */
[----:B------:R-:W-:Y:S01]  /*07b0*/  LOP3.LUT R0, R19, 0xfffffff8, RZ, 0xc0, !PT ;  /* 0xfffffff813007812 */ /* 0x000fe200078ec0ff */
[----:B------:R-:W-:Y:S02]  /*07c0*/  USHF.R.S32.HI UR30, URZ, 0x1f, UR27 ;  /* 0x0000001f3f1e7899 */ /* 0x000fe4000801141b */
[----:B------:R-:W2:Y:S01]  /*07d0*/  I2F.RP R9, R21 ;  /* 0x0000001500097306 */ /* 0x000ea20000209400 */
[----:B------:R-:W-:Y:S01]  /*07e0*/  UIMAD.WIDE.U32 UR34, UR27, UR8, URZ ;  /* 0x000000081b2272a5 */ /* 0x000fe2000f8e003f */
[----:B------:R-:W-:Y:S02]  /*07f0*/  IMAD.IADD R29, R92, 0x1, -R0 ;  /* 0x000000015c1d7824 */ /* 0x000fe400078e0a00 */
[----:B------:R-:W-:Y:S02]  /*0800*/  IMAD.SHL.U32 R0, R4, 0x40, RZ ;  /* 0x0000004004007824 */ /* 0x000fe400078e00ff */
[----:B------:R-:W-:-:S03]  /*0810*/  IMAD.SHL.U32 R2, R29, 0x8, RZ ;  /* 0x000000081d027824 */ /* 0x000fc600078e00ff */
[----:B------:R-:W-:-:S04]  /*0820*/  LOP3.LUT R0, R0, 0x1c0, RZ, 0xc0, !PT ;  /* 0x000001c000007812 */ /* 0x000fc800078ec0ff */
[----:B------:R-:W-:Y:S01]  /*0830*/  SHF.R.U32.HI R11, RZ, 0x3, R0 ;  /* 0x00000003ff0b7819 */ /* 0x000fe20000011600 */
[----:B--2---:R-:W2:Y:S01]  /*0840*/  MUFU.RCP R9, R9 ;  /* 0x0000000900097308 */ /* 0x004ea20000001000 */
[----:B------:R-:W-:-:S04]  /*0850*/  LOP3.LUT R0, R0, 0x38, R2, 0xf8, !PT ;  /* 0x0000003800007812 */ /* 0x000fc800078ef802 */
[----:B------:R-:W-:Y:S02]  /*0860*/  LOP3.LUT R4, R0, R11, RZ, 0x3c, !PT ;  /* 0x0000000b00047212 */ /* 0x000fe400078e3cff */
[----:B------:R-:W-:Y:S01]  /*0870*/  LOP3.LUT R0, R13, 0xfffffffe, RZ, 0xc0, !PT ;  /* 0xfffffffe0d007812 */ /* 0x000fe200078ec0ff */
[----:B------:R-:W-:Y:S01]  /*0880*/  IMAD.SHL.U32 R13, R29, 0x40, RZ ;  /* 0x000000401d0d7824 */ /* 0x000fe200078e00ff */
[----:B------:R-:W-:Y:S02]  /*0890*/  LOP3.LUT R223, R4, 0x7ffffe00, R3, 0xf8, !PT ;  /* 0x7ffffe0004df7812 */ /* 0x000fe400078ef803 */
[----:B------:R-:W-:Y:S01]  /*08a0*/  SHF.R.S32.HI R3, RZ, 0x1f, R2 ;  /* 0x0000001fff037819 */ /* 0x000fe20000011402 */
[----:B------:R-:W-:Y:S01]  /*08b0*/  IMAD.IADD R18, R12, 0x1, -R0 ;  /* 0x000000010c127824 */ /* 0x000fe200078e0a00 */
[----:B------:R-:W-:Y:S01]  /*08c0*/  LOP3.LUT R0, R7, 0xfffffff0, RZ, 0xc0, !PT ;  /* 0xfffffff007007812 */ /* 0x000fe200078ec0ff */
[----:B------:R-:W-:Y:S01]  /*08d0*/  IMAD.U32 R7, RZ, RZ, UR4 ;  /* 0x00000004ff077e24 */ /* 0x000fe2000f8e00ff */
[----:B------:R-:W-:Y:S01]  /*08e0*/  LOP3.LUT R13, R13, 0x1c0, RZ, 0xc0, !PT ;  /* 0x000001c00d0d7812 */ /* 0x000fe200078ec0ff */
[----:B------:R-:W-:-:S04]  /*08f0*/  IMAD.WIDE.U32 R10, R8, UR10, R2 ;  /* 0x0000000a080a7c25 */ /* 0x000fc8000f8e0002 */
[----:B------:R-:W-:Y:S02]  /*0900*/  IMAD.IADD R12, R92, 0x1, -R0 ;  /* 0x000000015c0c7824 */ /* 0x000fe400078e0a00 */
[----:B--2---:R-:W-:Y:S02]  /*0910*/  VIADD R4, R9, 0xffffffe ;  /* 0x0ffffffe09047836 */ /* 0x004fe40000000000 */
[----:B------:R-:W-:Y:S01]  /*0920*/  IMAD R0, R6, UR8, RZ ;  /* 0x0000000806007c24 */ /* 0x000fe2000f8e02ff */
[----:B------:R-:W-:Y:S01]  /*0930*/  SHF.R.S32.HI R9, RZ, 0x1f, R12 ;  /* 0x0000001fff097819 */ /* 0x000fe2000001140c */
[----:B------:R2:W5:Y:S01]  /*0940*/  F2I.FTZ.U32.TRUNC.NTZ R5, R4 ;  /* 0x0000000400057305 */ /* 0x000562000021f000 */
[----:B------:R-:W-:Y:S02]  /*0950*/  IMAD.SHL.U32 R92, R92, 0x2, RZ ;  /* 0x000000025c5c7824 */ /* 0x000fe400078e00ff */
[----:B------:R-:W-:Y:S01]  /*0960*/  LEA.HI R15, R9, R12, RZ, 0x3 ;  /* 0x0000000c090f7211 */ /* 0x000fe200078f18ff */
[----:B------:R-:W-:-:S02]  /*0970*/  IMAD R14, R8, UR9, R0 ;  /* 0x00000009080e7c24 */ /* 0x000fc4000f8e0200 */
[----:B------:R-:W-:Y:S02]  /*0980*/  LOP3.LUT R251, R92, 0x6, RZ, 0xc0, !PT ;  /* 0x000000065cfb7812 */ /* 0x000fe400078ec0ff */
[----:B------:R-:W-:-:S05]  /*0990*/  LOP3.LUT R0, R15, 0xfffffff8, RZ, 0xc0, !PT ;  /* 0xfffffff80f007812 */ /* 0x000fca00078ec0ff */
[----:B------:R-:W-:Y:S02]  /*09a0*/  IMAD.IADD R30, R12, 0x1, -R0 ;  /* 0x000000010c1e7824 */ /* 0x000fe400078e0a00 */
[----:B--2---:R-:W-:Y:S02]  /*09b0*/  IMAD R4, R6, UR10, RZ ;  /* 0x0000000a06047c24 */ /* 0x004fe4000f8e02ff */
[----:B------:R-:W-:-:S04]  /*09c0*/  IMAD.WIDE.U32 R6, R7, UR16, R2 ;  /* 0x0000001007067c25 */ /* 0x000fc8000f8e0002 */
[C---:B------:R-:W-:Y:S02]  /*09d0*/  IMAD R4, R8.reuse, UR11, R4 ;  /* 0x0000000b08047c24 */ /* 0x040fe4000f8e0204 */
[----:B------:R-:W-:Y:S01]  /*09e0*/  IMAD.WIDE.U32 R8, R8, UR8, R2 ;  /* 0x0000000808087c25 */ /* 0x000fe2000f8e0002 */
[----:B------:R-:W-:Y:S02]  /*09f0*/  LOP3.LUT R2, R13, 0x8, R19, 0xf8, !PT ;  /* 0x000000080d027812 */ /* 0x000fe400078ef813 */
[----:B------:R-:W-:Y:S01]  /*0a00*/  SHF.R.U32.HI R13, RZ, 0x3, R13 ;  /* 0x00000003ff0d7819 */ /* 0x000fe2000001160d */
[----:B-----5:R-:W-:Y:S02]  /*0a10*/  IMAD.MOV R0, RZ, RZ, -R5 ;  /* 0x000000ffff007224 */ /* 0x020fe400078e0a05 */
[----:B------:R-:W-:Y:S01]  /*0a20*/  VIADD R3, R7, UR5 ;  /* 0x0000000507037c36 */ /* 0x000fe20008000000 */
[----:B------:R-:W-:Y:S01]  /*0a30*/  LOP3.LUT R13, R2, R13, RZ, 0x3c, !PT ;  /* 0x0000000d020d7212 */ /* 0x000fe200078e3cff */
[----:B------:R-:W-:Y:S01]  /*0a40*/  IMAD.IADD R7, R11, 0x1, R4 ;  /* 0x000000010b077824 */ /* 0x000fe200078e0204 */
[----:B------:R-:W-:Y:S01]  /*0a50*/  ULDC.64 UR4, c[0x0][0x258] ;  /* 0x0000960000047ab9 */ /* 0x000fe20000000a00 */
[----:B------:R-:W-:Y:S01]  /*0a60*/  IMAD.MOV.U32 R2, RZ, RZ, R6 ;  /* 0x000000ffff027224 */ /* 0x000fe200078e0006 */
[----:B------:R-:W-:Y:S01]  /*0a70*/  UIMAD UR12, UR12, UR4, URZ ;  /* 0x000000040c0c72a4 */ /* 0x000fe2000f8e023f */
[----:B------:R-:W-:Y:S01]  /*0a80*/  IMAD.MOV.U32 R6, RZ, RZ, R10 ;  /* 0x000000ffff067224 */ /* 0x000fe200078e000a */
[----:B---3--:R-:W-:Y:S01]  /*0a90*/  IABS R10, R23 ;  /* 0x00000017000a7213 */ /* 0x008fe20000000000 */
[----:B------:R-:W-:Y:S01]  /*0aa0*/  IMAD R0, R0, R21, RZ ;  /* 0x0000001500007224 */ /* 0x000fe200078e02ff */
[----:B------:R-:W-:Y:S01]  /*0ab0*/  UIMAD UR12, UR14, UR5, UR12 ;  /* 0x000000050e0c72a4 */ /* 0x000fe2000f8e020c */
[----:B------:R-:W-:-:S02]  /*0ac0*/  IMAD.MOV.U32 R4, RZ, RZ, RZ ;  /* 0x000000ffff047224 */ /* 0x000fc400078e00ff */
[----:B------:R-:W-:Y:S02]  /*0ad0*/  IMAD.IADD R9, R9, 0x1, R14 ;  /* 0x0000000109097824 */ /* 0x000fe400078e020e */
[----:B------:R-:W-:-:S04]  /*0ae0*/  IMAD.HI.U32 R4, R5, R0, R4 ;  /* 0x0000000005047227 */ /* 0x000fc800078e0004 */
[----:B------:R-:W-:Y:S02]  /*0af0*/  IMAD.MOV.U32 R5, RZ, RZ, R10 ;  /* 0x000000ffff057224 */ /* 0x000fe400078e000a */
[----:B------:R-:W-:Y:S01]  /*0b00*/  IMAD.U32 R0, RZ, RZ, UR4 ;  /* 0x00000004ff007e24 */ /* 0x000fe2000f8e00ff */
[----:B------:R-:W-:Y:S01]  /*0b10*/  ULDC.64 UR4, c[0x0][0x238] ;  /* 0x00008e0000047ab9 */ /* 0x000fe20000000a00 */
[----:B------:R-:W-:-:S04]  /*0b20*/  IMAD.HI.U32 R12, R4, R5, RZ ;  /* 0x00000005040c7227 */ /* 0x000fc800078e00ff */
[----:B------:R-:W-:-:S04]  /*0b30*/  IMAD.WIDE.U32 R2, R0, UR14, R2 ;  /* 0x0000000e00027c25 */ /* 0x000fc8000f8e0002 */
[----:B------:R-:W-:Y:S02]  /*0b40*/  IMAD.MOV R0, RZ, RZ, -R12 ;  /* 0x000000ffff007224 */ /* 0x000fe400078e0a0c */
[----:B------:R-:W-:Y:S01]  /*0b50*/  IMAD.U32 R4, RZ, RZ, UR6 ;  /* 0x00000006ff047e24 */ /* 0x000fe2000f8e00ff */
[----:B------:R-:W-:Y:S01]  /*0b60*/  UIMAD UR6, UR15, UR6, URZ ;  /* 0x000000060f0672a4 */ /* 0x000fe2000f8e023f */
[C---:B------:R-:W-:Y:S02]  /*0b70*/  IMAD R0, R21.reuse, R0, R5 ;  /* 0x0000000015007224 */ /* 0x040fe400078e0205 */
[----:B------:R-:W-:Y:S01]  /*0b80*/  IMAD.WIDE.U32 R6, R4, UR16, R6 ;  /* 0x0000001004067c25 */ /* 0x000fe2000f8e0006 */
[----:B------:R-:W-:Y:S02]  /*0b90*/  UIMAD UR7, UR16, UR7, UR6 ;  /* 0x00000007100772a4 */ /* 0x000fe4000f8e0206 */
[----:B------:R-:W-:Y:S01]  /*0ba0*/  ISETP.GT.U32.AND P2, PT, R21, R0, PT ;  /* 0x000000001500720c */ /* 0x000fe20003f44070 */
[----:B------:R-:W-:Y:S01]  /*0bb0*/  IMAD.U32 R4, RZ, RZ, UR4 ;  /* 0x00000004ff047e24 */ /* 0x000fe2000f8e00ff */
[----:B------:R-:W-:Y:S01]  /*0bc0*/  UIMAD UR4, UR15, UR4, URZ ;  /* 0x000000040f0472a4 */ /* 0x000fe2000f8e023f */
[----:B------:R-:W-:Y:S01]  /*0bd0*/  VIADD R3, R3, UR12 ;  /* 0x0000000c03037c36 */ /* 0x000fe20008000000 */
[----:B------:R-:W-:Y:S01]  /*0be0*/  ULDC.64 UR12, c[0x0][0x240] ;  /* 0x00009000000c7ab9 */ /* 0x000fe20000000a00 */
[----:B------:R-:W-:Y:S01]  /*0bf0*/  IMAD.WIDE.U32 R8, R4, UR16, R8 ;  /* 0x0000001004087c25 */ /* 0x000fe2000f8e0008 */
[----:B------:R-:W-:-:S02]  /*0c00*/  UIMAD UR16, UR16, UR5, UR4 ;  /* 0x00000005101072a4 */ /* 0x000fc4000f8e0204 */
[----:B------:R-:W-:Y:S01]  /*0c10*/  USHF.L.U32 UR4, UR12, 0x5, URZ ;  /* 0x000000050c047899 */ /* 0x000fe2000800063f */
[----:B------:R-:W-:Y:S01]  /*0c20*/  IMAD R4, R17, UR12, RZ ;  /* 0x0000000c11047c24 */ /* 0x000fe2000f8e02ff */
[----:B------:R-:W-:Y:S01]  /*0c30*/  USHF.L.U64.HI UR29, UR12, 0x5, UR13 ;  /* 0x000000050c1d7899 */ /* 0x000fe2000801020d */
[C---:B------:R-:W-:Y:S01]  /*0c40*/  IMAD.WIDE.U32 R2, R16.reuse, UR12, R2 ;  /* 0x0000000c10027c25 */ /* 0x040fe2000f8e0002 */
[----:B------:R-:W-:Y:S02]  /*0c50*/  UMOV UR5, 0x400 ;  /* 0x0000040000057882 */ /* 0x000fe40000000000 */
[----:B----4-:R-:W-:Y:S01]  /*0c60*/  ULEA UR5, UR17, UR5, 0x18 ;  /* 0x0000000511057291 */ /* 0x010fe2000f8ec03f */
[----:B------:R-:W-:Y:S01]  /*0c70*/  IMAD R4, R16, UR13, R4 ;  /* 0x0000000d10047c24 */ /* 0x000fe2000f8e0204 */
[----:B------:R-:W-:Y:S01]  /*0c80*/  USHF.L.U32 UR17, UR10, 0x5, URZ ;  /* 0x000000050a117899 */ /* 0x000fe2000800063f */
[----:B------:R-:W-:Y:S01]  /*0c90*/  VIADD R11, R7, UR7 ;  /* 0x00000007070b7c36 */ /* 0x000fe20008000000 */
[----:B------:R-:W-:Y:S01]  /*0ca0*/  ULDC.64 UR6, c[0x0][0x210] ;  /* 0x0000840000067ab9 */ /* 0x000fe20000000a00 */
[----:B------:R-:W-:Y:S01]  /*0cb0*/  IMAD.MOV.U32 R10, RZ, RZ, R6 ;  /* 0x000000ffff0a7224 */ /* 0x000fe200078e0006 */
[----:B------:R-:W-:Y:S01]  /*0cc0*/  LEA R6, P0, R2, UR6, 0x1 ;  /* 0x0000000602067c11 */ /* 0x000fe2000f8008ff */
[----:B------:R-:W-:Y:S01]  /*0cd0*/  IMAD.IADD R3, R3, 0x1, R4 ;  /* 0x0000000103037824 */ /* 0x000fe200078e0204 */
[----:B------:R-:W-:Y:S01]  /*0ce0*/  LEA R223, R223, UR5, 0x1 ;  /* 0x00000005dfdf7c11 */ /* 0x000fe2000f8e08ff */
[----:B------:R-:W-:Y:S01]  /*0cf0*/  @!P2 IMAD.IADD R0, R0, 0x1, -R21 ;  /* 0x000000010000a824 */ /* 0x000fe200078e0a15 */
[----:B------:R-:W-:Y:S01]  /*0d00*/  ULDC.64 UR12, c[0x0][0x268] ;  /* 0x00009a00000c7ab9 */ /* 0x000fe20000000a00 */
[----:B------:R-:W-:Y:S01]  /*0d10*/  @!P2 VIADD R12, R12, 0x1 ;  /* 0x000000010c0ca836 */ /* 0x000fe20000000000 */
[----:B------:R-:W-:Y:S01]  /*0d20*/  LEA.HI.X R7, R2, UR7, R3, 0x1, P0 ;  /* 0x0000000702077c11 */ /* 0x000fe200080f0c03 */
[----:B------:R-:W-:Y:S01]  /*0d30*/  VIADD R9, R9, UR16 ;  /* 0x0000001009097c36 */ /* 0x000fe20008000000 */
[----:B------:R-:W-:Y:S01]  /*0d40*/  IADD3 R4, P0, R6, UR4, RZ ;  /* 0x0000000406047c10 */ /* 0x000fe2000ff1e0ff */
[----:B------:R-:W-:Y:S01]  /*0d50*/  USHF.L.U64.HI UR16, UR10, 0x5, UR11 ;  /* 0x000000050a107899 */ /* 0x000fe2000801020b */
[----:B------:R-:W-:Y:S01]  /*0d60*/  ISETP.GE.U32.AND P3, PT, R0, R21, PT ;  /* 0x000000150000720c */ /* 0x000fe20003f66070 */
[----:B------:R-:W-:Y:S01]  /*0d70*/  @!PT LDS RZ, [RZ] ;  /* 0x00000000fffff984 */ /* 0x000fe20000000800 */
[----:B------:R-:W-:Y:S01]  /*0d80*/  @!PT LDS RZ, [RZ] ;  /* 0x00000000fffff984 */ /* 0x000fe20000000800 */
[----:B------:R-:W-:Y:S01]  /*0d90*/  @!PT LDS RZ, [RZ] ;  /* 0x00000000fffff984 */ /* 0x000fe20000000800 */
[----:B------:R-:W-:Y:S01]  /*0da0*/  LDGSTS.E.BYPASS.LTC128B.128 [R223], desc[UR20][R6.64] ;  /* 0x0000000006df7fae */ /* 0x000fe2000b901d54 */
[----:B------:R-:W-:Y:S01]  /*0db0*/  IADD3.X R5, R7, UR29, RZ, P0, !PT ;  /* 0x0000001d07057c10 */ /* 0x000fe200087fe4ff */
[----:B------:R-:W-:Y:S01]  /*0dc0*/  UIMAD UR28, UR16, UR27, URZ ;  /* 0x0000001b101c72a4 */ /* 0x000fe2000f8e023f */
[----:B------:R-:W-:Y:S01]  /*0dd0*/  LOP3.LUT R0, R22, UR14, RZ, 0x3c, !PT ;  /* 0x0000000e16007c12 */ /* 0x000fe2000f8e3cff */
[----:B------:R2:W-:Y:S01]  /*0de0*/  LDGSTS.E.BYPASS.LTC128B.128 [R223+0x4000], desc[UR20][R6.64+0x80] ;  /* 0x0400008006df7fae */ /* 0x0005e2000b901d54 */
[----:B------:R-:W-:Y:S01]  /*0df0*/  IADD3 R2, P0, R4, UR4, RZ ;  /* 0x0000000404027c10 */ /* 0x000fe2000ff1e0ff */
[----:B------:R-:W-:Y:S01]  /*0e00*/  ULDC.64 UR14, c[0x0][0x260] ;  /* 0x00009800000e7ab9 */ /* 0x000fe20000000a00 */
[----:B------:R-:W-:Y:S01]  /*0e10*/  ISETP.GE.AND P1, PT, R0, RZ, PT ;  /* 0x000000ff0000720c */ /* 0x000fe20003f26270 */
[----:B------:R-:W-:Y:S01]  /*0e20*/  LDGSTS.E.BYPASS.LTC128B.128 [R223+0x800], desc[UR20][R4.64] ;  /* 0x0080000004df7fae */ /* 0x000fe2000b901d54 */
[----:B------:R-:W-:Y:S01]  /*0e30*/  IADD3.X R3, R5, UR29, RZ, P0, !PT ;  /* 0x0000001d05037c10 */ /* 0x000fe200087fe4ff */
[----:B------:R-:W-:Y:S01]  /*0e40*/  UIMAD UR28, UR30, UR17, UR28 ;  /* 0x000000111e1c72a4 */ /* 0x000fe2000f8e021c */
[----:B------:R-:W-:Y:S01]  /*0e50*/  ISETP.NE.AND P0, PT, R22, RZ, PT ;  /* 0x000000ff1600720c */ /* 0x000fe20003f05270 */
[----:B------:R-:W-:Y:S01]  /*0e60*/  @P3 VIADD R12, R12, 0x1 ;  /* 0x000000010c0c3836 */ /* 0x000fe20000000000 */
[----:B------:R3:W-:Y:S01]  /*0e70*/  LDGSTS.E.BYPASS.LTC128B.128 [R223+0x4800], desc[UR20][R4.64+0x80] ;  /* 0x0480008004df7fae */ /* 0x0007e2000b901d54 */
[----:B------:R-:W-:-:S02]  /*0e80*/  ULDC.64 UR6, c[0x0][0x218] ;  /* 0x0000860000067ab9 */ /* 0x000fc40000000a00 */
[----:B------:R-:W-:Y:S01]  /*0e90*/  IMAD.MOV.U32 R0, RZ, RZ, R12 ;  /* 0x000000ffff007224 */ /* 0x000fe200078e000c */
[----:B------:R-:W-:Y:S03]  /*0ea0*/  LDGSTS.E.BYPASS.LTC128B.128 [R223+0x1000], desc[UR20][R2.64] ;  /* 0x0100000002df7fae */ /* 0x000fe6000b901d54 */
[----:B------:R-:W-:Y:S01]  /*0eb0*/  @!P1 IMAD.MOV R0, RZ, RZ, -R0 ;  /* 0x000000ffff009224 */ /* 0x000fe200078e0a00 */
[----:B------:R4:W-:Y:S03]  /*0ec0*/  LDGSTS.E.BYPASS.LTC128B.128 [R223+0x5000], desc[UR20][R2.64+0x80] ;  /* 0x0500008002df7fae */ /* 0x0009e6000b901d54 */
[----:B------:R-:W-:-:S04]  /*0ed0*/  @!P0 LOP3.LUT R0, RZ, R22, RZ, 0x33, !PT ;  /* 0x00000016ff008212 */ /* 0x000fc800078e33ff */
[----:B------:R-:W-:Y:S01]  /*0ee0*/  SHF.R.S32.HI R12, RZ, 0x1f, R0 ;  /* 0x0000001fff0c7819 */ /* 0x000fe20000011400 */
[----:B------:R-:W-:-:S04]  /*0ef0*/  IMAD.WIDE.U32 R24, R0, UR14, R10 ;  /* 0x0000000e00187c25 */ /* 0x000fc8000f8e000a */
[----:B--2---:R-:W-:Y:S01]  /*0f00*/  IMAD R6, R12, UR14, RZ ;  /* 0x0000000e0c067c24 */ /* 0x004fe2000f8e02ff */
[----:B------:R-:W-:Y:S01]  /*0f10*/  UIMAD UR14, UR30, UR8, URZ ;  /* 0x000000081e0e72a4 */ /* 0x000fe2000f8e023f */
[----:B------:R-:W-:Y:S01]  /*0f20*/  IMAD.MOV.U32 R96, RZ, RZ, R24 ;  /* 0x000000ffff607224 */ /* 0x000fe200078e0018 */
[----:B------:R-:W-:Y:S01]  /*0f30*/  STL.64 [R1+0x18], R24 ;  /* 0x0000181801007387 */ /* 0x000fe20000100a00 */
[C---:B------:R-:W-:Y:S01]  /*0f40*/  IMAD R6, R0.reuse, UR15, R6 ;  /* 0x0000000f00067c24 */ /* 0x040fe2000f8e0206 */
[----:B------:R-:W-:Y:S01]  /*0f50*/  UIMAD UR14, UR27, UR9, UR14 ;  /* 0x000000091b0e72a4 */ /* 0x000fe2000f8e020e */
[----:B------:R-:W-:Y:S01]  /*0f60*/  IMAD.WIDE.U32 R16, R0, UR12, R8 ;  /* 0x0000000c00107c25 */ /* 0x000fe2000f8e0008 */
[----:B---3--:R-:W-:Y:S02]  /*0f70*/  IADD3 R4, P2, R2, UR4, RZ ;  /* 0x0000000402047c10 */ /* 0x008fe4000ff5e0ff */
[----:B------:R-:W-:Y:S01]  /*0f80*/  UIADD3 UR14, UR35, UR14, URZ ;  /* 0x0000000e230e7290 */ /* 0x000fe2000fffe03f */
[----:B------:R-:W-:Y:S01]  /*0f90*/  IMAD.IADD R97, R25, 0x1, R6 ;  /* 0x0000000119617824 */ /* 0x000fe200078e0206 */
[----:B------:R-:W-:Y:S01]  /*0fa0*/  IADD3.X R5, R3, UR29, RZ, P2, !PT ;  /* 0x0000001d03057c10 */ /* 0x000fe200097fe4ff */
[----:B------:R-:W-:-:S02]  /*0fb0*/  IMAD.U32 R8, RZ, RZ, UR34 ;  /* 0x00000022ff087e24 */ /* 0x000fc4000f8e00ff */
[----:B------:R-:W-:Y:S01]  /*0fc0*/  IMAD.U32 R9, RZ, RZ, UR35 ;  /* 0x00000023ff097e24 */ /* 0x000fe2000f8e00ff */
[----:B----4-:R-:W-:Y:S01]  /*0fd0*/  IADD3 R2, P1, R4, UR4, RZ ;  /* 0x0000000404027c10 */ /* 0x010fe2000ff3e0ff */
[----:B------:R-:W-:Y:S03]  /*0fe0*/  LDGSTS.E.BYPASS.LTC128B.128 [R223+0x1800], desc[UR20][R4.64] ;  /* 0x0180000004df7fae */ /* 0x000fe6000b901d54 */
[----:B------:R-:W-:Y:S01]  /*0ff0*/  IADD3.X R3, R5, UR29, RZ, P1, !PT ;  /* 0x0000001d05037c10 */ /* 0x000fe20008ffe4ff */
[----:B------:R2:W-:Y:S04]  /*1000*/  LDGSTS.E.BYPASS.LTC128B.128 [R223+0x5800], desc[UR20][R4.64+0x80] ;  /* 0x0580008004df7fae */ /* 0x0005e8000b901d54 */
[----:B------:R-:W-:Y:S04]  /*1010*/  LDGSTS.E.BYPASS.LTC128B.128 [R223+0x2000], desc[UR20][R2.64] ;  /* 0x0200000002df7fae */ /* 0x000fe8000b901d54 */
[----:B------:R3:W-:Y:S04]  /*1020*/  LDGSTS.E.BYPASS.LTC128B.128 [R223+0x6000], desc[UR20][R2.64+0x80] ;  /* 0x0600008002df7fae */ /* 0x0007e8000b901d54 */
[----:B------:R-:W-:Y:S04]  /*1030*/  STL.64 [R1+0x10], R96 ;  /* 0x0000106001007387 */ /* 0x000fe80000100a00 */
[----:B------:R-:W-:Y:S01]  /*1040*/  STL.64 [R1+0x48], R16 ;  /* 0x0000481001007387 */ /* 0x000fe20000100a00 */
[----:B--2---:R-:W-:-:S04]  /*1050*/  IADD3 R4, P0, R2, UR4, RZ ;  /* 0x0000000402047c10 */ /* 0x004fc8000ff1e0ff */
[----:B------:R-:W-:Y:S02]  /*1060*/  IADD3.X R5, R3, UR29, RZ, P0, !PT ;  /* 0x0000001d03057c10 */ /* 0x000fe400087fe4ff */
[----:B---3--:R-:W-:-:S03]  /*1070*/  IADD3 R2, P0, R4, UR4, RZ ;  /* 0x0000000404027c10 */ /* 0x008fc6000ff1e0ff */
[----:B------:R-:W-:Y:S01]  /*1080*/  LDGSTS.E.BYPASS.LTC128B.128 [R223+0x2800], desc[UR20][R4.64] ;  /* 0x0280000004df7fae */ /* 0x000fe2000b901d54 */
[----:B------:R-:W-:-:S03]  /*1090*/  IADD3.X R3, R5, UR29, RZ, P0, !PT ;  /* 0x0000001d05037c10 */ /* 0x000fc600087fe4ff */
[----:B------:R2:W-:Y:S01]  /*10a0*/  LDGSTS.E.BYPASS.LTC128B.128 [R223+0x6800], desc[UR20][R4.64+0x80] ;  /* 0x0680008004df7fae */ /* 0x0005e2000b901d54 */
[----:B------:R-:W-:Y:S01]  /*10b0*/  IADD3 R6, P0, R2, UR4, RZ ;  /* 0x0000000402067c10 */ /* 0x000fe2000ff1e0ff */
[----:B------:R-:W-:Y:S02]  /*10c0*/  UIADD3 UR4, UR5, 0x8000, URZ ;  /* 0x0000800005047890 */ /* 0x000fe4000fffe03f */
[----:B------:R-:W-:Y:S01]  /*10d0*/  LDGSTS.E.BYPASS.LTC128B.128 [R223+0x3000], desc[UR20][R2.64] ;  /* 0x0300000002df7fae */ /* 0x000fe2000b901d54 */
[----:B------:R-:W-:-:S03]  /*10e0*/  IADD3.X R7, R3, UR29, RZ, P0, !PT ;  /* 0x0000001d03077c10 */ /* 0x000fc600087fe4ff */
[----:B------:R3:W-:Y:S04]  /*10f0*/  LDGSTS.E.BYPASS.LTC128B.128 [R223+0x7000], desc[UR20][R2.64+0x80] ;  /* 0x0700008002df7fae */ /* 0x0007e8000b901d54 */
[----:B------:R-:W-:Y:S04]  /*1100*/  LDGSTS.E.BYPASS.LTC128B.128 [R223+0x3800], desc[UR20][R6.64] ;  /* 0x0380000006df7fae */ /* 0x000fe8000b901d54 */
[----:B------:R-:W-:Y:S01]  /*1110*/  LDGSTS.E.BYPASS.LTC128B.128 [R223+0x7800], desc[UR20][R6.64+0x80] ;  /* 0x0780008006df7fae */ /* 0x000fe2000b901d54 */
[----:B--2---:R-:W-:-:S04]  /*1120*/  IMAD.U32 R4, RZ, RZ, UR27 ;  /* 0x0000001bff047e24 */ /* 0x004fc8000f8e00ff */
[----:B------:R-:W-:-:S04]  /*1130*/  IMAD.WIDE.U32 R4, R4, UR17, R96 ;  /* 0x0000001104047c25 */ /* 0x000fc8000f8e0060 */
[----:B---3--:R-:W-:Y:S01]  /*1140*/  IMAD R3, R12, UR12, RZ ;  /* 0x0000000c0c037c24 */ /* 0x008fe2000f8e02ff */
[----:B------:R-:W-:Y:S01]  /*1150*/  LEA R2, P0, R4, UR6, 0x1 ;  /* 0x0000000604027c11 */ /* 0x000fe2000f8008ff */
[----:B------:R-:W-:Y:S01]  /*1160*/  VIADD R10, R5, UR28 ;  /* 0x0000001c050a7c36 */ /* 0x000fe20008000000 */
[----:B------:R-:W-:Y:S01]  /*1170*/  USHF.L.U64.HI UR12, UR8, 0x5, UR9 ;  /* 0x00000005080c7899 */ /* 0x000fe20008010209 */
[----:B------:R-:W-:Y:S01]  /*1180*/  IMAD R5, R0, UR13, R3 ;  /* 0x0000000d00057c24 */ /* 0x000fe2000f8e0203 */
[----:B------:R-:W-:Y:S01]  /*1190*/  USHF.L.U32 UR13, UR8, 0x5, URZ ;  /* 0x00000005080d7899 */ /* 0x000fe2000800063f */
[----:B------:R-:W-:Y:S01]  /*11a0*/  IMAD.U32 R0, RZ, RZ, UR14 ;  /* 0x0000000eff007e24 */ /* 0x000fe2000f8e00ff */
[----:B------:R-:W-:Y:S01]  /*11b0*/  LEA.HI.X R3, R4, UR7, R10, 0x1, P0 ;  /* 0x0000000704037c11 */ /* 0x000fe200080f0c0a */
[----:B------:R-:W-:Y:S01]  /*11c0*/  IMAD.IADD R11, R17, 0x1, R5 ;  /* 0x00000001110b7824 */ /* 0x000fe200078e0205 */
[----:B------:R-:W-:Y:S01]  /*11d0*/  IADD3 R4, P1, R2, UR17, RZ ;  /* 0x0000001102047c10 */ /* 0x000fe2000ff3e0ff */
[----:B------:R-:W-:Y:S01]  /*11e0*/  ULDC.64 UR14, c[0x0][0x220] ;  /* 0x00008800000e7ab9 */ /* 0x000fe20000000a00 */
[----:B------:R-:W-:Y:S01]  /*11f0*/  LEA R9, P0, R8, R16, 0x5 ;  /* 0x0000001008097211 */ /* 0x000fe200078028ff */
[----:B------:R-:W-:Y:S01]  /*1200*/  LDGSTS.E.BYPASS.LTC128B.128 [R223+0x8000], desc[UR20][R2.64] ;  /* 0x0800000002df7fae */ /* 0x000fe2000b901d54 */
[----:B------:R-:W-:-:S02]  /*1210*/  IADD3.X R5, R3, UR16, RZ, P1, !PT ;  /* 0x0000001003057c10 */ /* 0x000fc40008ffe4ff */
[----:B------:R-:W-:Y:S01]  /*1220*/  LEA.HI.X R8, R8, R11, R0, 0x5, P0 ;  /* 0x0000000b08087211 */ /* 0x000fe200000f2c00 */
[----:B------:R2:W-:Y:S01]  /*1230*/  LDGSTS.E.BYPASS.LTC128B.128 [R223+0x9000], desc[UR20][R2.64+0x80] ;  /* 0x0900008002df7fae */ /* 0x0005e2000b901d54 */
[C---:B------:R-:W-:Y:S01]  /*1240*/  IMAD.SHL.U32 R0, R30.reuse, 0x40, RZ ;  /* 0x000000401e007824 */ /* 0x040fe200078e00ff */
[C---:B------:R-:W-:Y:S02]  /*1250*/  LEA R240, P0, R9.reuse, UR14, 0x1 ;  /* 0x0000000e09f07c11 */ /* 0x040fe4000f8008ff */
[----:B------:R-:W-:Y:S01]  /*1260*/  LDGSTS.E.BYPASS.LTC128B.128 [R223+0x8800], desc[UR20][R4.64] ;  /* 0x0880000004df7fae */ /* 0x000fe2000b901d54 */
[----:B------:R-:W-:Y:S02]  /*1270*/  LOP3.LUT P1, RZ, R30, 0x2, RZ, 0xc0, !PT ;  /* 0x000000021eff7812 */ /* 0x000fe4000782c0ff */
[----:B------:R-:W-:Y:S01]  /*1280*/  LOP3.LUT R0, R0, 0x1c0, RZ, 0xc0, !PT ;  /* 0x000001c000007812 */ /* 0x000fe200078ec0ff */
[----:B------:R3:W-:Y:S01]  /*1290*/  LDGSTS.E.BYPASS.LTC128B.128 [R223+0x9800], desc[UR20][R4.64+0x80] ;  /* 0x0980008004df7fae */ /* 0x0007e2000b901d54 */
[----:B------:R-:W-:-:S03]  /*12a0*/  LEA.HI.X R241, R9, UR15, R8, 0x1, P0 ;  /* 0x0000000f09f17c11 */ /* 0x000fc600080f0c08 */
[----:B------:R-:W0:Y:S04]  /*12b0*/  LDGDEPBAR ;  /* 0x00000000000079af */ /* 0x000e280000000000 */
[----:B------:R-:W-:Y:S01]  /*12c0*/  STL [R1+0x24], R11 ;  /* 0x0000240b01007387 */ /* 0x000fe20000100800 */
[----:B--2---:R-:W-:Y:S02]  /*12d0*/  IMAD.SHL.U32 R2, R18, 0x8, RZ ;  /* 0x0000000812027824 */ /* 0x004fe400078e00ff */
[----:B------:R-:W-:-:S03]  /*12e0*/  IMAD.SHL.U32 R3, R15, 0x40, RZ ;  /* 0x000000400f037824 */ /* 0x000fc600078e00ff */
[----:B------:R-:W-:Y:S02]  /*12f0*/  LOP3.LUT R2, R0, 0x8, R2, 0xf8, !PT ;  /* 0x0000000800027812 */ /* 0x000fe400078ef802 */
[----:B------:R-:W-:Y:S01]  /*1300*/  SHF.R.U32.HI R0, RZ, 0x3, R0 ;  /* 0x00000003ff007819 */ /* 0x000fe20000011600 */
[----:B------:R-:W-:-:S04]  /*1310*/  DEPBAR.LE SB0, 0x0 ;  /* 0x000080000000791a */ /* 0x000fc80000000000 */
[----:B------:R-:W-:Y:S01]  /*1320*/  BAR.SYNC.DEFER_BLOCKING 0x0 ;  /* 0x0000000000007b1d */ /* 0x000fe20000010000 */
[----:B------:R-:W-:Y:S01]  /*1330*/  LOP3.LUT R90, R3, 0xfffffe00, RZ, 0xc0, !PT ;  /* 0xfffffe00035a7812 */ /* 0x000fe200078ec0ff */
[----:B------:R-:W-:Y:S01]  /*1340*/  IMAD.MOV.U32 R3, RZ, RZ, 0x20 ;  /* 0x00000020ff037424 */ /* 0x000fe200078e00ff */
[----:B------:R-:W-:Y:S01]  /*1350*/  LOP3.LUT R89, R2, R0, RZ, 0x3c, !PT ;  /* 0x0000000002597212 */ /* 0x000fe200078e3cff */
[----:B------:R-:W-:Y:S01]  /*1360*/  IMAD R0, R18, 0x200, R13 ;  /* 0x0000020012007824 */ /* 0x000fe200078e020d */
[----:B---3--:R-:W-:Y:S01]  /*1370*/  IADD3 R4, P0, R240, UR13, RZ ;  /* 0x0000000df0047c10 */ /* 0x008fe2000ff1e0ff */
[----:B------:R-:W-:Y:S01]  /*1380*/  IMAD R2, R93, 0x400, R90 ;  /* 0x000004005d027824 */ /* 0x000fe200078e025a */
[----:B------:R-:W-:Y:S02]  /*1390*/  SEL R3, R3, 0xffffffe0, !P1 ;  /* 0xffffffe003037807 */ /* 0x000fe40004800000 */
[----:B------:R-:W-:Y:S01]  /*13a0*/  IADD3.X R5, R241, UR12, RZ, P0, !PT ;  /* 0x0000000cf1057c10 */ /* 0x000fe200087fe4ff */
[----:B------:R-:W-:Y:S01]  /*13b0*/  IMAD.IADD R2, R2, 0x1, R89 ;  /* 0x0000000102027824 */ /* 0x000fe200078e0259 */
[----:B------:R-:W-:-:S02]  /*13c0*/  LEA R28, R0, UR5, 0x1 ;  /* 0x00000005001c7c11 */ /* 0x000fc4000f8e08ff */
[----:B------:R-:W-:Y:S02]  /*13d0*/  LOP3.LUT P0, RZ, R29, 0x2, RZ, 0xc0, !PT ;  /* 0x000000021dff7812 */ /* 0x000fe4000780c0ff */
[----:B------:R-:W-:Y:S01]  /*13e0*/  LEA R209, R2, UR5, 0x1 ;  /* 0x0000000502d17c11 */ /* 0x000fe2000f8e08ff */
[----:B------:R-:W-:Y:S01]  /*13f0*/  IMAD.MOV.U32 R2, RZ, RZ, 0x40 ;  /* 0x00000040ff027424 */ /* 0x000fe200078e00ff */
[----:B------:R-:W-:Y:S01]  /*1400*/  LEA R218, R0, UR4, 0x1 ;  /* 0x0000000400da7c11 */ /* 0x000fe2000f8e08ff */
[----:B------:R-:W-:Y:S01]  /*1410*/  UMOV UR4, UR27 ;  /* 0x0000001b00047c82 */ /* 0x000fe20008000000 */
[----:B------:R-:W-:Y:S01]  /*1420*/  LOP3.LUT P1, RZ, R30, 0x4, RZ, 0xc0, !PT ;  /* 0x000000041eff7812 */ /* 0x000fe2000782c0ff */
[----:B------:R-:W-:Y:S02]  /*1430*/  IMAD.IADD R211, R209, 0x1, R3 ;  /* 0x00000001d1d37824 */ /* 0x000fe400078e0203 */
[----:B------:R-:W-:Y:S01]  /*1440*/  VIADD R219, R218, 0x20 ;  /* 0x00000020dadb7836 */ /* 0x000fe20000000000 */
[----:B------:R-:W-:Y:S01]  /*1450*/  SEL R0, R2, 0xffffffc0, !P1 ;  /* 0xffffffc002007807 */ /* 0x000fe20004800000 */
[----:B------:R-:W-:Y:S01]  /*1460*/  @!PT LDS RZ, [RZ] ;  /* 0x00000000fffff984 */ /* 0x000fe20000000800 */
[----:B------:R-:W-:Y:S01]  /*1470*/  @!PT LDS RZ, [RZ] ;  /* 0x00000000fffff984 */ /* 0x000fe20000000800 */
[----:B------:R-:W-:Y:S01]  /*1480*/  @!PT LDS RZ, [RZ] ;  /* 0x00000000fffff984 */ /* 0x000fe20000000800 */
[----:B------:R-:W-:Y:S02]  /*1490*/  LDGSTS.E.BYPASS.LTC128B.128 [R223+0xa000], desc[UR20][R240.64] ;  /* 0x0a000000f0df7fae */ /* 0x000fe4000b901d54 */
[----:B------:R-:W-:Y:S01]  /*14a0*/  @P0 VIADD R219, R218, 0xffffffe0 ;  /* 0xffffffe0dadb0836 */ /* 0x000fe20000000000 */
[----:B------:R-:W-:Y:S01]  /*14b0*/  LOP3.LUT P0, RZ, R29, 0x4, RZ, 0xc0, !PT ;  /* 0x000000041dff7812 */ /* 0x000fe2000780c0ff */
[----:B------:R-:W-:Y:S01]  /*14c0*/  LDGSTS.E.BYPASS.LTC128B.128 [R223+0xb000], desc[UR20][R240.64+0x80] ;  /* 0x0b000080f0df7fae */ /* 0x000fe2000b901d54 */
[----:B------:R-:W-:-:S02]  /*14d0*/  IMAD.IADD R217, R209, 0x1, R0 ;  /* 0x00000001d1d97824 */ /* 0x000fc400078e0200 */
[----:B------:R-:W-:Y:S01]  /*14e0*/  SEL R2, R2, 0xffffffc0, !P0 ;  /* 0xffffffc002027807 */ /* 0x000fe20004000000 */
[----:B------:R-:W-:Y:S01]  /*14f0*/  LDGSTS.E.BYPASS.LTC128B.128 [R223+0xa800], desc[UR20][R4.64] ;  /* 0x0a80000004df7fae */ /* 0x000fe2000b901d54 */
[----:B------:R-:W-:-:S03]  /*1500*/  IMAD.IADD R215, R211, 0x1, R0 ;  /* 0x00000001d3d77824 */ /* 0x000fc600078e0200 */
[----:B------:R2:W-:Y:S01]  /*1510*/  LDGSTS.E.BYPASS.LTC128B.128 [R223+0xb800], desc[UR20][R4.64+0x80] ;  /* 0x0b80008004df7fae */ /* 0x0005e2000b901d54 */
[----:B------:R-:W-:Y:S02]  /*1520*/  IMAD.IADD R216, R218, 0x1, R2 ;  /* 0x00000001dad87824 */ /* 0x000fe400078e0202 */
[----:B------:R-:W-:Y:S01]  /*1530*/  IMAD.IADD R214, R2, 0x1, R219 ;  /* 0x0000000102d67824 */ /* 0x000fe200078e02db */
[----:B------:R-:W-:Y:S01]  /*1540*/  LDSM.16.M88.4 R8, [R209+0x2000] ;  /* 0x00200000d108783b */ /* 0x000fe20000000200 */
[----:B------:R-:W-:-:S03]  /*1550*/  SHF.R.S32.HI R2, RZ, 0x1f, R88 ;  /* 0x0000001fff027819 */ /* 0x000fc60000011458 */
[----:B------:R-:W3:Y:S01]  /*1560*/  LDSM.16.M88.4 R24, [R28+0x8800] ;  /* 0x008800001c18783b */ /* 0x000ee20000000200 */
[----:B------:R-:W-:-:S03]  /*1570*/  LEA.HI R2, R2, R88, RZ, 0x2 ;  /* 0x0000005802027211 */ /* 0x000fc600078f10ff */
[----:B------:R-:W4:Y:S01]  /*1580*/  LDSM.16.M88.4 R20, [R28+0x8000] ;  /* 0x008000001c14783b */ /* 0x000f220000000200 */
[----:B------:R-:W-:-:S03]  /*1590*/  SHF.R.S32.HI R2, RZ, 0x2, R2 ;  /* 0x00000002ff027819 */ /* 0x000fc60000011402 */
[----:B------:R-:W5:Y:S04]  /*15a0*/  LDSM.16.M88.4 R12, [R209] ;  /* 0x00000000d10c783b */ /* 0x000f680000000200 */
[----:B------:R-:W-:Y:S04]  /*15b0*/  LDSM.16.M88.4 R40, [R219+0x800] ;  /* 0x00080000db28783b */ /* 0x000fe80000000200 */
[----:B------:R-:W-:Y:S04]  /*15c0*/  LDSM.16.M88.4 R32, [R219] ;  /* 0x00000000db20783b */ /* 0x000fe80000000200 */
[----:B--2---:R-:W2:Y:S04]  /*15d0*/  LDSM.16.M88.4 R4, [R211+0x2000] ;  /* 0x00200000d304783b */ /* 0x004ea80000000200 */
[----:B------:R-:W1:Y:S04]  /*15e0*/  LDSM.16.M88.4 R16, [R211] ;  /* 0x00000000d310783b */ /* 0x000e680000000200 */
[----:B------:R-:W-:Y:S04]  /*15f0*/  LDSM.16.M88.4 R36, [R216] ;  /* 0x00000000d824783b */ /* 0x000fe80000000200 */
[----:B------:R-:W-:Y:S04]  /*1600*/  LDSM.16.M88.4 R64, [R216+0x800] ;  /* 0x00080000d840783b */ /* 0x000fe80000000200 */
[----:B------:R-:W0:Y:S01]  /*1610*/  LDGDEPBAR ;  /* 0x00000000000079af */ /* 0x000e220000000000 */
[C---:B---3--:R-:W-:Y:S06]  /*1620*/  HMMA.16816.F32 R52, R8.reuse, R24, RZ ;  /* 0x000000180834723c */ /* 0x048fec00000018ff */
[C---:B----4-:R-:W-:Y:S06]  /*1630*/  HMMA.16816.F32 R56, R8.reuse, R20, RZ ;  /* 0x000000140838723c */ /* 0x050fec00000018ff */
[C---:B------:R-:W-:Y:S06]  /*1640*/  HMMA.16816.F32 R48, R8.reuse, R22, RZ ;  /* 0x000000160830723c */ /* 0x040fec00000018ff */
[----:B------:R-:W-:Y:S01]  /*1650*/  HMMA.16816.F32 R44, R8, R26, RZ ;  /* 0x0000001a082c723c */ /* 0x000fe200000018ff */
[----:B------:R-:W3:Y:S05]  /*1660*/  LDSM.16.M88.4 R8, [R217+0x2000] ;  /* 0x00200000d908783b */ /* 0x000eea0000000200 */
[C---:B-----5:R-:W-:Y:S06]  /*1670*/  HMMA.16816.F32 R68, R12.reuse, R20, RZ ;  /* 0x000000140c44723c */ /* 0x060fec00000018ff */
[C---:B------:R-:W-:Y:S01]  /*1680*/  HMMA.16816.F32 R60, R12.reuse, R22, RZ ;  /* 0x000000160c3c723c */ /* 0x040fe200000018ff */
[----:B------:R-:W4:Y:S05]  /*1690*/  LDSM.16.M88.4 R20, [R217] ;  /* 0x00000000d914783b */ /* 0x000f2a0000000200 */
[C---:B------:R-:W-:Y:S06]  /*16a0*/  HMMA.16816.F32 R72, R12.reuse, R24, RZ ;  /* 0x000000180c48723c */ /* 0x040fec00000018ff */
[----:B------:R-:W-:Y:S01]  /*16b0*/  HMMA.16816.F32 R84, R12, R26, RZ ;  /* 0x0000001a0c54723c */ /* 0x000fe200000018ff */
[----:B------:R-:W-:Y:S05]  /*16c0*/  LDSM.16.M88.4 R24, [R215] ;  /* 0x00000000d718783b */ /* 0x000fea0000000200 */
[C---:B--2---:R-:W-:Y:S06]  /*16d0*/  HMMA.16816.F32 R76, R4.reuse, R40, R52 ;  /* 0x00000028044c723c */ /* 0x044fec0000001834 */
[C---:B------:R-:W-:Y:S01]  /*16e0*/  HMMA.16816.F32 R80, R4.reuse, R32, R56 ;  /* 0x000000200450723c */ /* 0x040fe20000001838 */
[----:B------:R-:W-:Y:S05]  /*16f0*/  LDSM.16.M88.4 R56, [R214+0x800] ;  /* 0x00080000d638783b */ /* 0x000fea0000000200 */
[C---:B------:R-:W-:Y:S06]  /*1700*/  HMMA.16816.F32 R52, R4.reuse, R34, R48 ;  /* 0x000000220434723c */ /* 0x040fec0000001830 */
[----:B------:R-:W-:Y:S01]  /*1710*/  HMMA.16816.F32 R48, R4, R42, R44 ;  /* 0x0000002a0430723c */ /* 0x000fe2000000182c */
[----:B------:R-:W-:Y:S05]  /*1720*/  LDSM.16.M88.4 R4, [R215+0x2000] ;  /* 0x00200000d704783b */ /* 0x000fea0000000200 */
[C---:B-1----:R-:W-:Y:S06]  /*1730*/  HMMA.16816.F32 R44, R16.reuse, R32, R68 ;  /* 0x00000020102c723c */ /* 0x042fec0000001844 */
[C---:B------:R-:W-:Y:S01]  /*1740*/  HMMA.16816.F32 R12, R16.reuse, R34, R60 ;  /* 0x00000022100c723c */ /* 0x040fe2000000183c */
[----:B------:R-:W1:Y:S05]  /*1750*/  LDSM.16.M88.4 R32, [R214] ;  /* 0x00000000d620783b */ /* 0x000e6a0000000200 */
[C---:B------:R-:W-:Y:S06]  /*1760*/  HMMA.16816.F32 R68, R16.reuse, R40, R72 ;  /* 0x000000281044723c */ /* 0x040fec0000001848 */
[----:B------:R-:W-:Y:S06]  /*1770*/  HMMA.16816.F32 R60, R16, R42, R84 ;  /* 0x0000002a103c723c */ /* 0x000fec0000001854 */
[C---:B---3--:R-:W-:Y:S06]  /*1780*/  HMMA.16816.F32 R72, R8.reuse, R36, R80 ;  /* 0x000000240848723c */ /* 0x048fec0000001850 */
[C---:B------:R-:W-:Y:S06]  /*1790*/  HMMA.16816.F32 R40, R8.reuse, R38, R52 ;  /* 0x000000260828723c */ /* 0x040fec0000001834 */
[C---:B------:R-:W-:Y:S06]  /*17a0*/  HMMA.16816.F32 R76, R8.reuse, R64, R76 ;  /* 0x00000040084c723c */ /* 0x040fec000000184c */
[----:B------:R-:W-:Y:S01]  /*17b0*/  HMMA.16816.F32 R52, R8, R66, R48 ;  /* 0x000000420834723c */ /* 0x000fe20000001830 */
[----:B------:R-:W-:Y:S04]  /*17c0*/  LDSM.16.M88.4 R8, [R209+0x6000] ;  /* 0x00600000d108783b */ /* 0x000fe80000000200 */
[----:B------:R-:W-:Y:S01]  /*17d0*/  LDSM.16.M88.4 R48, [R28+0x9800] ;  /* 0x009800001c30783b */ /* 0x000fe20000000200 */
[C---:B----4-:R-:W-:Y:S06]  /*17e0*/  HMMA.16816.F32 R44, R20.reuse, R36, R44 ;  /* 0x00000024142c723c */ /* 0x050fec000000182c */
[C---:B------:R-:W-:Y:S01]  /*17f0*/  HMMA.16816.F32 R16, R20.reuse, R38, R12 ;  /* 0x000000261410723c */ /* 0x040fe2000000180c */
[----:B------:R2:W3:Y:S04]  /*1800*/  LDSM.16.M88.4 R36, [R28+0x9000] ;  /* 0x009000001c24783b */ /* 0x0004e80000000200 */
[----:B------:R-:W4:Y:S01]  /*1810*/  LDSM.16.M88.4 R12, [R209+0x4000] ;  /* 0x00400000d10c783b */ /* 0x000f220000000200 */
[C---:B------:R-:W-:Y:S06]  /*1820*/  HMMA.16816.F32 R80, R20.reuse, R64, R68 ;  /* 0x000000401450723c */ /* 0x040fec0000001844 */
[----:B------:R-:W-:Y:S01]  /*1830*/  HMMA.16816.F32 R60, R20, R66, R60 ;  /* 0x00000042143c723c */ /* 0x000fe2000000183c */
[----:B------:R-:W-:Y:S05]  /*1840*/  LDSM.16.M88.4 R20, [R211+0x4000] ;  /* 0x00400000d314783b */ /* 0x000fea0000000200 */
[C---:B-1----:R-:W-:Y:S06]  /*1850*/  HMMA.16816.F32 R68, R4.reuse, R32, R72 ;  /* 0x000000200444723c */ /* 0x042fec0000001848 */
[C---:B------:R-:W-:Y:S01]  /*1860*/  HMMA.16816.F32 R64, R4.reuse, R34, R40 ;  /* 0x000000220440723c */ /* 0x040fe20000001828 */
[----:B------:R-:W-:Y:S05]  /*1870*/  LDSM.16.M88.4 R40, [R219+0x1000] ;  /* 0x00100000db28783b */ /* 0x000fea0000000200 */
[C---:B------:R-:W-:Y:S06]  /*1880*/  HMMA.16816.F32 R72, R4.reuse, R56, R76 ;  /* 0x000000380448723c */ /* 0x040fec000000184c */
[----:B------:R-:W-:Y:S01]  /*1890*/  HMMA.16816.F32 R52, R4, R58, R52 ;  /* 0x0000003a0434723c */ /* 0x000fe20000001834 */
[----:B------:R-:W1:Y:S05]  /*18a0*/  LDSM.16.M88.4 R4, [R211+0x6000] ;  /* 0x00600000d304783b */ /* 0x000e6a0000000200 */
[C---:B--2---:R-:W-:Y:S01]  /*18b0*/  HMMA.16816.F32 R28, R24.reuse, R32, R44 ;  /* 0x00000020181c723c */ /* 0x044fe2000000182c */
[----:B------:R-:W2:Y:S05]  /*18c0*/  LDSM.16.M88.4 R44, [R219+0x1800] ;  /* 0x00180000db2c783b */ /* 0x000eaa0000000200 */
[C---:B------:R-:W-:Y:S06]  /*18d0*/  HMMA.16816.F32 R80, R24.reuse, R56, R80 ;  /* 0x000000381850723c */ /* 0x040fec0000001850 */
[C---:B------:R-:W-:Y:S01]  /*18e0*/  HMMA.16816.F32 R76, R24.reuse, R34, R16 ;  /* 0x00000022184c723c */ /* 0x040fe20000001810 */
[----:B------:R-:W-:Y:S04]  /*18f0*/  LDSM.16.M88.4 R16, [R217+0x6000] ;  /* 0x00600000d910783b */ /* 0x000fe80000000200 */
[----:B------:R-:W5:Y:S01]  /*1900*/  LDSM.16.M88.4 R32, [R216+0x1000] ;  /* 0x00100000d820783b */ /* 0x000f620000000200 */
[----:B------:R-:W-:Y:S06]  /*1910*/  HMMA.16816.F32 R56, R24, R58, R60 ;  /* 0x0000003a1838723c */ /* 0x000fec000000183c */
[C---:B---3--:R-:W-:Y:S06]  /*1920*/  HMMA.16816.F32 R68, R8.reuse, R36, R68 ;  /* 0x000000240844723c */ /* 0x048fec0000001844 */
[C---:B------:R-:W-:Y:S06]  /*1930*/  HMMA.16816.F32 R64, R8.reuse, R38, R64 ;  /* 0x000000260840723c */ /* 0x040fec0000001840 */
[C---:B------:R-:W-:Y:S06]  /*1940*/  HMMA.16816.F32 R60, R8.reuse, R48, R72 ;  /* 0x00000030083c723c */ /* 0x040fec0000001848 */
[----:B------:R-:W-:Y:S06]  /*1950*/  HMMA.16816.F32 R24, R8, R50, R52 ;  /* 0x000000320818723c */ /* 0x000fec0000001834 */
[C---:B----4-:R-:W-:Y:S01]  /*1960*/  HMMA.16816.F32 R8, R12.reuse, R36, R28 ;  /* 0x000000240c08723c */ /* 0x050fe2000000181c */
[----:B------:R-:W3:Y:S05]  /*1970*/  LDSM.16.M88.4 R28, [R216+0x1800] ;  /* 0x00180000d81c783b */ /* 0x000eea0000000200 */
[C---:B------:R-:W-:Y:S06]  /*1980*/  HMMA.16816.F32 R80, R12.reuse, R48, R80 ;  /* 0x000000300c50723c */ /* 0x040fec0000001850 */
[C---:B------:R-:W-:Y:S01]  /*1990*/  HMMA.16816.F32 R52, R12.reuse, R38, R76 ;  /* 0x000000260c34723c */ /* 0x040fe2000000184c */
[----:B------:R-:W-:Y:S05]  /*19a0*/  LDSM.16.M88.4 R36, [R214+0x1800] ;  /* 0x00180000d624783b */ /* 0x000fea0000000200 */
[----:B------:R-:W-:Y:S01]  /*19b0*/  HMMA.16816.F32 R56, R12, R50, R56 ;  /* 0x000000320c38723c */ /* 0x000fe20000001838 */
[----:B------:R-:W4:Y:S05]  /*19c0*/  LDSM.16.M88.4 R12, [R217+0x4000] ;  /* 0x00400000d90c783b */ /* 0x000f2a0000000200 */
[C---:B-1----:R-:W-:Y:S06]  /*19d0*/  HMMA.16816.F32 R76, R4.reuse, R40, R68 ;  /* 0x00000028044c723c */ /* 0x042fec0000001844 */
[C---:B------:R-:W-:Y:S06]  /*19e0*/  HMMA.16816.F32 R72, R4.reuse, R42, R64 ;  /* 0x0000002a0448723c */ /* 0x040fec0000001840 */
[C---:B--2---:R-:W-:Y:S06]  /*19f0*/  HMMA.16816.F32 R68, R4.reuse, R44, R60 ;  /* 0x0000002c0444723c */ /* 0x044fec000000183c */
[----:B------:R-:W-:Y:S01]  /*1a00*/  HMMA.16816.F32 R64, R4, R46, R24 ;  /* 0x0000002e0440723c */ /* 0x000fe20000001818 */
[----:B------:R-:W-:Y:S04]  /*1a10*/  LDSM.16.M88.4 R4, [R215+0x6000] ;  /* 0x00600000d704783b */ /* 0x000fe80000000200 */
[----:B------:R-:W1:Y:S01]  /*1a20*/  LDSM.16.M88.4 R24, [R214+0x1000] ;  /* 0x00100000d618783b */ /* 0x000e620000000200 */
[C---:B------:R-:W-:Y:S06]  /*1a30*/  HMMA.16816.F32 R48, R20.reuse, R44, R80 ;  /* 0x0000002c1430723c */ /* 0x040fec0000001850 */
[----:B------:R-:W-:Y:S01]  /*1a40*/  HMMA.16816.F32 R60, R20, R40, R8 ;  /* 0x00000028143c723c */ /* 0x000fe20000001808 */
[----:B------:R-:W2:Y:S01]  /*1a50*/  LDSM.16.M88.4 R8, [R215+0x4000] ;  /* 0x00400000d708783b */ /* 0x000ea20000000200 */
[----:B------:R-:W-:-:S04]  /*1a60*/  DEPBAR.LE SB0, 0x0 ;  /* 0x000080000000791a */ /* 0x000fc80000000000 */
[C---:B------:R-:W-:Y:S06]  /*1a70*/  HMMA.16816.F32 R52, R20.reuse, R42, R52 ;  /* 0x0000002a1434723c */ /* 0x040fec0000001834 */
[----:B------:R-:W-:Y:S06]  /*1a80*/  HMMA.16816.F32 R20, R20, R46, R56 ;  /* 0x0000002e1414723c */ /* 0x000fec0000001838 */
[C---:B-----5:R-:W-:Y:S06]  /*1a90*/  HMMA.16816.F32 R40, R16.reuse, R32, R76 ;  /* 0x000000201028723c */ /* 0x060fec000000184c */
[C---:B------:R-:W-:Y:S06]  /*1aa0*/  HMMA.16816.F32 R44, R16.reuse, R34, R72 ;  /* 0x00000022102c723c */ /* 0x040fec0000001848 */
[C---:B---3--:R-:W-:Y:S06]  /*1ab0*/  HMMA.16816.F32 R68, R16.reuse, R28, R68 ;  /* 0x0000001c1044723c */ /* 0x048fec0000001844 */
[----:B------:R-:W-:Y:S06]  /*1ac0*/  HMMA.16816.F32 R56, R16, R30, R64 ;  /* 0x0000001e1038723c */ /* 0x000fec0000001840 */
[C---:B----4-:R-:W-:Y:S06]  /*1ad0*/  HMMA.16816.F32 R16, R12.reuse, R28, R48 ;  /* 0x0000001c0c10723c */ /* 0x050fec0000001830 */
[C---:B------:R-:W-:Y:S06]  /*1ae0*/  HMMA.16816.F32 R60, R12.reuse, R32, R60 ;  /* 0x000000200c3c723c */ /* 0x040fec000000183c */
[C---:B------:R-:W-:Y:S06]  /*1af0*/  HMMA.16816.F32 R52, R12.reuse, R34, R52 ;  /* 0x000000220c34723c */ /* 0x040fec0000001834 */
[----:B------:R-:W-:Y:S06]  /*1b00*/  HMMA.16816.F32 R32, R12, R30, R20 ;  /* 0x0000001e0c20723c */ /* 0x000fec0000001814 */
[----:B-1----:R-:W-:Y:S01]  /*1b10*/  HMMA.16816.F32 R28, R4, R24, R40 ;  /* 0x00000018041c723c */ /* 0x002fe20000001828 */
[----:B------:R-:W-:-:S02]  /*1b20*/  IMAD.U32 R21, RZ, RZ, UR19 ;  /* 0x00000013ff157e24 */ /* 0x000fc4000f8e00ff */
[----:B------:R-:W-:-:S03]  /*1b30*/  IMAD.U32 R20, RZ, RZ, UR23 ;  /* 0x00000017ff147e24 */ /* 0x000fc6000f8e00ff */
[C---:B------:R-:W-:Y:S06]  /*1b40*/  HMMA.16816.F32 R44, R4.reuse, R26, R44 ;  /* 0x0000001a042c723c */ /* 0x040fec000000182c */
[C---:B------:R-:W-:Y:S06]  /*1b50*/  HMMA.16816.F32 R40, R4.reuse, R36, R68 ;  /* 0x000000240428723c */ /* 0x040fec0000001844 */
[----:B------:R-:W-:Y:S06]  /*1b60*/  HMMA.16816.F32 R48, R4, R38, R56 ;  /* 0x000000260430723c */ /* 0x000fec0000001838 */
[----:B--2---:R-:W-:Y:S01]  /*1b70*/  HMMA.16816.F32 R56, R8, R36, R16 ;  /* 0x000000240838723c */ /* 0x004fe20000001810 */
[----:B------:R-:W-:Y:S01]  /*1b80*/  LEA R4, R93, UR26, 0x4 ;  /* 0x0000001a5d047c11 */ /* 0x000fe2000f8e20ff */
[----:B------:R-:W-:-:S03]  /*1b90*/  IMAD.U32 R5, RZ, RZ, UR25 ;  /* 0x00000019ff057e24 */ /* 0x000fc6000f8e00ff */
[----:B------:R-:W-:Y:S01]  /*1ba0*/  IADD3 R4, R4, 0x1, R2 ;  /* 0x0000000104047810 */ /* 0x000fe20007ffe002 */
[----:B------:R-:W-:Y:S01]  /*1bb0*/  IMAD.U32 R2, RZ, RZ, UR4 ;  /* 0x00000004ff027e24 */ /* 0x000fe2000f8e00ff */
[----:B------:R-:W-:Y:S02]  /*1bc0*/  HMMA.16816.F32 R60, R8, R24, R60 ;  /* 0x00000018083c723c */ /* 0x000fe4000000183c */
[----:B------:R-:W-:Y:S01]  /*1bd0*/  IADD3 R4, -R5, UR19, R4 ;  /* 0x0000001305047c10 */ /* 0x000fe2000fffe104 */
[----:B------:R-:W-:-:S03]  /*1be0*/  IMAD R2, R2, 0x20, R251 ;  /* 0x0000002002027824 */ /* 0x000fc600078e02fb */
[C---:B------:R-:W-:Y:S01]  /*1bf0*/  HMMA.16816.F32 R52, R8.reuse, R26, R52 ;  /* 0x0000001a0834723c */ /* 0x040fe20000001834 */
[----:B------:R-:W-:Y:S02]  /*1c00*/  VIADD R13, R4, UR24 ;  /* 0x00000018040d7c36 */ /* 0x000fe40008000000 */
[C---:B------:R-:W-:Y:S02]  /*1c10*/  VIADD R16, R2.reuse, 0x1 ;  /* 0x0000000102107836 */ /* 0x040fe40000000000 */
[----:B------:R-:W-:Y:S01]  /*1c20*/  VIADD R6, R2, 0x11 ;  /* 0x0000001102067836 */ /* 0x000fe20000000000 */
[C-C-:B------:R-:W-:Y:S01]  /*1c30*/  VIADDMNMX R15, R13.reuse, 0x48, R21.reuse, PT ;  /* 0x000000480d0f7846 */ /* 0x140fe20003800115 */
[----:B------:R-:W-:Y:S01]  /*1c40*/  HMMA.16816.F32 R64, R8, R38, R32 ;  /* 0x000000260840723c */ /* 0x000fe20000001820 */
[----:B------:R-:W-:Y:S01]  /*1c50*/  VIADDMNMX R14, R13, 0x40, R21, PT ;  /* 0x000000400d0e7846 */ /* 0x000fe20003800115 */
[----:B------:R-:W-:Y:S01]  /*1c60*/  IMAD.U32 R4, RZ, RZ, UR18 ;  /* 0x00000012ff047e24 */ /* 0x000fe2000f8e00ff */
[-C--:B------:R-:W-:Y:S01]  /*1c70*/  ISETP.GE.AND P0, PT, R16, R15.reuse, PT ;  /* 0x0000000f1000720c */ /* 0x080fe20003f06270 */
[C---:B------:R-:W-:Y:S01]  /*1c80*/  VIADD R7, R2.reuse, 0x10 ;  /* 0x0000001002077836 */ /* 0x040fe20000000000 */
[-C--:B------:R-:W-:Y:S01]  /*1c90*/  ISETP.GE.AND P3, PT, R2, R14.reuse, PT ;  /* 0x0000000e0200720c */ /* 0x080fe20003f66270 */
[----:B------:R-:W-:Y:S01]  /*1ca0*/  IMAD R94, R4, 0x8, R93 ;  /* 0x00000008045e7824 */ /* 0x000fe200078e025d */
[----:B------:R-:W-:Y:S01]  /*1cb0*/  ISETP.GE.AND P2, PT, R16, R14, PT ;  /* 0x0000000e1000720c */ /* 0x000fe20003f46270 */
[C---:B------:R-:W-:Y:S01]  /*1cc0*/  VIADD R8, R2.reuse, 0x9 ;  /* 0x0000000902087836 */ /* 0x040fe20000000000 */
[----:B------:R-:W-:Y:S01]  /*1cd0*/  FSEL R34, R31, -INF , !P0 ;  /* 0xff8000001f227808 */ /* 0x000fe20004000000 */
[----:B------:R-:W-:Y:S01]  /*1ce0*/  VIADD R9, R2, 0x8 ;  /* 0x0000000802097836 */ /* 0x000fe20000000000 */
[----:B------:R-:W-:Y:S01]  /*1cf0*/  FSEL R25, R28, -INF , !P3 ;  /* 0xff8000001c197808 */ /* 0x000fe20005800000 */
[----:B------:R-:W-:Y:S01]  /*1d00*/  VIADD R22, R2, 0x19 ;  /* 0x0000001902167836 */ /* 0x000fe20000000000 */
[----:B------:R-:W-:Y:S01]  /*1d10*/  BAR.SYNC.DEFER_BLOCKING 0x0 ;  /* 0x0000000000007b1d */ /* 0x000fe20000010000 */
[----:B------:R-:W-:Y:S01]  /*1d20*/  ISETP.GE.AND P0, PT, R8, R15, PT ;  /* 0x0000000f0800720c */ /* 0x000fe20003f06270 */
[----:B------:R-:W-:Y:S01]  /*1d30*/  VIADD R12, R2, 0x18 ;  /* 0x00000018020c7836 */ /* 0x000fe20000000000 */
[----:B------:R-:W-:-:S02]  /*1d40*/  FSEL R26, R29, -INF , !P2 ;  /* 0xff8000001d1a7808 */ /* 0x000fc40005000000 */
[-C--:B------:R-:W-:Y:S02]  /*1d50*/  ISETP.GE.AND P3, PT, R9, R14.reuse, PT ;  /* 0x0000000e0900720c */ /* 0x080fe40003f66270 */
[----:B------:R-:W-:Y:S01]  /*1d60*/  FSEL R31, R47, -INF , !P0 ;  /* 0xff8000002f1f7808 */ /* 0x000fe20004000000 */
[----:B------:R1:W-:Y:S01]  /*1d70*/  STL [R1+0x40], R94 ;  /* 0x0000405e01007387 */ /* 0x0003e20000100800 */
[----:B------:R-:W-:Y:S02]  /*1d80*/  ISETP.GE.AND P0, PT, R6, R15, PT ;  /* 0x0000000f0600720c */ /* 0x000fe40003f06270 */
[----:B------:R-:W-:Y:S02]  /*1d90*/  ISETP.GE.AND P2, PT, R8, R14, PT ;  /* 0x0000000e0800720c */ /* 0x000fe40003f46270 */
[----:B------:R-:W-:Y:S02]  /*1da0*/  FSEL R28, R44, -INF , !P3 ;  /* 0xff8000002c1c7808 */ /* 0x000fe40005800000 */
[----:B------:R-:W-:-:S02]  /*1db0*/  FMNMX.FTZ R4, R25, R26, !PT ;  /* 0x0000001a19047209 */ /* 0x000fc40007810000 */
[-C--:B------:R-:W-:Y:S02]  /*1dc0*/  ISETP.GE.AND P1, PT, R2, R15.reuse, PT ;  /* 0x0000000f0200720c */ /* 0x080fe40003f26270 */
[----:B------:R-:W-:Y:S02]  /*1dd0*/  FSEL R47, R43, -INF , !P0 ;  /* 0xff8000002b2f7808 */ /* 0x000fe40004000000 */
[----:B------:R-:W-:Y:S02]  /*1de0*/  FSEL R27, R45, -INF , !P2 ;  /* 0xff8000002d1b7808 */ /* 0x000fe40005000000 */
[----:B------:R-:W-:Y:S02]  /*1df0*/  ISETP.GE.AND P3, PT, R7, R14, PT ;  /* 0x0000000e0700720c */ /* 0x000fe40003f66270 */
[----:B------:R-:W-:Y:S02]  /*1e00*/  FMNMX.FTZ R4, R28, R4, !PT ;  /* 0x000000041c047209 */ /* 0x000fe40007810000 */
[----:B------:R-:W-:-:S02]  /*1e10*/  ISETP.GE.AND P0, PT, R22, R15, PT ;  /* 0x0000000f1600720c */ /* 0x000fc40003f06270 */
[----:B------:R-:W-:Y:S02]  /*1e20*/  FSEL R30, R30, -INF , !P1 ;  /* 0xff8000001e1e7808 */ /* 0x000fe40004800000 */
[----:B------:R-:W-:Y:S02]  /*1e30*/  ISETP.GE.AND P1, PT, R9, R15, PT ;  /* 0x0000000f0900720c */ /* 0x000fe40003f26270 */
[----:B------:R-:W-:Y:S02]  /*1e40*/  ISETP.GE.AND P2, PT, R6, R14, PT ;  /* 0x0000000e0600720c */ /* 0x000fe40003f46270 */
[----:B------:R-:W-:Y:S02]  /*1e50*/  FSEL R35, R40, -INF , !P3 ;  /* 0xff80000028237808 */ /* 0x000fe40005800000 */
[----:B------:R-:W-:Y:S02]  /*1e60*/  FMNMX.FTZ R5, R27, R4, !PT ;  /* 0x000000041b057209 */ /* 0x000fe40007810000 */
[----:B------:R-:W-:-:S02]  /*1e70*/  FSEL R51, R51, -INF , !P0 ;  /* 0xff80000033337808 */ /* 0x000fc40004000000 */
[----:B------:R-:W-:Y:S02]  /*1e80*/  PLOP3.LUT P0, PT, PT, PT, UP0, 0x80, 0x0 ;  /* 0x000000000000781c */ /* 0x000fe40003f0f008 */
[----:B------:R-:W-:Y:S02]  /*1e90*/  FSEL R29, R46, -INF , !P1 ;  /* 0xff8000002e1d7808 */ /* 0x000fe40004800000 */
[----:B------:R-:W-:Y:S02]  /*1ea0*/  FSEL R36, R41, -INF , !P2 ;  /* 0xff80000029247808 */ /* 0x000fe40005000000 */
[----:B------:R-:W-:Y:S02]  /*1eb0*/  ISETP.GE.AND P3, PT, R12, R14, PT ;  /* 0x0000000e0c00720c */ /* 0x000fe40003f66270 */
[----:B------:R-:W-:Y:S02]  /*1ec0*/  FMNMX.FTZ R4, R30, R34, !PT ;  /* 0x000000221e047209 */ /* 0x000fe40007810000 */
[----:B------:R-:W-:-:S02]  /*1ed0*/  FMNMX.FTZ R5, R35, R5, !PT ;  /* 0x0000000523057209 */ /* 0x000fc40007810000 */
[----:B------:R-:W-:Y:S02]  /*1ee0*/  ISETP.GE.AND P1, PT, R7, R15, PT ;  /* 0x0000000f0700720c */ /* 0x000fe40003f26270 */
[----:B------:R-:W-:Y:S02]  /*1ef0*/  ISETP.GE.AND P2, PT, R22, R14, PT ;  /* 0x0000000e1600720c */ /* 0x000fe40003f46270 */
[----:B------:R-:W-:Y:S02]  /*1f00*/  FSEL R37, R48, -INF , !P3 ;  /* 0xff80000030257808 */ /* 0x000fe40005800000 */
[----:B------:R-:W-:Y:S02]  /*1f10*/  FMNMX.FTZ R4, R29, R4, !PT ;  /* 0x000000041d047209 */ /* 0x000fe40007810000 */
[----:B------:R-:W-:Y:S02]  /*1f20*/  FMNMX.FTZ R5, R36, R5, !PT ;  /* 0x0000000524057209 */ /* 0x000fe40007810000 */
[----:B------:R-:W-:-:S02]  /*1f30*/  FSEL R45, R42, -INF , !P1 ;  /* 0xff8000002a2d7808 */ /* 0x000fc40004800000 */
[----:B------:R-:W-:Y:S02]  /*1f40*/  ISETP.GE.AND P1, PT, R12, R15, PT ;  /* 0x0000000f0c00720c */ /* 0x000fe40003f26270 */
[----:B------:R-:W-:Y:S02]  /*1f50*/  FSEL R39, R49, -INF , !P2 ;  /* 0xff80000031277808 */ /* 0x000fe40005000000 */
[----:B------:R-:W-:Y:S02]  /*1f60*/  FMNMX.FTZ R4, R31, R4, !PT ;  /* 0x000000041f047209 */ /* 0x000fe40007810000 */
[----:B------:R-:W-:Y:S02]  /*1f70*/  FMNMX.FTZ R5, R37, R5, !PT ;  /* 0x0000000525057209 */ /* 0x000fe40007810000 */
[----:B------:R-:W-:Y:S02]  /*1f80*/  FSEL R50, R50, -INF , !P1 ;  /* 0xff80000032327808 */ /* 0x000fe40004800000 */
[----:B------:R-:W-:-:S02]  /*1f90*/  FMNMX.FTZ R19, R45, R4, !PT ;  /* 0x000000042d137209 */ /* 0x000fc40007810000 */
[----:B------:R-:W-:Y:S01]  /*1fa0*/  FMNMX.FTZ R17, R39, R5, !PT ;  /* 0x0000000527117209 */ /* 0x000fe20007810000 */
[----:B-1----:R-:W-:Y:S06]  /*1fb0*/  @!P0 BRA `(.L_x_1053) ;  /* 0x00000000005c8947 */ /* 0x002fec0003800000 */
[----:B------:R-:W-:-:S04]  /*1fc0*/  UIADD3 UR24, UR32, -0x2, URZ ;  /* 0xfffffffe20187890 */ /* 0x000fc8000fffe03f */
[----:B------:R-:W-:Y:S02]  /*1fd0*/  USHF.R.S32.HI UR15, URZ, 0x1f, UR24 ;  /* 0x0000001f3f0f7899 */ /* 0x000fe40008011418 */
[----:B------:R-:W-:Y:S01]  /*1fe0*/  UIMAD UR14, UR16, UR24, URZ ;  /* 0x00000018100e72a4 */ /* 0x000fe2000f8e023f */
[----:B------:R-:W-:Y:S01]  /*1ff0*/  IMAD.U32 R4, RZ, RZ, UR24 ;  /* 0x00000018ff047e24 */ /* 0x000fe2000f8e00ff */
[----:B------:R-:W-:Y:S02]  /*2000*/  USHF.L.U32 UR24, UR10, 0x4, URZ ;  /* 0x000000040a187899 */ /* 0x000fe4000800063f */
[----:B------:R-:W-:Y:S01]  /*2010*/  UIMAD UR14, UR15, UR17, UR14 ;  /* 0x000000110f0e72a4 */ /* 0x000fe2000f8e020e */
[----:B------:R-:W-:Y:S01]  /*2020*/  IMAD.WIDE.U32 R10, R4, UR17, R96 ;  /* 0x00000011040a7c25 */ /* 0x000fe2000f8e0060 */
[----:B------:R-:W-:-:S04]  /*2030*/  USHF.L.U64.HI UR15, UR10, 0x4, UR11 ;  /* 0x000000040a0f7899 */ /* 0x000fc8000801020b */
[----:B------:R-:W-:Y:S01]  /*2040*/  VIADD R5, R11, UR14 ;  /* 0x0000000e0b057c36 */ /* 0x000fe20008000000 */
[C---:B------:R-:W-:Y:S01]  /*2050*/  LEA R4, P0, R10.reuse, UR6, 0x1 ;  /* 0x000000060a047c11 */ /* 0x040fe2000f8008ff */
[----:B------:R-:W-:Y:S01]  /*2060*/  IMAD.U32 R18, RZ, RZ, UR15 ;  /* 0x0000000fff127e24 */ /* 0x000fe2000f8e00ff */
[----:B------:R-:W-:Y:S02]  /*2070*/  MOV R11, UR24 ;  /* 0x00000018000b7c02 */ /* 0x000fe40008000f00 */
[----:B------:R-:W-:Y:S02]  /*2080*/  LEA.HI.X R5, R10, UR7, R5, 0x1, P0 ;  /* 0x000000070a057c11 */ /* 0x000fe400080f0c05 */
[----:B------:R-:W-:-:S03]  /*2090*/  LEA R10, P0, R11, R4, 0x1 ;  /* 0x000000040b0a7211 */ /* 0x000fc600078008ff */
[----:B------:R-:W-:Y:S01]  /*20a0*/  @!PT LDS RZ, [RZ] ;  /* 0x00000000fffff984 */ /* 0x000fe20000000800 */
[----:B------:R-:W-:Y:S01]  /*20b0*/  @!PT LDS RZ, [RZ] ;  /* 0x00000000fffff984 */ /* 0x000fe20000000800 */
[----:B------:R-:W-:Y:S01]  /*20c0*/  @!PT LDS RZ, [RZ] ;  /* 0x00000000fffff984 */ /* 0x000fe20000000800 */
[----:B------:R1:W-:Y:S01]  /*20d0*/  LDGSTS.E.BYPASS.LTC128B.128 [R223+0x8000], desc[UR20][R4.64] ;  /* 0x0800000004df7fae */ /* 0x0003e2000b901d54 */
[----:B------:R-:W-:-:S03]  /*20e0*/  LEA.HI.X R11, R11, R5, R18, 0x1, P0 ;  /* 0x000000050b0b7211 */ /* 0x000fc600000f0c12 */
[----:B------:R1:W-:Y:S04]  /*20f0*/  LDGSTS.E.BYPASS.LTC128B.128 [R223+0x9000], desc[UR20][R4.64+0x80] ;  /* 0x0900008004df7fae */ /* 0x0003e8000b901d54 */
[----:B------:R1:W-:Y:S04]  /*2100*/  LDGSTS.E.BYPASS.LTC128B.128 [R223+0x8800], desc[UR20][R10.64] ;  /* 0x088000000adf7fae */ /* 0x0003e8000b901d54 */
[----:B------:R1:W-:Y:S04]  /*2110*/  LDGSTS.E.BYPASS.LTC128B.128 [R223+0x9800], desc[UR20][R10.64+0x80] ;  /* 0x098000800adf7fae */ /* 0x0003e8000b901d54 */
[----:B------:R-:W0:Y:S02]  /*2120*/  LDGDEPBAR ;  /* 0x00000000000079af */ /* 0x000e240000000000 */
.L_x_1053:
[----:B------:R-:W2:Y:S01]  /*2130*/  SHFL.BFLY PT, R23, R17, 0x2, 0x1f ;  /* 0x0c401f0011177f89 */ /* 0x000ea200000e0000 */
[----:B-1----:R-:W-:Y:S01]  /*2140*/  VIADD R10, R94, 0x4 ;  /* 0x000000045e0a7836 */ /* 0x002fe20000000000 */
[----:B------:R-:W-:Y:S01]  /*2150*/  LOP3.LUT R5, R239, UR4, R20, 0x96, !PT ;  /* 0x00000004ef057c12 */ /* 0x000fe2000f8e9614 */
[----:B------:R-:W-:Y:S01]  /*2160*/  UIADD3 UR30, UR22, -0x61c88647, URZ ;  /* 0x9e3779b9161e7890 */ /* 0x000fe2000fffe03f */
[----:B------:R-:W-:Y:S01]  /*2170*/  FMNMX.FTZ R4, R47, R19, !PT ;  /* 0x000000132f047209 */ /* 0x000fe20007810000 */
[----:B------:R-:W-:Y:S01]  /*2180*/  UIADD3 UR27, UR23, 0x76cf5d0a, URZ ;  /* 0x76cf5d0a171b7890 */ /* 0x000fe2000fffe03f */
[----:B------:R-:W-:Y:S01]  /*2190*/  LOP3.LUT R42, R91, UR22, RZ, 0x3c, !PT ;  /* 0x000000165b2a7c12 */ /* 0x000fe2000f8e3cff */
[----:B------:R1:W-:Y:S01]  /*21a0*/  STL [R1+0x50], R10 ;  /* 0x0000500a01007387 */ /* 0x0003e20000100800 */
[----:B------:R-:W-:Y:S01]  /*21b0*/  IMAD.WIDE.U32 R32, R5, -0x326172a9, RZ ;  /* 0xcd9e8d5705207825 */ /* 0x000fe200078e00ff */
[----:B------:R-:W-:Y:S01]  /*21c0*/  FMNMX.FTZ R4, R50, R4, !PT ;  /* 0x0000000432047209 */ /* 0x000fe20007810000 */
[----:B------:R-:W-:Y:S01]  /*21d0*/  UIADD3 UR29, UR23, -0x4498517b, URZ ;  /* 0xbb67ae85171d7890 */ /* 0x000fe2000fffe03f */
[----:B------:R-:W-:Y:S01]  /*21e0*/  STL [R1+0x44], R42 ;  /* 0x0000442a01007387 */ /* 0x000fe20000100800 */
[----:B------:R-:W-:Y:S01]  /*21f0*/  UIADD3 UR28, UR22, 0x3c6ef372, URZ ;  /* 0x3c6ef372161c7890 */ /* 0x000fe2000fffe03f */
[----:B------:R-:W-:Y:S01]  /*2200*/  FMNMX.FTZ R20, R51, R4, !PT ;  /* 0x0000000433147209 */ /* 0x000fe20007810000 */
[----:B------:R-:W-:Y:S01]  /*2210*/  UIADD3 UR25, UR23, 0x32370b8f, URZ ;  /* 0x32370b8f17197890 */ /* 0x000fe2000fffe03f */
[----:B------:R-:W-:Y:S01]  /*2220*/  IMAD.WIDE.U32 R40, R94, -0x326172a9, RZ ;  /* 0xcd9e8d575e287825 */ /* 0x000fe200078e00ff */
[----:B------:R-:W-:Y:S01]  /*2230*/  ULDC UR33, c[0x0][0x2ec] ;  /* 0x0000bb0000217ab9 */ /* 0x000fe20000000800 */
[----:B------:R-:W-:Y:S01]  /*2240*/  UIADD3 UR26, UR22, -0x255992d5, URZ ;  /* 0xdaa66d2b161a7890 */ /* 0x000fe2000fffe03f */
[----:B------:R-:W3:Y:S01]  /*2250*/  SHFL.BFLY PT, R24, R20, 0x2, 0x1f ;  /* 0x0c401f0014187f89 */ /* 0x000ee200000e0000 */
[----:B------:R-:W-:-:S02]  /*2260*/  UIADD3 UR24, UR22, 0x78dde6e4, URZ ;  /* 0x78dde6e416187890 */ /* 0x000fc4000fffe03f */
[----:B------:R-:W-:Y:S02]  /*2270*/  UIADD3 UR14, UR23, -0x56f99767, URZ ;  /* 0xa9066899170e7890 */ /* 0x000fe4000fffe03f */
[----:B------:R-:W-:Y:S02]  /*2280*/  UIADD3 UR15, UR22, 0x1715609d, URZ ;  /* 0x1715609d160f7890 */ /* 0x000fe4000fffe03f */
[----:B------:R-:W-:Y:S02]  /*2290*/  UIADD3 UR31, UR22, -0x4ab325aa, URZ ;  /* 0xb54cda56161f7890 */ /* 0x000fe4000fffe03f */
[----:B------:R-:W-:Y:S01]  /*22a0*/  UISETP.GE.AND UP0, UPT, UR32, 0x2, UPT ;  /* 0x000000022000788c */ /* 0x000fe2000bf06270 */
[----:B------:R-:W-:Y:S01]  /*22b0*/  ULDC UR36, c[0x0][0x250] ;  /* 0x0000940000247ab9 */ /* 0x000fe20000000800 */
[----:B------:R-:W-:Y:S01]  /*22c0*/  USHF.L.U64.HI UR34, UR8, 0x4, UR9 ;  /* 0x0000000408227899 */ /* 0x000fe20008010209 */
[----:B-1----:R-:W-:Y:S01]  /*22d0*/  IMAD.WIDE.U32 R10, R10, -0x326172a9, RZ ;  /* 0xcd9e8d570a0a7825 */ /* 0x002fe200078e00ff */
[----:B------:R-:W-:-:S04]  /*22e0*/  USHF.L.U32 UR35, UR36, 0x4, URZ ;  /* 0x0000000424237899 */ /* 0x000fc8000800063f */
[----:B------:R1:W-:Y:S01]  /*22f0*/  STL.64 [R1+0x30], R10 ;  /* 0x0000300a01007387 */ /* 0x0003e20000100a00 */
[----:B------:R-:W-:-:S03]  /*2300*/  LOP3.LUT R242, R11, R42, RZ, 0x3c, !PT ;  /* 0x0000002a0bf27212 */ /* 0x000fc600078e3cff */
[----:B------:R-:W-:Y:S02]  /*2310*/  STL.64 [R1+0x38], R40 ;  /* 0x0000382801007387 */ /* 0x000fe40000100a00 */
[----:B------:R-:W-:-:S05]  /*2320*/  IMAD.WIDE.U32 R4, R242, -0x2daee0ad, RZ ;  /* 0xd2511f53f2047825 */ /* 0x000fca00078e00ff */
[----:B------:R-:W-:Y:S02]  /*2330*/  LOP3.LUT R5, R5, UR29, R238, 0x96, !PT ;  /* 0x0000001d05057c12 */ /* 0x000fe4000f8e96ee */
[----:B-1----:R-:W-:Y:S02]  /*2340*/  LOP3.LUT R10, R33, UR30, R10, 0x96, !PT ;  /* 0x0000001e210a7c12 */ /* 0x002fe4000f8e960a */
[----:B------:R-:W-:Y:S02]  /*2350*/  VIADDMNMX R11, R13, 0x8, R21, PT ;  /* 0x000000080d0b7846 */ /* 0x000fe40003800115 */
[----:B------:R-:W-:Y:S01]  /*2360*/  LOP3.LUT R33, R33, UR30, R40, 0x96, !PT ;  /* 0x0000001e21217c12 */ /* 0x000fe2000f8e9628 */
[----:B------:R-:W-:Y:S01]  /*2370*/  IMAD.WIDE.U32 R18, R10, -0x2daee0ad, RZ ;  /* 0xd2511f530a127825 */ /* 0x000fe200078e00ff */
[----:B------:R-:W-:Y:S01]  /*2380*/  VIMNMX R10, R13, UR19, PT ;  /* 0x000000130d0a7c48 */ /* 0x000fe2000bfe0100 */
[----:B------:R-:W-:Y:S01]  /*2390*/  UIADD3 UR19, UR23, -0x126145ec, URZ ;  /* 0xed9eba1417137890 */ /* 0x000fe2000fffe03f */
[----:B------:R-:W-:-:S02]  /*23a0*/  ISETP.GE.AND P4, PT, R8, R11, PT ;  /* 0x0000000b0800720c */ /* 0x000fc40003f86270 */
[----:B------:R-:W-:Y:S02]  /*23b0*/  LOP3.LUT R19, R19, UR27, R4, 0x96, !PT ;  /* 0x0000001b13137c12 */ /* 0x000fe4000f8e9604 */
[----:B--2---:R-:W-:Y:S02]  /*23c0*/  FMNMX.FTZ R4, R17, R23, !PT ;  /* 0x0000001711047209 */ /* 0x004fe40007810000 */
[-C--:B------:R-:W-:Y:S02]  /*23d0*/  ISETP.GE.AND P2, PT, R8, R10.reuse, PT ;  /* 0x0000000a0800720c */ /* 0x080fe40003f46270 */
[CC--:B------:R-:W-:Y:S01]  /*23e0*/  ISETP.GE.AND P3, PT, R16.reuse, R10.reuse, PT ;  /* 0x0000000a1000720c */ /* 0x0c0fe20003f66270 */
[----:B------:R-:W1:Y:S01]  /*23f0*/  SHFL.BFLY PT, R8, R4, 0x1, 0x1f ;  /* 0x0c201f0004087f89 */ /* 0x000e6200000e0000 */
[----:B------:R-:W-:Y:S01]  /*2400*/  ISETP.GE.AND P1, PT, R16, R11, PT ;  /* 0x0000000b1000720c */ /* 0x000fe20003f26270 */
[----:B------:R-:W-:Y:S01]  /*2410*/  IMAD.WIDE.U32 R16, R5, -0x326172a9, RZ ;  /* 0xcd9e8d5705107825 */ /* 0x000fe200078e00ff */
[----:B------:R-:W-:-:S02]  /*2420*/  ISETP.GE.AND P6, PT, R9, R10, PT ;  /* 0x0000000a0900720c */ /* 0x000fc40003fc6270 */
[----:B------:R-:W-:Y:S02]  /*2430*/  FSEL R44, R61, -INF , !P3 ;  /* 0xff8000003d2c7808 */ /* 0x000fe40005800000 */
[C---:B------:R-:W-:Y:S02]  /*2440*/  ISETP.GE.AND P0, PT, R7.reuse, R10, PT ;  /* 0x0000000a0700720c */ /* 0x040fe40003f06270 */
[----:B------:R-:W-:Y:S02]  /*2450*/  ISETP.GE.AND P3, PT, R7, R11, PT ;  /* 0x0000000b0700720c */ /* 0x000fe40003f66270 */
[----:B------:R-:W-:Y:S02]  /*2460*/  LOP3.LUT R5, R17, UR28, R32, 0x96, !PT ;  /* 0x0000001c11057c12 */ /* 0x000fe4000f8e9620 */
[----:B---3--:R-:W-:Y:S02]  /*2470*/  FMNMX.FTZ R7, R20, R24, !PT ;  /* 0x0000001814077209 */ /* 0x008fe40007810000 */
[----:B------:R-:W-:Y:S01]  /*2480*/  FSEL R46, R52, -INF , !P6 ;  /* 0xff800000342e7808 */ /* 0x000fe20007000000 */
[----:B------:R-:W-:Y:S01]  /*2490*/  IMAD.WIDE.U32 R20, R5, -0x2daee0ad, RZ ;  /* 0xd2511f5305147825 */ /* 0x000fe200078e00ff */
[----:B------:R-:W-:Y:S01]  /*24a0*/  ISETP.GE.AND P6, PT, R2, R10, PT ;  /* 0x0000000a0200720c */ /* 0x000fe20003fc6270 */
[----:B------:R-:W2:Y:S01]  /*24b0*/  SHFL.BFLY PT, R13, R7, 0x1, 0x1f ;  /* 0x0c201f00070d7f89 */ /* 0x000ea200000e0000 */
[----:B------:R-:W-:-:S02]  /*24c0*/  FSEL R220, R56, -INF , !P0 ;  /* 0xff80000038dc7808 */ /* 0x000fc40004000000 */
[----:B------:R-:W-:Y:S02]  /*24d0*/  FSEL R38, R60, -INF , !P6 ;  /* 0xff8000003c267808 */ /* 0x000fe40007000000 */
[-C--:B------:R-:W-:Y:S02]  /*24e0*/  ISETP.GE.AND P6, PT, R2, R11.reuse, PT ;  /* 0x0000000b0200720c */ /* 0x080fe40003fc6270 */
[----:B------:R-:W-:Y:S02]  /*24f0*/  LOP3.LUT R2, R21, UR25, R18, 0x96, !PT ;  /* 0x0000001915027c12 */ /* 0x000fe4000f8e9612 */
[----:B-1----:R-:W-:Y:S01]  /*2500*/  FMNMX.FTZ R133, R4, R8, !PT ;  /* 0x0000000804857209 */ /* 0x002fe20007810000 */
[----:B------:R-:W-:Y:S01]  /*2510*/  IMAD.WIDE.U32 R4, R19, -0x326172a9, RZ ;  /* 0xcd9e8d5713047825 */ /* 0x000fe200078e00ff */
[----:B------:R-:W-:Y:S02]  /*2520*/  ISETP.GE.AND P5, PT, R9, R11, PT ;  /* 0x0000000b0900720c */ /* 0x000fe40003fa6270 */
[----:B------:R-:W-:Y:S01]  /*2530*/  FSETP.NEU.FTZ.AND P0, PT, R133, -INF , PT ;  /* 0xff8000008500780b */ /* 0x000fe20003f1d000 */
[----:B------:R-:W-:-:S04]  /*2540*/  IMAD.WIDE.U32 R18, R2, -0x326172a9, RZ ;  /* 0xcd9e8d5702127825 */ /* 0x000fc800078e00ff */
[----:B------:R-:W-:Y:S01]  /*2550*/  FMUL.FTZ R2, R133, UR33 ;  /* 0x0000002185027c20 */ /* 0x000fe20008410000 */
[----:B------:R-:W-:Y:S02]  /*2560*/  LOP3.LUT R5, R5, UR26, R16, 0x96, !PT ;  /* 0x0000001a05057c12 */ /* 0x000fe4000f8e9610 */
[----:B------:R-:W-:Y:S02]  /*2570*/  FSEL R92, R63, -INF , !P1 ;  /* 0xff8000003f5c7808 */ /* 0x000fe40004800000 */
[----:B------:R-:W-:Y:S02]  /*2580*/  FSEL R8, R2, RZ, P0 ;  /* 0x000000ff02087208 */ /* 0x000fe40000000000 */
[----:B------:R-:W-:Y:S02]  /*2590*/  FSEL R48, R53, -INF , !P2 ;  /* 0xff80000035307808 */ /* 0x000fe40005000000 */
[C---:B------:R-:W-:Y:S01]  /*25a0*/  ISETP.GE.AND P1, PT, R6.reuse, R10, PT ;  /* 0x0000000a0600720c */ /* 0x040fe20003f26270 */
[----:B------:R-:W-:Y:S01]  /*25b0*/  FFMA.FTZ R2, R25, UR33, -R8 ;  /* 0x0000002119027c23 */ /* 0x000fe20008010808 */
[----:B------:R-:W-:-:S02]  /*25c0*/  ISETP.GE.AND P2, PT, R6, R11, PT ;  /* 0x0000000b0600720c */ /* 0x000fc40003f46270 */
[----:B------:R-:W-:Y:S01]  /*25d0*/  LOP3.LUT R9, R41, R42, RZ, 0x3c, !PT ;  /* 0x0000002a29097212 */ /* 0x000fe200078e3cff */
[----:B------:R1:W-:Y:S01]  /*25e0*/  MUFU.EX2 R250, R2 ;  /* 0x0000000200fa7308 */ /* 0x0003e20000000800 */
[----:B------:R-:W-:Y:S01]  /*25f0*/  LOP3.LUT R6, R19, UR24, R4, 0x96, !PT ;  /* 0x0000001813067c12 */ /* 0x000fe2000f8e9604 */
[----:B------:R-:W-:Y:S01]  /*2600*/  IMAD.WIDE.U32 R4, R5, -0x2daee0ad, RZ ;  /* 0xd2511f5305047825 */ /* 0x000fe200078e00ff */
[----:B--2---:R-:W-:Y:S02]  /*2610*/  FMNMX.FTZ R134, R7, R13, !PT ;  /* 0x0000000d07867209 */ /* 0x004fe40007810000 */
[----:B------:R-:W-:Y:S01]  /*2620*/  FSEL R49, R62, -INF , !P6 ;  /* 0xff8000003e317808 */ /* 0x000fe20007000000 */
[----:B------:R-:W-:Y:S01]  /*2630*/  IMAD.WIDE.U32 R94, R9, -0x2daee0ad, RZ ;  /* 0xd2511f53095e7825 */ /* 0x000fe200078e00ff */
[----:B------:R-:W-:-:S03]  /*2640*/  FSETP.NEU.FTZ.AND P0, PT, R134, -INF , PT ;  /* 0xff8000008600780b */ /* 0x000fc60003f1d000 */
[----:B------:R-:W-:Y:S01]  /*2650*/  FMUL.FTZ R9, R134, UR33 ;  /* 0x0000002186097c20 */ /* 0x000fe20008410000 */
[----:B------:R-:W-:Y:S01]  /*2660*/  FSEL R221, R57, -INF , !P1 ;  /* 0xff80000039dd7808 */ /* 0x000fe20004800000 */
[----:B------:R-:W-:Y:S01]  /*2670*/  IMAD.WIDE.U32 R24, R6, -0x2daee0ad, RZ ;  /* 0xd2511f5306187825 */ /* 0x000fe200078e00ff */
[----:B------:R-:W-:Y:S01]  /*2680*/  LOP3.LUT R6, R5, UR19, R20, 0x96, !PT ;  /* 0x0000001305067c12 */ /* 0x000fe2000f8e9614 */
[----:B------:R-:W-:Y:S01]  /*2690*/  STL.64 [R1+0x28], R94 ;  /* 0x0000285e01007387 */ /* 0x000fe20000100a00 */
[----:B------:R-:W2:Y:S01]  /*26a0*/  LDC.U8 R20, c[0x0][0x388] ;  /* 0x0000e200ff147b82 */ /* 0x000ea20000000000 */
[----:B------:R-:W-:Y:S02]  /*26b0*/  LOP3.LUT R7, R95, UR29, R238, 0x96, !PT ;  /* 0x0000001d5f077c12 */ /* 0x000fe4000f8e96ee */
[----:B------:R-:W-:Y:S01]  /*26c0*/  LOP3.LUT R4, R25, UR14, R4, 0x96, !PT ;  /* 0x0000000e19047c12 */ /* 0x000fe2000f8e9604 */
[----:B-1----:R-:W-:Y:S01]  /*26d0*/  FFMA.FTZ R2, R26, UR33, -R8 ;  /* 0x000000211a027c23 */ /* 0x002fe20008010808 */
[C---:B------:R-:W-:Y:S01]  /*26e0*/  ISETP.GE.AND P6, PT, R12.reuse, R10, PT ;  /* 0x0000000a0c00720c */ /* 0x040fe20003fc6270 */
[----:B------:R-:W-:Y:S01]  /*26f0*/  IMAD.WIDE.U32 R244, R7, -0x326172a9, RZ ;  /* 0xcd9e8d5707f47825 */ /* 0x000fe200078e00ff */
[----:B------:R-:W-:Y:S01]  /*2700*/  ISETP.GE.AND P1, PT, R12, R11, PT ;  /* 0x0000000b0c00720c */ /* 0x000fe20003f26270 */
[----:B------:R1:W-:Y:S01]  /*2710*/  MUFU.EX2 R249, R2 ;  /* 0x0000000200f97308 */ /* 0x0003e20000000800 */
[----:B------:R-:W-:Y:S01]  /*2720*/  FSEL R9, R9, RZ, P0 ;  /* 0x000000ff09097208 */ /* 0x000fe20000000000 */
[----:B------:R-:W-:-:S04]  /*2730*/  IMAD.WIDE.U32 R6, R6, -0x326172a9, RZ ;  /* 0xcd9e8d5706067825 */ /* 0x000fc800078e00ff */
[----:B------:R-:W-:Y:S01]  /*2740*/  FFMA.FTZ R12, R27, UR33, -R8 ;  /* 0x000000211b0c7c23 */ /* 0x000fe20008010808 */
[----:B------:R-:W-:Y:S01]  /*2750*/  FSEL R139, R64, -INF , !P6 ;  /* 0xff800000408b7808 */ /* 0x000fe20007000000 */
[----:B------:R-:W-:Y:S01]  /*2760*/  IMAD.WIDE.U32 R4, R4, -0x326172a9, RZ ;  /* 0xcd9e8d5704047825 */ /* 0x000fe200078e00ff */
[----:B------:R-:W-:Y:S01]  /*2770*/  LOP3.LUT R18, R7, UR15, R18, 0x96, !PT ;  /* 0x0000000f07127c12 */ /* 0x000fe2000f8e9612 */
[----:B------:R3:W-:Y:S02]  /*2780*/  MUFU.EX2 R243, R12 ;  /* 0x0000000c00f37308 */ /* 0x0007e40000000800 */
[----:B------:R-:W-:Y:S01]  /*2790*/  FFMA.FTZ R7, R30, UR33, -R9 ;  /* 0x000000211e077c23 */ /* 0x000fe20008010809 */
[----:B------:R-:W-:Y:S02]  /*27a0*/  ISETP.GE.AND P6, PT, R22, R10, PT ;  /* 0x0000000a1600720c */ /* 0x000fe40003fc6270 */
[----:B------:R-:W-:Y:S02]  /*27b0*/  LOP3.LUT R6, R5, UR31, R6, 0x96, !PT ;  /* 0x0000001f05067c12 */ /* 0x000fe4000f8e9606 */
[----:B------:R-:W-:Y:S01]  /*27c0*/  LOP3.LUT R5, R4, 0xffff, RZ, 0xc0, !PT ;  /* 0x0000ffff04057812 */ /* 0x000fe200078ec0ff */
[----:B------:R4:W-:Y:S01]  /*27d0*/  MUFU.EX2 R236, R7 ;  /* 0x0000000700ec7308 */ /* 0x0009e20000000800 */
[----:B-1----:R-:W-:Y:S01]  /*27e0*/  FFMA.FTZ R2, R28, UR33, -R8 ;  /* 0x000000211c027c23 */ /* 0x002fe20008010808 */
[----:B------:R-:W-:Y:S01]  /*27f0*/  LOP3.LUT R17, R4, 0xff, RZ, 0xc0, !PT ;  /* 0x000000ff04117812 */ /* 0x000fe200078ec0ff */
[----:B--2---:R-:W-:Y:S01]  /*2800*/  IMAD R222, R20, 0x10000, R20 ;  /* 0x0001000014de7824 */ /* 0x004fe200078e0214 */
[----:B------:R-:W-:-:S02]  /*2810*/  SHF.R.U32.HI R5, RZ, 0x8, R5 ;  /* 0x00000008ff057819 */ /* 0x000fc40000011605 */
[--C-:B------:R-:W-:Y:S02]  /*2820*/  SHF.R.U32.HI R16, RZ, 0x18, R4.reuse ;  /* 0x00000018ff107819 */ /* 0x100fe40000011604 */
[----:B------:R1:W2:Y:S01]  /*2830*/  MUFU.EX2 R248, R2 ;  /* 0x0000000200f87308 */ /* 0x0002a20000000800 */
[----:B---3--:R-:W-:Y:S02]  /*2840*/  SHF.R.U32.HI R12, RZ, 0x10, R4 ;  /* 0x00000010ff0c7819 */ /* 0x008fe40000011604 */
[C---:B------:R-:W-:Y:S02]  /*2850*/  LOP3.LUT R4, R6.reuse, 0xffff, RZ, 0xc0, !PT ;  /* 0x0000ffff06047812 */ /* 0x040fe400078ec0ff */
[----:B------:R-:W-:Y:S02]  /*2860*/  PRMT R5, R17, 0x5410, R5 ;  /* 0x0000541011057816 */ /* 0x000fe40000000005 */
[----:B------:R-:W-:Y:S01]  /*2870*/  LOP3.LUT R13, R6, 0xff, RZ, 0xc0, !PT ;  /* 0x000000ff060d7812 */ /* 0x000fe200078ec0ff */
[----:B----4-:R-:W-:Y:S01]  /*2880*/  FFMA.FTZ R7, R29, UR33, -R9 ;  /* 0x000000211d077c23 */ /* 0x010fe20008010809 */
[----:B------:R-:W-:-:S02]  /*2890*/  SHF.R.U32.HI R4, RZ, 0x8, R4 ;  /* 0x00000008ff047819 */ /* 0x000fc40000011604 */
[----:B------:R-:W-:Y:S01]  /*28a0*/  LOP3.LUT R12, R12, 0xff, RZ, 0xc0, !PT ;  /* 0x000000ff0c0c7812 */ /* 0x000fe200078ec0ff */
[----:B------:R3:W-:Y:S01]  /*28b0*/  MUFU.EX2 R237, R7 ;  /* 0x0000000700ed7308 */ /* 0x0007e20000000800 */
[----:B------:R-:W-:Y:S02]  /*28c0*/  PRMT R13, R13, 0x5410, R4 ;  /* 0x000054100d0d7816 */ /* 0x000fe40000000004 */
[----:B------:R-:W-:Y:S02]  /*28d0*/  FMNMX.FTZ R4, R38, R44, !PT ;  /* 0x0000002c26047209 */ /* 0x000fe40007810000 */
[----:B-1----:R-:W-:Y:S02]  /*28e0*/  LOP3.LUT R2, R89, R90, RZ, 0xfc, !PT ;  /* 0x0000005a59027212 */ /* 0x002fe400078efcff */
[----:B------:R-:W-:Y:S02]  /*28f0*/  FSEL R132, R65, -INF , !P6 ;  /* 0xff80000041847808 */ /* 0x000fe40007000000 */
[----:B------:R-:W-:Y:S01]  /*2900*/  LEA R208, R2, UR5, 0x1 ;  /* 0x0000000502d07c11 */ /* 0x000fe2000f8e08ff */
[----:B------:R-:W-:Y:S01]  /*2910*/  FFMA.FTZ R2, R31, UR33, -R9 ;  /* 0x000000211f027c23 */ /* 0x000fe20008010809 */
[----:B------:R-:W-:Y:S01]  /*2920*/  FSEL R26, R54, -INF , !P5 ;  /* 0xff800000361a7808 */ /* 0x000fe20006800000 */
[----:B------:R-:W-:Y:S01]  /*2930*/  UIADD3 UR5, UR23, 0x646e171e, URZ ;  /* 0x646e171e17057890 */ /* 0x000fe2000fffe03f */
[----:B------:R-:W-:Y:S01]  /*2940*/  FSEL R27, R55, -INF , !P4 ;  /* 0xff800000371b7808 */ /* 0x000fe20006000000 */
[--C-:B------:R-:W-:Y:S01]  /*2950*/  IMAD.IADD R210, R3, 0x1, R208.reuse ;  /* 0x0000000103d27824 */ /* 0x100fe200078e02d0 */
[----:B------:R1:W-:Y:S01]  /*2960*/  MUFU.EX2 R235, R2 ;  /* 0x0000000200eb7308 */ /* 0x0003e20000000800 */
[----:B------:R-:W-:Y:S01]  /*2970*/  IMAD.IADD R213, R0, 0x1, R208 ;  /* 0x0000000100d57824 */ /* 0x000fe200078e02d0 */
[----:B---3--:R-:W-:Y:S01]  /*2980*/  PRMT R7, R12, 0x5410, R16 ;  /* 0x000054100c077816 */ /* 0x008fe20000000010 */
[----:B------:R-:W-:Y:S01]  /*2990*/  IMAD.IADD R212, R0, 0x1, R210 ;  /* 0x0000000100d47824 */ /* 0x000fe200078e02d2 */
[--C-:B------:R-:W-:Y:S01]  /*29a0*/  SHF.R.U32.HI R0, RZ, 0x10, R6.reuse ;  /* 0x00000010ff007819 */ /* 0x100fe20000011606 */
[----:B------:R-:W3:Y:S01]  /*29b0*/  LDSM.16.MT88.4 R68, [R208+0xa000] ;  /* 0x00a00000d044783b */ /* 0x000ee20000004200 */
[----:B------:R-:W-:-:S02]  /*29c0*/  SHF.R.U32.HI R6, RZ, 0x18, R6 ;  /* 0x00000018ff067819 */ /* 0x000fc40000011606 */
[----:B------:R-:W-:Y:S01]  /*29d0*/  LOP3.LUT R3, R0, 0xff, RZ, 0xc0, !PT ;  /* 0x000000ff00037812 */ /* 0x000fe200078ec0ff */
[----:B------:R-:W4:Y:S01]  /*29e0*/  LDSM.16.MT88.4 R128, [R210+0xa000] ;  /* 0x00a00000d280783b */ /* 0x000f220000004200 */
[--C-:B------:R-:W-:Y:S02]  /*29f0*/  HSET2.LE.AND R0, R5, R222.reuse, PT ;  /* 0x000000de05007233 */ /* 0x100fe40003803000 */
[----:B------:R-:W-:Y:S01]  /*2a00*/  PRMT R5, R3, 0x5410, R6 ;  /* 0x0000541003057816 */ /* 0x000fe20000000006 */
[----:B------:R-:W-:Y:S01]  /*2a10*/  LDSM.16.MT88.4 R120, [R213+0xa000] ;  /* 0x00a00000d578783b */ /* 0x000fe20000004200 */
[--C-:B------:R-:W-:Y:S02]  /*2a20*/  HSET2.LE.AND R3, R13, R222.reuse, PT ;  /* 0x000000de0d037233 */ /* 0x100fe40003803000 */
[----:B------:R-:W-:Y:S01]  /*2a30*/  FSEL R137, R58, -INF , !P3 ;  /* 0xff8000003a897808 */ /* 0x000fe20005800000 */
[----:B-1----:R-:W-:Y:S01]  /*2a40*/  FFMA.FTZ R2, R34, UR33, -R9 ;  /* 0x0000002122027c23 */ /* 0x002fe20008010809 */
[----:B------:R-:W-:Y:S01]  /*2a50*/  HSET2.LE.AND R5, R5, R222, PT ;  /* 0x000000de05057233 */ /* 0x000fe20003803000 */
[----:B------:R-:W-:Y:S01]  /*2a60*/  LDSM.16.MT88.4 R84, [R212+0xa000] ;  /* 0x00a00000d454783b */ /* 0x000fe20000004200 */
[----:B------:R-:W-:Y:S01]  /*2a70*/  FSEL R138, R59, -INF , !P2 ;  /* 0xff8000003b8a7808 */ /* 0x000fe20005000000 */
[----:B------:R2:W1:Y:S01]  /*2a80*/  MUFU.EX2 R234, R2 ;  /* 0x0000000200ea7308 */ /* 0x0004620000000800 */
[----:B------:R-:W-:Y:S01]  /*2a90*/  LOP3.LUT R93, R245, UR28, R32, 0x96, !PT ;  /* 0x0000001cf55d7c12 */ /* 0x000fe2000f8e9620 */
[----:B------:R-:W-:Y:S01]  /*2aa0*/  LDSM.16.MT88.4 R100, [R208+0xb000] ;  /* 0x00b00000d064783b */ /* 0x000fe20000004200 */
[----:B------:R-:W-:-:S02]  /*2ab0*/  ISETP.GE.AND P0, PT, R22, R11, PT ;  /* 0x0000000b1600720c */ /* 0x000fc40003f06270 */
[----:B------:R-:W-:Y:S01]  /*2ac0*/  FSEL R32, R66, -INF , !P1 ;  /* 0xff80000042207808 */ /* 0x000fe20004800000 */
[----:B------:R-:W-:Y:S01]  /*2ad0*/  LDSM.16.MT88.4 R108, [R210+0xb000] ;  /* 0x00b00000d26c783b */ /* 0x000fe20000004200 */
[----:B------:R-:W-:-:S03]  /*2ae0*/  FSEL R34, R67, -INF , !P0 ;  /* 0xff80000043227808 */ /* 0x000fc60004000000 */
[----:B------:R-:W-:Y:S04]  /*2af0*/  LDSM.16.MT88.4 R96, [R213+0xb000] ;  /* 0x00b00000d560783b */ /* 0x000fe80000004200 */
[----:B------:R-:W-:Y:S01]  /*2b00*/  LDSM.16.MT88.4 R80, [R212+0xb000] ;  /* 0x00b00000d450783b */ /* 0x000fe20000004200 */
[----:B--2---:R-:W-:-:S03]  /*2b10*/  F2FP.F16.F32.PACK_AB R2, R243, R248 ;  /* 0x000000f8f302723e */ /* 0x004fc600000000ff */
[----:B------:R-:W-:Y:S01]  /*2b20*/  LDSM.16.MT88.4 R152, [R208+0xa800] ;  /* 0x00a80000d098783b */ /* 0x000fe20000004200 */
[----:B-1----:R-:W-:Y:S02]  /*2b30*/  F2FP.F16.F32.PACK_AB R12, R234, R236 ;  /* 0x000000ecea0c723e */ /* 0x002fe400000000ff */
[----:B------:R-:W-:Y:S01]  /*2b40*/  LOP3.LUT R6, R0, R2, RZ, 0xc0, !PT ;  /* 0x0000000200067212 */ /* 0x000fe200078ec0ff */
[----:B------:R-:W-:Y:S01]  /*2b50*/  LDSM.16.MT88.4 R172, [R210+0xa800] ;  /* 0x00a80000d2ac783b */ /* 0x000fe20000004200 */
[----:B------:R-:W-:Y:S02]  /*2b60*/  FMNMX.FTZ R2, R46, R4, !PT ;  /* 0x000000042e027209 */ /* 0x000fe40007810000 */
[----:B------:R-:W-:Y:S01]  /*2b70*/  HSET2.LE.AND R0, R7, R222, PT ;  /* 0x000000de07007233 */ /* 0x000fe20003803000 */
[----:B------:R-:W-:Y:S01]  /*2b80*/  LDSM.16.MT88.4 R64, [R213+0xa800] ;  /* 0x00a80000d540783b */ /* 0x000fe20000004200 */
[----:B------:R-:W-:Y:S02]  /*2b90*/  FMNMX.FTZ R13, R48, R2, !PT ;  /* 0x00000002300d7209 */ /* 0x000fe40007810000 */
[----:B------:R-:W-:Y:S01]  /*2ba0*/  F2FP.F16.F32.PACK_AB R2, R235, R237 ;  /* 0x000000edeb02723e */ /* 0x000fe200000000ff */
[----:B------:R-:W-:Y:S01]  /*2bb0*/  LDSM.16.MT88.4 R180, [R212+0xa800] ;  /* 0x00a80000d4b4783b */ /* 0x000fe20000004200 */
[----:B------:R-:W-:-:S02]  /*2bc0*/  LOP3.LUT R5, R5, R12, RZ, 0xc0, !PT ;  /* 0x0000000c05057212 */ /* 0x000fc400078ec0ff */
[----:B------:R-:W-:Y:S01]  /*2bd0*/  LOP3.LUT R7, R0, R2, RZ, 0xc0, !PT ;  /* 0x0000000200077212 */ /* 0x000fe200078ec0ff */
[----:B------:R-:W-:Y:S01]  /*2be0*/  LDSM.16.MT88.4 R176, [R208+0xb800] ;  /* 0x00b80000d0b0783b */ /* 0x000fe20000004200 */
[----:B------:R-:W-:Y:S02]  /*2bf0*/  FMNMX.FTZ R0, R220, R13, !PT ;  /* 0x0000000ddc007209 */ /* 0x000fe40007810000 */
[----:B------:R-:W-:Y:S01]  /*2c00*/  FMNMX.FTZ R13, R49, R92, !PT ;  /* 0x0000005c310d7209 */ /* 0x000fe20007810000 */
[----:B------:R-:W-:Y:S01]  /*2c10*/  LDSM.16.MT88.4 R188, [R210+0xb800] ;  /* 0x00b80000d2bc783b */ /* 0x000fe20000004200 */
[----:B------:R-:W-:Y:S02]  /*2c20*/  FMNMX.FTZ R0, R221, R0, !PT ;  /* 0x00000000dd007209 */ /* 0x000fe40007810000 */
[----:B------:R-:W-:Y:S01]  /*2c30*/  FMNMX.FTZ R16, R26, R13, !PT ;  /* 0x0000000d1a107209 */ /* 0x000fe20007810000 */
[----:B------:R-:W-:Y:S01]  /*2c40*/  FFMA.FTZ R13, R35, UR33, -R8 ;  /* 0x00000021230d7c23 */ /* 0x000fe20008010808 */
[----:B------:R-:W-:Y:S01]  /*2c50*/  FMNMX.FTZ R0, R139, R0, !PT ;  /* 0x000000008b007209 */ /* 0x000fe20007810000 */
[----:B------:R-:W-:Y:S01]  /*2c60*/  LDSM.16.MT88.4 R200, [R213+0xb800] ;  /* 0x00b80000d5c8783b */ /* 0x000fe20000004200 */
[----:B------:R-:W-:Y:S01]  /*2c70*/  F2FP.F16.F32.PACK_AB R4, R249, R250 ;  /* 0x000000faf904723e */ /* 0x000fe200000000ff */
[----:B------:R1:W-:Y:S01]  /*2c80*/  MUFU.EX2 R233, R13 ;  /* 0x0000000d00e97308 */ /* 0x0003e20000000800 */
[----:B------:R-:W-:Y:S01]  /*2c90*/  FMNMX.FTZ R12, R132, R0, !PT ;  /* 0x00000000840c7209 */ /* 0x000fe20007810000 */
[----:B------:R-:W-:Y:S01]  /*2ca0*/  LDSM.16.MT88.4 R196, [R212+0xb800] ;  /* 0x00b80000d4c4783b */ /* 0x000fe20000004200 */
[----:B------:R-:W-:-:S02]  /*2cb0*/  FMNMX.FTZ R16, R27, R16, !PT ;  /* 0x000000101b107209 */ /* 0x000fc40007810000 */
[----:B------:R-:W-:Y:S01]  /*2cc0*/  LOP3.LUT R4, R3, R4, RZ, 0xc0, !PT ;  /* 0x0000000403047212 */ /* 0x000fe200078ec0ff */
[----:B------:R-:W2:Y:S01]  /*2cd0*/  SHFL.BFLY PT, R17, R12, 0x2, 0x1f ;  /* 0x0c401f000c117f89 */ /* 0x000ea200000e0000 */
[----:B------:R-:W-:Y:S01]  /*2ce0*/  IMAD.WIDE.U32 R2, R18, -0x2daee0ad, RZ ;  /* 0xd2511f5312027825 */ /* 0x000fe200078e00ff */
[----:B------:R-:W-:-:S04]  /*2cf0*/  FMNMX.FTZ R16, R137, R16, !PT ;  /* 0x0000001089107209 */ /* 0x000fc80007810000 */
[----:B------:R-:W-:Y:S01]  /*2d00*/  LOP3.LUT R0, R3, UR5, R24, 0x96, !PT ;  /* 0x0000000503007c12 */ /* 0x000fe2000f8e9618 */
[C---:B---3--:R-:W-:Y:S01]  /*2d10*/  HMMA.16816.F32 R140, R4.reuse, R68, RZ ;  /* 0x00000044048c723c */ /* 0x048fe200000018ff */
[----:B------:R-:W-:Y:S02]  /*2d20*/  FMNMX.FTZ R16, R138, R16, !PT ;  /* 0x000000108a107209 */ /* 0x000fe40007810000 */
[----:B------:R-:W-:Y:S01]  /*2d30*/  LOP3.LUT R20, R2, 0xffff, RZ, 0xc0, !PT ;  /* 0x0000ffff02147812 */ /* 0x000fe200078ec0ff */
[--C-:B-1----:R-:W-:Y:S01]  /*2d40*/  FFMA.FTZ R13, R36, UR33, -R8.reuse ;  /* 0x00000021240d7c23 */ /* 0x102fe20008010808 */
[----:B------:R-:W-:Y:S01]  /*2d50*/  LOP3.LUT R25, R2, 0xff, RZ, 0xc0, !PT ;  /* 0x000000ff02197812 */ /* 0x000fe200078ec0ff */
[----:B------:R-:W-:Y:S01]  /*2d60*/  FFMA.FTZ R3, R37, UR33, -R8 ;  /* 0x0000002125037c23 */ /* 0x000fe20008010808 */
[--C-:B------:R-:W-:Y:S01]  /*2d70*/  SHF.R.U32.HI R21, RZ, 0x10, R2.reuse ;  /* 0x00000010ff157819 */ /* 0x100fe20000011602 */
[----:B------:R1:W3:Y:S01]  /*2d80*/  MUFU.EX2 R231, R13 ;  /* 0x0000000d00e77308 */ /* 0x0002e20000000800 */
[----:B------:R-:W-:Y:S01]  /*2d90*/  SHF.R.U32.HI R24, RZ, 0x18, R2 ;  /* 0x00000018ff187819 */ /* 0x000fe20000011602 */
[----:B------:R-:W-:Y:S01]  /*2da0*/  FFMA.FTZ R8, R39, UR33, -R8 ;  /* 0x0000002127087c23 */ /* 0x000fe20008010808 */
[----:B------:R-:W-:Y:S01]  /*2db0*/  LOP3.LUT R19, R0, 0xff, RZ, 0xc0, !PT ;  /* 0x000000ff00137812 */ /* 0x000fe200078ec0ff */
[----:B----4-:R-:W-:Y:S01]  /*2dc0*/  HMMA.16816.F32 R40, R4, R128, RZ ;  /* 0x000000800428723c */ /* 0x010fe200000018ff */
[----:B------:R-:W-:-:S03]  /*2dd0*/  SHF.R.U32.HI R18, RZ, 0x18, R0 ;  /* 0x00000018ff127819 */ /* 0x000fc60000011600 */
[----:B------:R4:W-:Y:S01]  /*2de0*/  MUFU.EX2 R247, R3 ;  /* 0x0000000300f77308 */ /* 0x0009e20000000800 */
[----:B--2---:R-:W-:Y:S01]  /*2df0*/  FMNMX.FTZ R2, R12, R17, !PT ;  /* 0x000000110c027209 */ /* 0x004fe20007810000 */
[C---:B------:R-:W-:Y:S01]  /*2e00*/  HMMA.16816.F32 R56, R4.reuse, R120, RZ ;  /* 0x000000780438723c */ /* 0x040fe200000018ff */
[----:B------:R-:W-:Y:S02]  /*2e10*/  LOP3.LUT R12, R0, 0xffff, RZ, 0xc0, !PT ;  /* 0x0000ffff000c7812 */ /* 0x000fe400078ec0ff */
[----:B------:R-:W-:Y:S01]  /*2e20*/  SHF.R.U32.HI R17, RZ, 0x8, R20 ;  /* 0x00000008ff117819 */ /* 0x000fe20000011614 */
[----:B------:R-:W2:Y:S02]  /*2e30*/  SHFL.BFLY PT, R23, R2, 0x1, 0x1f ;  /* 0x0c201f0002177f89 */ /* 0x000ea400000e0000 */
[----:B------:R5:W-:Y:S01]  /*2e40*/  MUFU.EX2 R232, R8 ;  /* 0x0000000800e87308 */ /* 0x000be20000000800 */
[----:B-1----:R-:W-:Y:S01]  /*2e50*/  FMNMX.FTZ R13, R32, R16, !PT ;  /* 0x00000010200d7209 */ /* 0x002fe20007810000 */
[----:B------:R-:W-:Y:S01]  /*2e60*/  HMMA.16816.F32 R72, R4, R84, RZ ;  /* 0x000000540448723c */ /* 0x000fe200000018ff */
[----:B------:R-:W-:-:S02]  /*2e70*/  SHF.R.U32.HI R16, RZ, 0x10, R0 ;  /* 0x00000010ff107819 */ /* 0x000fc40000011600 */
[----:B------:R-:W-:Y:S02]  /*2e80*/  PRMT R17, R25, 0x5410, R17 ;  /* 0x0000541019117816 */ /* 0x000fe40000000011 */
[----:B------:R-:W-:Y:S01]  /*2e90*/  LOP3.LUT R0, R16, 0xff, RZ, 0xc0, !PT ;  /* 0x000000ff10007812 */ /* 0x000fe200078ec0ff */
[----:B------:R-:W-:Y:S01]  /*2ea0*/  HMMA.16816.F32 R88, R4, R100, RZ ;  /* 0x000000640458723c */ /* 0x000fe200000018ff */
[----:B----4-:R-:W-:Y:S02]  /*2eb0*/  FMNMX.FTZ R3, R34, R13, !PT ;  /* 0x0000000d22037209 */ /* 0x010fe40007810000 */
[----:B------:R-:W-:-:S03]  /*2ec0*/  LOP3.LUT R13, R21, 0xff, RZ, 0xc0, !PT ;  /* 0x000000ff150d7812 */ /* 0x000fc600078ec0ff */
[----:B------:R-:W1:Y:S01]  /*2ed0*/  SHFL.BFLY PT, R22, R3, 0x2, 0x1f ;  /* 0x0c401f0003167f89 */ /* 0x000e6200000e0000 */
[----:B------:R-:W-:Y:S01]  /*2ee0*/  PRMT R16, R13, 0x5410, R24 ;  /* 0x000054100d107816 */ /* 0x000fe20000000018 */
[----:B------:R-:W-:Y:S01]  /*2ef0*/  HMMA.16816.F32 R104, R4, R108, RZ ;  /* 0x0000006c0468723c */ /* 0x000fe200000018ff */
[----:B-----5:R-:W-:-:S04]  /*2f00*/  FFMA.FTZ R8, R45, UR33, -R9 ;  /* 0x000000212d087c23 */ /* 0x020fc80008010809 */
[----:B------:R4:W-:Y:S01]  /*2f10*/  MUFU.EX2 R230, R8 ;  /* 0x0000000800e67308 */ /* 0x0009e20000000800 */
[----:B--2---:R-:W-:Y:S01]  /*2f20*/  FMNMX.FTZ R136, R2, R23, !PT ;  /* 0x0000001702887209 */ /* 0x004fe20007810000 */
[----:B------:R-:W-:Y:S01]  /*2f30*/  FFMA.FTZ R2, R51, UR33, -R9 ;  /* 0x0000002133027c23 */ /* 0x000fe20008010809 */
[----:B------:R-:W-:Y:S02]  /*2f40*/  HMMA.16816.F32 R112, R4, R96, RZ ;  /* 0x000000600470723c */ /* 0x000fe400000018ff */
[----:B------:R-:W-:-:S03]  /*2f50*/  FSETP.NEU.FTZ.AND P0, PT, R136, -INF , PT ;  /* 0xff8000008800780b */ /* 0x000fc60003f1d000 */
[----:B------:R3:W-:Y:S01]  /*2f60*/  MUFU.EX2 R246, R2 ;  /* 0x0000000200f67308 */ /* 0x0007e20000000800 */
[C---:B------:R-:W-:Y:S06]  /*2f70*/  HMMA.16816.F32 R164, R4.reuse, R80, RZ ;  /* 0x0000005004a4723c */ /* 0x040fec00000018ff */
[----:B------:R-:W-:Y:S01]  /*2f80*/  HMMA.16816.F32 R148, R4, R70, RZ ;  /* 0x000000460494723c */ /* 0x000fe200000018ff */
[----:B----4-:R-:W-:Y:S01]  /*2f90*/  SHF.R.U32.HI R8, RZ, 0x8, R12 ;  /* 0x00000008ff087819 */ /* 0x010fe2000001160c */
[----:B------:R-:W-:Y:S01]  /*2fa0*/  FFMA.FTZ R12, R47, UR33, -R9 ;  /* 0x000000212f0c7c23 */ /* 0x000fe20008010809 */
[----:B-1----:R-:W-:-:S03]  /*2fb0*/  FMNMX.FTZ R13, R3, R22, !PT ;  /* 0x00000016030d7209 */ /* 0x002fc60007810000 */
[----:B------:R-:W-:Y:S01]  /*2fc0*/  HMMA.16816.F32 R28, R4, R130, RZ ;  /* 0x00000082041c723c */ /* 0x000fe200000018ff */
[----:B------:R1:W2:Y:S01]  /*2fd0*/  MUFU.EX2 R229, R12 ;  /* 0x0000000c00e57308 */ /* 0x0002a20000000800 */
[----:B---3--:R-:W-:-:S04]  /*2fe0*/  F2FP.F16.F32.PACK_AB R2, R231, R233 ;  /* 0x000000e9e702723e */ /* 0x008fc800000000ff */
[C---:B------:R-:W-:Y:S06]  /*2ff0*/  HMMA.16816.F32 R60, R4.reuse, R122, RZ ;  /* 0x0000007a043c723c */ /* 0x040fec00000018ff */
[----:B------:R-:W-:Y:S01]  /*3000*/  HMMA.16816.F32 R76, R4, R86, RZ ;  /* 0x00000056044c723c */ /* 0x000fe200000018ff */
[----:B-1----:R-:W-:-:S05]  /*3010*/  PRMT R12, R19, 0x5410, R8 ;  /* 0x00005410130c7816 */ /* 0x002fca0000000008 */
[C---:B------:R-:W-:Y:S01]  /*3020*/  HMMA.16816.F32 R52, R4.reuse, R102, RZ ;  /* 0x000000660434723c */ /* 0x040fe200000018ff */
[----:B------:R-:W-:Y:S01]  /*3030*/  PRMT R8, R0, 0x5410, R18 ;  /* 0x0000541000087816 */ /* 0x000fe20000000012 */
[----:B------:R-:W-:Y:S01]  /*3040*/  FFMA.FTZ R0, R50, UR33, -R9 ;  /* 0x0000002132007c23 */ /* 0x000fe20008010809 */
[--C-:B------:R-:W-:Y:S01]  /*3050*/  HSET2.LE.AND R9, R17, R222.reuse, PT ;  /* 0x000000de11097233 */ /* 0x100fe20003803000 */
[----:B------:R-:W-:Y:S02]  /*3060*/  IMAD.WIDE.U32 R18, R93, -0x2daee0ad, RZ ;  /* 0xd2511f535d127825 */ /* 0x000fe400078e00ff */
[----:B------:R1:W3:Y:S01]  /*3070*/  MUFU.EX2 R228, R0 ;  /* 0x0000000000e47308 */ /* 0x0002e20000000800 */
[----:B------:R-:W-:Y:S01]  /*3080*/  HSET2.LE.AND R3, R8, R222, PT ;  /* 0x000000de08037233 */ /* 0x000fe20003803000 */
[----:B------:R-:W-:Y:S01]  /*3090*/  HMMA.16816.F32 R156, R4, R110, RZ ;  /* 0x0000006e049c723c */ /* 0x000fe200000018ff */
[----:B--2---:R-:W-:-:S04]  /*30a0*/  F2FP.F16.F32.PACK_AB R8, R229, R230 ;  /* 0x000000e6e508723e */ /* 0x004fc800000000ff */
[----:B------:R-:W-:Y:S01]  /*30b0*/  LOP3.LUT R125, R3, R8, RZ, 0xc0, !PT ;  /* 0x00000008037d7212 */ /* 0x000fe200078ec0ff */
[----:B------:R-:W-:Y:S01]  /*30c0*/  FMUL.FTZ R3, R136, UR33 ;  /* 0x0000002188037c20 */ /* 0x000fe20008410000 */
[----:B------:R-:W2:Y:S01]  /*30d0*/  SHFL.BFLY PT, R8, R13, 0x1, 0x1f ;  /* 0x0c201f000d087f89 */ /* 0x000ea200000e0000 */
[----:B------:R-:W-:Y:S03]  /*30e0*/  HMMA.16816.F32 R116, R4, R98, RZ ;  /* 0x000000620474723c */ /* 0x000fe600000018ff */
[----:B------:R-:W-:-:S03]  /*30f0*/  FSEL R3, R3, RZ, P0 ;  /* 0x000000ff03037208 */ /* 0x000fc60000000000 */
[----:B------:R-:W-:Y:S01]  /*3100*/  HMMA.16816.F32 R144, R4, R82, RZ ;  /* 0x000000520490723c */ /* 0x000fe200000018ff */
[----:B-1----:R-:W-:Y:S02]  /*3110*/  HSET2.LE.AND R0, R12, R222, PT ;  /* 0x000000de0c007233 */ /* 0x002fe40003803000 */
[----:B------:R-:W-:-:S03]  /*3120*/  F2FP.F16.F32.PACK_AB R12, R232, R247 ;  /* 0x000000f7e80c723e */ /* 0x000fc600000000ff */
[----:B------:R-:W-:Y:S01]  /*3130*/  LOP3.LUT R124, R0, R2, RZ, 0xc0, !PT ;  /* 0x00000002007c7212 */ /* 0x000fe200078ec0ff */
[--C-:B------:R-:W-:Y:S01]  /*3140*/  FFMA.FTZ R4, R44, UR33, -R3.reuse ;  /* 0x000000212c047c23 */ /* 0x100fe20008010803 */
[----:B------:R-:W-:Y:S01]  /*3150*/  HSET2.LE.AND R0, R16, R222, PT ;  /* 0x000000de10007233 */ /* 0x000fe20003803000 */
[----:B------:R-:W-:Y:S01]  /*3160*/  IMAD.WIDE.U32 R16, R33, -0x2daee0ad, RZ ;  /* 0xd2511f5321107825 */ /* 0x000fe200078e00ff */
[----:B---3--:R-:W-:Y:S01]  /*3170*/  F2FP.F16.F32.PACK_AB R2, R246, R228 ;  /* 0x000000e4f602723e */ /* 0x008fe200000000ff */
[----:B------:R-:W-:Y:S01]  /*3180*/  MUFU.EX2 R33, R4 ;  /* 0x0000000400217308 */ /* 0x000fe20000000800 */
[----:B------:R-:W-:Y:S02]  /*3190*/  LOP3.LUT R126, R9, R12, RZ, 0xc0, !PT ;  /* 0x0000000c097e7212 */ /* 0x000fe400078ec0ff */
[----:B------:R-:W-:Y:S01]  /*31a0*/  LOP3.LUT R127, R0, R2, RZ, 0xc0, !PT ;  /* 0x00000002007f7212 */ /* 0x000fe200078ec0ff */
[----:B------:R-:W-:Y:S01]  /*31b0*/  FFMA.FTZ R0, R38, UR33, -R3 ;  /* 0x0000002126007c23 */ /* 0x000fe20008010803 */
[----:B------:R-:W-:-:S02]  /*31c0*/  LOP3.LUT R2, R17, UR27, R94, 0x96, !PT ;  /* 0x0000001b11027c12 */ /* 0x000fc4000f8e965e */
[----:B--2---:R-:W-:Y:S01]  /*31d0*/  FMNMX.FTZ R135, R13, R8, !PT ;  /* 0x000000080d877209 */ /* 0x004fe20007810000 */
[----:B------:R1:W-:Y:S02]  /*31e0*/  MUFU.EX2 R35, R0 ;  /* 0x0000000000237308 */ /* 0x0003e40000000800 */
[----:B------:R-:W-:Y:S01]  /*31f0*/  IMAD.WIDE.U32 R6, R2, -0x326172a9, RZ ;  /* 0xcd9e8d5702067825 */ /* 0x000fe200078e00ff */
[----:B------:R-:W-:Y:S01]  /*3200*/  FSETP.NEU.FTZ.AND P0, PT, R135, -INF , PT ;  /* 0xff8000008700780b */ /* 0x000fe20003f1d000 */
[----:B------:R-:W-:Y:S03]  /*3210*/  HMMA.16816.F32 R140, R124, R152, R140 ;  /* 0x000000987c8c723c */ /* 0x000fe6000000188c */
[----:B------:R-:W-:-:S03]  /*3220*/  LOP3.LUT R2, R7, UR26, R244, 0x96, !PT ;  /* 0x0000001a07027c12 */ /* 0x000fc6000f8e96f4 */
[C---:B------:R-:W-:Y:S06]  /*3230*/  HMMA.16816.F32 R40, R124.reuse, R172, R40 ;  /* 0x000000ac7c28723c */ /* 0x040fec0000001828 */
[----:B------:R-:W-:Y:S01]  /*3240*/  HMMA.16816.F32 R56, R124, R64, R56 ;  /* 0x000000407c38723c */ /* 0x000fe20000001838 */
[----:B-1----:R-:W-:-:S05]  /*3250*/  LOP3.LUT R0, R19, UR25, R16, 0x96, !PT ;  /* 0x0000001913007c12 */ /* 0x002fca000f8e9610 */
[----:B------:R-:W-:-:S04]  /*3260*/  IMAD.WIDE.U32 R160, R0, -0x326172a9, RZ ;  /* 0xcd9e8d5700a07825 */ /* 0x000fc800078e00ff */
[----:B------:R-:W-:Y:S01]  /*3270*/  FFMA.FTZ R0, R46, UR33, -R3 ;  /* 0x000000212e007c23 */ /* 0x000fe20008010803 */
[----:B------:R-:W-:Y:S03]  /*3280*/  HMMA.16816.F32 R72, R124, R180, R72 ;  /* 0x000000b47c48723c */ /* 0x000fe60000001848 */
[----:B------:R1:W-:Y:S01]  /*3290*/  MUFU.EX2 R25, R0 ;  /* 0x0000000000197308 */ /* 0x0003e20000000800 */
[----:B------:R-:W-:Y:S01]  /*32a0*/  LOP3.LUT R4, R161, UR24, R6, 0x96, !PT ;  /* 0x00000018a1047c12 */ /* 0x000fe2000f8e9606 */
[----:B------:R-:W-:-:S04]  /*32b0*/  IMAD.WIDE.U32 R6, R2, -0x2daee0ad, RZ ;  /* 0xd2511f5302067825 */ /* 0x000fc800078e00ff */
[----:B------:R-:W-:Y:S01]  /*32c0*/  FFMA.FTZ R2, R48, UR33, -R3 ;  /* 0x0000002130027c23 */ /* 0x000fe20008010803 */
[C---:B------:R-:W-:Y:S01]  /*32d0*/  HMMA.16816.F32 R88, R124.reuse, R176, R88 ;  /* 0x000000b07c58723c */ /* 0x040fe20000001858 */
[----:B------:R-:W-:Y:S02]  /*32e0*/  IMAD.WIDE.U32 R16, R4, -0x2daee0ad, RZ ;  /* 0xd2511f5304107825 */ /* 0x000fe400078e00ff */
[----:B------:R2:W3:Y:S03]  /*32f0*/  MUFU.EX2 R24, R2 ;  /* 0x0000000200187308 */ /* 0x0004e60000000800 */
[C---:B------:R-:W-:Y:S06]  /*3300*/  HMMA.16816.F32 R104, R124.reuse, R188, R104 ;  /* 0x000000bc7c68723c */ /* 0x040fec0000001868 */
[----:B------:R-:W-:Y:S01]  /*3310*/  HMMA.16816.F32 R112, R124, R200, R112 ;  /* 0x000000c87c70723c */ /* 0x000fe20000001870 */
[----:B-1----:R-:W-:-:S05]  /*3320*/  FMUL.FTZ R0, R135, UR33 ;  /* 0x0000002187007c20 */ /* 0x002fca0008410000 */
[----:B------:R-:W-:Y:S01]  /*3330*/  FSEL R0, R0, RZ, P0 ;  /* 0x000000ff00007208 */ /* 0x000fe20000000000 */
[C---:B------:R-:W-:Y:S01]  /*3340*/  HMMA.16816.F32 R164, R124.reuse, R196, R164 ;  /* 0x000000c47ca4723c */ /* 0x040fe200000018a4 */
[----:B------:R-:W-:Y:S02]  /*3350*/  PLOP3.LUT P0, PT, PT, PT, UP0, 0x80, 0x0 ;  /* 0x000000000000781c */ /* 0x000fe40003f0f008 */
[----:B--2---:R-:W-:Y:S01]  /*3360*/  LOP3.LUT R2, R17, UR14, R6, 0x96, !PT ;  /* 0x0000000e11027c12 */ /* 0x004fe2000f8e9606 */
[----:B------:R-:W-:Y:S01]  /*3370*/  FFMA.FTZ R4, R49, UR33, -R0 ;  /* 0x0000002131047c23 */ /* 0x000fe20008010800 */
[----:B------:R-:W-:Y:S01]  /*3380*/  LOP3.LUT R6, R7, UR19, R18, 0x96, !PT ;  /* 0x0000001307067c12 */ /* 0x000fe2000f8e9612 */
[----:B------:R-:W-:Y:S02]  /*3390*/  HMMA.16816.F32 R148, R124, R154, R148 ;  /* 0x0000009a7c94723c */ /* 0x000fe40000001894 */
[----:B------:R1:W-:Y:S02]  /*33a0*/  MUFU.EX2 R23, R4 ;  /* 0x0000000400177308 */ /* 0x0003e40000000800 */
[----:B------:R-:W-:-:S02]  /*33b0*/  IMAD.WIDE.U32 R12, R6, -0x326172a9, RZ ;  /* 0xcd9e8d57060c7825 */ /* 0x000fc400078e00ff */
[C---:B------:R-:W-:Y:S06]  /*33c0*/  HMMA.16816.F32 R44, R124.reuse, R174, R28 ;  /* 0x000000ae7c2c723c */ /* 0x040fec000000181c */
[C---:B------:R-:W-:Y:S06]  /*33d0*/  HMMA.16816.F32 R60, R124.reuse, R66, R60 ;  /* 0x000000427c3c723c */ /* 0x040fec000000183c */
[----:B------:R-:W-:Y:S01]  /*33e0*/  HMMA.16816.F32 R76, R124, R182, R76 ;  /* 0x000000b67c4c723c */ /* 0x000fe2000000184c */
[----:B-1----:R-:W-:-:S04]  /*33f0*/  IMAD.WIDE.U32 R4, R2, -0x326172a9, RZ ;  /* 0xcd9e8d5702047825 */ /* 0x002fc800078e00ff */
[----:B------:R-:W-:-:S04]  /*3400*/  FFMA.FTZ R2, R26, UR33, -R0 ;  /* 0x000000211a027c23 */ /* 0x000fc80008010800 */
[----:B------:R1:W-:Y:S01]  /*3410*/  MUFU.EX2 R22, R2 ;  /* 0x0000000200167308 */ /* 0x0003e20000000800 */
[C---:B------:R-:W-:Y:S01]  /*3420*/  LOP3.LUT R6, R4.reuse, 0xffff, RZ, 0xc0, !PT ;  /* 0x0000ffff04067812 */ /* 0x040fe200078ec0ff */
[C---:B------:R-:W-:Y:S01]  /*3430*/  HMMA.16816.F32 R156, R124.reuse, R190, R156 ;  /* 0x000000be7c9c723c */ /* 0x040fe2000000189c */
[----:B------:R-:W-:Y:S02]  /*3440*/  LOP3.LUT R8, R4, 0xff, RZ, 0xc0, !PT ;  /* 0x000000ff04087812 */ /* 0x000fe400078ec0ff */
[----:B------:R-:W-:Y:S02]  /*3450*/  SHF.R.U32.HI R9, RZ, 0x18, R4 ;  /* 0x00000018ff097819 */ /* 0x000fe40000011604 */
[----:B------:R-:W-:Y:S01]  /*3460*/  SHF.R.U32.HI R6, RZ, 0x8, R6 ;  /* 0x00000008ff067819 */ /* 0x000fe20000011606 */
[----:B------:R-:W-:Y:S03]  /*3470*/  HMMA.16816.F32 R116, R124, R202, R116 ;  /* 0x000000ca7c74723c */ /* 0x000fe60000001874 */
[----:B------:R-:W-:-:S02]  /*3480*/  PRMT R6, R8, 0x5410, R6 ;  /* 0x0000541008067816 */ /* 0x000fc40000000006 */
[----:B-1----:R-:W-:Y:S01]  /*3490*/  SHF.R.U32.HI R2, RZ, 0x10, R4 ;  /* 0x00000010ff027819 */ /* 0x002fe20000011604 */
[----:B------:R-:W-:-:S03]  /*34a0*/  FFMA.FTZ R4, R27, UR33, -R0 ;  /* 0x000000211b047c23 */ /* 0x000fc60008010800 */
[----:B------:R-:W-:Y:S01]  /*34b0*/  LOP3.LUT R7, R2, 0xff, RZ, 0xc0, !PT ;  /* 0x000000ff02077812 */ /* 0x000fe200078ec0ff */
[----:B------:R1:W2:Y:S01]  /*34c0*/  MUFU.EX2 R21, R4 ;  /* 0x0000000400157308 */ /* 0x0002a20000000800 */
[----:B------:R-:W-:Y:S01]  /*34d0*/  LOP3.LUT R2, R5, UR31, R12, 0x96, !PT ;  /* 0x0000001f05027c12 */ /* 0x000fe2000f8e960c */
[----:B------:R-:W-:Y:S01]  /*34e0*/  FFMA.FTZ R5, R92, UR33, -R0 ;  /* 0x000000215c057c23 */ /* 0x000fe20008010800 */
[----:B------:R-:W-:Y:S01]  /*34f0*/  PRMT R9, R7, 0x5410, R9 ;  /* 0x0000541007097816 */ /* 0x000fe20000000009 */
[C---:B------:R-:W-:Y:S01]  /*3500*/  HMMA.16816.F32 R92, R124.reuse, R178, R52 ;  /* 0x000000b27c5c723c */ /* 0x040fe20000001834 */
[----:B------:R-:W-:Y:S02]  /*3510*/  SHF.R.U32.HI R7, RZ, 0x10, R2 ;  /* 0x00000010ff077819 */ /* 0x000fe40000011602 */
[C---:B------:R-:W-:Y:S01]  /*3520*/  LOP3.LUT R8, R2.reuse, 0xff, RZ, 0xc0, !PT ;  /* 0x000000ff02087812 */ /* 0x040fe200078ec0ff */
[----:B------:R4:W5:Y:S01]  /*3530*/  MUFU.EX2 R20, R5 ;  /* 0x0000000500147308 */ /* 0x0009620000000800 */
[----:B------:R-:W-:Y:S01]  /*3540*/  LOP3.LUT R7, R7, 0xff, RZ, 0xc0, !PT ;  /* 0x000000ff07077812 */ /* 0x000fe200078ec0ff */
[----:B------:R-:W-:Y:S01]  /*3550*/  HMMA.16816.F32 R124, R124, R198, R144 ;  /* 0x000000c67c7c723c */ /* 0x000fe20000001890 */
[----:B-1----:R-:W-:-:S04]  /*3560*/  LOP3.LUT R4, R2, 0xffff, RZ, 0xc0, !PT ;  /* 0x0000ffff02047812 */ /* 0x002fc800078ec0ff */
[----:B------:R-:W-:Y:S02]  /*3570*/  SHF.R.U32.HI R4, RZ, 0x8, R4 ;  /* 0x00000008ff047819 */ /* 0x000fe40000011604 */
[----:B----4-:R-:W-:Y:S02]  /*3580*/  SHF.R.U32.HI R5, RZ, 0x18, R2 ;  /* 0x00000018ff057819 */ /* 0x010fe40000011602 */
[----:B------:R-:W-:Y:S02]  /*3590*/  HSET2.LE.AND R2, R6, R222, PT ;  /* 0x000000de06027233 */ /* 0x000fe40003803000 */
[----:B------:R-:W-:Y:S02]  /*35a0*/  PRMT R4, R8, 0x5410, R4 ;  /* 0x0000541008047816 */ /* 0x000fe40000000004 */
[----:B---3--:R-:W-:Y:S02]  /*35b0*/  F2FP.F16.F32.PACK_AB R6, R24, R25 ;  /* 0x000000191806723e */ /* 0x008fe400000000ff */
[----:B------:R-:W-:-:S02]  /*35c0*/  PRMT R8, R7, 0x5410, R5 ;  /* 0x0000541007087816 */ /* 0x000fc40000000005 */
[----:B------:R-:W-:Y:S02]  /*35d0*/  LOP3.LUT R6, R2, R6, RZ, 0xc0, !PT ;  /* 0x0000000602067212 */ /* 0x000fe400078ec0ff */
[--C-:B------:R-:W-:Y:S02]  /*35e0*/  HSET2.LE.AND R4, R4, R222.reuse, PT ;  /* 0x000000de04047233 */ /* 0x100fe40003803000 */
[--C-:B------:R-:W-:Y:S02]  /*35f0*/  HSET2.LE.AND R2, R9, R222.reuse, PT ;  /* 0x000000de09027233 */ /* 0x100fe40003803000 */
[----:B------:R-:W-:Y:S02]  /*3600*/  F2FP.F16.F32.PACK_AB R5, R33, R35 ;  /* 0x000000232105723e */ /* 0x000fe400000000ff */
[----:B------:R-:W-:Y:S02]  /*3610*/  HSET2.LE.AND R8, R8, R222, PT ;  /* 0x000000de08087233 */ /* 0x000fe40003803000 */
[----:B--2---:R-:W-:-:S02]  /*3620*/  F2FP.F16.F32.PACK_AB R7, R21, R22 ;  /* 0x000000161507723e */ /* 0x004fc400000000ff */
[----:B-----5:R-:W-:Y:S02]  /*3630*/  F2FP.F16.F32.PACK_AB R9, R20, R23 ;  /* 0x000000171409723e */ /* 0x020fe400000000ff */
[----:B------:R-:W-:Y:S02]  /*3640*/  LOP3.LUT R4, R4, R5, RZ, 0xc0, !PT ;  /* 0x0000000504047212 */ /* 0x000fe400078ec0ff */
[----:B------:R-:W-:Y:S01]  /*3650*/  LOP3.LUT R7, R2, R7, RZ, 0xc0, !PT ;  /* 0x0000000702077212 */ /* 0x000fe200078ec0ff */
[----:B------:R-:W-:Y:S01]  /*3660*/  FFMA.FTZ R2, R220, UR33, -R3 ;  /* 0x00000021dc027c23 */ /* 0x000fe20008010803 */
[----:B------:R-:W-:Y:S01]  /*3670*/  LOP3.LUT R5, R8, R9, RZ, 0xc0, !PT ;  /* 0x0000000908057212 */ /* 0x000fe200078ec0ff */
[----:B------:R-:W-:Y:S01]  /*3680*/  VIADD R220, R219, 0x1800 ;  /* 0x00001800dbdc7836 */ /* 0x000fe20000000000 */
[----:B------:R-:W-:Y:S01]  /*3690*/  LOP3.LUT R8, R13, UR15, R160, 0x96, !PT ;  /* 0x0000000f0d087c12 */ /* 0x000fe2000f8e96a0 */
[----:B------:R1:W-:Y:S04]  /*36a0*/  MUFU.EX2 R18, R2 ;  /* 0x0000000200127308 */ /* 0x0003e80000000800 */
[C---:B------:R-:W-:Y:S06]  /*36b0*/  HMMA.16816.F32 R144, R4.reuse, R68, RZ ;  /* 0x000000440490723c */ /* 0x040fec00000018ff */
        /* <DEDUP_REMOVED lines=14> */
[----:B------:R-:W-:Y:S07]  /*37a0*/  HMMA.16816.F32 R224, R4, R82, RZ ;  /* 0x0000005204e0723c */ /* 0x000fee00000018ff */
[----:B------:R-:W-:-:S04]  /*37b0*/  IMAD.WIDE.U32 R4, R8, -0x2daee0ad, RZ ;  /* 0xd2511f5308047825 */ /* 0x000fc800078e00ff */
[--C-:B------:R-:W-:Y:S01]  /*37c0*/  FFMA.FTZ R6, R221, UR33, -R3.reuse ;  /* 0x00000021dd067c23 */ /* 0x100fe20008010803 */
[----:B------:R-:W-:Y:S01]  /*37d0*/  VIADD R221, R219, 0x1000 ;  /* 0x00001000dbdd7836 */ /* 0x000fe20000000000 */
[----:B-1----:R-:W-:Y:S02]  /*37e0*/  LOP3.LUT R2, R5, UR5, R16, 0x96, !PT ;  /* 0x0000000505027c12 */ /* 0x002fe4000f8e9610 */
[----:B------:R1:W-:Y:S01]  /*37f0*/  MUFU.EX2 R19, R6 ;  /* 0x0000000600137308 */ /* 0x0003e20000000800 */
[C---:B------:R-:W-:Y:S02]  /*3800*/  LOP3.LUT R5, R4.reuse, 0xffff, RZ, 0xc0, !PT ;  /* 0x0000ffff04057812 */ /* 0x040fe400078ec0ff */
[----:B------:R-:W-:Y:S02]  /*3810*/  LOP3.LUT R9, R4, 0xff, RZ, 0xc0, !PT ;  /* 0x000000ff04097812 */ /* 0x000fe400078ec0ff */
[--C-:B------:R-:W-:Y:S02]  /*3820*/  SHF.R.U32.HI R8, RZ, 0x10, R4.reuse ;  /* 0x00000010ff087819 */ /* 0x100fe40000011604 */
[----:B------:R-:W-:Y:S01]  /*3830*/  SHF.R.U32.HI R7, RZ, 0x18, R4 ;  /* 0x00000018ff077819 */ /* 0x000fe20000011604 */
[----:B------:R-:W-:-:S04]  /*3840*/  FFMA.FTZ R4, R139, UR33, -R3 ;  /* 0x000000218b047c23 */ /* 0x000fc80008010803 */
[----:B------:R2:W-:Y:S01]  /*3850*/  MUFU.EX2 R17, R4 ;  /* 0x0000000400117308 */ /* 0x0005e20000000800 */
[----:B-1----:R-:W-:Y:S02]  /*3860*/  SHF.R.U32.HI R6, RZ, 0x8, R5 ;  /* 0x00000008ff067819 */ /* 0x002fe40000011605 */
[----:B------:R-:W-:Y:S02]  /*3870*/  LOP3.LUT R5, R8, 0xff, RZ, 0xc0, !PT ;  /* 0x000000ff08057812 */ /* 0x000fe400078ec0ff */
[----:B------:R-:W-:Y:S02]  /*3880*/  PRMT R9, R9, 0x5410, R6 ;  /* 0x0000541009097816 */ /* 0x000fe40000000006 */
[----:B------:R-:W-:Y:S01]  /*3890*/  PRMT R7, R5, 0x5410, R7 ;  /* 0x0000541005077816 */ /* 0x000fe20000000007 */
[----:B------:R-:W-:-:S04]  /*38a0*/  FFMA.FTZ R5, R32, UR33, -R0 ;  /* 0x0000002120057c23 */ /* 0x000fc80008010800 */
[----:B------:R-:W-:Y:S01]  /*38b0*/  MUFU.EX2 R13, R5 ;  /* 0x00000005000d7308 */ /* 0x000fe20000000800 */
[----:B--2---:R-:W-:Y:S01]  /*38c0*/  FFMA.FTZ R4, R132, UR33, -R3 ;  /* 0x0000002184047c23 */ /* 0x004fe20008010803 */
[----:B------:R-:W-:-:S06]  /*38d0*/  LOP3.LUT R3, R2, 0xffff, RZ, 0xc0, !PT ;  /* 0x0000ffff02037812 */ /* 0x000fcc00078ec0ff */
[----:B------:R1:W2:Y:S02]  /*38e0*/  MUFU.EX2 R16, R4 ;  /* 0x0000000400107308 */ /* 0x0002a40000000800 */
[----:B-1----:R-:W-:Y:S02]  /*38f0*/  SHF.R.U32.HI R4, RZ, 0x8, R3 ;  /* 0x00000008ff047819 */ /* 0x002fe40000011603 */
[----:B------:R-:W-:-:S04]  /*3900*/  LOP3.LUT R3, R2, 0xff, RZ, 0xc0, !PT ;  /* 0x000000ff02037812 */ /* 0x000fc800078ec0ff */
[----:B------:R-:W-:Y:S01]  /*3910*/  PRMT R6, R3, 0x5410, R4 ;  /* 0x0000541003067816 */ /* 0x000fe20000000004 */
[----:B------:R-:W-:Y:S01]  /*3920*/  FFMA.FTZ R3, R34, UR33, -R0 ;  /* 0x0000002122037c23 */ /* 0x000fe20008010800 */
[----:B------:R-:W-:-:S03]  /*3930*/  SHF.R.U32.HI R4, RZ, 0x10, R2 ;  /* 0x00000010ff047819 */ /* 0x000fc60000011602 */
[----:B------:R1:W3:Y:S02]  /*3940*/  MUFU.EX2 R12, R3 ;  /* 0x00000003000c7308 */ /* 0x0002e40000000800 */
[----:B-1----:R-:W-:Y:S02]  /*3950*/  SHF.R.U32.HI R3, RZ, 0x18, R2 ;  /* 0x00000018ff037819 */ /* 0x002fe40000011602 */
[----:B------:R-:W-:Y:S01]  /*3960*/  LOP3.LUT R2, R4, 0xff, RZ, 0xc0, !PT ;  /* 0x000000ff04027812 */ /* 0x000fe200078ec0ff */
[----:B------:R-:W-:-:S03]  /*3970*/  FFMA.FTZ R4, R137, UR33, -R0 ;  /* 0x0000002189047c23 */ /* 0x000fc60008010800 */
[----:B------:R-:W-:Y:S01]  /*3980*/  PRMT R5, R2, 0x5410, R3 ;  /* 0x0000541002057816 */ /* 0x000fe20000000003 */
[----:B------:R-:W-:Y:S01]  /*3990*/  FFMA.FTZ R2, R138, UR33, -R0 ;  /* 0x000000218a027c23 */ /* 0x000fe20008010800 */
[----:B------:R1:W-:Y:S01]  /*39a0*/  MUFU.EX2 R8, R4 ;  /* 0x0000000400087308 */ /* 0x0003e20000000800 */
[--C-:B------:R-:W-:Y:S02]  /*39b0*/  HSET2.LE.AND R0, R9, R222.reuse, PT ;  /* 0x000000de09007233 */ /* 0x100fe40003803000 */
[--C-:B------:R-:W-:Y:S02]  /*39c0*/  HSET2.LE.AND R3, R7, R222.reuse, PT ;  /* 0x000000de07037233 */ /* 0x100fe40003803000 */
[--C-:B------:R-:W-:Y:S02]  /*39d0*/  HSET2.LE.AND R5, R5, R222.reuse, PT ;  /* 0x000000de05057233 */ /* 0x100fe40003803000 */
[----:B-1----:R-:W-:Y:S01]  /*39e0*/  HSET2.LE.AND R4, R6, R222, PT ;  /* 0x000000de06047233 */ /* 0x002fe20003803000 */
[----:B------:R-:W-:Y:S01]  /*39f0*/  VIADD R222, R219, 0x800 ;  /* 0x00000800dbde7836 */ /* 0x000fe20000000000 */
[----:B------:R2:W1:Y:S02]  /*3a00*/  MUFU.EX2 R6, R2 ;  /* 0x0000000200067308 */ /* 0x0004640000000800 */
[----:B--2---:R-:W-:-:S04]  /*3a10*/  F2FP.F16.F32.PACK_AB R2, R16, R17 ;  /* 0x000000111002723e */ /* 0x004fc800000000ff */
[----:B------:R-:W-:Y:S01]  /*3a20*/  LOP3.LUT R130, R0, R2, RZ, 0xc0, !PT ;  /* 0x0000000200827212 */ /* 0x000fe200078ec0ff */
[----:B------:R-:W-:Y:S01]  /*3a30*/  FADD.FTZ R2, R35, R33 ;  /* 0x0000002123027221 */ /* 0x000fe20000010000 */
[----:B---3--:R-:W-:-:S03]  /*3a40*/  F2FP.F16.F32.PACK_AB R0, R12, R13 ;  /* 0x0000000d0c00723e */ /* 0x008fc600000000ff */
        /* <DEDUP_REMOVED lines=8> */
[----:B-1----:R-:W-:Y:S01]  /*3ad0*/  F2FP.F16.F32.PACK_AB R0, R6, R8 ;  /* 0x000000080600723e */ /* 0x002fe200000000ff */
[----:B------:R-:W-:-:S02]  /*3ae0*/  FADD.FTZ R3, R243, R3 ;  /* 0x00000003f3037221 */ /* 0x000fc40000010000 */
[----:B------:R-:W-:Y:S01]  /*3af0*/  FADD.FTZ R4, R19, R2 ;  /* 0x0000000213047221 */ /* 0x000fe20000010000 */
[----:B------:R-:W-:Y:S01]  /*3b00*/  LOP3.LUT R129, R5, R0, RZ, 0xc0, !PT ;  /* 0x0000000005817212 */ /* 0x000fe200078ec0ff */
        /* <DEDUP_REMOVED lines=18> */
[----:B------:R-:W-:Y:S01]  /*3c30*/  HMMA.16816.F32 R64, R128, R66, R120 ;  /* 0x000000428040723c */ /* 0x000fe20000001878 */
[----:B------:R-:W-:Y:S01]  /*3c40*/  FADD.FTZ R13, R13, R2 ;  /* 0x000000020d0d7221 */ /* 0x000fe20000010000 */
[----:B------:R-:W-:-:S03]  /*3c50*/  FADD.FTZ R0, R228, R0 ;  /* 0x00000000e4007221 */ /* 0x000fc60000010000 */
[----:B------:R-:W-:Y:S01]  /*3c60*/  FADD.FTZ R248, R12, R13 ;  /* 0x0000000d0cf87221 */ /* 0x000fe20000010000 */
        /* <DEDUP_REMOVED lines=16> */
[----:B------:R-:W-:-:S04]  /*3d70*/  DEPBAR.LE SB0, 0x0 ;  /* 0x000080000000791a */ /* 0x000fc80000000000 */
[----:B------:R-:W-:Y:S01]  /*3d80*/  IMAD.U32 R3, RZ, RZ, UR35 ;  /* 0x00000023ff037e24 */ /* 0x000fe2000f8e00ff */
[----:B------:R-:W-:Y:S01]  /*3d90*/  USHF.L.U32 UR8, UR36, 0x6, URZ ;  /* 0x0000000624087899 */ /* 0x000fe2000800063f */
[----:B------:R-:W-:Y:S01]  /*3da0*/  IMAD.U32 R4, RZ, RZ, UR35 ;  /* 0x00000023ff047e24 */ /* 0x000fe2000f8e00ff */
[----:B------:R-:W-:Y:S01]  /*3db0*/  USHF.L.U64.HI UR36, UR36, 0x6, UR9 ;  /* 0x0000000624247899 */ /* 0x000fe20008010209 */
[----:B------:R-:W-:Y:S01]  /*3dc0*/  IMAD.U32 R0, RZ, RZ, UR34 ;  /* 0x00000022ff007e24 */ /* 0x000fe2000f8e00ff */
[----:B------:R-:W-:Y:S01]  /*3dd0*/  BAR.SYNC.DEFER_BLOCKING 0x0 ;  /* 0x0000000000007b1d */ /* 0x000fe20000010000 */
[----:B------:R-:W-:Y:S01]  /*3de0*/  LEA R3, P0, R3, R240, 0x1 ;  /* 0x000000f003037211 */ /* 0x000fe200078008ff */
[----:B------:R-:W-:Y:S01]  /*3df0*/  UIADD3 UR4, UR32, -0x2, URZ ;  /* 0xfffffffe20047890 */ /* 0x000fe2000fffe03f */
[----:B------:R-:W-:Y:S01]  /*3e00*/  IADD3 R2, P1, R240, -UR8, RZ ;  /* 0x80000008f0027c10 */ /* 0x000fe2000ff3e0ff */
[----:B------:R-:W-:Y:S01]  /*3e10*/  UISETP.NE.AND UP0, UPT, UR32, 0x2, UPT ;  /* 0x000000022000788c */ /* 0x000fe2000bf05270 */
[----:B------:R-:W-:-:S02]  /*3e20*/  LEA.HI.X R0, R4, R241, R0, 0x1, P0 ;  /* 0x000000f104007211 */ /* 0x000fc400000f0c00 */
[----:B------:R-:W-:Y:S02]  /*3e30*/  IADD3 R236, P0, R3, -UR8, RZ ;  /* 0x8000000803ec7c10 */ /* 0x000fe4000ff1e0ff */
[----:B------:R-:W-:Y:S02]  /*3e40*/  IADD3.X R3, R241, ~UR36, RZ, P1, !PT ;  /* 0x80000024f1037c10 */ /* 0x000fe40008ffe4ff */
[----:B------:R-:W-:Y:S01]  /*3e50*/  IADD3.X R237, R0, ~UR36, RZ, P0, !PT ;  /* 0x8000002400ed7c10 */ /* 0x000fe200087fe4ff */
[----:B------:R-:W-:-:S04]  /*3e60*/  IMAD.U32 R0, RZ, RZ, UR4 ;  /* 0x00000004ff007e24 */ /* 0x000fc8000f8e00ff */
[----:B------:R-:W-:-:S04]  /*3e70*/  IMAD R0, R0, 0x20, R251 ;  /* 0x0000002000007824 */ /* 0x000fc800078e02fb */
[C---:B------:R-:W-:Y:S01]  /*3e80*/  VIADD R9, R0.reuse, 0x18 ;  /* 0x0000001800097836 */ /* 0x040fe20000000000 */
[C---:B------:R-:W-:Y:S01]  /*3e90*/  ISETP.GE.AND P0, PT, R0.reuse, R10, PT ;  /* 0x0000000a0000720c */ /* 0x040fe20003f06270 */
[C---:B------:R-:W-:Y:S01]  /*3ea0*/  VIADD R12, R0.reuse, 0x11 ;  /* 0x00000011000c7836 */ /* 0x040fe20000000000 */
[----:B------:R-:W-:Y:S01]  /*3eb0*/  @!PT LDS RZ, [RZ] ;  /* 0x00000000fffff984 */ /* 0x000fe20000000800 */
[----:B------:R-:W-:Y:S01]  /*3ec0*/  @!PT LDS RZ, [RZ] ;  /* 0x00000000fffff984 */ /* 0x000fe20000000800 */
[----:B------:R-:W-:Y:S01]  /*3ed0*/  @!PT LDS RZ, [RZ] ;  /* 0x00000000fffff984 */ /* 0x000fe20000000800 */
[----:B------:R-:W-:Y:S01]  /*3ee0*/  LDGSTS.E.BYPASS.LTC128B.128 [R223+0xa000], desc[UR20][R2.64] ;  /* 0x0a00000002df7fae */ /* 0x000fe2000b901d54 */
[----:B------:R-:W-:-:S03]  /*3ef0*/  VIADD R8, R0, 0x19 ;  /* 0x0000001900087836 */ /* 0x000fc60000000000 */
[----:B------:R1:W-:Y:S04]  /*3f00*/  LDGSTS.E.BYPASS.LTC128B.128 [R223+0xb000], desc[UR20][R2.64+0x80] ;  /* 0x0b00008002df7fae */ /* 0x0003e8000b901d54 */
[----:B------:R2:W-:Y:S04]  /*3f10*/  LDGSTS.E.BYPASS.LTC128B.128 [R223+0xa800], desc[UR20][R236.64] ;  /* 0x0a800000ecdf7fae */ /* 0x0005e8000b901d54 */
[----:B------:R2:W-:Y:S04]  /*3f20*/  LDGSTS.E.BYPASS.LTC128B.128 [R223+0xb800], desc[UR20][R236.64+0x80] ;  /* 0x0b800080ecdf7fae */ /* 0x0005e8000b901d54 */
[----:B------:R-:W-:Y:S04]  /*3f30*/  LDSM.16.M88.4 R20, [R209] ;  /* 0x00000000d114783b */ /* 0x000fe80000000200 */
[----:B------:R-:W3:Y:S04]  /*3f40*/  LDSM.16.M88.4 R32, [R218] ;  /* 0x00000000da20783b */ /* 0x000ee80000000200 */
[----:B------:R-:W4:Y:S04]  /*3f50*/  LDSM.16.M88.4 R28, [R218+0x800] ;  /* 0x00080000da1c783b */ /* 0x000f280000000200 */
[----:B------:R-:W5:Y:S04]  /*3f60*/  LDSM.16.M88.4 R16, [R209+0x2000] ;  /* 0x00200000d110783b */ /* 0x000f680000000200 */
[----:B------:R-:W-:Y:S04]  /*3f70*/  LDSM.16.M88.4 R4, [R211] ;  /* 0x00000000d304783b */ /* 0x000fe80000000200 */
[----:B------:R-:W1:Y:S04]  /*3f80*/  LDSM.16.M88.4 R172, [R219] ;  /* 0x00000000dbac783b */ /* 0x000e680000000200 */
[----:B------:R-:W2:Y:S04]  /*3f90*/  LDSM.16.M88.4 R176, [R222] ;  /* 0x00000000deb0783b */ /* 0x000ea80000000200 */
[----:B------:R-:W2:Y:S04]  /*3fa0*/  LDSM.16.M88.4 R24, [R211+0x2000] ;  /* 0x00200000d318783b */ /* 0x000ea80000000200 */
[----:B------:R-:W0:Y:S01]  /*3fb0*/  LDGDEPBAR ;  /* 0x00000000000079af */ /* 0x000e220000000000 */
[C---:B---3--:R-:W-:Y:S06]  /*3fc0*/  HMMA.16816.F32 R196, R20.reuse, R32, RZ ;  /* 0x0000002014c4723c */ /* 0x048fec00000018ff */
[C---:B----4-:R-:W-:Y:S06]  /*3fd0*/  HMMA.16816.F32 R188, R20.reuse, R28, RZ ;  /* 0x0000001c14bc723c */ /* 0x050fec00000018ff */
[C---:B------:R-:W-:Y:S06]  /*3fe0*/  HMMA.16816.F32 R192, R20.reuse, R34, RZ ;  /* 0x0000002214c0723c */ /* 0x040fec00000018ff */
[----:B------:R-:W-:Y:S06]  /*3ff0*/  HMMA.16816.F32 R184, R20, R30, RZ ;  /* 0x0000001e14b8723c */ /* 0x000fec00000018ff */
[C---:B-----5:R-:W-:Y:S06]  /*4000*/  HMMA.16816.F32 R180, R16.reuse, R32, RZ ;  /* 0x0000002010b4723c */ /* 0x060fec00000018ff */
[C---:B------:R-:W-:Y:S06]  /*4010*/  HMMA.16816.F32 R20, R16.reuse, R28, RZ ;  /* 0x0000001c1014723c */ /* 0x040fec00000018ff */
[C---:B------:R-:W-:Y:S01]  /*4020*/  HMMA.16816.F32 R200, R16.reuse, R34, RZ ;  /* 0x0000002210c8723c */ /* 0x040fe200000018ff */
[----:B------:R-:W-:Y:S05]  /*4030*/  LDSM.16.M88.4 R32, [R216] ;  /* 0x00000000d820783b */ /* 0x000fea0000000200 */
[----:B------:R-:W-:Y:S01]  /*4040*/  HMMA.16816.F32 R204, R16, R30, RZ ;  /* 0x0000001e10cc723c */ /* 0x000fe200000018ff */
[----:B------:R-:W-:Y:S04]  /*4050*/  LDSM.16.M88.4 R16, [R217] ;  /* 0x00000000d910783b */ /* 0x000fe80000000200 */
[----:B------:R-:W3:Y:S01]  /*4060*/  LDSM.16.M88.4 R28, [R216+0x800] ;  /* 0x00080000d81c783b */ /* 0x000ee20000000200 */
[C---:B-1----:R-:W-:Y:S06]  /*4070*/  HMMA.16816.F32 R232, R4.reuse, R172, R196 ;  /* 0x000000ac04e8723c */ /* 0x042fec00000018c4 */
[C---:B--2---:R-:W-:Y:S06]  /*4080*/  HMMA.16816.F32 R196, R4.reuse, R176, R188 ;  /* 0x000000b004c4723c */ /* 0x044fec00000018bc */
[C---:B------:R-:W-:Y:S06]  /*4090*/  HMMA.16816.F32 R228, R4.reuse, R174, R192 ;  /* 0x000000ae04e4723c */ /* 0x040fec00000018c0 */
[----:B------:R-:W-:Y:S01]  /*40a0*/  HMMA.16816.F32 R224, R4, R178, R184 ;  /* 0x000000b204e0723c */ /* 0x000fe200000018b8 */
[----:B------:R-:W1:Y:S05]  /*40b0*/  LDSM.16.M88.4 R4, [R217+0x2000] ;  /* 0x00200000d904783b */ /* 0x000e6a0000000200 */
[C---:B------:R-:W-:Y:S06]  /*40c0*/  HMMA.16816.F32 R192, R24.reuse, R172, R180 ;  /* 0x000000ac18c0723c */ /* 0x040fec00000018b4 */
[C---:B------:R-:W-:Y:S01]  /*40d0*/  HMMA.16816.F32 R188, R24.reuse, R176, R20 ;  /* 0x000000b018bc723c */ /* 0x040fe20000001814 */
[----:B------:R-:W-:Y:S05]  /*40e0*/  LDSM.16.M88.4 R20, [R215] ;  /* 0x00000000d714783b */ /* 0x000fea0000000200 */
[C---:B------:R-:W-:Y:S01]  /*40f0*/  HMMA.16816.F32 R180, R24.reuse, R174, R200 ;  /* 0x000000ae18b4723c */ /* 0x040fe200000018c8 */
[----:B------:R-:W-:Y:S05]  /*4100*/  LDSM.16.M88.4 R172, [R214] ;  /* 0x00000000d6ac783b */ /* 0x000fea0000000200 */
[----:B------:R-:W-:Y:S01]  /*4110*/  HMMA.16816.F32 R176, R24, R178, R204 ;  /* 0x000000b218b0723c */ /* 0x000fe200000018cc */
[----:B------:R-:W2:Y:S05]  /*4120*/  LDSM.16.M88.4 R24, [R214+0x800] ;  /* 0x00080000d618783b */ /* 0x000eaa0000000200 */
[C---:B---3--:R-:W-:Y:S06]  /*4130*/  HMMA.16816.F32 R200, R16.reuse, R28, R196 ;  /* 0x0000001c10c8723c */ /* 0x048fec00000018c4 */
[C---:B------:R-:W-:Y:S06]  /*4140*/  HMMA.16816.F32 R184, R16.reuse, R32, R232 ;  /* 0x0000002010b8723c */ /* 0x040fec00000018e8 */
[C---:B------:R-:W-:Y:S06]  /*4150*/  HMMA.16816.F32 R196, R16.reuse, R34, R228 ;  /* 0x0000002210c4723c */ /* 0x040fec00000018e4 */
[----:B------:R-:W-:Y:S06]  /*4160*/  HMMA.16816.F32 R16, R16, R30, R224 ;  /* 0x0000001e1010723c */ /* 0x000fec00000018e0 */
[C---:B-1----:R-:W-:Y:S06]  /*4170*/  HMMA.16816.F32 R228, R4.reuse, R34, R180 ;  /* 0x0000002204e4723c */ /* 0x042fec00000018b4 */
[C---:B------:R-:W-:Y:S01]  /*4180*/  HMMA.16816.F32 R232, R4.reuse, R32, R192 ;  /* 0x0000002004e8723c */ /* 0x040fe200000018c0 */
[----:B------:R-:W-:Y:S05]  /*4190*/  LDSM.16.M88.4 R32, [R218+0x1000] ;  /* 0x00100000da20783b */ /* 0x000fea0000000200 */
[C---:B------:R-:W-:Y:S06]  /*41a0*/  HMMA.16816.F32 R224, R4.reuse, R28, R188 ;  /* 0x0000001c04e0723c */ /* 0x040fec00000018bc */
[----:B------:R-:W-:Y:S01]  /*41b0*/  HMMA.16816.F32 R180, R4, R30, R176 ;  /* 0x0000001e04b4723c */ /* 0x000fe200000018b0 */
[----:B------:R-:W1:Y:S04]  /*41c0*/  LDSM.16.M88.4 R4, [R215+0x2000] ;  /* 0x00200000d704783b */ /* 0x000e680000000200 */
[----:B------:R-:W-:Y:S01]  /*41d0*/  LDSM.16.M88.4 R28, [R218+0x1800] ;  /* 0x00180000da1c783b */ /* 0x000fe20000000200 */
[C---:B--2---:R-:W-:Y:S03]  /*41e0*/  HMMA.16816.F32 R176, R20.reuse, R26, R16 ;  /* 0x0000001a14b0723c */ /* 0x044fe60000001810 */
[----:B------:R-:W2:Y:S03]  /*41f0*/  LDSM.16.M88.4 R16, [R209+0x4000] ;  /* 0x00400000d110783b */ /* 0x000ea60000000200 */
[C---:B------:R-:W-:Y:S06]  /*4200*/  HMMA.16816.F32 R192, R20.reuse, R172, R184 ;  /* 0x000000ac14c0723c */ /* 0x040fec00000018b8 */
[C---:B------:R-:W-:Y:S06]  /*4210*/  HMMA.16816.F32 R188, R20.reuse, R174, R196 ;  /* 0x000000ae14bc723c */ /* 0x040fec00000018c4 */
[----:B------:R-:W-:Y:S01]  /*4220*/  HMMA.16816.F32 R184, R20, R24, R200 ;  /* 0x0000001814b8723c */ /* 0x000fe200000018c8 */
[----:B------:R-:W-:Y:S05]  /*4230*/  LDSM.16.M88.4 R20, [R211+0x4000] ;  /* 0x00400000d314783b */ /* 0x000fea0000000200 */
[C---:B-1----:R-:W-:Y:S06]  /*4240*/  HMMA.16816.F32 R232, R4.reuse, R172, R232 ;  /* 0x000000ac04e8723c */ /* 0x042fec00000018e8 */
[C---:B------:R-:W-:Y:S01]  /*4250*/  HMMA.16816.F32 R228, R4.reuse, R174, R228 ;  /* 0x000000ae04e4723c */ /* 0x040fe200000018e4 */
[----:B------:R-:W-:Y:S05]  /*4260*/  LDSM.16.M88.4 R172, [R220] ;  /* 0x00000000dcac783b */ /* 0x000fea0000000200 */
[C---:B------:R-:W-:Y:S06]  /*4270*/  HMMA.16816.F32 R224, R4.reuse, R24, R224 ;  /* 0x0000001804e0723c */ /* 0x040fec00000018e0 */
[----:B------:R-:W-:Y:S01]  /*4280*/  HMMA.16816.F32 R180, R4, R26, R180 ;  /* 0x0000001a04b4723c */ /* 0x000fe200000018b4 */
[----:B------:R-:W1:Y:S04]  /*4290*/  LDSM.16.M88.4 R4, [R209+0x6000] ;  /* 0x00600000d104783b */ /* 0x000e680000000200 */
[----:B------:R-:W3:Y:S01]  /*42a0*/  LDSM.16.M88.4 R24, [R221] ;  /* 0x00000000dd18783b */ /* 0x000ee20000000200 */
[C---:B--2---:R-:W-:Y:S06]  /*42b0*/  HMMA.16816.F32 R176, R16.reuse, R30, R176 ;  /* 0x0000001e10b0723c */ /* 0x044fec00000018b0 */
[C---:B------:R-:W-:Y:S06]  /*42c0*/  HMMA.16816.F32 R204, R16.reuse, R32, R192 ;  /* 0x0000002010cc723c */ /* 0x040fec00000018c0 */
[C---:B------:R-:W-:Y:S06]  /*42d0*/  HMMA.16816.F32 R200, R16.reuse, R34, R188 ;  /* 0x0000002210c8723c */ /* 0x040fec00000018bc */
[-C--:B------:R-:W-:Y:S01]  /*42e0*/  HMMA.16816.F32 R196, R16, R28.reuse, R184 ;  /* 0x0000001c10c4723c */ /* 0x080fe200000018b8 */
[----:B------:R-:W2:Y:S05]  /*42f0*/  LDSM.16.M88.4 R16, [R211+0x6000] ;  /* 0x00600000d310783b */ /* 0x000eaa0000000200 */
[C---:B-1----:R-:W-:Y:S06]  /*4300*/  HMMA.16816.F32 R224, R4.reuse, R28, R224 ;  /* 0x0000001c04e0723c */ /* 0x042fec00000018e0 */
[C---:B------:R-:W-:Y:S06]  /*4310*/  HMMA.16816.F32 R192, R4.reuse, R30, R180 ;  /* 0x0000001e04c0723c */ /* 0x040fec00000018b4 */
[C---:B------:R-:W-:Y:S06]  /*4320*/  HMMA.16816.F32 R232, R4.reuse, R32, R232 ;  /* 0x0000002004e8723c */ /* 0x040fec00000018e8 */
[----:B------:R-:W-:Y:S01]  /*4330*/  HMMA.16816.F32 R228, R4, R34, R228 ;  /* 0x0000002204e4723c */ /* 0x000fe200000018e4 */
[----:B------:R-:W-:Y:S04]  /*4340*/  LDSM.16.M88.4 R4, [R217+0x4000] ;  /* 0x00400000d904783b */ /* 0x000fe80000000200 */
[----:B------:R-:W-:Y:S01]  /*4350*/  LDSM.16.M88.4 R32, [R216+0x1800] ;  /* 0x00180000d820783b */ /* 0x000fe20000000200 */
[C---:B------:R-:W-:Y:S03]  /*4360*/  HMMA.16816.F32 R28, R20.reuse, R174, R176 ;  /* 0x000000ae141c723c */ /* 0x040fe600000018b0 */
[----:B------:R-:W1:Y:S03]  /*4370*/  LDSM.16.M88.4 R176, [R216+0x1000] ;  /* 0x00100000d8b0783b */ /* 0x000e660000000200 */
[C---:B---3--:R-:W-:Y:S06]  /*4380*/  HMMA.16816.F32 R188, R20.reuse, R24, R204 ;  /* 0x0000001814bc723c */ /* 0x048fec00000018cc */
[C---:B------:R-:W-:Y:S06]  /*4390*/  HMMA.16816.F32 R184, R20.reuse, R26, R200 ;  /* 0x0000001a14b8723c */ /* 0x040fec00000018c8 */
[----:B------:R-:W-:Y:S01]  /*43a0*/  HMMA.16816.F32 R180, R20, R172, R196 ;  /* 0x000000ac14b4723c */ /* 0x000fe200000018c4 */
[----:B------:R-:W3:Y:S05]  /*43b0*/  LDSM.16.M88.4 R20, [R217+0x6000] ;  /* 0x00600000d914783b */ /* 0x000eea0000000200 */
[C---:B--2---:R-:W-:Y:S06]  /*43c0*/  HMMA.16816.F32 R200, R16.reuse, R174, R192 ;  /* 0x000000ae10c8723c */ /* 0x044fec00000018c0 */
[C---:B------:R-:W-:Y:S06]  /*43d0*/  HMMA.16816.F32 R232, R16.reuse, R24, R232 ;  /* 0x0000001810e8723c */ /* 0x040fec00000018e8 */
[C---:B------:R-:W-:Y:S01]  /*43e0*/  HMMA.16816.F32 R228, R16.reuse, R26, R228 ;  /* 0x0000001a10e4723c */ /* 0x040fe200000018e4 */
[----:B------:R-:W-:Y:S05]  /*43f0*/  LDSM.16.M88.4 R24, [R214+0x1000] ;  /* 0x00100000d618783b */ /* 0x000fea0000000200 */
[----:B------:R-:W-:Y:S01]  /*4400*/  HMMA.16816.F32 R224, R16, R172, R224 ;  /* 0x000000ac10e0723c */ /* 0x000fe200000018e0 */
[----:B------:R-:W-:Y:S05]  /*4410*/  LDSM.16.M88.4 R16, [R215+0x6000] ;  /* 0x00600000d710783b */ /* 0x000fea0000000200 */
[C---:B-1----:R-:W-:Y:S06]  /*4420*/  HMMA.16816.F32 R196, R4.reuse, R176, R188 ;  /* 0x000000b004c4723c */ /* 0x042fec00000018bc */
[C---:B------:R-:W-:Y:S06]  /*4430*/  HMMA.16816.F32 R192, R4.reuse, R178, R184 ;  /* 0x000000b204c0723c */ /* 0x040fec00000018b8 */
[C---:B------:R-:W-:Y:S06]  /*4440*/  HMMA.16816.F32 R188, R4.reuse, R32, R180 ;  /* 0x0000002004bc723c */ /* 0x040fec00000018b4 */
[----:B------:R-:W-:Y:S01]  /*4450*/  HMMA.16816.F32 R184, R4, R34, R28 ;  /* 0x0000002204b8723c */ /* 0x000fe2000000181c */
[----:B------:R-:W1:Y:S04]  /*4460*/  LDSM.16.M88.4 R4, [R215+0x4000] ;  /* 0x00400000d704783b */ /* 0x000e680000000200 */
[----:B------:R-:W2:Y:S01]  /*4470*/  LDSM.16.M88.4 R28, [R214+0x1800] ;  /* 0x00180000d61c783b */ /* 0x000ea20000000200 */
[----:B---3--:R-:W-:Y:S01]  /*4480*/  HMMA.16816.F32 R172, R20, R32, R224 ;  /* 0x0000002014ac723c */ /* 0x008fe200000018e0 */
[----:B------:R-:W-:-:S05]  /*4490*/  DEPBAR.LE SB0, 0x0 ;  /* 0x000080000000791a */ /* 0x000fca0000000000 */
[C---:B------:R-:W-:Y:S06]  /*44a0*/  HMMA.16816.F32 R200, R20.reuse, R34, R200 ;  /* 0x0000002214c8723c */ /* 0x040fec00000018c8 */
[C---:B------:R-:W-:Y:S06]  /*44b0*/  HMMA.16816.F32 R180, R20.reuse, R176, R232 ;  /* 0x000000b014b4723c */ /* 0x040fec00000018e8 */
[----:B------:R-:W-:Y:S06]  /*44c0*/  HMMA.16816.F32 R176, R20, R178, R228 ;  /* 0x000000b214b0723c */ /* 0x000fec00000018e4 */
[C---:B-1----:R-:W-:Y:S06]  /*44d0*/  HMMA.16816.F32 R32, R4.reuse, R24, R196 ;  /* 0x000000180420723c */ /* 0x042fec00000018c4 */
[C---:B------:R-:W-:Y:S06]  /*44e0*/  HMMA.16816.F32 R192, R4.reuse, R26, R192 ;  /* 0x0000001a04c0723c */ /* 0x040fec00000018c0 */
[C---:B--2---:R-:W-:Y:S06]  /*44f0*/  HMMA.16816.F32 R188, R4.reuse, R28, R188 ;  /* 0x0000001c04bc723c */ /* 0x044fec00000018bc */
[----:B------:R-:W-:Y:S06]  /*4500*/  HMMA.16816.F32 R184, R4, R30, R184 ;  /* 0x0000001e04b8723c */ /* 0x000fec00000018b8 */
[----:B------:R-:W-:Y:S01]  /*4510*/  FSEL R20, R32, -INF , !P0 ;  /* 0xff80000020147808 */ /* 0x000fe20004000000 */
[C---:B------:R-:W-:Y:S01]  /*4520*/  VIADD R7, R0.reuse, 0x1 ;  /* 0x0000000100077836 */ /* 0x040fe20000000000 */
[C---:B------:R-:W-:Y:S01]  /*4530*/  HMMA.16816.F32 R180, R16.reuse, R24, R180 ;  /* 0x0000001810b4723c */ /* 0x040fe200000018b4 */
[----:B------:R-:W-:Y:S01]  /*4540*/  VIADD R6, R0, 0x8 ;  /* 0x0000000800067836 */ /* 0x000fe20000000000 */
[----:B------:R-:W-:Y:S01]  /*4550*/  FMNMX.FTZ R2, R136, R20, !PT ;  /* 0x0000001488027209 */ /* 0x000fe20007810000 */
[C---:B------:R-:W-:Y:S01]  /*4560*/  VIADD R4, R0.reuse, 0x10 ;  /* 0x0000001000047836 */ /* 0x040fe20000000000 */
[----:B------:R-:W-:Y:S01]  /*4570*/  BAR.SYNC.DEFER_BLOCKING 0x0 ;  /* 0x0000000000007b1d */ /* 0x000fe20000010000 */
[-C--:B------:R-:W-:Y:S01]  /*4580*/  ISETP.GE.AND P1, PT, R7, R10.reuse, PT ;  /* 0x0000000a0700720c */ /* 0x080fe20003f26270 */
[----:B------:R-:W-:Y:S01]  /*4590*/  VIADD R5, R0, 0x9 ;  /* 0x0000000900057836 */ /* 0x000fe20000000000 */
[----:B------:R-:W-:Y:S01]  /*45a0*/  ISETP.GE.AND P0, PT, R6, R10, PT ;  /* 0x0000000a0600720c */ /* 0x000fe20003f06270 */
[----:B------:R-:W-:Y:S01]  /*45b0*/  HMMA.16816.F32 R196, R16, R26, R176 ;  /* 0x0000001a10c4723c */ /* 0x000fe200000018b0 */
[----:B------:R-:W-:-:S02]  /*45c0*/  FSEL R22, R33, -INF , !P1 ;  /* 0xff80000021167808 */ /* 0x000fc40004800000 */
[----:B------:R-:W-:Y:S02]  /*45d0*/  FSEL R25, R192, -INF , !P0 ;  /* 0xff800000c0197808 */ /* 0x000fe40004000000 */
[-C--:B------:R-:W-:Y:S01]  /*45e0*/  ISETP.GE.AND P0, PT, R4, R10.reuse, PT ;  /* 0x0000000a0400720c */ /* 0x080fe20003f06270 */
[C---:B------:R-:W-:Y:S01]  /*45f0*/  HMMA.16816.F32 R176, R16.reuse, R28, R172 ;  /* 0x0000001c10b0723c */ /* 0x040fe200000018ac */
[----:B------:R-:W-:Y:S02]  /*4600*/  ISETP.GE.AND P1, PT, R5, R10, PT ;  /* 0x0000000a0500720c */ /* 0x000fe40003f26270 */
[----:B------:R-:W-:Y:S02]  /*4610*/  FMNMX.FTZ R2, R22, R2, !PT ;  /* 0x0000000216027209 */ /* 0x000fe40007810000 */
[----:B------:R-:W-:Y:S01]  /*4620*/  FSEL R252, R188, -INF , !P0 ;  /* 0xff800000bcfc7808 */ /* 0x000fe20004000000 */
[----:B------:R-:W-:Y:S01]  /*4630*/  HMMA.16816.F32 R172, R16, R30, R200 ;  /* 0x0000001e10ac723c */ /* 0x000fe200000018c8 */
[----:B------:R-:W-:-:S02]  /*4640*/  FSEL R32, R193, -INF , !P1 ;  /* 0xff800000c1207808 */ /* 0x000fc40004800000 */
[----:B------:R-:W-:Y:S02]  /*4650*/  FMNMX.FTZ R2, R25, R2, !PT ;  /* 0x0000000219027209 */ /* 0x000fe40007810000 */
[-C--:B------:R-:W-:Y:S02]  /*4660*/  ISETP.GE.AND P0, PT, R9, R10.reuse, PT ;  /* 0x0000000a0900720c */ /* 0x080fe40003f06270 */
[----:B------:R-:W-:Y:S02]  /*4670*/  ISETP.GE.AND P1, PT, R12, R10, PT ;  /* 0x0000000a0c00720c */ /* 0x000fe40003f26270 */
[----:B------:R-:W-:Y:S02]  /*4680*/  FMNMX.FTZ R2, R32, R2, !PT ;  /* 0x0000000220027209 */ /* 0x000fe40007810000 */
[----:B------:R-:W-:Y:S02]  /*4690*/  FSEL R228, R184, -INF , !P0 ;  /* 0xff800000b8e47808 */ /* 0x000fe40004000000 */
[----:B------:R-:W-:-:S02]  /*46a0*/  PLOP3.LUT P0, PT, PT, PT, UP0, 0x80, 0x0 ;  /* 0x000000000000781c */ /* 0x000fc40003f0f008 */
[----:B------:R-:W-:Y:S02]  /*46b0*/  FSEL R229, R189, -INF , !P1 ;  /* 0xff800000bde57808 */ /* 0x000fe40004800000 */
[----:B------:R-:W-:Y:S02]  /*46c0*/  FMNMX.FTZ R2, R252, R2, !PT ;  /* 0x00000002fc027209 */ /* 0x000fe40007810000 */
[----:B------:R-:W-:Y:S02]  /*46d0*/  ISETP.GE.AND P1, PT, R8, R10, PT ;  /* 0x0000000a0800720c */ /* 0x000fe40003f26270 */
[----:B------:R-:W-:Y:S02]  /*46e0*/  FMNMX.FTZ R2, R229, R2, !PT ;  /* 0x00000002e5027209 */ /* 0x000fe40007810000 */
[----:B------:R-:W-:Y:S02]  /*46f0*/  FSEL R192, R185, -INF , !P1 ;  /* 0xff800000b9c07808 */ /* 0x000fe40004800000 */
        /* <DEDUP_REMOVED lines=14> */
[----:B--2---:R-:W-:-:S04]  /*47e0*/  LEA R3, P0, R3, R250, 0x5 ;  /* 0x000000fa03037211 */ /* 0x004fc800078028ff */
[----:B------:R-:W-:Y:S02]  /*47f0*/  LEA R2, P1, R3, UR6, 0x1 ;  /* 0x0000000603027c11 */ /* 0x000fe4000f8208ff */
[----:B---3--:R-:W-:Y:S02]  /*4800*/  LEA.HI.X R17, R17, R139, R16, 0x5, P0 ;  /* 0x0000008b11117211 */ /* 0x008fe400000f2c10 */
[----:B------:R-:W-:Y:S02]  /*4810*/  IADD3 R16, P0, R2, UR17, RZ ;  /* 0x0000001102107c10 */ /* 0x000fe4000ff1e0ff */
[----:B------:R-:W-:-:S04]  /*4820*/  LEA.HI.X R3, R3, UR7, R17, 0x1, P1 ;  /* 0x0000000703037c11 */ /* 0x000fc800088f0c11 */
[----:B------:R-:W-:Y:S01]  /*4830*/  IADD3.X R17, R3, UR16, RZ, P0, !PT ;  /* 0x0000001003117c10 */ /* 0x000fe200087fe4ff */
[----:B------:R-:W-:Y:S01]  /*4840*/  @!PT LDS RZ, [RZ] ;  /* 0x00000000fffff984 */ /* 0x000fe20000000800 */
[----:B------:R-:W-:Y:S01]  /*4850*/  @!PT LDS RZ, [RZ] ;  /* 0x00000000fffff984 */ /* 0x000fe20000000800 */
[----:B------:R-:W-:Y:S01]  /*4860*/  @!PT LDS RZ, [RZ] ;  /* 0x00000000fffff984 */ /* 0x000fe20000000800 */
[----:B------:R1:W-:Y:S04]  /*4870*/  LDGSTS.E.BYPASS.LTC128B.128 [R223+0x8000], desc[UR20][R2.64] ;  /* 0x0800000002df7fae */ /* 0x0003e8000b901d54 */
[----:B------:R1:W-:Y:S04]  /*4880*/  LDGSTS.E.BYPASS.LTC128B.128 [R223+0x9000], desc[UR20][R2.64+0x80] ;  /* 0x0900008002df7fae */ /* 0x0003e8000b901d54 */
[----:B------:R1:W-:Y:S04]  /*4890*/  LDGSTS.E.BYPASS.LTC128B.128 [R223+0x8800], desc[UR20][R16.64] ;  /* 0x0880000010df7fae */ /* 0x0003e8000b901d54 */
[----:B------:R1:W-:Y:S04]  /*48a0*/  LDGSTS.E.BYPASS.LTC128B.128 [R223+0x9800], desc[UR20][R16.64+0x80] ;  /* 0x0980008010df7fae */ /* 0x0003e8000b901d54 */
[----:B------:R-:W0:Y:S02]  /*48b0*/  LDGDEPBAR ;  /* 0x00000000000079af */ /* 0x000e240000000000 */
.L_x_1055:
[----:B------:R-:W2:Y:S04]  /*48c0*/  LDL.LU.64 R138, [R1+0x28] ;  /* 0x00002800018a7983 */ /* 0x000ea80000300a00 */
[----:B------:R-:W3:Y:S04]  /*48d0*/  LDL.LU.64 R188, [R1+0x30] ;  /* 0x0000300001bc7983 */ /* 0x000ee80000300a00 */
[----:B------:R-:W4:Y:S01]  /*48e0*/  LDL.LU.64 R184, [R1+0x38] ;  /* 0x0000380001b87983 */ /* 0x000f220000300a00 */
[-C--:B------:R-:W-:Y:S01]  /*48f0*/  ISETP.GE.AND P1, PT, R0, R11.reuse, PT ;  /* 0x0000000b0000720c */ /* 0x080fe20003f26270 */
[----:B------:R-:W-:Y:S01]  /*4900*/  IMAD.WIDE.U32 R18, R242, -0x2daee0ad, RZ ;  /* 0xd2511f53f2127825 */ /* 0x000fe200078e00ff */
[----:B------:R-:W-:Y:S01]  /*4910*/  ISETP.GE.AND P0, PT, R7, R11, PT ;  /* 0x0000000b0700720c */ /* 0x000fe20003f06270 */
[----:B-1----:R-:W1:Y:S01]  /*4920*/  SHFL.BFLY PT, R3, R13, 0x2, 0x1f ;  /* 0x0c401f000d037f89 */ /* 0x002e6200000e0000 */
[----:B------:R-:W-:Y:S01]  /*4930*/  FSEL R17, R34, -INF , !P1 ;  /* 0xff80000022117808 */ /* 0x000fe20004800000 */
[----:B------:R-:W-:Y:S01]  /*4940*/  UISETP.GE.AND UP0, UPT, UR32, 0x3, UPT ;  /* 0x000000032000788c */ /* 0x000fe2000bf06270 */
[----:B------:R-:W-:-:S02]  /*4950*/  FSEL R24, R35, -INF , !P0 ;  /* 0xff80000023187808 */ /* 0x000fc40004000000 */
[----:B------:R-:W-:Y:S02]  /*4960*/  ISETP.GE.AND P1, PT, R6, R11, PT ;  /* 0x0000000b0600720c */ /* 0x000fe40003f26270 */
[----:B------:R-:W-:Y:S02]  /*4970*/  FMNMX.FTZ R2, R135, R17, !PT ;  /* 0x0000001187027209 */ /* 0x000fe40007810000 */
        /* <DEDUP_REMOVED lines=10> */
[-C--:B------:R-:W-:Y:S02]  /*4a20*/  ISETP.GE.AND P1, PT, R9, R11.reuse, PT ;  /* 0x0000000b0900720c */ /* 0x080fe40003f26270 */
[----:B------:R-:W-:Y:S01]  /*4a30*/  FSEL R207, R191, -INF , !P2 ;  /* 0xff800000bfcf7808 */ /* 0x000fe20005000000 */
[----:B------:R-:W-:Y:S01]  /*4a40*/  SHFL.BFLY PT, R23, R13, 0x1, 0x1f ;  /* 0x0c201f000d177f89 */ /* 0x000fe200000e0000 */
[----:B------:R-:W-:Y:S01]  /*4a50*/  FMNMX.FTZ R3, R206, R2, !PT ;  /* 0x00000002ce037209 */ /* 0x000fe20007810000 */
[----:B------:R-:W-:Y:S01]  /*4a60*/  IMAD.U32 R2, RZ, RZ, UR23 ;  /* 0x00000017ff027e24 */ /* 0x000fe2000f8e00ff */
[----:B------:R-:W-:Y:S02]  /*4a70*/  ISETP.GE.AND P0, PT, R8, R11, PT ;  /* 0x0000000b0800720c */ /* 0x000fe40003f06270 */
[----:B------:R-:W-:Y:S02]  /*4a80*/  FSEL R250, R186, -INF , !P1 ;  /* 0xff800000bafa7808 */ /* 0x000fe40004800000 */
[----:B------:R-:W-:-:S02]  /*4a90*/  FMNMX.FTZ R3, R207, R3, !PT ;  /* 0x00000003cf037209 */ /* 0x000fc40007810000 */
[----:B------:R-:W-:Y:S02]  /*4aa0*/  FSEL R251, R187, -INF , !P0 ;  /* 0xff800000bbfb7808 */ /* 0x000fe40004000000 */
[----:B------:R-:W-:Y:S02]  /*4ab0*/  FMNMX.FTZ R3, R250, R3, !PT ;  /* 0x00000003fa037209 */ /* 0x000fe40007810000 */
[-C--:B------:R-:W-:Y:S02]  /*4ac0*/  ISETP.GE.AND P1, PT, R0, R14.reuse, PT ;  /* 0x0000000e0000720c */ /* 0x080fe40003f26270 */
[----:B------:R-:W-:Y:S02]  /*4ad0*/  FMNMX.FTZ R3, R251, R3, !PT ;  /* 0x00000003fb037209 */ /* 0x000fe40007810000 */
[----:B------:R-:W-:Y:S02]  /*4ae0*/  ISETP.GE.AND P0, PT, R7, R14, PT ;  /* 0x0000000e0700720c */ /* 0x000fe40003f06270 */
[----:B------:R-:W-:Y:S01]  /*4af0*/  FSEL R21, R180, -INF , !P1 ;  /* 0xff800000b4157808 */ /* 0x000fe20004800000 */
[----:B------:R-:W1:Y:S01]  /*4b00*/  SHFL.BFLY PT, R16, R3, 0x2, 0x1f ;  /* 0x0c401f0003107f89 */ /* 0x000e6200000e0000 */
[----:B------:R-:W-:-:S02]  /*4b10*/  LOP3.LUT R35, R239, UR4, R2, 0x96, !PT ;  /* 0x00000004ef237c12 */ /* 0x000fc4000f8e9602 */
[-C--:B------:R-:W-:Y:S02]  /*4b20*/  ISETP.GE.AND P2, PT, R6, R14.reuse, PT ;  /* 0x0000000e0600720c */ /* 0x080fe40003f46270 */
[----:B------:R-:W-:Y:S02]  /*4b30*/  FSEL R30, R181, -INF , !P0 ;  /* 0xff800000b51e7808 */ /* 0x000fe40004000000 */
        /* <DEDUP_REMOVED lines=8> */
[----:B------:R-:W-:Y:S02]  /*4bc0*/  FSEL R176, R176, -INF , !P0 ;  /* 0xff800000b0b07808 */ /* 0x000fe40004000000 */
[----:B------:R-:W-:-:S02]  /*4bd0*/  FMNMX.FTZ R2, R33, R2, !PT ;  /* 0x0000000221027209 */ /* 0x000fc40007810000 */
[----:B------:R-:W-:Y:S02]  /*4be0*/  ISETP.GE.AND P0, PT, R0, R15, PT ;  /* 0x0000000f0000720c */ /* 0x000fe40003f06270 */
[----:B------:R-:W-:Y:S02]  /*4bf0*/  ISETP.GE.AND P1, PT, R9, R14, PT ;  /* 0x0000000e0900720c */ /* 0x000fe40003f26270 */
[----:B------:R-:W-:Y:S02]  /*4c00*/  FSEL R177, R177, -INF , !P2 ;  /* 0xff800000b1b17808 */ /* 0x000fe40005000000 */
[----:B------:R-:W-:Y:S02]  /*4c10*/  FMNMX.FTZ R2, R176, R2, !PT ;  /* 0x00000002b0027209 */ /* 0x000fe40007810000 */
[----:B------:R-:W-:Y:S02]  /*4c20*/  LOP3.LUT R132, R19, UR29, R238, 0x96, !PT ;  /* 0x0000001d13847c12 */ /* 0x000fe4000f8e96ee */
[----:B------:R-:W-:-:S02]  /*4c30*/  FSEL R19, R182, -INF , !P0 ;  /* 0xff800000b6137808 */ /* 0x000fc40004000000 */
[-C--:B------:R-:W-:Y:S02]  /*4c40*/  ISETP.GE.AND P2, PT, R7, R15.reuse, PT ;  /* 0x0000000f0700720c */ /* 0x080fe40003f46270 */
[----:B------:R-:W-:Y:S02]  /*4c50*/  ISETP.GE.AND P3, PT, R8, R14, PT ;  /* 0x0000000e0800720c */ /* 0x000fe40003f66270 */
[----:B------:R-:W-:Y:S02]  /*4c60*/  FSEL R172, R172, -INF , !P1 ;  /* 0xff800000acac7808 */ /* 0x000fe40004800000 */
[----:B------:R-:W-:Y:S02]  /*4c70*/  FMNMX.FTZ R2, R177, R2, !PT ;  /* 0x00000002b1027209 */ /* 0x000fe40007810000 */
[----:B------:R-:W-:Y:S02]  /*4c80*/  ISETP.GE.AND P0, PT, R5, R15, PT ;  /* 0x0000000f0500720c */ /* 0x000fe40003f06270 */
[----:B------:R-:W-:-:S02]  /*4c90*/  FMNMX.FTZ R5, R134, R19, !PT ;  /* 0x0000001386057209 */ /* 0x000fc40007810000 */
[----:B------:R-:W-:Y:S02]  /*4ca0*/  FSEL R31, R183, -INF , !P2 ;  /* 0xff800000b71f7808 */ /* 0x000fe40005000000 */
[----:B-1----:R-:W-:Y:S02]  /*4cb0*/  FMNMX.FTZ R0, R3, R16, !PT ;  /* 0x0000001003007209 */ /* 0x002fe40007810000 */
[----:B------:R-:W-:Y:S02]  /*4cc0*/  FSEL R173, R173, -INF , !P3 ;  /* 0xff800000adad7808 */ /* 0x000fe40005800000 */
[----:B------:R-:W-:Y:S02]  /*4cd0*/  FMNMX.FTZ R2, R172, R2, !PT ;  /* 0x00000002ac027209 */ /* 0x000fe40007810000 */
[----:B------:R-:W-:Y:S02]  /*4ce0*/  ISETP.GE.AND P1, PT, R6, R15, PT ;  /* 0x0000000f0600720c */ /* 0x000fe40003f26270 */
[----:B------:R-:W-:-:S02]  /*4cf0*/  FMNMX.FTZ R3, R31, R5, !PT ;  /* 0x000000051f037209 */ /* 0x000fc40007810000 */
[----:B------:R-:W-:Y:S01]  /*4d00*/  FMNMX.FTZ R2, R173, R2, !PT ;  /* 0x00000002ad027209 */ /* 0x000fe20007810000 */
[----:B------:R-:W1:Y:S01]  /*4d10*/  SHFL.BFLY PT, R5, R0, 0x1, 0x1f ;  /* 0x0c201f0000057f89 */ /* 0x000e6200000e0000 */
[----:B------:R-:W-:Y:S02]  /*4d20*/  FSEL R29, R198, -INF , !P1 ;  /* 0xff800000c61d7808 */ /* 0x000fe40004800000 */
[----:B------:R-:W-:Y:S01]  /*4d30*/  ISETP.GE.AND P2, PT, R4, R15, PT ;  /* 0x0000000f0400720c */ /* 0x000fe20003f46270 */
[----:B------:R-:W5:Y:S01]  /*4d40*/  SHFL.BFLY PT, R16, R2, 0x2, 0x1f ;  /* 0x0c401f0002107f89 */ /* 0x000f6200000e0000 */
[----:B------:R-:W-:Y:S02]  /*4d50*/  FSEL R26, R199, -INF , !P0 ;  /* 0xff800000c71a7808 */ /* 0x000fe40004000000 */
[----:B------:R-:W-:Y:S02]  /*4d60*/  FMNMX.FTZ R3, R29, R3, !PT ;  /* 0x000000031d037209 */ /* 0x000fe40007810000 */
[----:B------:R-:W-:-:S02]  /*4d70*/  FMNMX.FTZ R243, R13, R23, !PT ;  /* 0x000000170df37209 */ /* 0x000fc40007810000 */
[----:B------:R-:W-:Y:S01]  /*4d80*/  ISETP.GE.AND P1, PT, R12, R15, PT ;  /* 0x0000000f0c00720c */ /* 0x000fe20003f26270 */
[----:B------:R-:W-:Y:S01]  /*4d90*/  IMAD.WIDE.U32 R12, R35, -0x326172a9, RZ ;  /* 0xcd9e8d57230c7825 */ /* 0x000fe200078e00ff */
[----:B------:R-:W-:-:S03]  /*4da0*/  FSEL R137, R178, -INF , !P2 ;  /* 0xff800000b2897808 */ /* 0x000fc60005000000 */
[----:B------:R-:W-:Y:S01]  /*4db0*/  FMUL.FTZ R23, R243, UR33 ;  /* 0x00000021f3177c20 */ /* 0x000fe20008410000 */
[----:B------:R-:W-:Y:S02]  /*4dc0*/  FMNMX.FTZ R3, R26, R3, !PT ;  /* 0x000000031a037209 */ /* 0x000fe40007810000 */
[----:B------:R-:W-:Y:S02]  /*4dd0*/  ISETP.GE.AND P0, PT, R9, R15, PT ;  /* 0x0000000f0900720c */ /* 0x000fe40003f06270 */
[----:B------:R-:W-:Y:S02]  /*4de0*/  FSEL R179, R179, -INF , !P1 ;  /* 0xff800000b3b37808 */ /* 0x000fe40004800000 */
[----:B------:R-:W-:Y:S02]  /*4df0*/  FMNMX.FTZ R3, R137, R3, !PT ;  /* 0x0000000389037209 */ /* 0x000fe40007810000 */
[----:B------:R-:W-:Y:S02]  /*4e00*/  FSETP.NEU.FTZ.AND P3, PT, R243, -INF , PT ;  /* 0xff800000f300780b */ /* 0x000fe40003f7d000 */
[----:B------:R-:W-:-:S02]  /*4e10*/  ISETP.GE.AND P1, PT, R8, R15, PT ;  /* 0x0000000f0800720c */ /* 0x000fc40003f26270 */
[----:B------:R-:W-:Y:S02]  /*4e20*/  FSEL R180, R174, -INF , !P0 ;  /* 0xff800000aeb47808 */ /* 0x000fe40004000000 */
[----:B------:R-:W-:Y:S02]  /*4e30*/  FMNMX.FTZ R3, R179, R3, !PT ;  /* 0x00000003b3037209 */ /* 0x000fe40007810000 */
[----:B------:R-:W-:Y:S02]  /*4e40*/  FSEL R23, R23, RZ, P3 ;  /* 0x000000ff17177208 */ /* 0x000fe40001800000 */
[----:B------:R-:W-:Y:S02]  /*4e50*/  FSEL R178, R175, -INF , !P1 ;  /* 0xff800000afb27808 */ /* 0x000fe40004800000 */
[----:B------:R-:W-:Y:S01]  /*4e60*/  FMNMX.FTZ R3, R180, R3, !PT ;  /* 0x00000003b4037209 */ /* 0x000fe20007810000 */
[--C-:B------:R-:W-:Y:S01]  /*4e70*/  FFMA.FTZ R20, R20, UR33, -R23.reuse ;  /* 0x0000002114147c23 */ /* 0x100fe20008010817 */
[----:B-1----:R-:W-:Y:S01]  /*4e80*/  FMNMX.FTZ R242, R0, R5, !PT ;  /* 0x0000000500f27209 */ /* 0x002fe20007810000 */
[----:B------:R-:W-:Y:S01]  /*4e90*/  FFMA.FTZ R22, R22, UR33, -R23 ;  /* 0x0000002116167c23 */ /* 0x000fe20008010817 */
[----:B------:R-:W-:Y:S01]  /*4ea0*/  FMNMX.FTZ R0, R178, R3, !PT ;  /* 0x00000003b2007209 */ /* 0x000fe20007810000 */
[----:B------:R1:W-:Y:S01]  /*4eb0*/  MUFU.EX2 R193, R20 ;  /* 0x0000001400c17308 */ /* 0x0003e20000000800 */
[----:B-----5:R-:W-:Y:S01]  /*4ec0*/  FMNMX.FTZ R16, R2, R16, !PT ;  /* 0x0000001002107209 */ /* 0x020fe20007810000 */
[----:B------:R-:W-:Y:S01]  /*4ed0*/  IMAD.WIDE.U32 R2, R132, -0x326172a9, RZ ;  /* 0xcd9e8d5784027825 */ /* 0x000fe200078e00ff */
[----:B------:R-:W-:-:S03]  /*4ee0*/  FSETP.NEU.FTZ.AND P2, PT, R242, -INF , PT ;  /* 0xff800000f200780b */ /* 0x000fc60003f5d000 */
[--C-:B------:R-:W-:Y:S01]  /*4ef0*/  FFMA.FTZ R25, R25, UR33, -R23.reuse ;  /* 0x0000002119197c23 */ /* 0x100fe20008010817 */
[----:B------:R-:W-:Y:S01]  /*4f00*/  LOP3.LUT R6, R245, UR28, R12, 0x96, !PT ;  /* 0x0000001cf5067c12 */ /* 0x000fe2000f8e960c */
[----:B------:R-:W5:Y:S01]  /*4f10*/  SHFL.BFLY PT, R35, R16, 0x1, 0x1f ;  /* 0x0c201f0010237f89 */ /* 0x000f6200000e0000 */
[----:B------:R-:W-:Y:S01]  /*4f20*/  FFMA.FTZ R32, R32, UR33, -R23 ;  /* 0x0000002120207c23 */ /* 0x000fe20008010817 */
[----:B------:R5:W2:Y:S02]  /*4f30*/  MUFU.EX2 R187, R22 ;  /* 0x0000001600bb7308 */ /* 0x000aa40000000800 */
[----:B------:R-:W-:-:S06]  /*4f40*/  IMAD.WIDE.U32 R6, R6, -0x2daee0ad, RZ ;  /* 0xd2511f5306067825 */ /* 0x000fcc00078e00ff */
[----:B------:R-:W-:Y:S01]  /*4f50*/  MUFU.EX2 R194, R25 ;  /* 0x0000001900c27308 */ /* 0x000fe20000000800 */
[----:B-1----:R-:W1:Y:S01]  /*4f60*/  SHFL.BFLY PT, R20, R0, 0x2, 0x1f ;  /* 0x0c401f0000147f89 */ /* 0x002e6200000e0000 */
[----:B-----5:R-:W-:-:S05]  /*4f70*/  FMUL.FTZ R22, R242, UR33 ;  /* 0x00000021f2167c20 */ /* 0x020fca0008410000 */
[----:B------:R-:W-:Y:S02]  /*4f80*/  FSEL R22, R22, RZ, P2 ;  /* 0x000000ff16167208 */ /* 0x000fe40001000000 */
[----:B------:R-:W-:-:S03]  /*4f90*/  FMNMX.FTZ R239, R16, R35, !PT ;  /* 0x0000002310ef7209 */ /* 0x000fc60007810000 */
[--C-:B------:R-:W-:Y:S01]  /*4fa0*/  FFMA.FTZ R24, R24, UR33, -R22.reuse ;  /* 0x0000002118187c23 */ /* 0x100fe20008010816 */
[--C-:B------:R-:W-:Y:S01]  /*4fb0*/  FFMA.FTZ R17, R17, UR33, -R22.reuse ;  /* 0x0000002111117c23 */ /* 0x100fe20008010816 */
[----:B------:R-:W-:Y:S01]  /*4fc0*/  FSETP.NEU.FTZ.AND P1, PT, R239, -INF , PT ;  /* 0xff800000ef00780b */ /* 0x000fe20003f3d000 */
[--C-:B------:R-:W-:Y:S01]  /*4fd0*/  FFMA.FTZ R28, R28, UR33, -R22.reuse ;  /* 0x000000211c1c7c23 */ /* 0x100fe20008010816 */
[----:B------:R5:W-:Y:S01]  /*4fe0*/  MUFU.EX2 R204, R24 ;  /* 0x0000001800cc7308 */ /* 0x000be20000000800 */
[----:B------:R-:W-:-:S07]  /*4ff0*/  FFMA.FTZ R27, R27, UR33, -R22 ;  /* 0x000000211b1b7c23 */ /* 0x000fce0008010816 */
[----:B------:R5:W5:Y:S08]  /*5000*/  MUFU.EX2 R205, R17 ;  /* 0x0000001100cd7308 */ /* 0x000b700000000800 */
[----:B------:R-:W-:Y:S08]  /*5010*/  MUFU.EX2 R199, R28 ;  /* 0x0000001c00c77308 */ /* 0x000ff00000000800 */
[----:B------:R-:W-:Y:S01]  /*5020*/  MUFU.EX2 R198, R27 ;  /* 0x0000001b00c67308 */ /* 0x000fe20000000800 */
[----:B---3--:R-:W-:-:S02]  /*5030*/  LOP3.LUT R5, R13, UR30, R188, 0x96, !PT ;  /* 0x0000001e0d057c12 */ /* 0x008fc4000f8e96bc */
[----:B----4-:R-:W-:Y:S01]  /*5040*/  LOP3.LUT R4, R13, UR30, R184, 0x96, !PT ;  /* 0x0000001e0d047c12 */ /* 0x010fe2000f8e96b8 */
[----:B------:R-:W3:Y:S04]  /*5050*/  LDC.U8 R185, c[0x0][0x388] ;  /* 0x0000e200ffb97b82 */ /* 0x000ee80000000000 */
[----:B------:R-:W-:Y:S01]  /*5060*/  MUFU.EX2 R184, R32 ;  /* 0x0000002000b87308 */ /* 0x000fe20000000800 */
[----:B------:R-:W-:Y:S01]  /*5070*/  IMAD.WIDE.U32 R8, R4, -0x2daee0ad, RZ ;  /* 0xd2511f5304087825 */ /* 0x000fe200078e00ff */
[----:B------:R-:W-:-:S03]  /*5080*/  LOP3.LUT R4, R3, UR28, R12, 0x96, !PT ;  /* 0x0000001c03047c12 */ /* 0x000fc6000f8e960c */
[----:B------:R-:W-:Y:S01]  /*5090*/  IMAD.WIDE.U32 R12, R5, -0x2daee0ad, RZ ;  /* 0xd2511f53050c7825 */ /* 0x000fe200078e00ff */
[----:B--2---:R-:W-:Y:S02]  /*50a0*/  LOP3.LUT R3, R9, UR27, R138, 0x96, !PT ;  /* 0x0000001b09037c12 */ /* 0x004fe4000f8e968a */
[----:B------:R-:W-:Y:S01]  /*50b0*/  LOP3.LUT R8, R7, UR25, R8, 0x96, !PT ;  /* 0x0000001907087c12 */ /* 0x000fe2000f8e9608 */
[----:B------:R-:W-:Y:S01]  /*50c0*/  IMAD.WIDE.U32 R4, R4, -0x2daee0ad, RZ ;  /* 0xd2511f5304047825 */ /* 0x000fe200078e00ff */
[----:B------:R-:W-:Y:S02]  /*50d0*/  LOP3.LUT R18, R13, UR27, R18, 0x96, !PT ;  /* 0x0000001b0d127c12 */ /* 0x000fe4000f8e9612 */
[----:B-1----:R-:W-:Y:S01]  /*50e0*/  FMNMX.FTZ R7, R0, R20, !PT ;  /* 0x0000001400077209 */ /* 0x002fe20007810000 */
[----:B------:R-:W-:Y:S01]  /*50f0*/  IMAD.WIDE.U32 R138, R3, -0x326172a9, RZ ;  /* 0xcd9e8d57038a7825 */ /* 0x000fe200078e00ff */
[----:B------:R-:W-:-:S03]  /*5100*/  LOP3.LUT R12, R5, UR25, R12, 0x96, !PT ;  /* 0x00000019050c7c12 */ /* 0x000fc6000f8e960c */
[----:B-----5:R-:W-:Y:S01]  /*5110*/  IMAD.WIDE.U32 R24, R18, -0x326172a9, RZ ;  /* 0xcd9e8d5712187825 */ /* 0x020fe200078e00ff */
[----:B------:R-:W-:-:S03]  /*5120*/  LOP3.LUT R17, R139, UR26, R244, 0x96, !PT ;  /* 0x0000001a8b117c12 */ /* 0x000fc6000f8e96f4 */
[----:B------:R-:W-:Y:S01]  /*5130*/  IMAD.WIDE.U32 R12, R12, -0x326172a9, RZ ;  /* 0xcd9e8d570c0c7825 */ /* 0x000fe200078e00ff */
[----:B------:R-:W-:Y:S02]  /*5140*/  LOP3.LUT R2, R25, UR26, R2, 0x96, !PT ;  /* 0x0000001a19027c12 */ /* 0x000fe4000f8e9602 */
[----:B---3--:R-:W-:Y:S01]  /*5150*/  PRMT R245, R185, 0x7054, R185 ;  /* 0x00007054b9f57816 */ /* 0x008fe200000000b9 */
[----:B------:R-:W-:Y:S01]  /*5160*/  IMAD.WIDE.U32 R8, R8, -0x326172a9, RZ ;  /* 0xcd9e8d5708087825 */ /* 0x000fe200078e00ff */
[----:B------:R-:W-:Y:S02]  /*5170*/  LOP3.LUT R0, R13, UR24, R24, 0x96, !PT ;  /* 0x000000180d007c12 */ /* 0x000fe4000f8e9618 */
[----:B------:R-:W1:Y:S01]  /*5180*/  SHFL.BFLY PT, R13, R7, 0x1, 0x1f ;  /* 0x0c201f00070d7f89 */ /* 0x000e6200000e0000 */
[----:B------:R-:W-:Y:S01]  /*5190*/  IMAD.WIDE.U32 R16, R17, -0x2daee0ad, RZ ;  /* 0xd2511f5311107825 */ /* 0x000fe200078e00ff */
[----:B------:R-:W-:-:S03]  /*51a0*/  LOP3.LUT R3, R9, UR24, R138, 0x96, !PT ;  /* 0x0000001809037c12 */ /* 0x000fc6000f8e968a */
[----:B------:R-:W-:Y:S01]  /*51b0*/  FMUL.FTZ R9, R239, UR33 ;  /* 0x00000021ef097c20 */ /* 0x000fe20008410000 */
[----:B------:R-:W-:Y:S01]  /*51c0*/  IMAD.WIDE.U32 R138, R0, -0x2daee0ad, RZ ;  /* 0xd2511f53008a7825 */ /* 0x000fe200078e00ff */
[----:B------:R-:W-:-:S03]  /*51d0*/  LOP3.LUT R17, R17, UR19, R6, 0x96, !PT ;  /* 0x0000001311117c12 */ /* 0x000fc6000f8e9606 */
[----:B------:R-:W-:Y:S01]  /*51e0*/  FSEL R9, R9, RZ, P1 ;  /* 0x000000ff09097208 */ /* 0x000fe20000800000 */
[----:B------:R-:W-:-:S04]  /*51f0*/  IMAD.WIDE.U32 R182, R3, -0x2daee0ad, RZ ;  /* 0xd2511f5303b67825 */ /* 0x000fc800078e00ff */
[----:B------:R-:W-:-:S04]  /*5200*/  IMAD.WIDE.U32 R2, R2, -0x2daee0ad, RZ ;  /* 0xd2511f5302027825 */ /* 0x000fc800078e00ff */
[--C-:B------:R-:W-:Y:S01]  /*5210*/  FFMA.FTZ R21, R21, UR33, -R9.reuse ;  /* 0x0000002115157c23 */ /* 0x100fe20008010809 */
[----:B------:R-:W-:Y:S01]  /*5220*/  LOP3.LUT R0, R183, UR14, R16, 0x96, !PT ;  /* 0x0000000eb7007c12 */ /* 0x000fe2000f8e9610 */
[----:B------:R-:W-:Y:S01]  /*5230*/  FFMA.FTZ R30, R30, UR33, -R9 ;  /* 0x000000211e1e7c23 */ /* 0x000fe20008010809 */
[----:B------:R-:W-:Y:S01]  /*5240*/  IMAD.WIDE.U32 R16, R17, -0x326172a9, RZ ;  /* 0xcd9e8d5711107825 */ /* 0x000fe200078e00ff */
[----:B------:R-:W-:Y:S01]  /*5250*/  LOP3.LUT R20, R3, UR19, R4, 0x96, !PT ;  /* 0x0000001303147c12 */ /* 0x000fe2000f8e9604 */
[----:B------:R2:W-:Y:S01]  /*5260*/  MUFU.EX2 R197, R21 ;  /* 0x0000001500c57308 */ /* 0x0005e20000000800 */
[----:B------:R-:W-:Y:S01]  /*5270*/  LOP3.LUT R4, R139, UR14, R2, 0x96, !PT ;  /* 0x0000000e8b047c12 */ /* 0x000fe2000f8e9602 */
[----:B------:R-:W-:Y:S01]  /*5280*/  IMAD.WIDE.U32 R2, R0, -0x326172a9, RZ ;  /* 0xcd9e8d5700027825 */ /* 0x000fe200078e00ff */
[----:B------:R-:W-:-:S03]  /*5290*/  LOP3.LUT R244, R17, UR15, R8, 0x96, !PT ;  /* 0x0000000f11f47c12 */ /* 0x000fc6000f8e9608 */
[--C-:B------:R-:W-:Y:S01]  /*52a0*/  FFMA.FTZ R34, R34, UR33, -R9.reuse ;  /* 0x0000002122227c23 */ /* 0x100fe20008010809 */
[----:B-1----:R-:W-:Y:S01]  /*52b0*/  FMNMX.FTZ R238, R7, R13, !PT ;  /* 0x0000000d07ee7209 */ /* 0x002fe20007810000 */
[----:B------:R-:W-:Y:S01]  /*52c0*/  IMAD.WIDE.U32 R4, R4, -0x326172a9, RZ ;  /* 0xcd9e8d5704047825 */ /* 0x000fe200078e00ff */
[----:B------:R-:W-:Y:S01]  /*52d0*/  LOP3.LUT R6, R3, UR31, R16, 0x96, !PT ;  /* 0x0000001f03067c12 */ /* 0x000fe2000f8e9610 */
[----:B------:R1:W-:Y:S01]  /*52e0*/  MUFU.EX2 R196, R30 ;  /* 0x0000001e00c47308 */ /* 0x0003e20000000800 */
[----:B------:R-:W-:Y:S01]  /*52f0*/  LOP3.LUT R3, R2, 0xffff, RZ, 0xc0, !PT ;  /* 0x0000ffff02037812 */ /* 0x000fe200078ec0ff */
[----:B------:R-:W-:Y:S01]  /*5300*/  FMUL.FTZ R8, R238, UR33 ;  /* 0x00000021ee087c20 */ /* 0x000fe20008410000 */
[----:B------:R-:W-:Y:S01]  /*5310*/  LOP3.LUT R17, R2, 0xff, RZ, 0xc0, !PT ;  /* 0x000000ff02117812 */ /* 0x000fe200078ec0ff */
[----:B------:R-:W-:Y:S01]  /*5320*/  FFMA.FTZ R33, R33, UR33, -R9 ;  /* 0x0000002121217c23 */ /* 0x000fe20008010809 */
[----:B------:R-:W-:Y:S02]  /*5330*/  SHF.R.U32.HI R13, RZ, 0x10, R2 ;  /* 0x00000010ff0d7819 */ /* 0x000fe40000011602 */
[----:B------:R-:W-:Y:S01]  /*5340*/  LOP3.LUT R7, R4, 0xff, RZ, 0xc0, !PT ;  /* 0x000000ff04077812 */ /* 0x000fe200078ec0ff */
[----:B------:R-:W-:Y:S01]  /*5350*/  MUFU.EX2 R191, R34 ;  /* 0x0000002200bf7308 */ /* 0x000fe20000000800 */
[----:B--2---:R-:W-:Y:S01]  /*5360*/  IMAD.WIDE.U32 R20, R20, -0x326172a9, RZ ;  /* 0xcd9e8d5714147825 */ /* 0x004fe200078e00ff */
[----:B------:R-:W-:-:S02]  /*5370*/  SHF.R.U32.HI R16, RZ, 0x10, R4 ;  /* 0x00000010ff107819 */ /* 0x000fc40000011604 */
[----:B------:R-:W-:Y:S02]  /*5380*/  FSETP.NEU.FTZ.AND P0, PT, R238, -INF , PT ;  /* 0xff800000ee00780b */ /* 0x000fe40003f1d000 */
[----:B------:R-:W-:Y:S02]  /*5390*/  LOP3.LUT R139, R21, UR15, R12, 0x96, !PT ;  /* 0x0000000f158b7c12 */ /* 0x000fe4000f8e960c */
[----:B------:R-:W-:Y:S01]  /*53a0*/  SHF.R.U32.HI R12, RZ, 0x18, R2 ;  /* 0x00000018ff0c7819 */ /* 0x000fe20000011602 */
[----:B------:R-:W-:Y:S01]  /*53b0*/  MUFU.EX2 R190, R33 ;  /* 0x0000002100be7308 */ /* 0x000fe20000000800 */
[----:B------:R-:W-:Y:S02]  /*53c0*/  LOP3.LUT R2, R4, 0xffff, RZ, 0xc0, !PT ;  /* 0x0000ffff04027812 */ /* 0x000fe400078ec0ff */
[----:B------:R-:W-:Y:S02]  /*53d0*/  LOP3.LUT R0, R5, UR31, R20, 0x96, !PT ;  /* 0x0000001f05007c12 */ /* 0x000fe4000f8e9614 */
[----:B------:R-:W-:-:S02]  /*53e0*/  SHF.R.U32.HI R2, RZ, 0x8, R2 ;  /* 0x00000008ff027819 */ /* 0x000fc40000011602 */
[----:B------:R-:W-:Y:S02]  /*53f0*/  SHF.R.U32.HI R5, RZ, 0x8, R3 ;  /* 0x00000008ff057819 */ /* 0x000fe40000011603 */
[----:B------:R-:W-:Y:S02]  /*5400*/  LOP3.LUT R3, R13, 0xff, RZ, 0xc0, !PT ;  /* 0x000000ff0d037812 */ /* 0x000fe400078ec0ff */
[----:B------:R-:W-:Y:S02]  /*5410*/  PRMT R32, R7, 0x5410, R2 ;  /* 0x0000541007207816 */ /* 0x000fe40000000002 */
[----:B------:R-:W-:Y:S02]  /*5420*/  SHF.R.U32.HI R13, RZ, 0x18, R4 ;  /* 0x00000018ff0d7819 */ /* 0x000fe40000011604 */
[----:B------:R-:W-:Y:S02]  /*5430*/  SHF.R.U32.HI R2, RZ, 0x10, R6 ;  /* 0x00000010ff027819 */ /* 0x000fe40000011606 */
[----:B------:R-:W-:-:S02]  /*5440*/  LOP3.LUT R4, R6, 0xffff, RZ, 0xc0, !PT ;  /* 0x0000ffff06047812 */ /* 0x000fc400078ec0ff */
[----:B------:R-:W-:Y:S02]  /*5450*/  PRMT R18, R3, 0x5410, R12 ;  /* 0x0000541003127816 */ /* 0x000fe4000000000c */
[----:B------:R-:W-:Y:S02]  /*5460*/  LOP3.LUT R3, R2, 0xff, RZ, 0xc0, !PT ;  /* 0x000000ff02037812 */ /* 0x000fe400078ec0ff */
[----:B------:R-:W-:Y:S02]  /*5470*/  LOP3.LUT R7, R6, 0xff, RZ, 0xc0, !PT ;  /* 0x000000ff06077812 */ /* 0x000fe400078ec0ff */
[----:B------:R-:W-:Y:S02]  /*5480*/  SHF.R.U32.HI R4, RZ, 0x8, R4 ;  /* 0x00000008ff047819 */ /* 0x000fe40000011604 */
[----:B------:R-:W-:Y:S02]  /*5490*/  FSEL R2, R243, RZ, P3 ;  /* 0x000000fff3027208 */ /* 0x000fe40001800000 */
[----:B-1----:R-:W-:-:S02]  /*54a0*/  PRMT R30, R17, 0x5410, R5 ;  /* 0x00005410111e7816 */ /* 0x002fc40000000005 */
[----:B------:R-:W-:Y:S02]  /*54b0*/  LOP3.LUT R5, R16, 0xff, RZ, 0xc0, !PT ;  /* 0x000000ff10057812 */ /* 0x000fe400078ec0ff */
[----:B------:R-:W-:Y:S02]  /*54c0*/  SHF.R.U32.HI R6, RZ, 0x18, R6 ;  /* 0x00000018ff067819 */ /* 0x000fe40000011606 */
[----:B------:R-:W-:Y:S01]  /*54d0*/  PRMT R16, R7, 0x5410, R4 ;  /* 0x0000541007107816 */ /* 0x000fe20000000004 */
[----:B------:R-:W-:Y:S01]  /*54e0*/  FADD.FTZ R7, R136, -R2 ;  /* 0x8000000288077221 */ /* 0x000fe20000010000 */
[----:B------:R-:W-:Y:S02]  /*54f0*/  LOP3.LUT R2, R0, 0xffff, RZ, 0xc0, !PT ;  /* 0x0000ffff00027812 */ /* 0x000fe400078ec0ff */
[----:B------:R-:W-:Y:S01]  /*5500*/  PRMT R28, R5, 0x5410, R13 ;  /* 0x00005410051c7816 */ /* 0x000fe2000000000d */
[----:B------:R-:W-:Y:S01]  /*5510*/  FMUL.FTZ R7, R7, UR33 ;  /* 0x0000002107077c20 */ /* 0x000fe20008410000 */
[----:B------:R-:W-:-:S02]  /*5520*/  PRMT R13, R3, 0x5410, R6 ;  /* 0x00005410030d7816 */ /* 0x000fc40000000006 */
[----:B------:R-:W-:Y:S01]  /*5530*/  SHF.R.U32.HI R3, RZ, 0x10, R0 ;  /* 0x00000010ff037819 */ /* 0x000fe20000011600 */
[----:B------:R1:W2:Y:S01]  /*5540*/  MUFU.EX2 R21, R7 ;  /* 0x0000000700157308 */ /* 0x0002a20000000800 */
[----:B------:R-:W-:Y:S02]  /*5550*/  FSEL R8, R8, RZ, P0 ;  /* 0x000000ff08087208 */ /* 0x000fe40000000000 */
[----:B------:R-:W-:Y:S02]  /*5560*/  SHF.R.U32.HI R4, RZ, 0x8, R2 ;  /* 0x00000008ff047819 */ /* 0x000fe40000011602 */
[----:B------:R-:W-:Y:S01]  /*5570*/  FSEL R2, R242, RZ, P2 ;  /* 0x000000fff2027208 */ /* 0x000fe20001000000 */
[----:B------:R-:W-:Y:S01]  /*5580*/  FFMA.FTZ R19, R19, UR33, -R8 ;  /* 0x0000002113137c23 */ /* 0x000fe20008010808 */
[----:B------:R-:W-:Y:S01]  /*5590*/  SHF.R.U32.HI R5, RZ, 0x18, R0 ;  /* 0x00000018ff057819 */ /* 0x000fe20000011600 */
[----:B------:R-:W-:Y:S01]  /*55a0*/  FFMA.FTZ R31, R31, UR33, -R8 ;  /* 0x000000211f1f7c23 */ /* 0x000fe20008010808 */
[----:B------:R-:W-:Y:S01]  /*55b0*/  LOP3.LUT R3, R3, 0xff, RZ, 0xc0, !PT ;  /* 0x000000ff03037812 */ /* 0x000fe200078ec0ff */
[----:B------:R-:W-:Y:S01]  /*55c0*/  FADD.FTZ R2, R135, -R2 ;  /* 0x8000000287027221 */ /* 0x000fe20000010000 */
[----:B------:R-:W-:Y:S01]  /*55d0*/  LOP3.LUT R6, R0, 0xff, RZ, 0xc0, !PT ;  /* 0x000000ff00067812 */ /* 0x000fe200078ec0ff */
[----:B------:R-:W-:Y:S01]  /*55e0*/  MUFU.EX2 R189, R19 ;  /* 0x0000001300bd7308 */ /* 0x000fe20000000800 */
[----:B------:R-:W-:Y:S01]  /*55f0*/  FSEL R0, R239, RZ, P1 ;  /* 0x000000ffef007208 */ /* 0x000fe20000800000 */
[----:B------:R-:W-:Y:S01]  /*5600*/  FMUL.FTZ R20, R2, UR33 ;  /* 0x0000002102147c20 */ /* 0x000fe20008410000 */
[----:B------:R-:W-:Y:S01]  /*5610*/  PRMT R12, R3, 0x5410, R5 ;  /* 0x00005410030c7816 */ /* 0x000fe20000000005 */
[----:B------:R-:W-:Y:S01]  /*5620*/  FFMA.FTZ R26, R26, UR33, -R8 ;  /* 0x000000211a1a7c23 */ /* 0x000fe20008010808 */
[----:B------:R-:W-:Y:S01]  /*5630*/  FSEL R3, R238, RZ, P0 ;  /* 0x000000ffee037208 */ /* 0x000fe20000000000 */
[----:B------:R-:W-:Y:S01]  /*5640*/  FADD.FTZ R2, R133, -R0 ;  /* 0x8000000085027221 */ /* 0x000fe20000010000 */
[--C-:B------:R-:W-:Y:S01]  /*5650*/  HSET2.LE.AND R0, R16, R245.reuse, PT ;  /* 0x000000f510007233 */ /* 0x100fe20003803000 */
[----:B------:R-:W3:Y:S01]  /*5660*/  MUFU.EX2 R188, R31 ;  /* 0x0000001f00bc7308 */ /* 0x000ee20000000800 */
[----:B------:R-:W-:Y:S01]  /*5670*/  PRMT R4, R6, 0x5410, R4 ;  /* 0x0000541006047816 */ /* 0x000fe20000000004 */
[----:B-1----:R-:W-:Y:S01]  /*5680*/  FADD.FTZ R7, R134, -R3 ;  /* 0x8000000386077221 */ /* 0x002fe20000010000 */
[--C-:B------:R-:W-:Y:S01]  /*5690*/  HSET2.LE.AND R3, R13, R245.reuse, PT ;  /* 0x000000f50d037233 */ /* 0x100fe20003803000 */
[----:B------:R-:W-:Y:S01]  /*56a0*/  FMUL.FTZ R13, R2, UR33 ;  /* 0x00000021020d7c20 */ /* 0x000fe20008410000 */
[----:B------:R-:W-:Y:S01]  /*56b0*/  F2FP.F16.F32.PACK_AB R2, R187, R193 ;  /* 0x000000c1bb02723e */ /* 0x000fe200000000ff */
[----:B------:R-:W-:Y:S01]  /*56c0*/  FFMA.FTZ R29, R29, UR33, -R8 ;  /* 0x000000211d1d7c23 */ /* 0x000fe20008010808 */
[--C-:B------:R-:W-:Y:S01]  /*56d0*/  HSET2.LE.AND R5, R4, R245.reuse, PT ;  /* 0x000000f504057233 */ /* 0x100fe20003803000 */
[----:B------:R1:W-:Y:S01]  /*56e0*/  MUFU.EX2 R181, R26 ;  /* 0x0000001a00b57308 */ /* 0x0003e20000000800 */
[----:B------:R-:W-:Y:S01]  /*56f0*/  LOP3.LUT R16, R0, R2, RZ, 0xc0, !PT ;  /* 0x0000000200107212 */ /* 0x000fe200078ec0ff */
[----:B------:R-:W-:Y:S01]  /*5700*/  FMUL.FTZ R2, R7, UR33 ;  /* 0x0000002107027c20 */ /* 0x000fe20008410000 */
[----:B------:R-:W-:Y:S01]  /*5710*/  F2FP.F16.F32.PACK_AB R4, R204, R205 ;  /* 0x000000cdcc04723e */ /* 0x000fe200000000ff */
[-C--:B--2---:R-:W-:Y:S01]  /*5720*/  FMUL.FTZ R144, R144, R21.reuse ;  /* 0x0000001590907220 */ /* 0x084fe20000410000 */
[--C-:B------:R-:W-:Y:S01]  /*5730*/  HSET2.LE.AND R0, R12, R245.reuse, PT ;  /* 0x000000f50c007233 */ /* 0x100fe20003803000 */
[----:B------:R-:W-:Y:S01]  /*5740*/  FMUL.FTZ R145, R145, R21 ;  /* 0x0000001591917220 */ /* 0x000fe20000410000 */
[----:B------:R-:W-:Y:S01]  /*5750*/  F2FP.F16.F32.PACK_AB R6, R196, R197 ;  /* 0x000000c5c406723e */ /* 0x000fe200000000ff */
[----:B------:R3:W2:Y:S01]  /*5760*/  MUFU.EX2 R12, R2 ;  /* 0x00000002000c7308 */ /* 0x0006a20000000800 */
[----:B------:R-:W-:Y:S01]  /*5770*/  LOP3.LUT R17, R3, R4, RZ, 0xc0, !PT ;  /* 0x0000000403117212 */ /* 0x000fe200078ec0ff */
[-C--:B------:R-:W-:Y:S01]  /*5780*/  FMUL.FTZ R152, R152, R21.reuse ;  /* 0x0000001598987220 */ /* 0x080fe20000410000 */
[----:B------:R-:W-:Y:S01]  /*5790*/  LOP3.LUT R4, R5, R6, RZ, 0xc0, !PT ;  /* 0x0000000605047212 */ /* 0x000fe200078ec0ff */
[-C--:B------:R-:W-:Y:S01]  /*57a0*/  FMUL.FTZ R153, R153, R21.reuse ;  /* 0x0000001599997220 */ /* 0x080fe20000410000 */
[--C-:B------:R-:W-:Y:S01]  /*57b0*/  HSET2.LE.AND R3, R30, R245.reuse, PT ;  /* 0x000000f51e037233 */ /* 0x100fe20003803000 */
[-C--:B------:R-:W-:Y:S01]  /*57c0*/  FMUL.FTZ R36, R36, R21.reuse ;  /* 0x0000001524247220 */ /* 0x080fe20000410000 */
[--C-:B------:R-:W-:Y:S01]  /*57d0*/  HSET2.LE.AND R7, R18, R245.reuse, PT ;  /* 0x000000f512077233 */ /* 0x100fe20003803000 */
[----:B------:R-:W4:Y:S01]  /*57e0*/  MUFU.EX2 R183, R29 ;  /* 0x0000001d00b77308 */ /* 0x000f220000000800 */
[----:B-1----:R-:W1:Y:S01]  /*57f0*/  LDSM.16.MT88.4 R24, [R208+0xa000] ;  /* 0x00a00000d018783b */ /* 0x002e620000004200 */
[----:B------:R-:W-:Y:S01]  /*5800*/  F2FP.F16.F32.PACK_AB R6, R184, R194 ;  /* 0x000000c2b806723e */ /* 0x000fe200000000ff */
[----:B------:R-:W-:Y:S01]  /*5810*/  FMUL.FTZ R37, R37, R21 ;  /* 0x0000001525257220 */ /* 0x000fe20000410000 */
[----:B------:R-:W-:Y:S01]  /*5820*/  F2FP.F16.F32.PACK_AB R19, R198, R199 ;  /* 0x000000c7c613723e */ /* 0x000fe200000000ff */
[----:B------:R-:W-:Y:S01]  /*5830*/  LDSM.16.MT88.4 R132, [R213+0xa000] ;  /* 0x00a00000d584783b */ /* 0x000fe20000004200 */
[----:B------:R-:W-:Y:S01]  /*5840*/  LOP3.LUT R18, R3, R6, RZ, 0xc0, !PT ;  /* 0x0000000603127212 */ /* 0x000fe200078ec0ff */
[----:B------:R-:W-:Y:S01]  /*5850*/  FMUL.FTZ R48, R48, R21 ;  /* 0x0000001530307220 */ /* 0x000fe20000410000 */
[----:B------:R-:W5:Y:S01]  /*5860*/  MUFU.EX2 R20, R20 ;  /* 0x0000001400147308 */ /* 0x000f620000000800 */
[----:B---3--:R-:W-:Y:S01]  /*5870*/  F2FP.F16.F32.PACK_AB R2, R188, R189 ;  /* 0x000000bdbc02723e */ /* 0x008fe200000000ff */
[-C--:B--2---:R-:W-:Y:S01]  /*5880*/  FMUL.FTZ R142, R142, R12.reuse ;  /* 0x0000000c8e8e7220 */ /* 0x084fe20000410000 */
[----:B------:R-:W-:Y:S01]  /*5890*/  LOP3.LUT R19, R7, R19, RZ, 0xc0, !PT ;  /* 0x0000001307137212 */ /* 0x000fe200078ec0ff */
[----:B------:R-:W-:Y:S01]  /*58a0*/  FMUL.FTZ R143, R143, R12 ;  /* 0x0000000c8f8f7220 */ /* 0x000fe20000410000 */
[----:B------:R-:W-:Y:S01]  /*58b0*/  LOP3.LUT R5, R0, R2, RZ, 0xc0, !PT ;  /* 0x0000000200057212 */ /* 0x000fe200078ec0ff */
[-C--:B------:R-:W-:Y:S01]  /*58c0*/  FMUL.FTZ R150, R150, R12.reuse ;  /* 0x0000000c96967220 */ /* 0x080fe20000410000 */
[--C-:B------:R-:W-:Y:S01]  /*58d0*/  HSET2.LE.AND R0, R32, R245.reuse, PT ;  /* 0x000000f520007233 */ /* 0x100fe20003803000 */
[----:B------:R-:W2:Y:S01]  /*58e0*/  MUFU.EX2 R13, R13 ;  /* 0x0000000d000d7308 */ /* 0x000ea20000000800 */
[----:B------:R-:W3:Y:S01]  /*58f0*/  LDSM.16.MT88.4 R32, [R210+0xa000] ;  /* 0x00a00000d220783b */ /* 0x000ee20000004200 */
[----:B------:R-:W-:Y:S01]  /*5900*/  HSET2.LE.AND R3, R28, R245, PT ;  /* 0x000000f51c037233 */ /* 0x000fe20003803000 */
[-C--:B------:R-:W-:Y:S01]  /*5910*/  FMUL.FTZ R151, R151, R12.reuse ;  /* 0x0000000c97977220 */ /* 0x080fe20000410000 */
[----:B------:R-:W-:Y:S01]  /*5920*/  F2FP.F16.F32.PACK_AB R2, R190, R191 ;  /* 0x000000bfbe02723e */ /* 0x000fe200000000ff */
[-C--:B------:R-:W-:Y:S01]  /*5930*/  FMUL.FTZ R42, R42, R12.reuse ;  /* 0x0000000c2a2a7220 */ /* 0x080fe20000410000 */
[----:B----4-:R-:W-:Y:S01]  /*5940*/  F2FP.F16.F32.PACK_AB R7, R181, R183 ;  /* 0x000000b7b507723e */ /* 0x010fe200000000ff */
[----:B------:R-:W-:Y:S01]  /*5950*/  FMUL.FTZ R43, R43, R12 ;  /* 0x0000000c2b2b7220 */ /* 0x000fe20000410000 */
[----:B------:R-:W-:Y:S01]  /*5960*/  LOP3.LUT R6, R0, R2, RZ, 0xc0, !PT ;  /* 0x0000000200067212 */ /* 0x000fe200078ec0ff */
[-C--:B-----5:R-:W-:Y:S01]  /*5970*/  FMUL.FTZ R146, R146, R20.reuse ;  /* 0x0000001492927220 */ /* 0x0a0fe20000410000 */
[-C--:B------:R-:W-:Y:S01]  /*5980*/  FMUL.FTZ R147, R147, R20.reuse ;  /* 0x0000001493937220 */ /* 0x080fe20000410000 */
[----:B------:R-:W-:Y:S01]  /*5990*/  LOP3.LUT R7, R3, R7, RZ, 0xc0, !PT ;  /* 0x0000000703077212 */ /* 0x000fe200078ec0ff */
[-C--:B------:R-:W-:Y:S01]  /*59a0*/  FMUL.FTZ R154, R154, R20.reuse ;  /* 0x000000149a9a7220 */ /* 0x080fe20000410000 */
[-C--:B------:R-:W-:Y:S01]  /*59b0*/  FMUL.FTZ R155, R155, R20.reuse ;  /* 0x000000149b9b7220 */ /* 0x080fe20000410000 */
[-C--:B------:R-:W-:Y:S01]  /*59c0*/  FMUL.FTZ R38, R38, R20.reuse ;  /* 0x0000001426267220 */ /* 0x080fe20000410000 */
[----:B------:R-:W-:Y:S01]  /*59d0*/  FMUL.FTZ R39, R39, R20 ;  /* 0x0000001427277220 */ /* 0x000fe20000410000 */
[-C--:B------:R-:W-:Y:S01]  /*59e0*/  FMUL.FTZ R46, R46, R12.reuse ;  /* 0x0000000c2e2e7220 */ /* 0x080fe20000410000 */
        /* <DEDUP_REMOVED lines=8> */
[-C--:B-1----:R-:W-:Y:S01]  /*5a70*/  HMMA.16816.F32 R200, R16, R24.reuse, R144 ;  /* 0x0000001810c8723c */ /* 0x082fe20000001890 */
        /* <DEDUP_REMOVED lines=23> */
[-C--:B---3--:R-:W-:Y:S01]  /*5bf0*/  HMMA.16816.F32 R24, R16, R32.reuse, R36 ;  /* 0x000000201018723c */ /* 0x088fe20000001824 */
[----:B------:R-:W-:Y:S01]  /*5c00*/  LDSM.16.MT88.4 R36, [R212+0xb000] ;  /* 0x00b00000d424783b */ /* 0x000fe20000004200 */
[-C--:B------:R-:W-:Y:S01]  /*5c10*/  FMUL.FTZ R91, R91, R12.reuse ;  /* 0x0000000c5b5b7220 */ /* 0x080fe20000410000 */
[-C--:B------:R-:W-:Y:S01]  /*5c20*/  FMUL.FTZ R92, R92, R13.reuse ;  /* 0x0000000d5c5c7220 */ /* 0x080fe20000410000 */
[-C--:B------:R-:W-:Y:S01]  /*5c30*/  FMUL.FTZ R93, R93, R13.reuse ;  /* 0x0000000d5d5d7220 */ /* 0x080fe20000410000 */
[-C--:B------:R-:W-:Y:S01]  /*5c40*/  FMUL.FTZ R94, R94, R12.reuse ;  /* 0x0000000c5e5e7220 */ /* 0x080fe20000410000 */
[C---:B------:R-:W-:Y:S01]  /*5c50*/  HMMA.16816.F32 R232, R4.reuse, R32, R40 ;  /* 0x0000002004e8723c */ /* 0x040fe20000001828 */
[----:B------:R-:W-:Y:S01]  /*5c60*/  LDSM.16.MT88.4 R40, [R210+0xb000] ;  /* 0x00b00000d228783b */ /* 0x000fe20000004200 */
[-C--:B------:R-:W-:Y:S01]  /*5c70*/  FMUL.FTZ R95, R95, R12.reuse ;  /* 0x0000000c5f5f7220 */ /* 0x080fe20000410000 */
[-C--:B------:R-:W-:Y:S01]  /*5c80*/  FMUL.FTZ R104, R104, R13.reuse ;  /* 0x0000000d68687220 */ /* 0x080fe20000410000 */
[-C--:B------:R-:W-:Y:S01]  /*5c90*/  FMUL.FTZ R105, R105, R13.reuse ;  /* 0x0000000d69697220 */ /* 0x080fe20000410000 */
[-C--:B------:R-:W-:Y:S01]  /*5ca0*/  FMUL.FTZ R106, R106, R12.reuse ;  /* 0x0000000c6a6a7220 */ /* 0x080fe20000410000 */
[----:B------:R-:W-:Y:S01]  /*5cb0*/  HMMA.16816.F32 R224, R4, R34, R44 ;  /* 0x0000002204e0723c */ /* 0x000fe2000000182c */
[----:B------:R-:W-:Y:S01]  /*5cc0*/  LDSM.16.MT88.4 R44, [R213+0xb000] ;  /* 0x00b00000d52c783b */ /* 0x000fe20000004200 */
[----:B------:R-:W-:Y:S01]  /*5cd0*/  FMUL.FTZ R107, R107, R12 ;  /* 0x0000000c6b6b7220 */ /* 0x000fe20000410000 */
[-C--:B------:R-:W-:Y:S01]  /*5ce0*/  FMUL.FTZ R156, R156, R13.reuse ;  /* 0x0000000d9c9c7220 */ /* 0x080fe20000410000 */
[-C--:B------:R-:W-:Y:S01]  /*5cf0*/  FMUL.FTZ R157, R157, R13.reuse ;  /* 0x0000000d9d9d7220 */ /* 0x080fe20000410000 */
[----:B------:R-:W-:Y:S01]  /*5d00*/  FMUL.FTZ R112, R112, R13 ;  /* 0x0000000d70707220 */ /* 0x000fe20000410000 */
[----:B------:R-:W-:Y:S01]  /*5d10*/  MOV R175, R30 ;  /* 0x0000001e00af7202 */ /* 0x000fe20000000f00 */
[----:B------:R-:W-:Y:S01]  /*5d20*/  IMAD.MOV.U32 R174, RZ, RZ, R31 ;  /* 0x000000ffffae7224 */ /* 0x000fe200078e001f */
[----:B------:R-:W-:Y:S01]  /*5d30*/  MOV R136, R29 ;  /* 0x0000001d00887202 */ /* 0x000fe20000000f00 */
[----:B------:R-:W-:-:S02]  /*5d40*/  IMAD.MOV.U32 R152, RZ, RZ, R28 ;  /* 0x000000ffff987224 */ /* 0x000fc400078e001c */
[-C--:B------:R-:W-:Y:S01]  /*5d50*/  FMUL.FTZ R158, R158, R12.reuse ;  /* 0x0000000c9e9e7220 */ /* 0x080fe20000410000 */
[----:B------:R-:W1:Y:S01]  /*5d60*/  LDSM.16.MT88.4 R28, [R212+0xa000] ;  /* 0x00a00000d41c783b */ /* 0x000e620000004200 */
[----:B------:R-:W-:Y:S01]  /*5d70*/  IMAD.MOV.U32 R186, RZ, RZ, R24 ;  /* 0x000000ffffba7224 */ /* 0x000fe200078e0018 */
[----:B------:R-:W-:Y:S01]  /*5d80*/  MOV R155, R25 ;  /* 0x00000019009b7202 */ /* 0x000fe20000000f00 */
[----:B------:R-:W-:Y:S01]  /*5d90*/  IMAD.MOV.U32 R154, RZ, RZ, R26 ;  /* 0x000000ffff9a7224 */ /* 0x000fe200078e001a */
        /* <DEDUP_REMOVED lines=21> */
[----:B------:R-:W-:Y:S01]  /*5ef0*/  IMAD.MOV.U32 R0, RZ, RZ, R203 ;  /* 0x000000ffff007224 */ /* 0x000fe200078e00cb */
[----:B------:R-:W-:Y:S01]  /*5f00*/  MOV R3, R201 ;  /* 0x000000c900037202 */ /* 0x000fe20000000f00 */
[----:B------:R-:W-:Y:S01]  /*5f10*/  IMAD.MOV.U32 R2, RZ, RZ, R202 ;  /* 0x000000ffff027224 */ /* 0x000fe200078e00ca */
        /* <DEDUP_REMOVED lines=11> */
[----:B------:R-:W-:Y:S01]  /*5fd0*/  FMUL.FTZ R85, R85, R21 ;  /* 0x0000001555557220 */ /* 0x000fe20000410000 */
[----:B-1----:R-:W-:Y:S01]  /*5fe0*/  HMMA.16816.F32 R72, R4, R28, R72 ;  /* 0x0000001c0448723c */ /* 0x002fe20000001848 */
[-C--:B------:R-:W-:Y:S01]  /*5ff0*/  FMUL.FTZ R86, R86, R20.reuse ;  /* 0x0000001456567220 */ /* 0x080fe20000410000 */
[----:B------:R-:W-:Y:S01]  /*6000*/  FMUL.FTZ R87, R87, R20 ;  /* 0x0000001457577220 */ /* 0x000fe20000410000 */
[----:B------:R-:W-:-:S02]  /*6010*/  IMAD.MOV.U32 R185, RZ, RZ, R200 ;  /* 0x000000ffffb97224 */ /* 0x000fc400078e00c8 */
[-C--:B------:R-:W-:Y:S01]  /*6020*/  FMUL.FTZ R80, R80, R21.reuse ;  /* 0x0000001550507220 */ /* 0x080fe20000410000 */
[----:B------:R-:W-:Y:S01]  /*6030*/  IMAD.MOV.U32 R32, RZ, RZ, R194 ;  /* 0x000000ffff207224 */ /* 0x000fe200078e00c2 */
        /* <DEDUP_REMOVED lines=39> */
[----:B------:R-:W-:Y:S01]  /*62b0*/  FMUL.FTZ R129, R129, R21 ;  /* 0x0000001581817220 */ /* 0x000fe20000410000 */
[-C--:B------:R-:W-:Y:S01]  /*62c0*/  FMUL.FTZ R130, R130, R20.reuse ;  /* 0x0000001482827220 */ /* 0x080fe20000410000 */
[----:B------:R-:W-:Y:S01]  /*62d0*/  FMUL.FTZ R131, R131, R20 ;  /* 0x0000001483837220 */ /* 0x000fe20000410000 */
[----:B------:R-:W-:Y:S01]  /*62e0*/  HMMA.16816.F32 R164, R4, R36, R164 ;  /* 0x0000002404a4723c */ /* 0x000fe200000018a4 */
[----:B------:R-:W-:-:S05]  /*62f0*/  PLOP3.LUT P0, PT, PT, PT, UP0, 0x80, 0x0 ;  /* 0x000000000000781c */ /* 0x000fca0003f0f008 */
[----:B------:R-:W-:Y:S06]  /*6300*/  HMMA.16816.F32 R144, R4, R38, R124 ;  /* 0x000000260490723c */ /* 0x000fec000000187c */
[C---:B------:R-:W-:Y:S01]  /*6310*/  HMMA.16816.F32 R200, R16.reuse, R134, R64 ;  /* 0x0000008610c8723c */ /* 0x040fe20000001840 */
[----:B------:R-:W-:Y:S01]  /*6320*/  MOV R127, R229 ;  /* 0x000000e5007f7202 */ /* 0x000fe20000000f00 */
[----:B------:R-:W-:Y:S01]  /*6330*/  IMAD.MOV.U32 R5, RZ, RZ, R228 ;  /* 0x000000ffff057224 */ /* 0x000fe200078e00e4 */
[----:B------:R-:W-:Y:S01]  /*6340*/  MOV R7, R187 ;  /* 0x000000bb00077202 */ /* 0x000fe20000000f00 */
[----:B------:R-:W-:Y:S01]  /*6350*/  IMAD.MOV.U32 R125, RZ, RZ, R155 ;  /* 0x000000ffff7d7224 */ /* 0x000fe200078e009b */
[----:B------:R-:W-:Y:S01]  /*6360*/  MOV R155, R3 ;  /* 0x00000003009b7202 */ /* 0x000fe20000000f00 */
[----:B------:R-:W-:Y:S01]  /*6370*/  HMMA.16816.F32 R228, R16, R34, R48 ;  /* 0x0000002210e4723c */ /* 0x000fe20000001830 */
[----:B------:R-:W-:-:S02]  /*6380*/  IMAD.MOV.U32 R126, RZ, RZ, R2 ;  /* 0x000000ffff7e7224 */ /* 0x000fc400078e0002 */
[----:B------:R-:W-:Y:S01]  /*6390*/  FFMA.FTZ R4, R177, UR33, -R9 ;  /* 0x00000021b1047c23 */ /* 0x000fe20008010809 */
[----:B------:R-:W-:Y:S01]  /*63a0*/  IMAD.WIDE.U32 R2, R139, -0x2daee0ad, RZ ;  /* 0xd2511f538b027825 */ /* 0x000fe200078e00ff */
[----:B------:R-:W-:Y:S01]  /*63b0*/  MOV R124, R186 ;  /* 0x000000ba007c7202 */ /* 0x000fe20000000f00 */
[C---:B------:R-:W-:Y:S02]  /*63c0*/  HMMA.16816.F32 R52, R16.reuse, R132, R52 ;  /* 0x000000841034723c */ /* 0x040fe40000001834 */
[----:B------:R-:W-:Y:S01]  /*63d0*/  IMAD.MOV.U32 R51, RZ, RZ, R153 ;  /* 0x000000ffff337224 */ /* 0x000fe200078e0099 */
[----:B------:R-:W-:Y:S01]  /*63e0*/  MOV R49, R192 ;  /* 0x000000c000317202 */ /* 0x000fe20000000f00 */
[----:B------:R-:W-:Y:S01]  /*63f0*/  IMAD.MOV.U32 R67, RZ, RZ, R32 ;  /* 0x000000ffff437224 */ /* 0x000fe200078e0020 */
[----:B------:R-:W-:Y:S01]  /*6400*/  MOV R153, R0 ;  /* 0x0000000000997202 */ /* 0x000fe20000000f00 */
[----:B------:R-:W-:Y:S01]  /*6410*/  FFMA.FTZ R0, R176, UR33, -R9 ;  /* 0x00000021b0007c23 */ /* 0x000fe20008010809 */
[C---:B------:R-:W-:Y:S01]  /*6420*/  HMMA.16816.F32 R84, R16.reuse, R24, R84 ;  /* 0x000000181054723c */ /* 0x040fe20000001854 */
[----:B------:R-:W-:Y:S01]  /*6430*/  IMAD.MOV.U32 R66, RZ, RZ, R49 ;  /* 0x000000ffff427224 */ /* 0x000fe200078e0031 */
[----:B------:R-:W-:Y:S01]  /*6440*/  MOV R49, R5 ;  /* 0x0000000500317202 */ /* 0x000fe20000000f00 */
[----:B------:R1:W-:Y:S01]  /*6450*/  MUFU.EX2 R33, R0 ;  /* 0x0000000000217308 */ /* 0x0003e20000000800 */
[----:B------:R-:W-:Y:S01]  /*6460*/  MOV R132, R7 ;  /* 0x0000000700847202 */ /* 0x000fe20000000f00 */
[----:B------:R-:W-:Y:S01]  /*6470*/  IMAD.MOV.U32 R48, RZ, RZ, R184 ;  /* 0x000000ffff307224 */ /* 0x000fe200078e00b8 */
[----:B------:R-:W-:Y:S01]  /*6480*/  LOP3.LUT R5, R2, 0xff, RZ, 0xc0, !PT ;  /* 0x000000ff02057812 */ /* 0x000fe200078ec0ff */
[----:B------:R-:W-:Y:S01]  /*6490*/  IMAD.MOV.U32 R6, RZ, RZ, R193 ;  /* 0x000000ffff067224 */ /* 0x000fe200078e00c1 */
[--C-:B------:R-:W-:Y:S01]  /*64a0*/  SHF.R.U32.HI R7, RZ, 0x10, R2.reuse ;  /* 0x00000010ff077819 */ /* 0x100fe20000011602 */
[C---:B------:R-:W-:Y:S01]  /*64b0*/  HMMA.16816.F32 R192, R16.reuse, R30, R80 ;  /* 0x0000001e10c0723c */ /* 0x040fe20000001850 */
[----:B------:R-:W-:Y:S01]  /*64c0*/  SHF.R.U32.HI R25, RZ, 0x18, R2 ;  /* 0x00000018ff197819 */ /* 0x000fe20000011602 */
[----:B------:R2:W3:Y:S01]  /*64d0*/  MUFU.EX2 R35, R4 ;  /* 0x0000000400237308 */ /* 0x0004e20000000800 */
[----:B------:R-:W-:Y:S01]  /*64e0*/  MOV R177, R48 ;  /* 0x0000003000b17202 */ /* 0x000fe20000000f00 */
[----:B------:R-:W-:Y:S01]  /*64f0*/  IMAD.MOV.U32 R48, RZ, RZ, R6 ;  /* 0x000000ffff307224 */ /* 0x000fe200078e0006 */
[----:B------:R-:W-:Y:S01]  /*6500*/  MOV R50, R154 ;  /* 0x0000009a00327202 */ /* 0x000fe20000000f00 */
[----:B------:R-:W-:Y:S01]  /*6510*/  HMMA.16816.F32 R160, R16, R44, R160 ;  /* 0x0000002c10a0723c */ /* 0x000fe200000018a0 */
[----:B------:R-:W-:-:S02]  /*6520*/  IMAD.MOV.U32 R65, RZ, RZ, R51 ;  /* 0x000000ffff417224 */ /* 0x000fc400078e0033 */
[----:B------:R-:W-:Y:S01]  /*6530*/  FFMA.FTZ R6, R173, UR33, -R9 ;  /* 0x00000021ad067c23 */ /* 0x000fe20008010809 */
[----:B------:R-:W-:Y:S01]  /*6540*/  MOV R64, R50 ;  /* 0x0000003200407202 */ /* 0x000fe20000000f00 */
[----:B------:R-:W-:Y:S01]  /*6550*/  IMAD.MOV.U32 R154, RZ, RZ, R185 ;  /* 0x000000ffff9a7224 */ /* 0x000fe200078e00b9 */
[----:B-1----:R-:W-:Y:S01]  /*6560*/  LOP3.LUT R0, R3, UR5, R138, 0x96, !PT ;  /* 0x0000000503007c12 */ /* 0x002fe2000f8e968a */
[----:B------:R1:W-:Y:S01]  /*6570*/  MUFU.EX2 R31, R6 ;  /* 0x00000006001f7308 */ /* 0x0003e20000000800 */
[----:B------:R-:W-:Y:S01]  /*6580*/  LOP3.LUT R3, R2, 0xffff, RZ, 0xc0, !PT ;  /* 0x0000ffff02037812 */ /* 0x000fe200078ec0ff */
[----:B------:R-:W-:Y:S01]  /*6590*/  FFMA.FTZ R2, R172, UR33, -R9 ;  /* 0x00000021ac027c23 */ /* 0x000fe20008010809 */
[----:B------:R-:W-:Y:S01]  /*65a0*/  MOV R45, R48 ;  /* 0x00000030002d7202 */ /* 0x000fe20000000f00 */
[----:B------:R-:W-:Y:S01]  /*65b0*/  HMMA.16816.F32 R68, R16, R28, R68 ;  /* 0x0000001c1044723c */ /* 0x000fe20000001844 */
[----:B------:R-:W-:Y:S01]  /*65c0*/  SHF.R.U32.HI R3, RZ, 0x8, R3 ;  /* 0x00000008ff037819 */ /* 0x000fe20000011603 */
[----:B------:R-:W-:-:S02]  /*65d0*/  IMAD.MOV.U32 R83, RZ, RZ, R125 ;  /* 0x000000ffff537224 */ /* 0x000fc400078e007d */
[----:B--2---:R-:W-:Y:S01]  /*65e0*/  FFMA.FTZ R4, R179, UR33, -R8 ;  /* 0x00000021b3047c23 */ /* 0x004fe20008010808 */
[----:B------:R2:W-:Y:S01]  /*65f0*/  MUFU.EX2 R34, R2 ;  /* 0x0000000200227308 */ /* 0x0005e20000000800 */
[----:B------:R-:W-:Y:S01]  /*6600*/  PRMT R24, R5, 0x5410, R3 ;  /* 0x0000541005187816 */ /* 0x000fe20000000003 */
[C---:B------:R-:W-:Y:S01]  /*6610*/  HMMA.16816.F32 R184, R16.reuse, R26, R96 ;  /* 0x0000001a10b8723c */ /* 0x040fe20000001860 */
[C---:B------:R-:W-:Y:S01]  /*6620*/  LOP3.LUT R3, R0.reuse, 0xffff, RZ, 0xc0, !PT ;  /* 0x0000ffff00037812 */ /* 0x040fe200078ec0ff */
[----:B------:R-:W-:Y:S01]  /*6630*/  IMAD.MOV.U32 R81, RZ, RZ, R153 ;  /* 0x000000ffff517224 */ /* 0x000fe200078e0099 */
[----:B------:R-:W-:Y:S01]  /*6640*/  LOP3.LUT R5, R0, 0xff, RZ, 0xc0, !PT ;  /* 0x000000ff00057812 */ /* 0x000fe200078ec0ff */
[----:B------:R-:W-:Y:S01]  /*6650*/  IMAD.MOV.U32 R9, RZ, RZ, R174 ;  /* 0x000000ffff097224 */ /* 0x000fe200078e00ae */
[----:B------:R-:W-:Y:S01]  /*6660*/  SHF.R.U32.HI R3, RZ, 0x8, R3 ;  /* 0x00000008ff037819 */ /* 0x000fe20000011603 */
[----:B------:R3:W-:Y:S01]  /*6670*/  MUFU.EX2 R30, R4 ;  /* 0x00000004001e7308 */ /* 0x0007e20000000800 */
[----:B------:R-:W-:Y:S01]  /*6680*/  MOV R133, R175 ;  /* 0x000000af00857202 */ /* 0x000fe20000000f00 */
[----:B-1----:R-:W-:Y:S01]  /*6690*/  FFMA.FTZ R6, R178, UR33, -R8 ;  /* 0x00000021b2067c23 */ /* 0x002fe20008010808 */
[----:B------:R-:W-:Y:S01]  /*66a0*/  MOV R179, R66 ;  /* 0x0000004200b37202 */ /* 0x000fe20000000f00 */
[----:B------:R-:W-:Y:S01]  /*66b0*/  IMAD.MOV.U32 R99, RZ, RZ, R155 ;  /* 0x000000ffff637224 */ /* 0x000fe200078e009b */
[----:B------:R-:W-:Y:S01]  /*66c0*/  PRMT R3, R5, 0x5410, R3 ;  /* 0x0000541005037816 */ /* 0x000fe20000000003 */
[----:B------:R-:W-:Y:S01]  /*66d0*/  IMAD.MOV.U32 R97, RZ, RZ, R136 ;  /* 0x000000ffff617224 */ /* 0x000fe200078e0088 */
[----:B------:R-:W-:Y:S01]  /*66e0*/  MOV R66, R124 ;  /* 0x0000007c00427202 */ /* 0x000fe20000000f00 */
[----:B------:R-:W-:Y:S01]  /*66f0*/  MUFU.EX2 R28, R6 ;  /* 0x00000006001c7308 */ /* 0x000fe20000000800 */
[----:B--2---:R-:W-:Y:S01]  /*6700*/  FFMA.FTZ R2, R137, UR33, -R8 ;  /* 0x0000002189027c23 */ /* 0x004fe20008010808 */
[----:B------:R-:W-:Y:S01]  /*6710*/  MOV R80, R126 ;  /* 0x0000007e00507202 */ /* 0x000fe20000000f00 */
[----:B------:R-:W-:Y:S01]  /*6720*/  HMMA.16816.F32 R100, R16, R40, R100 ;  /* 0x000000281064723c */ /* 0x000fe20000001864 */
[----:B------:R-:W-:Y:S01]  /*6730*/  MOV R82, R154 ;  /* 0x0000009a00527202 */ /* 0x000fe20000000f00 */
[----:B------:R-:W-:Y:S01]  /*6740*/  IMAD.MOV.U32 R176, RZ, RZ, R127 ;  /* 0x000000ffffb07224 */ /* 0x000fe200078e007f */
[----:B------:R-:W-:-:S02]  /*6750*/  MOV R98, R152 ;  /* 0x0000009800627202 */ /* 0x000fc40000000f00 */
[----:B------:R1:W2:Y:S01]  /*6760*/  MUFU.EX2 R32, R2 ;  /* 0x0000000200207308 */ /* 0x0002a20000000800 */
[----:B------:R-:W-:Y:S01]  /*6770*/  LOP3.LUT R5, R7, 0xff, RZ, 0xc0, !PT ;  /* 0x000000ff07057812 */ /* 0x000fe200078ec0ff */
[C---:B------:R-:W-:Y:S01]  /*6780*/  HMMA.16816.F32 R172, R16.reuse, R42, R108 ;  /* 0x0000002a10ac723c */ /* 0x040fe2000000186c */
[----:B------:R-:W-:Y:S01]  /*6790*/  MOV R178, R132 ;  /* 0x0000008400b27202 */ /* 0x000fe20000000f00 */
[----:B------:R-:W-:Y:S01]  /*67a0*/  LDSM.16.MT88.4 R152, [R208+0xa800] ;  /* 0x00a80000d098783b */ /* 0x000fe20000004200 */
[----:B------:R-:W-:Y:S02]  /*67b0*/  PRMT R5, R5, 0x5410, R25 ;  /* 0x0000541005057816 */ /* 0x000fe40000000019 */
[----:B------:R-:W-:Y:S01]  /*67c0*/  HSET2.LE.AND R3, R3, R245, PT ;  /* 0x000000f503037233 */ /* 0x000fe20003803000 */
[----:B------:R-:W-:Y:S01]  /*67d0*/  HMMA.16816.F32 R136, R16, R46, R120 ;  /* 0x0000002e1088723c */ /* 0x000fe20000001878 */
[----:B------:R-:W-:Y:S01]  /*67e0*/  LDSM.16.MT88.4 R108, [R210+0xb800] ;  /* 0x00b80000d26c783b */ /* 0x000fe20000004200 */
[----:B---3--:R-:W-:-:S03]  /*67f0*/  F2FP.F16.F32.PACK_AB R4, R35, R33 ;  /* 0x000000212304723e */ /* 0x008fc600000000ff */
[----:B------:R-:W-:Y:S01]  /*6800*/  LDSM.16.MT88.4 R120, [R213+0xb800] ;  /* 0x00b80000d578783b */ /* 0x000fe20000004200 */
[----:B------:R-:W-:Y:S01]  /*6810*/  HMMA.16816.F32 R168, R16, R36, R168 ;  /* 0x0000002410a8723c */ /* 0x000fe200000018a8 */
[----:B------:R-:W-:Y:S01]  /*6820*/  LOP3.LUT R124, R3, R4, RZ, 0xc0, !PT ;  /* 0x00000004037c7212 */ /* 0x000fe200078ec0ff */
[----:B------:R-:W-:Y:S01]  /*6830*/  FFMA.FTZ R4, R176, UR33, -R23 ;  /* 0x00000021b0047c23 */ /* 0x000fe20008010817 */
[--C-:B-1----:R-:W-:Y:S02]  /*6840*/  SHF.R.U32.HI R2, RZ, 0x10, R0.reuse ;  /* 0x00000010ff027819 */ /* 0x102fe40000011600 */
[----:B------:R-:W-:Y:S01]  /*6850*/  SHF.R.U32.HI R0, RZ, 0x18, R0 ;  /* 0x00000018ff007819 */ /* 0x000fe20000011600 */
[----:B------:R-:W-:Y:S01]  /*6860*/  MUFU.EX2 R176, R4 ;  /* 0x0000000400b07308 */ /* 0x000fe20000000800 */
[----:B------:R-:W-:Y:S01]  /*6870*/  LOP3.LUT R2, R2, 0xff, RZ, 0xc0, !PT ;  /* 0x000000ff02027812 */ /* 0x000fe200078ec0ff */
[----:B------:R-:W-:Y:S01]  /*6880*/  IMAD.MOV.U32 R36, RZ, RZ, R66 ;  /* 0x000000ffff247224 */ /* 0x000fe200078e0042 */
[----:B------:R-:W-:-:S02]  /*6890*/  MOV R37, R83 ;  /* 0x0000005300257202 */ /* 0x000fc40000000f00 */
[----:B------:R-:W-:Y:S01]  /*68a0*/  PRMT R2, R2, 0x5410, R0 ;  /* 0x0000541002027816 */ /* 0x000fe20000000000 */
[----:B------:R-:W-:Y:S01]  /*68b0*/  FFMA.FTZ R0, R180, UR33, -R8 ;  /* 0x00000021b4007c23 */ /* 0x000fe20008010808 */
[----:B------:R-:W-:Y:S02]  /*68c0*/  IMAD.MOV.U32 R180, RZ, RZ, R67 ;  /* 0x000000ffffb47224 */ /* 0x000fe400078e0043 */
[----:B------:R-:W-:Y:S01]  /*68d0*/  IMAD.MOV.U32 R67, RZ, RZ, R49 ;  /* 0x000000ffff437224 */ /* 0x000fe200078e0031 */
[----:B------:R1:W3:Y:S01]  /*68e0*/  MUFU.EX2 R29, R0 ;  /* 0x00000000001d7308 */ /* 0x0002e20000000800 */
[----:B------:R-:W4:Y:S01]  /*68f0*/  LDSM.16.MT88.4 R48, [R210+0xa800] ;  /* 0x00a80000d230783b */ /* 0x000f220000004200 */
[----:B------:R-:W-:Y:S02]  /*6900*/  IMAD.MOV.U32 R8, RZ, RZ, R133 ;  /* 0x000000ffff087224 */ /* 0x000fe400078e0085 */
[----:B------:R-:W-:Y:S07]  /*6910*/  HMMA.16816.F32 R132, R16, R38, R128 ;  /* 0x000000261084723c */ /* 0x000fee0000001880 */
[----:B------:R-:W-:Y:S01]  /*6920*/  MOV R131, R97 ;  /* 0x0000006100837202 */ /* 0x000fe20000000f00 */
[----:B------:R-:W-:Y:S01]  /*6930*/  IMAD.MOV.U32 R130, RZ, RZ, R98 ;  /* 0x000000ffff827224 */ /* 0x000fe200078e0062 */
[----:B------:R-:W-:Y:S01]  /*6940*/  MOV R18, R99 ;  /* 0x0000006300127202 */ /* 0x000fe20000000f00 */
[----:B------:R-:W-:Y:S01]  /*6950*/  IMAD.MOV.U32 R128, RZ, RZ, R80 ;  /* 0x000000ffff807224 */ /* 0x000fe200078e0050 */
[----:B------:R-:W-:Y:S01]  /*6960*/  MOV R129, R81 ;  /* 0x0000005100817202 */ /* 0x000fe20000000f00 */
[----:B------:R-:W-:Y:S01]  /*6970*/  IMAD.MOV.U32 R17, RZ, RZ, R82 ;  /* 0x000000ffff117224 */ /* 0x000fe200078e0052 */
[----:B-1----:R-:W-:Y:S01]  /*6980*/  HSET2.LE.AND R0, R2, R245, PT ;  /* 0x000000f502007233 */ /* 0x002fe20003803000 */
[----:B------:R-:W-:Y:S01]  /*6990*/  IMAD.MOV.U32 R38, RZ, RZ, R64 ;  /* 0x000000ffff267224 */ /* 0x000fe200078e0040 */
[----:B--2---:R-:W-:Y:S01]  /*69a0*/  F2FP.F16.F32.PACK_AB R2, R30, R32 ;  /* 0x000000201e02723e */ /* 0x004fe200000000ff */
[----:B------:R-:W-:Y:S01]  /*69b0*/  LDSM.16.MT88.4 R80, [R212+0xa800] ;  /* 0x00a80000d450783b */ /* 0x000fe20000004200 */
[----:B------:R-:W-:-:S02]  /*69c0*/  MOV R39, R65 ;  /* 0x0000004100277202 */ /* 0x000fc40000000f00 */
[----:B------:R-:W-:Y:S01]  /*69d0*/  LOP3.LUT R125, R0, R2, RZ, 0xc0, !PT ;  /* 0x00000002007d7212 */ /* 0x000fe200078ec0ff */
[----:B------:R-:W-:Y:S01]  /*69e0*/  LDSM.16.MT88.4 R96, [R208+0xb800] ;  /* 0x00b80000d060783b */ /* 0x000fe20000004200 */
[----:B------:R-:W-:Y:S02]  /*69f0*/  HSET2.LE.AND R0, R24, R245, PT ;  /* 0x000000f518007233 */ /* 0x000fe40003803000 */
[----:B------:R-:W-:Y:S01]  /*6a00*/  MOV R19, R67 ;  /* 0x0000004300137202 */ /* 0x000fe20000000f00 */
[----:B------:R-:W-:Y:S01]  /*6a10*/  LDSM.16.MT88.4 R24, [R212+0xb800] ;  /* 0x00b80000d418783b */ /* 0x000fe20000004200 */
[----:B------:R-:W-:-:S03]  /*6a20*/  F2FP.F16.F32.PACK_AB R2, R31, R34 ;  /* 0x000000221f02723e */ /* 0x000fc600000000ff */
[----:B------:R-:W1:Y:S01]  /*6a30*/  LDSM.16.MT88.4 R64, [R213+0xa800] ;  /* 0x00a80000d540783b */ /* 0x000e620000004200 */
[----:B------:R-:W-:Y:S02]  /*6a40*/  LOP3.LUT R126, R0, R2, RZ, 0xc0, !PT ;  /* 0x00000002007e7212 */ /* 0x000fe400078ec0ff */
[----:B------:R-:W-:Y:S02]  /*6a50*/  HSET2.LE.AND R0, R5, R245, PT ;  /* 0x000000f505007233 */ /* 0x000fe40003803000 */
[----:B---3--:R-:W-:-:S04]  /*6a60*/  F2FP.F16.F32.PACK_AB R2, R28, R29 ;  /* 0x0000001d1c02723e */ /* 0x008fc800000000ff */
[----:B------:R-:W-:Y:S01]  /*6a70*/  LOP3.LUT R127, R0, R2, RZ, 0xc0, !PT ;  /* 0x00000002007f7212 */ /* 0x000fe200078ec0ff */
[----:B------:R-:W-:Y:S01]  /*6a80*/  FFMA.FTZ R0, R252, UR33, -R23 ;  /* 0x00000021fc007c23 */ /* 0x000fe20008010817 */
[----:B------:R-:W-:-:S05]  /*6a90*/  IMAD.WIDE.U32 R2, R244, -0x2daee0ad, RZ ;  /* 0xd2511f53f4027825 */ /* 0x000fca00078e00ff */
[C---:B----4-:R-:W-:Y:S01]  /*6aa0*/  HMMA.16816.F32 R40, R124.reuse, R48, R232 ;  /* 0x000000307c28723c */ /* 0x050fe200000018e8 */
[--C-:B------:R-:W-:Y:S02]  /*6ab0*/  SHF.R.U32.HI R6, RZ, 0x10, R2.reuse ;  /* 0x00000010ff067819 */ /* 0x100fe40000011602 */
[C---:B------:R-:W-:Y:S02]  /*6ac0*/  LOP3.LUT R7, R2.reuse, 0xff, RZ, 0xc0, !PT ;  /* 0x000000ff02077812 */ /* 0x040fe400078ec0ff */
[----:B------:R-:W-:Y:S01]  /*6ad0*/  SHF.R.U32.HI R5, RZ, 0x18, R2 ;  /* 0x00000018ff057819 */ /* 0x000fe20000011602 */
[C---:B------:R-:W-:Y:S01]  /*6ae0*/  HMMA.16816.F32 R140, R124.reuse, R152, R140 ;  /* 0x000000987c8c723c */ /* 0x040fe2000000188c */
[----:B------:R-:W-:Y:S01]  /*6af0*/  IMAD.MOV.U32 R234, RZ, RZ, R179 ;  /* 0x000000ffffea7224 */ /* 0x000fe200078e00b3 */
[----:B------:R-:W-:Y:S02]  /*6b00*/  MOV R179, R177 ;  /* 0x000000b100b37202 */ /* 0x000fe40000000f00 */
[----:B------:R2:W3:Y:S01]  /*6b10*/  MUFU.EX2 R177, R0 ;  /* 0x0000000000b17308 */ /* 0x0004e20000000800 */
[----:B------:R-:W-:Y:S01]  /*6b20*/  MOV R235, R45 ;  /* 0x0000002d00eb7202 */ /* 0x000fe20000000f00 */
[C---:B------:R-:W-:Y:S06]  /*6b30*/  HMMA.16816.F32 R148, R124.reuse, R154, R148 ;  /* 0x0000009a7c94723c */ /* 0x040fec0000001894 */
[C---:B------:R-:W-:Y:S06]  /*6b40*/  HMMA.16816.F32 R44, R124.reuse, R50, R224 ;  /* 0x000000327c2c723c */ /* 0x040fec00000018e0 */
[C---:B-1----:R-:W-:Y:S01]  /*6b50*/  HMMA.16816.F32 R56, R124.reuse, R64, R56 ;  /* 0x000000407c38723c */ /* 0x042fe20000001838 */
[----:B------:R-:W-:Y:S01]  /*6b60*/  MOV R227, R9 ;  /* 0x0000000900e37202 */ /* 0x000fe20000000f00 */
[----:B------:R-:W-:Y:S01]  /*6b70*/  IMAD.MOV.U32 R226, RZ, RZ, R8 ;  /* 0x000000ffffe27224 */ /* 0x000fe200078e0008 */
[----:B--2---:R-:W-:Y:S01]  /*6b80*/  LOP3.LUT R0, R3, UR5, R182, 0x96, !PT ;  /* 0x0000000503007c12 */ /* 0x004fe2000f8e96b6 */
[----:B------:R-:W-:Y:S01]  /*6b90*/  IMAD.MOV.U32 R224, RZ, RZ, R130 ;  /* 0x000000ffffe07224 */ /* 0x000fe200078e0082 */
[----:B------:R-:W-:Y:S01]  /*6ba0*/  LOP3.LUT R3, R2, 0xffff, RZ, 0xc0, !PT ;  /* 0x0000ffff02037812 */ /* 0x000fe200078ec0ff */
[----:B------:R-:W-:Y:S01]  /*6bb0*/  FFMA.FTZ R2, R19, UR33, -R23 ;  /* 0x0000002113027c23 */ /* 0x000fe20008010817 */
[----:B------:R-:W-:Y:S01]  /*6bc0*/  HMMA.16816.F32 R60, R124, R66, R60 ;  /* 0x000000427c3c723c */ /* 0x000fe2000000183c */
[----:B------:R-:W-:-:S02]  /*6bd0*/  MOV R225, R131 ;  /* 0x0000008300e17202 */ /* 0x000fc40000000f00 */
[----:B------:R-:W-:Y:S01]  /*6be0*/  SHF.R.U32.HI R4, RZ, 0x8, R3 ;  /* 0x00000008ff047819 */ /* 0x000fe20000011603 */
[----:B------:R1:W-:Y:S01]  /*6bf0*/  MUFU.EX2 R19, R2 ;  /* 0x0000000200137308 */ /* 0x0003e20000000800 */
[----:B------:R-:W-:Y:S01]  /*6c00*/  LOP3.LUT R3, R6, 0xff, RZ, 0xc0, !PT ;  /* 0x000000ff06037812 */ /* 0x000fe200078ec0ff */
[C---:B------:R-:W-:Y:S01]  /*6c10*/  HMMA.16816.F32 R72, R124.reuse, R80, R72 ;  /* 0x000000507c48723c */ /* 0x040fe20000001848 */
[----:B------:R-:W-:Y:S01]  /*6c20*/  PRMT R16, R7, 0x5410, R4 ;  /* 0x0000541007107816 */ /* 0x000fe20000000004 */
[----:B------:R-:W-:Y:S01]  /*6c30*/  FFMA.FTZ R4, R206, UR33, -R22 ;  /* 0x00000021ce047c23 */ /* 0x000fe20008010816 */
[----:B------:R-:W-:Y:S01]  /*6c40*/  PRMT R5, R3, 0x5410, R5 ;  /* 0x0000541003057816 */ /* 0x000fe20000000005 */
[----:B------:R-:W-:Y:S02]  /*6c50*/  FFMA.FTZ R3, R234, UR33, -R23 ;  /* 0x00000021ea037c23 */ /* 0x000fe40008010817 */
[----:B------:R-:W-:Y:S02]  /*6c60*/  HMMA.16816.F32 R76, R124, R82, R76 ;  /* 0x000000527c4c723c */ /* 0x000fe4000000184c */
[----:B------:R-:W-:-:S04]  /*6c70*/  HSET2.LE.AND R5, R5, R245, PT ;  /* 0x000000f505057233 */ /* 0x000fc80003803000 */
[----:B------:R-:W-:Y:S01]  /*6c80*/  HMMA.16816.F32 R88, R124, R96, R88 ;  /* 0x000000607c58723c */ /* 0x000fe20000001858 */
[----:B-1----:R-:W-:-:S05]  /*6c90*/  LOP3.LUT R2, R0, 0xffff, RZ, 0xc0, !PT ;  /* 0x0000ffff00027812 */ /* 0x002fca00078ec0ff */
[C---:B------:R-:W-:Y:S06]  /*6ca0*/  HMMA.16816.F32 R92, R124.reuse, R98, R92 ;  /* 0x000000627c5c723c */ /* 0x040fec000000185c */
[C---:B------:R-:W-:Y:S06]  /*6cb0*/  HMMA.16816.F32 R104, R124.reuse, R108, R104 ;  /* 0x0000006c7c68723c */ /* 0x040fec0000001868 */
[C---:B------:R-:W-:Y:S06]  /*6cc0*/  HMMA.16816.F32 R156, R124.reuse, R110, R156 ;  /* 0x0000006e7c9c723c */ /* 0x040fec000000189c */
[C---:B------:R-:W-:Y:S06]  /*6cd0*/  HMMA.16816.F32 R112, R124.reuse, R120, R112 ;  /* 0x000000787c70723c */ /* 0x040fec0000001870 */
[C---:B------:R-:W-:Y:S06]  /*6ce0*/  HMMA.16816.F32 R116, R124.reuse, R122, R116 ;  /* 0x0000007a7c74723c */ /* 0x040fec0000001874 */
[C---:B------:R-:W-:Y:S06]  /*6cf0*/  HMMA.16816.F32 R164, R124.reuse, R24, R164 ;  /* 0x000000187ca4723c */ /* 0x040fec00000018a4 */
[----:B------:R-:W-:Y:S07]  /*6d00*/  HMMA.16816.F32 R124, R124, R26, R144 ;  /* 0x0000001a7c7c723c */ /* 0x000fee0000001890 */
[----:B------:R-:W-:Y:S01]  /*6d10*/  MOV R145, R18 ;  /* 0x0000001200917202 */ /* 0x000fe20000000f00 */
[----:B------:R-:W-:Y:S01]  /*6d20*/  IMAD.MOV.U32 R144, RZ, RZ, R17 ;  /* 0x000000ffff907224 */ /* 0x000fe200078e0011 */
[----:B------:R1:W-:Y:S01]  /*6d30*/  MUFU.EX2 R18, R3 ;  /* 0x0000000300127308 */ /* 0x0003e20000000800 */
[----:B------:R-:W-:Y:S01]  /*6d40*/  IMAD.MOV.U32 R146, RZ, RZ, R128 ;  /* 0x000000ffff927224 */ /* 0x000fe200078e0080 */
[----:B------:R-:W-:-:S06]  /*6d50*/  MOV R147, R129 ;  /* 0x0000008100937202 */ /* 0x000fcc0000000f00 */
[----:B------:R2:W-:Y:S01]  /*6d60*/  MUFU.EX2 R17, R4 ;  /* 0x0000000400117308 */ /* 0x0005e20000000800 */
[----:B-1----:R-:W-:Y:S02]  /*6d70*/  SHF.R.U32.HI R3, RZ, 0x8, R2 ;  /* 0x00000008ff037819 */ /* 0x002fe40000011602 */
[----:B------:R-:W-:-:S04]  /*6d80*/  LOP3.LUT R2, R0, 0xff, RZ, 0xc0, !PT ;  /* 0x000000ff00027812 */ /* 0x000fc800078ec0ff */
[----:B------:R-:W-:Y:S01]  /*6d90*/  PRMT R7, R2, 0x5410, R3 ;  /* 0x0000541002077816 */ /* 0x000fe20000000003 */
[----:B------:R-:W-:Y:S01]  /*6da0*/  FFMA.FTZ R2, R207, UR33, -R22 ;  /* 0x00000021cf027c23 */ /* 0x000fe20008010816 */
[--C-:B------:R-:W-:Y:S02]  /*6db0*/  SHF.R.U32.HI R3, RZ, 0x10, R0.reuse ;  /* 0x00000010ff037819 */ /* 0x100fe40000011600 */
[----:B--2---:R-:W-:Y:S01]  /*6dc0*/  HSET2.LE.AND R4, R16, R245, PT ;  /* 0x000000f510047233 */ /* 0x004fe20003803000 */
[----:B------:R1:W2:Y:S02]  /*6dd0*/  MUFU.EX2 R9, R2 ;  /* 0x0000000200097308 */ /* 0x0002a40000000800 */
[----:B-1----:R-:W-:Y:S02]  /*6de0*/  SHF.R.U32.HI R2, RZ, 0x18, R0 ;  /* 0x00000018ff027819 */ /* 0x002fe40000011600 */
[----:B------:R-:W-:Y:S01]  /*6df0*/  LOP3.LUT R0, R3, 0xff, RZ, 0xc0, !PT ;  /* 0x000000ff03007812 */ /* 0x000fe200078ec0ff */
[----:B------:R-:W-:-:S03]  /*6e00*/  FFMA.FTZ R3, R250, UR33, -R22 ;  /* 0x00000021fa037c23 */ /* 0x000fc60008010816 */
[----:B------:R-:W-:Y:S01]  /*6e10*/  PRMT R6, R0, 0x5410, R2 ;  /* 0x0000541000067816 */ /* 0x000fe20000000002 */
[----:B------:R-:W-:Y:S01]  /*6e20*/  FFMA.FTZ R2, R251, UR33, -R22 ;  /* 0x00000021fb027c23 */ /* 0x000fe20008010816 */
[----:B------:R1:W-:Y:S01]  /*6e30*/  MUFU.EX2 R8, R3 ;  /* 0x0000000300087308 */ /* 0x0003e20000000800 */
[--C-:B------:R-:W-:Y:S02]  /*6e40*/  HSET2.LE.AND R0, R7, R245.reuse, PT ;  /* 0x000000f507007233 */ /* 0x100fe40003803000 */
[----:B-1----:R-:W-:-:S05]  /*6e50*/  HSET2.LE.AND R3, R6, R245, PT ;  /* 0x000000f506037233 */ /* 0x002fca0003803000 */
[----:B------:R3:W1:Y:S02]  /*6e60*/  MUFU.EX2 R6, R2 ;  /* 0x0000000200067308 */ /* 0x0006640000000800 */
[----:B---3--:R-:W-:-:S04]  /*6e70*/  F2FP.F16.F32.PACK_AB R2, R176, R177 ;  /* 0x000000b1b002723e */ /* 0x008fc800000000ff */
[----:B------:R-:W-:Y:S01]  /*6e80*/  LOP3.LUT R128, R0, R2, RZ, 0xc0, !PT ;  /* 0x0000000200807212 */ /* 0x000fe200078ec0ff */
[----:B------:R-:W-:Y:S01]  /*6e90*/  FFMA.FTZ R2, R247, R13, R197 ;  /* 0x0000000df7027223 */ /* 0x000fe200000100c5 */
[----:B--2---:R-:W-:-:S03]  /*6ea0*/  F2FP.F16.F32.PACK_AB R0, R9, R17 ;  /* 0x000000110900723e */ /* 0x004fc600000000ff */
[----:B------:R-:W-:Y:S01]  /*6eb0*/  FADD.FTZ R2, R196, R2 ;  /* 0x00000002c4027221 */ /* 0x000fe20000010000 */
[----:B------:R-:W-:Y:S01]  /*6ec0*/  LOP3.LUT R129, R3, R0, RZ, 0xc0, !PT ;  /* 0x0000000003817212 */ /* 0x000fe200078ec0ff */
[----:B------:R-:W-:Y:S01]  /*6ed0*/  FFMA.FTZ R3, R248, R20, R205 ;  /* 0x00000014f8037223 */ /* 0x000fe200000100cd */
[----:B------:R-:W-:Y:S01]  /*6ee0*/  F2FP.F16.F32.PACK_AB R0, R18, R19 ;  /* 0x000000131200723e */ /* 0x000fe200000000ff */
[----:B------:R-:W-:-:S03]  /*6ef0*/  FADD.FTZ R2, R191, R2 ;  /* 0x00000002bf027221 */ /* 0x000fc60000010000 */
[----:B------:R-:W-:Y:S01]  /*6f00*/  LOP3.LUT R130, R4, R0, RZ, 0xc0, !PT ;  /* 0x0000000004827212 */ /* 0x000fe200078ec0ff */
[----:B------:R-:W-:Y:S01]  /*6f10*/  FFMA.FTZ R4, R249, R21, R235 ;  /* 0x00000015f9047223 */ /* 0x000fe200000100eb */
[----:B-1----:R-:W-:Y:S01]  /*6f20*/  F2FP.F16.F32.PACK_AB R0, R6, R8 ;  /* 0x000000080600723e */ /* 0x002fe200000000ff */
[----:B------:R-:W-:Y:S02]  /*6f30*/  FADD.FTZ R2, R190, R2 ;  /* 0x00000002be027221 */ /* 0x000fe40000010000 */
[----:B------:R-:W-:Y:S01]  /*6f40*/  FADD.FTZ R249, R178, R4 ;  /* 0x00000004b2f97221 */ /* 0x000fe20000010000 */
        /* <DEDUP_REMOVED lines=27> */
[----:B------:R-:W-:-:S03]  /*7100*/  FADD.FTZ R248, R6, R8 ;  /* 0x0000000806f87221 */ /* 0x000fc60000010000 */
        /* <DEDUP_REMOVED lines=14> */
[----:B------:R-:W-:Y:S07]  /*71f0*/  HMMA.16816.F32 R128, R128, R26, R132 ;  /* 0x0000001a8080723c */ /* 0x000fee0000001884 */
[----:B------:R-:W-:Y:S01]  /*7200*/  IMAD.MOV.U32 R135, RZ, RZ, R242 ;  /* 0x000000ffff877224 */ /* 0x000fe200078e00f2 */
[----:B------:R-:W-:Y:S01]  /*7210*/  MOV R133, R239 ;  /* 0x000000ef00857202 */ /* 0x000fe20000000f00 */
[----:B------:R-:W-:Y:S01]  /*7220*/  IMAD.MOV.U32 R134, RZ, RZ, R238 ;  /* 0x000000ffff867224 */ /* 0x000fe200078e00ee */
[----:B------:R-:W-:-:S14]  /*7230*/  @!P0 BRA `(.L_x_1054) ;  /* 0x0000006800608947 */ /* 0x000fdc0003800000 */
[----:B------:R-:W2:Y:S01]  /*7240*/  LDL R251, [R1+0x20] ;  /* 0x0000200001fb7983 */ /* 0x000ea20000100800 */
[----:B------:R-:W-:-:S04]  /*7250*/  DEPBAR.LE SB0, 0x0 ;  /* 0x000080000000791a */ /* 0x000fc80000000000 */
[----:B------:R-:W3:Y:S04]  /*7260*/  LDL R250, [R1+0x40] ;  /* 0x0000400001fa7983 */ /* 0x000ee80000100800 */
[----:B------:R-:W4:Y:S04]  /*7270*/  LDL R244, [R1+0x50] ;  /* 0x0000500001f47983 */ /* 0x000f280000100800 */
[----:B------:R-:W5:Y:S01]  /*7280*/  LDL R252, [R1+0x44] ;  /* 0x0000440001fc7983 */ /* 0x000f620000100800 */
[----:B------:R-:W-:Y:S01]  /*7290*/  IADD3 R3, P3, R240, -UR8, RZ ;  /* 0x80000008f0037c10 */ /* 0x000fe2000ff7e0ff */
[----:B------:R-:W-:-:S02]  /*72a0*/  IMAD.U32 R4, RZ, RZ, UR8 ;  /* 0x00000008ff047e24 */ /* 0x000fc4000f8e00ff */
[----:B------:R-:W-:Y:S01]  /*72b0*/  IMAD.U32 R2, RZ, RZ, UR8 ;  /* 0x00000008ff027e24 */ /* 0x000fe2000f8e00ff */
[----:B------:R-:W-:Y:S02]  /*72c0*/  IADD3.X R0, R241, ~UR36, RZ, P3, !PT ;  /* 0x80000024f1007c10 */ /* 0x000fe40009ffe4ff */
[C---:B------:R-:W-:Y:S02]  /*72d0*/  IADD3 R232, P5, R3.reuse, -UR8, RZ ;  /* 0x8000000803e87c10 */ /* 0x040fe4000ffbe0ff */
[----:B------:R-:W-:Y:S02]  /*72e0*/  IADD3 R4, P4, P3, R3, 0x80, -R4 ;  /* 0x0000008003047810 */ /* 0x000fe40007b9e804 */
[C---:B------:R-:W-:Y:S02]  /*72f0*/  IADD3 R234, P2, R236.reuse, -UR8, RZ ;  /* 0x80000008ecea7c10 */ /* 0x040fe4000ff5e0ff */
[----:B------:R-:W-:Y:S02]  /*7300*/  IADD3 R2, P1, P0, R236, 0x80, -R2 ;  /* 0x00000080ec027810 */ /* 0x000fe4000783e802 */
[C---:B------:R-:W-:Y:S01]  /*7310*/  IADD3.X R233, R0.reuse, ~UR36, RZ, P5, !PT ;  /* 0x8000002400e97c10 */ /* 0x040fe2000affe4ff */
[----:B------:R-:W-:Y:S01]  /*7320*/  BAR.SYNC.DEFER_BLOCKING 0x0 ;  /* 0x0000000000007b1d */ /* 0x000fe20000010000 */
[----:B------:R-:W-:-:S02]  /*7330*/  IADD3.X R5, R0, ~UR36, RZ, P4, P3 ;  /* 0x8000002400057c10 */ /* 0x000fc4000a7e64ff */
[C---:B------:R-:W-:Y:S02]  /*7340*/  IADD3.X R235, R237.reuse, ~UR36, RZ, P2, !PT ;  /* 0x80000024edeb7c10 */ /* 0x040fe400097fe4ff */
[----:B------:R-:W-:Y:S01]  /*7350*/  IADD3.X R3, R237, ~UR36, RZ, P1, P0 ;  /* 0x80000024ed037c10 */ /* 0x000fe20008fe04ff */
[----:B------:R-:W-:Y:S01]  /*7360*/  @!PT LDS RZ, [RZ] ;  /* 0x00000000fffff984 */ /* 0x000fe20000000800 */
[----:B------:R-:W-:Y:S01]  /*7370*/  @!PT LDS RZ, [RZ] ;  /* 0x00000000fffff984 */ /* 0x000fe20000000800 */
[----:B------:R-:W-:Y:S01]  /*7380*/  @!PT LDS RZ, [RZ] ;  /* 0x00000000fffff984 */ /* 0x000fe20000000800 */
[----:B------:R-:W-:Y:S04]  /*7390*/  LDGSTS.E.BYPASS.LTC128B.128 [R223+0xa000], desc[UR20][R232.64] ;  /* 0x0a000000e8df7fae */ /* 0x000fe8000b901d54 */
[----:B------:R1:W-:Y:S04]  /*73a0*/  LDGSTS.E.BYPASS.LTC128B.128 [R223+0xb000], desc[UR20][R4.64] ;  /* 0x0b00000004df7fae */ /* 0x0003e8000b901d54 */
[----:B------:R-:W-:Y:S04]  /*73b0*/  LDGSTS.E.BYPASS.LTC128B.128 [R223+0xa800], desc[UR20][R234.64] ;  /* 0x0a800000eadf7fae */ /* 0x000fe8000b901d54 */
[----:B------:R2:W-:Y:S04]  /*73c0*/  LDGSTS.E.BYPASS.LTC128B.128 [R223+0xb800], desc[UR20][R2.64] ;  /* 0x0b80000002df7fae */ /* 0x0005e8000b901d54 */
[----:B------:R-:W-:Y:S04]  /*73d0*/  LDSM.16.M88.4 R32, [R218] ;  /* 0x00000000da20783b */ /* 0x000fe80000000200 */
[----:B------:R-:W-:Y:S04]  /*73e0*/  LDSM.16.M88.4 R28, [R218+0x800] ;  /* 0x00080000da1c783b */ /* 0x000fe80000000200 */
[----:B------:R-:W1:Y:S04]  /*73f0*/  LDSM.16.M88.4 R16, [R209] ;  /* 0x00000000d110783b */ /* 0x000e680000000200 */
[----:B------:R-:W-:Y:S04]  /*7400*/  LDSM.16.M88.4 R136, [R219] ;  /* 0x00000000db88783b */ /* 0x000fe80000000200 */
[----:B-1----:R-:W1:Y:S04]  /*7410*/  LDSM.16.M88.4 R4, [R209+0x2000] ;  /* 0x00200000d104783b */ /* 0x002e680000000200 */
[----:B------:R-:W1:Y:S04]  /*7420*/  LDSM.16.M88.4 R20, [R211+0x2000] ;  /* 0x00200000d314783b */ /* 0x000e680000000200 */
[----:B------:R-:W1:Y:S04]  /*7430*/  LDSM.16.M88.4 R132, [R222] ;  /* 0x00000000de84783b */ /* 0x000e680000000200 */
[----:B------:R-:W1:Y:S01]  /*7440*/  LDSM.16.M88.4 R24, [R211] ;  /* 0x00000000d318783b */ /* 0x000e620000000200 */
[----:B------:R-:W2:Y:S01]  /*7450*/  S2R R245, SR_TID.X ;  /* 0x0000000000f57919 */ /* 0x000ea20000002100 */
[----:B------:R-:W-:-:S02]  /*7460*/  UIADD3 UR4, UR32, -0x3, URZ ;  /* 0xfffffffd20047890 */ /* 0x000fc4000fffe03f */
[----:B------:R-:W0:Y:S01]  /*7470*/  LDGDEPBAR ;  /* 0x00000000000079af */ /* 0x000e220000000000 */
[-C--:B------:R-:W-:Y:S06]  /*7480*/  HMMA.16816.F32 R196, R16, R32.reuse, RZ ;  /* 0x0000002010c4723c */ /* 0x080fec00000018ff */
[C---:B-1----:R-:W-:Y:S06]  /*7490*/  HMMA.16816.F32 R188, R4.reuse, R32, RZ ;  /* 0x0000002004bc723c */ /* 0x042fec00000018ff */
[C---:B------:R-:W-:Y:S06]  /*74a0*/  HMMA.16816.F32 R184, R4.reuse, R34, RZ ;  /* 0x0000002204b8723c */ /* 0x040fec00000018ff */
[----:B------:R-:W-:Y:S06]  /*74b0*/  HMMA.16816.F32 R176, R4, R30, RZ ;  /* 0x0000001e04b0723c */ /* 0x000fec00000018ff */
[----:B------:R-:W-:Y:S01]  /*74c0*/  HMMA.16816.F32 R204, R16, R34, RZ ;  /* 0x0000002210cc723c */ /* 0x000fe200000018ff */
[----:B------:R-:W-:Y:S05]  /*74d0*/  LDSM.16.M88.4 R32, [R216] ;  /* 0x00000000d820783b */ /* 0x000fea0000000200 */
[-C--:B------:R-:W-:Y:S01]  /*74e0*/  HMMA.16816.F32 R180, R4, R28.reuse, RZ ;  /* 0x0000001c04b4723c */ /* 0x080fe200000018ff */
[----:B------:R-:W-:Y:S05]  /*74f0*/  LDSM.16.M88.4 R4, [R217+0x2000] ;  /* 0x00200000d904783b */ /* 0x000fea0000000200 */
[C---:B------:R-:W-:Y:S06]  /*7500*/  HMMA.16816.F32 R172, R16.reuse, R28, RZ ;  /* 0x0000001c10ac723c */ /* 0x040fec00000018ff */
[----:B------:R-:W-:Y:S01]  /*7510*/  HMMA.16816.F32 R192, R16, R30, RZ ;  /* 0x0000001e10c0723c */ /* 0x000fe200000018ff */
[----:B------:R-:W1:Y:S04]  /*7520*/  LDSM.16.M88.4 R28, [R216+0x800] ;  /* 0x00080000d81c783b */ /* 0x000e680000000200 */
[----:B------:R-:W1:Y:S01]  /*7530*/  LDSM.16.M88.4 R16, [R217] ;  /* 0x00000000d910783b */ /* 0x000e620000000200 */
[C---:B------:R-:W-:Y:S06]  /*7540*/  HMMA.16816.F32 R228, R20.reuse, R136, R188 ;  /* 0x0000008814e4723c */ /* 0x040fec00000018bc */
[C---:B------:R-:W-:Y:S06]  /*7550*/  HMMA.16816.F32 R200, R20.reuse, R138, R184 ;  /* 0x0000008a14c8723c */ /* 0x040fec00000018b8 */
[----:B------:R-:W-:Y:S06]  /*7560*/  HMMA.16816.F32 R188, R20, R134, R176 ;  /* 0x0000008614bc723c */ /* 0x000fec00000018b0 */
[----:B------:R-:W-:Y:S06]  /*7570*/  HMMA.16816.F32 R184, R24, R136, R196 ;  /* 0x0000008818b8723c */ /* 0x000fec00000018c4 */
[----:B------:R-:W-:Y:S01]  /*7580*/  HMMA.16816.F32 R224, R20, R132, R180 ;  /* 0x0000008414e0723c */ /* 0x000fe200000018b4 */
[----:B------:R-:W-:Y:S05]  /*7590*/  LDSM.16.M88.4 R20, [R215+0x2000] ;  /* 0x00200000d714783b */ /* 0x000fea0000000200 */
[C---:B------:R-:W-:Y:S01]  /*75a0*/  HMMA.16816.F32 R176, R24.reuse, R138, R204 ;  /* 0x0000008a18b0723c */ /* 0x040fe200000018cc */
[----:B------:R-:W-:Y:S05]  /*75b0*/  LDSM.16.M88.4 R136, [R214+0x800] ;  /* 0x00080000d688783b */ /* 0x000fea0000000200 */
[C---:B------:R-:W-:Y:S01]  /*75c0*/  HMMA.16816.F32 R180, R24.reuse, R132, R172 ;  /* 0x0000008418b4723c */ /* 0x040fe200000018ac */
[----:B------:R-:W-:Y:S05]  /*75d0*/  LDSM.16.M88.4 R172, [R214] ;  /* 0x00000000d6ac783b */ /* 0x000fea0000000200 */
[----:B------:R-:W-:Y:S01]  /*75e0*/  HMMA.16816.F32 R132, R24, R134, R192 ;  /* 0x000000861884723c */ /* 0x000fe200000018c0 */
[----:B------:R-:W1:Y:S05]  /*75f0*/  LDSM.16.M88.4 R24, [R215] ;  /* 0x00000000d718783b */ /* 0x000e6a0000000200 */
[----:B-1----:R-:W-:Y:S06]  /*7600*/  HMMA.16816.F32 R192, R4, R30, R188 ;  /* 0x0000001e04c0723c */ /* 0x002fec00000018bc */
[-C--:B------:R-:W-:Y:S06]  /*7610*/  HMMA.16816.F32 R188, R16, R32.reuse, R184 ;  /* 0x0000002010bc723c */ /* 0x080fec00000018b8 */
[C---:B------:R-:W-:Y:S06]  /*7620*/  HMMA.16816.F32 R204, R4.reuse, R32, R228 ;  /* 0x0000002004cc723c */ /* 0x040fec00000018e4 */
[C---:B------:R-:W-:Y:S06]  /*7630*/  HMMA.16816.F32 R224, R4.reuse, R28, R224 ;  /* 0x0000001c04e0723c */ /* 0x040fec00000018e0 */
[-C--:B------:R-:W-:Y:S01]  /*7640*/  HMMA.16816.F32 R196, R4, R34.reuse, R200 ;  /* 0x0000002204c4723c */ /* 0x080fe200000018c8 */
[----:B------:R-:W-:Y:S05]  /*7650*/  LDSM.16.M88.4 R4, [R209+0x6000] ;  /* 0x00600000d104783b */ /* 0x000fea0000000200 */
[C---:B------:R-:W-:Y:S01]  /*7660*/  HMMA.16816.F32 R184, R16.reuse, R34, R176 ;  /* 0x0000002210b8723c */ /* 0x040fe200000018b0 */
[----:B------:R-:W-:Y:S05]  /*7670*/  LDSM.16.M88.4 R32, [R218+0x1800] ;  /* 0x00180000da20783b */ /* 0x000fea0000000200 */
[C---:B------:R-:W-:Y:S06]  /*7680*/  HMMA.16816.F32 R176, R16.reuse, R28, R180 ;  /* 0x0000001c10b0723c */ /* 0x040fec00000018b4 */
[----:B------:R-:W-:Y:S01]  /*7690*/  HMMA.16816.F32 R28, R16, R30, R132 ;  /* 0x0000001e101c723c */ /* 0x000fe20000001884 */
[----:B------:R-:W-:Y:S04]  /*76a0*/  LDSM.16.M88.4 R132, [R218+0x1000] ;  /* 0x00100000da84783b */ /* 0x000fe80000000200 */
[----:B------:R-:W1:Y:S01]  /*76b0*/  LDSM.16.M88.4 R16, [R209+0x4000] ;  /* 0x00400000d110783b */ /* 0x000e620000000200 */
[-C--:B------:R-:W-:Y:S06]  /*76c0*/  HMMA.16816.F32 R188, R24, R172.reuse, R188 ;  /* 0x000000ac18bc723c */ /* 0x080fec00000018bc */
[C---:B------:R-:W-:Y:S06]  /*76d0*/  HMMA.16816.F32 R200, R20.reuse, R172, R204 ;  /* 0x000000ac14c8723c */ /* 0x040fec00000018cc */
[C---:B------:R-:W-:Y:S06]  /*76e0*/  HMMA.16816.F32 R196, R20.reuse, R174, R196 ;  /* 0x000000ae14c4723c */ /* 0x040fec00000018c4 */
[C---:B------:R-:W-:Y:S06]  /*76f0*/  HMMA.16816.F32 R228, R20.reuse, R136, R224 ;  /* 0x0000008814e4723c */ /* 0x040fec00000018e0 */
[----:B------:R-:W-:Y:S06]  /*7700*/  HMMA.16816.F32 R192, R20, R138, R192 ;  /* 0x0000008a14c0723c */ /* 0x000fec00000018c0 */
[C---:B------:R-:W-:Y:S01]  /*7710*/  HMMA.16816.F32 R180, R24.reuse, R174, R184 ;  /* 0x000000ae18b4723c */ /* 0x040fe200000018b8 */
[----:B------:R-:W-:Y:S05]  /*7720*/  LDSM.16.M88.4 R172, [R220] ;  /* 0x00000000dcac783b */ /* 0x000fea0000000200 */
[C---:B------:R-:W-:Y:S01]  /*7730*/  HMMA.16816.F32 R20, R24.reuse, R136, R176 ;  /* 0x000000881814723c */ /* 0x040fe200000018b0 */
[----:B------:R-:W-:Y:S05]  /*7740*/  LDSM.16.M88.4 R176, [R221] ;  /* 0x00000000ddb0783b */ /* 0x000fea0000000200 */
[----:B------:R-:W-:Y:S01]  /*7750*/  HMMA.16816.F32 R136, R24, R138, R28 ;  /* 0x0000008a1888723c */ /* 0x000fe2000000181c */
[----:B------:R-:W2:Y:S04]  /*7760*/  LDSM.16.M88.4 R28, [R211+0x4000] ;  /* 0x00400000d31c783b */ /* 0x000ea80000000200 */
[----:B------:R-:W3:Y:S01]  /*7770*/  LDSM.16.M88.4 R24, [R211+0x6000] ;  /* 0x00600000d318783b */ /* 0x000ee20000000200 */
[-C--:B-1----:R-:W-:Y:S06]  /*7780*/  HMMA.16816.F32 R184, R16, R132.reuse, R188 ;  /* 0x0000008410b8723c */ /* 0x082fec00000018bc */
        /* <DEDUP_REMOVED lines=9> */
[----:B------:R-:W1:Y:S04]  /*7820*/  LDSM.16.M88.4 R136, [R216+0x1000] ;  /* 0x00100000d888783b */ /* 0x000e680000000200 */
[----:B------:R-:W4:Y:S01]  /*7830*/  LDSM.16.M88.4 R16, [R217+0x6000] ;  /* 0x00600000d910783b */ /* 0x000f220000000200 */
[----:B--2---:R-:W-:Y:S06]  /*7840*/  HMMA.16816.F32 R184, R28, R176, R184 ;  /* 0x000000b01cb8723c */ /* 0x004fec00000018b8 */
[C---:B---3--:R-:W-:Y:S06]  /*7850*/  HMMA.16816.F32 R228, R24.reuse, R178, R204 ;  /* 0x000000b218e4723c */ /* 0x048fec00000018cc */
[C---:B------:R-:W-:Y:S06]  /*7860*/  HMMA.16816.F32 R196, R24.reuse, R176, R224 ;  /* 0x000000b018c4723c */ /* 0x040fec00000018e0 */
[----:B------:R-:W-:Y:S06]  /*7870*/  HMMA.16816.F32 R188, R24, R172, R200 ;  /* 0x000000ac18bc723c */ /* 0x000fec00000018c8 */
[----:B------:R-:W-:Y:S06]  /*7880*/  HMMA.16816.F32 R204, R28, R178, R180 ;  /* 0x000000b21ccc723c */ /* 0x000fec00000018b4 */
[----:B------:R-:W-:Y:S01]  /*7890*/  HMMA.16816.F32 R224, R24, R174, R192 ;  /* 0x000000ae18e0723c */ /* 0x000fe200000018c0 */
[----:B------:R-:W-:Y:S05]  /*78a0*/  LDSM.16.M88.4 R24, [R215+0x4000] ;  /* 0x00400000d718783b */ /* 0x000fea0000000200 */
[C---:B------:R-:W-:Y:S01]  /*78b0*/  HMMA.16816.F32 R200, R28.reuse, R172, R4 ;  /* 0x000000ac1cc8723c */ /* 0x040fe20000001804 */
[----:B------:R-:W-:Y:S05]  /*78c0*/  LDSM.16.M88.4 R4, [R215+0x6000] ;  /* 0x00600000d704783b */ /* 0x000fea0000000200 */
[----:B------:R-:W-:Y:S01]  /*78d0*/  HMMA.16816.F32 R176, R28, R174, R32 ;  /* 0x000000ae1cb0723c */ /* 0x000fe20000001820 */
[----:B------:R-:W2:Y:S04]  /*78e0*/  LDSM.16.M88.4 R28, [R214+0x1000] ;  /* 0x00100000d61c783b */ /* 0x000ea80000000200 */
[----:B------:R-:W3:Y:S01]  /*78f0*/  LDSM.16.M88.4 R32, [R214+0x1800] ;  /* 0x00180000d620783b */ /* 0x000ee20000000200 */
[----:B-1----:R-:W-:Y:S01]  /*7900*/  HMMA.16816.F32 R184, R20, R136, R184 ;  /* 0x0000008814b8723c */ /* 0x002fe200000018b8 */
[----:B------:R-:W-:Y:S01]  /*7910*/  IMAD.SHL.U32 R245, R245, 0x2, RZ ;  /* 0x00000002f5f57824 */ /* 0x000fe200078e00ff */
[----:B------:R-:W-:Y:S01]  /*7920*/  UISETP.NE.AND UP0, UPT, UR32, 0x3, UPT ;  /* 0x000000032000788c */ /* 0x000fe2000bf05270 */
[----:B------:R-:W-:Y:S01]  /*7930*/  IMAD.U32 R0, RZ, RZ, UR4 ;  /* 0x00000004ff007e24 */ /* 0x000fe2000f8e00ff */
[----:B------:R-:W-:-:S04]  /*7940*/  DEPBAR.LE SB0, 0x0 ;  /* 0x000080000000791a */ /* 0x000fc80000000000 */
[----:B------:R-:W-:Y:S06]  /*7950*/  HMMA.16816.F32 R172, R20, R138, R204 ;  /* 0x0000008a14ac723c */ /* 0x000fec00000018cc */
[C---:B----4-:R-:W-:Y:S06]  /*7960*/  HMMA.16816.F32 R196, R16.reuse, R136, R196 ;  /* 0x0000008810c4723c */ /* 0x050fec00000018c4 */
[----:B------:R-:W-:Y:S06]  /*7970*/  HMMA.16816.F32 R192, R16, R138, R228 ;  /* 0x0000008a10c0723c */ /* 0x000fec00000018e4 */
[-C--:B------:R-:W-:Y:S06]  /*7980*/  HMMA.16816.F32 R136, R20, R132.reuse, R200 ;  /* 0x000000841488723c */ /* 0x080fec00000018c8 */
[C---:B------:R-:W-:Y:S06]  /*7990*/  HMMA.16816.F32 R188, R16.reuse, R132, R188 ;  /* 0x0000008410bc723c */ /* 0x040fec00000018bc */
[-C--:B------:R-:W-:Y:S06]  /*79a0*/  HMMA.16816.F32 R180, R16, R134.reuse, R224 ;  /* 0x0000008610b4723c */ /* 0x080fec00000018e0 */
[----:B------:R-:W-:Y:S06]  /*79b0*/  HMMA.16816.F32 R20, R20, R134, R176 ;  /* 0x000000861414723c */ /* 0x000fec00000018b0 */
[----:B--2---:R-:W-:Y:S01]  /*79c0*/  HMMA.16816.F32 R16, R24, R28, R184 ;  /* 0x0000001c1810723c */ /* 0x004fe200000018b8 */
[----:B------:R-:W-:-:S05]  /*79d0*/  LOP3.LUT R245, R245, 0x6, RZ, 0xc0, !PT ;  /* 0x00000006f5f57812 */ /* 0x000fca00078ec0ff */
[----:B------:R-:W-:Y:S01]  /*79e0*/  HMMA.16816.F32 R172, R24, R30, R172 ;  /* 0x0000001e18ac723c */ /* 0x000fe200000018ac */
[----:B------:R-:W-:-:S05]  /*79f0*/  IMAD R0, R0, 0x20, R245 ;  /* 0x0000002000007824 */ /* 0x000fca00078e02f5 */
[----:B---3--:R-:W-:Y:S01]  /*7a00*/  HMMA.16816.F32 R136, R24, R32, R136 ;  /* 0x000000201888723c */ /* 0x008fe20000001888 */
[C---:B------:R-:W-:Y:S01]  /*7a10*/  VIADD R9, R0.reuse, 0x1 ;  /* 0x0000000100097836 */ /* 0x040fe20000000000 */
[C---:B------:R-:W-:Y:S01]  /*7a20*/  ISETP.GE.AND P3, PT, R0.reuse, R10, PT ;  /* 0x0000000a0000720c */ /* 0x040fe20003f66270 */
[----:B------:R-:W-:-:S03]  /*7a30*/  VIADD R8, R0, 0x8 ;  /* 0x0000000800087836 */ /* 0x000fc60000000000 */
[----:B------:R-:W-:Y:S01]  /*7a40*/  HMMA.16816.F32 R188, R4, R32, R188 ;  /* 0x0000002004bc723c */ /* 0x000fe200000018bc */
[----:B------:R-:W-:-:S05]  /*7a50*/  ISETP.GE.AND P2, PT, R9, R10, PT ;  /* 0x0000000a0900720c */ /* 0x000fca0003f46270 */
[-C--:B------:R-:W-:Y:S06]  /*7a60*/  HMMA.16816.F32 R180, R4, R34.reuse, R180 ;  /* 0x0000002204b4723c */ /* 0x080fec00000018b4 */
[----:B------:R-:W-:Y:S07]  /*7a70*/  HMMA.16816.F32 R32, R24, R34, R20 ;  /* 0x000000221820723c */ /* 0x000fee0000001814 */
[----:B------:R-:W-:Y:S01]  /*7a80*/  FSEL R21, R16, -INF , !P3 ;  /* 0xff80000010157808 */ /* 0x000fe20005800000 */
[----:B------:R-:W-:Y:S01]  /*7a90*/  HMMA.16816.F32 R196, R4, R28, R196 ;  /* 0x0000001c04c4723c */ /* 0x000fe200000018c4 */
[----:B------:R-:W-:-:S02]  /*7aa0*/  FSEL R22, R17, -INF , !P2 ;  /* 0xff80000011167808 */ /* 0x000fc40005000000 */
[----:B------:R-:W-:-:S03]  /*7ab0*/  ISETP.GE.AND P3, PT, R8, R10, PT ;  /* 0x0000000a0800720c */ /* 0x000fc60003f66270 */
[----:B------:R-:W-:Y:S01]  /*7ac0*/  HMMA.16816.F32 R192, R4, R30, R192 ;  /* 0x0000001e04c0723c */ /* 0x000fe200000018c0 */
[----:B------:R-:W-:-:S06]  /*7ad0*/  FMNMX.FTZ R2, R243, R21, !PT ;  /* 0x00000015f3027209 */ /* 0x000fcc0007810000 */
[----:B------:R-:W-:Y:S01]  /*7ae0*/  VIADD R7, R0, 0x9 ;  /* 0x0000000900077836 */ /* 0x000fe20000000000 */
[----:B------:R-:W-:Y:S01]  /*7af0*/  FSEL R24, R172, -INF , !P3 ;  /* 0xff800000ac187808 */ /* 0x000fe20005800000 */
[----:B------:R-:W-:Y:S01]  /*7b00*/  VIADD R6, R0, 0x10 ;  /* 0x0000001000067836 */ /* 0x000fe20000000000 */
[----:B------:R-:W-:Y:S02]  /*7b10*/  FMNMX.FTZ R2, R22, R2, !PT ;  /* 0x0000000216027209 */ /* 0x000fe40007810000 */
[-C--:B------:R-:W-:Y:S01]  /*7b20*/  ISETP.GE.AND P2, PT, R7, R10.reuse, PT ;  /* 0x0000000a0700720c */ /* 0x080fe20003f46270 */
[C---:B------:R-:W-:Y:S01]  /*7b30*/  VIADD R5, R0.reuse, 0x11 ;  /* 0x0000001100057836 */ /* 0x040fe20000000000 */
[-C--:B------:R-:W-:Y:S02]  /*7b40*/  ISETP.GE.AND P0, PT, R9, R11.reuse, PT ;  /* 0x0000000b0900720c */ /* 0x080fe40003f06270 */
[----:B------:R-:W-:Y:S02]  /*7b50*/  ISETP.GE.AND P1, PT, R0, R11, PT ;  /* 0x0000000b0000720c */ /* 0x000fe40003f26270 */
[----:B------:R-:W-:-:S02]  /*7b60*/  ISETP.GE.AND P3, PT, R6, R10, PT ;  /* 0x0000000a0600720c */ /* 0x000fc40003f66270 */
[----:B------:R-:W-:Y:S02]  /*7b70*/  FSEL R25, R173, -INF , !P2 ;  /* 0xff800000ad197808 */ /* 0x000fe40005000000 */
[----:B------:R-:W-:Y:S01]  /*7b80*/  FMNMX.FTZ R2, R24, R2, !PT ;  /* 0x0000000218027209 */ /* 0x000fe20007810000 */
[----:B------:R-:W-:Y:S01]  /*7b90*/  VIADD R4, R0, 0x18 ;  /* 0x0000001800047836 */ /* 0x000fe20000000000 */
[----:B------:R-:W-:Y:S01]  /*7ba0*/  FSEL R28, R19, -INF , !P0 ;  /* 0xff800000131c7808 */ /* 0x000fe20004000000 */
[----:B------:R-:W-:Y:S01]  /*7bb0*/  IMAD.U32 R12, RZ, RZ, UR23 ;  /* 0x00000017ff0c7e24 */ /* 0x000fe2000f8e00ff */
[----:B------:R-:W-:Y:S01]  /*7bc0*/  FSEL R26, R18, -INF , !P1 ;  /* 0xff800000121a7808 */ /* 0x000fe20004800000 */
[----:B------:R-:W-:Y:S01]  /*7bd0*/  IMAD.WIDE.U32 R18, R251, -0x2daee0ad, RZ ;  /* 0xd2511f53fb127825 */ /* 0x000fe200078e00ff */
[----:B------:R-:W-:Y:S02]  /*7be0*/  ISETP.GE.AND P2, PT, R5, R10, PT ;  /* 0x0000000a0500720c */ /* 0x000fe40003f46270 */
[----:B------:R-:W-:-:S02]  /*7bf0*/  FSEL R207, R136, -INF , !P3 ;  /* 0xff80000088cf7808 */ /* 0x000fc40005800000 */
[----:B------:R-:W-:Y:S02]  /*7c00*/  FMNMX.FTZ R2, R25, R2, !PT ;  /* 0x0000000219027209 */ /* 0x000fe40007810000 */
[----:B------:R-:W-:Y:S01]  /*7c10*/  PLOP3.LUT P0, PT, PT, PT, UP0, 0x80, 0x0 ;  /* 0x000000000000781c */ /* 0x000fe20003f0f008 */
[----:B------:R-:W-:Y:S01]  /*7c20*/  BAR.SYNC.DEFER_BLOCKING 0x0 ;  /* 0x0000000000007b1d */ /* 0x000fe20000010000 */
[C---:B------:R-:W-:Y:S02]  /*7c30*/  ISETP.GE.AND P1, PT, R0.reuse, R14, PT ;  /* 0x0000000e0000720c */ /* 0x040fe40003f26270 */
[C---:B------:R-:W-:Y:S01]  /*7c40*/  ISETP.GE.AND P5, PT, R0.reuse, R15, PT ;  /* 0x0000000f0000720c */ /* 0x040fe20003fa6270 */
[----:B------:R-:W-:Y:S01]  /*7c50*/  VIADD R0, R0, 0x19 ;  /* 0x0000001900007836 */ /* 0x000fe20000000000 */
[----:B------:R-:W-:Y:S02]  /*7c60*/  ISETP.GE.AND P3, PT, R4, R10, PT ;  /* 0x0000000a0400720c */ /* 0x000fe40003f66270 */
[----:B------:R-:W-:-:S02]  /*7c70*/  FSEL R241, R137, -INF , !P2 ;  /* 0xff80000089f17808 */ /* 0x000fc40005000000 */
[----:B------:R-:W-:Y:S02]  /*7c80*/  FMNMX.FTZ R3, R207, R2, !PT ;  /* 0x00000002cf037209 */ /* 0x000fe40007810000 */
[----:B------:R-:W-:Y:S02]  /*7c90*/  LOP3.LUT R2, R19, UR4, R12, 0x96, !PT ;  /* 0x0000000413027c12 */ /* 0x000fe4000f8e960c */
[----:B------:R-:W-:Y:S02]  /*7ca0*/  ISETP.GE.AND P2, PT, R0, R10, PT ;  /* 0x0000000a0000720c */ /* 0x000fe40003f46270 */
[----:B------:R-:W-:Y:S02]  /*7cb0*/  FSEL R245, R32, -INF , !P3 ;  /* 0xff80000020f57808 */ /* 0x000fe40005800000 */
[----:B------:R-:W-:Y:S01]  /*7cc0*/  FMNMX.FTZ R3, R241, R3, !PT ;  /* 0x00000003f1037209 */ /* 0x000fe20007810000 */
[----:B------:R-:W-:Y:S01]  /*7cd0*/  IMAD.WIDE.U32 R134, R250, -0x326172a9, RZ ;  /* 0xcd9e8d57fa867825 */ /* 0x000fe200078e00ff */
[----:B------:R-:W-:-:S03]  /*7ce0*/  FSEL R250, R33, -INF , !P2 ;  /* 0xff80000021fa7808 */ /* 0x000fc60005000000 */
[----:B------:R-:W-:Y:S01]  /*7cf0*/  IMAD.WIDE.U32 R12, R2, -0x326172a9, RZ ;  /* 0xcd9e8d57020c7825 */ /* 0x000fe200078e00ff */
[----:B------:R-:W-:Y:S02]  /*7d00*/  FMNMX.FTZ R2, R245, R3, !PT ;  /* 0x00000003f5027209 */ /* 0x000fe40007810000 */
[----:B-----5:R-:W-:Y:S01]  /*7d10*/  LOP3.LUT R132, R135, R252, RZ, 0x3c, !PT ;  /* 0x000000fc87847212 */ /* 0x020fe200078e3cff */
[----:B------:R-:W-:Y:S01]  /*7d20*/  IMAD.WIDE.U32 R30, R244, -0x326172a9, RZ ;  /* 0xcd9e8d57f41e7825 */ /* 0x000fe200078e00ff */
        /* <DEDUP_REMOVED lines=27> */
.L_x_1056:
[----:B------:R-:W2:Y:S01]  /*7ee0*/  SHFL.BFLY PT, R19, R20, 0x2, 0x1f ;  /* 0x0c401f0014137f89 */ /* 0x000ea200000e0000 */
[-C--:B------:R-:W-:Y:S01]  /*7ef0*/  ISETP.GE.AND P2, PT, R8, R11.reuse, PT ;  /* 0x0000000b0800720c */ /* 0x080fe20003f46270 */
[----:B------:R-:W-:Y:S01]  /*7f00*/  UISETP.GE.AND UP0, UPT, UR32, 0x4, UPT ;  /* 0x000000042000788c */ /* 0x000fe2000bf06270 */
[----:B-1----:R-:W-:Y:S02]  /*7f10*/  FMNMX.FTZ R2, R242, R26, !PT ;  /* 0x0000001af2027209 */ /* 0x002fe40007810000 */
        /* <DEDUP_REMOVED lines=9> */
[----:B------:R-:W-:-:S02]  /*7fb0*/  LOP3.LUT R134, R13, UR30, R134, 0x96, !PT ;  /* 0x0000001e0d867c12 */ /* 0x000fc4000f8e9686 */
[----:B------:R-:W-:Y:S02]  /*7fc0*/  LOP3.LUT R137, R13, UR30, R30, 0x96, !PT ;  /* 0x0000001e0d897c12 */ /* 0x000fe4000f8e961e */
[----:B------:R-:W-:Y:S01]  /*7fd0*/  FSEL R244, R139, -INF , !P0 ;  /* 0xff8000008bf47808 */ /* 0x000fe20004000000 */
[----:B------:R-:W-:Y:S01]  /*7fe0*/  IMAD.WIDE.U32 R138, R134, -0x2daee0ad, RZ ;  /* 0xd2511f53868a7825 */ /* 0x000fe200078e00ff */
[-C--:B------:R-:W-:Y:S02]  /*7ff0*/  ISETP.GE.AND P2, PT, R0, R11.reuse, PT ;  /* 0x0000000b0000720c */ /* 0x080fe40003f46270 */
[----:B------:R-:W-:Y:S01]  /*8000*/  ISETP.GE.AND P0, PT, R9, R14, PT ;  /* 0x0000000e0900720c */ /* 0x000fe20003f06270 */
[----:B------:R-:W-:Y:S01]  /*8010*/  IMAD.WIDE.U32 R172, R137, -0x2daee0ad, RZ ;  /* 0xd2511f5389ac7825 */ /* 0x000fe200078e00ff */
[----:B------:R-:W-:Y:S02]  /*8020*/  ISETP.GE.AND P3, PT, R4, R11, PT ;  /* 0x0000000b0400720c */ /* 0x000fe40003f66270 */
[----:B------:R-:W-:-:S02]  /*8030*/  FMNMX.FTZ R2, R240, R2, !PT ;  /* 0x00000002f0027209 */ /* 0x000fc40007810000 */
[----:B------:R-:W-:Y:S02]  /*8040*/  FSEL R13, R196, -INF , !P1 ;  /* 0xff800000c40d7808 */ /* 0x000fe40004800000 */
[----:B------:R-:W-:Y:S02]  /*8050*/  ISETP.GE.AND P4, PT, R9, R15, PT ;  /* 0x0000000f0900720c */ /* 0x000fe40003f86270 */
[----:B------:R-:W-:Y:S02]  /*8060*/  FSEL R206, R35, -INF , !P2 ;  /* 0xff80000023ce7808 */ /* 0x000fe40005000000 */
[----:B------:R-:W-:Y:S02]  /*8070*/  FSEL R205, R34, -INF , !P3 ;  /* 0xff80000022cd7808 */ /* 0x000fe40005800000 */
[----:B------:R-:W-:Y:S02]  /*8080*/  FMNMX.FTZ R3, R244, R2, !PT ;  /* 0x00000002f4037209 */ /* 0x000fe40007810000 */
[----:B------:R-:W-:-:S02]  /*8090*/  ISETP.GE.AND P2, PT, R8, R14, PT ;  /* 0x0000000e0800720c */ /* 0x000fc40003f46270 */
[----:B------:R-:W-:Y:S02]  /*80a0*/  FSEL R29, R197, -INF , !P0 ;  /* 0xff800000c51d7808 */ /* 0x000fe40004000000 */
[----:B------:R-:W-:Y:S02]  /*80b0*/  FMNMX.FTZ R9, R239, R13, !PT ;  /* 0x0000000def097209 */ /* 0x000fe40007810000 */
[----:B--2---:R-:W-:Y:S02]  /*80c0*/  FMNMX.FTZ R2, R20, R19, !PT ;  /* 0x0000001314027209 */ /* 0x004fe40007810000 */
[----:B------:R-:W-:Y:S02]  /*80d0*/  LOP3.LUT R33, R31, R252, RZ, 0x3c, !PT ;  /* 0x000000fc1f217212 */ /* 0x000fe400078e3cff */
[----:B------:R-:W-:Y:S01]  /*80e0*/  FMNMX.FTZ R3, R205, R3, !PT ;  /* 0x00000003cd037209 */ /* 0x000fe20007810000 */
[----:B------:R-:W1:Y:S01]  /*80f0*/  SHFL.BFLY PT, R20, R2, 0x1, 0x1f ;  /* 0x0c201f0002147f89 */ /* 0x000e6200000e0000 */
[----:B------:R-:W-:-:S02]  /*8100*/  ISETP.GE.AND P1, PT, R7, R14, PT ;  /* 0x0000000e0700720c */ /* 0x000fc40003f26270 */
[----:B------:R-:W-:Y:S02]  /*8110*/  FSEL R31, R192, -INF , !P2 ;  /* 0xff800000c01f7808 */ /* 0x000fe40005000000 */
[----:B------:R-:W-:Y:S02]  /*8120*/  FMNMX.FTZ R9, R29, R9, !PT ;  /* 0x000000091d097209 */ /* 0x000fe40007810000 */
[----:B------:R-:W-:Y:S02]  /*8130*/  FMNMX.FTZ R3, R206, R3, !PT ;  /* 0x00000003ce037209 */ /* 0x000fe40007810000 */
[----:B------:R-:W-:Y:S02]  /*8140*/  ISETP.GE.AND P0, PT, R6, R14, PT ;  /* 0x0000000e0600720c */ /* 0x000fe40003f06270 */
[----:B------:R-:W-:Y:S01]  /*8150*/  FSEL R32, R193, -INF , !P1 ;  /* 0xff800000c1207808 */ /* 0x000fe20004800000 */
[----:B------:R-:W2:Y:S01]  /*8160*/  SHFL.BFLY PT, R23, R3, 0x2, 0x1f ;  /* 0x0c401f0003177f89 */ /* 0x000ea200000e0000 */
[----:B------:R-:W-:-:S02]  /*8170*/  FMNMX.FTZ R9, R31, R9, !PT ;  /* 0x000000091f097209 */ /* 0x000fc40007810000 */
[----:B------:R-:W-:Y:S02]  /*8180*/  ISETP.GE.AND P3, PT, R8, R15, PT ;  /* 0x0000000f0800720c */ /* 0x000fe40003f66270 */
[-C--:B------:R-:W-:Y:S02]  /*8190*/  ISETP.GE.AND P1, PT, R5, R14.reuse, PT ;  /* 0x0000000e0500720c */ /* 0x080fe40003f26270 */
[----:B------:R-:W-:Y:S02]  /*81a0*/  FSEL R175, R188, -INF , !P0 ;  /* 0xff800000bcaf7808 */ /* 0x000fe40004000000 */
[----:B------:R-:W-:Y:S02]  /*81b0*/  FMNMX.FTZ R8, R32, R9, !PT ;  /* 0x0000000920087209 */ /* 0x000fe40007810000 */
[----:B------:R-:W-:Y:S02]  /*81c0*/  ISETP.GE.AND P2, PT, R7, R15, PT ;  /* 0x0000000f0700720c */ /* 0x000fe40003f46270 */
[----:B------:R-:W-:-:S02]  /*81d0*/  ISETP.GE.AND P0, PT, R4, R14, PT ;  /* 0x0000000e0400720c */ /* 0x000fc40003f06270 */
[----:B------:R-:W-:Y:S02]  /*81e0*/  FSEL R176, R189, -INF , !P1 ;  /* 0xff800000bdb07808 */ /* 0x000fe40004800000 */
[----:B------:R-:W-:Y:S02]  /*81f0*/  FMNMX.FTZ R7, R175, R8, !PT ;  /* 0x00000008af077209 */ /* 0x000fe40007810000 */
[----:B------:R-:W-:Y:S02]  /*8200*/  ISETP.GE.AND P1, PT, R6, R15, PT ;  /* 0x0000000f0600720c */ /* 0x000fe40003f26270 */
[----:B------:R-:W-:Y:S02]  /*8210*/  ISETP.GE.AND P6, PT, R0, R14, PT ;  /* 0x0000000e0000720c */ /* 0x000fe40003fc6270 */
[----:B------:R-:W-:Y:S02]  /*8220*/  FSEL R178, R180, -INF , !P0 ;  /* 0xff800000b4b27808 */ /* 0x000fe40004000000 */
[----:B------:R-:W-:-:S02]  /*8230*/  FMNMX.FTZ R6, R176, R7, !PT ;  /* 0x00000007b0067209 */ /* 0x000fc40007810000 */
[-C--:B------:R-:W-:Y:S02]  /*8240*/  ISETP.GE.AND P0, PT, R5, R15.reuse, PT ;  /* 0x0000000f0500720c */ /* 0x080fe40003f06270 */
[----:B------:R-:W-:Y:S02]  /*8250*/  FSEL R19, R198, -INF , !P5 ;  /* 0xff800000c6137808 */ /* 0x000fe40006800000 */
[----:B------:R-:W-:Y:S02]  /*8260*/  FSEL R181, R181, -INF , !P6 ;  /* 0xff800000b5b57808 */ /* 0x000fe40007000000 */
[----:B------:R-:W-:Y:S02]  /*8270*/  FMNMX.FTZ R5, R178, R6, !PT ;  /* 0x00000006b2057209 */ /* 0x000fe40007810000 */
[----:B------:R-:W-:Y:S02]  /*8280*/  ISETP.GE.AND P5, PT, R4, R15, PT ;  /* 0x0000000f0400720c */ /* 0x000fe40003fa6270 */
[----:B------:R-:W-:-:S02]  /*8290*/  FSEL R30, R199, -INF , !P4 ;  /* 0xff800000c71e7808 */ /* 0x000fc40006000000 */
[----:B------:R-:W-:Y:S02]  /*82a0*/  FMNMX.FTZ R6, R238, R19, !PT ;  /* 0x00000013ee067209 */ /* 0x000fe40007810000 */
[----:B------:R-:W-:Y:S02]  /*82b0*/  FMNMX.FTZ R4, R181, R5, !PT ;  /* 0x00000005b5047209 */ /* 0x000fe40007810000 */
[----:B-1----:R-:W-:Y:S02]  /*82c0*/  FMNMX.FTZ R136, R2, R20, !PT ;  /* 0x0000001402887209 */ /* 0x002fe40007810000 */
[----:B------:R-:W-:Y:S01]  /*82d0*/  FSEL R27, R194, -INF , !P3 ;  /* 0xff800000c21b7808 */ /* 0x000fe20005800000 */
[----:B------:R-:W1:Y:S01]  /*82e0*/  SHFL.BFLY PT, R133, R4, 0x2, 0x1f ;  /* 0x0c401f0004857f89 */ /* 0x000e6200000e0000 */
[----:B------:R-:W-:Y:S01]  /*82f0*/  FMNMX.FTZ R2, R30, R6, !PT ;  /* 0x000000061e027209 */ /* 0x000fe20007810000 */
[----:B------:R-:W-:Y:S01]  /*8300*/  IMAD.WIDE.U32 R6, R33, -0x2daee0ad, RZ ;  /* 0xd2511f5321067825 */ /* 0x000fe200078e00ff */
[----:B------:R-:W-:-:S02]  /*8310*/  FSEL R20, R195, -INF , !P2 ;  /* 0xff800000c3147808 */ /* 0x000fc40005000000 */
[----:B------:R-:W-:Y:S02]  /*8320*/  FMNMX.FTZ R5, R27, R2, !PT ;  /* 0x000000021b057209 */ /* 0x000fe40007810000 */
[----:B--2---:R-:W-:Y:S01]  /*8330*/  FMNMX.FTZ R135, R3, R23, !PT ;  /* 0x0000001703877209 */ /* 0x004fe20007810000 */
[----:B------:R-:W-:Y:S01]  /*8340*/  IMAD.WIDE.U32 R2, R132, -0x2daee0ad, RZ ;  /* 0xd2511f5384027825 */ /* 0x000fe200078e00ff */
[----:B------:R-:W-:-:S03]  /*8350*/  ISETP.GE.AND P2, PT, R0, R15, PT ;  /* 0x0000000f0000720c */ /* 0x000fc60003f46270 */
[----:B------:R-:W-:Y:S01]  /*8360*/  FMUL.FTZ R23, R136, UR33 ;  /* 0x0000002188177c20 */ /* 0x000fe20008410000 */
[----:B------:R-:W-:Y:S01]  /*8370*/  FSEL R132, R190, -INF , !P1 ;  /* 0xff800000be847808 */ /* 0x000fe20004800000 */
[----:B------:R-:W2:Y:S01]  /*8380*/  SHFL.BFLY PT, R8, R135, 0x1, 0x1f ;  /* 0x0c201f0087087f89 */ /* 0x000ea200000e0000 */
[----:B------:R-:W-:Y:S02]  /*8390*/  FMNMX.FTZ R0, R20, R5, !PT ;  /* 0x0000000514007209 */ /* 0x000fe40007810000 */
[----:B------:R-:W-:Y:S02]  /*83a0*/  FSEL R174, R191, -INF , !P0 ;  /* 0xff800000bfae7808 */ /* 0x000fe40004000000 */
[----:B------:R-:W-:Y:S02]  /*83b0*/  FMNMX.FTZ R0, R132, R0, !PT ;  /* 0x0000000084007209 */ /* 0x000fe40007810000 */
[----:B------:R-:W-:Y:S02]  /*83c0*/  FSETP.NEU.FTZ.AND P3, PT, R136, -INF , PT ;  /* 0xff8000008800780b */ /* 0x000fe40003f7d000 */
[----:B------:R-:W-:-:S02]  /*83d0*/  FSEL R179, R182, -INF , !P5 ;  /* 0xff800000b6b37808 */ /* 0x000fc40006800000 */
[----:B------:R-:W-:Y:S02]  /*83e0*/  FMNMX.FTZ R0, R174, R0, !PT ;  /* 0x00000000ae007209 */ /* 0x000fe40007810000 */
[----:B------:R-:W-:Y:S02]  /*83f0*/  FSEL R23, R23, RZ, P3 ;  /* 0x000000ff17177208 */ /* 0x000fe40001800000 */
[----:B------:R-:W-:Y:S02]  /*8400*/  FSEL R177, R183, -INF , !P2 ;  /* 0xff800000b7b17808 */ /* 0x000fe40005000000 */
[----:B------:R-:W-:Y:S01]  /*8410*/  FMNMX.FTZ R0, R179, R0, !PT ;  /* 0x00000000b3007209 */ /* 0x000fe20007810000 */
[--C-:B------:R-:W-:Y:S01]  /*8420*/  FFMA.FTZ R21, R21, UR33, -R23.reuse ;  /* 0x0000002115157c23 */ /* 0x100fe20008010817 */
[--C-:B------:R-:W-:Y:S01]  /*8430*/  LOP3.LUT R3, R3, UR29, R18.reuse, 0x96, !PT ;  /* 0x0000001d03037c12 */ /* 0x100fe2000f8e9612 */
[----:B------:R-:W-:Y:S01]  /*8440*/  FFMA.FTZ R24, R24, UR33, -R23 ;  /* 0x0000002118187c23 */ /* 0x000fe20008010817 */
[----:B------:R-:W-:Y:S01]  /*8450*/  FMNMX.FTZ R0, R177, R0, !PT ;  /* 0x00000000b1007209 */ /* 0x000fe20007810000 */
[----:B------:R3:W-:Y:S01]  /*8460*/  MUFU.EX2 R201, R21 ;  /* 0x0000001500c97308 */ /* 0x0007e20000000800 */
[----:B-1----:R-:W-:Y:S01]  /*8470*/  FMNMX.FTZ R133, R4, R133, !PT ;  /* 0x0000008504857209 */ /* 0x002fe20007810000 */
[----:B------:R-:W-:Y:S01]  /*8480*/  IMAD.WIDE.U32 R34, R3, -0x326172a9, RZ ;  /* 0xcd9e8d5703227825 */ /* 0x000fe200078e00ff */
[----:B------:R-:W-:-:S03]  /*8490*/  LOP3.LUT R5, R7, UR29, R18, 0x96, !PT ;  /* 0x0000001d07057c12 */ /* 0x000fc6000f8e9612 */
[--C-:B------:R-:W-:Y:S01]  /*84a0*/  FFMA.FTZ R25, R25, UR33, -R23.reuse ;  /* 0x0000002119197c23 */ /* 0x100fe20008010817 */
[----:B------:R-:W1:Y:S01]  /*84b0*/  SHFL.BFLY PT, R18, R0, 0x2, 0x1f ;  /* 0x0c401f0000127f89 */ /* 0x000e6200000e0000 */
[----:B--2---:R-:W-:Y:S01]  /*84c0*/  FMNMX.FTZ R135, R135, R8, !PT ;  /* 0x0000000887877209 */ /* 0x004fe20007810000 */
[----:B------:R-:W-:Y:S01]  /*84d0*/  FFMA.FTZ R22, R22, UR33, -R23 ;  /* 0x0000002116167c23 */ /* 0x000fe20008010817 */
[----:B------:R-:W-:Y:S01]  /*84e0*/  LOP3.LUT R8, R35, UR28, R12, 0x96, !PT ;  /* 0x0000001c23087c12 */ /* 0x000fe2000f8e960c */
[----:B------:R-:W-:Y:S01]  /*84f0*/  IMAD.WIDE.U32 R4, R5, -0x326172a9, RZ ;  /* 0xcd9e8d5705047825 */ /* 0x000fe200078e00ff */
[----:B------:R-:W-:Y:S01]  /*8500*/  LOP3.LUT R3, R139, UR27, R2, 0x96, !PT ;  /* 0x0000001b8b037c12 */ /* 0x000fe2000f8e9602 */
[----:B------:R-:W2:Y:S01]  /*8510*/  MUFU.EX2 R184, R24 ;  /* 0x0000001800b87308 */ /* 0x000ea20000000800 */
[----:B------:R-:W-:Y:S01]  /*8520*/  LOP3.LUT R6, R173, UR27, R6, 0x96, !PT ;  /* 0x0000001bad067c12 */ /* 0x000fe2000f8e9606 */
[----:B------:R-:W-:Y:S01]  /*8530*/  IMAD.WIDE.U32 R8, R8, -0x2daee0ad, RZ ;  /* 0xd2511f5308087825 */ /* 0x000fe200078e00ff */
[----:B------:R-:W-:-:S02]  /*8540*/  LOP3.LUT R2, R5, UR28, R12, 0x96, !PT ;  /* 0x0000001c05027c12 */ /* 0x000fc4000f8e960c */
[----:B------:R-:W-:Y:S01]  /*8550*/  FSETP.NEU.FTZ.AND P2, PT, R135, -INF , PT ;  /* 0xff8000008700780b */ /* 0x000fe20003f5d000 */
[----:B---3--:R-:W3:Y:S01]  /*8560*/  SHFL.BFLY PT, R21, R133, 0x1, 0x1f ;  /* 0x0c201f0085157f89 */ /* 0x008ee200000e0000 */
[----:B------:R-:W-:Y:S01]  /*8570*/  LOP3.LUT R7, R9, UR25, R138, 0x96, !PT ;  /* 0x0000001909077c12 */ /* 0x000fe2000f8e968a */
[----:B------:R4:W5:Y:S01]  /*8580*/  MUFU.EX2 R203, R25 ;  /* 0x0000001900cb7308 */ /* 0x0009620000000800 */
[----:B------:R-:W-:-:S04]  /*8590*/  IMAD.WIDE.U32 R138, R6, -0x326172a9, RZ ;  /* 0xcd9e8d57068a7825 */ /* 0x000fc800078e00ff */
[----:B------:R-:W-:Y:S01]  /*85a0*/  IMAD.WIDE.U32 R6, R7, -0x326172a9, RZ ;  /* 0xcd9e8d5707067825 */ /* 0x000fe200078e00ff */
[----:B------:R-:W-:Y:S02]  /*85b0*/  LOP3.LUT R4, R139, UR26, R4, 0x96, !PT ;  /* 0x0000001a8b047c12 */ /* 0x000fe4000f8e9604 */
[----:B------:R5:W-:Y:S01]  /*85c0*/  MUFU.EX2 R202, R22 ;  /* 0x0000001600ca7308 */ /* 0x000be20000000800 */
[----:B--2---:R-:W-:Y:S02]  /*85d0*/  MOV R173, R184 ;  /* 0x000000b800ad7202 */ /* 0x004fe40000000f00 */
[----:B-1----:R-:W-:-:S05]  /*85e0*/  FMNMX.FTZ R0, R0, R18, !PT ;  /* 0x0000001200007209 */ /* 0x002fca0007810000 */
[----:B------:R-:W1:Y:S01]  /*85f0*/  SHFL.BFLY PT, R134, R0, 0x1, 0x1f ;  /* 0x0c201f0000867f89 */ /* 0x000e6200000e0000 */
[----:B----4-:R-:W-:-:S04]  /*8600*/  IMAD.WIDE.U32 R24, R3, -0x326172a9, RZ ;  /* 0xcd9e8d5703187825 */ /* 0x010fc800078e00ff */
[----:B------:R-:W-:Y:S01]  /*8610*/  IMAD.WIDE.U32 R2, R2, -0x2daee0ad, RZ ;  /* 0xd2511f5302027825 */ /* 0x000fe200078e00ff */
[----:B------:R-:W-:Y:S02]  /*8620*/  LOP3.LUT R5, R25, UR26, R34, 0x96, !PT ;  /* 0x0000001a19057c12 */ /* 0x000fe4000f8e9622 */
[----:B---3--:R-:W-:Y:S01]  /*8630*/  FMNMX.FTZ R133, R133, R21, !PT ;  /* 0x0000001585857209 */ /* 0x008fe20007810000 */
[----:B-----5:R-:W-:Y:S01]  /*8640*/  FMUL.FTZ R22, R135, UR33 ;  /* 0x0000002187167c20 */ /* 0x020fe20008410000 */
[----:B------:R-:W-:Y:S01]  /*8650*/  LOP3.LUT R12, R3, UR25, R172, 0x96, !PT ;  /* 0x00000019030c7c12 */ /* 0x000fe2000f8e96ac */
[----:B------:R-:W-:Y:S01]  /*8660*/  IMAD.WIDE.U32 R34, R4, -0x2daee0ad, RZ ;  /* 0xd2511f5304227825 */ /* 0x000fe200078e00ff */
[----:B------:R-:W-:-:S03]  /*8670*/  LOP3.LUT R3, R7, UR24, R24, 0x96, !PT ;  /* 0x0000001807037c12 */ /* 0x000fc6000f8e9618 */
[----:B------:R-:W-:Y:S01]  /*8680*/  FMUL.FTZ R9, R133, UR33 ;  /* 0x0000002185097c20 */ /* 0x000fe20008410000 */
[----:B------:R-:W-:Y:S01]  /*8690*/  FSEL R22, R22, RZ, P2 ;  /* 0x000000ff16167208 */ /* 0x000fe20001000000 */
[----:B------:R-:W-:Y:S01]  /*86a0*/  IMAD.WIDE.U32 R24, R5, -0x2daee0ad, RZ ;  /* 0xd2511f5305187825 */ /* 0x000fe200078e00ff */
[----:B------:R-:W-:-:S03]  /*86b0*/  FSETP.NEU.FTZ.AND P1, PT, R133, -INF , PT ;  /* 0xff8000008500780b */ /* 0x000fc60003f3d000 */
[----:B------:R-:W-:-:S04]  /*86c0*/  IMAD.WIDE.U32 R4, R12, -0x326172a9, RZ ;  /* 0xcd9e8d570c047825 */ /* 0x000fc800078e00ff */
[--C-:B------:R-:W-:Y:S01]  /*86d0*/  FFMA.FTZ R16, R16, UR33, -R22.reuse ;  /* 0x0000002110107c23 */ /* 0x100fe20008010816 */
[----:B------:R-:W-:Y:S01]  /*86e0*/  FSEL R9, R9, RZ, P1 ;  /* 0x000000ff09097208 */ /* 0x000fe20000800000 */
[----:B------:R-:W-:Y:S01]  /*86f0*/  FFMA.FTZ R17, R17, UR33, -R22 ;  /* 0x0000002111117c23 */ /* 0x000fe20008010816 */
[----:B------:R-:W-:Y:S01]  /*8700*/  IMAD.WIDE.U32 R184, R3, -0x2daee0ad, RZ ;  /* 0xd2511f5303b87825 */ /* 0x000fe200078e00ff */
[----:B------:R-:W-:Y:S01]  /*8710*/  LOP3.LUT R5, R5, UR24, R138, 0x96, !PT ;  /* 0x0000001805057c12 */ /* 0x000fe2000f8e968a */
[----:B------:R2:W-:Y:S01]  /*8720*/  MUFU.EX2 R204, R16 ;  /* 0x0000001000cc7308 */ /* 0x0005e20000000800 */
[----:B------:R-:W-:Y:S01]  /*8730*/  LOP3.LUT R12, R25, UR19, R8, 0x96, !PT ;  /* 0x00000013190c7c12 */ /* 0x000fe2000f8e9608 */
[----:B------:R-:W-:Y:S01]  /*8740*/  FFMA.FTZ R31, R31, UR33, -R9 ;  /* 0x000000211f1f7c23 */ /* 0x000fe20008010809 */
[----:B------:R-:W-:Y:S01]  /*8750*/  LOP3.LUT R3, R185, UR14, R24, 0x96, !PT ;  /* 0x0000000eb9037c12 */ /* 0x000fe2000f8e9618 */
[----:B------:R-:W-:Y:S01]  /*8760*/  IMAD.WIDE.U32 R138, R5, -0x2daee0ad, RZ ;  /* 0xd2511f53058a7825 */ /* 0x000fe200078e00ff */
[----:B-1----:R-:W-:-:S03]  /*8770*/  FMNMX.FTZ R134, R0, R134, !PT ;  /* 0x0000008600867209 */ /* 0x002fc60007810000 */
[--C-:B------:R-:W-:Y:S01]  /*8780*/  FFMA.FTZ R26, R26, UR33, -R22.reuse ;  /* 0x000000211a1a7c23 */ /* 0x100fe20008010816 */
[----:B------:R-:W-:Y:S01]  /*8790*/  FFMA.FTZ R28, R28, UR33, -R22 ;  /* 0x000000211c1c7c23 */ /* 0x000fe20008010816 */
[----:B------:R1:W3:Y:S01]  /*87a0*/  MUFU.EX2 R199, R17 ;  /* 0x0000001100c77308 */ /* 0x0002e20000000800 */
[----:B------:R-:W-:Y:S01]  /*87b0*/  LOP3.LUT R5, R139, UR14, R34, 0x96, !PT ;  /* 0x0000000e8b057c12 */ /* 0x000fe2000f8e9622 */
[C---:B------:R-:W-:Y:S01]  /*87c0*/  FMUL.FTZ R8, R134.reuse, UR33 ;  /* 0x0000002186087c20 */ /* 0x040fe20008410000 */
[----:B------:R-:W-:Y:S01]  /*87d0*/  FSETP.NEU.FTZ.AND P0, PT, R134, -INF , PT ;  /* 0xff8000008600780b */ /* 0x000fe20003f1d000 */
[--C-:B------:R-:W-:Y:S01]  /*87e0*/  FFMA.FTZ R29, R29, UR33, -R9.reuse ;  /* 0x000000211d1d7c23 */ /* 0x100fe20008010809 */
[--C-:B------:R-:W-:Y:S02]  /*87f0*/  FFMA.FTZ R32, R32, UR33, -R9.reuse ;  /* 0x0000002120207c23 */ /* 0x100fe40008010809 */
[----:B------:R-:W-:Y:S01]  /*8800*/  FSEL R8, R8, RZ, P0 ;  /* 0x000000ff08087208 */ /* 0x000fe20000000000 */
[----:B------:R-:W-:Y:S01]  /*8810*/  MUFU.EX2 R196, R31 ;  /* 0x0000001f00c47308 */ /* 0x000fe20000000800 */
[----:B--2---:R-:W-:Y:S01]  /*8820*/  LOP3.LUT R16, R35, UR19, R2, 0x96, !PT ;  /* 0x0000001323107c12 */ /* 0x004fe2000f8e9602 */
[----:B------:R-:W-:Y:S01]  /*8830*/  FFMA.FTZ R2, R13, UR33, -R9 ;  /* 0x000000210d027c23 */ /* 0x000fe20008010809 */
[----:B------:R-:W-:-:S04]  /*8840*/  IMAD.WIDE.U32 R12, R12, -0x326172a9, RZ ;  /* 0xcd9e8d570c0c7825 */ /* 0x000fc800078e00ff */
[--C-:B------:R-:W-:Y:S01]  /*8850*/  FFMA.FTZ R27, R27, UR33, -R8.reuse ;  /* 0x000000211b1b7c23 */ /* 0x100fe20008010808 */
[--C-:B------:R-:W-:Y:S01]  /*8860*/  FFMA.FTZ R20, R20, UR33, -R8.reuse ;  /* 0x0000002114147c23 */ /* 0x100fe20008010808 */
[--C-:B------:R-:W-:Y:S01]  /*8870*/  FFMA.FTZ R19, R19, UR33, -R8.reuse ;  /* 0x0000002113137c23 */ /* 0x100fe20008010808 */
[----:B------:R-:W-:Y:S01]  /*8880*/  FFMA.FTZ R30, R30, UR33, -R8 ;  /* 0x000000211e1e7c23 */ /* 0x000fe20008010808 */
[----:B------:R2:W-:Y:S01]  /*8890*/  MUFU.EX2 R198, R2 ;  /* 0x0000000200c67308 */ /* 0x0005e20000000800 */
[----:B-1----:R-:W-:Y:S01]  /*88a0*/  IMAD.WIDE.U32 R16, R16, -0x326172a9, RZ ;  /* 0xcd9e8d5710107825 */ /* 0x002fe200078e00ff */
[----:B------:R-:W-:-:S04]  /*88b0*/  LOP3.LUT R251, R13, UR15, R6, 0x96, !PT ;  /* 0x0000000f0dfb7c12 */ /* 0x000fc8000f8e9606 */
[----:B------:R-:W-:Y:S01]  /*88c0*/  LOP3.LUT R172, R17, UR15, R4, 0x96, !PT ;  /* 0x0000000f11ac7c12 */ /* 0x000fe2000f8e9604 */
[----:B------:R-:W-:Y:S01]  /*88d0*/  IMAD.WIDE.U32 R4, R5, -0x326172a9, RZ ;  /* 0xcd9e8d5705047825 */ /* 0x000fe200078e00ff */
[----:B------:R-:W-:Y:S04]  /*88e0*/  MUFU.EX2 R200, R26 ;  /* 0x0000001a00c87308 */ /* 0x000fe80000000800 */
[----:B------:R-:W-:Y:S02]  /*88f0*/  LOP3.LUT R0, R5, UR31, R16, 0x96, !PT ;  /* 0x0000001f05007c12 */ /* 0x000fe4000f8e9610 */
[----:B------:R-:W-:Y:S02]  /*8900*/  LOP3.LUT R7, R4, 0xff, RZ, 0xc0, !PT ;  /* 0x000000ff04077812 */ /* 0x000fe400078ec0ff */
[----:B------:R-:W-:Y:S01]  /*8910*/  SHF.R.U32.HI R13, RZ, 0x10, R4 ;  /* 0x00000010ff0d7819 */ /* 0x000fe20000011604 */
[----:B--2---:R-:W-:Y:S01]  /*8920*/  IMAD.WIDE.U32 R2, R3, -0x326172a9, RZ ;  /* 0xcd9e8d5703027825 */ /* 0x004fe200078e00ff */
[----:B------:R1:W-:Y:S04]  /*8930*/  MUFU.EX2 R139, R27 ;  /* 0x0000001b008b7308 */ /* 0x0003e80000000800 */
[----:B------:R-:W-:-:S02]  /*8940*/  LOP3.LUT R6, R3, UR31, R12, 0x96, !PT ;  /* 0x0000001f03067c12 */ /* 0x000fc4000f8e960c */
[C---:B------:R-:W-:Y:S02]  /*8950*/  LOP3.LUT R3, R2.reuse, 0xffff, RZ, 0xc0, !PT ;  /* 0x0000ffff02037812 */ /* 0x040fe400078ec0ff */
[----:B------:R-:W-:Y:S01]  /*8960*/  LOP3.LUT R18, R2, 0xff, RZ, 0xc0, !PT ;  /* 0x000000ff02127812 */ /* 0x000fe200078ec0ff */
[----:B------:R2:W-:Y:S01]  /*8970*/  MUFU.EX2 R252, R28 ;  /* 0x0000001c00fc7308 */ /* 0x0005e20000000800 */
[--C-:B------:R-:W-:Y:S02]  /*8980*/  SHF.R.U32.HI R12, RZ, 0x10, R2.reuse ;  /* 0x00000010ff0c7819 */ /* 0x100fe40000011602 */
[----:B------:R-:W-:Y:S02]  /*8990*/  SHF.R.U32.HI R17, RZ, 0x18, R2 ;  /* 0x00000018ff117819 */ /* 0x000fe40000011602 */
[----:B------:R-:W-:Y:S02]  /*89a0*/  LOP3.LUT R2, R4, 0xffff, RZ, 0xc0, !PT ;  /* 0x0000ffff04027812 */ /* 0x000fe400078ec0ff */
[----:B------:R-:W-:Y:S01]  /*89b0*/  SHF.R.U32.HI R5, RZ, 0x8, R3 ;  /* 0x00000008ff057819 */ /* 0x000fe20000011603 */
[----:B-1----:R-:W1:Y:S01]  /*89c0*/  LDSM.16.MT88.4 R24, [R208+0xa000] ;  /* 0x00a00000d018783b */ /* 0x002e620000004200 */
[----:B------:R-:W-:Y:S01]  /*89d0*/  LOP3.LUT R3, R12, 0xff, RZ, 0xc0, !PT ;  /* 0x000000ff0c037812 */ /* 0x000fe200078ec0ff */
[----:B------:R-:W-:Y:S01]  /*89e0*/  MUFU.EX2 R137, R20 ;  /* 0x0000001400897308 */ /* 0x000fe20000000800 */
[----:B------:R-:W-:-:S02]  /*89f0*/  SHF.R.U32.HI R2, RZ, 0x8, R2 ;  /* 0x00000008ff027819 */ /* 0x000fc40000011602 */
[----:B------:R-:W-:Y:S02]  /*8a00*/  PRMT R16, R3, 0x5410, R17 ;  /* 0x0000541003107816 */ /* 0x000fe40000000011 */
[----:B------:R-:W-:Y:S02]  /*8a10*/  PRMT R31, R7, 0x5410, R2 ;  /* 0x00005410071f7816 */ /* 0x000fe40000000002 */
[----:B------:R-:W-:Y:S01]  /*8a20*/  LOP3.LUT R3, R6, 0xffff, RZ, 0xc0, !PT ;  /* 0x0000ffff06037812 */ /* 0x000fe200078ec0ff */
[----:B------:R4:W-:Y:S01]  /*8a30*/  MUFU.EX2 R197, R29 ;  /* 0x0000001d00c57308 */ /* 0x0009e20000000800 */
[----:B------:R-:W-:Y:S02]  /*8a40*/  SHF.R.U32.HI R2, RZ, 0x10, R6 ;  /* 0x00000010ff027819 */ /* 0x000fe40000011606 */
[----:B------:R-:W-:Y:S02]  /*8a50*/  SHF.R.U32.HI R12, RZ, 0x18, R4 ;  /* 0x00000018ff0c7819 */ /* 0x000fe40000011604 */
[----:B------:R-:W-:-:S02]  /*8a60*/  SHF.R.U32.HI R4, RZ, 0x8, R3 ;  /* 0x00000008ff047819 */ /* 0x000fc40000011603 */
[----:B------:R-:W-:Y:S01]  /*8a70*/  LOP3.LUT R3, R2, 0xff, RZ, 0xc0, !PT ;  /* 0x000000ff02037812 */ /* 0x000fe200078ec0ff */
[----:B------:R-:W-:Y:S01]  /*8a80*/  MUFU.EX2 R186, R19 ;  /* 0x0000001300ba7308 */ /* 0x000fe20000000800 */
[----:B------:R-:W-:Y:S02]  /*8a90*/  LOP3.LUT R7, R6, 0xff, RZ, 0xc0, !PT ;  /* 0x000000ff06077812 */ /* 0x000fe400078ec0ff */
[----:B------:R-:W-:Y:S02]  /*8aa0*/  FSEL R2, R136, RZ, P3 ;  /* 0x000000ff88027208 */ /* 0x000fe40001800000 */
[----:B------:R-:W-:Y:S02]  /*8ab0*/  PRMT R18, R18, 0x5410, R5 ;  /* 0x0000541012127816 */ /* 0x000fe40000000005 */
[----:B------:R-:W-:Y:S01]  /*8ac0*/  LOP3.LUT R5, R13, 0xff, RZ, 0xc0, !PT ;  /* 0x000000ff0d057812 */ /* 0x000fe200078ec0ff */
[----:B------:R-:W-:Y:S01]  /*8ad0*/  MUFU.EX2 R187, R32 ;  /* 0x0000002000bb7308 */ /* 0x000fe20000000800 */
[----:B------:R-:W-:Y:S01]  /*8ae0*/  PRMT R13, R7, 0x5410, R4 ;  /* 0x00005410070d7816 */ /* 0x000fe20000000004 */
[----:B------:R-:W-:Y:S01]  /*8af0*/  FADD.FTZ R7, R243, -R2 ;  /* 0x80000002f3077221 */ /* 0x000fe20000010000 */
[----:B------:R-:W-:Y:S01]  /*8b00*/  IMAD.MOV.U32 R243, RZ, RZ, R203 ;  /* 0x000000fffff37224 */ /* 0x000fe200078e00cb */
[----:B------:R-:W-:Y:S01]  /*8b10*/  LOP3.LUT R2, R0, 0xffff, RZ, 0xc0, !PT ;  /* 0x0000ffff00027812 */ /* 0x000fe200078ec0ff */
[----:B------:R-:W5:Y:S01]  /*8b20*/  LDC.U8 R203, c[0x0][0x388] ;  /* 0x0000e200ffcb7b82 */ /* 0x000f620000000000 */
[----:B------:R-:W-:Y:S01]  /*8b30*/  SHF.R.U32.HI R6, RZ, 0x18, R6 ;  /* 0x00000018ff067819 */ /* 0x000fe20000011606 */
[----:B------:R-:W-:Y:S01]  /*8b40*/  FMUL.FTZ R7, R7, UR33 ;  /* 0x0000002107077c20 */ /* 0x000fe20008410000 */
[----:B------:R-:W-:Y:S01]  /*8b50*/  SHF.R.U32.HI R4, RZ, 0x8, R2 ;  /* 0x00000008ff047819 */ /* 0x000fe20000011602 */
[----:B------:R-:W-:Y:S01]  /*8b60*/  MUFU.EX2 R185, R30 ;  /* 0x0000001e00b97308 */ /* 0x000fe20000000800 */
[----:B------:R-:W-:-:S02]  /*8b70*/  FSEL R2, R135, RZ, P2 ;  /* 0x000000ff87027208 */ /* 0x000fc40001000000 */
[----:B--2---:R-:W-:Y:S02]  /*8b80*/  PRMT R28, R3, 0x5410, R6 ;  /* 0x00005410031c7816 */ /* 0x004fe40000000006 */
[----:B----4-:R-:W-:Y:S01]  /*8b90*/  PRMT R29, R5, 0x5410, R12 ;  /* 0x00005410051d7816 */ /* 0x010fe2000000000c */
[----:B------:R-:W-:Y:S01]  /*8ba0*/  FADD.FTZ R2, R242, -R2 ;  /* 0x80000002f2027221 */ /* 0x000fe20000010000 */
[--C-:B------:R-:W-:Y:S01]  /*8bb0*/  SHF.R.U32.HI R3, RZ, 0x10, R0.reuse ;  /* 0x00000010ff037819 */ /* 0x100fe20000011600 */
[----:B------:R-:W2:Y:S01]  /*8bc0*/  MUFU.EX2 R21, R7 ;  /* 0x0000000700157308 */ /* 0x000ea20000000800 */
[----:B------:R-:W-:Y:S01]  /*8bd0*/  LOP3.LUT R6, R0, 0xff, RZ, 0xc0, !PT ;  /* 0x000000ff00067812 */ /* 0x000fe200078ec0ff */
[----:B------:R-:W-:Y:S01]  /*8be0*/  FMUL.FTZ R20, R2, UR33 ;  /* 0x0000002102147c20 */ /* 0x000fe20008410000 */
[----:B------:R-:W-:Y:S02]  /*8bf0*/  SHF.R.U32.HI R5, RZ, 0x18, R0 ;  /* 0x00000018ff057819 */ /* 0x000fe40000011600 */
[----:B------:R-:W-:-:S02]  /*8c00*/  FSEL R0, R133, RZ, P1 ;  /* 0x000000ff85007208 */ /* 0x000fc40000800000 */
[----:B------:R-:W-:Y:S01]  /*8c10*/  LOP3.LUT R3, R3, 0xff, RZ, 0xc0, !PT ;  /* 0x000000ff03037812 */ /* 0x000fe200078ec0ff */
[----:B------:R-:W4:Y:S01]  /*8c20*/  MUFU.EX2 R20, R20 ;  /* 0x0000001400147308 */ /* 0x000f220000000800 */
[----:B------:R-:W-:Y:S01]  /*8c30*/  PRMT R17, R6, 0x5410, R4 ;  /* 0x0000541006117816 */ /* 0x000fe20000000004 */
[----:B------:R-:W-:Y:S01]  /*8c40*/  FADD.FTZ R2, R239, -R0 ;  /* 0x80000000ef027221 */ /* 0x000fe20000010000 */
[----:B------:R-:W-:Y:S02]  /*8c50*/  PRMT R12, R3, 0x5410, R5 ;  /* 0x00005410030c7816 */ /* 0x000fe40000000005 */
[----:B-----5:R-:W-:Y:S02]  /*8c60*/  PRMT R242, R203, 0x7054, R203 ;  /* 0x00007054cbf27816 */ /* 0x020fe400000000cb */
[----:B------:R-:W-:Y:S02]  /*8c70*/  FSEL R3, R134, RZ, P0 ;  /* 0x000000ff86037208 */ /* 0x000fe40000000000 */
[----:B---3--:R-:W-:Y:S01]  /*8c80*/  F2FP.F16.F32.PACK_AB R4, R199, R204 ;  /* 0x000000ccc704723e */ /* 0x008fe200000000ff */
[----:B--2---:R-:W-:Y:S01]  /*8c90*/  FMUL.FTZ R144, R144, R21 ;  /* 0x0000001590907220 */ /* 0x004fe20000410000 */
[--C-:B------:R-:W-:Y:S01]  /*8ca0*/  HSET2.LE.AND R5, R13, R242.reuse, PT ;  /* 0x000000f20d057233 */ /* 0x100fe20003803000 */
[----:B------:R-:W-:Y:S01]  /*8cb0*/  FMUL.FTZ R13, R2, UR33 ;  /* 0x00000021020d7c20 */ /* 0x000fe20008410000 */
[--C-:B------:R-:W-:Y:S01]  /*8cc0*/  HSET2.LE.AND R0, R18, R242.reuse, PT ;  /* 0x000000f212007233 */ /* 0x100fe20003803000 */
[----:B------:R-:W-:Y:S01]  /*8cd0*/  FADD.FTZ R7, R238, -R3 ;  /* 0x80000003ee077221 */ /* 0x000fe20000010000 */
[----:B------:R-:W-:Y:S01]  /*8ce0*/  F2FP.F16.F32.PACK_AB R2, R243, R173 ;  /* 0x000000adf302723e */ /* 0x000fe200000000ff */
[----:B------:R-:W-:Y:S01]  /*8cf0*/  FMUL.FTZ R145, R145, R21 ;  /* 0x0000001591917220 */ /* 0x000fe20000410000 */
[--C-:B------:R-:W-:Y:S01]  /*8d00*/  HSET2.LE.AND R3, R16, R242.reuse, PT ;  /* 0x000000f210037233 */ /* 0x100fe20003803000 */
[----:B----4-:R-:W-:Y:S01]  /*8d10*/  FMUL.FTZ R146, R146, R20 ;  /* 0x0000001492927220 */ /* 0x010fe20000410000 */
[----:B------:R-:W-:Y:S01]  /*8d20*/  LOP3.LUT R18, R0, R2, RZ, 0xc0, !PT ;  /* 0x0000000200127212 */ /* 0x000fe200078ec0ff */
[----:B------:R-:W-:Y:S01]  /*8d30*/  FMUL.FTZ R147, R147, R20 ;  /* 0x0000001493937220 */ /* 0x000fe20000410000 */
[--C-:B------:R-:W-:Y:S01]  /*8d40*/  HSET2.LE.AND R0, R28, R242.reuse, PT ;  /* 0x000000f21c007233 */ /* 0x100fe20003803000 */
[----:B------:R-:W-:Y:S01]  /*8d50*/  FMUL.FTZ R7, R7, UR33 ;  /* 0x0000002107077c20 */ /* 0x000fe20008410000 */
[----:B------:R-:W-:Y:S01]  /*8d60*/  F2FP.F16.F32.PACK_AB R6, R202, R201 ;  /* 0x000000c9ca06723e */ /* 0x000fe200000000ff */
[----:B------:R-:W2:Y:S01]  /*8d70*/  MUFU.EX2 R13, R13 ;  /* 0x0000000d000d7308 */ /* 0x000ea20000000800 */
[----:B------:R-:W-:Y:S01]  /*8d80*/  F2FP.F16.F32.PACK_AB R2, R252, R200 ;  /* 0x000000c8fc02723e */ /* 0x000fe200000000ff */
[-C--:B------:R-:W-:Y:S01]  /*8d90*/  FMUL.FTZ R152, R152, R21.reuse ;  /* 0x0000001598987220 */ /* 0x080fe20000410000 */
[----:B------:R-:W-:Y:S01]  /*8da0*/  LOP3.LUT R19, R3, R4, RZ, 0xc0, !PT ;  /* 0x0000000403137212 */ /* 0x000fe200078ec0ff */
[-C--:B------:R-:W-:Y:S01]  /*8db0*/  FMUL.FTZ R153, R153, R21.reuse ;  /* 0x0000001599997220 */ /* 0x080fe20000410000 */
[--C-:B------:R-:W-:Y:S01]  /*8dc0*/  HSET2.LE.AND R3, R17, R242.reuse, PT ;  /* 0x000000f211037233 */ /* 0x100fe20003803000 */
[----:B------:R-:W-:Y:S01]  /*8dd0*/  FMUL.FTZ R154, R154, R20 ;  /* 0x000000149a9a7220 */ /* 0x000fe20000410000 */
[----:B------:R-:W-:Y:S01]  /*8de0*/  LOP3.LUT R16, R5, R6, RZ, 0xc0, !PT ;  /* 0x0000000605107212 */ /* 0x000fe200078ec0ff */
[----:B------:R-:W-:Y:S01]  /*8df0*/  FMUL.FTZ R155, R155, R20 ;  /* 0x000000149b9b7220 */ /* 0x000fe20000410000 */
[----:B------:R-:W-:Y:S01]  /*8e00*/  LOP3.LUT R17, R0, R2, RZ, 0xc0, !PT ;  /* 0x0000000200117212 */ /* 0x000fe200078ec0ff */
[-C--:B------:R-:W-:Y:S01]  /*8e10*/  FMUL.FTZ R36, R36, R21.reuse ;  /* 0x0000001524247220 */ /* 0x080fe20000410000 */
[--C-:B------:R-:W-:Y:S01]  /*8e20*/  HSET2.LE.AND R5, R12, R242.reuse, PT ;  /* 0x000000f20c057233 */ /* 0x100fe20003803000 */
[----:B------:R-:W-:Y:S01]  /*8e30*/  FMUL.FTZ R37, R37, R21 ;  /* 0x0000001525257220 */ /* 0x000fe20000410000 */
[----:B------:R-:W3:Y:S01]  /*8e40*/  MUFU.EX2 R12, R7 ;  /* 0x00000007000c7308 */ /* 0x000ee20000000800 */
[----:B------:R-:W-:Y:S01]  /*8e50*/  F2FP.F16.F32.PACK_AB R4, R197, R198 ;  /* 0x000000c6c504723e */ /* 0x000fe200000000ff */
[----:B------:R-:W-:Y:S01]  /*8e60*/  FMUL.FTZ R38, R38, R20 ;  /* 0x0000001426267220 */ /* 0x000fe20000410000 */
[-C--:B-1----:R-:W-:Y:S01]  /*8e70*/  HMMA.16816.F32 R32, R16, R24.reuse, R144 ;  /* 0x000000181020723c */ /* 0x082fe20000001890 */
[----:B------:R-:W-:Y:S01]  /*8e80*/  F2FP.F16.F32.PACK_AB R6, R185, R186 ;  /* 0x000000bab906723e */ /* 0x000fe200000000ff */
[-C--:B--2---:R-:W-:Y:S01]  /*8e90*/  FMUL.FTZ R140, R140, R13.reuse ;  /* 0x0000000d8c8c7220 */ /* 0x084fe20000410000 */
[----:B------:R-:W-:Y:S01]  /*8ea0*/  LOP3.LUT R4, R3, R4, RZ, 0xc0, !PT ;  /* 0x0000000403047212 */ /* 0x000fe200078ec0ff */
[-C--:B------:R-:W-:Y:S01]  /*8eb0*/  FMUL.FTZ R141, R141, R13.reuse ;  /* 0x0000000d8d8d7220 */ /* 0x080fe20000410000 */
[--C-:B------:R-:W-:Y:S01]  /*8ec0*/  HSET2.LE.AND R0, R31, R242.reuse, PT ;  /* 0x000000f21f007233 */ /* 0x100fe20003803000 */
[-C--:B------:R-:W-:Y:S01]  /*8ed0*/  FMUL.FTZ R148, R148, R13.reuse ;  /* 0x0000000d94947220 */ /* 0x080fe20000410000 */
[----:B------:R-:W-:Y:S01]  /*8ee0*/  HSET2.LE.AND R3, R29, R242, PT ;  /* 0x000000f21d037233 */ /* 0x000fe20003803000 */
[-C--:B------:R-:W-:Y:S01]  /*8ef0*/  FMUL.FTZ R149, R149, R13.reuse ;  /* 0x0000000d95957220 */ /* 0x080fe20000410000 */
[----:B------:R-:W-:Y:S01]  /*8f00*/  F2FP.F16.F32.PACK_AB R2, R187, R196 ;  /* 0x000000c4bb02723e */ /* 0x000fe200000000ff */
[----:B------:R-:W-:Y:S01]  /*8f10*/  FMUL.FTZ R39, R39, R20 ;  /* 0x0000001427277220 */ /* 0x000fe20000410000 */
[----:B------:R-:W-:Y:S01]  /*8f20*/  LOP3.LUT R5, R5, R6, RZ, 0xc0, !PT ;  /* 0x0000000605057212 */ /* 0x000fe200078ec0ff */
[----:B------:R-:W-:Y:S01]  /*8f30*/  FMUL.FTZ R40, R40, R13 ;  /* 0x0000000d28287220 */ /* 0x000fe20000410000 */
[----:B------:R-:W-:Y:S01]  /*8f40*/  LOP3.LUT R6, R0, R2, RZ, 0xc0, !PT ;  /* 0x0000000200067212 */ /* 0x000fe200078ec0ff */
[-C--:B---3--:R-:W-:Y:S01]  /*8f50*/  FMUL.FTZ R142, R142, R12.reuse ;  /* 0x0000000c8e8e7220 */ /* 0x088fe20000410000 */
[----:B------:R-:W-:Y:S01]  /*8f60*/  F2FP.F16.F32.PACK_AB R7, R137, R139 ;  /* 0x0000008b8907723e */ /* 0x000fe200000000ff */
[-C--:B------:R-:W-:Y:S01]  /*8f70*/  FMUL.FTZ R143, R143, R12.reuse ;  /* 0x0000000c8f8f7220 */ /* 0x080fe20000410000 */
[-C--:B------:R-:W-:Y:S01]  /*8f80*/  FMUL.FTZ R150, R150, R12.reuse ;  /* 0x0000000c96967220 */ /* 0x080fe20000410000 */
[-C--:B------:R-:W-:Y:S01]  /*8f90*/  FMUL.FTZ R151, R151, R12.reuse ;  /* 0x0000000c97977220 */ /* 0x080fe20000410000 */
[----:B------:R-:W-:Y:S01]  /*8fa0*/  LOP3.LUT R7, R3, R7, RZ, 0xc0, !PT ;  /* 0x0000000703077212 */ /* 0x000fe200078ec0ff */
[-C--:B------:R-:W-:Y:S01]  /*8fb0*/  FMUL.FTZ R41, R41, R13.reuse ;  /* 0x0000000d29297220 */ /* 0x080fe20000410000 */
[-C--:B------:R-:W-:Y:S01]  /*8fc0*/  FMUL.FTZ R42, R42, R12.reuse ;  /* 0x0000000c2a2a7220 */ /* 0x080fe20000410000 */
[----:B------:R-:W-:Y:S01]  /*8fd0*/  FMUL.FTZ R43, R43, R12 ;  /* 0x0000000c2b2b7220 */ /* 0x000fe20000410000 */
[-C--:B------:R-:W-:Y:S01]  /*8fe0*/  FMUL.FTZ R44, R44, R13.reuse ;  /* 0x0000000d2c2c7220 */ /* 0x080fe20000410000 */
[----:B------:R-:W-:Y:S01]  /*8ff0*/  MOV R189, R34 ;  /* 0x0000002200bd7202 */ /* 0x000fe20000000f00 */
[----:B------:R-:W-:Y:S01]  /*9000*/  IMAD.MOV.U32 R188, RZ, RZ, R35 ;  /* 0x000000ffffbc7224 */ /* 0x000fe200078e0023 */
[----:B------:R-:W-:Y:S01]  /*9010*/  MOV R183, R32 ;  /* 0x0000002000b77202 */ /* 0x000fe20000000f00 */
[----:B------:R-:W-:Y:S01]  /*9020*/  IMAD.MOV.U32 R182, RZ, RZ, R33 ;  /* 0x000000ffffb67224 */ /* 0x000fe200078e0021 */
[C---:B------:R-:W-:Y:S01]  /*9030*/  HMMA.16816.F32 R28, R4.reuse, R24, R140 ;  /* 0x00000018041c723c */ /* 0x040fe2000000188c */
[----:B------:R-:W1:Y:S01]  /*9040*/  LDSM.16.MT88.4 R32, [R210+0xa000] ;  /* 0x00a00000d220783b */ /* 0x000e620000004200 */
[-C--:B------:R-:W-:Y:S01]  /*9050*/  FMUL.FTZ R45, R45, R13.reuse ;  /* 0x0000000d2d2d7220 */ /* 0x080fe20000410000 */
[-C--:B------:R-:W-:Y:S01]  /*9060*/  FMUL.FTZ R46, R46, R12.reuse ;  /* 0x0000000c2e2e7220 */ /* 0x080fe20000410000 */
[-C--:B------:R-:W-:Y:S01]  /*9070*/  FMUL.FTZ R47, R47, R12.reuse ;  /* 0x0000000c2f2f7220 */ /* 0x080fe20000410000 */
[----:B------:R-:W2:Y:S01]  /*9080*/  LDSM.16.MT88.4 R140, [R213+0xa000] ;  /* 0x00a00000d58c783b */ /* 0x000ea20000004200 */
[----:B------:R-:W-:Y:S01]  /*9090*/  HMMA.16816.F32 R148, R4, R26, R148 ;  /* 0x0000001a0494723c */ /* 0x000fe20000001894 */
        /* <DEDUP_REMOVED lines=16> */
[----:B------:R-:W-:Y:S01]  /*91a0*/  FMUL.FTZ R104, R104, R13 ;  /* 0x0000000d68687220 */ /* 0x000fe20000410000 */
[----:B------:R-:W-:Y:S01]  /*91b0*/  MOV R193, R30 ;  /* 0x0000001e00c17202 */ /* 0x000fe20000000f00 */
[----:B------:R-:W-:Y:S01]  /*91c0*/  IMAD.MOV.U32 R192, RZ, RZ, R31 ;  /* 0x000000ffffc07224 */ /* 0x000fe200078e001f */
[----:B------:R-:W-:Y:S01]  /*91d0*/  MOV R191, R28 ;  /* 0x0000001c00bf7202 */ /* 0x000fe20000000f00 */
[----:B------:R-:W-:-:S02]  /*91e0*/  IMAD.MOV.U32 R190, RZ, RZ, R29 ;  /* 0x000000ffffbe7224 */ /* 0x000fc400078e001d */
[----:B------:R-:W-:Y:S01]  /*91f0*/  FMUL.FTZ R105, R105, R13 ;  /* 0x0000000d69697220 */ /* 0x000fe20000410000 */
[C---:B------:R-:W-:Y:S01]  /*9200*/  HMMA.16816.F32 R28, R16.reuse, R26, R152 ;  /* 0x0000001a101c723c */ /* 0x040fe20000001898 */
        /* <DEDUP_REMOVED lines=11> */
[-C--:B-1----:R-:W-:Y:S01]  /*92c0*/  HMMA.16816.F32 R24, R16, R32.reuse, R36 ;  /* 0x000000201018723c */ /* 0x082fe20000001824 */
[----:B------:R-:W-:Y:S01]  /*92d0*/  LDSM.16.MT88.4 R36, [R210+0xb000] ;  /* 0x00b00000d224783b */ /* 0x000fe20000004200 */
[-C--:B------:R-:W-:Y:S01]  /*92e0*/  FMUL.FTZ R61, R61, R13.reuse ;  /* 0x0000000d3d3d7220 */ /* 0x080fe20000410000 */
[-C--:B------:R-:W-:Y:S01]  /*92f0*/  FMUL.FTZ R72, R72, R13.reuse ;  /* 0x0000000d48487220 */ /* 0x080fe20000410000 */
[-C--:B------:R-:W-:Y:S01]  /*9300*/  FMUL.FTZ R73, R73, R13.reuse ;  /* 0x0000000d49497220 */ /* 0x080fe20000410000 */
[-C--:B------:R-:W-:Y:S01]  /*9310*/  FMUL.FTZ R76, R76, R13.reuse ;  /* 0x0000000d4c4c7220 */ /* 0x080fe20000410000 */
[C---:B------:R-:W-:Y:S01]  /*9320*/  HMMA.16816.F32 R236, R4.reuse, R32, R40 ;  /* 0x0000002004ec723c */ /* 0x040fe20000001828 */
[----:B------:R-:W1:Y:S01]  /*9330*/  LDSM.16.MT88.4 R40, [R212+0xb000] ;  /* 0x00b00000d428783b */ /* 0x000e620000004200 */
[----:B------:R-:W-:Y:S01]  /*9340*/  FMUL.FTZ R77, R77, R13 ;  /* 0x0000000d4d4d7220 */ /* 0x000fe20000410000 */
[-C--:B------:R-:W-:Y:S01]  /*9350*/  FMUL.FTZ R62, R62, R12.reuse ;  /* 0x0000000c3e3e7220 */ /* 0x080fe20000410000 */
[-C--:B------:R-:W-:Y:S01]  /*9360*/  FMUL.FTZ R63, R63, R12.reuse ;  /* 0x0000000c3f3f7220 */ /* 0x080fe20000410000 */
[-C--:B------:R-:W-:Y:S01]  /*9370*/  FMUL.FTZ R74, R74, R12.reuse ;  /* 0x0000000c4a4a7220 */ /* 0x080fe20000410000 */
[----:B------:R-:W-:Y:S01]  /*9380*/  MOV R155, R29 ;  /* 0x0000001d009b7202 */ /* 0x000fe20000000f00 */
[----:B------:R-:W-:Y:S01]  /*9390*/  IMAD.MOV.U32 R154, RZ, RZ, R30 ;  /* 0x000000ffff9a7224 */ /* 0x000fe200078e001e */
[----:B------:R-:W-:Y:S01]  /*93a0*/  MOV R153, R31 ;  /* 0x0000001f00997202 */ /* 0x000fe20000000f00 */
[----:B------:R-:W-:Y:S01]  /*93b0*/  IMAD.MOV.U32 R152, RZ, RZ, R28 ;  /* 0x000000ffff987224 */ /* 0x000fe200078e001c */
[----:B------:R-:W-:Y:S01]  /*93c0*/  HMMA.16816.F32 R224, R4, R34, R44 ;  /* 0x0000002204e0723c */ /* 0x000fe2000000182c */
[----:B------:R-:W3:Y:S01]  /*93d0*/  LDSM.16.MT88.4 R28, [R212+0xa000] ;  /* 0x00a00000d41c783b */ /* 0x000ee20000004200 */
[-C--:B------:R-:W-:Y:S01]  /*93e0*/  FMUL.FTZ R75, R75, R12.reuse ;  /* 0x0000000c4b4b7220 */ /* 0x080fe20000410000 */
[-C--:B------:R-:W-:Y:S01]  /*93f0*/  FMUL.FTZ R88, R88, R13.reuse ;  /* 0x0000000d58587220 */ /* 0x080fe20000410000 */
[-C--:B------:R-:W-:Y:S01]  /*9400*/  FMUL.FTZ R78, R78, R12.reuse ;  /* 0x0000000c4e4e7220 */ /* 0x080fe20000410000 */
[----:B------:R-:W-:Y:S01]  /*9410*/  LDSM.16.MT88.4 R44, [R213+0xb000] ;  /* 0x00b00000d52c783b */ /* 0x000fe20000004200 */
[----:B------:R-:W-:Y:S01]  /*9420*/  FMUL.FTZ R79, R79, R12 ;  /* 0x0000000c4f4f7220 */ /* 0x000fe20000410000 */
[----:B------:R-:W-:Y:S01]  /*9430*/  FMUL.FTZ R89, R89, R13 ;  /* 0x0000000d59597220 */ /* 0x000fe20000410000 */
[----:B------:R-:W-:Y:S01]  /*9440*/  MOV R180, R26 ;  /* 0x0000001a00b47202 */ /* 0x000fe20000000f00 */
[----:B------:R-:W-:Y:S01]  /*9450*/  IMAD.MOV.U32 R3, RZ, RZ, R27 ;  /* 0x000000ffff037224 */ /* 0x000fe200078e001b */
[----:B------:R-:W-:Y:S01]  /*9460*/  MOV R2, R24 ;  /* 0x0000001800027202 */ /* 0x000fe20000000f00 */
[----:B------:R-:W-:-:S02]  /*9470*/  IMAD.MOV.U32 R0, RZ, RZ, R25 ;  /* 0x000000ffff007224 */ /* 0x000fc400078e0019 */
[-C--:B------:R-:W-:Y:S01]  /*9480*/  FMUL.FTZ R90, R90, R12.reuse ;  /* 0x0000000c5a5a7220 */ /* 0x080fe20000410000 */
[----:B------:R-:W4:Y:S01]  /*9490*/  LDSM.16.MT88.4 R24, [R208+0xb000] ;  /* 0x00b00000d018783b */ /* 0x000f220000004200 */
        /* <DEDUP_REMOVED lines=21> */
[C---:B--2---:R-:W-:Y:S01]  /*95f0*/  HMMA.16816.F32 R56, R4.reuse, R140, R56 ;  /* 0x0000008c0438723c */ /* 0x044fe20000001838 */
[-C--:B------:R-:W-:Y:S01]  /*9600*/  FMUL.FTZ R84, R84, R21.reuse ;  /* 0x0000001554547220 */ /* 0x080fe20000410000 */
[-C--:B------:R-:W-:Y:S01]  /*9610*/  FMUL.FTZ R85, R85, R21.reuse ;  /* 0x0000001555557220 */ /* 0x080fe20000410000 */
[-C--:B------:R-:W-:Y:S01]  /*9620*/  FMUL.FTZ R86, R86, R20.reuse ;  /* 0x0000001456567220 */ /* 0x080fe20000410000 */
[-C--:B------:R-:W-:Y:S01]  /*9630*/  FMUL.FTZ R87, R87, R20.reuse ;  /* 0x0000001457577220 */ /* 0x080fe20000410000 */
[-C--:B------:R-:W-:Y:S01]  /*9640*/  FMUL.FTZ R96, R96, R21.reuse ;  /* 0x0000001560607220 */ /* 0x080fe20000410000 */
[----:B-1----:R-:W-:Y:S01]  /*9650*/  HMMA.16816.F32 R144, R4, R42, R124 ;  /* 0x0000002a0490723c */ /* 0x002fe2000000187c */
[-C--:B------:R-:W-:Y:S01]  /*9660*/  FMUL.FTZ R97, R97, R21.reuse ;  /* 0x0000001561617220 */ /* 0x080fe20000410000 */
[-C--:B------:R-:W-:Y:S01]  /*9670*/  FMUL.FTZ R98, R98, R20.reuse ;  /* 0x0000001462627220 */ /* 0x080fe20000410000 */
[----:B------:R-:W-:Y:S01]  /*9680*/  FMUL.FTZ R99, R99, R20 ;  /* 0x0000001463637220 */ /* 0x000fe20000410000 */
[-C--:B------:R-:W-:Y:S01]  /*9690*/  FMUL.FTZ R80, R80, R21.reuse ;  /* 0x0000001550507220 */ /* 0x080fe20000410000 */
[----:B------:R-:W-:Y:S01]  /*96a0*/  FMUL.FTZ R81, R81, R21 ;  /* 0x0000001551517220 */ /* 0x000fe20000410000 */
[----:B------:R-:W-:Y:S01]  /*96b0*/  HMMA.16816.F32 R228, R16, R34, R48 ;  /* 0x0000002210e4723c */ /* 0x000fe20000001830 */
[----:B------:R-:W-:Y:S01]  /*96c0*/  IMAD.MOV.U32 R124, RZ, RZ, R200 ;  /* 0x000000ffff7c7224 */ /* 0x000fe200078e00c8 */
[----:B------:R-:W-:Y:S01]  /*96d0*/  MOV R125, R155 ;  /* 0x0000009b007d7202 */ /* 0x000fe20000000f00 */
[----:B------:R-:W-:-:S02]  /*96e0*/  IMAD.MOV.U32 R155, RZ, RZ, R188 ;  /* 0x000000ffff9b7224 */ /* 0x000fc400078e00bc */
[-C--:B------:R-:W-:Y:S01]  /*96f0*/  FMUL.FTZ R82, R82, R20.reuse ;  /* 0x0000001452527220 */ /* 0x080fe20000410000 */
[-C--:B------:R-:W-:Y:S01]  /*9700*/  FMUL.FTZ R83, R83, R20.reuse ;  /* 0x0000001453537220 */ /* 0x080fe20000410000 */
[----:B------:R-:W-:Y:S01]  /*9710*/  HMMA.16816.F32 R52, R16, R140, R52 ;  /* 0x0000008c1034723c */ /* 0x000fe20000001834 */
[----:B------:R-:W-:Y:S01]  /*9720*/  IMAD.MOV.U32 R48, RZ, RZ, R202 ;  /* 0x000000ffff307224 */ /* 0x000fe200078e00ca */
[----:B------:R-:W-:Y:S01]  /*9730*/  MOV R49, R191 ;  /* 0x000000bf00317202 */ /* 0x000fe20000000f00 */
[----:B------:R-:W-:Y:S01]  /*9740*/  IMAD.MOV.U32 R50, RZ, RZ, R190 ;  /* 0x000000ffff327224 */ /* 0x000fe200078e00be */
[----:B------:R-:W-:Y:S01]  /*9750*/  MOV R51, R193 ;  /* 0x000000c100337202 */ /* 0x000fe20000000f00 */
[----:B------:R-:W-:Y:S01]  /*9760*/  IMAD.MOV.U32 R126, RZ, RZ, R192 ;  /* 0x000000ffff7e7224 */ /* 0x000fe200078e00c0 */
[----:B------:R-:W-:Y:S01]  /*9770*/  HMMA.16816.F32 R104, R4, R36, R104 ;  /* 0x000000240468723c */ /* 0x000fe20000001868 */
[----:B------:R-:W-:Y:S01]  /*9780*/  MOV R140, R201 ;  /* 0x000000c9008c7202 */ /* 0x000fe20000000f00 */
        /* <DEDUP_REMOVED lines=8> */
[----:B------:R-:W-:Y:S01]  /*9810*/  FMUL.FTZ R163, R163, R20 ;  /* 0x00000014a3a37220 */ /* 0x000fe20000410000 */
[----:B------:R-:W-:Y:S01]  /*9820*/  FMUL.FTZ R120, R120, R21 ;  /* 0x0000001578787220 */ /* 0x000fe20000410000 */
[----:B------:R-:W-:Y:S01]  /*9830*/  HMMA.16816.F32 R100, R16, R36, R100 ;  /* 0x000000241064723c */ /* 0x000fe20000001864 */
[----:B------:R-:W-:Y:S01]  /*9840*/  IMAD.MOV.U32 R66, RZ, RZ, R3 ;  /* 0x000000ffff427224 */ /* 0x000fe200078e0003 */
[----:B------:R-:W-:Y:S01]  /*9850*/  MOV R67, R2 ;  /* 0x0000000200437202 */ /* 0x000fe20000000f00 */
[----:B------:R-:W-:-:S04]  /*9860*/  IMAD.WIDE.U32 R2, R172, -0x2daee0ad, RZ ;  /* 0xd2511f53ac027825 */ /* 0x000fc800078e00ff */
[----:B------:R-:W-:Y:S01]  /*9870*/  FMUL.FTZ R121, R121, R21 ;  /* 0x0000001579797220 */ /* 0x000fe20000410000 */
[-C--:B------:R-:W-:Y:S01]  /*9880*/  FMUL.FTZ R122, R122, R20.reuse ;  /* 0x000000147a7a7220 */ /* 0x080fe20000410000 */
[C---:B------:R-:W-:Y:S01]  /*9890*/  HMMA.16816.F32 R60, R4.reuse, R142, R60 ;  /* 0x0000008e043c723c */ /* 0x040fe2000000183c */
[----:B------:R-:W-:Y:S02]  /*98a0*/  IMAD.MOV.U32 R37, RZ, RZ, R0 ;  /* 0x000000ffff257224 */ /* 0x000fe400078e0000 */
[----:B------:R-:W-:Y:S01]  /*98b0*/  FFMA.FTZ R0, R175, UR33, -R9 ;  /* 0x00000021af007c23 */ /* 0x000fe20008010809 */
[----:B------:R-:W-:Y:S01]  /*98c0*/  MOV R36, R67 ;  /* 0x0000004300247202 */ /* 0x000fe20000000f00 */
[----:B------:R-:W-:Y:S02]  /*98d0*/  IMAD.MOV.U32 R67, RZ, RZ, R140 ;  /* 0x000000ffff437224 */ /* 0x000fe400078e008c */
[-C--:B------:R-:W-:Y:S01]  /*98e0*/  FMUL.FTZ R123, R123, R20.reuse ;  /* 0x000000147b7b7220 */ /* 0x080fe20000410000 */
[C---:B---3--:R-:W-:Y:S01]  /*98f0*/  HMMA.16816.F32 R72, R4.reuse, R28, R72 ;  /* 0x0000001c0448723c */ /* 0x048fe20000001848 */
[----:B------:R1:W-:Y:S01]  /*9900*/  MUFU.EX2 R33, R0 ;  /* 0x0000000000217308 */ /* 0x0003e20000000800 */
[----:B------:R-:W-:Y:S01]  /*9910*/  MOV R141, R153 ;  /* 0x00000099008d7202 */ /* 0x000fe20000000f00 */
[-C--:B------:R-:W-:Y:S01]  /*9920*/  FMUL.FTZ R108, R108, R21.reuse ;  /* 0x000000156c6c7220 */ /* 0x080fe20000410000 */
[----:B------:R-:W-:Y:S01]  /*9930*/  FMUL.FTZ R109, R109, R21 ;  /* 0x000000156d6d7220 */ /* 0x000fe20000410000 */
[-C--:B------:R-:W-:Y:S01]  /*9940*/  FMUL.FTZ R110, R110, R20.reuse ;  /* 0x000000146e6e7220 */ /* 0x080fe20000410000 */
[C---:B------:R-:W-:Y:S01]  /*9950*/  HMMA.16816.F32 R76, R4.reuse, R30, R76 ;  /* 0x0000001e044c723c */ /* 0x040fe2000000184c */
[----:B------:R-:W-:Y:S01]  /*9960*/  FMUL.FTZ R111, R111, R20 ;  /* 0x000000146f6f7220 */ /* 0x000fe20000410000 */
[----:B------:R-:W-:Y:S01]  /*9970*/  IMAD.MOV.U32 R153, RZ, RZ, R182 ;  /* 0x000000ffff997224 */ /* 0x000fe200078e00b6 */
[----:B------:R-:W-:Y:S01]  /*9980*/  MOV R65, R180 ;  /* 0x000000b400417202 */ /* 0x000fe20000000f00 */
[----:B------:R-:W-:Y:S01]  /*9990*/  IMAD.MOV.U32 R142, RZ, RZ, R51 ;  /* 0x000000ffff8e7224 */ /* 0x000fe200078e0033 */
[----:B------:R-:W-:Y:S01]  /*99a0*/  MOV R143, R126 ;  /* 0x0000007e008f7202 */ /* 0x000fe20000000f00 */
[C---:B----4-:R-:W-:Y:S01]  /*99b0*/  HMMA.16816.F32 R88, R4.reuse, R24, R88 ;  /* 0x000000180458723c */ /* 0x050fe20000001858 */
[----:B------:R-:W-:Y:S01]  /*99c0*/  MOV R127, R183 ;  /* 0x000000b7007f7202 */ /* 0x000fe20000000f00 */
[-C--:B------:R-:W-:Y:S01]  /*99d0*/  FMUL.FTZ R168, R168, R21.reuse ;  /* 0x00000015a8a87220 */ /* 0x080fe20000410000 */
[-C--:B------:R-:W-:Y:S01]  /*99e0*/  FMUL.FTZ R169, R169, R21.reuse ;  /* 0x00000015a9a97220 */ /* 0x080fe20000410000 */
[-C--:B------:R-:W-:Y:S01]  /*99f0*/  FMUL.FTZ R170, R170, R20.reuse ;  /* 0x00000014aaaa7220 */ /* 0x080fe20000410000 */
[-C--:B------:R-:W-:Y:S01]  /*9a00*/  FMUL.FTZ R171, R171, R20.reuse ;  /* 0x00000014abab7220 */ /* 0x080fe20000410000 */
[C---:B------:R-:W-:Y:S01]  /*9a10*/  HMMA.16816.F32 R92, R4.reuse, R26, R92 ;  /* 0x0000001a045c723c */ /* 0x040fe2000000185c */
[----:B-1----:R-:W-:Y:S01]  /*9a20*/  LOP3.LUT R0, R3, UR5, R138, 0x96, !PT ;  /* 0x0000000503007c12 */ /* 0x002fe2000f8e968a */
[-C--:B------:R-:W-:Y:S01]  /*9a30*/  FMUL.FTZ R128, R128, R21.reuse ;  /* 0x0000001580807220 */ /* 0x080fe20000410000 */
[----:B------:R-:W-:Y:S01]  /*9a40*/  LOP3.LUT R3, R2, 0xffff, RZ, 0xc0, !PT ;  /* 0x0000ffff02037812 */ /* 0x000fe200078ec0ff */
[----:B------:R-:W-:Y:S01]  /*9a50*/  FMUL.FTZ R129, R129, R21 ;  /* 0x0000001581817220 */ /* 0x000fe20000410000 */
[-C--:B------:R-:W-:Y:S01]  /*9a60*/  FMUL.FTZ R130, R130, R20.reuse ;  /* 0x0000001482827220 */ /* 0x080fe20000410000 */
[----:B------:R-:W-:Y:S01]  /*9a70*/  HMMA.16816.F32 R156, R4, R38, R156 ;  /* 0x00000026049c723c */ /* 0x000fe2000000189c */
[----:B------:R-:W-:Y:S01]  /*9a80*/  SHF.R.U32.HI R3, RZ, 0x8, R3 ;  /* 0x00000008ff037819 */ /* 0x000fe20000011603 */
[----:B------:R-:W-:Y:S01]  /*9a90*/  FMUL.FTZ R131, R131, R20 ;  /* 0x0000001483837220 */ /* 0x000fe20000410000 */
[----:B------:R-:W-:Y:S01]  /*9aa0*/  IMAD.MOV.U32 R138, RZ, RZ, R173 ;  /* 0x000000ffff8a7224 */ /* 0x000fe200078e00ad */
[----:B------:R-:W-:-:S02]  /*9ab0*/  PLOP3.LUT P0, PT, PT, PT, UP0, 0x80, 0x0 ;  /* 0x000000000000781c */ /* 0x000fc40003f0f008 */
[C---:B------:R-:W-:Y:S06]  /*9ac0*/  HMMA.16816.F32 R112, R4.reuse, R44, R112 ;  /* 0x0000002c0470723c */ /* 0x040fec0000001870 */
[C---:B------:R-:W-:Y:S06]  /*9ad0*/  HMMA.16816.F32 R116, R4.reuse, R46, R116 ;  /* 0x0000002e0474723c */ /* 0x040fec0000001874 */
[----:B------:R-:W-:Y:S06]  /*9ae0*/  HMMA.16816.F32 R164, R4, R40, R164 ;  /* 0x0000002804a4723c */ /* 0x000fec00000018a4 */
[C---:B------:R-:W-:Y:S01]  /*9af0*/  HMMA.16816.F32 R84, R16.reuse, R24, R84 ;  /* 0x000000181054723c */ /* 0x040fe20000001854 */
[----:B------:R-:W-:Y:S01]  /*9b00*/  IMAD.MOV.U32 R6, RZ, RZ, R154 ;  /* 0x000000ffff067224 */ /* 0x000fe200078e009a */
[----:B------:R-:W-:Y:S01]  /*9b10*/  MOV R154, R189 ;  /* 0x000000bd009a7202 */ /* 0x000fe20000000f00 */
[--C-:B------:R-:W-:Y:S01]  /*9b20*/  FFMA.FTZ R4, R176, UR33, -R9.reuse ;  /* 0x00000021b0047c23 */ /* 0x100fe20008010809 */
[----:B------:R-:W-:Y:S01]  /*9b30*/  LOP3.LUT R5, R2, 0xff, RZ, 0xc0, !PT ;  /* 0x000000ff02057812 */ /* 0x000fe200078ec0ff */
[----:B------:R-:W-:Y:S01]  /*9b40*/  FFMA.FTZ R7, R181, UR33, -R9 ;  /* 0x00000021b5077c23 */ /* 0x000fe20008010809 */
[C---:B------:R-:W-:Y:S01]  /*9b50*/  HMMA.16816.F32 R188, R16.reuse, R26, R96 ;  /* 0x0000001a10bc723c */ /* 0x040fe20000001860 */
[----:B------:R-:W-:Y:S01]  /*9b60*/  SHF.R.U32.HI R25, RZ, 0x10, R2 ;  /* 0x00000010ff197819 */ /* 0x000fe20000011602 */
[----:B------:R1:W2:Y:S01]  /*9b70*/  MUFU.EX2 R35, R4 ;  /* 0x0000000400237308 */ /* 0x0002a20000000800 */
[----:B------:R-:W-:Y:S01]  /*9b80*/  PRMT R24, R5, 0x5410, R3 ;  /* 0x0000541005187816 */ /* 0x000fe20000000003 */
[----:B------:R-:W-:Y:S01]  /*9b90*/  LDSM.16.MT88.4 R96, [R208+0xb800] ;  /* 0x00b80000d060783b */ /* 0x000fe20000004200 */
[----:B------:R-:W-:Y:S01]  /*9ba0*/  SHF.R.U32.HI R3, RZ, 0x10, R0 ;  /* 0x00000010ff037819 */ /* 0x000fe20000011600 */
[C---:B------:R-:W-:Y:S01]  /*9bb0*/  HMMA.16816.F32 R192, R16.reuse, R30, R80 ;  /* 0x0000001e10c0723c */ /* 0x040fe20000001850 */
[----:B------:R-:W-:Y:S01]  /*9bc0*/  SHF.R.U32.HI R26, RZ, 0x18, R2 ;  /* 0x00000018ff1a7819 */ /* 0x000fe20000011602 */
[----:B------:R-:W-:Y:S01]  /*9bd0*/  FFMA.FTZ R2, R178, UR33, -R9 ;  /* 0x00000021b2027c23 */ /* 0x000fe20008010809 */
[----:B------:R-:W-:Y:S01]  /*9be0*/  MOV R140, R6 ;  /* 0x00000006008c7202 */ /* 0x000fe20000000f00 */
[----:B------:R3:W-:Y:S01]  /*9bf0*/  MUFU.EX2 R31, R7 ;  /* 0x00000007001f7308 */ /* 0x0007e20000000800 */
[----:B------:R-:W-:Y:S01]  /*9c00*/  LOP3.LUT R6, R0, 0xff, RZ, 0xc0, !PT ;  /* 0x000000ff00067812 */ /* 0x000fe200078ec0ff */
[C---:B------:R-:W-:Y:S01]  /*9c10*/  HMMA.16816.F32 R68, R16.reuse, R28, R68 ;  /* 0x0000001c1044723c */ /* 0x040fe20000001844 */
[----:B------:R-:W-:Y:S01]  /*9c20*/  SHF.R.U32.HI R5, RZ, 0x18, R0 ;  /* 0x00000018ff057819 */ /* 0x000fe20000011600 */
[----:B------:R-:W-:Y:S01]  /*9c30*/  IMAD.MOV.U32 R9, RZ, RZ, R154 ;  /* 0x000000ffff097224 */ /* 0x000fe200078e009a */
[----:B------:R-:W-:Y:S03]  /*9c40*/  LDSM.16.MT88.4 R80, [R212+0xa800] ;  /* 0x00a80000d450783b */ /* 0x000fe60000004200 */
[----:B------:R4:W-:Y:S01]  /*9c50*/  MUFU.EX2 R34, R2 ;  /* 0x0000000200227308 */ /* 0x0009e20000000800 */
[--C-:B-1----:R-:W-:Y:S01]  /*9c60*/  FFMA.FTZ R4, R174, UR33, -R8.reuse ;  /* 0x00000021ae047c23 */ /* 0x102fe20008010808 */
[C---:B------:R-:W-:Y:S06]  /*9c70*/  HMMA.16816.F32 R160, R16.reuse, R44, R160 ;  /* 0x0000002c10a0723c */ /* 0x040fec00000018a0 */
[----:B------:R2:W-:Y:S01]  /*9c80*/  MUFU.EX2 R30, R4 ;  /* 0x00000004001e7308 */ /* 0x0005e20000000800 */
[----:B------:R-:W-:Y:S01]  /*9c90*/  MOV R44, R124 ;  /* 0x0000007c002c7202 */ /* 0x000fe20000000f00 */
[C---:B------:R-:W-:Y:S01]  /*9ca0*/  HMMA.16816.F32 R180, R16.reuse, R38, R108 ;  /* 0x0000002610b4723c */ /* 0x040fe2000000186c */
[----:B------:R-:W-:Y:S01]  /*9cb0*/  IMAD.MOV.U32 R45, RZ, RZ, R67 ;  /* 0x000000ffff2d7224 */ /* 0x000fe200078e0043 */
[----:B---3--:R-:W-:Y:S01]  /*9cc0*/  MOV R7, R153 ;  /* 0x0000009900077202 */ /* 0x008fe20000000f00 */
[----:B------:R-:W-:Y:S03]  /*9cd0*/  LDSM.16.MT88.4 R108, [R210+0xb800] ;  /* 0x00b80000d26c783b */ /* 0x000fe60000004200 */
[C---:B------:R-:W-:Y:S01]  /*9ce0*/  HMMA.16816.F32 R168, R16.reuse, R40, R168 ;  /* 0x0000002810a8723c */ /* 0x040fe200000018a8 */
[----:B----4-:R-:W-:Y:S01]  /*9cf0*/  FFMA.FTZ R2, R132, UR33, -R8 ;  /* 0x0000002184027c23 */ /* 0x010fe20008010808 */
[----:B------:R-:W-:Y:S01]  /*9d00*/  MOV R38, R65 ;  /* 0x0000004100267202 */ /* 0x000fe20000000f00 */
[----:B------:R-:W-:Y:S01]  /*9d10*/  IMAD.MOV.U32 R39, RZ, RZ, R66 ;  /* 0x000000ffff277224 */ /* 0x000fe200078e0042 */
[----:B------:R-:W-:Y:S01]  /*9d20*/  MOV R132, R155 ;  /* 0x0000009b00847202 */ /* 0x000fe20000000f00 */
[----:B------:R1:W3:Y:S01]  /*9d30*/  MUFU.EX2 R32, R2 ;  /* 0x0000000200207308 */ /* 0x0002e20000000800 */
[----:B------:R-:W4:Y:S01]  /*9d40*/  LDSM.16.MT88.4 R64, [R213+0xa800] ;  /* 0x00a80000d540783b */ /* 0x000f220000004200 */
[----:B------:R-:W-:Y:S01]  /*9d50*/  HMMA.16816.F32 R172, R16, R42, R128 ;  /* 0x0000002a10ac723c */ /* 0x000fe20000001880 */
[----:B--2---:R-:W-:-:S02]  /*9d60*/  F2FP.F16.F32.PACK_AB R4, R35, R33 ;  /* 0x000000212304723e */ /* 0x004fc400000000ff */
[----:B-1----:R-:W-:Y:S02]  /*9d70*/  LOP3.LUT R2, R0, 0xffff, RZ, 0xc0, !PT ;  /* 0x0000ffff00027812 */ /* 0x002fe400078ec0ff */
[----:B------:R-:W-:Y:S02]  /*9d80*/  LOP3.LUT R0, R3, 0xff, RZ, 0xc0, !PT ;  /* 0x000000ff03007812 */ /* 0x000fe400078ec0ff */
[----:B------:R-:W-:-:S04]  /*9d90*/  SHF.R.U32.HI R2, RZ, 0x8, R2 ;  /* 0x00000008ff027819 */ /* 0x000fc80000011602 */
[----:B------:R-:W-:Y:S02]  /*9da0*/  PRMT R3, R6, 0x5410, R2 ;  /* 0x0000541006037816 */ /* 0x000fe40000000002 */
[----:B------:R-:W-:Y:S01]  /*9db0*/  PRMT R2, R0, 0x5410, R5 ;  /* 0x0000541000027816 */ /* 0x000fe20000000005 */
[--C-:B------:R-:W-:Y:S01]  /*9dc0*/  FFMA.FTZ R0, R179, UR33, -R8.reuse ;  /* 0x00000021b3007c23 */ /* 0x100fe20008010808 */
[----:B------:R-:W-:Y:S01]  /*9dd0*/  FFMA.FTZ R5, R177, UR33, -R8 ;  /* 0x00000021b1057c23 */ /* 0x000fe20008010808 */
[----:B------:R-:W-:Y:S01]  /*9de0*/  HSET2.LE.AND R3, R3, R242, PT ;  /* 0x000000f203037233 */ /* 0x000fe20003803000 */
[----:B------:R-:W-:Y:S01]  /*9df0*/  HMMA.16816.F32 R176, R16, R46, R120 ;  /* 0x0000002e10b0723c */ /* 0x000fe20000001878 */
[----:B------:R1:W-:Y:S01]  /*9e00*/  MUFU.EX2 R29, R0 ;  /* 0x00000000001d7308 */ /* 0x0003e20000000800 */
[----:B------:R-:W-:Y:S01]  /*9e10*/  LOP3.LUT R6, R25, 0xff, RZ, 0xc0, !PT ;  /* 0x000000ff19067812 */ /* 0x000fe200078ec0ff */
[----:B------:R-:W-:Y:S01]  /*9e20*/  LDSM.16.MT88.4 R120, [R213+0xb800] ;  /* 0x00b80000d578783b */ /* 0x000fe20000004200 */
[----:B------:R-:W-:Y:S01]  /*9e30*/  LOP3.LUT R124, R3, R4, RZ, 0xc0, !PT ;  /* 0x00000004037c7212 */ /* 0x000fe200078ec0ff */
[----:B------:R-:W-:Y:S01]  /*9e40*/  IMAD.MOV.U32 R3, RZ, RZ, R140 ;  /* 0x000000ffff037224 */ /* 0x000fe200078e008c */
[----:B------:R-:W-:Y:S01]  /*9e50*/  PRMT R6, R6, 0x5410, R26 ;  /* 0x0000541006067816 */ /* 0x000fe2000000001a */
[----:B------:R-:W-:Y:S01]  /*9e60*/  IMAD.MOV.U32 R140, RZ, RZ, R49 ;  /* 0x000000ffff8c7224 */ /* 0x000fe200078e0031 */
[----:B------:R-:W-:Y:S01]  /*9e70*/  MOV R4, R141 ;  /* 0x0000008d00047202 */ /* 0x000fe20000000f00 */
[----:B------:R2:W5:Y:S01]  /*9e80*/  MUFU.EX2 R28, R5 ;  /* 0x00000005001c7308 */ /* 0x0005620000000800 */
[----:B------:R-:W-:Y:S01]  /*9e90*/  MOV R47, R48 ;  /* 0x00000030002f7202 */ /* 0x000fe20000000f00 */
[----:B------:R-:W-:Y:S01]  /*9ea0*/  IMAD.MOV.U32 R8, RZ, RZ, R127 ;  /* 0x000000ffff087224 */ /* 0x000fe200078e007f */
[----:B------:R-:W-:-:S02]  /*9eb0*/  MOV R141, R50 ;  /* 0x00000032008d7202 */ /* 0x000fc40000000f00 */
[----:B------:R-:W4:Y:S01]  /*9ec0*/  LDSM.16.MT88.4 R48, [R210+0xa800] ;  /* 0x00a80000d230783b */ /* 0x000f220000004200 */
[----:B-1----:R-:W-:Y:S02]  /*9ed0*/  HSET2.LE.AND R0, R2, R242, PT ;  /* 0x000000f202007233 */ /* 0x002fe40003803000 */
[----:B---3--:R-:W-:Y:S01]  /*9ee0*/  F2FP.F16.F32.PACK_AB R2, R30, R32 ;  /* 0x000000201e02723e */ /* 0x008fe200000000ff */
[----:B--2---:R-:W-:-:S03]  /*9ef0*/  IMAD.MOV.U32 R5, RZ, RZ, R125 ;  /* 0x000000ffff057224 */ /* 0x004fc600078e007d */
[----:B------:R-:W-:Y:S02]  /*9f00*/  LOP3.LUT R125, R0, R2, RZ, 0xc0, !PT ;  /* 0x00000002007d7212 */ /* 0x000fe400078ec0ff */
[--C-:B------:R-:W-:Y:S02]  /*9f10*/  HSET2.LE.AND R0, R24, R242.reuse, PT ;  /* 0x000000f218007233 */ /* 0x100fe40003803000 */
[----:B------:R-:W-:Y:S01]  /*9f20*/  F2FP.F16.F32.PACK_AB R2, R31, R34 ;  /* 0x000000221f02723e */ /* 0x000fe200000000ff */
[----:B------:R-:W-:Y:S03]  /*9f30*/  LDSM.16.MT88.4 R24, [R212+0xb800] ;  /* 0x00b80000d418783b */ /* 0x000fe60000004200 */
[----:B------:R-:W-:Y:S02]  /*9f40*/  LOP3.LUT R126, R0, R2, RZ, 0xc0, !PT ;  /* 0x00000002007e7212 */ /* 0x000fe400078ec0ff */
[----:B------:R-:W-:-:S02]  /*9f50*/  HSET2.LE.AND R0, R6, R242, PT ;  /* 0x000000f206007233 */ /* 0x000fc40003803000 */
[----:B------:R-:W-:Y:S02]  /*9f60*/  MOV R6, R152 ;  /* 0x0000009800067202 */ /* 0x000fe40000000f00 */
[----:B------:R-:W1:Y:S01]  /*9f70*/  LDSM.16.MT88.4 R152, [R208+0xa800] ;  /* 0x00a80000d098783b */ /* 0x000e620000004200 */
[----:B-----5:R-:W-:-:S04]  /*9f80*/  F2FP.F16.F32.PACK_AB R2, R28, R29 ;  /* 0x0000001d1c02723e */ /* 0x020fc800000000ff */
[----:B------:R-:W-:Y:S01]  /*9f90*/  LOP3.LUT R127, R0, R2, RZ, 0xc0, !PT ;  /* 0x00000002007f7212 */ /* 0x000fe200078ec0ff */
[----:B------:R-:W-:-:S06]  /*9fa0*/  FFMA.FTZ R0, R207, UR33, -R23 ;  /* 0x00000021cf007c23 */ /* 0x000fcc0008010817 */
[C---:B----4-:R-:W-:Y:S06]  /*9fb0*/  HMMA.16816.F32 R56, R124.reuse, R64, R56 ;  /* 0x000000407c38723c */ /* 0x050fec0000001838 */
[C---:B------:R-:W-:Y:S06]  /*9fc0*/  HMMA.16816.F32 R40, R124.reuse, R48, R236 ;  /* 0x000000307c28723c */ /* 0x040fec00000018ec */
[----:B------:R-:W-:Y:S01]  /*9fd0*/  HMMA.16816.F32 R60, R124, R66, R60 ;  /* 0x000000427c3c723c */ /* 0x000fe2000000183c */
[----:B------:R-:W-:Y:S01]  /*9fe0*/  IMAD.MOV.U32 R239, RZ, RZ, R47 ;  /* 0x000000ffffef7224 */ /* 0x000fe200078e002f */
[----:B------:R-:W-:Y:S01]  /*9ff0*/  MOV R238, R44 ;  /* 0x0000002c00ee7202 */ /* 0x000fe20000000f00 */
[----:B------:R-:W-:-:S03]  /*a000*/  IMAD.MOV.U32 R237, RZ, RZ, R45 ;  /* 0x000000ffffed7224 */ /* 0x000fc600078e002d */
[C---:B------:R-:W-:Y:S06]  /*a010*/  HMMA.16816.F32 R44, R124.reuse, R50, R224 ;  /* 0x000000327c2c723c */ /* 0x040fec00000018e0 */
[----:B------:R-:W-:Y:S01]  /*a020*/  HMMA.16816.F32 R72, R124, R80, R72 ;  /* 0x000000507c48723c */ /* 0x000fe20000001848 */
[----:B------:R-:W-:Y:S01]  /*a030*/  MOV R226, R3 ;  /* 0x0000000300e27202 */ /* 0x000fe20000000f00 */
[----:B------:R-:W-:Y:S01]  /*a040*/  IMAD.WIDE.U32 R2, R251, -0x2daee0ad, RZ ;  /* 0xd2511f53fb027825 */ /* 0x000fe200078e00ff */
[----:B------:R-:W-:-:S03]  /*a050*/  MOV R224, R6 ;  /* 0x0000000600e07202 */ /* 0x000fc60000000f00 */
[C---:B-1----:R-:W-:Y:S01]  /*a060*/  HMMA.16816.F32 R140, R124.reuse, R152, R140 ;  /* 0x000000987c8c723c */ /* 0x042fe2000000188c */
[----:B------:R-:W-:Y:S02]  /*a070*/  IMAD.MOV.U32 R227, RZ, RZ, R4 ;  /* 0x000000ffffe37224 */ /* 0x000fe400078e0004 */
[----:B------:R-:W-:Y:S01]  /*a080*/  FFMA.FTZ R4, R241, UR33, -R23 ;  /* 0x00000021f1047c23 */ /* 0x000fe20008010817 */
[----:B------:R-:W-:Y:S01]  /*a090*/  IMAD.MOV.U32 R225, RZ, RZ, R5 ;  /* 0x000000ffffe17224 */ /* 0x000fe200078e0005 */
[--C-:B------:R-:W-:Y:S01]  /*a0a0*/  SHF.R.U32.HI R5, RZ, 0x10, R2.reuse ;  /* 0x00000010ff057819 */ /* 0x100fe20000011602 */
[----:B------:R-:W-:Y:S01]  /*a0b0*/  HMMA.16816.F32 R148, R124, R154, R148 ;  /* 0x0000009a7c94723c */ /* 0x000fe20000001894 */
[----:B------:R-:W-:Y:S01]  /*a0c0*/  MUFU.EX2 R19, R4 ;  /* 0x0000000400137308 */ /* 0x000fe20000000800 */
[----:B------:R-:W-:-:S04]  /*a0d0*/  SHF.R.U32.HI R6, RZ, 0x18, R2 ;  /* 0x00000018ff067819 */ /* 0x000fc80000011602 */
        /* <DEDUP_REMOVED lines=12> */
[----:B------:R-:W-:-:S02]  /*a1a0*/  LOP3.LUT R7, R2, 0xff, RZ, 0xc0, !PT ;  /* 0x000000ff02077812 */ /* 0x000fc400078ec0ff */
[----:B------:R-:W-:Y:S02]  /*a1b0*/  MOV R146, R9 ;  /* 0x0000000900927202 */ /* 0x000fe40000000f00 */
[----:B------:R-:W-:Y:S02]  /*a1c0*/  MOV R144, R8 ;  /* 0x0000000800907202 */ /* 0x000fe40000000f00 */
[----:B-1----:R-:W-:Y:S02]  /*a1d0*/  LOP3.LUT R0, R3, UR5, R184, 0x96, !PT ;  /* 0x0000000503007c12 */ /* 0x002fe4000f8e96b8 */
[----:B------:R-:W-:Y:S01]  /*a1e0*/  LOP3.LUT R3, R2, 0xffff, RZ, 0xc0, !PT ;  /* 0x0000ffff02037812 */ /* 0x000fe200078ec0ff */
[----:B------:R-:W-:-:S03]  /*a1f0*/  FFMA.FTZ R2, R245, UR33, -R23 ;  /* 0x00000021f5027c23 */ /* 0x000fc60008010817 */
[----:B------:R-:W-:Y:S01]  /*a200*/  SHF.R.U32.HI R4, RZ, 0x8, R3 ;  /* 0x00000008ff047819 */ /* 0x000fe20000011603 */
[----:B------:R1:W-:Y:S01]  /*a210*/  MUFU.EX2 R18, R2 ;  /* 0x0000000200127308 */ /* 0x0003e20000000800 */
[----:B------:R-:W-:Y:S02]  /*a220*/  LOP3.LUT R3, R5, 0xff, RZ, 0xc0, !PT ;  /* 0x000000ff05037812 */ /* 0x000fe400078ec0ff */
[----:B------:R-:W-:Y:S01]  /*a230*/  PRMT R16, R7, 0x5410, R4 ;  /* 0x0000541007107816 */ /* 0x000fe20000000004 */
[----:B------:R-:W-:Y:S01]  /*a240*/  FFMA.FTZ R4, R205, UR33, -R22 ;  /* 0x00000021cd047c23 */ /* 0x000fe20008010816 */
[----:B------:R-:W-:Y:S01]  /*a250*/  PRMT R6, R3, 0x5410, R6 ;  /* 0x0000541003067816 */ /* 0x000fe20000000006 */
[----:B------:R-:W-:Y:S02]  /*a260*/  FFMA.FTZ R3, R250, UR33, -R23 ;  /* 0x00000021fa037c23 */ /* 0x000fe40008010817 */
[----:B------:R-:W-:Y:S08]  /*a270*/  MUFU.EX2 R9, R4 ;  /* 0x0000000400097308 */ /* 0x000ff00000000800 */
[----:B------:R2:W3:Y:S01]  /*a280*/  MUFU.EX2 R17, R3 ;  /* 0x0000000300117308 */ /* 0x0004e20000000800 */
[----:B-1----:R-:W-:-:S04]  /*a290*/  LOP3.LUT R2, R0, 0xffff, RZ, 0xc0, !PT ;  /* 0x0000ffff00027812 */ /* 0x002fc800078ec0ff */
[----:B--2---:R-:W-:Y:S02]  /*a2a0*/  SHF.R.U32.HI R3, RZ, 0x8, R2 ;  /* 0x00000008ff037819 */ /* 0x004fe40000011602 */
[----:B------:R-:W-:-:S04]  /*a2b0*/  LOP3.LUT R2, R0, 0xff, RZ, 0xc0, !PT ;  /* 0x000000ff00027812 */ /* 0x000fc800078ec0ff */
[----:B------:R-:W-:Y:S01]  /*a2c0*/  PRMT R4, R2, 0x5410, R3 ;  /* 0x0000541002047816 */ /* 0x000fe20000000003 */
[----:B------:R-:W-:Y:S01]  /*a2d0*/  FFMA.FTZ R2, R206, UR33, -R22 ;  /* 0x00000021ce027c23 */ /* 0x000fe20008010816 */
[----:B------:R-:W-:-:S03]  /*a2e0*/  SHF.R.U32.HI R3, RZ, 0x10, R0 ;  /* 0x00000010ff037819 */ /* 0x000fc60000011600 */
[----:B------:R1:W2:Y:S01]  /*a2f0*/  MUFU.EX2 R8, R2 ;  /* 0x0000000200087308 */ /* 0x0002a20000000800 */
[----:B------:R-:W-:Y:S02]  /*a300*/  HSET2.LE.AND R4, R4, R242, PT ;  /* 0x000000f204047233 */ /* 0x000fe40003803000 */
        /* <DEDUP_REMOVED lines=8> */
[----:B-1----:R-:W-:-:S03]  /*a390*/  HSET2.LE.AND R3, R6, R242, PT ;  /* 0x000000f206037233 */ /* 0x002fc60003803000 */
        /* <DEDUP_REMOVED lines=59> */
[----:B------:R-:W2:Y:S01]  /*a750*/  LDL R243, [R1+0x50] ;  /* 0x0000500001f37983 */ /* 0x000ea20000100800 */
[----:B------:R-:W-:-:S04]  /*a760*/  DEPBAR.LE SB0, 0x0 ;  /* 0x000080000000791a */ /* 0x000fc80000000000 */
[----:B------:R-:W3:Y:S04]  /*a770*/  LDL R238, [R1+0x20] ;  /* 0x0000200001ee7983 */ /* 0x000ee80000100800 */
[----:B------:R-:W4:Y:S04]  /*a780*/  LDL R239, [R1+0x40] ;  /* 0x0000400001ef7983 */ /* 0x000f280000100800 */
[----:B------:R-:W5:Y:S01]  /*a790*/  LDL R138, [R1+0x44] ;  /* 0x00004400018a7983 */ /* 0x000f620000100800 */
[----:B------:R-:W-:Y:S02]  /*a7a0*/  IMAD.U32 R6, RZ, RZ, UR8 ;  /* 0x00000008ff067e24 */ /* 0x000fe4000f8e00ff */
[----:B------:R-:W-:Y:S01]  /*a7b0*/  IMAD.U32 R2, RZ, RZ, UR8 ;  /* 0x00000008ff027e24 */ /* 0x000fe2000f8e00ff */
[----:B------:R-:W-:-:S02]  /*a7c0*/  IADD3 R8, P5, R232, -UR8, RZ ;  /* 0x80000008e8087c10 */ /* 0x000fc4000ffbe0ff */
[----:B------:R-:W-:Y:S02]  /*a7d0*/  IADD3 R6, P4, P3, R232, 0x80, -R6 ;  /* 0x00000080e8067810 */ /* 0x000fe40007b9e806 */
[C---:B------:R-:W-:Y:S02]  /*a7e0*/  IADD3 R4, P2, R234.reuse, -UR8, RZ ;  /* 0x80000008ea047c10 */ /* 0x040fe4000ff5e0ff */
[----:B------:R-:W-:Y:S02]  /*a7f0*/  IADD3 R2, P1, P0, R234, 0x80, -R2 ;  /* 0x00000080ea027810 */ /* 0x000fe4000783e802 */
[C---:B------:R-:W-:Y:S01]  /*a800*/  IADD3.X R9, R233.reuse, ~UR36, RZ, P5, !PT ;  /* 0x80000024e9097c10 */ /* 0x040fe2000affe4ff */
[----:B------:R-:W-:Y:S01]  /*a810*/  BAR.SYNC.DEFER_BLOCKING 0x0 ;  /* 0x0000000000007b1d */ /* 0x000fe20000010000 */
[----:B------:R-:W-:Y:S02]  /*a820*/  IADD3.X R7, R233, ~UR36, RZ, P4, P3 ;  /* 0x80000024e9077c10 */ /* 0x000fe4000a7e64ff */
[----:B------:R-:W-:-:S02]  /*a830*/  IADD3.X R5, R235, ~UR36, RZ, P2, !PT ;  /* 0x80000024eb057c10 */ /* 0x000fc400097fe4ff */
[----:B------:R-:W-:Y:S01]  /*a840*/  IADD3.X R3, R235, ~UR36, RZ, P1, P0 ;  /* 0x80000024eb037c10 */ /* 0x000fe20008fe04ff */
[----:B------:R-:W-:Y:S01]  /*a850*/  @!PT LDS RZ, [RZ] ;  /* 0x00000000fffff984 */ /* 0x000fe20000000800 */
[----:B------:R-:W-:Y:S01]  /*a860*/  @!PT LDS RZ, [RZ] ;  /* 0x00000000fffff984 */ /* 0x000fe20000000800 */
[----:B------:R-:W-:Y:S01]  /*a870*/  @!PT LDS RZ, [RZ] ;  /* 0x00000000fffff984 */ /* 0x000fe20000000800 */
[----:B------:R-:W-:Y:S04]  /*a880*/  LDGSTS.E.BYPASS.LTC128B.128 [R223+0xa000], desc[UR20][R8.64] ;  /* 0x0a00000008df7fae */ /* 0x000fe8000b901d54 */
[----:B------:R-:W-:Y:S04]  /*a890*/  LDGSTS.E.BYPASS.LTC128B.128 [R223+0xb000], desc[UR20][R6.64] ;  /* 0x0b00000006df7fae */ /* 0x000fe8000b901d54 */
[----:B------:R1:W-:Y:S04]  /*a8a0*/  LDGSTS.E.BYPASS.LTC128B.128 [R223+0xa800], desc[UR20][R4.64] ;  /* 0x0a80000004df7fae */ /* 0x0003e8000b901d54 */
[----:B------:R2:W-:Y:S04]  /*a8b0*/  LDGSTS.E.BYPASS.LTC128B.128 [R223+0xb800], desc[UR20][R2.64] ;  /* 0x0b80000002df7fae */ /* 0x0005e8000b901d54 */
[----:B------:R-:W-:Y:S04]  /*a8c0*/  LDSM.16.M88.4 R32, [R218+0x800] ;  /* 0x00080000da20783b */ /* 0x000fe80000000200 */
[----:B------:R-:W-:Y:S04]  /*a8d0*/  LDSM.16.M88.4 R16, [R218] ;  /* 0x00000000da10783b */ /* 0x000fe80000000200 */
[----:B------:R-:W1:Y:S04]  /*a8e0*/  LDSM.16.M88.4 R20, [R209+0x2000] ;  /* 0x00200000d114783b */ /* 0x000e680000000200 */
[----:B------:R-:W-:Y:S04]  /*a8f0*/  LDSM.16.M88.4 R24, [R211] ;  /* 0x00000000d318783b */ /* 0x000fe80000000200 */
[----:B------:R-:W-:Y:S04]  /*a900*/  LDSM.16.M88.4 R176, [R222] ;  /* 0x00000000deb0783b */ /* 0x000fe80000000200 */
[----:B-1----:R-:W1:Y:S04]  /*a910*/  LDSM.16.M88.4 R4, [R209] ;  /* 0x00000000d104783b */ /* 0x002e680000000200 */
[----:B------:R-:W1:Y:S04]  /*a920*/  LDSM.16.M88.4 R172, [R219] ;  /* 0x00000000dbac783b */ /* 0x000e680000000200 */
[----:B------:R-:W1:Y:S04]  /*a930*/  LDSM.16.M88.4 R28, [R211+0x2000] ;  /* 0x00200000d31c783b */ /* 0x000e680000000200 */
[----:B------:R-:W-:Y:S04]  /*a940*/  LDSM.16.M88.4 R184, [R216+0x800] ;  /* 0x00080000d8b8783b */ /* 0x000fe80000000200 */
[----:B------:R-:W-:Y:S01]  /*a950*/  LDSM.16.M88.4 R180, [R216] ;  /* 0x00000000d8b4783b */ /* 0x000fe20000000200 */
[----:B------:R-:W-:Y:S01]  /*a960*/  UIADD3 UR4, UR32, -0x4, URZ ;  /* 0xfffffffc20047890 */ /* 0x000fe2000fffe03f */
[----:B------:R-:W-:-:S02]  /*a970*/  IMAD.U32 R0, RZ, RZ, UR23 ;  /* 0x00000017ff007e24 */ /* 0x000fc4000f8e00ff */
[----:B------:R-:W0:Y:S01]  /*a980*/  LDGDEPBAR ;  /* 0x00000000000079af */ /* 0x000e220000000000 */
[C---:B------:R-:W-:Y:S06]  /*a990*/  HMMA.16816.F32 R192, R20.reuse, R16, RZ ;  /* 0x0000001014c0723c */ /* 0x040fec00000018ff */
[-C--:B------:R-:W-:Y:S06]  /*a9a0*/  HMMA.16816.F32 R188, R20, R32.reuse, RZ ;  /* 0x0000002014bc723c */ /* 0x080fec00000018ff */
[C---:B-1----:R-:W-:Y:S06]  /*a9b0*/  HMMA.16816.F32 R200, R4.reuse, R32, RZ ;  /* 0x0000002004c8723c */ /* 0x042fec00000018ff */
[C---:B------:R-:W-:Y:S06]  /*a9c0*/  HMMA.16816.F32 R224, R4.reuse, R16, RZ ;  /* 0x0000001004e0723c */ /* 0x040fec00000018ff */
[C---:B------:R-:W-:Y:S06]  /*a9d0*/  HMMA.16816.F32 R196, R4.reuse, R34, RZ ;  /* 0x0000002204c4723c */ /* 0x040fec00000018ff */
[-C--:B------:R-:W-:Y:S01]  /*a9e0*/  HMMA.16816.F32 R204, R4, R18.reuse, RZ ;  /* 0x0000001204cc723c */ /* 0x080fe200000018ff */
[----:B------:R-:W-:Y:S05]  /*a9f0*/  LDSM.16.M88.4 R4, [R217+0x2000] ;  /* 0x00200000d904783b */ /* 0x000fea0000000200 */
[C---:B------:R-:W-:Y:S01]  /*aa00*/  HMMA.16816.F32 R228, R20.reuse, R18, RZ ;  /* 0x0000001214e4723c */ /* 0x040fe200000018ff */
[----:B------:R-:W1:Y:S05]  /*aa10*/  LDSM.16.M88.4 R16, [R217] ;  /* 0x00000000d910783b */ /* 0x000e6a0000000200 */
[----:B------:R-:W-:Y:S06]  /*aa20*/  HMMA.16816.F32 R32, R20, R34, RZ ;  /* 0x000000221420723c */ /* 0x000fec00000018ff */
[C---:B------:R-:W-:Y:S06]  /*aa30*/  HMMA.16816.F32 R200, R24.reuse, R176, R200 ;  /* 0x000000b018c8723c */ /* 0x040fec00000018c8 */
[C---:B------:R-:W-:Y:S06]  /*aa40*/  HMMA.16816.F32 R224, R24.reuse, R172, R224 ;  /* 0x000000ac18e0723c */ /* 0x040fec00000018e0 */
[----:B------:R-:W-:Y:S06]  /*aa50*/  HMMA.16816.F32 R196, R24, R178, R196 ;  /* 0x000000b218c4723c */ /* 0x000fec00000018c4 */
[C---:B------:R-:W-:Y:S06]  /*aa60*/  HMMA.16816.F32 R192, R28.reuse, R172, R192 ;  /* 0x000000ac1cc0723c */ /* 0x040fec00000018c0 */
[----:B------:R-:W-:Y:S06]  /*aa70*/  HMMA.16816.F32 R188, R28, R176, R188 ;  /* 0x000000b01cbc723c */ /* 0x000fec00000018bc */
[-C--:B------:R-:W-:Y:S01]  /*aa80*/  HMMA.16816.F32 R204, R24, R174.reuse, R204 ;  /* 0x000000ae18cc723c */ /* 0x080fe200000018cc */
[----:B------:R-:W-:Y:S05]  /*aa90*/  LDSM.16.M88.4 R24, [R215] ;  /* 0x00000000d718783b */ /* 0x000fea0000000200 */
[C---:B------:R-:W-:Y:S01]  /*aaa0*/  HMMA.16816.F32 R20, R28.reuse, R174, R228 ;  /* 0x000000ae1c14723c */ /* 0x040fe200000018e4 */
[----:B------:R-:W1:Y:S05]  /*aab0*/  LDSM.16.M88.4 R172, [R214] ;  /* 0x00000000d6ac783b */ /* 0x000e6a0000000200 */
[----:B------:R-:W-:Y:S01]  /*aac0*/  HMMA.16816.F32 R176, R28, R178, R32 ;  /* 0x000000b21cb0723c */ /* 0x000fe20000001820 */
[----:B------:R-:W1:Y:S04]  /*aad0*/  LDSM.16.M88.4 R28, [R215+0x2000] ;  /* 0x00200000d71c783b */ /* 0x000e680000000200 */
[----:B------:R-:W1:Y:S02]  /*aae0*/  LDSM.16.M88.4 R32, [R214+0x800] ;  /* 0x00080000d620783b */ /* 0x000e640000000200 */
[C---:B-1----:R-:W-:Y:S06]  /*aaf0*/  HMMA.16816.F32 R232, R16.reuse, R184, R200 ;  /* 0x000000b810e8723c */ /* 0x042fec00000018c8 */
[C---:B------:R-:W-:Y:S06]  /*ab00*/  HMMA.16816.F32 R224, R16.reuse, R180, R224 ;  /* 0x000000b410e0723c */ /* 0x040fec00000018e0 */
[----:B------:R-:W-:Y:S06]  /*ab10*/  HMMA.16816.F32 R200, R16, R186, R196 ;  /* 0x000000ba10c8723c */ /* 0x000fec00000018c4 */
[C---:B------:R-:W-:Y:S06]  /*ab20*/  HMMA.16816.F32 R196, R4.reuse, R180, R192 ;  /* 0x000000b404c4723c */ /* 0x040fec00000018c0 */
[----:B------:R-:W-:Y:S06]  /*ab30*/  HMMA.16816.F32 R188, R4, R184, R188 ;  /* 0x000000b804bc723c */ /* 0x000fec00000018bc */
[-C--:B------:R-:W-:Y:S01]  /*ab40*/  HMMA.16816.F32 R204, R16, R182.reuse, R204 ;  /* 0x000000b610cc723c */ /* 0x080fe200000018cc */
[----:B------:R-:W-:Y:S05]  /*ab50*/  LDSM.16.M88.4 R16, [R209+0x6000] ;  /* 0x00600000d110783b */ /* 0x000fea0000000200 */
[C---:B------:R-:W-:Y:S01]  /*ab60*/  HMMA.16816.F32 R192, R4.reuse, R182, R20 ;  /* 0x000000b604c0723c */ /* 0x040fe20000001814 */
[----:B------:R-:W-:Y:S04]  /*ab70*/  LDSM.16.M88.4 R180, [R218+0x1000] ;  /* 0x00100000dab4783b */ /* 0x000fe80000000200 */
[----:B------:R-:W1:Y:S01]  /*ab80*/  LDSM.16.M88.4 R20, [R209+0x4000] ;  /* 0x00400000d114783b */ /* 0x000e620000000200 */
[----:B------:R-:W-:Y:S03]  /*ab90*/  HMMA.16816.F32 R184, R4, R186, R176 ;  /* 0x000000ba04b8723c */ /* 0x000fe600000018b0 */
[----:B------:R-:W1:Y:S03]  /*aba0*/  LDSM.16.M88.4 R176, [R218+0x1800] ;  /* 0x00180000dab0783b */ /* 0x000e660000000200 */
[-C--:B------:R-:W-:Y:S01]  /*abb0*/  HMMA.16816.F32 R224, R24, R172.reuse, R224 ;  /* 0x000000ac18e0723c */ /* 0x080fe200000018e0 */
[----:B------:R-:W-:Y:S05]  /*abc0*/  LDSM.16.M88.4 R4, [R211+0x4000] ;  /* 0x00400000d304783b */ /* 0x000fea0000000200 */
[----:B------:R-:W-:Y:S06]  /*abd0*/  HMMA.16816.F32 R196, R28, R172, R196 ;  /* 0x000000ac1cc4723c */ /* 0x000fec00000018c4 */
[-C--:B------:R-:W-:Y:S06]  /*abe0*/  HMMA.16816.F32 R232, R24, R32.reuse, R232 ;  /* 0x0000002018e8723c */ /* 0x080fec00000018e8 */
[----:B------:R-:W-:Y:S06]  /*abf0*/  HMMA.16816.F32 R188, R28, R32, R188 ;  /* 0x000000201cbc723c */ /* 0x000fec00000018bc */
[-C--:B------:R-:W-:Y:S06]  /*ac00*/  HMMA.16816.F32 R204, R24, R174.reuse, R204 ;  /* 0x000000ae18cc723c */ /* 0x080fec00000018cc */
[----:B------:R-:W-:Y:S01]  /*ac10*/  HMMA.16816.F32 R192, R28, R174, R192 ;  /* 0x000000ae1cc0723c */ /* 0x000fe200000018c0 */
[----:B------:R-:W2:Y:S05]  /*ac20*/  LDSM.16.M88.4 R172, [R221] ;  /* 0x00000000ddac783b */ /* 0x000eaa0000000200 */
[-C--:B------:R-:W-:Y:S01]  /*ac30*/  HMMA.16816.F32 R200, R24, R34.reuse, R200 ;  /* 0x0000002218c8723c */ /* 0x080fe200000018c8 */
[----:B------:R-:W3:Y:S05]  /*ac40*/  LDSM.16.M88.4 R24, [R211+0x6000] ;  /* 0x00600000d318783b */ /* 0x000eea0000000200 */
[----:B------:R-:W-:Y:S01]  /*ac50*/  HMMA.16816.F32 R28, R28, R34, R184 ;  /* 0x000000221c1c723c */ /* 0x000fe200000018b8 */
[----:B------:R-:W4:Y:S05]  /*ac60*/  LDSM.16.M88.4 R184, [R220] ;  /* 0x00000000dcb8783b */ /* 0x000f2a0000000200 */
[-C--:B-1----:R-:W-:Y:S06]  /*ac70*/  HMMA.16816.F32 R224, R20, R180.reuse, R224 ;  /* 0x000000b414e0723c */ /* 0x082fec00000018e0 */
[----:B------:R-:W-:Y:S06]  /*ac80*/  HMMA.16816.F32 R196, R16, R180, R196 ;  /* 0x000000b410c4723c */ /* 0x000fec00000018c4 */
[-C--:B------:R-:W-:Y:S06]  /*ac90*/  HMMA.16816.F32 R232, R20, R176.reuse, R232 ;  /* 0x000000b014e8723c */ /* 0x080fec00000018e8 */
[----:B------:R-:W-:Y:S06]  /*aca0*/  HMMA.16816.F32 R188, R16, R176, R188 ;  /* 0x000000b010bc723c */ /* 0x000fec00000018bc */
[C---:B------:R-:W-:Y:S06]  /*acb0*/  HMMA.16816.F32 R228, R20.reuse, R182, R204 ;  /* 0x000000b614e4723c */ /* 0x040fec00000018cc */
[----:B------:R-:W-:Y:S01]  /*acc0*/  HMMA.16816.F32 R204, R20, R178, R200 ;  /* 0x000000b214cc723c */ /* 0x000fe200000018c8 */
[----:B------:R-:W-:Y:S05]  /*acd0*/  LDSM.16.M88.4 R20, [R217+0x4000] ;  /* 0x00400000d914783b */ /* 0x000fea0000000200 */
[C---:B------:R-:W-:Y:S01]  /*ace0*/  HMMA.16816.F32 R32, R16.reuse, R182, R192 ;  /* 0x000000b61020723c */ /* 0x040fe200000018c0 */
[----:B------:R-:W1:Y:S05]  /*acf0*/  LDSM.16.M88.4 R180, [R216+0x1000] ;  /* 0x00100000d8b4783b */ /* 0x000e6a0000000200 */
[----:B------:R-:W-:Y:S01]  /*ad00*/  HMMA.16816.F32 R176, R16, R178, R28 ;  /* 0x000000b210b0723c */ /* 0x000fe2000000181c */
[----:B------:R-:W5:Y:S04]  /*ad10*/  LDSM.16.M88.4 R28, [R216+0x1800] ;  /* 0x00180000d81c783b */ /* 0x000f680000000200 */
[----:B------:R-:W5:Y:S01]  /*ad20*/  LDSM.16.M88.4 R16, [R217+0x6000] ;  /* 0x00600000d910783b */ /* 0x000f620000000200 */
[-C--:B--2---:R-:W-:Y:S06]  /*ad30*/  HMMA.16816.F32 R192, R4, R172.reuse, R224 ;  /* 0x000000ac04c0723c */ /* 0x084fec00000018e0 */
[----:B---3--:R-:W-:Y:S06]  /*ad40*/  HMMA.16816.F32 R224, R24, R172, R196 ;  /* 0x000000ac18e0723c */ /* 0x008fec00000018c4 */
[-C--:B----4-:R-:W-:Y:S06]  /*ad50*/  HMMA.16816.F32 R232, R4, R184.reuse, R232 ;  /* 0x000000b804e8723c */ /* 0x090fec00000018e8 */
[----:B------:R-:W-:Y:S06]  /*ad60*/  HMMA.16816.F32 R196, R24, R184, R188 ;  /* 0x000000b818c4723c */ /* 0x000fec00000018bc */
[C---:B------:R-:W-:Y:S06]  /*ad70*/  HMMA.16816.F32 R200, R4.reuse, R174, R228 ;  /* 0x000000ae04c8723c */ /* 0x040fec00000018e4 */
[----:B------:R-:W-:Y:S01]  /*ad80*/  HMMA.16816.F32 R228, R4, R186, R204 ;  /* 0x000000ba04e4723c */ /* 0x000fe200000018cc */
[----:B------:R-:W-:Y:S05]  /*ad90*/  LDSM.16.M88.4 R4, [R215+0x4000] ;  /* 0x00400000d704783b */ /* 0x000fea0000000200 */
[C---:B------:R-:W-:Y:S01]  /*ada0*/  HMMA.16816.F32 R204, R24.reuse, R174, R32 ;  /* 0x000000ae18cc723c */ /* 0x040fe20000001820 */
[----:B------:R-:W2:Y:S04]  /*adb0*/  LDSM.16.M88.4 R32, [R214+0x1000] ;  /* 0x00100000d620783b */ /* 0x000ea80000000200 */
[----:B------:R-:W3:Y:S01]  /*adc0*/  LDSM.16.M88.4 R172, [R214+0x1800] ;  /* 0x00180000d6ac783b */ /* 0x000ee20000000200 */
[----:B------:R-:W-:Y:S03]  /*add0*/  HMMA.16816.F32 R184, R24, R186, R176 ;  /* 0x000000ba18b8723c */ /* 0x000fe600000018b0 */
[----:B------:R-:W4:Y:S01]  /*ade0*/  LDSM.16.M88.4 R24, [R215+0x6000] ;  /* 0x00600000d718783b */ /* 0x000f220000000200 */
[----:B------:R-:W-:Y:S01]  /*adf0*/  IMAD.WIDE.U32 R12, R238, -0x2daee0ad, RZ ;  /* 0xd2511f53ee0c7825 */ /* 0x000fe200078e00ff */
[----:B------:R-:W-:Y:S01]  /*ae00*/  UISETP.NE.AND UP0, UPT, UR32, 0x4, UPT ;  /* 0x000000042000788c */ /* 0x000fe2000bf05270 */
[----:B-1----:R-:W-:Y:S01]  /*ae10*/  HMMA.16816.F32 R176, R20, R180, R192 ;  /* 0x000000b414b0723c */ /* 0x002fe200000018c0 */
[----:B------:R-:W-:-:S05]  /*ae20*/  DEPBAR.LE SB0, 0x0 ;  /* 0x000080000000791a */ /* 0x000fca0000000000 */
[-C--:B-----5:R-:W-:Y:S06]  /*ae30*/  HMMA.16816.F32 R192, R20, R28.reuse, R232 ;  /* 0x0000001c14c0723c */ /* 0x0a0fec00000018e8 */
[----:B------:R-:W-:Y:S07]  /*ae40*/  HMMA.16816.F32 R196, R16, R28, R196 ;  /* 0x0000001c10c4723c */ /* 0x000fee00000018c4 */
[----:B------:R-:W-:-:S02]  /*ae50*/  IMAD.WIDE.U32 R28, R243, -0x326172a9, RZ ;  /* 0xcd9e8d57f31c7825 */ /* 0x000fc400078e00ff */
[----:B------:R-:W1:Y:S01]  /*ae60*/  S2R R243, SR_TID.X ;  /* 0x0000000000f37919 */ /* 0x000e620000002100 */
[C---:B------:R-:W-:Y:S06]  /*ae70*/  HMMA.16816.F32 R188, R20.reuse, R182, R200 ;  /* 0x000000b614bc723c */ /* 0x040fec00000018c8 */
[----:B------:R-:W-:Y:S06]  /*ae80*/  HMMA.16816.F32 R20, R20, R30, R228 ;  /* 0x0000001e1414723c */ /* 0x000fec00000018e4 */
[----:B------:R-:W-:Y:S06]  /*ae90*/  HMMA.16816.F32 R204, R16, R182, R204 ;  /* 0x000000b610cc723c */ /* 0x000fec00000018cc */
[----:B--2---:R-:W-:Y:S01]  /*aea0*/  HMMA.16816.F32 R176, R4, R32, R176 ;  /* 0x0000002004b0723c */ /* 0x004fe200000018b0 */
[----:B------:R-:W-:-:S05]  /*aeb0*/  LOP3.LUT R3, R13, UR4, R0, 0x96, !PT ;  /* 0x000000040d037c12 */ /* 0x000fca000f8e9600 */
[----:B------:R-:W-:Y:S01]  /*aec0*/  HMMA.16816.F32 R200, R16, R180, R224 ;  /* 0x000000b410c8723c */ /* 0x000fe200000018e0 */
[----:B------:R-:W-:Y:S02]  /*aed0*/  IMAD.U32 R0, RZ, RZ, UR4 ;  /* 0x00000004ff007e24 */ /* 0x000fe4000f8e00ff */
[----:B-1----:R-:W-:-:S03]  /*aee0*/  IMAD.SHL.U32 R243, R243, 0x2, RZ ;  /* 0x00000002f3f37824 */ /* 0x002fc600078e00ff */
[----:B------:R-:W-:Y:S02]  /*aef0*/  HMMA.16816.F32 R224, R16, R30, R184 ;  /* 0x0000001e10e0723c */ /* 0x000fe400000018b8 */
[----:B------:R-:W-:-:S04]  /*af00*/  LOP3.LUT R243, R243, 0x6, RZ, 0xc0, !PT ;  /* 0x00000006f3f37812 */ /* 0x000fc800078ec0ff */
[----:B------:R-:W-:Y:S01]  /*af10*/  HMMA.16816.F32 R188, R4, R34, R188 ;  /* 0x0000002204bc723c */ /* 0x000fe200000018bc */
[----:B------:R-:W-:-:S05]  /*af20*/  IMAD.WIDE.U32 R16, R239, -0x326172a9, RZ ;  /* 0xcd9e8d57ef107825 */ /* 0x000fca00078e00ff */
[----:B------:R-:W-:Y:S01]  /*af30*/  LOP3.LUT R2, R17, R138, RZ, 0x3c, !PT ;  /* 0x0000008a11027212 */ /* 0x000fe200078e3cff */
[----:B---3--:R-:W-:Y:S01]  /*af40*/  HMMA.16816.F32 R192, R4, R172, R192 ;  /* 0x000000ac04c0723c */ /* 0x008fe200000018c0 */
[----:B------:R-:W-:-:S03]  /*af50*/  IMAD R0, R0, 0x20, R243 ;  /* 0x0000002000007824 */ /* 0x000fc600078e02f3 */
[----:B------:R-:W-:Y:S02]  /*af60*/  IMAD.WIDE.U32 R18, R2, -0x2daee0ad, RZ ;  /* 0xd2511f5302127825 */ /* 0x000fe400078e00ff */
[----:B------:R-:W-:Y:S02]  /*af70*/  HMMA.16816.F32 R180, R4, R174, R20 ;  /* 0x000000ae04b4723c */ /* 0x000fe40000001814 */
[C---:B------:R-:W-:Y:S01]  /*af80*/  VIADD R2, R0.reuse, 0x1 ;  /* 0x0000000100027836 */ /* 0x040fe20000000000 */
[----:B------:R-:W-:-:S04]  /*af90*/  ISETP.GE.AND P5, PT, R0, R10, PT ;  /* 0x0000000a0000720c */ /* 0x000fc80003fa6270 */
[----:B------:R-:W-:Y:S01]  /*afa0*/  LOP3.LUT R4, R29, R138, RZ, 0x3c, !PT ;  /* 0x0000008a1d047212 */ /* 0x000fe200078e3cff */
[----:B------:R-:W-:Y:S01]  /*afb0*/  VIADD R7, R0, 0x8 ;  /* 0x0000000800077836 */ /* 0x000fe20000000000 */
[C---:B------:R-:W-:Y:S01]  /*afc0*/  ISETP.GE.AND P0, PT, R2.reuse, R11, PT ;  /* 0x0000000b0200720c */ /* 0x040fe20003f06270 */
[C---:B----4-:R-:W-:Y:S01]  /*afd0*/  HMMA.16816.F32 R184, R24.reuse, R34, R204 ;  /* 0x0000002218b8723c */ /* 0x050fe200000018cc */
[----:B------:R-:W-:Y:S01]  /*afe0*/  ISETP.GE.AND P3, PT, R2, R10, PT ;  /* 0x0000000a0200720c */ /* 0x000fe20003f66270 */
[----:B------:R-:W-:Y:S01]  /*aff0*/  IMAD.WIDE.U32 R20, R4, -0x2daee0ad, RZ ;  /* 0xd2511f5304147825 */ /* 0x000fe200078e00ff */
[----:B------:R-:W-:Y:S02]  /*b000*/  FSEL R22, R176, -INF , !P5 ;  /* 0xff800000b0167808 */ /* 0x000fe40006800000 */
[----:B------:R-:W-:Y:S01]  /*b010*/  ISETP.GE.AND P4, PT, R2, R14, PT ;  /* 0x0000000e0200720c */ /* 0x000fe20003f86270 */
[C---:B------:R-:W-:Y:S01]  /*b020*/  VIADD R4, R0.reuse, 0x10 ;  /* 0x0000001000047836 */ /* 0x040fe20000000000 */
[----:B------:R-:W-:Y:S01]  /*b030*/  FSEL R35, R179, -INF , !P0 ;  /* 0xff800000b3237808 */ /* 0x000fe20004000000 */
[----:B------:R-:W-:Y:S01]  /*b040*/  HMMA.16816.F32 R200, R24, R32, R200 ;  /* 0x0000002018c8723c */ /* 0x000fe200000018c8 */
[----:B------:R-:W-:Y:S01]  /*b050*/  ISETP.GE.AND P0, PT, R7, R10, PT ;  /* 0x0000000a0700720c */ /* 0x000fe20003f06270 */
[----:B------:R-:W-:Y:S01]  /*b060*/  VIADD R5, R0, 0x9 ;  /* 0x0000000900057836 */ /* 0x000fe20000000000 */
[----:B------:R-:W-:-:S02]  /*b070*/  ISETP.GE.AND P2, PT, R2, R15, PT ;  /* 0x0000000f0200720c */ /* 0x000fc40003f46270 */
[----:B------:R-:W-:Y:S02]  /*b080*/  ISETP.GE.AND P1, PT, R0, R11, PT ;  /* 0x0000000b0000720c */ /* 0x000fe40003f26270 */
[----:B------:R-:W-:Y:S02]  /*b090*/  FSEL R32, R177, -INF , !P3 ;  /* 0xff800000b1207808 */ /* 0x000fe40005800000 */
[----:B------:R-:W-:Y:S02]  /*b0a0*/  FMNMX.FTZ R2, R136, R22, !PT ;  /* 0x0000001688027209 */ /* 0x000fe40007810000 */
[--C-:B------:R-:W-:Y:S02]  /*b0b0*/  LOP3.LUT R138, R19, UR29, R12.reuse, 0x96, !PT ;  /* 0x0000001d138a7c12 */ /* 0x100fe4000f8e960c */
[----:B------:R-:W-:Y:S01]  /*b0c0*/  LOP3.LUT R139, R21, UR29, R12, 0x96, !PT ;  /* 0x0000001d158b7c12 */ /* 0x000fe2000f8e960c */
[----:B------:R-:W-:Y:S01]  /*b0d0*/  VIADD R12, R0, 0x18 ;  /* 0x00000018000c7836 */ /* 0x000fe20000000000 */
[----:B------:R-:W-:-:S02]  /*b0e0*/  FSEL R33, R188, -INF , !P0 ;  /* 0xff800000bc217808 */ /* 0x000fc40004000000 */
[----:B------:R-:W-:Y:S02]  /*b0f0*/  FSEL R31, R178, -INF , !P1 ;  /* 0xff800000b21f7808 */ /* 0x000fe40004800000 */
[-C--:B------:R-:W-:Y:S02]  /*b100*/  ISETP.GE.AND P0, PT, R4, R10.reuse, PT ;  /* 0x0000000a0400720c */ /* 0x080fe40003f06270 */
[----:B------:R-:W-:Y:S02]  /*b110*/  ISETP.GE.AND P1, PT, R5, R10, PT ;  /* 0x0000000a0500720c */ /* 0x000fe40003f26270 */
[----:B------:R-:W-:Y:S01]  /*b120*/  FMNMX.FTZ R2, R32, R2, !PT ;  /* 0x0000000220027209 */ /* 0x000fe20007810000 */
[----:B------:R-:W-:Y:S01]  /*b130*/  VIADD R6, R0, 0x11 ;  /* 0x0000001100067836 */ /* 0x000fe20000000000 */
[----:B------:R-:W-:Y:S02]  /*b140*/  FSEL R245, R192, -INF , !P0 ;  /* 0xff800000c0f57808 */ /* 0x000fe40004000000 */
[----:B------:R-:W-:-:S02]  /*b150*/  FSEL R34, R189, -INF , !P1 ;  /* 0xff800000bd227808 */ /* 0x000fc40004800000 */
[----:B------:R-:W-:Y:S02]  /*b160*/  FMNMX.FTZ R2, R33, R2, !PT ;  /* 0x0000000221027209 */ /* 0x000fe40007810000 */
[-C--:B------:R-:W-:Y:S02]  /*b170*/  ISETP.GE.AND P0, PT, R12, R10.reuse, PT ;  /* 0x0000000a0c00720c */ /* 0x080fe40003f06270 */
[----:B------:R-:W-:Y:S02]  /*b180*/  ISETP.GE.AND P1, PT, R6, R10, PT ;  /* 0x0000000a0600720c */ /* 0x000fe40003f26270 */
[----:B------:R-:W-:Y:S02]  /*b190*/  FMNMX.FTZ R2, R34, R2, !PT ;  /* 0x0000000222027209 */ /* 0x000fe40007810000 */
[----:B------:R-:W-:Y:S02]  /*b1a0*/  FSEL R243, R180, -INF , !P0 ;  /* 0xff800000b4f37808 */ /* 0x000fe40004000000 */
[----:B------:R-:W-:Y:S01]  /*b1b0*/  PLOP3.LUT P0, PT, PT, PT, UP0, 0x80, 0x0 ;  /* 0x000000000000781c */ /* 0x000fe20003f0f008 */
[----:B------:R-:W-:Y:S01]  /*b1c0*/  BAR.SYNC.DEFER_BLOCKING 0x0 ;  /* 0x0000000000007b1d */ /* 0x000fe20000010000 */
[----:B------:R-:W-:-:S02]  /*b1d0*/  ISETP.GE.AND P5, PT, R0, R14, PT ;  /* 0x0000000e0000720c */ /* 0x000fc40003fa6270 */
[C---:B------:R-:W-:Y:S01]  /*b1e0*/  ISETP.GE.AND P3, PT, R0.reuse, R15, PT ;  /* 0x0000000f0000720c */ /* 0x040fe20003f66270 */
[----:B------:R-:W-:Y:S01]  /*b1f0*/  VIADD R0, R0, 0x19 ;  /* 0x0000001900007836 */ /* 0x000fe20000000000 */
[----:B------:R-:W-:Y:S02]  /*b200*/  FSEL R250, R193, -INF , !P1 ;  /* 0xff800000c1fa7808 */ /* 0x000fe40004800000 */
[----:B------:R-:W-:Y:S01]  /*b210*/  FMNMX.FTZ R2, R245, R2, !PT ;  /* 0x00000002f5027209 */ /* 0x000fe20007810000 */
[----:B------:R-:W-:Y:S01]  /*b220*/  IMAD.WIDE.U32 R8, R3, -0x326172a9, RZ ;  /* 0xcd9e8d5703087825 */ /* 0x000fe200078e00ff */
[----:B------:R-:W-:Y:S02]  /*b230*/  ISETP.GE.AND P1, PT, R0, R10, PT ;  /* 0x0000000a0000720c */ /* 0x000fe40003f26270 */
[----:B------:R-:W-:Y:S01]  /*b240*/  FMNMX.FTZ R2, R250, R2, !PT ;  /* 0x00000002fa027209 */ /* 0x000fe20007810000 */
[----:B------:R-:W-:Y:S01]  /*b250*/  HMMA.16816.F32 R196, R24, R172, R196 ;  /* 0x000000ac18c4723c */ /* 0x000fe200000018c4 */
[----:B------:R-:W-:-:S02]  /*b260*/  FSEL R244, R181, -INF , !P1 ;  /* 0xff800000b5f47808 */ /* 0x000fc40004800000 */
[----:B------:R-:W-:Y:S02]  /*b270*/  FMNMX.FTZ R2, R243, R2, !PT ;  /* 0x00000002f3027209 */ /* 0x000fe40007810000 */
[C---:B------:R-:W-:Y:S01]  /*b280*/  LOP3.LUT R132, R9.reuse, UR30, R16, 0x96, !PT ;  /* 0x0000001e09847c12 */ /* 0x040fe2000f8e9610 */
[----:B------:R-:W-:Y:S01]  /*b290*/  HMMA.16816.F32 R172, R24, R174, R224 ;  /* 0x000000ae18ac723c */ /* 0x000fe200000018e0 */
[----:B------:R-:W-:Y:S02]  /*b2a0*/  LOP3.LUT R137, R9, UR30, R28, 0x96, !PT ;  /* 0x0000001e09897c12 */ /* 0x000fe4000f8e961c */
[----:B------:R-:W-:Y:S02]  /*b2b0*/  ISETP.GE.AND P6, PT, R7, R11, PT ;  /* 0x0000000b0700720c */ /* 0x000fe40003fc6270 */
[----:B------:R-:W-:Y:S01]  /*b2c0*/  FMNMX.FTZ R10, R244, R2, !PT ;  /* 0x00000002f40a7209 */ /* 0x000fe20007810000 */
[----:B------:R-:W-:-:S03]  /*b2d0*/  NOP ;  /* 0x0000000000007918 */ /* 0x000fc60000000000 */
[----:B------:R-:W-:-:S15]  /*b2e0*/  @!P0 BRA `(.L_x_1057) ;  /* 0x0000000000648947 */ /* 0x000fde0003800000 */
        /* <DEDUP_REMOVED lines=12> */
[C---:B------:R-:W-:Y:S02]  /*b3b0*/  LEA R2, P1, R3.reuse, UR6, 0x1 ;  /* 0x0000000603027c11 */ /* 0x040fe4000f8208ff */
        /* <DEDUP_REMOVED lines=12> */
.L_x_1057:
[----:B-1----:R-:W-:Y:S01]  /*b480*/  FMNMX.FTZ R2, R135, R31, !PT ;  /* 0x0000001f87027209 */ /* 0x002fe20007810000 */
[----:B------:R-:W1:Y:S01]  /*b490*/  SHFL.BFLY PT, R3, R10, 0x2, 0x1f ;  /* 0x0c401f000a037f89 */ /* 0x000e6200000e0000 */
[-C--:B------:R-:W-:Y:S01]  /*b4a0*/  ISETP.GE.AND P1, PT, R5, R11.reuse, PT ;  /* 0x0000000b0500720c */ /* 0x080fe20003f26270 */
[----:B------:R-:W2:Y:S01]  /*b4b0*/  LDC.U8 R179, c[0x0][0x388] ;  /* 0x0000e200ffb37b82 */ /* 0x000ea20000000000 */
[----:B------:R-:W-:Y:S01]  /*b4c0*/  FSEL R13, R190, -INF , !P6 ;  /* 0xff800000be0d7808 */ /* 0x000fe20007000000 */
[----:B------:R-:W-:Y:S01]  /*b4d0*/  UISETP.GE.AND UP0, UPT, UR32, 0x5, UPT ;  /* 0x000000052000788c */ /* 0x000fe2000bf06270 */
[----:B------:R-:W-:Y:S02]  /*b4e0*/  FMNMX.FTZ R2, R35, R2, !PT ;  /* 0x0000000223027209 */ /* 0x000fe40007810000 */
[----:B------:R-:W-:Y:S02]  /*b4f0*/  FSEL R21, R191, -INF , !P1 ;  /* 0xff800000bf157808 */ /* 0x000fe40004800000 */
[----:B------:R-:W-:-:S02]  /*b500*/  ISETP.GE.AND P1, PT, R4, R11, PT ;  /* 0x0000000b0400720c */ /* 0x000fc40003f26270 */
[----:B------:R-:W-:Y:S02]  /*b510*/  FMNMX.FTZ R2, R13, R2, !PT ;  /* 0x000000020d027209 */ /* 0x000fe40007810000 */
[----:B------:R-:W-:Y:S02]  /*b520*/  FSEL R19, R200, -INF , !P5 ;  /* 0xff800000c8137808 */ /* 0x000fe40006800000 */
[----:B------:R-:W-:Y:S01]  /*b530*/  ISETP.GE.AND P5, PT, R6, R11, PT ;  /* 0x0000000b0600720c */ /* 0x000fe20003fa6270 */
[----:B------:R-:W-:Y:S01]  /*b540*/  @UP0 UIADD3 UR32, UR32, -0x5, URZ ;  /* 0xfffffffb20200890 */ /* 0x000fe2000fffe03f */
[----:B------:R-:W-:Y:S02]  /*b550*/  FSEL R242, R194, -INF , !P1 ;  /* 0xff800000c2f27808 */ /* 0x000fe40004800000 */
[----:B------:R-:W-:Y:S02]  /*b560*/  FMNMX.FTZ R2, R21, R2, !PT ;  /* 0x0000000215027209 */ /* 0x000fe40007810000 */
[----:B------:R-:W-:-:S02]  /*b570*/  FSEL R30, R201, -INF , !P4 ;  /* 0xff800000c91e7808 */ /* 0x000fc40006000000 */
[-C--:B------:R-:W-:Y:S02]  /*b580*/  ISETP.GE.AND P4, PT, R12, R11.reuse, PT ;  /* 0x0000000b0c00720c */ /* 0x080fe40003f86270 */
[----:B------:R-:W-:Y:S02]  /*b590*/  FSEL R241, R195, -INF , !P5 ;  /* 0xff800000c3f17808 */ /* 0x000fe40006800000 */
[----:B------:R-:W-:Y:S02]  /*b5a0*/  FMNMX.FTZ R2, R242, R2, !PT ;  /* 0x00000002f2027209 */ /* 0x000fe40007810000 */
[----:B------:R-:W-:Y:S02]  /*b5b0*/  ISETP.GE.AND P1, PT, R0, R11, PT ;  /* 0x0000000b0000720c */ /* 0x000fe40003f26270 */
[----:B------:R-:W-:Y:S02]  /*b5c0*/  FSEL R227, R182, -INF , !P4 ;  /* 0xff800000b6e37808 */ /* 0x000fe40006000000 */
[----:B------:R-:W-:-:S02]  /*b5d0*/  FMNMX.FTZ R2, R241, R2, !PT ;  /* 0x00000002f1027209 */ /* 0x000fc40007810000 */
[----:B------:R-:W-:Y:S02]  /*b5e0*/  FSEL R240, R183, -INF , !P1 ;  /* 0xff800000b7f07808 */ /* 0x000fe40004800000 */
[----:B------:R-:W-:Y:S02]  /*b5f0*/  FMNMX.FTZ R2, R227, R2, !PT ;  /* 0x00000002e3027209 */ /* 0x000fe40007810000 */
[C---:B------:R-:W-:Y:S02]  /*b600*/  ISETP.GE.AND P0, PT, R7.reuse, R14, PT ;  /* 0x0000000e0700720c */ /* 0x040fe40003f06270 */
[----:B------:R-:W-:Y:S02]  /*b610*/  ISETP.GE.AND P6, PT, R7, R15, PT ;  /* 0x0000000f0700720c */ /* 0x000fe40003fc6270 */
[----:B------:R-:W-:Y:S02]  /*b620*/  FMNMX.FTZ R7, R240, R2, !PT ;  /* 0x00000002f0077209 */ /* 0x000fe40007810000 */
[----:B------:R-:W-:-:S02]  /*b630*/  FMNMX.FTZ R2, R133, R19, !PT ;  /* 0x0000001385027209 */ /* 0x000fc40007810000 */
[----:B------:R-:W-:Y:S01]  /*b640*/  ISETP.GE.AND P5, PT, R5, R14, PT ;  /* 0x0000000e0500720c */ /* 0x000fe20003fa6270 */
[----:B------:R-:W-:Y:S01]  /*b650*/  SHFL.BFLY PT, R11, R7, 0x2, 0x1f ;  /* 0x0c401f00070b7f89 */ /* 0x000fe200000e0000 */
[----:B------:R-:W-:Y:S02]  /*b660*/  FSEL R28, R184, -INF , !P0 ;  /* 0xff800000b81c7808 */ /* 0x000fe40004000000 */
[----:B------:R-:W-:Y:S02]  /*b670*/  FMNMX.FTZ R2, R30, R2, !PT ;  /* 0x000000021e027209 */ /* 0x000fe40007810000 */
[----:B------:R-:W-:Y:S02]  /*b680*/  ISETP.GE.AND P0, PT, R4, R14, PT ;  /* 0x0000000e0400720c */ /* 0x000fe40003f06270 */
[----:B------:R-:W-:Y:S02]  /*b690*/  FSEL R29, R185, -INF , !P5 ;  /* 0xff800000b91d7808 */ /* 0x000fe40006800000 */
[----:B------:R-:W-:-:S02]  /*b6a0*/  FMNMX.FTZ R2, R28, R2, !PT ;  /* 0x000000021c027209 */ /* 0x000fc40007810000 */
[----:B-1----:R-:W-:Y:S02]  /*b6b0*/  FMNMX.FTZ R9, R10, R3, !PT ;  /* 0x000000030a097209 */ /* 0x002fe40007810000 */
[----:B------:R-:W-:Y:S02]  /*b6c0*/  FSEL R17, R202, -INF , !P3 ;  /* 0xff800000ca117808 */ /* 0x000fe40005800000 */
[C---:B------:R-:W-:Y:S01]  /*b6d0*/  ISETP.GE.AND P5, PT, R6.reuse, R14, PT ;  /* 0x0000000e0600720c */ /* 0x040fe20003fa6270 */
[----:B------:R-:W1:Y:S01]  /*b6e0*/  SHFL.BFLY PT, R10, R9, 0x1, 0x1f ;  /* 0x0c201f00090a7f89 */ /* 0x000e6200000e0000 */
[-C--:B------:R-:W-:Y:S02]  /*b6f0*/  ISETP.GE.AND P3, PT, R6, R15.reuse, PT ;  /* 0x0000000f0600720c */ /* 0x080fe40003f66270 */
[----:B------:R-:W-:Y:S02]  /*b700*/  FSEL R181, R196, -INF , !P0 ;  /* 0xff800000c4b57808 */ /* 0x000fe40004000000 */
[----:B------:R-:W-:Y:S01]  /*b710*/  FMNMX.FTZ R6, R29, R2, !PT ;  /* 0x000000021d067209 */ /* 0x000fe20007810000 */
[----:B------:R-:W-:Y:S01]  /*b720*/  IMAD.WIDE.U32 R2, R137, -0x2daee0ad, RZ ;  /* 0xd2511f5389027825 */ /* 0x000fe200078e00ff */
[----:B------:R-:W-:-:S02]  /*b730*/  ISETP.GE.AND P4, PT, R5, R15, PT ;  /* 0x0000000f0500720c */ /* 0x000fc40003f86270 */
[-C--:B------:R-:W-:Y:S01]  /*b740*/  ISETP.GE.AND P1, PT, R4, R15.reuse, PT ;  /* 0x0000000f0400720c */ /* 0x080fe20003f26270 */
[----:B------:R-:W-:Y:S01]  /*b750*/  IMAD.WIDE.U32 R4, R132, -0x2daee0ad, RZ ;  /* 0xd2511f5384047825 */ /* 0x000fe200078e00ff */
[----:B------:R-:W-:Y:S02]  /*b760*/  FSEL R23, R186, -INF , !P6 ;  /* 0xff800000ba177808 */ /* 0x000fe40007000000 */
[----:B------:R-:W-:Y:S02]  /*b770*/  FSEL R27, R203, -INF , !P2 ;  /* 0xff800000cb1b7808 */ /* 0x000fe40005000000 */
[CC--:B------:R-:W-:Y:S02]  /*b780*/  ISETP.GE.AND P6, PT, R0.reuse, R14.reuse, PT ;  /* 0x0000000e0000720c */ /* 0x0c0fe40003fc6270 */
[----:B------:R-:W-:Y:S02]  /*b790*/  ISETP.GE.AND P0, PT, R0, R15, PT ;  /* 0x0000000f0000720c */ /* 0x000fe40003f06270 */
[----:B------:R-:W-:-:S02]  /*b7a0*/  ISETP.GE.AND P2, PT, R12, R14, PT ;  /* 0x0000000e0c00720c */ /* 0x000fc40003f46270 */
[----:B------:R-:W-:Y:S02]  /*b7b0*/  FSEL R183, R197, -INF , !P5 ;  /* 0xff800000c5b77808 */ /* 0x000fe40006800000 */
[----:B------:R-:W-:Y:S02]  /*b7c0*/  FMNMX.FTZ R0, R181, R6, !PT ;  /* 0x00000006b5007209 */ /* 0x000fe40007810000 */
[----:B------:R-:W-:Y:S02]  /*b7d0*/  FSEL R14, R187, -INF , !P4 ;  /* 0xff800000bb0e7808 */ /* 0x000fe40006000000 */
[----:B------:R-:W-:Y:S02]  /*b7e0*/  ISETP.GE.AND P4, PT, R12, R15, PT ;  /* 0x0000000f0c00720c */ /* 0x000fe40003f86270 */
[----:B------:R-:W-:Y:S02]  /*b7f0*/  LOP3.LUT R12, R5, UR27, R18, 0x96, !PT ;  /* 0x0000001b050c7c12 */ /* 0x000fe4000f8e9612 */
[----:B------:R-:W-:-:S02]  /*b800*/  FSEL R189, R172, -INF , !P2 ;  /* 0xff800000acbd7808 */ /* 0x000fc40005000000 */
[----:B------:R-:W-:Y:S02]  /*b810*/  FMNMX.FTZ R0, R183, R0, !PT ;  /* 0x00000000b7007209 */ /* 0x000fe40007810000 */
[----:B------:R-:W-:Y:S02]  /*b820*/  FMNMX.FTZ R5, R134, R17, !PT ;  /* 0x0000001186057209 */ /* 0x000fe40007810000 */
[----:B------:R-:W-:Y:S02]  /*b830*/  FMNMX.FTZ R25, R189, R0, !PT ;  /* 0x00000000bd197209 */ /* 0x000fe40007810000 */
[----:B------:R-:W-:Y:S02]  /*b840*/  FMNMX.FTZ R0, R27, R5, !PT ;  /* 0x000000051b007209 */ /* 0x000fe40007810000 */
[----:B------:R-:W-:Y:S02]  /*b850*/  FSEL R196, R173, -INF , !P6 ;  /* 0xff800000adc47808 */ /* 0x000fe40007000000 */
[----:B------:R-:W-:-:S02]  /*b860*/  FMNMX.FTZ R0, R23, R0, !PT ;  /* 0x0000000017007209 */ /* 0x000fc40007810000 */
[----:B------:R-:W-:Y:S02]  /*b870*/  FSEL R182, R198, -INF , !P1 ;  /* 0xff800000c6b67808 */ /* 0x000fe40004800000 */
[----:B------:R-:W-:Y:S02]  /*b880*/  FMNMX.FTZ R0, R14, R0, !PT ;  /* 0x000000000e007209 */ /* 0x000fe40007810000 */
[----:B------:R-:W-:Y:S02]  /*b890*/  FMNMX.FTZ R25, R196, R25, !PT ;  /* 0x00000019c4197209 */ /* 0x000fe40007810000 */
[----:B------:R-:W-:Y:S02]  /*b8a0*/  FSEL R188, R199, -INF , !P3 ;  /* 0xff800000c7bc7808 */ /* 0x000fe40005800000 */
[----:B------:R-:W-:Y:S02]  /*b8b0*/  FMNMX.FTZ R0, R182, R0, !PT ;  /* 0x00000000b6007209 */ /* 0x000fe40007810000 */
[----:B-1----:R-:W-:-:S02]  /*b8c0*/  FMNMX.FTZ R132, R9, R10, !PT ;  /* 0x0000000a09847209 */ /* 0x002fc40007810000 */
[----:B------:R-:W-:Y:S01]  /*b8d0*/  LOP3.LUT R18, R3, UR27, R20, 0x96, !PT ;  /* 0x0000001b03127c12 */ /* 0x000fe2000f8e9614 */
[----:B------:R-:W1:Y:S01]  /*b8e0*/  SHFL.BFLY PT, R9, R25, 0x2, 0x1f ;  /* 0x0c401f0019097f89 */ /* 0x000e6200000e0000 */
[----:B------:R-:W-:Y:S01]  /*b8f0*/  FMNMX.FTZ R3, R7, R11, !PT ;  /* 0x0000000b07037209 */ /* 0x000fe20007810000 */
[----:B------:R-:W-:Y:S01]  /*b900*/  IMAD.WIDE.U32 R6, R138, -0x326172a9, RZ ;  /* 0xcd9e8d578a067825 */ /* 0x000fe200078e00ff */
[----:B------:R-:W-:-:S03]  /*b910*/  FSEL R191, R174, -INF , !P4 ;  /* 0xff800000aebf7808 */ /* 0x000fc60006000000 */
[----:B------:R-:W-:Y:S01]  /*b920*/  FMUL.FTZ R16, R132, UR33 ;  /* 0x0000002184107c20 */ /* 0x000fe20008410000 */
[----:B------:R-:W-:Y:S01]  /*b930*/  FMNMX.FTZ R0, R188, R0, !PT ;  /* 0x00000000bc007209 */ /* 0x000fe20007810000 */
[----:B------:R-:W3:Y:S01]  /*b940*/  SHFL.BFLY PT, R26, R3, 0x1, 0x1f ;  /* 0x0c201f00031a7f89 */ /* 0x000ee200000e0000 */
[----:B------:R-:W-:Y:S01]  /*b950*/  FSEL R190, R175, -INF , !P0 ;  /* 0xff800000afbe7808 */ /* 0x000fe20004000000 */
[----:B------:R-:W-:Y:S01]  /*b960*/  IMAD.WIDE.U32 R10, R139, -0x326172a9, RZ ;  /* 0xcd9e8d578b0a7825 */ /* 0x000fe200078e00ff */
[----:B------:R-:W-:Y:S02]  /*b970*/  FMNMX.FTZ R0, R191, R0, !PT ;  /* 0x00000000bf007209 */ /* 0x000fe40007810000 */
[--C-:B------:R-:W-:Y:S01]  /*b980*/  LOP3.LUT R5, R7, UR28, R8.reuse, 0x96, !PT ;  /* 0x0000001c07057c12 */ /* 0x100fe2000f8e9608 */
[----:B------:R-:W-:Y:S01]  /*b990*/  IMAD.WIDE.U32 R138, R12, -0x326172a9, RZ ;  /* 0xcd9e8d570c8a7825 */ /* 0x000fe200078e00ff */
[----:B------:R-:W-:Y:S02]  /*b9a0*/  FMNMX.FTZ R0, R190, R0, !PT ;  /* 0x00000000be007209 */ /* 0x000fe40007810000 */
[----:B------:R-:W-:Y:S01]  /*b9b0*/  LOP3.LUT R8, R11, UR28, R8, 0x96, !PT ;  /* 0x0000001c0b087c12 */ /* 0x000fe2000f8e9608 */
[----:B------:R-:W-:Y:S01]  /*b9c0*/  IMAD.WIDE.U32 R176, R5, -0x2daee0ad, RZ ;  /* 0xd2511f5305b07825 */ /* 0x000fe200078e00ff */
[----:B------:R-:W-:Y:S01]  /*b9d0*/  FSETP.NEU.FTZ.AND P2, PT, R132, -INF , PT ;  /* 0xff8000008400780b */ /* 0x000fe20003f5d000 */
[----:B------:R-:W4:Y:S01]  /*b9e0*/  SHFL.BFLY PT, R24, R0, 0x2, 0x1f ;  /* 0x0c401f0000187f89 */ /* 0x000f2200000e0000 */
[----:B------:R-:W-:Y:S01]  /*b9f0*/  LOP3.LUT R6, R139, UR26, R6, 0x96, !PT ;  /* 0x0000001a8b067c12 */ /* 0x000fe2000f8e9606 */
[----:B------:R-:W-:Y:S01]  /*ba00*/  IMAD.WIDE.U32 R172, R8, -0x2daee0ad, RZ ;  /* 0xd2511f5308ac7825 */ /* 0x000fe200078e00ff */
[----:B------:R-:W-:-:S02]  /*ba10*/  FSEL R16, R16, RZ, P2 ;  /* 0x000000ff10107208 */ /* 0x000fc40001000000 */
[----:B------:R-:W-:Y:S01]  /*ba20*/  LOP3.LUT R4, R177, UR25, R4, 0x96, !PT ;  /* 0x00000019b1047c12 */ /* 0x000fe2000f8e9604 */
[----:B------:R-:W-:Y:S01]  /*ba30*/  IMAD.WIDE.U32 R6, R6, -0x2daee0ad, RZ ;  /* 0xd2511f5306067825 */ /* 0x000fe200078e00ff */
[----:B------:R-:W-:-:S03]  /*ba40*/  LOP3.LUT R2, R173, UR25, R2, 0x96, !PT ;  /* 0x00000019ad027c12 */ /* 0x000fc6000f8e9602 */
[--C-:B------:R-:W-:Y:S01]  /*ba50*/  FFMA.FTZ R32, R32, UR33, -R16.reuse ;  /* 0x0000002120207c23 */ /* 0x100fe20008010810 */
[--C-:B------:R-:W-:Y:S01]  /*ba60*/  FFMA.FTZ R33, R33, UR33, -R16.reuse ;  /* 0x0000002121217c23 */ /* 0x100fe20008010810 */
[----:B-1----:R-:W-:Y:S01]  /*ba70*/  FMNMX.FTZ R25, R25, R9, !PT ;  /* 0x0000000919197209 */ /* 0x002fe20007810000 */
[----:B------:R-:W-:Y:S01]  /*ba80*/  IMAD.WIDE.U32 R8, R18, -0x326172a9, RZ ;  /* 0xcd9e8d5712087825 */ /* 0x000fe200078e00ff */
[----:B------:R-:W-:Y:S01]  /*ba90*/  MUFU.EX2 R206, R32 ;  /* 0x0000002000ce7308 */ /* 0x000fe20000000800 */
[----:B---3--:R-:W-:Y:S02]  /*baa0*/  FMNMX.FTZ R26, R3, R26, !PT ;  /* 0x0000001a031a7209 */ /* 0x008fe40007810000 */
[----:B------:R-:W-:Y:S01]  /*bab0*/  FFMA.FTZ R34, R34, UR33, -R16 ;  /* 0x0000002122227c23 */ /* 0x000fe20008010810 */
[----:B------:R-:W1:Y:S01]  /*bac0*/  SHFL.BFLY PT, R5, R25, 0x1, 0x1f ;  /* 0x0c201f0019057f89 */ /* 0x000e6200000e0000 */
[----:B------:R-:W-:Y:S01]  /*bad0*/  IMAD.WIDE.U32 R234, R4, -0x326172a9, RZ ;  /* 0xcd9e8d5704ea7825 */ /* 0x000fe200078e00ff */
[----:B------:R-:W-:-:S03]  /*bae0*/  LOP3.LUT R10, R9, UR26, R10, 0x96, !PT ;  /* 0x0000001a090a7c12 */ /* 0x000fc6000f8e960a */
[C---:B------:R-:W-:Y:S01]  /*baf0*/  FMUL.FTZ R15, R26.reuse, UR33 ;  /* 0x000000211a0f7c20 */ /* 0x040fe20008410000 */
[----:B------:R-:W-:Y:S01]  /*bb00*/  FSETP.NEU.FTZ.AND P3, PT, R26, -INF , PT ;  /* 0xff8000001a00780b */ /* 0x000fe20003f7d000 */
[----:B------:R3:W-:Y:S01]  /*bb10*/  MUFU.EX2 R228, R33 ;  /* 0x0000002100e47308 */ /* 0x0007e20000000800 */
[----:B--2---:R-:W-:Y:S01]  /*bb20*/  PRMT R251, R179, 0x7054, R179 ;  /* 0x00007054b3fb7816 */ /* 0x004fe200000000b3 */
[----:B------:R-:W-:Y:S01]  /*bb30*/  IMAD.WIDE.U32 R10, R10, -0x2daee0ad, RZ ;  /* 0xd2511f530a0a7825 */ /* 0x000fe200078e00ff */
[----:B------:R-:W-:-:S03]  /*bb40*/  FSEL R15, R15, RZ, P3 ;  /* 0x000000ff0f0f7208 */ /* 0x000fc60001800000 */
[----:B------:R-:W-:Y:S01]  /*bb50*/  FFMA.FTZ R22, R22, UR33, -R16 ;  /* 0x0000002116167c23 */ /* 0x000fe20008010810 */
[----:B----4-:R-:W-:Y:S01]  /*bb60*/  FMNMX.FTZ R24, R0, R24, !PT ;  /* 0x0000001800187209 */ /* 0x010fe20007810000 */
[--C-:B------:R-:W-:Y:S01]  /*bb70*/  FFMA.FTZ R13, R13, UR33, -R15.reuse ;  /* 0x000000210d0d7c23 */ /* 0x100fe2000801080f */
[----:B------:R-:W-:Y:S01]  /*bb80*/  MUFU.EX2 R229, R34 ;  /* 0x0000002200e57308 */ /* 0x000fe20000000800 */
[--C-:B------:R-:W-:Y:S01]  /*bb90*/  FFMA.FTZ R21, R21, UR33, -R15.reuse ;  /* 0x0000002115157c23 */ /* 0x100fe2000801080f */
[--C-:B------:R-:W-:Y:S01]  /*bba0*/  FFMA.FTZ R31, R31, UR33, -R15.reuse ;  /* 0x000000211f1f7c23 */ /* 0x100fe2000801080f */
[----:B------:R-:W-:Y:S01]  /*bbb0*/  FFMA.FTZ R35, R35, UR33, -R15 ;  /* 0x0000002123237c23 */ /* 0x000fe2000801080f */
[----:B---3--:R-:W-:Y:S01]  /*bbc0*/  IMAD.WIDE.U32 R32, R2, -0x326172a9, RZ ;  /* 0xcd9e8d5702207825 */ /* 0x008fe200078e00ff */
[----:B------:R-:W-:-:S03]  /*bbd0*/  LOP3.LUT R2, R235, UR24, R138, 0x96, !PT ;  /* 0x00000018eb027c12 */ /* 0x000fc6000f8e968a */
[----:B------:R-:W-:Y:S01]  /*bbe0*/  MUFU.EX2 R226, R13 ;  /* 0x0000000d00e27308 */ /* 0x000fe20000000800 */
[----:B-1----:R-:W-:Y:S02]  /*bbf0*/  FMNMX.FTZ R25, R25, R5, !PT ;  /* 0x0000000519197209 */ /* 0x002fe40007810000 */
[----:B------:R-:W-:Y:S01]  /*bc00*/  LOP3.LUT R3, R33, UR24, R8, 0x96, !PT ;  /* 0x0000001821037c12 */ /* 0x000fe2000f8e9608 */
[----:B------:R-:W-:Y:S01]  /*bc10*/  IMAD.WIDE.U32 R204, R2, -0x2daee0ad, RZ ;  /* 0xd2511f5302cc7825 */ /* 0x000fe200078e00ff */
[----:B------:R-:W-:-:S03]  /*bc20*/  LOP3.LUT R2, R11, UR19, R172, 0x96, !PT ;  /* 0x000000130b027c12 */ /* 0x000fc6000f8e96ac */
[C---:B------:R-:W-:Y:S01]  /*bc30*/  FMUL.FTZ R12, R25.reuse, UR33 ;  /* 0x00000021190c7c20 */ /* 0x040fe20008410000 */
[----:B------:R-:W-:Y:S01]  /*bc40*/  FSETP.NEU.FTZ.AND P1, PT, R25, -INF , PT ;  /* 0xff8000001900780b */ /* 0x000fe20003f3d000 */
[----:B------:R-:W-:Y:S01]  /*bc50*/  IMAD.WIDE.U32 R186, R3, -0x2daee0ad, RZ ;  /* 0xd2511f5303ba7825 */ /* 0x000fe200078e00ff */
[----:B------:R-:W-:Y:S01]  /*bc60*/  LOP3.LUT R3, R7, UR19, R176, 0x96, !PT ;  /* 0x0000001307037c12 */ /* 0x000fe2000f8e96b0 */
[----:B------:R-:W1:Y:S01]  /*bc70*/  MUFU.EX2 R225, R21 ;  /* 0x0000001500e17308 */ /* 0x000e620000000800 */
[----:B------:R-:W-:Y:S01]  /*bc80*/  LOP3.LUT R4, R205, UR14, R6, 0x96, !PT ;  /* 0x0000000ecd047c12 */ /* 0x000fe2000f8e9606 */
[----:B------:R-:W-:Y:S01]  /*bc90*/  IMAD.WIDE.U32 R8, R2, -0x326172a9, RZ ;  /* 0xcd9e8d5702087825 */ /* 0x000fe200078e00ff */
[----:B------:R-:W-:Y:S01]  /*bca0*/  LOP3.LUT R6, R187, UR14, R10, 0x96, !PT ;  /* 0x0000000ebb067c12 */ /* 0x000fe2000f8e960a */
[----:B------:R-:W-:Y:S01]  /*bcb0*/  LDSM.16.MT88.4 R172, [R210+0xa000] ;  /* 0x00a00000d2ac783b */ /* 0x000fe20000004200 */
[----:B------:R-:W-:Y:S01]  /*bcc0*/  FSEL R12, R12, RZ, P1 ;  /* 0x000000ff0c0c7208 */ /* 0x000fe20000800000 */
[----:B------:R-:W-:Y:S01]  /*bcd0*/  IMAD.WIDE.U32 R230, R3, -0x326172a9, RZ ;  /* 0xcd9e8d5703e67825 */ /* 0x000fe200078e00ff */
[----:B------:R-:W-:Y:S01]  /*bce0*/  LOP3.LUT R184, R9, UR15, R32, 0x96, !PT ;  /* 0x0000000f09b87c12 */ /* 0x000fe2000f8e9620 */
[----:B------:R-:W2:Y:S01]  /*bcf0*/  SHFL.BFLY PT, R3, R24, 0x1, 0x1f ;  /* 0x0c201f0018037f89 */ /* 0x000ea200000e0000 */
[----:B------:R-:W3:Y:S01]  /*bd00*/  MUFU.EX2 R178, R22 ;  /* 0x0000001600b27308 */ /* 0x000ee20000000800 */
[----:B------:R-:W-:-:S04]  /*bd10*/  IMAD.WIDE.U32 R4, R4, -0x326172a9, RZ ;  /* 0xcd9e8d5704047825 */ /* 0x000fc800078e00ff */
[--C-:B------:R-:W-:Y:S01]  /*bd20*/  FFMA.FTZ R19, R19, UR33, -R12.reuse ;  /* 0x0000002113137c23 */ /* 0x100fe2000801080c */
[--C-:B------:R-:W-:Y:S01]  /*bd30*/  FFMA.FTZ R28, R28, UR33, -R12.reuse ;  /* 0x000000211c1c7c23 */ /* 0x100fe2000801080c */
[----:B------:R-:W-:Y:S01]  /*bd40*/  FFMA.FTZ R29, R29, UR33, -R12 ;  /* 0x000000211d1d7c23 */ /* 0x000fe2000801080c */
[----:B------:R-:W-:Y:S01]  /*bd50*/  IMAD.WIDE.U32 R6, R6, -0x326172a9, RZ ;  /* 0xcd9e8d5706067825 */ /* 0x000fe200078e00ff */
[----:B------:R-:W-:-:S03]  /*bd60*/  LOP3.LUT R2, R5, UR31, R230, 0x96, !PT ;  /* 0x0000001f05027c12 */ /* 0x000fc6000f8e96e6 */
[----:B------:R-:W-:Y:S01]  /*bd70*/  FFMA.FTZ R30, R30, UR33, -R12 ;  /* 0x000000211e1e7c23 */ /* 0x000fe2000801080c */
[C---:B------:R-:W-:Y:S01]  /*bd80*/  LOP3.LUT R10, R4.reuse, 0xffff, RZ, 0xc0, !PT ;  /* 0x0000ffff040a7812 */ /* 0x040fe200078ec0ff */
[----:B------:R4:W-:Y:S01]  /*bd90*/  MUFU.EX2 R224, R19 ;  /* 0x0000001300e07308 */ /* 0x0009e20000000800 */
[----:B------:R-:W-:Y:S02]  /*bda0*/  LOP3.LUT R9, R4, 0xff, RZ, 0xc0, !PT ;  /* 0x000000ff04097812 */ /* 0x000fe400078ec0ff */
[--C-:B------:R-:W-:Y:S02]  /*bdb0*/  SHF.R.U32.HI R5, RZ, 0x10, R4.reuse ;  /* 0x00000010ff057819 */ /* 0x100fe40000011604 */
[----:B------:R-:W-:Y:S02]  /*bdc0*/  SHF.R.U32.HI R11, RZ, 0x18, R4 ;  /* 0x00000018ff0b7819 */ /* 0x000fe40000011604 */
[----:B------:R-:W-:Y:S01]  /*bdd0*/  LOP3.LUT R0, R7, UR31, R8, 0x96, !PT ;  /* 0x0000001f07007c12 */ /* 0x000fe2000f8e9608 */
[----:B------:R-:W-:Y:S01]  /*bde0*/  MUFU.EX2 R198, R28 ;  /* 0x0000001c00c67308 */ /* 0x000fe20000000800 */
[----:B------:R-:W-:-:S02]  /*bdf0*/  LOP3.LUT R4, R6, 0xffff, RZ, 0xc0, !PT ;  /* 0x0000ffff06047812 */ /* 0x000fc400078ec0ff */
[--C-:B------:R-:W-:Y:S02]  /*be00*/  SHF.R.U32.HI R7, RZ, 0x10, R6.reuse ;  /* 0x00000010ff077819 */ /* 0x100fe40000011606 */
[----:B------:R-:W-:Y:S02]  /*be10*/  LOP3.LUT R20, R6, 0xff, RZ, 0xc0, !PT ;  /* 0x000000ff06147812 */ /* 0x000fe400078ec0ff */
[----:B--2---:R-:W-:Y:S01]  /*be20*/  FMNMX.FTZ R24, R24, R3, !PT ;  /* 0x0000000318187209 */ /* 0x004fe20007810000 */
[----:B------:R-:W-:Y:S01]  /*be30*/  MUFU.EX2 R197, R29 ;  /* 0x0000001d00c57308 */ /* 0x000fe20000000800 */
[----:B----4-:R-:W-:Y:S02]  /*be40*/  SHF.R.U32.HI R19, RZ, 0x18, R6 ;  /* 0x00000018ff137819 */ /* 0x010fe40000011606 */
[----:B------:R-:W-:Y:S01]  /*be50*/  LOP3.LUT R3, R7, 0xff, RZ, 0xc0, !PT ;  /* 0x000000ff07037812 */ /* 0x000fe200078ec0ff */
[C---:B------:R-:W-:Y:S01]  /*be60*/  FMUL.FTZ R13, R24.reuse, UR33 ;  /* 0x00000021180d7c20 */ /* 0x040fe20008410000 */
[----:B------:R-:W-:-:S02]  /*be70*/  FSETP.NEU.FTZ.AND P0, PT, R24, -INF , PT ;  /* 0xff8000001800780b */ /* 0x000fc40003f1d000 */
[----:B------:R-:W-:Y:S01]  /*be80*/  LOP3.LUT R5, R5, 0xff, RZ, 0xc0, !PT ;  /* 0x000000ff05057812 */ /* 0x000fe200078ec0ff */
[----:B------:R-:W-:Y:S01]  /*be90*/  MUFU.EX2 R199, R30 ;  /* 0x0000001e00c77308 */ /* 0x000fe20000000800 */
[----:B------:R-:W-:Y:S02]  /*bea0*/  PRMT R19, R3, 0x5410, R19 ;  /* 0x0000541003137816 */ /* 0x000fe40000000013 */
[----:B------:R-:W-:Y:S02]  /*beb0*/  FSEL R13, R13, RZ, P0 ;  /* 0x000000ff0d0d7208 */ /* 0x000fe40000000000 */
[----:B------:R-:W-:Y:S02]  /*bec0*/  SHF.R.U32.HI R4, RZ, 0x8, R4 ;  /* 0x00000008ff047819 */ /* 0x000fe40000011604 */
[C---:B------:R-:W-:Y:S01]  /*bed0*/  LOP3.LUT R6, R2.reuse, 0xffff, RZ, 0xc0, !PT ;  /* 0x0000ffff02067812 */ /* 0x040fe200078ec0ff */
[--C-:B------:R-:W-:Y:S01]  /*bee0*/  FFMA.FTZ R17, R17, UR33, -R13.reuse ;  /* 0x0000002111117c23 */ /* 0x100fe2000801080d */
[----:B------:R-:W-:Y:S01]  /*bef0*/  LOP3.LUT R8, R2, 0xff, RZ, 0xc0, !PT ;  /* 0x000000ff02087812 */ /* 0x000fe200078ec0ff */
[--C-:B------:R-:W-:Y:S01]  /*bf00*/  FFMA.FTZ R27, R27, UR33, -R13.reuse ;  /* 0x000000211b1b7c23 */ /* 0x100fe2000801080d */
[--C-:B------:R-:W-:Y:S01]  /*bf10*/  SHF.R.U32.HI R3, RZ, 0x10, R2.reuse ;  /* 0x00000010ff037819 */ /* 0x100fe20000011602 */
[----:B------:R2:W-:Y:S01]  /*bf20*/  MUFU.EX2 R195, R17 ;  /* 0x0000001100c37308 */ /* 0x0005e20000000800 */
[----:B------:R-:W-:Y:S01]  /*bf30*/  SHF.R.U32.HI R7, RZ, 0x18, R2 ;  /* 0x00000018ff077819 */ /* 0x000fe20000011602 */
[----:B------:R-:W-:Y:S01]  /*bf40*/  FFMA.FTZ R23, R23, UR33, -R13 ;  /* 0x0000002117177c23 */ /* 0x000fe2000801080d */
[----:B------:R-:W-:-:S02]  /*bf50*/  LOP3.LUT R2, R0, 0xffff, RZ, 0xc0, !PT ;  /* 0x0000ffff00027812 */ /* 0x000fc400078ec0ff */
[----:B------:R-:W-:Y:S02]  /*bf60*/  PRMT R11, R5, 0x5410, R11 ;  /* 0x00005410050b7816 */ /* 0x000fe4000000000b */
[----:B------:R-:W-:Y:S01]  /*bf70*/  PRMT R20, R20, 0x5410, R4 ;  /* 0x0000541014147816 */ /* 0x000fe20000000004 */
[----:B------:R4:W-:Y:S01]  /*bf80*/  MUFU.EX2 R194, R27 ;  /* 0x0000001b00c27308 */ /* 0x0009e20000000800 */
[----:B------:R-:W-:Y:S02]  /*bf90*/  LOP3.LUT R5, R3, 0xff, RZ, 0xc0, !PT ;  /* 0x000000ff03057812 */ /* 0x000fe400078ec0ff */
[----:B------:R-:W-:Y:S02]  /*bfa0*/  LOP3.LUT R4, R0, 0xff, RZ, 0xc0, !PT ;  /* 0x000000ff00047812 */ /* 0x000fe400078ec0ff */
[----:B------:R-:W-:Y:S02]  /*bfb0*/  SHF.R.U32.HI R3, RZ, 0x8, R2 ;  /* 0x00000008ff037819 */ /* 0x000fe40000011602 */
[----:B------:R-:W-:Y:S01]  /*bfc0*/  SHF.R.U32.HI R2, RZ, 0x10, R0 ;  /* 0x00000010ff027819 */ /* 0x000fe20000011600 */
[----:B------:R-:W-:Y:S01]  /*bfd0*/  MUFU.EX2 R193, R23 ;  /* 0x0000001700c17308 */ /* 0x000fe20000000800 */
[----:B------:R-:W-:-:S02]  /*bfe0*/  SHF.R.U32.HI R10, RZ, 0x8, R10 ;  /* 0x00000008ff0a7819 */ /* 0x000fc4000001160a */
[----:B--2---:R-:W-:Y:S02]  /*bff0*/  PRMT R17, R4, 0x5410, R3 ;  /* 0x0000541004117816 */ /* 0x004fe40000000003 */
[----:B------:R-:W-:Y:S02]  /*c000*/  SHF.R.U32.HI R4, RZ, 0x18, R0 ;  /* 0x00000018ff047819 */ /* 0x000fe40000011600 */
[----:B------:R-:W-:Y:S01]  /*c010*/  LOP3.LUT R2, R2, 0xff, RZ, 0xc0, !PT ;  /* 0x000000ff02027812 */ /* 0x000fe200078ec0ff */
[----:B------:R-:W2:Y:S01]  /*c020*/  MUFU.EX2 R207, R31 ;  /* 0x0000001f00cf7308 */ /* 0x000ea20000000800 */
[----:B------:R-:W-:Y:S02]  /*c030*/  PRMT R10, R9, 0x5410, R10 ;  /* 0x00005410090a7816 */ /* 0x000fe4000000000a */
[----:B------:R-:W-:Y:S02]  /*c040*/  FSEL R0, R25, RZ, P1 ;  /* 0x000000ff19007208 */ /* 0x000fe40000800000 */
[----:B------:R-:W-:-:S02]  /*c050*/  FSEL R3, R132, RZ, P2 ;  /* 0x000000ff84037208 */ /* 0x000fc40001000000 */
[----:B------:R-:W-:Y:S01]  /*c060*/  PRMT R9, R2, 0x5410, R4 ;  /* 0x0000541002097816 */ /* 0x000fe20000000004 */
[----:B------:R-:W-:Y:S01]  /*c070*/  FFMA.FTZ R2, R14, UR33, -R13 ;  /* 0x000000210e027c23 */ /* 0x000fe2000801080d */
[----:B------:R-:W-:Y:S01]  /*c080*/  PRMT R18, R5, 0x5410, R7 ;  /* 0x0000541005127816 */ /* 0x000fe20000000007 */
[----:B------:R-:W-:Y:S01]  /*c090*/  FADD.FTZ R5, R133, -R0 ;  /* 0x8000000085057221 */ /* 0x000fe20000010000 */
[----:B------:R-:W-:Y:S01]  /*c0a0*/  FADD.FTZ R180, R136, -R3 ;  /* 0x8000000388b47221 */ /* 0x000fe20000010000 */
[----:B------:R-:W-:Y:S01]  /*c0b0*/  HSET2.LE.AND R0, R10, R251, PT ;  /* 0x000000fb0a007233 */ /* 0x000fe20003803000 */
[----:B------:R5:W5:Y:S01]  /*c0c0*/  MUFU.EX2 R192, R2 ;  /* 0x0000000200c07308 */ /* 0x000b620000000800 */
[----:B------:R-:W-:Y:S01]  /*c0d0*/  SHF.R.U32.HI R6, RZ, 0x8, R6 ;  /* 0x00000008ff067819 */ /* 0x000fe20000011606 */
[----:B------:R-:W-:Y:S01]  /*c0e0*/  FMUL.FTZ R5, R5, UR33 ;  /* 0x0000002105057c20 */ /* 0x000fe20008410000 */
[----:B------:R-:W-:Y:S01]  /*c0f0*/  FSEL R3, R24, RZ, P0 ;  /* 0x000000ff18037208 */ /* 0x000fe20000000000 */
[----:B------:R-:W-:Y:S01]  /*c100*/  LDSM.16.MT88.4 R136, [R213+0xa000] ;  /* 0x00a00000d588783b */ /* 0x000fe20000004200 */
[----:B------:R-:W-:-:S02]  /*c110*/  PRMT R8, R8, 0x5410, R6 ;  /* 0x0000541008087816 */ /* 0x000fc40000000006 */
[----:B------:R-:W-:Y:S01]  /*c120*/  FSEL R4, R26, RZ, P3 ;  /* 0x000000ff1a047208 */ /* 0x000fe20001800000 */
[----:B------:R-:W-:Y:S01]  /*c130*/  FADD.FTZ R6, R134, -R3 ;  /* 0x8000000386067221 */ /* 0x000fe20000010000 */
[----:B-1----:R-:W-:Y:S01]  /*c140*/  F2FP.F16.F32.PACK_AB R3, R225, R226 ;  /* 0x000000e2e103723e */ /* 0x002fe200000000ff */
[----:B------:R1:W-:Y:S01]  /*c150*/  MUFU.EX2 R252, R35 ;  /* 0x0000002300fc7308 */ /* 0x0003e20000000800 */
[----:B---3--:R-:W-:Y:S01]  /*c160*/  MOV R133, R178 ;  /* 0x000000b200857202 */ /* 0x008fe20000000f00 */
[----:B----4-:R-:W-:Y:S01]  /*c170*/  FADD.FTZ R27, R135, -R4 ;  /* 0x80000004871b7221 */ /* 0x010fe20000010000 */
[----:B------:R-:W-:Y:S01]  /*c180*/  MOV R134, R206 ;  /* 0x000000ce00867202 */ /* 0x000fe20000000f00 */
[----:B------:R-:W3:Y:S01]  /*c190*/  LDSM.16.MT88.4 R176, [R208+0xa000] ;  /* 0x00a00000d0b0783b */ /* 0x000ee20000004200 */
[----:B------:R-:W-:Y:S01]  /*c1a0*/  HSET2.LE.AND R4, R8, R251, PT ;  /* 0x000000fb08047233 */ /* 0x000fe20003803000 */
[----:B--2---:R-:W-:Y:S01]  /*c1b0*/  IMAD.MOV.U32 R135, RZ, RZ, R207 ;  /* 0x000000ffff877224 */ /* 0x004fe200078e00cf */
[----:B-----5:R-:W-:-:S02]  /*c1c0*/  F2FP.F16.F32.PACK_AB R2, R229, R228 ;  /* 0x000000e4e502723e */ /* 0x020fc400000000ff */
[--C-:B------:R-:W-:Y:S02]  /*c1d0*/  HSET2.LE.AND R7, R20, R251.reuse, PT ;  /* 0x000000fb14077233 */ /* 0x100fe40003803000 */
[----:B------:R-:W-:Y:S02]  /*c1e0*/  LOP3.LUT R10, R0, R2, RZ, 0xc0, !PT ;  /* 0x00000002000a7212 */ /* 0x000fe400078ec0ff */
[--C-:B------:R-:W-:Y:S01]  /*c1f0*/  HSET2.LE.AND R0, R11, R251.reuse, PT ;  /* 0x000000fb0b007233 */ /* 0x100fe20003803000 */
[----:B------:R2:W4:Y:S01]  /*c200*/  MUFU.EX2 R2, R5 ;  /* 0x0000000500027308 */ /* 0x0005220000000800 */
[----:B------:R-:W-:Y:S01]  /*c210*/  HSET2.LE.AND R14, R19, R251, PT ;  /* 0x000000fb130e7233 */ /* 0x000fe20003803000 */
[----:B-1----:R-:W-:Y:S02]  /*c220*/  LDSM.16.MT88.4 R32, [R208+0xb000] ;  /* 0x00b00000d020783b */ /* 0x002fe40000004200 */
[----:B------:R-:W-:Y:S01]  /*c230*/  LOP3.LUT R11, R0, R3, RZ, 0xc0, !PT ;  /* 0x00000003000b7212 */ /* 0x000fe200078ec0ff */
[----:B------:R-:W-:Y:S01]  /*c240*/  FMUL.FTZ R0, R6, UR33 ;  /* 0x0000002106007c20 */ /* 0x000fe20008410000 */
[----:B------:R-:W-:-:S02]  /*c250*/  F2FP.F16.F32.PACK_AB R6, R194, R195 ;  /* 0x000000c3c206723e */ /* 0x000fc400000000ff */
[--C-:B------:R-:W-:Y:S02]  /*c260*/  HSET2.LE.AND R3, R17, R251.reuse, PT ;  /* 0x000000fb11037233 */ /* 0x100fe40003803000 */
[----:B------:R-:W-:Y:S01]  /*c270*/  F2FP.F16.F32.PACK_AB R17, R192, R193 ;  /* 0x000000c1c011723e */ /* 0x000fe200000000ff */
[----:B------:R-:W1:Y:S01]  /*c280*/  MUFU.EX2 R0, R0 ;  /* 0x0000000000007308 */ /* 0x000e620000000800 */
[----:B------:R-:W-:Y:S02]  /*c290*/  MOV R19, R205 ;  /* 0x000000cd00137202 */ /* 0x000fe40000000f00 */
[----:B------:R-:W-:Y:S02]  /*c2a0*/  PLOP3.LUT P0, PT, PT, PT, UP0, 0x80, 0x0 ;  /* 0x000000000000781c */ /* 0x000fe40003f0f008 */
[----:B--2---:R-:W-:Y:S01]  /*c2b0*/  F2FP.F16.F32.PACK_AB R5, R134, R133 ;  /* 0x000000858605723e */ /* 0x004fe200000000ff */
[-C--:B----4-:R-:W-:Y:S01]  /*c2c0*/  FMUL.FTZ R40, R40, R2.reuse ;  /* 0x0000000228287220 */ /* 0x090fe20000410000 */
[-C--:B------:R-:W-:Y:S01]  /*c2d0*/  FMUL.FTZ R41, R41, R2.reuse ;  /* 0x0000000229297220 */ /* 0x080fe20000410000 */
[-C--:B------:R-:W-:Y:S01]  /*c2e0*/  FMUL.FTZ R44, R44, R2.reuse ;  /* 0x000000022c2c7220 */ /* 0x080fe20000410000 */
[----:B------:R-:W-:Y:S01]  /*c2f0*/  LOP3.LUT R8, R4, R5, RZ, 0xc0, !PT ;  /* 0x0000000504087212 */ /* 0x000fe200078ec0ff */
[-C--:B------:R-:W-:Y:S01]  /*c300*/  FMUL.FTZ R45, R45, R2.reuse ;  /* 0x000000022d2d7220 */ /* 0x080fe20000410000 */
[--C-:B------:R-:W-:Y:S01]  /*c310*/  HSET2.LE.AND R5, R9, R251.reuse, PT ;  /* 0x000000fb09057233 */ /* 0x100fe20003803000 */
[----:B------:R-:W-:Y:S01]  /*c320*/  FMUL.FTZ R140, R140, R2 ;  /* 0x000000028c8c7220 */ /* 0x000fe20000410000 */
[----:B------:R-:W-:Y:S01]  /*c330*/  F2FP.F16.F32.PACK_AB R9, R197, R198 ;  /* 0x000000c6c509723e */ /* 0x000fe200000000ff */
[----:B------:R-:W-:Y:S01]  /*c340*/  FMUL.FTZ R141, R141, R2 ;  /* 0x000000028d8d7220 */ /* 0x000fe20000410000 */
[----:B------:R-:W-:Y:S01]  /*c350*/  F2FP.F16.F32.PACK_AB R4, R199, R224 ;  /* 0x000000e0c704723e */ /* 0x000fe200000000ff */
[----:B-1----:R-:W-:Y:S01]  /*c360*/  FMUL.FTZ R42, R42, R0 ;  /* 0x000000002a2a7220 */ /* 0x002fe20000410000 */
[----:B------:R-:W-:Y:S01]  /*c370*/  LOP3.LUT R5, R5, R6, RZ, 0xc0, !PT ;  /* 0x0000000605057212 */ /* 0x000fe200078ec0ff */
[-C--:B------:R-:W-:Y:S01]  /*c380*/  FMUL.FTZ R43, R43, R0.reuse ;  /* 0x000000002b2b7220 */ /* 0x080fe20000410000 */
[----:B------:R-:W-:Y:S01]  /*c390*/  LOP3.LUT R6, R7, R9, RZ, 0xc0, !PT ;  /* 0x0000000907067212 */ /* 0x000fe200078ec0ff */
[----:B------:R-:W-:Y:S01]  /*c3a0*/  FMUL.FTZ R46, R46, R0 ;  /* 0x000000002e2e7220 */ /* 0x000fe20000410000 */
[----:B------:R-:W-:Y:S01]  /*c3b0*/  LOP3.LUT R4, R3, R4, RZ, 0xc0, !PT ;  /* 0x0000000403047212 */ /* 0x000fe200078ec0ff */
[-C--:B------:R-:W-:Y:S01]  /*c3c0*/  FMUL.FTZ R47, R47, R0.reuse ;  /* 0x000000002f2f7220 */ /* 0x080fe20000410000 */
[----:B------:R-:W-:Y:S01]  /*c3d0*/  LOP3.LUT R7, R14, R17, RZ, 0xc0, !PT ;  /* 0x000000110e077212 */ /* 0x000fe200078ec0ff */
[-C--:B------:R-:W-:Y:S01]  /*c3e0*/  FMUL.FTZ R142, R142, R0.reuse ;  /* 0x000000008e8e7220 */ /* 0x080fe20000410000 */
[----:B------:R-:W-:Y:S01]  /*c3f0*/  HSET2.LE.AND R9, R18, R251, PT ;  /* 0x000000fb12097233 */ /* 0x000fe20003803000 */
[----:B------:R-:W-:Y:S01]  /*c400*/  FMUL.FTZ R143, R143, R0 ;  /* 0x000000008f8f7220 */ /* 0x000fe20000410000 */
[----:B------:R-:W-:Y:S01]  /*c410*/  F2FP.F16.F32.PACK_AB R3, R252, R135 ;  /* 0x00000087fc03723e */ /* 0x000fe200000000ff */
[-C--:B------:R-:W-:Y:S01]  /*c420*/  FMUL.FTZ R148, R148, R2.reuse ;  /* 0x0000000294947220 */ /* 0x080fe20000410000 */
[----:B------:R-:W-:Y:S01]  /*c430*/  FMUL.FTZ R149, R149, R2 ;  /* 0x0000000295957220 */ /* 0x000fe20000410000 */
[C---:B------:R-:W-:Y:S01]  /*c440*/  HMMA.16816.F32 R20, R4.reuse, R172, R40 ;  /* 0x000000ac0414723c */ /* 0x040fe20000001828 */
[----:B------:R-:W-:Y:S01]  /*c450*/  LDSM.16.MT88.4 R40, [R210+0xb000] ;  /* 0x00b00000d228783b */ /* 0x000fe20000004200 */
[-C--:B------:R-:W-:Y:S01]  /*c460*/  FMUL.FTZ R150, R150, R0.reuse ;  /* 0x0000000096967220 */ /* 0x080fe20000410000 */
[----:B------:R-:W-:Y:S01]  /*c470*/  FMUL.FTZ R151, R151, R0 ;  /* 0x0000000097977220 */ /* 0x000fe20000410000 */
[-C--:B------:R-:W-:Y:S01]  /*c480*/  FMUL.FTZ R56, R56, R2.reuse ;  /* 0x0000000238387220 */ /* 0x080fe20000410000 */
[-C--:B------:R-:W-:Y:S01]  /*c490*/  FMUL.FTZ R57, R57, R2.reuse ;  /* 0x0000000239397220 */ /* 0x080fe20000410000 */
[C---:B------:R-:W-:Y:S01]  /*c4a0*/  HMMA.16816.F32 R28, R4.reuse, R174, R44 ;  /* 0x000000ae041c723c */ /* 0x040fe2000000182c */
[----:B------:R-:W-:Y:S01]  /*c4b0*/  LDSM.16.MT88.4 R44, [R213+0xb000] ;  /* 0x00b00000d52c783b */ /* 0x000fe20000004200 */
        /* <DEDUP_REMOVED lines=19> */
[----:B------:R-:W-:Y:S01]  /*c5f0*/  MOV R185, R21 ;  /* 0x0000001500b97202 */ /* 0x000fe20000000f00 */
[----:B------:R-:W-:Y:S01]  /*c600*/  FMUL.FTZ R90, R90, R0 ;  /* 0x000000005a5a7220 */ /* 0x000fe20000410000 */
[----:B------:R-:W1:Y:S01]  /*c610*/  LDSM.16.MT88.4 R20, [R212+0xa000] ;  /* 0x00a00000d414783b */ /* 0x000e620000004200 */
[----:B------:R-:W-:Y:S01]  /*c620*/  IMAD.MOV.U32 R232, RZ, RZ, R30 ;  /* 0x000000ffffe87224 */ /* 0x000fe200078e001e */
[----:B------:R-:W-:Y:S01]  /*c630*/  MOV R203, R29 ;  /* 0x0000001d00cb7202 */ /* 0x000fe20000000f00 */
[----:B------:R-:W-:Y:S01]  /*c640*/  IMAD.MOV.U32 R17, RZ, RZ, R31 ;  /* 0x000000ffff117224 */ /* 0x000fe200078e001f */
[----:B------:R-:W-:Y:S01]  /*c650*/  MOV R14, R28 ;  /* 0x0000001c000e7202 */ /* 0x000fe20000000f00 */
[----:B------:R-:W-:Y:S01]  /*c660*/  FMUL.FTZ R91, R91, R0 ;  /* 0x000000005b5b7220 */ /* 0x000fe20000410000 */
        /* <DEDUP_REMOVED lines=29> */
[----:B------:R-:W-:Y:S01]  /*c840*/  LOP3.LUT R9, R9, R3, RZ, 0xc0, !PT ;  /* 0x0000000309097212 */ /* 0x000fe200078ec0ff */
[----:B------:R-:W-:Y:S01]  /*c850*/  FMUL.FTZ R3, R180, UR33 ;  /* 0x00000021b4037c20 */ /* 0x000fe20008410000 */
[----:B------:R-:W-:Y:S01]  /*c860*/  IMAD.MOV.U32 R18, RZ, RZ, R204 ;  /* 0x000000ffff127224 */ /* 0x000fe200078e00cc */
[----:B---3--:R-:W-:Y:S01]  /*c870*/  HMMA.16816.F32 R140, R4, R176, R140 ;  /* 0x000000b0048c723c */ /* 0x008fe2000000188c */
[----:B------:R-:W-:-:S02]  /*c880*/  IMAD.MOV.U32 R180, RZ, RZ, R229 ;  /* 0x000000ffffb47224 */ /* 0x000fc400078e00e5 */
[----:B------:R-:W-:Y:S01]  /*c890*/  FFMA.FTZ R2, R247, R2, R224 ;  /* 0x00000002f7027223 */ /* 0x000fe200000100e0 */
[----:B------:R-:W-:Y:S02]  /*c8a0*/  FFMA.FTZ R0, R246, R0, R195 ;  /* 0x00000000f6007223 */ /* 0x000fe400000100c3 */
[----:B------:R-:W-:Y:S01]  /*c8b0*/  HMMA.16816.F32 R148, R4, R178, R148 ;  /* 0x000000b20494723c */ /* 0x000fe20000001894 */
[----:B------:R-:W-:-:S04]  /*c8c0*/  FADD.FTZ R2, R199, R2 ;  /* 0x00000002c7027221 */ /* 0x000fc80000010000 */
[----:B------:R-:W-:Y:S01]  /*c8d0*/  FADD.FTZ R2, R198, R2 ;  /* 0x00000002c6027221 */ /* 0x000fe20000010000 */
[----:B------:R-:W-:Y:S03]  /*c8e0*/  HMMA.16816.F32 R56, R4, R136, R56 ;  /* 0x000000880438723c */ /* 0x000fe60000001838 */
[----:B------:R-:W-:-:S03]  /*c8f0*/  FADD.FTZ R2, R197, R2 ;  /* 0x00000002c5027221 */ /* 0x000fc60000010000 */
[C---:B------:R-:W-:Y:S06]  /*c900*/  HMMA.16816.F32 R60, R4.reuse, R138, R60 ;  /* 0x0000008a043c723c */ /* 0x040fec000000183c */
        /* <DEDUP_REMOVED lines=8> */
[C---:B--2---:R-:W-:Y:S06]  /*c990*/  HMMA.16816.F32 R164, R4.reuse, R28, R164 ;  /* 0x0000001c04a4723c */ /* 0x044fec00000018a4 */
[----:B------:R-:W-:Y:S01]  /*c9a0*/  HMMA.16816.F32 R204, R4, R30, R124 ;  /* 0x0000001e04cc723c */ /* 0x000fe2000000187c */
[----:B------:R1:W2:Y:S06]  /*c9b0*/  MUFU.EX2 R4, R3 ;  /* 0x0000000300047308 */ /* 0x0002ac0000000800 */
[----:B------:R-:W-:Y:S01]  /*c9c0*/  IMAD.WIDE.U32 R6, R184, -0x2daee0ad, RZ ;  /* 0xd2511f53b8067825 */ /* 0x000fe200078e00ff */
[----:B------:R-:W-:-:S02]  /*c9d0*/  MOV R127, R235 ;  /* 0x000000eb007f7202 */ /* 0x000fc40000000f00 */
[----:B------:R-:W-:Y:S01]  /*c9e0*/  MOV R125, R231 ;  /* 0x000000e7007d7202 */ /* 0x000fe20000000f00 */
[----:B------:R-:W-:Y:S01]  /*c9f0*/  IMAD.MOV.U32 R126, RZ, RZ, R234 ;  /* 0x000000ffff7e7224 */ /* 0x000fe200078e00ea */
[----:B------:R-:W-:Y:S01]  /*ca00*/  LOP3.LUT R5, R7, UR5, R186, 0x96, !PT ;  /* 0x0000000507057c12 */ /* 0x000fe2000f8e96ba */
[----:B------:R-:W-:Y:S02]  /*ca10*/  IMAD.MOV.U32 R124, RZ, RZ, R230 ;  /* 0x000000ffff7c7224 */ /* 0x000fe400078e00e6 */
[----:B-1----:R-:W-:Y:S01]  /*ca20*/  FMUL.FTZ R3, R27, UR33 ;  /* 0x000000211b037c20 */ /* 0x002fe20008410000 */
[-C--:B--2---:R-:W-:Y:S01]  /*ca30*/  FMUL.FTZ R144, R144, R4.reuse ;  /* 0x0000000490907220 */ /* 0x084fe20000410000 */
[-C--:B------:R-:W-:Y:S01]  /*ca40*/  FMUL.FTZ R145, R145, R4.reuse ;  /* 0x0000000491917220 */ /* 0x080fe20000410000 */
[-C--:B------:R-:W-:Y:S01]  /*ca50*/  FMUL.FTZ R152, R152, R4.reuse ;  /* 0x0000000498987220 */ /* 0x080fe20000410000 */
[-C--:B------:R-:W-:Y:S01]  /*ca60*/  FMUL.FTZ R153, R153, R4.reuse ;  /* 0x0000000499997220 */ /* 0x080fe20000410000 */
[-C--:B------:R-:W-:Y:S01]  /*ca70*/  FMUL.FTZ R48, R48, R4.reuse ;  /* 0x0000000430307220 */ /* 0x080fe20000410000 */
[----:B------:R-:W1:Y:S01]  /*ca80*/  MUFU.EX2 R3, R3 ;  /* 0x0000000300037308 */ /* 0x000e620000000800 */
        /* <DEDUP_REMOVED lines=30> */
[C---:B------:R-:W-:Y:S01]  /*cc70*/  HMMA.16816.F32 R236, R8.reuse, R178, R152 ;  /* 0x000000b208ec723c */ /* 0x040fe20000001898 */
[----:B------:R-:W-:Y:S01]  /*cc80*/  MOV R177, R203 ;  /* 0x000000cb00b17202 */ /* 0x000fe20000000f00 */
[-C--:B------:R-:W-:Y:S01]  /*cc90*/  FMUL.FTZ R83, R83, R3.reuse ;  /* 0x0000000353537220 */ /* 0x080fe20000410000 */
[-C--:B------:R-:W-:Y:S01]  /*cca0*/  FMUL.FTZ R86, R86, R3.reuse ;  /* 0x0000000356567220 */ /* 0x080fe20000410000 */
[----:B------:R-:W-:Y:S01]  /*ccb0*/  FMUL.FTZ R87, R87, R3 ;  /* 0x0000000357577220 */ /* 0x000fe20000410000 */
[----:B------:R-:W-:Y:S01]  /*ccc0*/  IMAD.MOV.U32 R176, RZ, RZ, R202 ;  /* 0x000000ffffb07224 */ /* 0x000fe200078e00ca */
[C---:B------:R-:W-:Y:S01]  /*ccd0*/  HMMA.16816.F32 R232, R8.reuse, R174, R48 ;  /* 0x000000ae08e8723c */ /* 0x040fe20000001830 */
[----:B------:R-:W-:Y:S01]  /*cce0*/  MOV R152, R228 ;  /* 0x000000e400987202 */ /* 0x000fe20000000f00 */
[----:B------:R-:W-:Y:S01]  /*ccf0*/  IMAD.MOV.U32 R155, RZ, RZ, R200 ;  /* 0x000000ffff9b7224 */ /* 0x000fe200078e00c8 */
[----:B------:R-:W-:Y:S01]  /*cd00*/  MOV R153, R185 ;  /* 0x000000b900997202 */ /* 0x000fe20000000f00 */
[----:B------:R-:W-:Y:S01]  /*cd10*/  FMUL.FTZ R122, R122, R3 ;  /* 0x000000037a7a7220 */ /* 0x000fe20000410000 */
[----:B------:R-:W-:Y:S01]  /*cd20*/  MOV R154, R201 ;  /* 0x000000c9009a7202 */ /* 0x000fe20000000f00 */
[C---:B------:R-:W-:Y:S01]  /*cd30*/  HMMA.16816.F32 R184, R8.reuse, R34, R96 ;  /* 0x0000002208b8723c */ /* 0x040fe20000001860 */
[----:B------:R-:W-:Y:S01]  /*cd40*/  IMAD.MOV.U32 R51, RZ, RZ, R177 ;  /* 0x000000ffff337224 */ /* 0x000fe200078e00b1 */
[----:B------:R-:W-:Y:S01]  /*cd50*/  MOV R177, R19 ;  /* 0x0000001300b17202 */ /* 0x000fe20000000f00 */
[-C--:B------:R-:W-:Y:S01]  /*cd60*/  FMUL.FTZ R123, R123, R3.reuse ;  /* 0x000000037b7b7220 */ /* 0x080fe20000410000 */
[----:B------:R-:W-:Y:S01]  /*cd70*/  LOP3.LUT R19, R6, 0xffff, RZ, 0xc0, !PT ;  /* 0x0000ffff06137812 */ /* 0x000fe200078ec0ff */
[----:B------:R-:W-:Y:S01]  /*cd80*/  FFMA.FTZ R7, R183, UR33, -R12 ;  /* 0x00000021b7077c23 */ /* 0x000fe2000801080c */
[C---:B------:R-:W-:Y:S01]  /*cd90*/  HMMA.16816.F32 R36, R8.reuse, R172, R36 ;  /* 0x000000ac0824723c */ /* 0x040fe20000001824 */
[----:B------:R-:W-:Y:S01]  /*cda0*/  IMAD.MOV.U32 R35, RZ, RZ, R152 ;  /* 0x000000ffff237224 */ /* 0x000fe200078e0098 */
[----:B------:R-:W-:Y:S01]  /*cdb0*/  MOV R152, R176 ;  /* 0x000000b000987202 */ /* 0x000fe20000000f00 */
[----:B------:R-:W-:Y:S01]  /*cdc0*/  IMAD.MOV.U32 R176, RZ, RZ, R18 ;  /* 0x000000ffffb07224 */ /* 0x000fe200078e0012 */
[----:B------:R-:W-:Y:S01]  /*cdd0*/  MOV R50, R14 ;  /* 0x0000000e00327202 */ /* 0x000fe20000000f00 */
[----:B------:R-:W-:Y:S01]  /*cde0*/  FFMA.FTZ R14, R181, UR33, -R12 ;  /* 0x00000021b50e7c23 */ /* 0x000fe2000801080c */
[C---:B------:R-:W-:Y:S01]  /*cdf0*/  HMMA.16816.F32 R68, R8.reuse, R20, R68 ;  /* 0x000000140844723c */ /* 0x040fe20000001844 */
[----:B------:R-:W-:Y:S01]  /*ce00*/  IMAD.MOV.U32 R173, RZ, RZ, R17 ;  /* 0x000000ffffad7224 */ /* 0x000fe200078e0011 */
[----:B------:R-:W-:Y:S01]  /*ce10*/  LOP3.LUT R17, R5, 0xff, RZ, 0xc0, !PT ;  /* 0x000000ff05117812 */ /* 0x000fe200078ec0ff */
[----:B------:R1:W2:Y:S01]  /*ce20*/  MUFU.EX2 R34, R14 ;  /* 0x0000000e00227308 */ /* 0x0002a20000000800 */
[----:B------:R-:W-:Y:S01]  /*ce30*/  SHF.R.U32.HI R18, RZ, 0x18, R5 ;  /* 0x00000018ff127819 */ /* 0x000fe20000011605 */
[-C--:B------:R-:W-:Y:S01]  /*ce40*/  FMUL.FTZ R54, R54, R3.reuse ;  /* 0x0000000336367220 */ /* 0x080fe20000410000 */
[C---:B------:R-:W-:Y:S01]  /*ce50*/  HMMA.16816.F32 R200, R8.reuse, R22, R80 ;  /* 0x0000001608c8723c */ /* 0x040fe20000001850 */
[--C-:B------:R-:W-:Y:S01]  /*ce60*/  SHF.R.U32.HI R21, RZ, 0x10, R6.reuse ;  /* 0x00000010ff157819 */ /* 0x100fe20000011606 */
[----:B------:R-:W-:Y:S01]  /*ce70*/  FMUL.FTZ R55, R55, R3 ;  /* 0x0000000337377220 */ /* 0x000fe20000410000 */
[----:B------:R-:W-:Y:S01]  /*ce80*/  MOV R172, R27 ;  /* 0x0000001b00ac7202 */ /* 0x000fe20000000f00 */
[-C--:B------:R-:W-:Y:S01]  /*ce90*/  FMUL.FTZ R64, R64, R4.reuse ;  /* 0x0000000440407220 */ /* 0x080fe20000410000 */
[----:B------:R-:W-:Y:S01]  /*cea0*/  SHF.R.U32.HI R20, RZ, 0x8, R19 ;  /* 0x00000008ff147819 */ /* 0x000fe20000011613 */
[----:B------:R-:W-:Y:S01]  /*ceb0*/  HMMA.16816.F32 R84, R8, R32, R84 ;  /* 0x000000200854723c */ /* 0x000fe20000001854 */
[----:B------:R-:W-:Y:S01]  /*cec0*/  LOP3.LUT R23, R6, 0xff, RZ, 0xc0, !PT ;  /* 0x000000ff06177812 */ /* 0x000fe200078ec0ff */
[----:B------:R3:W4:Y:S01]  /*ced0*/  MUFU.EX2 R33, R7 ;  /* 0x0000000700217308 */ /* 0x0007220000000800 */
[----:B------:R-:W-:Y:S01]  /*cee0*/  SHF.R.U32.HI R22, RZ, 0x18, R6 ;  /* 0x00000018ff167819 */ /* 0x000fe20000011606 */
[-C--:B------:R-:W-:Y:S01]  /*cef0*/  FMUL.FTZ R65, R65, R4.reuse ;  /* 0x0000000441417220 */ /* 0x080fe20000410000 */
[----:B------:R-:W-:Y:S01]  /*cf00*/  SHF.R.U32.HI R6, RZ, 0x10, R5 ;  /* 0x00000010ff067819 */ /* 0x000fe20000011605 */
[-C--:B------:R-:W-:Y:S01]  /*cf10*/  FMUL.FTZ R66, R66, R3.reuse ;  /* 0x0000000342427220 */ /* 0x080fe20000410000 */
[----:B------:R-:W-:Y:S01]  /*cf20*/  LOP3.LUT R19, R21, 0xff, RZ, 0xc0, !PT ;  /* 0x000000ff15137812 */ /* 0x000fe200078ec0ff */
[----:B-1----:R-:W-:Y:S01]  /*cf30*/  FFMA.FTZ R14, R189, UR33, -R12 ;  /* 0x00000021bd0e7c23 */ /* 0x002fe2000801080c */
[----:B------:R-:W-:Y:S01]  /*cf40*/  PRMT R20, R23, 0x5410, R20 ;  /* 0x0000541017147816 */ /* 0x000fe20000000014 */
[----:B------:R-:W-:Y:S01]  /*cf50*/  FMUL.FTZ R67, R67, R3 ;  /* 0x0000000343437220 */ /* 0x000fe20000410000 */
[----:B------:R-:W-:Y:S01]  /*cf60*/  PRMT R19, R19, 0x5410, R22 ;  /* 0x0000541013137816 */ /* 0x000fe20000000016 */
[----:B------:R1:W5:Y:S01]  /*cf70*/  MUFU.EX2 R32, R14 ;  /* 0x0000000e00207308 */ /* 0x0003620000000800 */
[----:B------:R-:W-:Y:S01]  /*cf80*/  MOV R189, R125 ;  /* 0x0000007d00bd7202 */ /* 0x000fe20000000f00 */
[-C--:B------:R-:W-:Y:S01]  /*cf90*/  FMUL.FTZ R100, R100, R4.reuse ;  /* 0x0000000464647220 */ /* 0x080fe20000410000 */
[-C--:B------:R-:W-:Y:S01]  /*cfa0*/  FMUL.FTZ R101, R101, R4.reuse ;  /* 0x0000000465657220 */ /* 0x080fe20000410000 */
[-C--:B------:R-:W-:Y:S01]  /*cfb0*/  FMUL.FTZ R102, R102, R3.reuse ;  /* 0x0000000366667220 */ /* 0x080fe20000410000 */
[----:B------:R-:W-:Y:S01]  /*cfc0*/  FMUL.FTZ R103, R103, R3 ;  /* 0x0000000367677220 */ /* 0x000fe20000410000 */
[----:B------:R-:W-:Y:S01]  /*cfd0*/  FMUL.FTZ R108, R108, R4 ;  /* 0x000000046c6c7220 */ /* 0x000fe20000410000 */
[----:B---3--:R-:W-:Y:S01]  /*cfe0*/  LOP3.LUT R7, R5, 0xffff, RZ, 0xc0, !PT ;  /* 0x0000ffff05077812 */ /* 0x008fe200078ec0ff */
[----:B------:R-:W-:Y:S01]  /*cff0*/  FFMA.FTZ R5, R182, UR33, -R13 ;  /* 0x00000021b6057c23 */ /* 0x000fe2000801080d */
[----:B------:R-:W-:-:S02]  /*d000*/  IMAD.MOV.U32 R182, RZ, RZ, R176 ;  /* 0x000000ffffb67224 */ /* 0x000fc400078e00b0 */
[-C--:B------:R-:W-:Y:S01]  /*d010*/  FMUL.FTZ R109, R109, R4.reuse ;  /* 0x000000046d6d7220 */ /* 0x080fe20000410000 */
[----:B------:R-:W-:Y:S01]  /*d020*/  SHF.R.U32.HI R7, RZ, 0x8, R7 ;  /* 0x00000008ff077819 */ /* 0x000fe20000011607 */
[----:B------:R3:W-:Y:S01]  /*d030*/  MUFU.EX2 R27, R5 ;  /* 0x00000005001b7308 */ /* 0x0007e20000000800 */
[-C--:B------:R-:W-:Y:S01]  /*d040*/  FMUL.FTZ R110, R110, R3.reuse ;  /* 0x000000036e6e7220 */ /* 0x080fe20000410000 */
[-C--:B------:R-:W-:Y:S01]  /*d050*/  FMUL.FTZ R111, R111, R3.reuse ;  /* 0x000000036f6f7220 */ /* 0x080fe20000410000 */
[-C--:B------:R-:W-:Y:S01]  /*d060*/  FMUL.FTZ R160, R160, R4.reuse ;  /* 0x00000004a0a07220 */ /* 0x080fe20000410000 */
[-C--:B------:R-:W-:Y:S01]  /*d070*/  FMUL.FTZ R161, R161, R4.reuse ;  /* 0x00000004a1a17220 */ /* 0x080fe20000410000 */
[----:B-1----:R-:W-:Y:S01]  /*d080*/  LOP3.LUT R14, R6, 0xff, RZ, 0xc0, !PT ;  /* 0x000000ff060e7812 */ /* 0x002fe200078ec0ff */
[-C--:B------:R-:W-:Y:S01]  /*d090*/  FMUL.FTZ R162, R162, R3.reuse ;  /* 0x00000003a2a27220 */ /* 0x080fe20000410000 */
[----:B------:R-:W-:Y:S01]  /*d0a0*/  PRMT R6, R17, 0x5410, R7 ;  /* 0x0000541011067816 */ /* 0x000fe20000000007 */
[----:B------:R-:W-:Y:S01]  /*d0b0*/  FFMA.FTZ R7, R196, UR33, -R12 ;  /* 0x00000021c4077c23 */ /* 0x000fe2000801080c */
[----:B------:R-:W-:Y:S01]  /*d0c0*/  FFMA.FTZ R12, R191, UR33, -R13 ;  /* 0x00000021bf0c7c23 */ /* 0x000fe2000801080d */
[----:B------:R-:W-:Y:S01]  /*d0d0*/  PRMT R14, R14, 0x5410, R18 ;  /* 0x000054100e0e7816 */ /* 0x000fe20000000012 */
[----:B------:R-:W-:Y:S01]  /*d0e0*/  IMAD.MOV.U32 R191, RZ, RZ, R127 ;  /* 0x000000ffffbf7224 */ /* 0x000fe200078e007f */
[----:B------:R-:W1:Y:S01]  /*d0f0*/  MUFU.EX2 R22, R7 ;  /* 0x0000000700167308 */ /* 0x000e620000000800 */
[--C-:B------:R-:W-:Y:S01]  /*d100*/  HSET2.LE.AND R6, R6, R251.reuse, PT ;  /* 0x000000fb06067233 */ /* 0x100fe20003803000 */
[-C--:B------:R-:W-:Y:S01]  /*d110*/  FMUL.FTZ R163, R163, R3.reuse ;  /* 0x00000003a3a37220 */ /* 0x080fe20000410000 */
[-C--:B------:R-:W-:Y:S01]  /*d120*/  FMUL.FTZ R168, R168, R4.reuse ;  /* 0x00000004a8a87220 */ /* 0x080fe20000410000 */
[----:B------:R-:W-:Y:S01]  /*d130*/  FMUL.FTZ R169, R169, R4 ;  /* 0x00000004a9a97220 */ /* 0x000fe20000410000 */
[--C-:B---3--:R-:W-:Y:S01]  /*d140*/  FFMA.FTZ R5, R188, UR33, -R13.reuse ;  /* 0x00000021bc057c23 */ /* 0x108fe2000801080d */
[----:B------:R-:W-:Y:S01]  /*d150*/  FFMA.FTZ R13, R190, UR33, -R13 ;  /* 0x00000021be0d7c23 */ /* 0x000fe2000801080d */
[----:B------:R-:W-:Y:S01]  /*d160*/  IMAD.MOV.U32 R188, RZ, RZ, R124 ;  /* 0x000000ffffbc7224 */ /* 0x000fe200078e007c */
[----:B------:R-:W-:Y:S01]  /*d170*/  MUFU.EX2 R18, R12 ;  /* 0x0000000c00127308 */ /* 0x000fe20000000800 */
[----:B------:R-:W-:Y:S01]  /*d180*/  MOV R190, R126 ;  /* 0x0000007e00be7202 */ /* 0x000fe20000000f00 */
[-C--:B------:R-:W-:Y:S01]  /*d190*/  FMUL.FTZ R170, R170, R3.reuse ;  /* 0x00000003aaaa7220 */ /* 0x080fe20000410000 */
[-C--:B------:R-:W-:Y:S01]  /*d1a0*/  FMUL.FTZ R171, R171, R3.reuse ;  /* 0x00000003abab7220 */ /* 0x080fe20000410000 */
[-C--:B------:R-:W-:Y:S01]  /*d1b0*/  FMUL.FTZ R128, R128, R4.reuse ;  /* 0x0000000480807220 */ /* 0x080fe20000410000 */
[----:B------:R-:W-:Y:S01]  /*d1c0*/  FMUL.FTZ R129, R129, R4 ;  /* 0x0000000481817220 */ /* 0x000fe20000410000 */
[-C--:B------:R-:W-:Y:S01]  /*d1d0*/  FMUL.FTZ R130, R130, R3.reuse ;  /* 0x0000000382827220 */ /* 0x080fe20000410000 */
[----:B------:R-:W-:Y:S01]  /*d1e0*/  FMUL.FTZ R131, R131, R3 ;  /* 0x0000000383837220 */ /* 0x000fe20000410000 */
[----:B------:R3:W1:Y:S01]  /*d1f0*/  MUFU.EX2 R21, R5 ;  /* 0x0000000500157308 */ /* 0x0006620000000800 */
[----:B------:R-:W-:Y:S01]  /*d200*/  MOV R183, R177 ;  /* 0x000000b100b77202 */ /* 0x000fe20000000f00 */
[C---:B------:R-:W-:Y:S01]  /*d210*/  HMMA.16816.F32 R52, R8.reuse, R136, R52 ;  /* 0x000000880834723c */ /* 0x040fe20000001834 */
[----:B------:R-:W1:Y:S01]  /*d220*/  LDSM.16.MT88.4 R80, [R212+0xa800] ;  /* 0x00a80000d450783b */ /* 0x000e620000004200 */
[----:B------:R-:W-:Y:S01]  /*d230*/  MOV R183, R135 ;  /* 0x0000008700b77202 */ /* 0x000fe20000000f00 */
[----:B--2---:R-:W-:Y:S01]  /*d240*/  FADD.FTZ R2, R34, R2 ;  /* 0x0000000222027221 */ /* 0x004fe20000010000 */
[----:B------:R-:W-:Y:S01]  /*d250*/  MOV R181, R134 ;  /* 0x0000008600b57202 */ /* 0x000fe20000000f00 */
[----:B------:R-:W-:Y:S01]  /*d260*/  LDSM.16.MT88.4 R96, [R208+0xb800] ;  /* 0x00b80000d060783b */ /* 0x000fe20000004200 */
[----:B------:R-:W2:Y:S01]  /*d270*/  MUFU.EX2 R17, R13 ;  /* 0x0000000d00117308 */ /* 0x000ea20000000800 */
[C---:B------:R-:W-:Y:S01]  /*d280*/  HMMA.16816.F32 R176, R8.reuse, R46, R120 ;  /* 0x0000002e08b0723c */ /* 0x040fe20000001878 */
[----:B------:R-:W-:Y:S01]  /*d290*/  FFMA.FTZ R3, R248, R3, R183 ;  /* 0x00000003f8037223 */ /* 0x000fe200000100b7 */
[----:B------:R-:W-:Y:S01]  /*d2a0*/  LDSM.16.MT88.4 R120, [R213+0xb800] ;  /* 0x00b80000d578783b */ /* 0x000fe20000004200 */
[C---:B----4-:R-:W-:Y:S01]  /*d2b0*/  FADD.FTZ R2, R33.reuse, R2 ;  /* 0x0000000221027221 */ /* 0x050fe20000010000 */
[----:B------:R-:W-:Y:S01]  /*d2c0*/  MOV R135, R26 ;  /* 0x0000001a00877202 */ /* 0x000fe20000000f00 */
[----:B------:R-:W-:Y:S01]  /*d2d0*/  @P0 IMAD.MOV.U32 R135, RZ, RZ, R26 ;  /* 0x000000ffff870224 */ /* 0x000fe200078e001a */
[C---:B------:R-:W-:Y:S01]  /*d2e0*/  HMMA.16816.F32 R228, R8.reuse, R138, R64 ;  /* 0x0000008a08e4723c */ /* 0x040fe20000001840 */
[----:B------:R-:W-:Y:S01]  /*d2f0*/  IMAD.MOV.U32 R46, RZ, RZ, R172 ;  /* 0x000000ffff2e7224 */ /* 0x000fe200078e00ac */
[----:B---3--:R-:W-:Y:S01]  /*d300*/  F2FP.F16.F32.PACK_AB R5, R33, R34 ;  /* 0x000000222105723e */ /* 0x008fe200000000ff */
[----:B------:R-:W3:Y:S01]  /*d310*/  LDSM.16.MT88.4 R64, [R213+0xa800] ;  /* 0x00a80000d540783b */ /* 0x000ee20000004200 */
[----:B------:R-:W-:Y:S01]  /*d320*/  MOV R47, R173 ;  /* 0x000000ad002f7202 */ /* 0x000fe20000000f00 */
[----:B-----5:R-:W-:Y:S01]  /*d330*/  FADD.FTZ R2, R32, R2 ;  /* 0x0000000220027221 */ /* 0x020fe20000010000 */
[----:B------:R-:W-:Y:S01]  /*d340*/  LOP3.LUT R124, R6, R5, RZ, 0xc0, !PT ;  /* 0x00000005067c7212 */ /* 0x000fe200078ec0ff */
[----:B------:R-:W-:Y:S01]  /*d350*/  HMMA.16816.F32 R100, R8, R40, R100 ;  /* 0x000000280864723c */ /* 0x000fe20000001864 */
[----:B------:R-:W-:Y:S01]  /*d360*/  HSET2.LE.AND R5, R14, R251, PT ;  /* 0x000000fb0e057233 */ /* 0x000fe20003803000 */
[----:B-1----:R-:W-:Y:S01]  /*d370*/  FADD.FTZ R247, R22, R2 ;  /* 0x0000000216f77221 */ /* 0x002fe20000010000 */
[----:B------:R-:W-:-:S02]  /*d380*/  F2FP.F16.F32.PACK_AB R6, R21, R27 ;  /* 0x0000001b1506723e */ /* 0x000fc400000000ff */
[----:B------:R-:W-:Y:S01]  /*d390*/  MOV R134, R24 ;  /* 0x0000001800867202 */ /* 0x000fe20000000f00 */
[C---:B------:R-:W-:Y:S01]  /*d3a0*/  HMMA.16816.F32 R136, R8.reuse, R42, R108 ;  /* 0x0000002a0888723c */ /* 0x040fe2000000186c */
[----:B------:R-:W-:Y:S01]  /*d3b0*/  LOP3.LUT R125, R5, R6, RZ, 0xc0, !PT ;  /* 0x00000006057d7212 */ /* 0x000fe200078ec0ff */
[----:B------:R-:W-:Y:S01]  /*d3c0*/  IMAD.MOV.U32 R41, RZ, RZ, R153 ;  /* 0x000000ffff297224 */ /* 0x000fe200078e0099 */
[----:B------:R-:W-:Y:S01]  /*d3d0*/  HSET2.LE.AND R5, R20, R251, PT ;  /* 0x000000fb14057233 */ /* 0x000fe20003803000 */
[----:B------:R-:W-:Y:S01]  /*d3e0*/  LDSM.16.MT88.4 R108, [R210+0xb800] ;  /* 0x00b80000d26c783b */ /* 0x000fe20000004200 */
[----:B------:R-:W-:Y:S01]  /*d3f0*/  F2FP.F16.F32.PACK_AB R6, R22, R32 ;  /* 0x000000201606723e */ /* 0x000fe200000000ff */
[----:B------:R-:W-:Y:S01]  /*d400*/  HMMA.16816.F32 R160, R8, R44, R160 ;  /* 0x0000002c08a0723c */ /* 0x000fe200000018a0 */
[----:B------:R-:W-:Y:S02]  /*d410*/  MOV R40, R152 ;  /* 0x0000009800287202 */ /* 0x000fe40000000f00 */
[----:B------:R-:W-:-:S02]  /*d420*/  LOP3.LUT R126, R5, R6, RZ, 0xc0, !PT ;  /* 0x00000006057e7212 */ /* 0x000fc400078ec0ff */
[----:B------:R-:W-:Y:S01]  /*d430*/  HSET2.LE.AND R5, R19, R251, PT ;  /* 0x000000fb13057233 */ /* 0x000fe20003803000 */
[C---:B------:R-:W-:Y:S01]  /*d440*/  HMMA.16816.F32 R168, R8.reuse, R28, R168 ;  /* 0x0000001c08a8723c */ /* 0x040fe200000018a8 */
[----:B--2---:R-:W-:Y:S01]  /*d450*/  F2FP.F16.F32.PACK_AB R6, R17, R18 ;  /* 0x000000121106723e */ /* 0x004fe200000000ff */
[----:B------:R-:W-:Y:S01]  /*d460*/  IMAD.MOV.U32 R44, RZ, RZ, R50 ;  /* 0x000000ffff2c7224 */ /* 0x000fe200078e0032 */
[----:B------:R-:W-:Y:S02]  /*d470*/  MOV R45, R51 ;  /* 0x00000033002d7202 */ /* 0x000fe40000000f00 */
[----:B------:R-:W-:Y:S01]  /*d480*/  LOP3.LUT R127, R5, R6, RZ, 0xc0, !PT ;  /* 0x00000006057f7212 */ /* 0x000fe200078ec0ff */
[----:B------:R-:W-:Y:S01]  /*d490*/  FFMA.FTZ R5, R245, UR33, -R16 ;  /* 0x00000021f5057c23 */ /* 0x000fe20008010810 */
[----:B------:R-:W-:Y:S01]  /*d4a0*/  LOP3.LUT R6, R189, UR15, R190, 0x96, !PT ;  /* 0x0000000fbd067c12 */ /* 0x000fe2000f8e96be */
[----:B------:R-:W-:Y:S01]  /*d4b0*/  HMMA.16816.F32 R172, R8, R30, R128 ;  /* 0x0000001e08ac723c */ /* 0x000fe20000001880 */
[----:B------:R-:W-:Y:S01]  /*d4c0*/  MOV R42, R154 ;  /* 0x0000009a002a7202 */ /* 0x000fe20000000f00 */
[----:B------:R1:W2:Y:S01]  /*d4d0*/  MUFU.EX2 R23, R5 ;  /* 0x0000000500177308 */ /* 0x0002a20000000800 */
[----:B------:R-:W-:Y:S01]  /*d4e0*/  MOV R43, R155 ;  /* 0x0000009b002b7202 */ /* 0x000fe20000000f00 */
[----:B------:R-:W-:Y:S01]  /*d4f0*/  IMAD.WIDE.U32 R6, R6, -0x2daee0ad, RZ ;  /* 0xd2511f5306067825 */ /* 0x000fe200078e00ff */
[----:B------:R-:W4:Y:S01]  /*d500*/  LDSM.16.MT88.4 R152, [R208+0xa800] ;  /* 0x00a80000d098783b */ /* 0x000f220000004200 */
[C---:B------:R-:W-:Y:S02]  /*d510*/  HMMA.16816.F32 R72, R124.reuse, R80, R72 ;  /* 0x000000507c48723c */ /* 0x040fe40000001848 */
[----:B------:R-:W-:Y:S01]  /*d520*/  FFMA.FTZ R8, R250, UR33, -R16 ;  /* 0x00000021fa087c23 */ /* 0x000fe20008010810 */
[----:B------:R-:W-:Y:S01]  /*d530*/  IMAD.MOV.U32 R189, RZ, RZ, R133 ;  /* 0x000000ffffbd7224 */ /* 0x000fe200078e0085 */
[----:B------:R-:W-:Y:S01]  /*d540*/  LOP3.LUT R11, R6, 0xff, RZ, 0xc0, !PT ;  /* 0x000000ff060b7812 */ /* 0x000fe200078ec0ff */
[----:B------:R-:W5:Y:S01]  /*d550*/  LDSM.16.MT88.4 R48, [R210+0xa800] ;  /* 0x00a80000d230783b */ /* 0x000f620000004200 */
[--C-:B------:R-:W-:Y:S01]  /*d560*/  SHF.R.U32.HI R10, RZ, 0x10, R6.reuse ;  /* 0x00000010ff0a7819 */ /* 0x100fe20000011606 */
[----:B------:R2:W4:Y:S01]  /*d570*/  MUFU.EX2 R20, R8 ;  /* 0x0000000800147308 */ /* 0x0005220000000800 */
[----:B------:R-:W-:Y:S01]  /*d580*/  SHF.R.U32.HI R9, RZ, 0x18, R6 ;  /* 0x00000018ff097819 */ /* 0x000fe20000011606 */
[----:B------:R-:W5:Y:S01]  /*d590*/  LDSM.16.MT88.4 R28, [R212+0xb800] ;  /* 0x00b80000d41c783b */ /* 0x000f620000004200 */
[----:B------:R-:W-:Y:S01]  /*d5a0*/  LOP3.LUT R10, R10, 0xff, RZ, 0xc0, !PT ;  /* 0x000000ff0a0a7812 */ /* 0x000fe200078ec0ff */
[----:B------:R-:W-:Y:S01]  /*d5b0*/  FFMA.FTZ R4, R249, R4, R189 ;  /* 0x00000004f9047223 */ /* 0x000fe200000100bd */
[----:B---3--:R-:W-:Y:S01]  /*d5c0*/  HMMA.16816.F32 R56, R124, R64, R56 ;  /* 0x000000407c38723c */ /* 0x008fe20000001838 */
[----:B------:R-:W-:-:S02]  /*d5d0*/  MOV R133, R25 ;  /* 0x0000001900857202 */ /* 0x000fc40000000f00 */
[----:B-1----:R-:W-:Y:S01]  /*d5e0*/  LOP3.LUT R5, R7, UR5, R182, 0x96, !PT ;  /* 0x0000000507057c12 */ /* 0x002fe2000f8e96b6 */
[----:B------:R-:W-:Y:S01]  /*d5f0*/  FADD.FTZ R249, R181, R4 ;  /* 0x00000004b5f97221 */ /* 0x000fe20000010000 */
[----:B------:R-:W-:Y:S01]  /*d600*/  LOP3.LUT R7, R6, 0xffff, RZ, 0xc0, !PT ;  /* 0x0000ffff06077812 */ /* 0x000fe200078ec0ff */
[----:B------:R-:W-:Y:S01]  /*d610*/  FFMA.FTZ R6, R243, UR33, -R16 ;  /* 0x00000021f3067c23 */ /* 0x000fe20008010810 */
[----:B------:R-:W-:Y:S01]  /*d620*/  PRMT R10, R10, 0x5410, R9 ;  /* 0x000054100a0a7816 */ /* 0x000fe20000000009 */
[----:B------:R-:W-:Y:S01]  /*d630*/  FADD.FTZ R4, R252, R3 ;  /* 0x00000003fc047221 */ /* 0x000fe20000010000 */
[----:B------:R-:W-:Y:S01]  /*d640*/  SHF.R.U32.HI R7, RZ, 0x8, R7 ;  /* 0x00000008ff077819 */ /* 0x000fe20000011607 */
[----:B------:R1:W3:Y:S01]  /*d650*/  MUFU.EX2 R19, R6 ;  /* 0x0000000600137308 */ /* 0x0002e20000000800 */
[----:B------:R-:W-:Y:S01]  /*d660*/  FADD.FTZ R3, R194, R0 ;  /* 0x00000000c2037221 */ /* 0x000fe20000010000 */
[----:B--2---:R-:W-:Y:S01]  /*d670*/  FFMA.FTZ R8, R227, UR33, -R15 ;  /* 0x00000021e3087c23 */ /* 0x004fe2000801080f */
[----:B------:R-:W-:Y:S01]  /*d680*/  PRMT R11, R11, 0x5410, R7 ;  /* 0x000054100b0b7816 */ /* 0x000fe20000000007 */
[----:B------:R-:W-:Y:S01]  /*d690*/  FFMA.FTZ R7, R244, UR33, -R16 ;  /* 0x00000021f4077c23 */ /* 0x000fe20008010810 */
[----:B------:R-:W-:Y:S01]  /*d6a0*/  FADD.FTZ R0, R226, R4 ;  /* 0x00000004e2007221 */ /* 0x000fe20000010000 */
[----:B------:R-:W-:Y:S01]  /*d6b0*/  FADD.FTZ R249, R35, R249 ;  /* 0x000000f923f97221 */ /* 0x000fe20000010000 */
[----:B------:R-:W-:Y:S01]  /*d6c0*/  FADD.FTZ R3, R193, R3 ;  /* 0x00000003c1037221 */ /* 0x000fe20000010000 */
[----:B------:R2:W5:Y:S01]  /*d6d0*/  MUFU.EX2 R16, R7 ;  /* 0x0000000700107308 */ /* 0x0005620000000800 */
[----:B------:R-:W-:Y:S01]  /*d6e0*/  FADD.FTZ R4, R225, R0 ;  /* 0x00000000e1047221 */ /* 0x000fe20000010000 */
[----:B------:R-:W-:Y:S01]  /*d6f0*/  FADD.FTZ R249, R180, R249 ;  /* 0x000000f9b4f97221 */ /* 0x000fe20000010000 */
[----:B------:R-:W-:Y:S01]  /*d700*/  FADD.FTZ R0, R192, R3 ;  /* 0x00000003c0007221 */ /* 0x000fe20000010000 */
[C---:B------:R-:W-:Y:S01]  /*d710*/  HMMA.16816.F32 R60, R124.reuse, R66, R60 ;  /* 0x000000427c3c723c */ /* 0x040fe2000000183c */
[----:B------:R-:W-:Y:S01]  /*d720*/  @P0 MOV R134, R24 ;  /* 0x0000001800860202 */ /* 0x000fe20000000f00 */
[----:B------:R-:W-:Y:S01]  /*d730*/  FADD.FTZ R249, R23, R249 ;  /* 0x000000f917f97221 */ /* 0x000fe20000010000 */
[----:B------:R-:W-:Y:S01]  /*d740*/  FADD.FTZ R0, R27, R0 ;  /* 0x000000001b007221 */ /* 0x000fe20000010000 */
[----:B------:R5:W-:Y:S01]  /*d750*/  MUFU.EX2 R14, R8 ;  /* 0x00000008000e7308 */ /* 0x000be20000000800 */
[----:B-1----:R-:W-:Y:S01]  /*d760*/  LOP3.LUT R6, R5, 0xffff, RZ, 0xc0, !PT ;  /* 0x0000ffff05067812 */ /* 0x002fe200078ec0ff */
[----:B----4-:R-:W-:Y:S01]  /*d770*/  FADD.FTZ R249, R20, R249 ;  /* 0x000000f914f97221 */ /* 0x010fe20000010000 */
[----:B------:R-:W-:Y:S01]  /*d780*/  FADD.FTZ R0, R21, R0 ;  /* 0x0000000015007221 */ /* 0x000fe20000010000 */
[----:B------:R-:W-:Y:S01]  /*d790*/  HMMA.16816.F32 R140, R124, R152, R140 ;  /* 0x000000987c8c723c */ /* 0x000fe2000000188c */
[----:B------:R-:W-:Y:S01]  /*d7a0*/  @P0 MOV R133, R25 ;  /* 0x0000001900850202 */ /* 0x000fe20000000f00 */
[----:B---3--:R-:W-:Y:S01]  /*d7b0*/  FADD.FTZ R249, R19, R249 ;  /* 0x000000f913f97221 */ /* 0x008fe20000010000 */
[----:B------:R-:W-:Y:S01]  /*d7c0*/  FADD.FTZ R0, R18, R0 ;  /* 0x0000000012007221 */ /* 0x000fe20000010000 */
[----:B--2---:R-:W-:-:S02]  /*d7d0*/  SHF.R.U32.HI R7, RZ, 0x8, R6 ;  /* 0x00000008ff077819 */ /* 0x004fc40000011606 */
[----:B------:R-:W-:Y:S01]  /*d7e0*/  HMMA.16816.F32 R148, R124, R154, R148 ;  /* 0x0000009a7c94723c */ /* 0x000fe20000001894 */
[----:B------:R-:W-:Y:S01]  /*d7f0*/  LOP3.LUT R6, R5, 0xff, RZ, 0xc0, !PT ;  /* 0x000000ff05067812 */ /* 0x000fe200078ec0ff */
[----:B-----5:R-:W-:Y:S01]  /*d800*/  FADD.FTZ R249, R16, R249 ;  /* 0x000000f910f97221 */ /* 0x020fe20000010000 */
[----:B------:R-:W-:-:S03]  /*d810*/  FADD.FTZ R246, R17, R0 ;  /* 0x0000000011f67221 */ /* 0x000fc60000010000 */
[----:B------:R-:W-:Y:S01]  /*d820*/  HMMA.16816.F32 R40, R124, R48, R40 ;  /* 0x000000307c28723c */ /* 0x000fe20000001828 */
[----:B------:R-:W-:Y:S01]  /*d830*/  PRMT R8, R6, 0x5410, R7 ;  /* 0x0000541006087816 */ /* 0x000fe20000000007 */
[----:B------:R-:W-:Y:S01]  /*d840*/  FFMA.FTZ R6, R240, UR33, -R15 ;  /* 0x00000021f0067c23 */ /* 0x000fe2000801080f */
[----:B------:R-:W-:-:S03]  /*d850*/  SHF.R.U32.HI R7, RZ, 0x10, R5 ;  /* 0x00000010ff077819 */ /* 0x000fc60000011605 */
[----:B------:R1:W2:Y:S01]  /*d860*/  MUFU.EX2 R13, R6 ;  /* 0x00000006000d7308 */ /* 0x0002a20000000800 */
[----:B------:R-:W-:Y:S01]  /*d870*/  HSET2.LE.AND R8, R8, R251, PT ;  /* 0x000000fb08087233 */ /* 0x000fe20003803000 */
[C---:B------:R-:W-:Y:S06]  /*d880*/  HMMA.16816.F32 R44, R124.reuse, R50, R44 ;  /* 0x000000327c2c723c */ /* 0x040fec000000182c */
[C---:B------:R-:W-:Y:S06]  /*d890*/  HMMA.16816.F32 R76, R124.reuse, R82, R76 ;  /* 0x000000527c4c723c */ /* 0x040fec000000184c */
[----:B------:R-:W-:Y:S01]  /*d8a0*/  HMMA.16816.F32 R88, R124, R96, R88 ;  /* 0x000000607c58723c */ /* 0x000fe20000001858 */
[----:B-1----:R-:W-:-:S02]  /*d8b0*/  SHF.R.U32.HI R6, RZ, 0x18, R5 ;  /* 0x00000018ff067819 */ /* 0x002fc40000011605 */
[----:B------:R-:W-:Y:S01]  /*d8c0*/  LOP3.LUT R5, R7, 0xff, RZ, 0xc0, !PT ;  /* 0x000000ff07057812 */ /* 0x000fe200078ec0ff */
[--C-:B------:R-:W-:Y:S02]  /*d8d0*/  FFMA.FTZ R7, R242, UR33, -R15.reuse ;  /* 0x00000021f2077c23 */ /* 0x100fe4000801080f */
[C---:B------:R-:W-:Y:S01]  /*d8e0*/  HMMA.16816.F32 R92, R124.reuse, R98, R92 ;  /* 0x000000627c5c723c */ /* 0x040fe2000000185c */
[----:B------:R-:W-:Y:S01]  /*d8f0*/  PRMT R9, R5, 0x5410, R6 ;  /* 0x0000541005097816 */ /* 0x000fe20000000006 */
[----:B------:R-:W-:Y:S01]  /*d900*/  FFMA.FTZ R6, R241, UR33, -R15 ;  /* 0x00000021f1067c23 */ /* 0x000fe2000801080f */
[----:B------:R1:W-:Y:S01]  /*d910*/  MUFU.EX2 R12, R7 ;  /* 0x00000007000c7308 */ /* 0x0003e20000000800 */
[--C-:B------:R-:W-:Y:S02]  /*d920*/  HSET2.LE.AND R5, R11, R251.reuse, PT ;  /* 0x000000fb0b057233 */ /* 0x100fe40003803000 */
[----:B------:R-:W-:Y:S01]  /*d930*/  HMMA.16816.F32 R104, R124, R108, R104 ;  /* 0x0000006c7c68723c */ /* 0x000fe20000001868 */
[----:B------:R-:W-:-:S05]  /*d940*/  HSET2.LE.AND R9, R9, R251, PT ;  /* 0x000000fb09097233 */ /* 0x000fca0003803000 */
[C---:B------:R-:W-:Y:S06]  /*d950*/  HMMA.16816.F32 R156, R124.reuse, R110, R156 ;  /* 0x0000006e7c9c723c */ /* 0x040fec000000189c */
[C---:B------:R-:W-:Y:S01]  /*d960*/  HMMA.16816.F32 R112, R124.reuse, R120, R112 ;  /* 0x000000787c70723c */ /* 0x040fe20000001870 */
[----:B-1----:R-:W-:Y:S02]  /*d970*/  HSET2.LE.AND R7, R10, R251, PT ;  /* 0x000000fb0a077233 */ /* 0x002fe40003803000 */
[----:B------:R1:W3:Y:S03]  /*d980*/  MUFU.EX2 R10, R6 ;  /* 0x00000006000a7308 */ /* 0x0002e60000000800 */
[C---:B------:R-:W-:Y:S06]  /*d990*/  HMMA.16816.F32 R116, R124.reuse, R122, R116 ;  /* 0x0000007a7c74723c */ /* 0x040fec0000001874 */
[C---:B------:R-:W-:Y:S06]  /*d9a0*/  HMMA.16816.F32 R164, R124.reuse, R28, R164 ;  /* 0x0000001c7ca4723c */ /* 0x040fec00000018a4 */
[----:B------:R-:W-:Y:S01]  /*d9b0*/  HMMA.16816.F32 R124, R124, R30, R204 ;  /* 0x0000001e7c7c723c */ /* 0x000fe200000018cc */
[----:B-1----:R-:W-:-:S04]  /*d9c0*/  F2FP.F16.F32.PACK_AB R6, R16, R19 ;  /* 0x000000131006723e */ /* 0x002fc800000000ff */
[----:B------:R-:W-:Y:S02]  /*d9d0*/  LOP3.LUT R130, R5, R6, RZ, 0xc0, !PT ;  /* 0x0000000605827212 */ /* 0x000fe400078ec0ff */
[----:B--2---:R-:W-:-:S04]  /*d9e0*/  F2FP.F16.F32.PACK_AB R5, R13, R14 ;  /* 0x0000000e0d05723e */ /* 0x004fc800000000ff */
[----:B------:R-:W-:Y:S02]  /*d9f0*/  LOP3.LUT R131, R7, R5, RZ, 0xc0, !PT ;  /* 0x0000000507837212 */ /* 0x000fe400078ec0ff */
[----:B------:R-:W-:-:S04]  /*da00*/  F2FP.F16.F32.PACK_AB R5, R20, R23 ;  /* 0x000000171405723e */ /* 0x000fc800000000ff */
[----:B------:R-:W-:Y:S02]  /*da10*/  LOP3.LUT R128, R8, R5, RZ, 0xc0, !PT ;  /* 0x0000000508807212 */ /* 0x000fe400078ec0ff */
[----:B---3--:R-:W-:Y:S01]  /*da20*/  F2FP.F16.F32.PACK_AB R5, R10, R12 ;  /* 0x0000000c0a05723e */ /* 0x008fe200000000ff */
[----:B------:R-:W-:-:S03]  /*da30*/  FADD.FTZ R12, R12, R4 ;  /* 0x000000040c0c7221 */ /* 0x000fc60000010000 */
[----:B------:R-:W-:Y:S01]  /*da40*/  LOP3.LUT R129, R9, R5, RZ, 0xc0, !PT ;  /* 0x0000000509817212 */ /* 0x000fe200078ec0ff */
[----:B------:R-:W-:-:S04]  /*da50*/  FADD.FTZ R10, R10, R12 ;  /* 0x0000000c0a0a7221 */ /* 0x000fc80000010000 */
[----:B------:R-:W-:Y:S02]  /*da60*/  FADD.FTZ R14, R14, R10 ;  /* 0x0000000a0e0e7221 */ /* 0x000fe40000010000 */
[----:B------:R-:W-:Y:S02]  /*da70*/  HMMA.16816.F32 R144, R128, R152, R144 ;  /* 0x000000988090723c */ /* 0x000fe40000001890 */
[----:B------:R-:W-:-:S04]  /*da80*/  FADD.FTZ R248, R13, R14 ;  /* 0x0000000e0df87221 */ /* 0x000fc80000010000 */
        /* <DEDUP_REMOVED lines=14> */
[----:B------:R-:W-:-:S04]  /*db70*/  @P0 IMAD.MOV.U32 R136, RZ, RZ, R132 ;  /* 0x000000ffff880224 */ /* 0x000fc800078e0084 */
[C---:B------:R-:W-:Y:S06]  /*db80*/  HMMA.16816.F32 R168, R128.reuse, R28, R168 ;  /* 0x0000001c80a8723c */ /* 0x040fec00000018a8 */
[----:B------:R-:W-:Y:S01]  /*db90*/  HMMA.16816.F32 R128, R128, R30, R172 ;  /* 0x0000001e8080723c */ /* 0x000fe200000018ac */
[----:B------:R-:W-:-:S08]  /*dba0*/  NOP ;  /* 0x0000000000007918 */ /* 0x000fd00000000000 */
[----:B------:R-:W-:-:S15]  /*dbb0*/  @P0 BRA `(.L_x_1058) ;  /* 0x0000000000040947 */ /* 0x000fde0003800000 */
.L_x_1054:
[----:B------:R-:W-:-:S12]  /*dbc0*/  UIADD3 UR32, UR4, -0x1, URZ ;  /* 0xffffffff04207890 */ /* 0x000fd8000fffe03f */
.L_x_1058:
[----:B------:R-:W-:-:S13]  /*dbd0*/  ISETP.LE.AND P0, PT, RZ, UR32, PT ;  /* 0x00000020ff007c0c */ /* 0x000fda000bf03270 */
[----:B------:R-:W-:Y:S05]  /*dbe0*/  @!P0 BRA `(.L_x_1059) ;  /* 0x0000002c004c8947 */ /* 0x000fea0003800000 */
[----:B------:R-:W2:Y:S01]  /*dbf0*/  LDL.LU R3, [R1+0x44] ;  /* 0x0000440001037983 */ /* 0x000ea20000300800 */
[----:B------:R-:W1:Y:S01]  /*dc00*/  LDC.U8 R0, c[0x0][0x388] ;  /* 0x0000e200ff007b82 */ /* 0x000e620000000000 */
[----:B------:R-:W-:Y:S01]  /*dc10*/  IMAD.MOV.U32 R138, RZ, RZ, R134 ;  /* 0x000000ffff8a7224 */ /* 0x000fe200078e0086 */
[----:B------:R-:W-:Y:S01]  /*dc20*/  MOV R137, R133 ;  /* 0x0000008500897202 */ /* 0x000fe20000000f00 */
[----:B------:R-:W3:Y:S01]  /*dc30*/  LDL R2, [R1+0x20] ;  /* 0x0000200001027983 */ /* 0x000ee20000100800 */
[----:B------:R-:W-:Y:S01]  /*dc40*/  USHF.L.U64.HI UR34, UR35, 0x1, UR34 ;  /* 0x0000000123227899 */ /* 0x000fe20008010222 */
[----:B------:R-:W-:Y:S02]  /*dc50*/  ULDC UR4, c[0x0][0x2ec] ;  /* 0x0000bb0000047ab9 */ /* 0x000fe40000000800 */
[----:B------:R-:W4:Y:S01]  /*dc60*/  LDL.LU R5, [R1+0x40] ;  /* 0x0000400001057983 */ /* 0x000f220000300800 */
[----:B------:R-:W-:Y:S01]  /*dc70*/  ULDC.64 UR10, c[0x0][0x220] ;  /* 0x00008800000a7ab9 */ /* 0x000fe20000000a00 */
[----:B------:R-:W-:Y:S01]  /*dc80*/  ULDC.64 UR6, c[0x0][0x218] ;  /* 0x0000860000067ab9 */ /* 0x000fe20000000a00 */
[----:B------:R-:W-:Y:S01]  /*dc90*/  ULDC.64 UR8, c[0x0][0x248] ;  /* 0x0000920000087ab9 */ /* 0x000fe20000000a00 */
[----:B------:R-:W5:Y:S01]  /*dca0*/  LDL.LU R4, [R1+0x50] ;  /* 0x0000500001047983 */ /* 0x000f620000300800 */
[----:B------:R-:W-:Y:S01]  /*dcb0*/  USHF.L.U32 UR35, UR35, 0x1, URZ ;  /* 0x0000000123237899 */ /* 0x000fe2000800063f */
[----:B-1----:R-:W-:-:S02]  /*dcc0*/  PRMT R250, R0, 0x7054, R0 ;  /* 0x0000705400fa7816 */ /* 0x002fc40000000000 */
[----:B------:R-:W-:Y:S02]  /*dcd0*/  MOV R0, R136 ;  /* 0x0000008800007202 */ /* 0x000fe40000000f00 */
[----:B--2---:R-:W-:Y:S02]  /*dce0*/  MOV R6, R3 ;  /* 0x0000000300067202 */ /* 0x004fe40000000f00 */
[----:B------:R-:W-:Y:S01]  /*dcf0*/  MOV R3, R135 ;  /* 0x0000008700037202 */ /* 0x000fe20000000f00 */
[----:B---3--:R-:W-:-:S04]  /*dd00*/  IMAD.WIDE.U32 R224, R2, -0x2daee0ad, RZ ;  /* 0xd2511f5302e07825 */ /* 0x008fc800078e00ff */
[----:B----4-:R-:W-:-:S04]  /*dd10*/  IMAD.WIDE.U32 R8, R5, -0x326172a9, RZ ;  /* 0xcd9e8d5705087825 */ /* 0x010fc800078e00ff */
[----:B-----5:R-:W-:Y:S01]  /*dd20*/  IMAD.WIDE.U32 R4, R4, -0x326172a9, RZ ;  /* 0xcd9e8d5704047825 */ /* 0x020fe200078e00ff */
[----:B------:R-:W-:Y:S01]  /*dd30*/  STL.64 [R1+0x8], R8 ;  /* 0x0000080801007387 */ /* 0x000fe20000100a00 */
[----:B------:R-:W-:-:S03]  /*dd40*/  LOP3.LUT R236, R9, R6, RZ, 0x3c, !PT ;  /* 0x0000000609ec7212 */ /* 0x000fc600078e3cff */
[----:B------:R1:W-:Y:S01]  /*dd50*/  STL.64 [R1], R4 ;  /* 0x0000000401007387 */ /* 0x0003e20000100a00 */
[----:B------:R-:W-:-:S03]  /*dd60*/  LOP3.LUT R234, R5, R6, RZ, 0x3c, !PT ;  /* 0x0000000605ea7212 */ /* 0x000fc600078e3cff */
[----:B------:R-:W2:Y:S04]  /*dd70*/  LDL.LU.64 R6, [R1+0x48] ;  /* 0x0000480001067983 */ /* 0x000ea80000300a00 */
[----:B-1----:R-:W2:Y:S01]  /*dd80*/  LDL.LU.64 R4, [R1+0x20] ;  /* 0x0000200001047983 */ /* 0x002ea20000300a00 */
[----:B------:R-:W-:-:S04]  /*dd90*/  IMAD.WIDE.U32 R236, R236, -0x2daee0ad, RZ ;  /* 0xd2511f53ecec7825 */ /* 0x000fc800078e00ff */
[----:B------:R-:W-:-:S04]  /*dda0*/  IMAD.WIDE.U32 R234, R234, -0x2daee0ad, RZ ;  /* 0xd2511f53eaea7825 */ /* 0x000fc800078e00ff */
[----:B--2---:R-:W-:-:S05]  /*ddb0*/  IMAD.MOV.U32 R4, RZ, RZ, R6 ;  /* 0x000000ffff047224 */ /* 0x004fca00078e0006 */
[----:B------:R1:W-:Y:S01]  /*ddc0*/  STL.64 [R1+0x20], R4 ;  /* 0x0000200401007387 */ /* 0x0003e20000100a00 */
[----:B------:R-:W-:Y:S05]  /*ddd0*/  BRA `(.L_x_1060) ;  /* 0x0000000000687947 */ /* 0x000fea0003800000 */
.L_x_1062:
        /* <DEDUP_REMOVED lines=15> */
[----:B------:R-:W-:Y:S04]  /*ded0*/  LEA.HI.X R133, R2, UR7, R133, 0x1, P2 ;  /* 0x0000000702857c11 */ /* 0x000fe800090f0c85 */
        /* <DEDUP_REMOVED lines=8> */
[----:B------:R-:W0:Y:S01]  /*df60*/  LDGDEPBAR ;  /* 0x00000000000079af */ /* 0x000e220000000000 */
[----:B------:R-:W-:Y:S05]  /*df70*/  BRA `(.L_x_1061) ;  /* 0x0000000800207947 */ /* 0x000fea0003800000 */
.L_x_1060:
[----:B-1----:R-:W2:Y:S01]  /*df80*/  LDL.64 R4, [R1+0x20] ;  /* 0x0000200001047983 */ /* 0x002ea20000100a00 */
[----:B------:R-:W-:Y:S04]  /*df90*/  DEPBAR.LE SB0, 0x0 ;  /* 0x000080000000791a */ /* 0x000fe80000000000 */
[----:B------:R-:W-:Y:S01]  /*dfa0*/  BAR.SYNC.DEFER_BLOCKING 0x0 ;  /* 0x0000000000007b1d */ /* 0x000fe20000010000 */
[----:B------:R-:W-:Y:S01]  /*dfb0*/  USHF.R.S32.HI UR36, URZ, 0x1f, UR32 ;  /* 0x0000001f3f247899 */ /* 0x000fe20008011420 */
[----:B------:R-:W-:Y:S01]  /*dfc0*/  IMAD.U32 R6, RZ, RZ, UR32 ;  /* 0x00000020ff067e24 */ /* 0x000fe2000f8e00ff */
        /* <DEDUP_REMOVED lines=12> */
[----:B------:R-:W-:Y:S01]  /*e090*/  ISETP.LT.AND P0, PT, RZ, UR32, PT ;  /* 0x00000020ff007c0c */ /* 0x000fe2000bf01270 */
[----:B------:R-:W-:Y:S04]  /*e0a0*/  LDGSTS.E.BYPASS.LTC128B.128 [R223+0xb000], desc[UR20][R4.64+0x80] ;  /* 0x0b00008004df7fae */ /* 0x000fe8000b901d54 */
[----:B------:R-:W-:Y:S04]  /*e0b0*/  LDGSTS.E.BYPASS.LTC128B.128 [R223+0xa800], desc[UR20][R6.64] ;  /* 0x0a80000006df7fae */ /* 0x000fe8000b901d54 */
[----:B------:R1:W-:Y:S04]  /*e0c0*/  LDGSTS.E.BYPASS.LTC128B.128 [R223+0xb800], desc[UR20][R6.64+0x80] ;  /* 0x0b80008006df7fae */ /* 0x0003e8000b901d54 */
[----:B------:R-:W-:Y:S04]  /*e0d0*/  LDSM.16.M88.4 R32, [R209] ;  /* 0x00000000d120783b */ /* 0x000fe80000000200 */
[----:B------:R-:W1:Y:S04]  /*e0e0*/  LDSM.16.M88.4 R16, [R218] ;  /* 0x00000000da10783b */ /* 0x000e680000000200 */
[----:B------:R-:W2:Y:S04]  /*e0f0*/  LDSM.16.M88.4 R28, [R209+0x2000] ;  /* 0x00200000d11c783b */ /* 0x000ea80000000200 */
[----:B------:R-:W3:Y:S04]  /*e100*/  LDSM.16.M88.4 R132, [R218+0x800] ;  /* 0x00080000da84783b */ /* 0x000ee80000000200 */
[----:B------:R-:W0:Y:S04]  /*e110*/  LDGDEPBAR ;  /* 0x00000000000079af */ /* 0x000e280000000000 */
[----:B------:R-:W-:Y:S04]  /*e120*/  LDSM.16.M88.4 R172, [R211] ;  /* 0x00000000d3ac783b */ /* 0x000fe80000000200 */
[----:B------:R-:W4:Y:S04]  /*e130*/  LDSM.16.M88.4 R176, [R219] ;  /* 0x00000000dbb0783b */ /* 0x000f280000000200 */
[----:B------:R-:W5:Y:S04]  /*e140*/  LDSM.16.M88.4 R180, [R211+0x2000] ;  /* 0x00200000d3b4783b */ /* 0x000f680000000200 */
[----:B------:R-:W5:Y:S04]  /*e150*/  LDSM.16.M88.4 R184, [R222] ;  /* 0x00000000deb8783b */ /* 0x000f680000000200 */
[----:B------:R-:W-:Y:S04]  /*e160*/  LDSM.16.M88.4 R188, [R217] ;  /* 0x00000000d9bc783b */ /* 0x000fe80000000200 */
[----:B------:R-:W5:Y:S01]  /*e170*/  LDSM.16.M88.4 R192, [R216] ;  /* 0x00000000d8c0783b */ /* 0x000f620000000200 */
        /* <DEDUP_REMOVED lines=13> */
[C---:B-----5:R-:W-:Y:S06]  /*e250*/  HMMA.16816.F32 R8, R180.reuse, R176, R8 ;  /* 0x000000b0b408723c */ /* 0x060fec0000001808 */
        /* <DEDUP_REMOVED lines=9> */
[----:B------:R-:W5:Y:S01]  /*e2f0*/  LDSM.16.M88.4 R184, [R218+0x1000] ;  /* 0x00100000dab8783b */ /* 0x000f620000000200 */
        /* <DEDUP_REMOVED lines=24> */
[-C--:B-----5:R-:W-:Y:S06]  /*e480*/  HMMA.16816.F32 R4, R180, R184.reuse, R4 ;  /* 0x000000b8b404723c */ /* 0x0a0fec0000001804 */
        /* <DEDUP_REMOVED lines=10> */
[----:B------:R-:W5:Y:S01]  /*e530*/  LDSM.16.M88.4 R180, [R215+0x4000] ;  /* 0x00400000d7b4783b */ /* 0x000f620000000200 */
        /* <DEDUP_REMOVED lines=20> */
[-C--:B-----5:R-:W-:Y:S06]  /*e680*/  HMMA.16816.F32 R4, R180, R192.reuse, R4 ;  /* 0x000000c0b404723c */ /* 0x0a0fec0000001804 */
        /* <DEDUP_REMOVED lines=18> */
[----:B------:R-:W-:Y:S05]  /*e7b0*/  FMNMX.FTZ R2, R23, R2, !PT ;  /* 0x0000000217027209 */ /* 0x000fea0007810000 */
[----:B------:R-:W-:Y:S02]  /*e7c0*/  FMNMX.FTZ R136, R32, R136, !PT ;  /* 0x0000008820887209 */ /* 0x000fe40007810000 */
[----:B------:R-:W-:Y:S02]  /*e7d0*/  FMNMX.FTZ R139, R34, R2, !PT ;  /* 0x00000002228b7209 */ /* 0x000fe40007810000 */
[----:B------:R-:W-:Y:S01]  /*e7e0*/  FMNMX.FTZ R136, R33, R136, !PT ;  /* 0x0000008821887209 */ /* 0x000fe20007810000 */
[----:B------:R-:W-:Y:S06]  /*e7f0*/  @P0 BRA `(.L_x_1062) ;  /* 0xfffffff400780947 */ /* 0x000fec000383ffff */
.L_x_1061:
[----:B------:R-:W2:Y:S01]  /*e800*/  LDL.64 R180, [R1+0x8] ;  /* 0x0000080001b47983 */ /* 0x000ea20000100a00 */
[----:B------:R-:W-:Y:S02]  /*e810*/  FMNMX.FTZ R2, R35, R139, !PT ;  /* 0x0000008b23027209 */ /* 0x000fe40007810000 */
[--C-:B------:R-:W-:Y:S02]  /*e820*/  LOP3.LUT R176, R237, UR29, R224.reuse, 0x96, !PT ;  /* 0x0000001dedb07c12 */ /* 0x100fe4000f8e96e0 */
[----:B------:R-:W-:Y:S01]  /*e830*/  LOP3.LUT R174, R235, UR29, R224, 0x96, !PT ;  /* 0x0000001debae7c12 */ /* 0x000fe2000f8e96e0 */
[----:B------:R-:W3:Y:S02]  /*e840*/  LDL.64 R178, [R1] ;  /* 0x0000000001b27983 */ /* 0x000ee40000100a00 */
[----:B------:R-:W-:Y:S04]  /*e850*/  IMAD.WIDE.U32 R176, R176, -0x326172a9, RZ ;  /* 0xcd9e8d57b0b07825 */ /* 0x000fe800078e00ff */
[----:B-1----:R-:W1:Y:S01]  /*e860*/  SHFL.BFLY PT, R132, R136, 0x2, 0x1f ;  /* 0x0c401f0088847f89 */ /* 0x002e6200000e0000 */
[----:B------:R-:W-:Y:S07]  /*e870*/  IMAD.WIDE.U32 R174, R174, -0x326172a9, RZ ;  /* 0xcd9e8d57aeae7825 */ /* 0x000fee00078e00ff */
[----:B------:R-:W4:Y:S08]  /*e880*/  SHFL.BFLY PT, R133, R2, 0x2, 0x1f ;  /* 0x0c401f0002857f89 */ /* 0x000f3000000e0000 */
[----:B------:R-:W-:Y:S01]  /*e890*/  LDSM.16.MT88.4 R184, [R210+0xa000] ;  /* 0x00a00000d2b8783b */ /* 0x000fe20000004200 */
[----:B-1----:R-:W-:Y:S02]  /*e8a0*/  FMNMX.FTZ R136, R136, R132, !PT ;  /* 0x0000008488887209 */ /* 0x002fe40007810000 */
[----:B------:R-:W-:Y:S02]  /*e8b0*/  FMNMX.FTZ R132, R8, R137, !PT ;  /* 0x0000008908847209 */ /* 0x000fe40007810000 */
[----:B----4-:R-:W-:Y:S03]  /*e8c0*/  FMNMX.FTZ R2, R2, R133, !PT ;  /* 0x0000008502027209 */ /* 0x010fe60007810000 */
[----:B------:R-:W1:Y:S01]  /*e8d0*/  SHFL.BFLY PT, R134, R136, 0x1, 0x1f ;  /* 0x0c201f0088867f89 */ /* 0x000e6200000e0000 */
[----:B------:R-:W-:Y:S07]  /*e8e0*/  FMNMX.FTZ R132, R9, R132, !PT ;  /* 0x0000008409847209 */ /* 0x000fee0007810000 */
[----:B------:R-:W4:Y:S01]  /*e8f0*/  SHFL.BFLY PT, R135, R2, 0x1, 0x1f ;  /* 0x0c201f0002877f89 */ /* 0x000f2200000e0000 */
[----:B------:R-:W-:Y:S04]  /*e900*/  FMNMX.FTZ R132, R12, R132, !PT ;  /* 0x000000840c847209 */ /* 0x000fe80007810000 */
[----:B------:R-:W-:Y:S04]  /*e910*/  FMNMX.FTZ R132, R13, R132, !PT ;  /* 0x000000840d847209 */ /* 0x000fe80007810000 */
[----:B------:R-:W-:Y:S02]  /*e920*/  FMNMX.FTZ R133, R24, R132, !PT ;  /* 0x0000008418857209 */ /* 0x000fe40007810000 */
[----:B------:R-:W-:Y:S02]  /*e930*/  FMNMX.FTZ R132, R10, R138, !PT ;  /* 0x0000008a0a847209 */ /* 0x000fe40007810000 */
[----:B------:R-:W-:Y:S02]  /*e940*/  FMNMX.FTZ R133, R25, R133, !PT ;  /* 0x0000008519857209 */ /* 0x000fe40007810000 */
[----:B------:R-:W-:Y:S02]  /*e950*/  FMNMX.FTZ R132, R11, R132, !PT ;  /* 0x000000840b847209 */ /* 0x000fe40007810000 */
[----:B------:R-:W-:Y:S02]  /*e960*/  FMNMX.FTZ R133, R28, R133, !PT ;  /* 0x000000851c857209 */ /* 0x000fe40007810000 */
[----:B------:R-:W-:Y:S02]  /*e970*/  FMNMX.FTZ R132, R14, R132, !PT ;  /* 0x000000840e847209 */ /* 0x000fe40007810000 */
[----:B-1----:R-:W-:Y:S02]  /*e980*/  FMNMX.FTZ R136, R136, R134, !PT ;  /* 0x0000008688887209 */ /* 0x002fe40007810000 */
[----:B------:R-:W-:Y:S02]  /*e990*/  FMNMX.FTZ R134, R15, R132, !PT ;  /* 0x000000840f867209 */ /* 0x000fe40007810000 */
[----:B----4-:R-:W-:Y:S01]  /*e9a0*/  FMNMX.FTZ R135, R2, R135, !PT ;  /* 0x0000008702877209 */ /* 0x010fe20007810000 */
[C---:B------:R-:W-:Y:S01]  /*e9b0*/  FADD.FTZ R0, -R136.reuse, R0 ;  /* 0x0000000088007221 */ /* 0x040fe20000010100 */
[----:B------:R-:W-:Y:S01]  /*e9c0*/  FMUL.FTZ R189, R136, UR4 ;  /* 0x0000000488bd7c20 */ /* 0x000fe20008410000 */
[----:B------:R-:W-:Y:S02]  /*e9d0*/  FMNMX.FTZ R133, R29, R133, !PT ;  /* 0x000000851d857209 */ /* 0x000fe40007810000 */
[----:B------:R-:W-:Y:S01]  /*e9e0*/  FMUL.FTZ R2, R0, UR4 ;  /* 0x0000000400027c20 */ /* 0x000fe20008410000 */
[----:B------:R-:W-:Y:S01]  /*e9f0*/  FADD.FTZ R0, -R135, R3 ;  /* 0x0000000387007221 */ /* 0x000fe20000010100 */
[----:B------:R-:W-:Y:S01]  /*ea00*/  FSETP.NEU.FTZ.AND P1, PT, R136, -INF , PT ;  /* 0xff8000008800780b */ /* 0x000fe20003f3d000 */
[----:B------:R-:W1:Y:S01]  /*ea10*/  SHFL.BFLY PT, R139, R133, 0x2, 0x1f ;  /* 0x0c401f00858b7f89 */ /* 0x000e6200000e0000 */
[----:B------:R4:W5:Y:S01]  /*ea20*/  MUFU.EX2 R132, R2 ;  /* 0x0000000200847308 */ /* 0x0009620000000800 */
[----:B------:R-:W-:Y:S01]  /*ea30*/  FMUL.FTZ R0, R0, UR4 ;  /* 0x0000000400007c20 */ /* 0x000fe20008410000 */
[----:B------:R-:W-:Y:S01]  /*ea40*/  FSEL R189, R189, RZ, P1 ;  /* 0x000000ffbdbd7208 */ /* 0x000fe20000800000 */
[C---:B------:R-:W-:Y:S01]  /*ea50*/  FMUL.FTZ R188, R135.reuse, UR4 ;  /* 0x0000000487bc7c20 */ /* 0x040fe20008410000 */
[----:B------:R-:W-:Y:S03]  /*ea60*/  FSETP.NEU.FTZ.AND P1, PT, R135, -INF , PT ;  /* 0xff8000008700780b */ /* 0x000fe60003f3d000 */
[--C-:B------:R-:W-:Y:S03]  /*ea70*/  FFMA.FTZ R16, R16, UR4, -R189.reuse ;  /* 0x0000000410107c23 */ /* 0x100fe600080108bd */
[----:B------:R1:W1:Y:S01]  /*ea80*/  MUFU.EX2 R3, R0 ;  /* 0x0000000000037308 */ /* 0x0002620000000800 */
[----:B------:R-:W-:Y:S01]  /*ea90*/  FSEL R188, R188, RZ, P1 ;  /* 0x000000ffbcbc7208 */ /* 0x000fe20000800000 */
[--C-:B------:R-:W-:Y:S01]  /*eaa0*/  FFMA.FTZ R17, R17, UR4, -R189.reuse ;  /* 0x0000000411117c23 */ /* 0x100fe200080108bd */
[--C-:B------:R-:W-:Y:S01]  /*eab0*/  FFMA.FTZ R32, R32, UR4, -R189.reuse ;  /* 0x0000000420207c23 */ /* 0x100fe200080108bd */
[--C-:B------:R-:W-:Y:S01]  /*eac0*/  FFMA.FTZ R33, R33, UR4, -R189.reuse ;  /* 0x0000000421217c23 */ /* 0x100fe200080108bd */
[--C-:B------:R-:W-:Y:S01]  /*ead0*/  FFMA.FTZ R20, R20, UR4, -R189.reuse ;  /* 0x0000000414147c23 */ /* 0x100fe200080108bd */
[--C-:B------:R-:W-:Y:S01]  /*eae0*/  FFMA.FTZ R18, R18, UR4, -R188.reuse ;  /* 0x0000000412127c23 */ /* 0x100fe200080108bc */
[----:B------:R-:W-:Y:S03]  /*eaf0*/  FFMA.FTZ R6, R6, UR4, -R188 ;  /* 0x0000000406067c23 */ /* 0x000fe600080108bc */
[----:B------:R-:W-:Y:S01]  /*eb00*/  MUFU.EX2 R245, R16 ;  /* 0x0000001000f57308 */ /* 0x000fe20000000800 */
[----:B----4-:R-:W-:Y:S01]  /*eb10*/  FMNMX.FTZ R2, R26, R134, !PT ;  /* 0x000000861a027209 */ /* 0x010fe20007810000 */
[C---:B-----5:R-:W-:Y:S01]  /*eb20*/  FMUL.FTZ R36, R132.reuse, R36 ;  /* 0x0000002484247220 */ /* 0x060fe20000410000 */
[----:B------:R-:W-:Y:S01]  /*eb30*/  MOV R134, UR23 ;  /* 0x0000001700867c02 */ /* 0x000fe20008000f00 */
[C---:B------:R-:W-:Y:S01]  /*eb40*/  FMUL.FTZ R37, R132.reuse, R37 ;  /* 0x0000002584257220 */ /* 0x040fe20000410000 */
[C---:B------:R-:W-:Y:S01]  /*eb50*/  FMUL.FTZ R48, R132.reuse, R48 ;  /* 0x0000003084307220 */ /* 0x040fe20000410000 */
[----:B------:R-:W-:Y:S01]  /*eb60*/  FMUL.FTZ R49, R132, R49 ;  /* 0x0000003184317220 */ /* 0x000fe20000410000 */
[----:B------:R-:W-:Y:S03]  /*eb70*/  LOP3.LUT R134, R225, UR32, R134, 0x96, !PT ;  /* 0x00000020e1867c12 */ /* 0x000fe6000f8e9686 */
[----:B------:R-:W-:Y:S01]  /*eb80*/  MUFU.EX2 R244, R17 ;  /* 0x0000001100f47308 */ /* 0x000fe20000000800 */
[----:B-1----:R-:W-:Y:S01]  /*eb90*/  FMNMX.FTZ R0, R27, R2, !PT ;  /* 0x000000021b007209 */ /* 0x002fe20007810000 */
[----:B------:R-:W-:Y:S01]  /*eba0*/  FMUL.FTZ R38, R3, R38 ;  /* 0x0000002603267220 */ /* 0x000fe20000410000 */
[----:B------:R-:W-:Y:S01]  /*ebb0*/  FMNMX.FTZ R133, R133, R139, !PT ;  /* 0x0000008b85857209 */ /* 0x000fe20007810000 */
[----:B------:R-:W-:Y:S01]  /*ebc0*/  IMAD.WIDE.U32 R172, R134, -0x326172a9, RZ ;  /* 0xcd9e8d5786ac7825 */ /* 0x000fe200078e00ff */
[----:B------:R-:W-:Y:S01]  /*ebd0*/  FMNMX.FTZ R0, R30, R0, !PT ;  /* 0x000000001e007209 */ /* 0x000fe20007810000 */
[----:B------:R-:W-:Y:S02]  /*ebe0*/  UIADD3 UR32, UR32, -0x1, URZ ;  /* 0xffffffff20207890 */ /* 0x000fe4000fffe03f */
[----:B------:R-:W-:Y:S02]  /*ebf0*/  FFMA.FTZ R139, R19, UR4, -R188 ;  /* 0x00000004138b7c23 */ /* 0x000fe400080108bc */
[----:B------:R1:W-:Y:S01]  /*ec00*/  MUFU.EX2 R243, R18 ;  /* 0x0000001200f37308 */ /* 0x0003e20000000800 */
[----:B------:R-:W-:Y:S01]  /*ec10*/  FMNMX.FTZ R0, R31, R0, !PT ;  /* 0x000000001f007209 */ /* 0x000fe20007810000 */
[----:B------:R-:W-:Y:S01]  /*ec20*/  FMUL.FTZ R39, R3, R39 ;  /* 0x0000002703277220 */ /* 0x000fe20000410000 */
[--C-:B------:R-:W-:Y:S01]  /*ec30*/  LOP3.LUT R134, R177, UR28, R172.reuse, 0x96, !PT ;  /* 0x0000001cb1867c12 */ /* 0x100fe2000f8e96ac */
[----:B------:R-:W-:Y:S01]  /*ec40*/  FMUL.FTZ R50, R3, R50 ;  /* 0x0000003203327220 */ /* 0x000fe20000410000 */
[----:B------:R-:W-:Y:S01]  /*ec50*/  LOP3.LUT R172, R175, UR28, R172, 0x96, !PT ;  /* 0x0000001cafac7c12 */ /* 0x000fe2000f8e96ac */
[----:B------:R-:W4:Y:S01]  /*ec60*/  SHFL.BFLY PT, R2, R0, 0x2, 0x1f ;  /* 0x0c401f0000027f89 */ /* 0x000f2200000e0000 */
[C---:B------:R-:W-:Y:S03]  /*ec70*/  FMUL.FTZ R51, R3.reuse, R51 ;  /* 0x0000003303337220 */ /* 0x040fe60000410000 */
[----:B------:R5:W5:Y:S01]  /*ec80*/  MUFU.EX2 R242, R139 ;  /* 0x0000008b00f27308 */ /* 0x000b620000000800 */
        /* <DEDUP_REMOVED lines=8> */
[----:B-1----:R-:W-:Y:S04]  /*ed10*/  IMAD.WIDE.U32 R18, R134, -0x2daee0ad, RZ ;  /* 0xd2511f5386127825 */ /* 0x002fe800078e00ff */
        /* <DEDUP_REMOVED lines=11> */
[----:B----4-:R-:W-:Y:S01]  /*edd0*/  FMNMX.FTZ R0, R0, R2, !PT ;  /* 0x0000000200007209 */ /* 0x010fe20007810000 */
[C---:B------:R-:W-:Y:S01]  /*ede0*/  FMUL.FTZ R86, R3.reuse, R86 ;  /* 0x0000005603567220 */ /* 0x040fe20000410000 */
[C---:B------:R-:W-:Y:S01]  /*edf0*/  FMUL.FTZ R87, R3.reuse, R87 ;  /* 0x0000005703577220 */ /* 0x040fe20000410000 */
[C---:B------:R-:W-:Y:S01]  /*ee00*/  FMUL.FTZ R96, R132.reuse, R96 ;  /* 0x0000006084607220 */ /* 0x040fe20000410000 */
[C---:B------:R-:W-:Y:S01]  /*ee10*/  FMUL.FTZ R97, R132.reuse, R97 ;  /* 0x0000006184617220 */ /* 0x040fe20000410000 */
[----:B------:R-:W1:Y:S01]  /*ee20*/  SHFL.BFLY PT, R2, R0, 0x1, 0x1f ;  /* 0x0c201f0000027f89 */ /* 0x000e6200000e0000 */
[C---:B------:R-:W-:Y:S01]  /*ee30*/  FMUL.FTZ R98, R3.reuse, R98 ;  /* 0x0000006203627220 */ /* 0x040fe20000410000 */
[C---:B------:R-:W-:Y:S01]  /*ee40*/  FMUL.FTZ R99, R3.reuse, R99 ;  /* 0x0000006303637220 */ /* 0x040fe20000410000 */
[C---:B------:R-:W-:Y:S01]  /*ee50*/  FMUL.FTZ R100, R132.reuse, R100 ;  /* 0x0000006484647220 */ /* 0x040fe20000410000 */
[----:B------:R-:W-:Y:S01]  /*ee60*/  FMUL.FTZ R101, R132, R101 ;  /* 0x0000006584657220 */ /* 0x000fe20000410000 */
[C---:B------:R-:W-:Y:S01]  /*ee70*/  FMUL.FTZ R102, R3.reuse, R102 ;  /* 0x0000006603667220 */ /* 0x040fe20000410000 */
[----:B------:R-:W-:Y:S01]  /*ee80*/  FMUL.FTZ R103, R3, R103 ;  /* 0x0000006703677220 */ /* 0x000fe20000410000 */
[----:B------:R-:W-:Y:S01]  /*ee90*/  MUFU.EX2 R206, R32 ;  /* 0x0000002000ce7308 */ /* 0x000fe20000000800 */
[--C-:B------:R-:W-:Y:S01]  /*eea0*/  FFMA.FTZ R34, R34, UR4, -R188.reuse ;  /* 0x0000000422227c23 */ /* 0x100fe200080108bc */
[----:B------:R-:W-:Y:S01]  /*eeb0*/  FFMA.FTZ R35, R35, UR4, -R188 ;  /* 0x0000000423237c23 */ /* 0x000fe200080108bc */
        /* <DEDUP_REMOVED lines=12> */
[----:B------:R-:W-:Y:S03]  /*ef80*/  FMUL.FTZ R131, R3, R131 ;  /* 0x0000008303837220 */ /* 0x000fe60000410000 */
[----:B------:R-:W-:Y:S10]  /*ef90*/  MUFU.EX2 R205, R34 ;  /* 0x0000002200cd7308 */ /* 0x000ff40000000800 */
[----:B------:R-:W-:Y:S01]  /*efa0*/  MUFU.EX2 R204, R35 ;  /* 0x0000002300cc7308 */ /* 0x000fe20000000800 */
[C---:B--2---:R-:W-:Y:S05]  /*efb0*/  LOP3.LUT R16, R173.reuse, UR30, R180, 0x96, !PT ;  /* 0x0000001ead107c12 */ /* 0x044fea000f8e96b4 */
[----:B------:R-:W-:Y:S01]  /*efc0*/  IMAD.WIDE.U32 R16, R16, -0x2daee0ad, RZ ;  /* 0xd2511f5310107825 */ /* 0x000fe200078e00ff */
[----:B---3--:R-:W-:Y:S02]  /*efd0*/  LOP3.LUT R173, R173, UR30, R178, 0x96, !PT ;  /* 0x0000001eadad7c12 */ /* 0x008fe4000f8e96b2 */
[----:B------:R-:W2:Y:S02]  /*efe0*/  SHFL.BFLY PT, R178, R133, 0x1, 0x1f ;  /* 0x0c201f0085b27f89 */ /* 0x000ea400000e0000 */
[----:B------:R-:W-:Y:S01]  /*eff0*/  LOP3.LUT R17, R17, UR27, R236, 0x96, !PT ;  /* 0x0000001b11117c12 */ /* 0x000fe2000f8e96ec */
[----:B------:R-:W-:Y:S01]  /*f000*/  IMAD.WIDE.U32 R180, R173, -0x2daee0ad, RZ ;  /* 0xd2511f53adb47825 */ /* 0x000fe200078e00ff */
[----:B------:R-:W-:Y:S03]  /*f010*/  LOP3.LUT R175, R19, UR25, R16, 0x96, !PT ;  /* 0x0000001913af7c12 */ /* 0x000fe6000f8e9610 */
[--C-:B------:R-:W-:Y:S01]  /*f020*/  FFMA.FTZ R19, R4, UR4, -R189.reuse ;  /* 0x0000000404137c23 */ /* 0x100fe200080108bd */
[----:B------:R-:W-:Y:S01]  /*f030*/  IMAD.WIDE.U32 R16, R17, -0x326172a9, RZ ;  /* 0xcd9e8d5711107825 */ /* 0x000fe200078e00ff */
[----:B------:R-:W-:Y:S02]  /*f040*/  LOP3.LUT R134, R181, UR27, R234, 0x96, !PT ;  /* 0x0000001bb5867c12 */ /* 0x000fe4000f8e96ea */
[----:B------:R3:W-:Y:S01]  /*f050*/  MUFU.EX2 R241, R19 ;  /* 0x0000001300f17308 */ /* 0x0007e20000000800 */
[----:B------:R-:W-:Y:S01]  /*f060*/  IMAD.WIDE.U32 R172, R172, -0x2daee0ad, RZ ;  /* 0xd2511f53acac7825 */ /* 0x000fe200078e00ff */
[----:B------:R-:W-:Y:S03]  /*f070*/  LOP3.LUT R4, R17, UR26, R176, 0x96, !PT ;  /* 0x0000001a11047c12 */ /* 0x000fe6000f8e96b0 */
[----:B------:R-:W-:Y:S01]  /*f080*/  FFMA.FTZ R17, R5, UR4, -R189 ;  /* 0x0000000405117c23 */ /* 0x000fe200080108bd */
[----:B------:R-:W-:Y:S01]  /*f090*/  IMAD.WIDE.U32 R194, R175, -0x326172a9, RZ ;  /* 0xcd9e8d57afc27825 */ /* 0x000fe200078e00ff */
[----:B-----5:R-:W-:Y:S03]  /*f0a0*/  LOP3.LUT R139, R173, UR25, R180, 0x96, !PT ;  /* 0x00000019ad8b7c12 */ /* 0x020fe6000f8e96b4 */
[----:B------:R4:W-:Y:S01]  /*f0b0*/  MUFU.EX2 R240, R17 ;  /* 0x0000001100f07308 */ /* 0x0009e20000000800 */
[----:B------:R-:W-:Y:S01]  /*f0c0*/  IMAD.WIDE.U32 R176, R134, -0x326172a9, RZ ;  /* 0xcd9e8d5786b07825 */ /* 0x000fe200078e00ff */
[----:B-1----:R-:W-:Y:S02]  /*f0d0*/  FMNMX.FTZ R134, R0, R2, !PT ;  /* 0x0000000200867209 */ /* 0x002fe40007810000 */
[----:B------:R-:W-:Y:S01]  /*f0e0*/  F2FP.F16.F32.PACK_AB R175, R242, R243 ;  /* 0x000000f3f2af723e */ /* 0x000fe200000000ff */
[----:B------:R-:W-:Y:S01]  /*f0f0*/  IMAD.WIDE.U32 R198, R139, -0x326172a9, RZ ;  /* 0xcd9e8d578bc67825 */ /* 0x000fe200078e00ff */
[----:B--2---:R-:W-:Y:S02]  /*f100*/  FMNMX.FTZ R133, R133, R178, !PT ;  /* 0x000000b285857209 */ /* 0x004fe40007810000 */
[----:B------:R-:W-:Y:S01]  /*f110*/  LOP3.LUT R174, R177, UR26, R174, 0x96, !PT ;  /* 0x0000001ab1ae7c12 */ /* 0x000fe2000f8e96ae */
[----:B------:R-:W-:Y:S01]  /*f120*/  IMAD.WIDE.U32 R4, R4, -0x2daee0ad, RZ ;  /* 0xd2511f5304047825 */ /* 0x000fe200078e00ff */
[C---:B------:R-:W-:Y:S03]  /*f130*/  FSETP.NEU.FTZ.AND P1, PT, R133.reuse, -INF , PT ;  /* 0xff8000008500780b */ /* 0x040fe60003f3d000 */
[----:B------:R-:W-:Y:S01]  /*f140*/  FMUL.FTZ R191, R133, UR4 ;  /* 0x0000000485bf7c20 */ /* 0x000fe20008410000 */
[----:B---3--:R-:W-:Y:S01]  /*f150*/  LOP3.LUT R19, R195, UR24, R16, 0x96, !PT ;  /* 0x00000018c3137c12 */ /* 0x008fe2000f8e9610 */
[----:B------:R-:W-:Y:S01]  /*f160*/  FFMA.FTZ R16, R7, UR4, -R188 ;  /* 0x0000000407107c23 */ /* 0x000fe200080108bc */
[----:B------:R-:W-:Y:S01]  /*f170*/  LOP3.LUT R18, R5, UR19, R18, 0x96, !PT ;  /* 0x0000001305127c12 */ /* 0x000fe2000f8e9612 */
[----:B------:R-:W-:Y:S01]  /*f180*/  IMAD.WIDE.U32 R6, R174, -0x2daee0ad, RZ ;  /* 0xd2511f53ae067825 */ /* 0x000fe200078e00ff */
[----:B------:R-:W-:Y:S01]  /*f190*/  FSEL R191, R191, RZ, P1 ;  /* 0x000000ffbfbf7208 */ /* 0x000fe20000800000 */
[----:B------:R1:W2:Y:S01]  /*f1a0*/  MUFU.EX2 R238, R16 ;  /* 0x0000001000ee7308 */ /* 0x0002a20000000800 */
[----:B----4-:R-:W-:Y:S01]  /*f1b0*/  LOP3.LUT R17, R199, UR24, R176, 0x96, !PT ;  /* 0x00000018c7117c12 */ /* 0x010fe2000f8e96b0 */
[----:B------:R-:W-:Y:S04]  /*f1c0*/  IMAD.WIDE.U32 R196, R19, -0x2daee0ad, RZ ;  /* 0xd2511f5313c47825 */ /* 0x000fe800078e00ff */
[C---:B------:R-:W-:Y:S01]  /*f1d0*/  FMUL.FTZ R190, R134.reuse, UR4 ;  /* 0x0000000486be7c20 */ /* 0x040fe20008410000 */
[----:B------:R-:W-:Y:S01]  /*f1e0*/  FSETP.NEU.FTZ.AND P1, PT, R134, -INF , PT ;  /* 0xff8000008600780b */ /* 0x000fe20003f3d000 */
[--C-:B------:R-:W-:Y:S01]  /*f1f0*/  FFMA.FTZ R8, R8, UR4, -R191.reuse ;  /* 0x0000000408087c23 */ /* 0x100fe200080108bf */
[--C-:B------:R-:W-:Y:S01]  /*f200*/  FFMA.FTZ R9, R9, UR4, -R191.reuse ;  /* 0x0000000409097c23 */ /* 0x100fe200080108bf */
[----:B------:R-:W-:Y:S01]  /*f210*/  IMAD.WIDE.U32 R200, R17, -0x2daee0ad, RZ ;  /* 0xd2511f5311c87825 */ /* 0x000fe200078e00ff */
[----:B------:R-:W-:Y:S01]  /*f220*/  LOP3.LUT R5, R197, UR14, R4, 0x96, !PT ;  /* 0x0000000ec5057c12 */ /* 0x000fe2000f8e9604 */
[----:B------:R3:W-:Y:S01]  /*f230*/  MUFU.EX2 R232, R8 ;  /* 0x0000000800e87308 */ /* 0x0007e20000000800 */
[----:B------:R-:W-:Y:S01]  /*f240*/  LOP3.LUT R172, R7, UR19, R172, 0x96, !PT ;  /* 0x0000001307ac7c12 */ /* 0x000fe2000f8e96ac */
[----:B------:R-:W-:Y:S01]  /*f250*/  IMAD.WIDE.U32 R192, R18, -0x326172a9, RZ ;  /* 0xcd9e8d5712c07825 */ /* 0x000fe200078e00ff */
[----:B------:R-:W-:Y:S01]  /*f260*/  LOP3.LUT R4, R201, UR14, R6, 0x96, !PT ;  /* 0x0000000ec9047c12 */ /* 0x000fe2000f8e9606 */
[----:B------:R-:W4:Y:S01]  /*f270*/  LDSM.16.MT88.4 R176, [R208+0xa000] ;  /* 0x00a00000d0b0783b */ /* 0x000f220000004200 */
[----:B------:R-:W-:Y:S01]  /*f280*/  FSEL R190, R190, RZ, P1 ;  /* 0x000000ffbebe7208 */ /* 0x000fe20000800000 */
[----:B------:R-:W-:Y:S04]  /*f290*/  IMAD.WIDE.U32 R6, R5, -0x326172a9, RZ ;  /* 0xcd9e8d5705067825 */ /* 0x000fe800078e00ff */
[--C-:B------:R-:W-:Y:S01]  /*f2a0*/  FFMA.FTZ R12, R12, UR4, -R191.reuse ;  /* 0x000000040c0c7c23 */ /* 0x100fe200080108bf */
[----:B------:R5:W-:Y:S01]  /*f2b0*/  MUFU.EX2 R233, R9 ;  /* 0x0000000900e97308 */ /* 0x000be20000000800 */
[----:B------:R-:W-:Y:S01]  /*f2c0*/  FFMA.FTZ R13, R13, UR4, -R191 ;  /* 0x000000040d0d7c23 */ /* 0x000fe200080108bf */
[----:B------:R-:W-:Y:S04]  /*f2d0*/  IMAD.WIDE.U32 R4, R4, -0x326172a9, RZ ;  /* 0xcd9e8d5704047825 */ /* 0x000fe800078e00ff */
[----:B------:R-:W-:Y:S01]  /*f2e0*/  FFMA.FTZ R10, R10, UR4, -R190 ;  /* 0x000000040a0a7c23 */ /* 0x000fe200080108be */
[----:B------:R-:W-:Y:S01]  /*f2f0*/  LOP3.LUT R0, R6, 0xffff, RZ, 0xc0, !PT ;  /* 0x0000ffff06007812 */ /* 0x000fe200078ec0ff */
[----:B------:R-:W-:Y:S01]  /*f300*/  IMAD.WIDE.U32 R202, R172, -0x326172a9, RZ ;  /* 0xcd9e8d57acca7825 */ /* 0x000fe200078e00ff */
[----:B-1----:R-:W-:Y:S01]  /*f310*/  SHF.R.U32.HI R16, RZ, 0x10, R6 ;  /* 0x00000010ff107819 */ /* 0x002fe20000011606 */
[----:B------:R1:W-:Y:S01]  /*f320*/  MUFU.EX2 R231, R10 ;  /* 0x0000000a00e77308 */ /* 0x0003e20000000800 */
[----:B------:R-:W-:Y:S01]  /*f330*/  LOP3.LUT R18, R6, 0xff, RZ, 0xc0, !PT ;  /* 0x000000ff06127812 */ /* 0x000fe200078ec0ff */
[----:B------:R-:W-:Y:S01]  /*f340*/  FFMA.FTZ R11, R11, UR4, -R190 ;  /* 0x000000040b0b7c23 */ /* 0x000fe200080108be */
[----:B------:R-:W-:Y:S01]  /*f350*/  SHF.R.U32.HI R17, RZ, 0x18, R6 ;  /* 0x00000018ff117819 */ /* 0x000fe20000011606 */
[----:B------:R-:W-:Y:S01]  /*f360*/  FFMA.FTZ R14, R14, UR4, -R190 ;  /* 0x000000040e0e7c23 */ /* 0x000fe200080108be */
[----:B------:R-:W-:Y:S01]  /*f370*/  LOP3.LUT R6, R7, UR31, R192, 0x96, !PT ;  /* 0x0000001f07067c12 */ /* 0x000fe2000f8e96c0 */
[----:B------:R-:W-:Y:S01]  /*f380*/  FFMA.FTZ R15, R15, UR4, -R190 ;  /* 0x000000040f0f7c23 */ /* 0x000fe200080108be */
[----:B------:R-:W-:Y:S03]  /*f390*/  SHF.R.U32.HI R2, RZ, 0x10, R4 ;  /* 0x00000010ff027819 */ /* 0x000fe60000011604 */
[----:B------:R-:W-:Y:S01]  /*f3a0*/  MUFU.EX2 R230, R11 ;  /* 0x0000000b00e67308 */ /* 0x000fe20000000800 */
[----:B------:R-:W-:Y:S01]  /*f3b0*/  SHF.R.U32.HI R7, RZ, 0x8, R0 ;  /* 0x00000008ff077819 */ /* 0x000fe20000011600 */
[----:B------:R-:W-:Y:S01]  /*f3c0*/  FFMA.FTZ R189, R21, UR4, -R189 ;  /* 0x0000000415bd7c23 */ /* 0x000fe200080108bd */
[----:B------:R-:W-:Y:S01]  /*f3d0*/  LOP3.LUT R0, R16, 0xff, RZ, 0xc0, !PT ;  /* 0x000000ff10007812 */ /* 0x000fe200078ec0ff */
[----:B------:R-:W-:Y:S01]  /*f3e0*/  FMUL.FTZ R16, R132, R152 ;  /* 0x0000009884107220 */ /* 0x000fe20000410000 */
[----:B---3--:R-:W-:Y:S01]  /*f3f0*/  LOP3.LUT R8, R4, 0xffff, RZ, 0xc0, !PT ;  /* 0x0000ffff04087812 */ /* 0x008fe200078ec0ff */
[--C-:B------:R-:W-:Y:S01]  /*f400*/  FFMA.FTZ R24, R24, UR4, -R191.reuse ;  /* 0x0000000418187c23 */ /* 0x100fe200080108bf */
[----:B------:R-:W-:Y:S03]  /*f410*/  LOP3.LUT R19, R4, 0xff, RZ, 0xc0, !PT ;  /* 0x000000ff04137812 */ /* 0x000fe600078ec0ff */
[----:B------:R-:W-:Y:S01]  /*f420*/  MUFU.EX2 R229, R12 ;  /* 0x0000000c00e57308 */ /* 0x000fe20000000800 */
[----:B-----5:R-:W-:Y:S01]  /*f430*/  SHF.R.U32.HI R9, RZ, 0x18, R4 ;  /* 0x00000018ff097819 */ /* 0x020fe20000011604 */
[----:B------:R-:W-:Y:S01]  /*f440*/  FFMA.FTZ R25, R25, UR4, -R191 ;  /* 0x0000000419197c23 */ /* 0x000fe200080108bf */
[----:B------:R-:W-:Y:S01]  /*f450*/  LOP3.LUT R4, R5, UR31, R202, 0x96, !PT ;  /* 0x0000001f05047c12 */ /* 0x000fe2000f8e96ca */
[--C-:B------:R-:W-:Y:S01]  /*f460*/  FFMA.FTZ R26, R26, UR4, -R190.reuse ;  /* 0x000000041a1a7c23 */ /* 0x100fe200080108be */
[----:B------:R-:W-:Y:S01]  /*f470*/  LOP3.LUT R5, R2, 0xff, RZ, 0xc0, !PT ;  /* 0x000000ff02057812 */ /* 0x000fe200078ec0ff */
[----:B------:R-:W-:Y:S01]  /*f480*/  FFMA.FTZ R27, R27, UR4, -R190 ;  /* 0x000000041b1b7c23 */ /* 0x000fe200080108be */
[----:B------:R-:W-:Y:S03]  /*f490*/  PRMT R17, R0, 0x5410, R17 ;  /* 0x0000541000117816 */ /* 0x000fe60000000011 */
[----:B------:R-:W-:Y:S01]  /*f4a0*/  MUFU.EX2 R228, R13 ;  /* 0x0000000d00e47308 */ /* 0x000fe20000000800 */
[----:B------:R-:W-:Y:S02]  /*f4b0*/  LOP3.LUT R2, R6, 0xffff, RZ, 0xc0, !PT ;  /* 0x0000ffff06027812 */ /* 0x000fe400078ec0ff */
[----:B------:R-:W-:Y:S02]  /*f4c0*/  SHF.R.U32.HI R0, RZ, 0x10, R6 ;  /* 0x00000010ff007819 */ /* 0x000fe40000011606 */
[----:B------:R-:W-:Y:S02]  /*f4d0*/  PRMT R18, R18, 0x5410, R7 ;  /* 0x0000541012127816 */ /* 0x000fe40000000007 */
[----:B------:R-:W-:Y:S03]  /*f4e0*/  SHF.R.U32.HI R8, RZ, 0x8, R8 ;  /* 0x00000008ff087819 */ /* 0x000fe60000011608 */
[----:B------:R-:W-:Y:S01]  /*f4f0*/  MUFU.EX2 R227, R14 ;  /* 0x0000000e00e37308 */ /* 0x000fe20000000800 */
[----:B------:R-:W-:Y:S02]  /*f500*/  LOP3.LUT R7, R6, 0xff, RZ, 0xc0, !PT ;  /* 0x000000ff06077812 */ /* 0x000fe400078ec0ff */
[----:B------:R-:W-:Y:S02]  /*f510*/  SHF.R.U32.HI R2, RZ, 0x8, R2 ;  /* 0x00000008ff027819 */ /* 0x000fe40000011602 */
[----:B------:R-:W-:Y:S02]  /*f520*/  SHF.R.U32.HI R6, RZ, 0x18, R6 ;  /* 0x00000018ff067819 */ /* 0x000fe40000011606 */
[----:B------:R-:W-:Y:S03]  /*f530*/  LOP3.LUT R0, R0, 0xff, RZ, 0xc0, !PT ;  /* 0x000000ff00007812 */ /* 0x000fe600078ec0ff */
[----:B------:R-:W-:Y:S01]  /*f540*/  MUFU.EX2 R226, R15 ;  /* 0x0000000f00e27308 */ /* 0x000fe20000000800 */
[----:B------:R-:W-:Y:S02]  /*f550*/  PRMT R19, R19, 0x5410, R8 ;  /* 0x0000541013137816 */ /* 0x000fe40000000008 */
[----:B------:R-:W-:Y:S02]  /*f560*/  PRMT R8, R7, 0x5410, R2 ;  /* 0x0000541007087816 */ /* 0x000fe40000000002 */
[----:B------:R-:W-:Y:S02]  /*f570*/  PRMT R7, R0, 0x5410, R6 ;  /* 0x0000541000077816 */ /* 0x000fe40000000006 */
[C---:B------:R-:W-:Y:S03]  /*f580*/  LOP3.LUT R0, R4.reuse, 0xffff, RZ, 0xc0, !PT ;  /* 0x0000ffff04007812 */ /* 0x040fe600078ec0ff */
[----:B------:R-:W-:Y:S01]  /*f590*/  MUFU.EX2 R202, R189 ;  /* 0x000000bd00ca7308 */ /* 0x000fe20000000800 */
[--C-:B------:R-:W-:Y:S02]  /*f5a0*/  SHF.R.U32.HI R2, RZ, 0x10, R4.reuse ;  /* 0x00000010ff027819 */ /* 0x100fe40000011604 */
[----:B-1----:R-:W-:Y:S02]  /*f5b0*/  PRMT R10, R5, 0x5410, R9 ;  /* 0x00005410050a7816 */ /* 0x002fe40000000009 */
[----:B------:R-:W-:Y:S02]  /*f5c0*/  LOP3.LUT R6, R4, 0xff, RZ, 0xc0, !PT ;  /* 0x000000ff04067812 */ /* 0x000fe400078ec0ff */
[----:B------:R-:W-:Y:S03]  /*f5d0*/  SHF.R.U32.HI R5, RZ, 0x18, R4 ;  /* 0x00000018ff057819 */ /* 0x000fe60000011604 */
[----:B------:R1:W-:Y:S01]  /*f5e0*/  MUFU.EX2 R199, R24 ;  /* 0x0000001800c77308 */ /* 0x0003e20000000800 */
[--C-:B------:R-:W-:Y:S01]  /*f5f0*/  HSET2.LE.AND R174, R18, R250.reuse, PT ;  /* 0x000000fa12ae7233 */ /* 0x100fe20003803000 */
[----:B------:R-:W-:Y:S01]  /*f600*/  FMUL.FTZ R18, R3, R154 ;  /* 0x0000009a03127220 */ /* 0x000fe20000410000 */
[----:B------:R-:W-:Y:S02]  /*f610*/  SHF.R.U32.HI R4, RZ, 0x8, R0 ;  /* 0x00000008ff047819 */ /* 0x000fe40000011600 */
[----:B------:R-:W-:Y:S02]  /*f620*/  F2FP.F16.F32.PACK_AB R0, R244, R245 ;  /* 0x000000f5f400723e */ /* 0x000fe400000000ff */
[----:B------:R-:W-:Y:S03]  /*f630*/  LOP3.LUT R2, R2, 0xff, RZ, 0xc0, !PT ;  /* 0x000000ff02027812 */ /* 0x000fe600078ec0ff */
[----:B------:R3:W-:Y:S01]  /*f640*/  MUFU.EX2 R197, R26 ;  /* 0x0000001a00c57308 */ /* 0x0007e20000000800 */
        /* <DEDUP_REMOVED lines=11> */
[----:B------:R-:W5:Y:S01]  /*f700*/  MUFU.EX2 R0, R0 ;  /* 0x0000000000007308 */ /* 0x000f620000000800 */
[----:B--2---:R-:W-:Y:S01]  /*f710*/  F2FP.F16.F32.PACK_AB R173, R238, R239 ;  /* 0x000000efeead723e */ /* 0x004fe200000000ff */
[----:B-1----:R-:W-:Y:S01]  /*f720*/  FMUL.FTZ R24, R132, R168 ;  /* 0x000000a884187220 */ /* 0x002fe20000410000 */
[----:B------:R-:W-:Y:S02]  /*f730*/  F2FP.F16.F32.PACK_AB R172, R240, R241 ;  /* 0x000000f1f0ac723e */ /* 0x000fe400000000ff */
[----:B------:R-:W-:Y:S01]  /*f740*/  LOP3.LUT R175, R4, R175, RZ, 0xc0, !PT ;  /* 0x000000af04af7212 */ /* 0x000fe200078ec0ff */
[----:B---3--:R-:W-:Y:S01]  /*f750*/  FMUL.FTZ R26, R3, R170 ;  /* 0x000000aa031a7220 */ /* 0x008fe20000410000 */
[----:B------:R-:W-:Y:S03]  /*f760*/  LOP3.LUT R173, R6, R173, RZ, 0xc0, !PT ;  /* 0x000000ad06ad7212 */ /* 0x000fe600078ec0ff */
[----:B------:R-:W1:Y:S01]  /*f770*/  MUFU.EX2 R2, R2 ;  /* 0x0000000200027308 */ /* 0x000e620000000800 */
[----:B------:R-:W-:Y:S02]  /*f780*/  LOP3.LUT R172, R5, R172, RZ, 0xc0, !PT ;  /* 0x000000ac05ac7212 */ /* 0x000fe400078ec0ff */
[--C-:B------:R-:W-:Y:S01]  /*f790*/  HSET2.LE.AND R6, R19, R250.reuse, PT ;  /* 0x000000fa13067233 */ /* 0x100fe20003803000 */
[----:B------:R-:W-:Y:S01]  /*f7a0*/  FMUL.FTZ R19, R3, R155 ;  /* 0x0000009b03137220 */ /* 0x000fe20000410000 */
[--C-:B------:R-:W-:Y:S02]  /*f7b0*/  HSET2.LE.AND R7, R10, R250.reuse, PT ;  /* 0x000000fa0a077233 */ /* 0x100fe40003803000 */
[--C-:B------:R-:W-:Y:S03]  /*f7c0*/  HSET2.LE.AND R4, R9, R250.reuse, PT ;  /* 0x000000fa09047233 */ /* 0x100fe60003803000 */
[----:B------:R2:W-:Y:S01]  /*f7d0*/  MUFU.EX2 R195, R27 ;  /* 0x0000001b00c37308 */ /* 0x0005e20000000800 */
[--C-:B------:R-:W-:Y:S01]  /*f7e0*/  HSET2.LE.AND R181, R181, R250.reuse, PT ;  /* 0x000000fab5b57233 */ /* 0x100fe20003803000 */
[C---:B-----5:R-:W-:Y:S01]  /*f7f0*/  FMUL.FTZ R10, R0.reuse, R142 ;  /* 0x0000008e000a7220 */ /* 0x060fe20000410000 */
[----:B------:R-:W-:Y:S01]  /*f800*/  F2FP.F16.F32.PACK_AB R180, R233, R232 ;  /* 0x000000e8e9b4723e */ /* 0x000fe200000000ff */
[----:B------:R-:W-:Y:S01]  /*f810*/  FMUL.FTZ R11, R0, R143 ;  /* 0x0000008f000b7220 */ /* 0x000fe20000410000 */
[----:B------:R-:W-:Y:S01]  /*f820*/  F2FP.F16.F32.PACK_AB R5, R230, R231 ;  /* 0x000000e7e605723e */ /* 0x000fe200000000ff */
[----:B------:R-:W-:Y:S01]  /*f830*/  FMUL.FTZ R14, R0, R150 ;  /* 0x00000096000e7220 */ /* 0x000fe20000410000 */
[----:B------:R-:W-:Y:S01]  /*f840*/  F2FP.F16.F32.PACK_AB R182, R228, R229 ;  /* 0x000000e5e4b6723e */ /* 0x000fe200000000ff */
[----:B------:R-:W-:Y:S01]  /*f850*/  FMUL.FTZ R15, R0, R151 ;  /* 0x00000097000f7220 */ /* 0x000fe20000410000 */
[----:B------:R-:W-:Y:S01]  /*f860*/  F2FP.F16.F32.PACK_AB R183, R226, R227 ;  /* 0x000000e3e2b7723e */ /* 0x000fe200000000ff */
[----:B-1----:R-:W-:Y:S01]  /*f870*/  FMUL.FTZ R8, R2, R140 ;  /* 0x0000008c02087220 */ /* 0x002fe20000410000 */
[----:B------:R-:W-:Y:S01]  /*f880*/  LOP3.LUT R180, R4, R180, RZ, 0xc0, !PT ;  /* 0x000000b404b47212 */ /* 0x000fe200078ec0ff */
[C---:B------:R-:W-:Y:S01]  /*f890*/  FMUL.FTZ R4, R132.reuse, R144 ;  /* 0x0000009084047220 */ /* 0x040fe20000410000 */
[----:B------:R-:W-:Y:S01]  /*f8a0*/  LOP3.LUT R181, R181, R5, RZ, 0xc0, !PT ;  /* 0x00000005b5b57212 */ /* 0x000fe200078ec0ff */
[----:B------:R-:W-:Y:S01]  /*f8b0*/  FMUL.FTZ R5, R132, R145 ;  /* 0x0000009184057220 */ /* 0x000fe20000410000 */
[----:B------:R-:W-:Y:S01]  /*f8c0*/  LOP3.LUT R182, R6, R182, RZ, 0xc0, !PT ;  /* 0x000000b606b67212 */ /* 0x000fe200078ec0ff */
[----:B------:R-:W-:Y:S01]  /*f8d0*/  FMUL.FTZ R6, R3, R146 ;  /* 0x0000009203067220 */ /* 0x000fe20000410000 */
[----:B------:R-:W-:Y:S01]  /*f8e0*/  LOP3.LUT R183, R7, R183, RZ, 0xc0, !PT ;  /* 0x000000b707b77212 */ /* 0x000fe200078ec0ff */
[C---:B------:R-:W-:Y:S01]  /*f8f0*/  FMUL.FTZ R7, R3.reuse, R147 ;  /* 0x0000009303077220 */ /* 0x040fe20000410000 */
[C---:B------:R-:W-:Y:S01]  /*f900*/  FMUL.FTZ R9, R2.reuse, R141 ;  /* 0x0000008d02097220 */ /* 0x040fe20000410000 */
[----:B------:R-:W-:Y:S01]  /*f910*/  LDSM.16.MT88.4 R144, [R212+0xa000] ;  /* 0x00a00000d490783b */ /* 0x000fe20000004200 */
[C---:B------:R-:W-:Y:S01]  /*f920*/  FMUL.FTZ R12, R2.reuse, R148 ;  /* 0x00000094020c7220 */ /* 0x040fe20000410000 */
[C---:B------:R-:W-:Y:S01]  /*f930*/  FMUL.FTZ R13, R2.reuse, R149 ;  /* 0x00000095020d7220 */ /* 0x040fe20000410000 */
[----:B------:R-:W-:Y:S01]  /*f940*/  FMUL.FTZ R33, R2, R157 ;  /* 0x0000009d02217220 */ /* 0x000fe20000410000 */
[C---:B------:R-:W-:Y:S01]  /*f950*/  FMUL.FTZ R34, R0.reuse, R158 ;  /* 0x0000009e00227220 */ /* 0x040fe20000410000 */
[-C--:B----4-:R-:W-:Y:S03]  /*f960*/  HMMA.16816.F32 R4, R172, R176.reuse, R4 ;  /* 0x000000b0ac04723c */ /* 0x090fe60000001804 */
[----:B------:R-:W1:Y:S02]  /*f970*/  LDSM.16.MT88.4 R140, [R213+0xa000] ;  /* 0x00a00000d58c783b */ /* 0x000e640000004200 */
[----:B------:R-:W-:Y:S01]  /*f980*/  FMUL.FTZ R35, R0, R159 ;  /* 0x0000009f00237220 */ /* 0x000fe20000410000 */
[C---:B------:R-:W-:Y:S05]  /*f990*/  HMMA.16816.F32 R8, R180.reuse, R176, R8 ;  /* 0x000000b0b408723c */ /* 0x040fea0000001808 */
[----:B------:R-:W3:Y:S01]  /*f9a0*/  LDSM.16.MT88.4 R148, [R208+0xb000] ;  /* 0x00b00000d094783b */ /* 0x000ee20000004200 */
[-C--:B------:R-:W-:Y:S05]  /*f9b0*/  HMMA.16816.F32 R12, R180, R178.reuse, R12 ;  /* 0x000000b2b40c723c */ /* 0x080fea000000180c */
[----:B--2---:R-:W-:Y:S01]  /*f9c0*/  FMUL.FTZ R27, R3, R171 ;  /* 0x000000ab031b7220 */ /* 0x004fe20000410000 */
[C---:B------:R-:W-:Y:S05]  /*f9d0*/  HMMA.16816.F32 R16, R172.reuse, R178, R16 ;  /* 0x000000b2ac10723c */ /* 0x040fea0000001810 */
[C---:B------:R-:W-:Y:S01]  /*f9e0*/  FMUL.FTZ R40, R2.reuse, R40 ;  /* 0x0000002802287220 */ /* 0x040fe20000410000 */
[-C--:B------:R-:W-:Y:S05]  /*f9f0*/  HMMA.16816.F32 R36, R172, R184.reuse, R36 ;  /* 0x000000b8ac24723c */ /* 0x080fea0000001824 */
[----:B------:R-:W-:Y:S01]  /*fa00*/  FMUL.FTZ R41, R2, R41 ;  /* 0x0000002902297220 */ /* 0x000fe20000410000 */
[C---:B------:R-:W-:Y:S01]  /*fa10*/  FMUL.FTZ R42, R0.reuse, R42 ;  /* 0x0000002a002a7220 */ /* 0x040fe20000410000 */
[----:B------:R-:W-:Y:S01]  /*fa20*/  FMUL.FTZ R43, R0, R43 ;  /* 0x0000002b002b7220 */ /* 0x000fe20000410000 */
[C---:B------:R-:W-:Y:S03]  /*fa30*/  FMUL.FTZ R44, R2.reuse, R44 ;  /* 0x0000002c022c7220 */ /* 0x040fe60000410000 */
[----:B------:R-:W-:Y:S01]  /*fa40*/  FMUL.FTZ R45, R2, R45 ;  /* 0x0000002d022d7220 */ /* 0x000fe20000410000 */
[C---:B------:R-:W-:Y:S01]  /*fa50*/  FMUL.FTZ R46, R0.reuse, R46 ;  /* 0x0000002e002e7220 */ /* 0x040fe20000410000 */
[----:B------:R-:W-:Y:S01]  /*fa60*/  FMUL.FTZ R47, R0, R47 ;  /* 0x0000002f002f7220 */ /* 0x000fe20000410000 */
[C---:B------:R-:W-:Y:S04]  /*fa70*/  HMMA.16816.F32 R40, R180.reuse, R184, R40 ;  /* 0x000000b8b428723c */ /* 0x040fe80000001828 */
[C---:B------:R-:W-:Y:S01]  /*fa80*/  FMUL.FTZ R56, R2.reuse, R56 ;  /* 0x0000003802387220 */ /* 0x040fe20000410000 */
[----:B------:R-:W-:Y:S01]  /*fa90*/  FMUL.FTZ R57, R2, R57 ;  /* 0x0000003902397220 */ /* 0x000fe20000410000 */
[-C--:B------:R-:W-:Y:S05]  /*faa0*/  HMMA.16816.F32 R44, R180, R186.reuse, R44 ;  /* 0x000000bab42c723c */ /* 0x080fea000000182c */
[C---:B------:R-:W-:Y:S01]  /*fab0*/  FMUL.FTZ R58, R0.reuse, R58 ;  /* 0x0000003a003a7220 */ /* 0x040fe20000410000 */
[C---:B------:R-:W-:Y:S05]  /*fac0*/  HMMA.16816.F32 R48, R172.reuse, R186, R48 ;  /* 0x000000baac30723c */ /* 0x040fea0000001830 */
[----:B------:R-:W-:Y:S01]  /*fad0*/  FMUL.FTZ R59, R0, R59 ;  /* 0x0000003b003b7220 */ /* 0x000fe20000410000 */
[-C--:B-1----:R-:W-:Y:S05]  /*fae0*/  HMMA.16816.F32 R52, R172, R140.reuse, R52 ;  /* 0x0000008cac34723c */ /* 0x082fea0000001834 */
        /* <DEDUP_REMOVED lines=14> */
[----:B------:R-:W1:Y:S04]  /*fbd0*/  LDSM.16.MT88.4 R140, [R210+0xb000] ;  /* 0x00b00000d28c783b */ /* 0x000e680000004200 */
        /* <DEDUP_REMOVED lines=9> */
[-C--:B---3--:R-:W-:Y:S05]  /*fc70*/  HMMA.16816.F32 R84, R172, R148.reuse, R84 ;  /* 0x00000094ac54723c */ /* 0x088fea0000001854 */
[C---:B------:R-:W-:Y:S01]  /*fc80*/  FMUL.FTZ R92, R2.reuse, R92 ;  /* 0x0000005c025c7220 */ /* 0x040fe20000410000 */
[C---:B------:R-:W-:Y:S05]  /*fc90*/  HMMA.16816.F32 R88, R180.reuse, R148, R88 ;  /* 0x00000094b458723c */ /* 0x040fea0000001858 */
[----:B------:R-:W-:Y:S01]  /*fca0*/  FMUL.FTZ R93, R2, R93 ;  /* 0x0000005d025d7220 */ /* 0x000fe20000410000 */
[C---:B------:R-:W-:Y:S01]  /*fcb0*/  FMUL.FTZ R94, R0.reuse, R94 ;  /* 0x0000005e005e7220 */ /* 0x040fe20000410000 */
[----:B------:R-:W-:Y:S01]  /*fcc0*/  FMUL.FTZ R95, R0, R95 ;  /* 0x0000005f005f7220 */ /* 0x000fe20000410000 */
[----:B------:R-:W-:Y:S03]  /*fcd0*/  LOP3.LUT R138, R193, UR15, R194, 0x96, !PT ;  /* 0x0000000fc18a7c12 */ /* 0x000fe6000f8e96c2 */
[----:B------:R-:W-:Y:S01]  /*fce0*/  LOP3.LUT R144, R203, UR15, R198, 0x96, !PT ;  /* 0x0000000fcb907c12 */ /* 0x000fe2000f8e96c6 */
[----:B------:R-:W-:Y:S01]  /*fcf0*/  FMUL.FTZ R104, R2, R104 ;  /* 0x0000006802687220 */ /* 0x000fe20000410000 */
[----:B------:R-:W-:Y:S01]  /*fd00*/  IMAD.WIDE.U32 R138, R138, -0x2daee0ad, RZ ;  /* 0xd2511f538a8a7825 */ /* 0x000fe200078e00ff */
[-C--:B------:R-:W-:Y:S01]  /*fd10*/  HMMA.16816.F32 R92, R180, R150.reuse, R92 ;  /* 0x00000096b45c723c */ /* 0x080fe2000000185c */
[----:B------:R2:W-:Y:S02]  /*fd20*/  MUFU.EX2 R198, R25 ;  /* 0x0000001900c67308 */ /* 0x0005e40000000800 */
[----:B------:R-:W-:Y:S01]  /*fd30*/  IMAD.WIDE.U32 R144, R144, -0x2daee0ad, RZ ;  /* 0xd2511f5390907825 */ /* 0x000fe200078e00ff */
[----:B------:R-:W-:Y:S02]  /*fd40*/  SHF.R.U32.HI R147, RZ, 0x18, R138 ;  /* 0x00000018ff937819 */ /* 0x000fe4000001168a */
[C---:B------:R-:W-:Y:S05]  /*fd50*/  HMMA.16816.F32 R96, R172.reuse, R150, R96 ;  /* 0x00000096ac60723c */ /* 0x040fea0000001860 */
[----:B------:R3:W4:Y:S01]  /*fd60*/  MUFU.EX2 R203, R20 ;  /* 0x0000001400cb7308 */ /* 0x0007220000000800 */
[----:B------:R-:W-:Y:S01]  /*fd70*/  FMUL.FTZ R105, R2, R105 ;  /* 0x0000006902697220 */ /* 0x000fe20000410000 */
[-C--:B-1----:R-:W-:Y:S04]  /*fd80*/  HMMA.16816.F32 R100, R172, R140.reuse, R100 ;  /* 0x0000008cac64723c */ /* 0x082fe80000001864 */
[C---:B------:R-:W-:Y:S01]  /*fd90*/  FMUL.FTZ R106, R0.reuse, R106 ;  /* 0x0000006a006a7220 */ /* 0x040fe20000410000 */
[----:B------:R-:W-:Y:S01]  /*fda0*/  FMUL.FTZ R107, R0, R107 ;  /* 0x0000006b006b7220 */ /* 0x000fe20000410000 */
[----:B------:R-:W-:Y:S01]  /*fdb0*/  LOP3.LUT R152, R139, UR5, R196, 0x96, !PT ;  /* 0x000000058b987c12 */ /* 0x000fe2000f8e96c4 */
[----:B--2---:R-:W-:Y:S02]  /*fdc0*/  FMUL.FTZ R25, R132, R169 ;  /* 0x000000a984197220 */ /* 0x004fe40000410000 */
[----:B------:R-:W-:Y:S02]  /*fdd0*/  LDSM.16.MT88.4 R168, [R208+0xb800] ;  /* 0x00b80000d0a8783b */ /* 0x000fe40000004200 */
[----:B------:R-:W-:Y:S01]  /*fde0*/  LOP3.LUT R139, R138, 0xffff, RZ, 0xc0, !PT ;  /* 0x0000ffff8a8b7812 */ /* 0x000fe200078ec0ff */
[C---:B------:R-:W-:Y:S01]  /*fdf0*/  FMUL.FTZ R112, R2.reuse, R112 ;  /* 0x0000007002707220 */ /* 0x040fe20000410000 */
[C---:B------:R-:W-:Y:S04]  /*fe00*/  HMMA.16816.F32 R104, R180.reuse, R140, R104 ;  /* 0x0000008cb468723c */ /* 0x040fe80000001868 */
[----:B------:R-:W-:Y:S01]  /*fe10*/  SHF.R.U32.HI R146, RZ, 0x10, R138 ;  /* 0x00000010ff927819 */ /* 0x000fe2000001168a */
[----:B------:R-:W-:Y:S01]  /*fe20*/  FMUL.FTZ R113, R2, R113 ;  /* 0x0000007102717220 */ /* 0x000fe20000410000 */
[----:B------:R-:W-:Y:S01]  /*fe30*/  LOP3.LUT R153, R138, 0xff, RZ, 0xc0, !PT ;  /* 0x000000ff8a997812 */ /* 0x000fe200078ec0ff */
[C---:B------:R-:W-:Y:S01]  /*fe40*/  FMUL.FTZ R114, R0.reuse, R114 ;  /* 0x0000007200727220 */ /* 0x040fe20000410000 */
[----:B------:R-:W-:Y:S03]  /*fe50*/  SHF.R.U32.HI R138, RZ, 0x8, R139 ;  /* 0x00000008ff8a7819 */ /* 0x000fe6000001168b */
[----:B------:R-:W-:Y:S01]  /*fe60*/  LOP3.LUT R137, R145, UR5, R200, 0x96, !PT ;  /* 0x0000000591897c12 */ /* 0x000fe2000f8e96c8 */
[----:B------:R-:W-:Y:S01]  /*fe70*/  FMUL.FTZ R115, R0, R115 ;  /* 0x0000007300737220 */ /* 0x000fe20000410000 */
[----:B------:R-:W-:Y:S01]  /*fe80*/  LOP3.LUT R139, R146, 0xff, RZ, 0xc0, !PT ;  /* 0x000000ff928b7812 */ /* 0x000fe200078ec0ff */
[----:B------:R-:W-:Y:S01]  /*fe90*/  FMUL.FTZ R116, R2, R116 ;  /* 0x0000007402747220 */ /* 0x000fe20000410000 */
[----:B------:R-:W-:Y:S01]  /*fea0*/  LOP3.LUT R145, R144, 0xffff, RZ, 0xc0, !PT ;  /* 0x0000ffff90917812 */ /* 0x000fe200078ec0ff */
[----:B------:R-:W-:Y:S01]  /*feb0*/  FMUL.FTZ R117, R2, R117 ;  /* 0x0000007502757220 */ /* 0x000fe20000410000 */
[----:B------:R-:W-:Y:S01]  /*fec0*/  SHF.R.U32.HI R146, RZ, 0x10, R144 ;  /* 0x00000010ff927819 */ /* 0x000fe20000011690 */
[C---:B------:R-:W-:Y:S01]  /*fed0*/  FMUL.FTZ R118, R0.reuse, R118 ;  /* 0x0000007600767220 */ /* 0x040fe20000410000 */
[----:B------:R-:W-:Y:S01]  /*fee0*/  PRMT R154, R153, 0x5410, R138 ;  /* 0x00005410999a7816 */ /* 0x000fe2000000008a */
[----:B------:R-:W-:Y:S01]  /*fef0*/  FMUL.FTZ R119, R0, R119 ;  /* 0x0000007700777220 */ /* 0x000fe20000410000 */
[----:B------:R-:W-:Y:S01]  /*ff00*/  LOP3.LUT R148, R144, 0xff, RZ, 0xc0, !PT ;  /* 0x000000ff90947812 */ /* 0x000fe200078ec0ff */
[C---:B------:R-:W-:Y:S01]  /*ff10*/  FMUL.FTZ R124, R2.reuse, R124 ;  /* 0x0000007c027c7220 */ /* 0x040fe20000410000 */
[----:B------:R-:W-:Y:S01]  /*ff20*/  SHF.R.U32.HI R149, RZ, 0x18, R144 ;  /* 0x00000018ff957819 */ /* 0x000fe20000011690 */
[----:B------:R-:W-:Y:S01]  /*ff30*/  FMUL.FTZ R125, R2, R125 ;  /* 0x0000007d027d7220 */ /* 0x000fe20000410000 */
[----:B------:R-:W-:Y:S01]  /*ff40*/  PRMT R153, R139, 0x5410, R147 ;  /* 0x000054108b997816 */ /* 0x000fe20000000093 */
[C---:B------:R-:W-:Y:S01]  /*ff50*/  FMUL.FTZ R126, R0.reuse, R126 ;  /* 0x0000007e007e7220 */ /* 0x040fe20000410000 */
[----:B------:R-:W-:Y:S01]  /*ff60*/  SHF.R.U32.HI R32, RZ, 0x8, R145 ;  /* 0x00000008ff207819 */ /* 0x000fe20000011691 */
[----:B------:R-:W-:Y:S01]  /*ff70*/  FMUL.FTZ R127, R0, R127 ;  /* 0x0000007f007f7220 */ /* 0x000fe20000410000 */
[----:B------:R-:W-:Y:S02]  /*ff80*/  LOP3.LUT R140, R146, 0xff, RZ, 0xc0, !PT ;  /* 0x000000ff928c7812 */ /* 0x000fe400078ec0ff */
[----:B------:R-:W1:Y:S01]  /*ff90*/  LDSM.16.MT88.4 R144, [R213+0xb000] ;  /* 0x00b00000d590783b */ /* 0x000e620000004200 */
[----:B------:R-:W-:Y:S02]  /*ffa0*/  PRMT R186, R148, 0x5410, R32 ;  /* 0x0000541094ba7816 */ /* 0x000fe40000000020 */
[C---:B------:R-:W-:Y:S02]  /*ffb0*/  LOP3.LUT R32, R152.reuse, 0xffff, RZ, 0xc0, !PT ;  /* 0x0000ffff98207812 */ /* 0x040fe400078ec0ff */
[----:B------:R-:W-:Y:S02]  /*ffc0*/  LOP3.LUT R139, R152, 0xff, RZ, 0xc0, !PT ;  /* 0x000000ff988b7812 */ /* 0x000fe400078ec0ff */
[----:B------:R-:W-:Y:S01]  /*ffd0*/  SHF.R.U32.HI R138, RZ, 0x8, R32 ;  /* 0x00000008ff8a7819 */ /* 0x000fe20000011620 */
[----:B------:R-:W-:Y:S01]  /*ffe0*/  FMUL.FTZ R32, R2, R156 ;  /* 0x0000009c02207220 */ /* 0x000fe20000410000 */
[----:B------:R-:W-:Y:S01]  /*fff0*/  PRMT R185, R140, 0x5410, R149 ;  /* 0x000054108cb97816 */ /* 0x000fe20000000095 */
[----:B------:R-:W-:Y:S01]  /*10000*/  LDSM.16.MT88.4 R156, [R210+0xa800] ;  /* 0x00a80000d29c783b */ /* 0x000fe20000004200 */
[----:B---3--:R-:W-:Y:S02]  /*10010*/  LOP3.LUT R20, R137, 0xffff, RZ, 0xc0, !PT ;  /* 0x0000ffff89147812 */ /* 0x008fe400078ec0ff */
[--C-:B------:R-:W-:Y:S02]  /*10020*/  SHF.R.U32.HI R21, RZ, 0x10, R137.reuse ;  /* 0x00000010ff157819 */ /* 0x100fe40000011689 */
[-C--:B------:R-:W-:Y:S03]  /*10030*/  HMMA.16816.F32 R32, R180, R142.reuse, R32 ;  /* 0x0000008eb420723c */ /* 0x080fe60000001820 */
[----:B------:R-:W-:Y:S01]  /*10040*/  PRMT R151, R139, 0x5410, R138 ;  /* 0x000054108b977816 */ /* 0x000fe2000000008a */
[--C-:B------:R-:W-:Y:S01]  /*10050*/  FFMA.FTZ R138, R22, UR4, -R188.reuse ;  /* 0x00000004168a7c23 */ /* 0x100fe200080108bc */
[----:B------:R-:W-:Y:S01]  /*10060*/  FFMA.FTZ R188, R23, UR4, -R188 ;  /* 0x0000000417bc7c23 */ /* 0x000fe200080108bc */
[C---:B------:R-:W-:Y:S01]  /*10070*/  HMMA.16816.F32 R108, R172.reuse, R142, R108 ;  /* 0x0000008eac6c723c */ /* 0x040fe2000000186c */
[----:B------:R-:W2:Y:S01]  /*10080*/  LDSM.16.MT88.4 R140, [R212+0xb000] ;  /* 0x00b00000d48c783b */ /* 0x000ea20000004200 */
[----:B------:R3:W-:Y:S03]  /*10090*/  MUFU.EX2 R200, R138 ;  /* 0x0000008a00c87308 */ /* 0x0007e60000000800 */
[----:B------:R-:W-:Y:S01]  /*100a0*/  SHF.R.U32.HI R22, RZ, 0x10, R152 ;  /* 0x00000010ff167819 */ /* 0x000fe20000011698 */
[----:B------:R-:W-:Y:S01]  /*100b0*/  FMUL.FTZ R23, R3, R163 ;  /* 0x000000a303177220 */ /* 0x000fe20000410000 */
[----:B------:R-:W-:Y:S05]  /*100c0*/  LOP3.LUT R150, R137, 0xff, RZ, 0xc0, !PT ;  /* 0x000000ff89967812 */ /* 0x000fea00078ec0ff */
[----:B------:R-:W5:Y:S01]  /*100d0*/  MUFU.EX2 R201, R188 ;  /* 0x000000bc00c97308 */ /* 0x000f620000000800 */
[----:B------:R-:W-:Y:S02]  /*100e0*/  SHF.R.U32.HI R149, RZ, 0x18, R137 ;  /* 0x00000018ff957819 */ /* 0x000fe40000011689 */
[----:B------:R-:W-:Y:S01]  /*100f0*/  LOP3.LUT R148, R22, 0xff, RZ, 0xc0, !PT ;  /* 0x000000ff16947812 */ /* 0x000fe200078ec0ff */
[----:B------:R-:W-:Y:S01]  /*10100*/  FMUL.FTZ R22, R3, R162 ;  /* 0x000000a203167220 */ /* 0x000fe20000410000 */
[----:B------:R-:W-:Y:S01]  /*10110*/  SHF.R.U32.HI R139, RZ, 0x8, R20 ;  /* 0x00000008ff8b7819 */ /* 0x000fe20000011614 */
[C---:B------:R-:W-:Y:S01]  /*10120*/  FMUL.FTZ R20, R132.reuse, R160 ;  /* 0x000000a084147220 */ /* 0x040fe20000410000 */
[----:B------:R-:W-:Y:S01]  /*10130*/  LOP3.LUT R137, R21, 0xff, RZ, 0xc0, !PT ;  /* 0x000000ff15897812 */ /* 0x000fe200078ec0ff */
[C---:B------:R-:W-:Y:S01]  /*10140*/  FMUL.FTZ R21, R132.reuse, R161 ;  /* 0x000000a184157220 */ /* 0x040fe20000410000 */
[----:B------:R-:W-:Y:S01]  /*10150*/  SHF.R.U32.HI R152, RZ, 0x18, R152 ;  /* 0x00000018ff987819 */ /* 0x000fe20000011698 */
[----:B------:R-:W-:Y:S01]  /*10160*/  LDSM.16.MT88.4 R160, [R213+0xa800] ;  /* 0x00a80000d5a0783b */ /* 0x000fe20000004200 */
[--C-:B---3--:R-:W-:Y:S01]  /*10170*/  HSET2.LE.AND R138, R153, R250.reuse, PT ;  /* 0x000000fa998a7233 */ /* 0x108fe20003803000 */
[----:B------:R-:W-:Y:S01]  /*10180*/  FFMA.FTZ R132, R132, R249, R241 ;  /* 0x000000f984847223 */ /* 0x000fe200000100f1 */
[----:B------:R-:W-:Y:S01]  /*10190*/  PRMT R148, R148, 0x5410, R152 ;  /* 0x0000541094947816 */ /* 0x000fe20000000098 */
[----:B------:R-:W-:Y:S01]  /*101a0*/  FFMA.FTZ R3, R3, R248, R239 ;  /* 0x000000f803037223 */ /* 0x000fe200000100ef */
[-C--:B-1----:R-:W-:Y:S03]  /*101b0*/  HMMA.16816.F32 R20, R172, R144.reuse, R20 ;  /* 0x00000090ac14723c */ /* 0x082fe60000001814 */
[----:B------:R-:W-:Y:S01]  /*101c0*/  PRMT R149, R137, 0x5410, R149 ;  /* 0x0000541089957816 */ /* 0x000fe20000000095 */
[----:B------:R-:W-:Y:S01]  /*101d0*/  FADD.FTZ R132, R240, R132 ;  /* 0x00000084f0847221 */ /* 0x000fe20000010000 */
[--C-:B------:R-:W-:Y:S01]  /*101e0*/  HSET2.LE.AND R137, R154, R250.reuse, PT ;  /* 0x000000fa9a897233 */ /* 0x100fe20003803000 */
[C---:B------:R-:W-:Y:S01]  /*101f0*/  HMMA.16816.F32 R112, R180.reuse, R144, R112 ;  /* 0x00000090b470723c */ /* 0x040fe20000001870 */
[----:B------:R-:W1:Y:S04]  /*10200*/  LDSM.16.MT88.4 R152, [R208+0xa800] ;  /* 0x00a80000d098783b */ /* 0x000e680000004200 */
[----:B------:R-:W-:Y:S01]  /*10210*/  PRMT R150, R150, 0x5410, R139 ;  /* 0x0000541096967816 */ /* 0x000fe2000000008b */
[-C--:B------:R-:W-:Y:S05]  /*10220*/  HMMA.16816.F32 R116, R180, R146.reuse, R116 ;  /* 0x00000092b474723c */ /* 0x080fea0000001874 */
[--C-:B------:R-:W-:Y:S01]  /*10230*/  FFMA.FTZ R144, R28, UR4, -R191.reuse ;  /* 0x000000041c907c23 */ /* 0x100fe200080108bf */
[C---:B------:R-:W-:Y:S03]  /*10240*/  HMMA.16816.F32 R120, R172.reuse, R146, R120 ;  /* 0x00000092ac78723c */ /* 0x040fe60000001878 */
[----:B------:R-:W-:Y:S02]  /*10250*/  MUFU.EX2 R196, R144 ;  /* 0x0000009000c47308 */ /* 0x000fe40000000800 */
[--C-:B------:R-:W-:Y:S01]  /*10260*/  FFMA.FTZ R145, R30, UR4, -R190.reuse ;  /* 0x000000041e917c23 */ /* 0x100fe200080108be */
[-C--:B--2---:R-:W-:Y:S05]  /*10270*/  HMMA.16816.F32 R24, R172, R140.reuse, R24 ;  /* 0x0000008cac18723c */ /* 0x084fea0000001818 */
[----:B------:R-:W-:Y:S01]  /*10280*/  FFMA.FTZ R191, R29, UR4, -R191 ;  /* 0x000000041dbf7c23 */ /* 0x000fe200080108bf */
[----:B------:R-:W-:Y:S01]  /*10290*/  FFMA.FTZ R190, R31, UR4, -R190 ;  /* 0x000000041fbe7c23 */ /* 0x000fe200080108be */
[C---:B------:R-:W-:Y:S01]  /*102a0*/  FMUL.FTZ R28, R2.reuse, R164 ;  /* 0x000000a4021c7220 */ /* 0x040fe20000410000 */
[----:B------:R-:W-:Y:S01]  /*102b0*/  FMUL.FTZ R29, R2, R165 ;  /* 0x000000a5021d7220 */ /* 0x000fe20000410000 */
[----:B------:R-:W2:Y:S02]  /*102c0*/  MUFU.EX2 R194, R191 ;  /* 0x000000bf00c27308 */ /* 0x000ea40000000800 */
[C---:B------:R-:W-:Y:S01]  /*102d0*/  FMUL.FTZ R30, R0.reuse, R166 ;  /* 0x000000a6001e7220 */ /* 0x040fe20000410000 */
[----:B------:R-:W-:Y:S01]  /*102e0*/  FMUL.FTZ R31, R0, R167 ;  /* 0x000000a7001f7220 */ /* 0x000fe20000410000 */
[----:B------:R-:W-:Y:S01]  /*102f0*/  FFMA.FTZ R2, R2, R247, R232 ;  /* 0x000000f702027223 */ /* 0x000fe200000100e8 */
[----:B------:R-:W3:Y:S01]  /*10300*/  LDSM.16.MT88.4 R164, [R212+0xa800] ;  /* 0x00a80000d4a4783b */ /* 0x000ee20000004200 */
[----:B------:R-:W-:Y:S01]  /*10310*/  F2FP.F16.F32.PACK_AB R178, R207, R206 ;  /* 0x000000cecfb2723e */ /* 0x000fe200000000ff */
[----:B------:R-:W-:Y:S03]  /*10320*/  FFMA.FTZ R0, R0, R246, R231 ;  /* 0x000000f600007223 */ /* 0x000fe600000100e7 */
[----:B------:R4:W-:Y:S01]  /*10330*/  MUFU.EX2 R192, R190 ;  /* 0x000000be00c07308 */ /* 0x0009e20000000800 */
[----:B------:R-:W-:Y:S01]  /*10340*/  F2FP.F16.F32.PACK_AB R179, R204, R205 ;  /* 0x000000cdccb3723e */ /* 0x000fe200000000ff */
[C---:B------:R-:W-:Y:S04]  /*10350*/  HMMA.16816.F32 R28, R180.reuse, R140, R28 ;  /* 0x0000008cb41c723c */ /* 0x040fe8000000181c */
[----:B------:R-:W-:Y:S01]  /*10360*/  LOP3.LUT R178, R137, R178, RZ, 0xc0, !PT ;  /* 0x000000b289b27212 */ /* 0x000fe200078ec0ff */
[----:B------:R-:W-:Y:S01]  /*10370*/  FADD.FTZ R3, R238, R3 ;  /* 0x00000003ee037221 */ /* 0x000fe20000010000 */
[-C--:B------:R-:W-:Y:S02]  /*10380*/  HMMA.16816.F32 R124, R180, R142.reuse, R124 ;  /* 0x0000008eb47c723c */ /* 0x080fe4000000187c */
[----:B------:R1:W2:Y:S01]  /*10390*/  MUFU.EX2 R193, R145 ;  /* 0x0000009100c17308 */ /* 0x0002a20000000800 */
[----:B------:R-:W3:Y:S02]  /*103a0*/  LDSM.16.MT88.4 R180, [R210+0xb800] ;  /* 0x00b80000d2b4783b */ /* 0x000ee40000004200 */
[----:B------:R-:W-:Y:S01]  /*103b0*/  LOP3.LUT R179, R138, R179, RZ, 0xc0, !PT ;  /* 0x000000b38ab37212 */ /* 0x000fe200078ec0ff */
[----:B------:R-:W-:Y:S05]  /*103c0*/  HMMA.16816.F32 R128, R172, R142, R128 ;  /* 0x0000008eac80723c */ /* 0x000fea0000001880 */
[----:B----4-:R-:W4:Y:S01]  /*103d0*/  LDSM.16.MT88.4 R188, [R213+0xb800] ;  /* 0x00b80000d5bc783b */ /* 0x010f220000004200 */
[--C-:B------:R-:W-:Y:S01]  /*103e0*/  HSET2.LE.AND R139, R151, R250.reuse, PT ;  /* 0x000000fa978b7233 */ /* 0x100fe20003803000 */
[----:B------:R-:W-:Y:S01]  /*103f0*/  FADD.FTZ R0, R230, R0 ;  /* 0x00000000e6007221 */ /* 0x000fe20000010000 */
[--C-:B------:R-:W-:Y:S03]  /*10400*/  HSET2.LE.AND R137, R148, R250.reuse, PT ;  /* 0x000000fa94897233 */ /* 0x100fe60003803000 */
[----:B------:R-:W-:Y:S01]  /*10410*/  FADD.FTZ R3, R243, R3 ;  /* 0x00000003f3037221 */ /* 0x000fe20000010000 */
[--C-:B------:R-:W-:Y:S01]  /*10420*/  HSET2.LE.AND R138, R150, R250.reuse, PT ;  /* 0x000000fa968a7233 */ /* 0x100fe20003803000 */
[----:B------:R-:W4:Y:S01]  /*10430*/  LDSM.16.MT88.4 R172, [R212+0xb800] ;  /* 0x00b80000d4ac783b */ /* 0x000f220000004200 */
[----:B------:R-:W-:Y:S01]  /*10440*/  F2FP.F16.F32.PACK_AB R176, R202, R203 ;  /* 0x000000cbcab0723e */ /* 0x000fe200000000ff */
[----:B------:R-:W-:Y:S01]  /*10450*/  FADD.FTZ R0, R227, R0 ;  /* 0x00000000e3007221 */ /* 0x000fe20000010000 */
[----:B-----5:R-:W-:Y:S01]  /*10460*/  F2FP.F16.F32.PACK_AB R177, R201, R200 ;  /* 0x000000c8c9b1723e */ /* 0x020fe200000000ff */
[----:B------:R-:W-:Y:S01]  /*10470*/  FADD.FTZ R3, R242, R3 ;  /* 0x00000003f2037221 */ /* 0x000fe20000010000 */
[----:B------:R-:W-:Y:S02]  /*10480*/  F2FP.F16.F32.PACK_AB R184, R198, R199 ;  /* 0x000000c7c6b8723e */ /* 0x000fe400000000ff */
[----:B------:R-:W-:Y:S02]  /*10490*/  LOP3.LUT R176, R139, R176, RZ, 0xc0, !PT ;  /* 0x000000b08bb07212 */ /* 0x000fe400078ec0ff */
[----:B------:R-:W-:Y:S02]  /*104a0*/  LOP3.LUT R177, R137, R177, RZ, 0xc0, !PT ;  /* 0x000000b189b17212 */ /* 0x000fe400078ec0ff */
[----:B------:R-:W-:Y:S02]  /*104b0*/  LOP3.LUT R184, R138, R184, RZ, 0xc0, !PT ;  /* 0x000000b88ab87212 */ /* 0x000fe400078ec0ff */
[--C-:B------:R-:W-:Y:S02]  /*104c0*/  HSET2.LE.AND R138, R186, R250.reuse, PT ;  /* 0x000000faba8a7233 */ /* 0x100fe40003803000 */
[--C-:B------:R-:W-:Y:S01]  /*104d0*/  HSET2.LE.AND R139, R185, R250.reuse, PT ;  /* 0x000000fab98b7233 */ /* 0x100fe20003803000 */
[-C--:B-1----:R-:W-:Y:S05]  /*104e0*/  HMMA.16816.F32 R144, R176, R152.reuse, R4 ;  /* 0x00000098b090723c */ /* 0x082fea0000001804 */
[----:B------:R-:W-:Y:S02]  /*104f0*/  HSET2.LE.AND R137, R149, R250, PT ;  /* 0x000000fa95897233 */ /* 0x000fe40003803000 */
[----:B------:R-:W-:Y:S01]  /*10500*/  F2FP.F16.F32.PACK_AB R185, R195, R197 ;  /* 0x000000c5c3b9723e */ /* 0x000fe200000000ff */
[----:B------:R-:W-:Y:S03]  /*10510*/  FADD.FTZ R5, R233, R2 ;  /* 0x00000002e9057221 */ /* 0x000fe60000010000 */
[----:B--2---:R-:W-:Y:S01]  /*10520*/  F2FP.F16.F32.PACK_AB R186, R194, R196 ;  /* 0x000000c4c2ba723e */ /* 0x004fe200000000ff */
[----:B------:R-:W-:Y:S01]  /*10530*/  FADD.FTZ R2, R245, R132 ;  /* 0x00000084f5027221 */ /* 0x000fe20000010000 */
[----:B------:R-:W-:Y:S01]  /*10540*/  F2FP.F16.F32.PACK_AB R187, R192, R193 ;  /* 0x000000c1c0bb723e */ /* 0x000fe200000000ff */
[----:B------:R-:W-:Y:S01]  /*10550*/  FADD.FTZ R5, R229, R5 ;  /* 0x00000005e5057221 */ /* 0x000fe20000010000 */
[----:B------:R-:W-:Y:S01]  /*10560*/  LOP3.LUT R185, R137, R185, RZ, 0xc0, !PT ;  /* 0x000000b989b97212 */ /* 0x000fe200078ec0ff */
[----:B------:R-:W-:Y:S01]  /*10570*/  FADD.FTZ R2, R244, R2 ;  /* 0x00000002f4027221 */ /* 0x000fe20000010000 */
[----:B------:R-:W-:Y:S01]  /*10580*/  LOP3.LUT R186, R138, R186, RZ, 0xc0, !PT ;  /* 0x000000ba8aba7212 */ /* 0x000fe200078ec0ff */
        /* <DEDUP_REMOVED lines=53> */
[----:B------:R-:W-:Y:S01]  /*108e0*/  HMMA.16816.F32 R128, R176, R174, R128 ;  /* 0x000000aeb080723c */ /* 0x000fe20000001880 */
[----:B------:R-:W-:Y:S11]  /*108f0*/  @!UPT UIADD3 URZ, URZ, URZ, URZ ;  /* 0x0000003f3f3ff290 */ /* 0x000ff6000fffe03f */
[----:B------:R-:W-:Y:S01]  /*10900*/  @!UPT UIADD3 URZ, URZ, URZ, URZ ;  /* 0x0000003f3f3ff290 */ /* 0x000fe2000fffe03f */
[----:B------:R-:W-:Y:S11]  /*10910*/  @P0 BRA `(.L_x_1060) ;  /* 0xffffffd400980947 */ /* 0x000ff6000383ffff */
.L_x_1059:
[----:B------:R-:W1:Y:S01]  /*10920*/  SHFL.BFLY PT, R0, R249, 0x2, 0x1f ;  /* 0x0c401f00f9007f89 */ /* 0x000e6200000e0000 */
[----:B------:R-:W-:Y:S01]  /*10930*/  ULDC UR4, c[0x0][0x38c] ;  /* 0x0000e30000047ab9 */ /* 0x000fe20000000800 */
[----:B------:R-:W-:Y:S01]  /*10940*/  UMOV UR5, 0x400 ;  /* 0x0000040000057882 */ /* 0x000fe20000000000 */
[----:B------:R-:W-:Y:S01]  /*10950*/  S2UR UR12, SR_CTAID.Y ;  /* 0x00000000000c79c3 */ /* 0x000fe20000002600 */
[----:B------:R-:W2:Y:S01]  /*10960*/  SHFL.BFLY PT, R2, R248, 0x2, 0x1f ;  /* 0x0c401f00f8027f89 */ /* 0x000ea200000e0000 */
[----:B------:R-:W-:Y:S01]  /*10970*/  UMOV UR14, URZ ;  /* 0x0000003f000e7c82 */ /* 0x000fe20008000000 */
[----:B------:R-:W-:Y:S01]  /*10980*/  UMOV UR15, URZ ;  /* 0x0000003f000f7c82 */ /* 0x000fe20008000000 */
[----:B------:R-:W-:Y:S01]  /*10990*/  BSSY B0, `(.L_x_1063) ;  /* 0x00001b2000007945 */ /* 0x000fe20003800000 */
[----:B------:R-:W3:Y:S03]  /*109a0*/  SHFL.BFLY PT, R4, R246, 0x2, 0x1f ;  /* 0x0c401f00f6047f89 */ /* 0x000ee600000e0000 */
[----:B------:R-:W-:Y:S01]  /*109b0*/  S2UR UR10, SR_CTAID.X ;  /* 0x00000000000a79c3 */ /* 0x000fe20000002500 */
[----:B------:R-:W4:Y:S01]  /*109c0*/  SHFL.BFLY PT, R3, R247, 0x2, 0x1f ;  /* 0x0c401f00f7037f89 */ /* 0x000f2200000e0000 */
[----:B------:R-:W5:Y:S06]  /*109d0*/  S2R R8, SR_TID.X ;  /* 0x0000000000087919 */ /* 0x000f6c0000002100 */
[----:B------:R-:W-:Y:S01]  /*109e0*/  S2UR UR11, SR_CTAID.Z ;  /* 0x00000000000b79c3 */ /* 0x000fe20000002700 */
[----:B------:R-:W5:Y:S01]  /*109f0*/  S2R R139, SR_TID.X ;  /* 0x00000000008b7919 */ /* 0x000f620000002100 */
[----:B-1----:R-:W-:Y:S01]  /*10a00*/  FADD.FTZ R249, R0, R249 ;  /* 0x000000f900f97221 */ /* 0x002fe20000010000 */
[----:B--2---:R-:W-:-:S04]  /*10a10*/  FADD.FTZ R248, R2, R248 ;  /* 0x000000f802f87221 */ /* 0x004fc80000010000 */
[----:B------:R-:W1:Y:S01]  /*10a20*/  SHFL.BFLY PT, R5, R249, 0x1, 0x1f ;  /* 0x0c201f00f9057f89 */ /* 0x000e6200000e0000 */
[----:B---3--:R-:W-:-:S03]  /*10a30*/  FADD.FTZ R246, R4, R246 ;  /* 0x000000f604f67221 */ /* 0x008fc60000010000 */
[----:B------:R-:W2:Y:S01]  /*10a40*/  SHFL.BFLY PT, R0, R248, 0x1, 0x1f ;  /* 0x0c201f00f8007f89 */ /* 0x000ea200000e0000 */
[----:B----4-:R-:W-:-:S03]  /*10a50*/  FADD.FTZ R247, R3, R247 ;  /* 0x000000f703f77221 */ /* 0x010fc60000010000 */
[----:B------:R-:W3:Y:S01]  /*10a60*/  SHFL.BFLY PT, R4, R246, 0x1, 0x1f ;  /* 0x0c201f00f6047f89 */ /* 0x000ee200000e0000 */
[----:B------:R-:W-:-:S03]  /*10a70*/  MOV R3, 0x3f800000 ;  /* 0x3f80000000037802 */ /* 0x000fc60000000f00 */
[----:B------:R-:W4:Y:S01]  /*10a80*/  SHFL.BFLY PT, R2, R247, 0x1, 0x1f ;  /* 0x0c201f00f7027f89 */ /* 0x000f2200000e0000 */
[----:B-----5:R-:W-:Y:S02]  /*10a90*/  SHF.R.S32.HI R10, RZ, 0x1f, R8 ;  /* 0x0000001fff0a7819 */ /* 0x020fe40000011408 */
[----:B------:R-:W-:Y:S01]  /*10aa0*/  SHF.R.S32.HI R172, RZ, 0x1f, R139 ;  /* 0x0000001fffac7819 */ /* 0x000fe2000001148b */
[----:B-1----:R-:W-:-:S03]  /*10ab0*/  FADD.FTZ R249, R249, R5 ;  /* 0x00000005f9f97221 */ /* 0x002fc60000010000 */
[----:B------:R-:W-:Y:S01]  /*10ac0*/  LEA.HI R172, R172, R139, RZ, 0x3 ;  /* 0x0000008bacac7211 */ /* 0x000fe200078f18ff */
[----:B--2---:R-:W-:Y:S01]  /*10ad0*/  FADD.FTZ R248, R248, R0 ;  /* 0x00000000f8f87221 */ /* 0x004fe20000010000 */
[----:B------:R-:W-:Y:S02]  /*10ae0*/  FSETP.NE.FTZ.AND P5, PT, R249, RZ, PT ;  /* 0x000000fff900720b */ /* 0x000fe40003fb5000 */
[----:B------:R-:W-:Y:S01]  /*10af0*/  MOV R0, 0x3f800000 ;  /* 0x3f80000000007802 */ /* 0x000fe20000000f00 */
[----:B---3--:R-:W-:Y:S01]  /*10b00*/  FADD.FTZ R246, R246, R4 ;  /* 0x00000004f6f67221 */ /* 0x008fe20000010000 */
[----:B------:R-:W-:Y:S02]  /*10b10*/  LEA.HI R4, R10, R8, RZ, 0x2 ;  /* 0x000000080a047211 */ /* 0x000fe400078f10ff */
[----:B------:R-:W-:Y:S01]  /*10b20*/  FSETP.NE.FTZ.AND P4, PT, R248, RZ, PT ;  /* 0x000000fff800720b */ /* 0x000fe20003f95000 */
[----:B----4-:R-:W-:Y:S01]  /*10b30*/  FADD.FTZ R247, R247, R2 ;  /* 0x00000002f7f77221 */ /* 0x010fe20000010000 */
[----:B------:R-:W-:-:S02]  /*10b40*/  SHF.R.S32.HI R6, RZ, 0x2, R4 ;  /* 0x00000002ff067819 */ /* 0x000fc40000011404 */
[----:B------:R-:W-:Y:S02]  /*10b50*/  SHF.R.S32.HI R2, RZ, 0x1f, R4 ;  /* 0x0000001fff027819 */ /* 0x000fe40000011404 */
[----:B------:R-:W-:Y:S01]  /*10b60*/  FSETP.NE.FTZ.AND P3, PT, R247, RZ, PT ;  /* 0x000000fff700720b */ /* 0x000fe20003f75000 */
[----:B------:R-:W1:Y:S01]  /*10b70*/  @P5 MUFU.RCP R0, R249 ;  /* 0x000000f900005308 */ /* 0x000e620000001000 */
[----:B------:R-:W-:Y:S02]  /*10b80*/  LEA.HI R2, R2, R6, RZ, 0x3 ;  /* 0x0000000602027211 */ /* 0x000fe400078f18ff */
[----:B------:R-:W-:Y:S02]  /*10b90*/  FSETP.NE.FTZ.AND P0, PT, R246, RZ, PT ;  /* 0x000000fff600720b */ /* 0x000fe40003f15000 */
[----:B------:R-:W-:Y:S02]  /*10ba0*/  LOP3.LUT R2, R2, 0xfffffff8, RZ, 0xc0, !PT ;  /* 0xfffffff802027812 */ /* 0x000fe400078ec0ff */
[----:B------:R-:W-:Y:S01]  /*10bb0*/  LEA.HI R10, R10, R8, RZ, 0x5 ;  /* 0x000000080a0a7211 */ /* 0x000fe200078f28ff */
[----:B------:R-:W2:Y:S01]  /*10bc0*/  @P4 MUFU.RCP R3, R248 ;  /* 0x000000f800034308 */ /* 0x000ea20000001000 */
[----:B------:R-:W-:-:S02]  /*10bd0*/  IADD3 R6, R6, -R2, RZ ;  /* 0x8000000206067210 */ /* 0x000fc40007ffe0ff */
[----:B------:R-:W-:Y:S02]  /*10be0*/  MOV R2, 0x3f800000 ;  /* 0x3f80000000027802 */ /* 0x000fe40000000f00 */
[----:B------:R-:W-:Y:S02]  /*10bf0*/  LOP3.LUT R4, R4, 0x3ffffffc, RZ, 0xc0, !PT ;  /* 0x3ffffffc04047812 */ /* 0x000fe400078ec0ff */
[----:B------:R-:W-:Y:S01]  /*10c00*/  LOP3.LUT R7, R10, 0xffffffe0, RZ, 0xc0, !PT ;  /* 0xffffffe00a077812 */ /* 0x000fe200078ec0ff */
[----:B-1----:R-:W-:Y:S01]  /*10c10*/  FMUL.FTZ R0, R0, UR4 ;  /* 0x0000000400007c20 */ /* 0x002fe20008410000 */
[----:B------:R-:W1:Y:S01]  /*10c20*/  @P3 MUFU.RCP R2, R247 ;  /* 0x000000f700023308 */ /* 0x000e620000001000 */
[----:B------:R-:W-:Y:S02]  /*10c30*/  IADD3 R11, -R4, R8, RZ ;  /* 0x00000008040b7210 */ /* 0x000fe40007ffe1ff */
        /* <DEDUP_REMOVED lines=33> */
[----:B--2---:R-:W-:Y:S01]  /*10e50*/  FMUL.FTZ R3, R3, UR4 ;  /* 0x0000000403037c20 */ /* 0x004fe20008410000 */
[----:B-1----:R-:W-:Y:S01]  /*10e60*/  FMUL.FTZ R2, R2, UR4 ;  /* 0x0000000402027c20 */ /* 0x002fe20008410000 */
[----:B------:R-:W-:-:S02]  /*10e70*/  IADD3 R4, -R7, R8, RZ ;  /* 0x0000000807047210 */ /* 0x000fc40007ffe1ff */
        /* <DEDUP_REMOVED lines=18> */
[----:B-1----:R-:W-:Y:S01]  /*10fa0*/  FMUL.FTZ R0, R0, UR4 ;  /* 0x0000000400007c20 */ /* 0x002fe20008410000 */
[----:B------:R-:W1:Y:S01]  /*10fb0*/  S2UR UR4, SR_CgaCtaId ;  /* 0x00000000000479c3 */ /* 0x000e620000008800 */
        /* <DEDUP_REMOVED lines=16> */
[----:B------:R-:W-:Y:S01]  /*110c0*/  FMUL.FTZ R23, R2, R45 ;  /* 0x0000002d02177220 */ /* 0x000fe20000410000 */
[----:B------:R-:W-:Y:S01]  /*110d0*/  LOP3.LUT P6, RZ, R4, 0x3, RZ, 0xc0, !PT ;  /* 0x0000000304ff7812 */ /* 0x000fe200078cc0ff */
[C---:B------:R-:W-:Y:S01]  /*110e0*/  FMUL.FTZ R19, R2.reuse, R57 ;  /* 0x0000003902137220 */ /* 0x040fe20000410000 */
[----:B------:R-:W-:Y:S01]  /*110f0*/  SHF.R.S32.HI R45, RZ, 0x5, R10 ;  /* 0x00000005ff2d7819 */ /* 0x000fe2000001140a */
[C---:B------:R-:W-:Y:S01]  /*11100*/  FMUL.FTZ R65, R2.reuse, R61 ;  /* 0x0000003d02417220 */ /* 0x040fe20000410000 */
[----:B------:R-:W-:Y:S01]  /*11110*/  LOP3.LUT R3, R3, 0x1c0, RZ, 0xc0, !PT ;  /* 0x000001c003037812 */ /* 0x000fe200078ec0ff */
        /* <DEDUP_REMOVED lines=30> */
[----:B------:R-:W-:Y:S01]  /*11300*/  LEA R2, R45, R11, 0x9 ;  /* 0x0000000b2d027211 */ /* 0x000fe200078e48ff */
[----:B-1----:R-:W-:Y:S01]  /*11310*/  ULEA UR4, UR4, UR5, 0x18 ;  /* 0x0000000504047291 */ /* 0x002fe2000f8ec03f */
[----:B------:R-:W-:Y:S01]  /*11320*/  LEA.HI R3, R3, R3, RZ, 0x1d ;  /* 0x0000000303037211 */ /* 0x000fe200078fe8ff */
[----:B------:R-:W-:Y:S01]  /*11330*/  FMUL.FTZ R64, R0, R63 ;  /* 0x0000003f00407220 */ /* 0x000fe20000410000 */
[----:B------:R-:W-:Y:S01]  /*11340*/  ISETP.NE.U32.AND P1, PT, R4, 0x1, PT ;  /* 0x000000010400780c */ /* 0x000fe20003f25070 */
[----:B------:R-:W-:Y:S01]  /*11350*/  FMUL.FTZ R16, R0, R43 ;  /* 0x0000002b00107220 */ /* 0x000fe20000410000 */
[----:B------:R-:W-:Y:S01]  /*11360*/  LOP3.LUT R5, R172, 0xfffffff8, RZ, 0xc0, !PT ;  /* 0xfffffff8ac057812 */ /* 0x000fe200078ec0ff */
[----:B------:R-:W-:Y:S01]  /*11370*/  FMUL.FTZ R142, R0, R142 ;  /* 0x0000008e008e7220 */ /* 0x000fe20000410000 */
[----:B------:R-:W-:Y:S01]  /*11380*/  LEA R2, R2, R3, 0x1 ;  /* 0x0000000302027211 */ /* 0x000fe200078e08ff */
[C---:B------:R-:W-:Y:S01]  /*11390*/  FMUL.FTZ R7, R0.reuse, R143 ;  /* 0x0000008f00077220 */ /* 0x040fe20000410000 */
[----:B------:R-:W-:Y:S01]  /*113a0*/  IADD3 R139, -R5, R139, RZ ;  /* 0x0000008b058b7210 */ /* 0x000fe20007ffe1ff */
[----:B------:R-:W-:Y:S01]  /*113b0*/  FMUL.FTZ R150, R0, R150 ;  /* 0x0000009600967220 */ /* 0x000fe20000410000 */
[----:B------:R-:W-:Y:S01]  /*113c0*/  LEA R5, R2, UR4, 0x1 ;  /* 0x0000000402057c11 */ /* 0x000fe2000f8e08ff */
[C---:B------:R-:W-:Y:S01]  /*113d0*/  FMUL.FTZ R12, R0.reuse, R151 ;  /* 0x00000097000c7220 */ /* 0x040fe20000410000 */
[----:B------:R-:W-:Y:S01]  /*113e0*/  F2FP.F16.F32.PACK_AB R3, R145, R144 ;  /* 0x000000909103723e */ /* 0x000fe200000000ff */
[C---:B------:R-:W-:Y:S01]  /*113f0*/  FMUL.FTZ R42, R0.reuse, R42 ;  /* 0x0000002a002a7220 */ /* 0x040fe20000410000 */
[C---:B------:R-:W-:Y:S01]  /*11400*/  IADD3 R4, R5.reuse, -0x10, RZ ;  /* 0xfffffff005047810 */ /* 0x040fe20007ffe0ff */
[C---:B------:R-:W-:Y:S01]  /*11410*/  FMUL.FTZ R46, R0.reuse, R46 ;  /* 0x0000002e002e7220 */ /* 0x040fe20000410000 */
[----:B------:R-:W-:Y:S01]  /*11420*/  @P1 IADD3 R4, R5, 0x10, RZ ;  /* 0x0000001005041810 */ /* 0x000fe20007ffe0ff */
[----:B------:R-:W-:Y:S01]  /*11430*/  FMUL.FTZ R22, R0, R47 ;  /* 0x0000002f00167220 */ /* 0x000fe20000410000 */
[----:B------:R-:W-:Y:S01]  /*11440*/  R2P PR, R6, 0x6 ;  /* 0x0000000606007804 */ /* 0x000fe20000000000 */
[C---:B------:R-:W-:Y:S01]  /*11450*/  FMUL.FTZ R58, R0.reuse, R58 ;  /* 0x0000003a003a7220 */ /* 0x040fe20000410000 */
[----:B------:R-:W-:Y:S01]  /*11460*/  F2FP.F16.F32.PACK_AB R2, R147, R146 ;  /* 0x000000929302723e */ /* 0x000fe200000000ff */
[C---:B------:R-:W-:Y:S01]  /*11470*/  FMUL.FTZ R24, R0.reuse, R59 ;  /* 0x0000003b00187220 */ /* 0x040fe20000410000 */
[----:B------:R-:W-:Y:S01]  /*11480*/  F2FP.F16.F32.PACK_AB R6, R155, R154 ;  /* 0x0000009a9b06723e */ /* 0x000fe200000000ff */
[C---:B------:R-:W-:Y:S01]  /*11490*/  FMUL.FTZ R62, R0.reuse, R62 ;  /* 0x0000003e003e7220 */ /* 0x040fe20000410000 */
[----:B------:R-:W-:Y:S01]  /*114a0*/  F2FP.F16.F32.PACK_AB R63, R69, R68 ;  /* 0x00000044453f723e */ /* 0x000fe200000000ff */
        /* <DEDUP_REMOVED lines=23> */
[----:B------:R-:W-:Y:S01]  /*11620*/  F2FP.F16.F32.PACK_AB R8, R8, R140 ;  /* 0x0000008c0808723e */ /* 0x000fe200000000ff */
[----:B------:R-:W-:Y:S01]  /*11630*/  ULDC.U8 UR4, c[0x0][0x3d9] ;  /* 0x0000f64000047ab9 */ /* 0x000fe20000000000 */
[----:B------:R-:W-:Y:S01]  /*11640*/  F2FP.F16.F32.PACK_AB R7, R7, R142 ;  /* 0x0000008e0707723e */ /* 0x000fe200000000ff */
[----:B------:R1:W-:Y:S01]  /*11650*/  STS [R5+0x400], R2 ;  /* 0x0004000205007388 */ /* 0x0003e20000000800 */
[----:B------:R-:W-:Y:S01]  /*11660*/  F2FP.F16.F32.PACK_AB R9, R9, R148 ;  /* 0x000000940909723e */ /* 0x000fe200000000ff */
[----:B------:R-:W-:Y:S01]  /*11670*/  UISETP.NE.AND UP0, UPT, UR4, URZ, UPT ;  /* 0x0000003f0400728c */ /* 0x000fe2000bf05270 */
[----:B------:R-:W-:Y:S01]  /*11680*/  F2FP.F16.F32.PACK_AB R12, R12, R150 ;  /* 0x000000960c0c723e */ /* 0x000fe200000000ff */
[----:B------:R2:W-:Y:S01]  /*11690*/  STS [R4+0x400], R6 ;  /* 0x0004000604007388 */ /* 0x0005e20000000800 */
[----:B------:R-:W-:Y:S01]  /*116a0*/  F2FP.F16.F32.PACK_AB R11, R14, R18 ;  /* 0x000000120e0b723e */ /* 0x000fe200000000ff */
[----:B------:R-:W-:Y:S01]  /*116b0*/  ULDC.U8 UR5, c[0x0][0x3d8] ;  /* 0x0000f60000057ab9 */ /* 0x000fe20000000000 */
[----:B------:R-:W-:Y:S01]  /*116c0*/  F2FP.F16.F32.PACK_AB R10, R13, R38 ;  /* 0x000000260d0a723e */ /* 0x000fe200000000ff */
[----:B------:R3:W-:Y:S01]  /*116d0*/  STS [R4], R0 ;  /* 0x0000000004007388 */ /* 0x0007e20000000800 */
[----:B------:R-:W-:Y:S01]  /*116e0*/  F2FP.F16.F32.PACK_AB R14, R21, R30 ;  /* 0x0000001e150e723e */ /* 0x000fe200000000ff */
[----:B------:R-:W-:Y:S01]  /*116f0*/  UISETP.NE.AND UP1, UPT, UR5, URZ, UPT ;  /* 0x0000003f0500728c */ /* 0x000fe2000bf25270 */
[----:B------:R-:W-:Y:S01]  /*11700*/  F2FP.F16.F32.PACK_AB R13, R51, R50 ;  /* 0x00000032330d723e */ /* 0x000fe200000000ff */
[----:B------:R4:W-:Y:S01]  /*11710*/  STS [R5+0x2000], R8 ;  /* 0x0020000805007388 */ /* 0x0009e20000000800 */
[----:B------:R-:W-:Y:S01]  /*11720*/  F2FP.F16.F32.PACK_AB R15, R15, R40 ;  /* 0x000000280f0f723e */ /* 0x000fe200000000ff */
[----:B------:R-:W-:Y:S01]  /*11730*/  @UP0 ULDC.64 UR8, c[0x0][0x2c0] ;  /* 0x0000b00000080ab9 */ /* 0x000fe20000000a00 */
[----:B------:R-:W-:Y:S01]  /*11740*/  F2FP.F16.F32.PACK_AB R16, R16, R42 ;  /* 0x0000002a1010723e */ /* 0x000fe200000000ff */
[----:B------:R5:W-:Y:S01]  /*11750*/  STS [R5+0x2400], R7 ;  /* 0x0024000705007388 */ /* 0x000be20000000800 */
[----:B------:R-:W-:Y:S01]  /*11760*/  F2FP.F16.F32.PACK_AB R23, R23, R44 ;  /* 0x0000002c1717723e */ /* 0x000fe200000000ff */
[----:B------:R-:W-:Y:S01]  /*11770*/  @UP0 UIMAD UR8, UR9, UR8, URZ ;  /* 0x00000008090802a4 */ /* 0x000fe2000f8e023f */
[----:B------:R-:W-:Y:S01]  /*11780*/  F2FP.F16.F32.PACK_AB R22, R22, R46 ;  /* 0x0000002e1616723e */ /* 0x000fe200000000ff */
[----:B------:R-:W-:Y:S01]  /*11790*/  STS [R4+0x2000], R9 ;  /* 0x0020000904007388 */ /* 0x000fe20000000800 */
[----:B------:R-:W-:Y:S01]  /*117a0*/  F2FP.F16.F32.PACK_AB R21, R34, R132 ;  /* 0x000000842215723e */ /* 0x000fe200000000ff */
[----:B------:R-:W-:Y:S01]  /*117b0*/  @!UP0 ULDC UR6, c[0x0][0x2e4] ;  /* 0x0000b90000068ab9 */ /* 0x000fe20000000800 */
[----:B------:R-:W-:Y:S01]  /*117c0*/  F2FP.F16.F32.PACK_AB R20, R20, R54 ;  /* 0x000000361414723e */ /* 0x000fe200000000ff */
[----:B------:R-:W-:Y:S01]  /*117d0*/  STS [R4+0x2400], R12 ;  /* 0x0024000c04007388 */ /* 0x000fe20000000800 */
[----:B-1----:R-:W-:Y:S01]  /*117e0*/  SEL R2, R68, 0xffffffe0, !P1 ;  /* 0xffffffe044027807 */ /* 0x002fe20004800000 */
[----:B------:R-:W-:Y:S01]  /*117f0*/  @!UP0 ULDC UR9, c[0x0][0x2c4] ;  /* 0x0000b10000098ab9 */ /* 0x000fe20000000800 */
[----:B------:R-:W-:Y:S01]  /*11800*/  F2FP.F16.F32.PACK_AB R19, R19, R17 ;  /* 0x000000111313723e */ /* 0x000fe200000000ff */
[----:B------:R-:W-:Y:S01]  /*11810*/  UISETP.NE.OR UP2, UPT, UR4, URZ, !UP1 ;  /* 0x0000003f0400728c */ /* 0x000fe2000cf45670 */
[----:B--2---:R-:W-:Y:S01]  /*11820*/  MOV R6, 0x40 ;  /* 0x0000004000067802 */ /* 0x004fe20000000f00 */
[----:B------:R-:W-:Y:S01]  /*11830*/  @!UP0 USEL UR8, UR9, UR6, !UP1 ;  /* 0x0000000609088287 */ /* 0x000fe2000c800000 */
[----:B------:R-:W-:Y:S01]  /*11840*/  F2FP.F16.F32.PACK_AB R18, R137, R138 ;  /* 0x0000008a8912723e */ /* 0x000fe200000000ff */
[----:B------:R-:W-:Y:S01]  /*11850*/  @!UP0 ULDC UR4, c[0x0][0x270] ;  /* 0x00009c0000048ab9 */ /* 0x000fe20000000800 */
[C---:B---3--:R-:W-:Y:S01]  /*11860*/  IADD3 R0, R5.reuse, R2, RZ ;  /* 0x0000000205007210 */ /* 0x048fe20007ffe0ff */
[----:B------:R-:W-:Y:S01]  /*11870*/  @UP0 UMOV UR7, 0x1 ;  /* 0x0000000100070882 */ /* 0x000fe20000000000 */
[----:B------:R-:W-:Y:S01]  /*11880*/  SEL R6, R6, 0xffffffc0, !P2 ;  /* 0xffffffc006067807 */ /* 0x000fe20005000000 */
[----:B------:R-:W-:Y:S01]  /*11890*/  @!UP0 UIMAD UR7, UR8, UR4, URZ ;  /* 0x00000004080782a4 */ /* 0x000fe2000f8e023f */
[----:B----4-:R-:W-:Y:S01]  /*118a0*/  IADD3 R8, R2, R4, RZ ;  /* 0x0000000402087210 */ /* 0x010fe20007ffe0ff */
[----:B------:R-:W-:Y:S01]  /*118b0*/  STS [R0], R11 ;  /* 0x0000000b00007388 */ /* 0x000fe20000000800 */
[----:B------:R-:W-:Y:S01]  /*118c0*/  IADD3 R3, R5, R6, RZ ;  /* 0x0000000605037210 */ /* 0x000fe20007ffe0ff */
[----:B------:R-:W-:Y:S01]  /*118d0*/  UIMAD UR6, UR12, UR7, URZ ;  /* 0x000000070c0672a4 */ /* 0x000fe2000f8e023f */
[----:B------:R-:W-:Y:S01]  /*118e0*/  F2FP.F16.F32.PACK_AB R17, R26, R29 ;  /* 0x0000001d1a11723e */ /* 0x000fe200000000ff */
[----:B------:R-:W-:Y:S01]  /*118f0*/  STS [R0+0x400], R10 ;  /* 0x0004000a00007388 */ /* 0x000fe20000000800 */
[----:B-----5:R-:W-:Y:S01]  /*11900*/  IADD3 R7, R6, R4, RZ ;  /* 0x0000000406077210 */ /* 0x020fe20007ffe0ff */
[----:B------:R-:W-:Y:S01]  /*11910*/  @UP0 ULDC UR13, c[0x0][0x2c0] ;  /* 0x0000b000000d0ab9 */ /* 0x000fe20000000800 */
[----:B------:R-:W-:Y:S01]  /*11920*/  F2FP.F16.F32.PACK_AB R24, R24, R58 ;  /* 0x0000003a1818723e */ /* 0x000fe200000000ff */
[----:B------:R-:W-:Y:S01]  /*11930*/  STS [R8], R14 ;  /* 0x0000000e08007388 */ /* 0x000fe20000000800 */
[----:B------:R-:W-:Y:S01]  /*11940*/  F2FP.F16.F32.PACK_AB R65, R65, R25 ;  /* 0x000000194141723e */ /* 0x000fe200000000ff */
[----:B------:R-:W-:Y:S01]  /*11950*/  @!UP2 ULDC UR5, c[0x0][0x2c4] ;  /* 0x0000b1000005aab9 */ /* 0x000fe20000000800 */
[----:B------:R-:W-:Y:S01]  /*11960*/  F2FP.F16.F32.PACK_AB R64, R64, R62 ;  /* 0x0000003e4040723e */ /* 0x000fe200000000ff */
[----:B------:R-:W-:Y:S01]  /*11970*/  STS [R8+0x400], R13 ;  /* 0x0004000d08007388 */ /* 0x000fe20000000800 */
[----:B------:R-:W-:Y:S01]  /*11980*/  F2FP.F16.F32.PACK_AB R62, R71, R70 ;  /* 0x00000046473e723e */ /* 0x000fe200000000ff */
[----:B------:R-:W-:Y:S01]  /*11990*/  @!UP0 UMOV UR13, 0x1 ;  /* 0x00000001000d8882 */ /* 0x000fe20000000000 */
[----:B------:R-:W-:Y:S01]  /*119a0*/  IADD3 R2, R0, R6, RZ ;  /* 0x0000000600027210 */ /* 0x000fe20007ffe0ff */
[----:B------:R-:W-:Y:S01]  /*119b0*/  STS [R0+0x2000], R15 ;  /* 0x0020000f00007388 */ /* 0x000fe20000000800 */
[----:B------:R-:W-:Y:S01]  /*119c0*/  F2FP.F16.F32.PACK_AB R59, R81, R80 ;  /* 0x00000050513b723e */ /* 0x000fe200000000ff */
[----:B------:R-:W-:Y:S01]  /*119d0*/  @!UP2 UIMAD UR5, UR12, UR5, URZ ;  /* 0x000000050c05a2a4 */ /* 0x000fe2000f8e023f */
[----:B------:R-:W-:Y:S01]  /*119e0*/  F2FP.F16.F32.PACK_AB R58, R83, R82 ;  /* 0x00000052533a723e */ /* 0x000fe200000000ff */
[----:B------:R-:W-:Y:S01]  /*119f0*/  STS [R0+0x2400], R16 ;  /* 0x0024001000007388 */ /* 0x000fe20000000800 */
[----:B------:R-:W-:Y:S01]  /*11a00*/  IADD3 R6, R8, R6, RZ ;  /* 0x0000000608067210 */ /* 0x000fe20007ffe0ff */
[----:B------:R-:W-:Y:S01]  /*11a10*/  USEL UR6, UR6, URZ, UP2 ;  /* 0x0000003f06067287 */ /* 0x000fe20009000000 */
[----:B------:R-:W-:Y:S01]  /*11a20*/  F2FP.F16.F32.PACK_AB R61, R61, R72 ;  /* 0x000000483d3d723e */ /* 0x000fe200000000ff */
[----:B------:R-:W-:Y:S01]  /*11a30*/  STS [R8+0x2000], R23 ;  /* 0x0020001708007388 */ /* 0x000fe20000000800 */
[----:B------:R-:W-:Y:S01]  /*11a40*/  F2FP.F16.F32.PACK_AB R60, R60, R74 ;  /* 0x0000004a3c3c723e */ /* 0x000fe200000000ff */
[----:B------:R-:W-:Y:S01]  /*11a50*/  UIMAD UR4, UR10, UR13, URZ ;  /* 0x0000000d0a0472a4 */ /* 0x000fe2000f8e023f */
[----:B------:R-:W-:Y:S01]  /*11a60*/  F2FP.F16.F32.PACK_AB R57, R57, R76 ;  /* 0x0000004c3939723e */ /* 0x000fe200000000ff */
[----:B------:R1:W-:Y:S01]  /*11a70*/  STS [R8+0x2400], R22 ;  /* 0x0024001608007388 */ /* 0x0003e20000000800 */
[----:B------:R-:W-:Y:S01]  /*11a80*/  F2FP.F16.F32.PACK_AB R56, R56, R78 ;  /* 0x0000004e3838723e */ /* 0x000fe200000000ff */
[----:B------:R-:W-:Y:S01]  /*11a90*/  UIMAD UR8, UR11, UR8, UR6 ;  /* 0x000000080b0872a4 */ /* 0x000fe2000f8e0206 */
[----:B------:R-:W-:Y:S01]  /*11aa0*/  F2FP.F16.F32.PACK_AB R55, R85, R84 ;  /* 0x000000545537723e */ /* 0x000fe200000000ff */
[----:B------:R-:W-:Y:S01]  /*11ab0*/  STS [R3], R21 ;  /* 0x0000001503007388 */ /* 0x000fe20000000800 */
[----:B------:R-:W-:Y:S01]  /*11ac0*/  F2FP.F16.F32.PACK_AB R54, R87, R86 ;  /* 0x000000565736723e */ /* 0x000fe200000000ff */
[----:B------:R-:W-:Y:S01]  /*11ad0*/  USHF.L.U32 UR7, UR4, 0x7, URZ ;  /* 0x0000000704077899 */ /* 0x000fe2000800063f */
[----:B------:R-:W-:Y:S01]  /*11ae0*/  F2FP.F16.F32.PACK_AB R51, R97, R96 ;  /* 0x000000606133723e */ /* 0x000fe200000000ff */
[----:B------:R2:W-:Y:S01]  /*11af0*/  STS [R3+0x400], R20 ;  /* 0x0004001403007388 */ /* 0x0005e20000000800 */
[----:B------:R-:W-:Y:S01]  /*11b00*/  F2FP.F16.F32.PACK_AB R50, R99, R98 ;  /* 0x000000626332723e */ /* 0x000fe200000000ff */
[----:B------:R-:W-:Y:S01]  /*11b10*/  @!UP2 UMOV UR14, UR5 ;  /* 0x00000005000eac82 */ /* 0x000fe20008000000 */
[----:B------:R-:W-:Y:S01]  /*11b20*/  F2FP.F16.F32.PACK_AB R53, R53, R88 ;  /* 0x000000583535723e */ /* 0x000fe200000000ff */
[----:B------:R-:W-:Y:S01]  /*11b30*/  STS [R7], R18 ;  /* 0x0000001207007388 */ /* 0x000fe20000000800 */
[----:B------:R-:W-:Y:S01]  /*11b40*/  F2FP.F16.F32.PACK_AB R52, R52, R90 ;  /* 0x0000005a3434723e */ /* 0x000fe200000000ff */
[----:B------:R-:W-:Y:S01]  /*11b50*/  USHF.R.S32.HI UR6, URZ, 0x1f, UR8 ;  /* 0x0000001f3f067899 */ /* 0x000fe20008011408 */
[----:B------:R-:W-:Y:S01]  /*11b60*/  F2FP.F16.F32.PACK_AB R49, R49, R92 ;  /* 0x0000005c3131723e */ /* 0x000fe200000000ff */
[----:B------:R-:W-:Y:S01]  /*11b70*/  STS [R7+0x400], R17 ;  /* 0x0004001107007388 */ /* 0x000fe20000000800 */
[----:B------:R-:W-:Y:S01]  /*11b80*/  F2FP.F16.F32.PACK_AB R48, R48, R94 ;  /* 0x0000005e3030723e */ /* 0x000fe200000000ff */
[----:B------:R-:W-:Y:S01]  /*11b90*/  @!UP2 USHF.R.S32.HI UR15, URZ, 0x1f, UR5 ;  /* 0x0000001f3f0fa899 */ /* 0x000fe20008011405 */
[----:B------:R-:W-:Y:S01]  /*11ba0*/  F2FP.F16.F32.PACK_AB R47, R101, R100 ;  /* 0x00000064652f723e */ /* 0x000fe200000000ff */
[----:B------:R3:W-:Y:S01]  /*11bb0*/  STS [R3+0x2000], R19 ;  /* 0x0020001303007388 */ /* 0x0007e20000000800 */
[----:B------:R-:W-:Y:S01]  /*11bc0*/  F2FP.F16.F32.PACK_AB R46, R103, R102 ;  /* 0x00000066672e723e */ /* 0x000fe200000000ff */
[----:B------:R-:W-:Y:S01]  /*11bd0*/  USHF.R.S32.HI UR4, URZ, 0x1f, UR7 ;  /* 0x0000001f3f047899 */ /* 0x000fe20008011407 */
[----:B------:R-:W-:Y:S01]  /*11be0*/  F2FP.F16.F32.PACK_AB R42, R109, R108 ;  /* 0x0000006c6d2a723e */ /* 0x000fe200000000ff */
[----:B------:R-:W-:Y:S01]  /*11bf0*/  STS [R3+0x2400], R24 ;  /* 0x0024001803007388 */ /* 0x000fe20000000800 */
[----:B------:R-:W-:Y:S01]  /*11c00*/  F2FP.F16.F32.PACK_AB R41, R111, R110 ;  /* 0x0000006e6f29723e */ /* 0x000fe200000000ff */
[----:B-1----:R-:W1:Y:S01]  /*11c10*/  LDC.64 R22, c[0x0][0x290] ;  /* 0x0000a400ff167b82 */ /* 0x002e620000000a00 */
[----:B------:R-:W-:Y:S01]  /*11c20*/  F2FP.F16.F32.PACK_AB R44, R105, R104 ;  /* 0x00000068692c723e */ /* 0x000fe200000000ff */
[----:B------:R-:W-:Y:S01]  /*11c30*/  STS [R7+0x2000], R65 ;  /* 0x0020004107007388 */ /* 0x000fe20000000800 */
[----:B------:R-:W-:Y:S01]  /*11c40*/  F2FP.F16.F32.PACK_AB R43, R43, R106 ;  /* 0x0000006a2b2b723e */ /* 0x000fe200000000ff */
[----:B------:R-:W-:Y:S01]  /*11c50*/  UIADD3 UR8, UP1, UP0, UR7, UR14, UR8 ;  /* 0x0000000e07087290 */ /* 0x000fe2000f83e008 */
[----:B------:R-:W-:Y:S01]  /*11c60*/  F2FP.F16.F32.PACK_AB R40, R157, R156 ;  /* 0x0000009c9d28723e */ /* 0x000fe200000000ff */
[----:B------:R-:W-:Y:S01]  /*11c70*/  STS [R7+0x2400], R64 ;  /* 0x0024004007007388 */ /* 0x000fe20000000800 */
[----:B------:R-:W-:Y:S01]  /*11c80*/  F2FP.F16.F32.PACK_AB R39, R39, R158 ;  /* 0x0000009e2727723e */ /* 0x000fe200000000ff */
[----:B------:R-:W-:Y:S01]  /*11c90*/  UIADD3.X UR14, UR4, UR15, UR6, UP1, UP0 ;  /* 0x0000000f040e7290 */ /* 0x000fe20008fe0406 */
        /* <DEDUP_REMOVED lines=24> */
[----:B--2---:R-:W-:Y:S01]  /*11e20*/  MOV R20, 0x7f800000 ;  /* 0x7f80000000147802 */ /* 0x004fe20000000f00 */
[----:B------:R-:W-:Y:S01]  /*11e30*/  STS [R5+0x4000], R55 ;  /* 0x0040003705007388 */ /* 0x000fe20000000800 */
[----:B---3--:R-:W-:Y:S02]  /*11e40*/  MOV R19, 0x7f800000 ;  /* 0x7f80000000137802 */ /* 0x008fe40000000f00 */
[----:B------:R-:W-:Y:S01]  /*11e50*/  MOV R13, 0x7f800000 ;  /* 0x7f800000000d7802 */ /* 0x000fe20000000f00 */
[----:B------:R-:W-:Y:S01]  /*11e60*/  STS [R5+0x4400], R54 ;  /* 0x0044003605007388 */ /* 0x000fe20000000800 */
[----:B------:R-:W-:-:S02]  /*11e70*/  MOV R18, 0x7f800000 ;  /* 0x7f80000000127802 */ /* 0x000fc40000000f00 */
[----:B------:R-:W-:Y:S01]  /*11e80*/  SHF.L.U32 R12, R139, 0x3, RZ ;  /* 0x000000038b0c7819 */ /* 0x000fe200000006ff */
        /* <DEDUP_REMOVED lines=10> */
[----:B--2---:R-:W2:Y:S03]  /*11f30*/  @P3 LDC R5, c[0x0][0x2e8] ;  /* 0x0000ba00ff053b82 */ /* 0x004ea60000000800 */
[----:B------:R-:W-:Y:S04]  /*11f40*/  STS [R0+0x6000], R44 ;  /* 0x0060002c00007388 */ /* 0x000fe80000000800 */
[----:B------:R4:W-:Y:S01]  /*11f50*/  STS [R0+0x6400], R43 ;  /* 0x0064002b00007388 */ /* 0x0009e20000000800 */
[----:B---3--:R-:W3:Y:S03]  /*11f60*/  @P0 LDC R4, c[0x0][0x2e8] ;  /* 0x0000ba00ff040b82 */ /* 0x008ee60000000800 */
[----:B------:R-:W-:Y:S04]  /*11f70*/  STS [R8+0x6000], R40 ;  /* 0x0060002808007388 */ /* 0x000fe80000000800 */
[----:B------:R5:W-:Y:S04]  /*11f80*/  STS [R8+0x6400], R39 ;  /* 0x0064002708007388 */ /* 0x000be80000000800 */
[----:B------:R-:W-:Y:S04]  /*11f90*/  STS [R3+0x4000], R38 ;  /* 0x0040002603007388 */ /* 0x000fe80000000800 */
[----:B------:R-:W-:Y:S04]  /*11fa0*/  STS [R3+0x4400], R37 ;  /* 0x0044002503007388 */ /* 0x000fe80000000800 */
[----:B------:R-:W-:Y:S04]  /*11fb0*/  STS [R7+0x4000], R34 ;  /* 0x0040002207007388 */ /* 0x000fe80000000800 */
[----:B------:R-:W-:Y:S01]  /*11fc0*/  STS [R7+0x4400], R33 ;  /* 0x0044002107007388 */ /* 0x000fe20000000800 */
[----:B----4-:R-:W4:Y:S03]  /*11fd0*/  @P5 MUFU.LG2 R0, R249 ;  /* 0x000000f900005308 */ /* 0x010f260000000c00 */
[----:B------:R-:W-:Y:S04]  /*11fe0*/  STS [R3+0x6000], R36 ;  /* 0x0060002403007388 */ /* 0x000fe80000000800 */
[----:B------:R1:W-:Y:S01]  /*11ff0*/  STS [R3+0x6400], R35 ;  /* 0x0064002303007388 */ /* 0x0003e20000000800 */
[----:B-----5:R-:W5:Y:S03]  /*12000*/  @P4 LDC R8, c[0x0][0x2e8] ;  /* 0x0000ba00ff084b82 */ /* 0x020f660000000800 */
[----:B------:R-:W-:Y:S04]  /*12010*/  STS [R7+0x6000], R32 ;  /* 0x0060002007007388 */ /* 0x000fe80000000800 */
[----:B------:R2:W-:Y:S01]  /*12020*/  STS [R7+0x6400], R31 ;  /* 0x0064001f07007388 */ /* 0x0005e20000000800 */
[----:B----4-:R-:W-:-:S03]  /*12030*/  @P5 FMUL.FTZ R0, R0, 0.69314718246459960938 ;  /* 0x3f31721800005820 */ /* 0x010fc60000410000 */
[----:B------:R-:W-:Y:S04]  /*12040*/  STS [R2+0x4000], R30 ;  /* 0x0040001e02007388 */ /* 0x000fe80000000800 */
[----:B------:R-:W-:Y:S04]  /*12050*/  STS [R2+0x4400], R29 ;  /* 0x0044001d02007388 */ /* 0x000fe80000000800 */
[----:B------:R-:W-:Y:S04]  /*12060*/  STS [R6+0x4000], R26 ;  /* 0x0040001a06007388 */ /* 0x000fe80000000800 */
[----:B------:R4:W-:Y:S01]  /*12070*/  STS [R6+0x4400], R25 ;  /* 0x0044001906007388 */ /* 0x0009e20000000800 */
[----:B-1----:R-:W-:Y:S03]  /*12080*/  @P0 MUFU.LG2 R3, R246 ;  /* 0x000000f600030308 */ /* 0x002fe60000000c00 */
[----:B------:R-:W-:Y:S04]  /*12090*/  STS [R2+0x6000], R28 ;  /* 0x0060001c02007388 */ /* 0x000fe80000000800 */
[----:B------:R1:W-:Y:S01]  /*120a0*/  STS [R2+0x6400], R27 ;  /* 0x0064001b02007388 */ /* 0x0003e20000000800 */
[----:B--2---:R-:W2:Y:S03]  /*120b0*/  @P4 MUFU.LG2 R7, R248 ;  /* 0x000000f800074308 */ /* 0x004ea60000000c00 */
[----:B------:R-:W-:Y:S04]  /*120c0*/  STS [R6+0x6000], R66 ;  /* 0x0060004206007388 */ /* 0x000fe80000000800 */
[----:B------:R3:W-:Y:S01]  /*120d0*/  STS [R6+0x6400], R67 ;  /* 0x0064004306007388 */ /* 0x0007e20000000800 */
[----:B----4-:R-:W4:Y:S08]  /*120e0*/  LDC.64 R24, c[0x0][0x2a0] ;  /* 0x0000a800ff187b82 */ /* 0x010f300000000a00 */
[----:B-1----:R-:W1:Y:S01]  /*120f0*/  @P5 LDC R2, c[0x0][0x2e8] ;  /* 0x0000ba00ff025b82 */ /* 0x002e620000000800 */
[----:B---3--:R-:W3:Y:S01]  /*12100*/  @P3 MUFU.LG2 R6, R247 ;  /* 0x000000f700063308 */ /* 0x008ee20000000c00 */
[----:B-1----:R-:W-:Y:S01]  /*12110*/  @P5 FFMA.FTZ R20, R136, R2, R0 ;  /* 0x0000000288145223 */ /* 0x002fe20000010000 */
[----:B--2---:R-:W-:Y:S01]  /*12120*/  @P4 FMUL.FTZ R0, R7, 0.69314718246459960938 ;  /* 0x3f31721807004820 */ /* 0x004fe20000410000 */
[----:B---3--:R-:W-:-:S03]  /*12130*/  @P3 FMUL.FTZ R2, R6, 0.69314718246459960938 ;  /* 0x3f31721806023820 */ /* 0x008fc60000410000 */
[----:B-----5:R-:W-:Y:S01]  /*12140*/  @P4 FFMA.FTZ R19, R135, R8, R0 ;  /* 0x0000000887134223 */ /* 0x020fe20000010000 */
[----:B------:R-:W-:Y:S01]  /*12150*/  @P0 FMUL.FTZ R0, R3, 0.69314718246459960938 ;  /* 0x3f31721803000820 */ /* 0x000fe20000410000 */
[----:B------:R-:W-:-:S03]  /*12160*/  @P3 FFMA.FTZ R13, R133, R5, R2 ;  /* 0x00000005850d3223 */ /* 0x000fc60000010002 */
[----:B------:R-:W-:Y:S01]  /*12170*/  @P0 FFMA.FTZ R18, R134, R4, R0 ;  /* 0x0000000486120223 */ /* 0x000fe20000010000 */
[----:B------:R-:W-:Y:S06]  /*12180*/  BAR.SYNC.DEFER_BLOCKING 0x0 ;  /* 0x0000000000007b1d */ /* 0x000fec0000010000 */
[----:B----4-:R-:W-:Y:S05]  /*12190*/  @P6 BRA `(.L_x_1064) ;  /* 0x0000000000c46947 */ /* 0x010fea0003800000 */
        /* <DEDUP_REMOVED lines=49> */
.L_x_1064:
[----:B------:R-:W-:Y:S05]  /*124b0*/  BSYNC B0 ;  /* 0x0000000000007941 */ /* 0x000fea0003800000 */
.L_x_1063:
[----:B------:R-:W-:Y:S01]  /*124c0*/  USHF.R.S32.HI UR4, URZ, 0x1f, UR12 ;  /* 0x0000001f3f047899 */ /* 0x000fe2000801140c */
[----:B-1----:R-:W-:Y:S01]  /*124d0*/  SHF.R.S32.HI R13, RZ, 0x1f, R12 ;  /* 0x0000001fff0d7819 */ /* 0x002fe2000001140c */
[----:B------:R-:W1:Y:S01]  /*124e0*/  LDS.128 R72, [R223] ;  /* 0x00000000df487984 */ /* 0x000e620000000c00 */
[----:B------:R-:W-:Y:S01]  /*124f0*/  SHF.R.S32.HI R4, RZ, 0x3, R172 ;  /* 0x00000003ff047819 */ /* 0x000fe200000114ac */
[----:B------:R-:W-:Y:S02]  /*12500*/  ULDC.64 UR6, c[0x0][0x298] ;  /* 0x0000a60000067ab9 */ /* 0x000fe40000000a00 */
[C---:B------:R-:W-:Y:S01]  /*12510*/  IMAD R0, R22.reuse, UR4, RZ ;  /* 0x0000000416007c24 */ /* 0x040fe2000f8e02ff */
[----:B------:R-:W-:Y:S01]  /*12520*/  USHF.R.S32.HI UR4, URZ, 0x1f, UR11 ;  /* 0x0000001f3f047899 */ /* 0x000fe2000801140b */
[----:B------:R-:W-:Y:S01]  /*12530*/  IMAD.WIDE.U32 R2, R22, UR12, R12 ;  /* 0x0000000c16027c25 */ /* 0x000fe2000f8e000c */
[----:B------:R-:W-:Y:S01]  /*12540*/  SHF.R.S32.HI R5, RZ, 0x1f, R4 ;  /* 0x0000001fff057819 */ /* 0x000fe20000011404 */
[----:B------:R-:W2:Y:S02]  /*12550*/  LDS.128 R68, [R223+0x4000] ;  /* 0x00400000df447984 */ /* 0x000ea40000000c00 */
[----:B------:R-:W-:-:S02]  /*12560*/  IMAD R0, R23, UR12, R0 ;  /* 0x0000000c17007c24 */ /* 0x000fc4000f8e0200 */
[C---:B------:R-:W-:Y:S01]  /*12570*/  IMAD R6, R24.reuse, UR4, RZ ;  /* 0x0000000418067c24 */ /* 0x040fe2000f8e02ff */
[----:B------:R-:W3:Y:S01]  /*12580*/  LDS.128 R64, [R223+0x800] ;  /* 0x00080000df407984 */ /* 0x000ee20000000c00 */
[----:B------:R-:W-:Y:S01]  /*12590*/  IMAD.IADD R3, R3, 0x1, R0 ;  /* 0x0000000103037824 */ /* 0x000fe200078e0200 */
[----:B------:R-:W-:Y:S01]  /*125a0*/  ULDC.64 UR4, c[0x0][0x280] ;  /* 0x0000a00000047ab9 */ /* 0x000fe20000000a00 */
[----:B------:R-:W-:Y:S01]  /*125b0*/  IMAD R0, R25, UR11, R6 ;  /* 0x0000000b19007c24 */ /* 0x000fe2000f8e0206 */
[----:B------:R-:W4:Y:S01]  /*125c0*/  LDS.128 R56, [R223+0x4800] ;  /* 0x00480000df387984 */ /* 0x000f220000000c00 */
[----:B------:R-:W-:Y:S02]  /*125d0*/  IMAD.U32 R6, RZ, RZ, UR18 ;  /* 0x00000012ff067e24 */ /* 0x000fe4000f8e00ff */
[----:B------:R-:W-:Y:S01]  /*125e0*/  IMAD.WIDE.U32 R2, R24, UR11, R2 ;  /* 0x0000000b18027c25 */ /* 0x000fe2000f8e0002 */
[----:B------:R-:W5:Y:S03]  /*125f0*/  LDS.128 R60, [R223+0x1000] ;  /* 0x00100000df3c7984 */ /* 0x000f660000000c00 */
[----:B------:R-:W-:Y:S01]  /*12600*/  IMAD.WIDE R4, R6, 0x80, R4 ;  /* 0x0000008006047825 */ /* 0x000fe200078e0204 */
[----:B------:R-:W5:Y:S03]  /*12610*/  LDS.128 R52, [R223+0x5000] ;  /* 0x00500000df347984 */ /* 0x000f660000000c00 */
[----:B------:R-:W-:Y:S01]  /*12620*/  IMAD.IADD R3, R3, 0x1, R0 ;  /* 0x0000000103037824 */ /* 0x000fe200078e0200 */
[----:B------:R-:W5:Y:S01]  /*12630*/  LDS.128 R36, [R223+0x1800] ;  /* 0x00180000df247984 */ /* 0x000f620000000c00 */
[----:B------:R-:W-:-:S02]  /*12640*/  IMAD R0, R5, UR6, RZ ;  /* 0x0000000605007c24 */ /* 0x000fc4000f8e02ff */
[C---:B------:R-:W-:Y:S01]  /*12650*/  IMAD.WIDE.U32 R2, R4.reuse, UR6, R2 ;  /* 0x0000000604027c25 */ /* 0x040fe2000f8e0002 */
[----:B------:R-:W5:Y:S03]  /*12660*/  LDS.128 R44, [R223+0x5800] ;  /* 0x00580000df2c7984 */ /* 0x000f660000000c00 */
[----:B------:R-:W-:Y:S01]  /*12670*/  IMAD R0, R4, UR7, R0 ;  /* 0x0000000704007c24 */ /* 0x000fe2000f8e0200 */
[C---:B------:R-:W-:Y:S01]  /*12680*/  LEA R4, P0, R2.reuse, UR4, 0x1 ;  /* 0x0000000402047c11 */ /* 0x040fe2000f8008ff */
[----:B------:R-:W-:Y:S01]  /*12690*/  USHF.L.U32 UR4, UR6, 0x5, URZ ;  /* 0x0000000506047899 */ /* 0x000fe2000800063f */
[----:B------:R-:W5:Y:S01]  /*126a0*/  LDS.128 R48, [R223+0x2000] ;  /* 0x00200000df307984 */ /* 0x000f620000000c00 */
[----:B------:R-:W-:Y:S01]  /*126b0*/  IMAD.IADD R0, R3, 0x1, R0 ;  /* 0x0000000103007824 */ /* 0x000fe200078e0200 */
[----:B------:R-:W-:Y:S02]  /*126c0*/  USHF.L.U64.HI UR6, UR6, 0x5, UR7 ;  /* 0x0000000506067899 */ /* 0x000fe40008010207 */
[----:B------:R-:W5:Y:S02]  /*126d0*/  LDS.128 R40, [R223+0x6000] ;  /* 0x00600000df287984 */ /* 0x000f640000000c00 */
[----:B------:R-:W-:-:S02]  /*126e0*/  LEA.HI.X R5, R2, UR5, R0, 0x1, P0 ;  /* 0x0000000502057c11 */ /* 0x000fc400080f0c00 */
[----:B------:R-:W5:Y:S01]  /*126f0*/  LDS.128 R32, [R223+0x2800] ;  /* 0x00280000df207984 */ /* 0x000f620000000c00 */
[----:B------:R-:W-:-:S03]  /*12700*/  IADD3 R2, P0, R4, UR4, RZ ;  /* 0x0000000404027c10 */ /* 0x000fc6000ff1e0ff */
[----:B------:R-:W5:Y:S01]  /*12710*/  LDS.128 R20, [R223+0x6800] ;  /* 0x00680000df147984 */ /* 0x000f620000000c00 */
[----:B------:R-:W-:Y:S02]  /*12720*/  IADD3.X R3, R5, UR6, RZ, P0, !PT ;  /* 0x0000000605037c10 */ /* 0x000fe400087fe4ff */
[----:B------:R-:W-:Y:S01]  /*12730*/  IADD3 R8, P0, R2, UR4, RZ ;  /* 0x0000000402087c10 */ /* 0x000fe2000ff1e0ff */
[----:B------:R-:W5:Y:S03]  /*12740*/  LDS.128 R28, [R223+0x3000] ;  /* 0x00300000df1c7984 */ /* 0x000f660000000c00 */
[----:B------:R-:W-:Y:S01]  /*12750*/  IADD3.X R9, R3, UR6, RZ, P0, !PT ;  /* 0x0000000603097c10 */ /* 0x000fe200087fe4ff */
[----:B------:R-:W5:Y:S01]  /*12760*/  LDS.128 R16, [R223+0x7000] ;  /* 0x00700000df107984 */ /* 0x000f620000000c00 */
[----:B------:R-:W-:-:S03]  /*12770*/  IADD3 R10, P0, R8, UR4, RZ ;  /* 0x00000004080a7c10 */ /* 0x000fc6000ff1e0ff */
[----:B------:R-:W5:Y:S01]  /*12780*/  LDS.128 R24, [R223+0x3800] ;  /* 0x00380000df187984 */ /* 0x000f620000000c00 */
[----:B------:R-:W-:Y:S02]  /*12790*/  IADD3.X R11, R9, UR6, RZ, P0, !PT ;  /* 0x00000006090b7c10 */ /* 0x000fe400087fe4ff */
[----:B------:R-:W-:Y:S01]  /*127a0*/  IADD3 R6, P0, R10, UR4, RZ ;  /* 0x000000040a067c10 */ /* 0x000fe2000ff1e0ff */
[----:B------:R-:W5:Y:S03]  /*127b0*/  LDS.128 R12, [R223+0x7800] ;  /* 0x00780000df0c7984 */ /* 0x000f660000000c00 */
[----:B------:R-:W-:Y:S01]  /*127c0*/  IADD3.X R7, R11, UR6, RZ, P0, !PT ;  /* 0x000000060b077c10 */ /* 0x000fe200087fe4ff */
[----:B-1----:R-:W-:Y:S04]  /*127d0*/  STG.E.128 desc[UR20][R4.64], R72 ;  /* 0x0000004804007986 */ /* 0x002fe8000c101d14 */
[----:B--2---:R1:W-:Y:S04]  /*127e0*/  STG.E.128 desc[UR20][R4.64+0x80], R68 ;  /* 0x0000804404007986 */ /* 0x0043e8000c101d14 */
[----:B---3--:R-:W-:Y:S04]  /*127f0*/  STG.E.128 desc[UR20][R2.64], R64 ;  /* 0x0000004002007986 */ /* 0x008fe8000c101d14 */
[----:B----4-:R2:W-:Y:S04]  /*12800*/  STG.E.128 desc[UR20][R2.64+0x80], R56 ;  /* 0x0000803802007986 */ /* 0x0105e8000c101d14 */
[----:B-----5:R-:W-:Y:S04]  /*12810*/  STG.E.128 desc[UR20][R8.64], R60 ;  /* 0x0000003c08007986 */ /* 0x020fe8000c101d14 */
[----:B------:R3:W-:Y:S04]  /*12820*/  STG.E.128 desc[UR20][R8.64+0x80], R52 ;  /* 0x0000803408007986 */ /* 0x0007e8000c101d14 */
[----:B------:R-:W-:Y:S04]  /*12830*/  STG.E.128 desc[UR20][R10.64], R36 ;  /* 0x000000240a007986 */ /* 0x000fe8000c101d14 */
[----:B------:R-:W-:Y:S04]  /*12840*/  STG.E.128 desc[UR20][R10.64+0x80], R44 ;  /* 0x0000802c0a007986 */ /* 0x000fe8000c101d14 */
[----:B------:R-:W-:Y:S04]  /*12850*/  STG.E.128 desc[UR20][R6.64], R48 ;  /* 0x0000003006007986 */ /* 0x000fe8000c101d14 */
[----:B------:R-:W-:Y:S01]  /*12860*/  STG.E.128 desc[UR20][R6.64+0x80], R40 ;  /* 0x0000802806007986 */ /* 0x000fe2000c101d14 */
[----:B-1----:R-:W-:-:S04]  /*12870*/  IADD3 R4, P0, R6, UR4, RZ ;  /* 0x0000000406047c10 */ /* 0x002fc8000ff1e0ff */
[----:B------:R-:W-:Y:S02]  /*12880*/  IADD3.X R5, R7, UR6, RZ, P0, !PT ;  /* 0x0000000607057c10 */ /* 0x000fe400087fe4ff */
[----:B--2---:R-:W-:-:S03]  /*12890*/  IADD3 R2, P0, R4, UR4, RZ ;  /* 0x0000000404027c10 */ /* 0x004fc6000ff1e0ff */
[----:B------:R-:W-:Y:S01]  /*128a0*/  STG.E.128 desc[UR20][R4.64], R32 ;  /* 0x0000002004007986 */ /* 0x000fe2000c101d14 */
[----:B------:R-:W-:-:S03]  /*128b0*/  IADD3.X R3, R5, UR6, RZ, P0, !PT ;  /* 0x0000000605037c10 */ /* 0x000fc600087fe4ff */
[----:B------:R-:W-:Y:S01]  /*128c0*/  STG.E.128 desc[UR20][R4.64+0x80], R20 ;  /* 0x0000801404007986 */ /* 0x000fe2000c101d14 */
[----:B---3--:R-:W-:-:S03]  /*128d0*/  IADD3 R8, P0, R2, UR4, RZ ;  /* 0x0000000402087c10 */ /* 0x008fc6000ff1e0ff */
[----:B------:R-:W-:Y:S01]  /*128e0*/  STG.E.128 desc[UR20][R2.64], R28 ;  /* 0x0000001c02007986 */ /* 0x000fe2000c101d14 */
[----:B------:R-:W-:-:S03]  /*128f0*/  IADD3.X R9, R3, UR6, RZ, P0, !PT ;  /* 0x0000000603097c10 */ /* 0x000fc600087fe4ff */
[----:B------:R-:W-:Y:S04]  /*12900*/  STG.E.128 desc[UR20][R2.64+0x80], R16 ;  /* 0x0000801002007986 */ /* 0x000fe8000c101d14 */
[----:B------:R-:W-:Y:S04]  /*12910*/  STG.E.128 desc[UR20][R8.64], R24 ;  /* 0x0000001808007986 */ /* 0x000fe8000c101d14 */
[----:B------:R-:W-:Y:S01]  /*12920*/  STG.E.128 desc[UR20][R8.64+0x80], R12 ;  /* 0x0000800c08007986 */ /* 0x000fe2000c101d14 */
[----:B------:R-:W-:Y:S05]  /*12930*/  EXIT ;  /* 0x000000000000794d */ /* 0x000fea0003800000 */
.L_x_1052:
[----:B------:R-:W-:Y:S01]  /*12940*/  LEA.HI R10, R10, R92, RZ, 0x3 ;  /* 0x0000005c0a0a7211 */ /* 0x000fe200078f18ff */
[----:B------:R-:W-:Y:S01]  /*12950*/  USHF.R.S32.HI UR7, URZ, 0x1f, UR16 ;  /* 0x0000001f3f077899 */ /* 0x000fe20008011410 */
[----:B------:R-:W-:Y:S01]  /*12960*/  IMAD.U32 R4, RZ, RZ, UR18 ;  /* 0x00000012ff047e24 */ /* 0x000fe2000f8e00ff */
[----:B------:R-:W-:Y:S01]  /*12970*/  ULDC.64 UR4, c[0x0][0x290] ;  /* 0x0000a40000047ab9 */ /* 0x000fe20000000a00 */
[----:B------:R-:W-:Y:S01]  /*12980*/  LOP3.LUT R2, R10, 0x1ffffff8, RZ, 0xc0, !PT ;  /* 0x1ffffff80a027812 */ /* 0x000fe200078ec0ff */
[----:B------:R-:W-:Y:S01]  /*12990*/  UIMAD UR7, UR7, UR4, URZ ;  /* 0x00000004070772a4 */ /* 0x000fe2000f8e023f */
[----:B------:R-:W-:Y:S01]  /*129a0*/  IMAD.U32 R0, RZ, RZ, UR4 ;  /* 0x00000004ff007e24 */ /* 0x000fe2000f8e00ff */
[----:B------:R-:W-:Y:S01]  /*129b0*/  SHF.R.S32.HI R10, RZ, 0x3, R10 ;  /* 0x00000003ff0a7819 */ /* 0x000fe2000001140a */
[----:B------:R-:W-:Y:S01]  /*129c0*/  ULDC.U8 UR9, c[0x0][0x3d9] ;  /* 0x0000f64000097ab9 */ /* 0x000fe20000000000 */
[----:B------:R-:W-:Y:S01]  /*129d0*/  IMAD.IADD R2, R92, 0x1, -R2 ;  /* 0x000000015c027824 */ /* 0x000fe200078e0a02 */
[----:B------:R-:W-:Y:S01]  /*129e0*/  UIMAD UR5, UR16, UR5, UR7 ;  /* 0x00000005100572a4 */ /* 0x000fe2000f8e0207 */
[--C-:B------:R-:W-:Y:S01]  /*129f0*/  SHF.R.S32.HI R11, RZ, 0x1f, R10.reuse ;  /* 0x0000001fff0b7819 */ /* 0x100fe2000001140a */
[----:B------:R-:W-:Y:S01]  /*12a00*/  USHF.R.S32.HI UR7, URZ, 0x1f, UR14 ;  /* 0x0000001f3f077899 */ /* 0x000fe2000801140e */
[----:B------:R-:W-:Y:S01]  /*12a10*/  IMAD.SHL.U32 R2, R2, 0x8, RZ ;  /* 0x0000000802027824 */ /* 0x000fe200078e00ff */
[----:B------:R-:W-:Y:S01]  /*12a20*/  UISETP.NE.AND UP1, UPT, UR9, URZ, UPT ;  /* 0x0000003f0900728c */ /* 0x000fe2000bf25270 */
[----:B------:R-:W-:Y:S01]  /*12a30*/  LOP3.LUT P1, RZ, R92, 0x7, RZ, 0xc0, !PT ;  /* 0x000000075cff7812 */ /* 0x000fe2000782c0ff */
[----:B------:R-:W-:Y:S01]  /*12a40*/  IMAD.WIDE R4, R4, 0x80, R10 ;  /* 0x0000008004047825 */ /* 0x000fe200078e020a */
[----:B------:R-:W-:Y:S01]  /*12a50*/  ULDC.U8 UR10, c[0x0][0x3d8] ;  /* 0x0000f600000a7ab9 */ /* 0x000fe20000000000 */
[--C-:B------:R-:W-:Y:S01]  /*12a60*/  SHF.R.S32.HI R3, RZ, 0x1f, R2.reuse ;  /* 0x0000001fff037819 */ /* 0x100fe20000011402 */
[----:B------:R-:W-:Y:S01]  /*12a70*/  UISETP.NE.AND UP2, UPT, UR10, URZ, UPT ;  /* 0x0000003f0a00728c */ /* 0x000fe2000bf45270 */
[----:B------:R-:W-:Y:S01]  /*12a80*/  BSSY B0, `(.L_x_1065) ;  /* 0x0000058000007945 */ /* 0x000fe20003800000 */
[----:B------:R-:W-:Y:S01]  /*12a90*/  UIMAD UR11, UR16, UR25, URZ ;  /* 0x00000019100b72a4 */ /* 0x000fe2000f8e023f */
[----:B------:R-:W-:Y:S01]  /*12aa0*/  IMAD.WIDE.U32 R2, R0, UR16, R2 ;  /* 0x0000001000027c25 */ /* 0x000fe2000f8e0002 */
[----:B------:R-:W-:-:S02]  /*12ab0*/  UISETP.EQ.AND UP2, UPT, UR9, URZ, UP2 ;  /* 0x0000003f0900728c */ /* 0x000fc40009742270 */
[----:B------:R-:W-:Y:S01]  /*12ac0*/  @!UP1 UISETP.NE.AND UP0, UPT, UR10, URZ, UPT ;  /* 0x0000003f0a00928c */ /* 0x000fe2000bf05270 */
[----:B------:R-:W-:Y:S01]  /*12ad0*/  VIADD R3, R3, UR5 ;  /* 0x0000000503037c36 */ /* 0x000fe20008000000 */
[----:B------:R-:W-:Y:S01]  /*12ae0*/  ULDC.64 UR4, c[0x0][0x2a0] ;  /* 0x0000a80000047ab9 */ /* 0x000fe20000000a00 */
[----:B------:R-:W-:Y:S01]  /*12af0*/  @UP1 ULDC UR12, c[0x0][0x2c0] ;  /* 0x0000b000000c1ab9 */ /* 0x000fe20000000800 */
[----:B------:R-:W-:Y:S01]  /*12b00*/  UIMAD UR7, UR7, UR4, URZ ;  /* 0x00000004070772a4 */ /* 0x000fe2000f8e023f */
[----:B------:R-:W-:Y:S01]  /*12b10*/  IMAD.U32 R0, RZ, RZ, UR4 ;  /* 0x00000004ff007e24 */ /* 0x000fe2000f8e00ff */
[----:B------:R-:W-:Y:S01]  /*12b20*/  @!UP1 ULDC UR10, c[0x0][0x2e4] ;  /* 0x0000b900000a9ab9 */ /* 0x000fe20000000800 */
[----:B------:R-:W-:Y:S02]  /*12b30*/  @UP1 UIMAD UR12, UR25, UR12, URZ ;  /* 0x0000000c190c12a4 */ /* 0x000fe4000f8e023f */
[----:B------:R-:W-:Y:S01]  /*12b40*/  UIMAD UR5, UR14, UR5, UR7 ;  /* 0x000000050e0572a4 */ /* 0x000fe2000f8e0207 */
[----:B------:R-:W-:Y:S01]  /*12b50*/  IMAD.WIDE.U32 R2, R0, UR14, R2 ;  /* 0x0000000e00027c25 */ /* 0x000fe2000f8e0002 */
[----:B------:R-:W-:Y:S01]  /*12b60*/  @!UP1 USEL UR12, UR25, UR10, !UP0 ;  /* 0x0000000a190c9287 */ /* 0x000fe2000c000000 */
[----:B------:R-:W-:Y:S01]  /*12b70*/  @UP1 UMOV UR13, 0x1 ;  /* 0x00000001000d1882 */ /* 0x000fe20000000000 */
[----:B------:R-:W-:-:S02]  /*12b80*/  @UP1 ULDC UR15, c[0x0][0x2c0] ;  /* 0x0000b000000f1ab9 */ /* 0x000fc40000000800 */
[----:B------:R-:W-:Y:S01]  /*12b90*/  VIADD R3, R3, UR5 ;  /* 0x0000000503037c36 */ /* 0x000fe20008000000 */
[----:B------:R-:W-:Y:S01]  /*12ba0*/  ULDC.64 UR4, c[0x0][0x298] ;  /* 0x0000a60000047ab9 */ /* 0x000fe20000000a00 */
[----:B------:R-:W-:Y:S01]  /*12bb0*/  @!UP1 UIMAD UR13, UR12, UR6, URZ ;  /* 0x000000060c0d92a4 */ /* 0x000fe2000f8e023f */
[----:B------:R-:W-:Y:S01]  /*12bc0*/  IMAD R0, R5, UR4, RZ ;  /* 0x0000000405007c24 */ /* 0x000fe2000f8e02ff */
[----:B------:R-:W-:Y:S02]  /*12bd0*/  USHF.L.U64.HI UR8, UR4, 0x5, UR5 ;  /* 0x0000000504087899 */ /* 0x000fe40008010205 */
[----:B------:R-:W-:Y:S01]  /*12be0*/  USHF.L.U32 UR7, UR4, 0x5, URZ ;  /* 0x0000000504077899 */ /* 0x000fe2000800063f */
[C---:B------:R-:W-:Y:S01]  /*12bf0*/  IMAD R0, R4.reuse, UR5, R0 ;  /* 0x0000000504007c24 */ /* 0x040fe2000f8e0200 */
[----:B------:R-:W-:Y:S01]  /*12c00*/  UIMAD UR13, UR16, UR13, URZ ;  /* 0x0000000d100d72a4 */ /* 0x000fe2000f8e023f */
[----:B------:R-:W-:Y:S01]  /*12c10*/  IMAD.WIDE.U32 R4, R4, UR4, R2 ;  /* 0x0000000404047c25 */ /* 0x000fe2000f8e0002 */
[----:B------:R-:W-:Y:S01]  /*12c20*/  ULDC.64 UR4, c[0x0][0x280] ;  /* 0x0000a00000047ab9 */ /* 0x000fe20000000a00 */
[----:B------:R-:W-:Y:S01]  /*12c30*/  @!UP1 UMOV UR15, 0x1 ;  /* 0x00000001000f9882 */ /* 0x000fe20000000000 */
[----:B------:R-:W-:Y:S01]  /*12c40*/  USEL UR13, UR13, URZ, !UP2 ;  /* 0x0000003f0d0d7287 */ /* 0x000fe2000d000000 */
[----:B------:R-:W-:Y:S01]  /*12c50*/  IMAD.IADD R0, R0, 0x1, R5 ;  /* 0x0000000100007824 */ /* 0x000fe200078e0205 */
[----:B------:R-:W-:Y:S01]  /*12c60*/  LEA R2, P0, R4, UR4, 0x1 ;  /* 0x0000000404027c11 */ /* 0x000fe2000f8008ff */
[----:B------:R-:W-:-:S02]  /*12c70*/  UIADD3 UR4, -UR26, UR25, URZ ;  /* 0x000000191a047290 */ /* 0x000fc4000fffe13f */
[----:B------:R-:W-:Y:S01]  /*12c80*/  UIMAD UR26, UR26, UR15, URZ ;  /* 0x0000000f1a1a72a4 */ /* 0x000fe2000f8e023f */
[----:B------:R-:W-:Y:S01]  /*12c90*/  LEA.HI.X R3, R4, UR5, R0, 0x1, P0 ;  /* 0x0000000504037c11 */ /* 0x000fe200080f0c00 */
[----:B------:R-:W-:Y:S01]  /*12ca0*/  USHF.R.S32.HI UR5, URZ, 0x1f, UR11 ;  /* 0x0000001f3f057899 */ /* 0x000fe2000801140b */
[----:B------:R-:W-:Y:S01]  /*12cb0*/  IADD3 R4, P0, R2, UR7, RZ ;  /* 0x0000000702047c10 */ /* 0x000fe2000ff1e0ff */
[----:B------:R-:W-:Y:S02]  /*12cc0*/  USEL UR11, UR11, URZ, UP2 ;  /* 0x0000003f0b0b7287 */ /* 0x000fe40009000000 */
[----:B------:R-:W-:Y:S01]  /*12cd0*/  STG.E.128 desc[UR20][R2.64], RZ ;  /* 0x000000ff02007986 */ /* 0x000fe2000c101d14 */
[----:B------:R-:W-:Y:S01]  /*12ce0*/  IADD3.X R5, R3, UR8, RZ, P0, !PT ;  /* 0x0000000803057c10 */ /* 0x000fe200087fe4ff */
[----:B------:R-:W-:Y:S02]  /*12cf0*/  UIMAD UR13, UR14, UR12, UR13 ;  /* 0x0000000c0e0d72a4 */ /* 0x000fe4000f8e020d */
[----:B------:R2:W-:Y:S01]  /*12d00*/  STG.E.128 desc[UR20][R2.64+0x80], RZ ;  /* 0x000080ff02007986 */ /* 0x0005e2000c101d14 */
[----:B------:R-:W-:-:S02]  /*12d10*/  USEL UR5, UR5, URZ, UP2 ;  /* 0x0000003f05057287 */ /* 0x000fc40009000000 */
[----:B------:R-:W-:Y:S01]  /*12d20*/  USHF.R.S32.HI UR6, URZ, 0x1f, UR26 ;  /* 0x0000001f3f067899 */ /* 0x000fe2000801141a */
[----:B------:R-:W-:Y:S01]  /*12d30*/  STG.E.128 desc[UR20][R4.64], RZ ;  /* 0x000000ff04007986 */ /* 0x000fe2000c101d14 */
[----:B------:R-:W-:-:S03]  /*12d40*/  UIADD3 UR11, UP1, UP0, UR26, UR11, UR13 ;  /* 0x0000000b1a0b7290 */ /* 0x000fc6000f83e00d */
[----:B------:R3:W-:Y:S01]  /*12d50*/  STG.E.128 desc[UR20][R4.64+0x80], RZ ;  /* 0x000080ff04007986 */ /* 0x0007e2000c101d14 */
[----:B--2---:R-:W-:-:S04]  /*12d60*/  IADD3 R2, P0, R4, UR7, RZ ;  /* 0x0000000704027c10 */ /* 0x004fc8000ff1e0ff */
[----:B------:R-:W-:Y:S02]  /*12d70*/  IADD3.X R3, R5, UR8, RZ, P0, !PT ;  /* 0x0000000805037c10 */ /* 0x000fe400087fe4ff */
[----:B------:R-:W-:-:S03]  /*12d80*/  IADD3 R8, P0, R2, UR7, RZ ;  /* 0x0000000702087c10 */ /* 0x000fc6000ff1e0ff */
[----:B------:R-:W-:Y:S01]  /*12d90*/  STG.E.128 desc[UR20][R2.64], RZ ;  /* 0x000000ff02007986 */ /* 0x000fe2000c101d14 */
[----:B------:R-:W-:Y:S02]  /*12da0*/  IADD3.X R9, R3, UR8, RZ, P0, !PT ;  /* 0x0000000803097c10 */ /* 0x000fe400087fe4ff */
[----:B------:R-:W-:Y:S01]  /*12db0*/  IADD3 R6, P0, R8, UR7, RZ ;  /* 0x0000000708067c10 */ /* 0x000fe2000ff1e0ff */
[----:B------:R2:W-:Y:S03]  /*12dc0*/  STG.E.128 desc[UR20][R2.64+0x80], RZ ;  /* 0x000080ff02007986 */ /* 0x0005e6000c101d14 */
[----:B------:R-:W-:Y:S01]  /*12dd0*/  IADD3.X R7, R9, UR8, RZ, P0, !PT ;  /* 0x0000000809077c10 */ /* 0x000fe200087fe4ff */
[----:B------:R-:W-:Y:S01]  /*12de0*/  STG.E.128 desc[UR20][R8.64], RZ ;  /* 0x000000ff08007986 */ /* 0x000fe2000c101d14 */
[----:B---3--:R-:W-:-:S03]  /*12df0*/  IADD3 R4, P0, R6, UR7, RZ ;  /* 0x0000000706047c10 */ /* 0x008fc6000ff1e0ff */
[----:B------:R3:W-:Y:S01]  /*12e00*/  STG.E.128 desc[UR20][R8.64+0x80], RZ ;  /* 0x000080ff08007986 */ /* 0x0007e2000c101d14 */
[----:B------:R-:W-:-:S03]  /*12e10*/  IADD3.X R5, R7, UR8, RZ, P0, !PT ;  /* 0x0000000807057c10 */ /* 0x000fc600087fe4ff */
[----:B------:R-:W-:Y:S04]  /*12e20*/  STG.E.128 desc[UR20][R6.64], RZ ;  /* 0x000000ff06007986 */ /* 0x000fe8000c101d14 */
[----:B------:R4:W-:Y:S04]  /*12e30*/  STG.E.128 desc[UR20][R6.64+0x80], RZ ;  /* 0x000080ff06007986 */ /* 0x0009e8000c101d14 */
[----:B------:R-:W-:Y:S04]  /*12e40*/  STG.E.128 desc[UR20][R4.64], RZ ;  /* 0x000000ff04007986 */ /* 0x000fe8000c101d14 */
[----:B------:R5:W-:Y:S01]  /*12e50*/  STG.E.128 desc[UR20][R4.64+0x80], RZ ;  /* 0x000080ff04007986 */ /* 0x000be2000c101d14 */
[----:B--2---:R-:W-:-:S04]  /*12e60*/  IADD3 R2, P0, R4, UR7, RZ ;  /* 0x0000000704027c10 */ /* 0x004fc8000ff1e0ff */
[----:B------:R-:W-:Y:S01]  /*12e70*/  IADD3.X R3, R5, UR8, RZ, P0, !PT ;  /* 0x0000000805037c10 */ /* 0x000fe200087fe4ff */
[----:B---3--:R-:W-:-:S04]  /*12e80*/  VIADD R8, R10, 0x50 ;  /* 0x000000500a087836 */ /* 0x008fc80000000000 */
[----:B------:R-:W-:Y:S01]  /*12e90*/  STG.E.128 desc[UR20][R2.64], RZ ;  /* 0x000000ff02007986 */ /* 0x000fe2000c101d14 */
[----:B------:R-:W-:-:S03]  /*12ea0*/  VIADD R9, R10, 0x60 ;  /* 0x000000600a097836 */ /* 0x000fc60000000000 */
[----:B------:R-:W-:Y:S01]  /*12eb0*/  STG.E.128 desc[UR20][R2.64+0x80], RZ ;  /* 0x000080ff02007986 */ /* 0x000fe2000c101d14 */
[----:B----4-:R-:W-:Y:S01]  /*12ec0*/  IADD3 R6, P0, R2, UR7, RZ ;  /* 0x0000000702067c10 */ /* 0x010fe2000ff1e0ff */
[----:B------:R-:W-:-:S03]  /*12ed0*/  USHF.R.S32.HI UR7, URZ, 0x1f, UR13 ;  /* 0x0000001f3f077899 */ /* 0x000fc6000801140d */
[----:B------:R-:W-:Y:S01]  /*12ee0*/  IADD3.X R7, R3, UR8, RZ, P0, !PT ;  /* 0x0000000803077c10 */ /* 0x000fe200087fe4ff */
[----:B------:R-:W-:Y:S01]  /*12ef0*/  UIADD3.X UR5, UR6, UR5, UR7, UP1, UP0 ;  /* 0x0000000506057290 */ /* 0x000fe20008fe0407 */
[C---:B------:R-:W-:Y:S01]  /*12f00*/  ISETP.GE.OR P0, PT, R10.reuse, UR4, P1 ;  /* 0x000000040a007c0c */ /* 0x040fe20008f06670 */
[C---:B-----5:R-:W-:Y:S02]  /*12f10*/  VIADD R4, R10.reuse, 0x10 ;  /* 0x000000100a047836 */ /* 0x060fe40000000000 */
[----:B------:R-:W-:Y:S01]  /*12f20*/  STG.E.128 desc[UR20][R6.64], RZ ;  /* 0x000000ff06007986 */ /* 0x000fe2000c101d14 */
[----:B------:R-:W-:-:S03]  /*12f30*/  VIADD R5, R10, 0x20 ;  /* 0x000000200a057836 */ /* 0x000fc60000000000 */
[----:B------:R2:W-:Y:S02]  /*12f40*/  STG.E.128 desc[UR20][R6.64+0x80], RZ ;  /* 0x000080ff06007986 */ /* 0x0005e4000c101d14 */
[C---:B--2---:R-:W-:Y:S02]  /*12f50*/  VIADD R6, R10.reuse, 0x30 ;  /* 0x000000300a067836 */ /* 0x044fe40000000000 */
[----:B------:R-:W-:Y:S02]  /*12f60*/  VIADD R7, R10, 0x40 ;  /* 0x000000400a077836 */ /* 0x000fe40000000000 */
[----:B------:R-:W-:Y:S05]  /*12f70*/  @P0 BRA `(.L_x_1066) ;  /* 0x0000000000200947 */ /* 0x000fea0003800000 */
[----:B------:R-:W-:Y:S01]  /*12f80*/  IMAD R0, R10, UR15, RZ ;  /* 0x0000000f0a007c24 */ /* 0x000fe2000f8e02ff */
[----:B------:R-:W-:-:S04]  /*12f90*/  ULDC.64 UR6, c[0x0][0x2b0] ;  /* 0x0000ac0000067ab9 */ /* 0x000fc80000000a00 */
[----:B------:R-:W-:-:S04]  /*12fa0*/  IADD3 R3, P0, R0, UR11, RZ ;  /* 0x0000000b00037c10 */ /* 0x000fc8000ff1e0ff */
[----:B------:R-:W-:Y:S02]  /*12fb0*/  LEA.HI.X.SX32 R0, R0, UR5, 0x1, P0 ;  /* 0x0000000500007c11 */ /* 0x000fe400080f0eff */
[----:B------:R-:W-:-:S04]  /*12fc0*/  LEA R2, P0, R3, UR6, 0x2 ;  /* 0x0000000603027c11 */ /* 0x000fc8000f8010ff */
[----:B------:R-:W-:Y:S01]  /*12fd0*/  LEA.HI.X R3, R3, UR7, R0, 0x2, P0 ;  /* 0x0000000703037c11 */ /* 0x000fe200080f1400 */
[----:B------:R-:W-:-:S05]  /*12fe0*/  IMAD.MOV.U32 R0, RZ, RZ, 0x7f800000 ;  /* 0x7f800000ff007424 */ /* 0x000fca00078e00ff */
[----:B------:R2:W-:Y:S03]  /*12ff0*/  STG.E desc[UR20][R2.64], R0 ;  /* 0x0000000002007986 */ /* 0x0005e6000c101914 */
.L_x_1066:
[----:B------:R-:W-:Y:S05]  /*13000*/  BSYNC B0 ;  /* 0x0000000000007941 */ /* 0x000fea0003800000 */
.L_x_1065:
[----:B------:R-:W-:Y:S01]  /*13010*/  ISETP.GE.OR P0, PT, R4, UR4, P1 ;  /* 0x0000000404007c0c */ /* 0x000fe20008f06670 */
[----:B------:R-:W-:Y:S01]  /*13020*/  VIADD R10, R10, 0x70 ;  /* 0x000000700a0a7836 */ /* 0x000fe20000000000 */
[----:B------:R-:W-:Y:S01]  /*13030*/  BSSY B0, `(.L_x_1067) ;  /* 0x0000010000007945 */ /* 0x000fe20003800000 */
[----:B------:R-:W-:Y:S02]  /*13040*/  ISETP.GE.OR P6, PT, R5, UR4, P1 ;  /* 0x0000000405007c0c */ /* 0x000fe40008fc6670 */
[----:B------:R-:W-:Y:S02]  /*13050*/  ISETP.GE.OR P5, PT, R6, UR4, P1 ;  /* 0x0000000406007c0c */ /* 0x000fe40008fa6670 */
[----:B------:R-:W-:Y:S02]  /*13060*/  ISETP.GE.OR P4, PT, R7, UR4, P1 ;  /* 0x0000000407007c0c */ /* 0x000fe40008f86670 */
[----:B------:R-:W-:Y:S02]  /*13070*/  ISETP.GE.OR P3, PT, R8, UR4, P1 ;  /* 0x0000000408007c0c */ /* 0x000fe40008f66670 */
[----:B------:R-:W-:-:S02]  /*13080*/  ISETP.GE.OR P2, PT, R9, UR4, P1 ;  /* 0x0000000409007c0c */ /* 0x000fc40008f46670 */
[----:B------:R-:W-:Y:S01]  /*13090*/  ISETP.GE.OR P1, PT, R10, UR4, P1 ;  /* 0x000000040a007c0c */ /* 0x000fe20008f26670 */
[----:B------:R-:W-:-:S12]  /*130a0*/  @P0 BRA `(.L_x_1068) ;  /* 0x0000000000200947 */ /* 0x000fd80003800000 */
[----:B--2---:R-:W-:Y:S01]  /*130b0*/  IMAD R0, R4, UR15, RZ ;  /* 0x0000000f04007c24 */ /* 0x004fe2000f8e02ff */
[----:B------:R-:W-:-:S04]  /*130c0*/  ULDC.64 UR6, c[0x0][0x2b0] ;  /* 0x0000ac0000067ab9 */ /* 0x000fc80000000a00 */
[----:B------:R-:W-:-:S04]  /*130d0*/  IADD3 R3, P0, R0, UR11, RZ ;  /* 0x0000000b00037c10 */ /* 0x000fc8000ff1e0ff */
[----:B------:R-:W-:Y:S02]  /*130e0*/  LEA.HI.X.SX32 R0, R0, UR5, 0x1, P0 ;  /* 0x0000000500007c11 */ /* 0x000fe400080f0eff */
[----:B------:R-:W-:-:S04]  /*130f0*/  LEA R2, P0, R3, UR6, 0x2 ;  /* 0x0000000603027c11 */ /* 0x000fc8000f8010ff */
[----:B------:R-:W-:Y:S01]  /*13100*/  LEA.HI.X R3, R3, UR7, R0, 0x2, P0 ;  /* 0x0000000703037c11 */ /* 0x000fe200080f1400 */
[----:B------:R-:W-:-:S05]  /*13110*/  IMAD.MOV.U32 R0, RZ, RZ, 0x7f800000 ;  /* 0x7f800000ff007424 */ /* 0x000fca00078e00ff */
[----:B------:R3:W-:Y:S03]  /*13120*/  STG.E desc[UR20][R2.64], R0 ;  /* 0x0000000002007986 */ /* 0x0007e6000c101914 */
.L_x_1068:
[----:B------:R-:W-:Y:S05]  /*13130*/  BSYNC B0 ;  /* 0x0000000000007941 */ /* 0x000fea0003800000 */
.L_x_1067:
[----:B------:R-:W-:Y:S04]  /*13140*/  BSSY B0, `(.L_x_1069) ;  /* 0x000000a000007945 */ /* 0x000fe80003800000 */
[----:B------:R-:W-:Y:S05]  /*13150*/  @P6 BRA `(.L_x_1070) ;  /* 0x0000000000206947 */ /* 0x000fea0003800000 */
[----:B--23--:R-:W-:Y:S01]  /*13160*/  IMAD R0, R5, UR15, RZ ;  /* 0x0000000f05007c24 */ /* 0x00cfe2000f8e02ff */
[----:B------:R-:W-:-:S04]  /*13170*/  ULDC.64 UR6, c[0x0][0x2b0] ;  /* 0x0000ac0000067ab9 */ /* 0x000fc80000000a00 */
[----:B------:R-:W-:-:S04]  /*13180*/  IADD3 R3, P0, R0, UR11, RZ ;  /* 0x0000000b00037c10 */ /* 0x000fc8000ff1e0ff */
[----:B------:R-:W-:Y:S02]  /*13190*/  LEA.HI.X.SX32 R0, R0, UR5, 0x1, P0 ;  /* 0x0000000500007c11 */ /* 0x000fe400080f0eff */
[----:B------:R-:W-:-:S04]  /*131a0*/  LEA R2, P0, R3, UR6, 0x2 ;  /* 0x0000000603027c11 */ /* 0x000fc8000f8010ff */
[----:B------:R-:W-:Y:S01]  /*131b0*/  LEA.HI.X R3, R3, UR7, R0, 0x2, P0 ;  /* 0x0000000703037c11 */ /* 0x000fe200080f1400 */
[----:B------:R-:W-:-:S05]  /*131c0*/  IMAD.MOV.U32 R0, RZ, RZ, 0x7f800000 ;  /* 0x7f800000ff007424 */ /* 0x000fca00078e00ff */
[----:B------:R4:W-:Y:S03]  /*131d0*/  STG.E desc[UR20][R2.64], R0 ;  /* 0x0000000002007986 */ /* 0x0009e6000c101914 */
.L_x_1070:
[----:B------:R-:W-:Y:S05]  /*131e0*/  BSYNC B0 ;  /* 0x0000000000007941 */ /* 0x000fea0003800000 */
.L_x_1069:
[----:B------:R-:W-:Y:S04]  /*131f0*/  BSSY B0, `(.L_x_1071) ;  /* 0x000000a000007945 */ /* 0x000fe80003800000 */
[----:B------:R-:W-:Y:S05]  /*13200*/  @P5 BRA `(.L_x_1072) ;  /* 0x0000000000205947 */ /* 0x000fea0003800000 */
[----:B--234-:R-:W-:Y:S01]  /*13210*/  IMAD R0, R6, UR15, RZ ;  /* 0x0000000f06007c24 */ /* 0x01cfe2000f8e02ff */
[----:B------:R-:W-:-:S04]  /*13220*/  ULDC.64 UR6, c[0x0][0x2b0] ;  /* 0x0000ac0000067ab9 */ /* 0x000fc80000000a00 */
[----:B------:R-:W-:-:S04]  /*13230*/  IADD3 R3, P0, R0, UR11, RZ ;  /* 0x0000000b00037c10 */ /* 0x000fc8000ff1e0ff */
[----:B------:R-:W-:Y:S02]  /*13240*/  LEA.HI.X.SX32 R0, R0, UR5, 0x1, P0 ;  /* 0x0000000500007c11 */ /* 0x000fe400080f0eff */
[----:B------:R-:W-:-:S04]  /*13250*/  LEA R2, P0, R3, UR6, 0x2 ;  /* 0x0000000603027c11 */ /* 0x000fc8000f8010ff */
[----:B------:R-:W-:Y:S01]  /*13260*/  LEA.HI.X R3, R3, UR7, R0, 0x2, P0 ;  /* 0x0000000703037c11 */ /* 0x000fe200080f1400 */
[----:B------:R-:W-:-:S05]  /*13270*/  IMAD.MOV.U32 R0, RZ, RZ, 0x7f800000 ;  /* 0x7f800000ff007424 */ /* 0x000fca00078e00ff */
[----:B------:R2:W-:Y:S03]  /*13280*/  STG.E desc[UR20][R2.64], R0 ;  /* 0x0000000002007986 */ /* 0x0005e6000c101914 */
.L_x_1072:
[----:B------:R-:W-:Y:S05]  /*13290*/  BSYNC B0 ;  /* 0x0000000000007941 */ /* 0x000fea0003800000 */
.L_x_1071:
        /* <DEDUP_REMOVED lines=10> */
.L_x_1074:
[----:B------:R-:W-:Y:S05]  /*13340*/  BSYNC B0 ;  /* 0x0000000000007941 */ /* 0x000fea0003800000 */
.L_x_1073:
        /* <DEDUP_REMOVED lines=10> */
.L_x_1076:
[----:B------:R-:W-:Y:S05]  /*133f0*/  BSYNC B0 ;  /* 0x0000000000007941 */ /* 0x000fea0003800000 */
.L_x_1075:
        /* <DEDUP_REMOVED lines=10> */
.L_x_1078:
[----:B------:R-:W-:Y:S05]  /*134a0*/  BSYNC B0 ;  /* 0x0000000000007941 */ /* 0x000fea0003800000 */
.L_x_1077:
[----:B------:R-:W-:Y:S05]  /*134b0*/  @P1 EXIT ;  /* 0x000000000000194d */ /* 0x000fea0003800000 */
[----:B--234-:R-:W-:Y:S01]  /*134c0*/  IMAD R0, R10, UR15, RZ ;  /* 0x0000000f0a007c24 */ /* 0x01cfe2000f8e02ff */
        /* <DEDUP_REMOVED lines=8> */
.L_x_1079:
        /* <DEDUP_REMOVED lines=11> */
.L_x_1754:


//--------------------- .text._ZN5flash16flash_fwd_kernelI23Flash_fwd_kernel_traitsILi128ELi128ELi32ELi4ELb0ELb0EN7cutlass6half_tE19Flash_kernel_traitsILi128ELi128ELi32ELi4ES3_EELb0ELb1ELb0ELb0ELb1ELb1ELb1ELb0EEEvNS_16Flash_fwd_paramsE --------------------------
	.section	.text._ZN5flash16flash_fwd_kernelI23Flash_fwd_kernel_traitsILi128ELi128ELi32ELi4ELb0ELb0EN7cutlass6half_tE19Flash_kernel_traitsILi128ELi128ELi32ELi4ES3_EELb0ELb1ELb0ELb0ELb1ELb1ELb1ELb0EEEvNS_16Flash_fwd_paramsE,"ax",@progbits
	.align	128
        .global         _ZN5flash16flash_fwd_kernelI23Flash_fwd_kernel_traitsILi128ELi128ELi32ELi4ELb0ELb0EN7cutlass6half_tE19Flash_kernel_traitsILi128ELi128ELi32ELi4ES3_EELb0ELb1ELb0ELb0ELb1ELb1ELb1ELb0EEEvNS_16Flash_fwd_paramsE
        .type           _ZN5flash16flash_fwd_kernelI23Flash_fwd_kernel_traitsILi128ELi128ELi32ELi4ELb0ELb0EN7cutlass6half_tE19Flash_kernel_traitsILi128ELi128ELi32ELi4ES3_EELb0ELb1ELb0ELb0ELb1ELb1ELb1ELb0EEEvNS_16Flash_fwd_paramsE,@function
        .size           _ZN5flash16flash_fwd_kernelI23Flash_fwd_kernel_traitsILi128ELi128ELi32ELi4ELb0ELb0EN7cutlass6half_tE19Flash_kernel_traitsILi128ELi128ELi32ELi4ES3_EELb0ELb1ELb0ELb0ELb1ELb1ELb1ELb0EEEvNS_16Flash_fwd_paramsE,(.L_x_1755 - _ZN5flash16flash_fwd_kernelI23Flash_fwd_kernel_traitsILi128ELi128ELi32ELi4ELb0ELb0EN7cutlass6half_tE19Flash_kernel_traitsILi128ELi128ELi32ELi4ES3_EELb0ELb1ELb0ELb0ELb1ELb1ELb1ELb0EEEvNS_16Flash_fwd_paramsE)
        .other          _ZN5flash16flash_fwd_kernelI23Flash_fwd_kernel_traitsILi128ELi128ELi32ELi4ELb0ELb0EN7cutlass6half_tE19Flash_kernel_traitsILi128ELi128ELi32ELi4ES3_EELb0ELb1ELb0ELb0ELb1ELb1ELb1ELb0EEEvNS_16Flash_fwd_paramsE,@"STO_CUDA_ENTRY STV_DEFAULT"
_ZN5flash16flash_fwd_kernelI23Flash_fwd_kernel_traitsILi128ELi128ELi32ELi4ELb0ELb0EN7cutlass6half_tE19Flash_kernel_traitsILi128ELi128ELi32ELi4ES3_EELb0ELb1ELb0ELb0ELb1ELb1ELb1ELb0EEEvNS_16Flash_fwd_paramsE:
.text._ZN5flash16flash_fwd_kernelI23Flash_fwd_kernel_traitsILi128ELi128ELi32ELi4ELb0ELb0EN7cutlass6half_tE19Flash_kernel_traitsILi128ELi128ELi32ELi4ES3_EELb0ELb1ELb0ELb0ELb1ELb1ELb1ELb0EEEvNS_16Flash_fwd_paramsE:
        /* <DEDUP_REMOVED lines=14> */
[C---:B---3--:R-:W-:Y:S01]  /*00e0*/  @P0 IMAD.WIDE R6, R12.reuse, 0x4, R4 ;  /* 0x000000040c060825 */ /* 0x048fe200078e0204 */
        /* <DEDUP_REMOVED lines=42> */
[----:B------:R-:W-:Y:S01]  /*0390*/  IMAD.SHL.U32 R11, R11, 0x8, RZ ;  /* 0x000000080b0b7824 */ /* 0x000fe200078e00ff */
[----:B------:R-:W-:Y:S01]  /*03a0*/  SHF.R.S32.HI R25, RZ, 0x1f, R24 ;  /* 0x0000001fff197819 */ /* 0x000fe20000011418 */
[C---:B------:R-:W-:Y:S01]  /*03b0*/  IMAD.SHL.U32 R7, R24.reuse, 0x40, RZ ;  /* 0x0000004018077824 */ /* 0x040fe200078e00ff */
[----:B------:R-:W-:Y:S01]  /*03c0*/  IADD3 R14, P0, R24, R15, RZ ;  /* 0x0000000f180e7210 */ /* 0x000fe20007f1e0ff */
[----:B------:R-:W-:Y:S01]  /*03d0*/  IMAD.IADD R3, R111, 0x1, -R0 ;  /* 0x000000016f037824 */ /* 0x000fe200078e0a00 */
[----:B------:R-:W-:Y:S01]  /*03e0*/  LEA.HI R0, R112, R111, RZ, 0x4 ;  /* 0x0000006f70007211 */ /* 0x000fe200078f20ff */
[----:B------:R-:W-:Y:S01]  /*03f0*/  VIADD R176, R169, 0xffffffff ;  /* 0xffffffffa9b07836 */ /* 0x000fe20000000000 */
[----:B------:R-:W-:Y:S01]  /*0400*/  LOP3.LUT R7, R7, 0x1c0, RZ, 0xc0, !PT ;  /* 0x000001c007077812 */ /* 0x000fe200078ec0ff */
[----:B------:R-:W-:Y:S01]  /*0410*/  IMAD.SHL.U32 R22, R3, 0x8, RZ ;  /* 0x0000000803167824 */ /* 0x000fe200078e00ff */
[----:B------:R-:W-:Y:S01]  /*0420*/  LEA.HI.X.SX32 R15, R15, R25, 0x1, P0 ;  /* 0x000000190f0f7211 */ /* 0x000fe200000f0eff */
[----:B------:R-:W-:Y:S01]  /*0430*/  IMAD.WIDE R24, R223, 0x80, R24 ;  /* 0x00000080df187825 */ /* 0x000fe200078e0218 */
[----:B------:R-:W-:Y:S01]  /*0440*/  SHF.R.U32.HI R224, RZ, 0x3, R7 ;  /* 0x00000003ffe07819 */ /* 0x000fe20000011607 */
[----:B------:R-:W-:Y:S01]  /*0450*/  USHF.L.U32 UR19, UR8, 0x5, URZ ;  /* 0x0000000508137899 */ /* 0x000fe2000800063f */
[----:B-1----:R-:W-:Y:S01]  /*0460*/  IABS R9, R6 ;  /* 0x0000000600097213 */ /* 0x002fe20000000000 */
[----:B------:R-:W-:Y:S01]  /*0470*/  IMAD R21, R15, UR8, RZ ;  /* 0x000000080f157c24 */ /* 0x000fe2000f8e02ff */
[--C-:B------:R-:W-:Y:S01]  /*0480*/  LOP3.LUT R7, R7, 0x38, R22.reuse, 0xf8, !PT ;  /* 0x0000003807077812 */ /* 0x100fe200078ef816 */
[----:B------:R-:W-:Y:S01]  /*0490*/  IMAD R15, R15, UR6, RZ ;  /* 0x000000060f0f7c24 */ /* 0x000fe2000f8e02ff */
[----:B------:R-:W1:Y:S01]  /*04a0*/  I2F.RP R2, R9 ;  /* 0x0000000900027306 */ /* 0x000e620000209400 */
[----:B------:R-:W-:Y:S01]  /*04b0*/  SHF.R.S32.HI R23, RZ, 0x1f, R22 ;  /* 0x0000001fff177819 */ /* 0x000fe20000011416 */
[----:B------:R-:W-:Y:S01]  /*04c0*/  IMAD.WIDE.U32 R228, R176, UR6, RZ ;  /* 0x00000006b0e47c25 */ /* 0x000fe2000f8e00ff */
[----:B------:R-:W-:-:S02]  /*04d0*/  LOP3.LUT R224, R7, R224, RZ, 0x3c, !PT ;  /* 0x000000e007e07212 */ /* 0x000fc400078e3cff */
[----:B------:R-:W-:Y:S01]  /*04e0*/  IABS R8, R13 ;  /* 0x0000000d00087213 */ /* 0x000fe20000000000 */
[----:B------:R-:W-:Y:S01]  /*04f0*/  IMAD R10, R14, UR7, R15 ;  /* 0x000000070e0a7c24 */ /* 0x000fe2000f8e020f */
[----:B------:R-:W-:Y:S01]  /*0500*/  LOP3.LUT R224, R224, 0x7ffffe00, R11, 0xf8, !PT ;  /* 0x7ffffe00e0e07812 */ /* 0x000fe200078ef80b */
[----:B------:R-:W-:Y:S01]  /*0510*/  IMAD.SHL.U32 R164, R111, 0x2, RZ ;  /* 0x000000026fa47824 */ /* 0x000fe200078e00ff */
[----:B------:R-:W-:Y:S02]  /*0520*/  SHF.R.S32.HI R11, RZ, 0x1f, R12 ;  /* 0x0000001fff0b7819 */ /* 0x000fe4000001140c */
[----:B------:R-:W-:Y:S02]  /*0530*/  LEA.HI R112, R112, R111, RZ, 0x5 ;  /* 0x0000006f70707211 */ /* 0x000fe400078f28ff */
[----:B------:R-:W-:Y:S01]  /*0540*/  LOP3.LUT R164, R164, 0x6, RZ, 0xc0, !PT ;  /* 0x00000006a4a47812 */ /* 0x000fe200078ec0ff */
[----:B-1----:R-:W1:Y:S01]  /*0550*/  MUFU.RCP R16, R2 ;  /* 0x0000000200107308 */ /* 0x002e620000001000 */
[----:B------:R-:W-:Y:S01]  /*0560*/  SHF.R.S32.HI R113, RZ, 0x5, R112 ;  /* 0x00000005ff717819 */ /* 0x000fe20000011470 */
[----:B-1----:R-:W-:Y:S01]  /*0570*/  VIADD R16, R16, 0xffffffe ;  /* 0x0ffffffe10107836 */ /* 0x002fe20000000000 */
[----:B------:R-:W-:-:S05]  /*0580*/  SHF.R.S32.HI R2, RZ, 0x4, R0 ;  /* 0x00000004ff027819 */ /* 0x000fca0000011400 */
[----:B------:R-:W1:Y:S01]  /*0590*/  F2I.FTZ.U32.TRUNC.NTZ R17, R16 ;  /* 0x0000001000117305 */ /* 0x000e62000021f000 */
[C---:B------:R-:W-:Y:S02]  /*05a0*/  LEA.HI R5, R0.reuse, R2, RZ, 0x1 ;  /* 0x0000000200057211 */ /* 0x040fe400078f08ff */
[----:B------:R-:W-:Y:S02]  /*05b0*/  LOP3.LUT R0, R0, 0xfffffff0, RZ, 0xc0, !PT ;  /* 0xfffffff000007812 */ /* 0x000fe400078ec0ff */
[----:B------:R-:W-:-:S03]  /*05c0*/  LOP3.LUT R5, R5, 0xfffffffe, RZ, 0xc0, !PT ;  /* 0xfffffffe05057812 */ /* 0x000fc600078ec0ff */
[----:B------:R-:W-:Y:S02]  /*05d0*/  IMAD.IADD R19, R111, 0x1, -R0 ;  /* 0x000000016f137824 */ /* 0x000fe400078e0a00 */
[C---:B------:R-:W-:Y:S02]  /*05e0*/  IMAD R0, R14.reuse, UR9, R21 ;  /* 0x000000090e007c24 */ /* 0x040fe4000f8e0215 */
[----:B------:R-:W-:Y:S01]  /*05f0*/  IMAD.WIDE.U32 R20, R14, UR8, R22 ;  /* 0x000000080e147c25 */ /* 0x000fe2000f8e0016 */
[----:B-1----:R-:W-:-:S03]  /*0600*/  IADD3 R4, RZ, -R17, RZ ;  /* 0x80000011ff047210 */ /* 0x002fc60007ffe0ff */
[----:B------:R-:W-:Y:S02]  /*0610*/  IMAD.MOV.U32 R16, RZ, RZ, RZ ;  /* 0x000000ffff107224 */ /* 0x000fe400078e00ff */
[----:B------:R-:W-:-:S04]  /*0620*/  IMAD.WIDE.U32 R14, R14, UR6, R22 ;  /* 0x000000060e0e7c25 */ /* 0x000fc8000f8e0016 */
[----:B------:R-:W-:Y:S01]  /*0630*/  IMAD R7, R4, R9, RZ ;  /* 0x0000000904077224 */ /* 0x000fe200078e02ff */
[----:B------:R-:W-:Y:S01]  /*0640*/  SHF.R.S32.HI R4, RZ, 0x1f, R19 ;  /* 0x0000001fff047819 */ /* 0x000fe20000011413 */
[----:B------:R-:W-:Y:S02]  /*0650*/  IMAD.IADD R21, R21, 0x1, R0 ;  /* 0x0000000115157824 */ /* 0x000fe400078e0200 */
[----:B------:R-:W-:Y:S01]  /*0660*/  IMAD.HI.U32 R7, R17, R7, R16 ;  /* 0x0000000711077227 */ /* 0x000fe200078e0010 */
[----:B------:R-:W-:-:S03]  /*0670*/  LEA.HI R4, R4, R19, RZ, 0x3 ;  /* 0x0000001304047211 */ /* 0x000fc600078f18ff */
[----:B------:R-:W-:Y:S02]  /*0680*/  IMAD R17, R11, UR4, RZ ;  /* 0x000000040b117c24 */ /* 0x000fe4000f8e02ff */
[----:B------:R-:W-:-:S04]  /*0690*/  IMAD.HI.U32 R7, R7, R8, RZ ;  /* 0x0000000807077227 */ /* 0x000fc800078e00ff */
[C---:B------:R-:W-:Y:S01]  /*06a0*/  IMAD R16, R12.reuse, UR5, R17 ;  /* 0x000000050c107c24 */ /* 0x040fe2000f8e0211 */
[----:B------:R-:W-:Y:S01]  /*06b0*/  SHF.L.U32 R17, R3, 0x6, RZ ;  /* 0x0000000603117819 */ /* 0x000fe200000006ff */
[C---:B------:R-:W-:Y:S01]  /*06c0*/  IMAD.WIDE.U32 R22, R12.reuse, UR4, R22 ;  /* 0x000000040c167c25 */ /* 0x040fe2000f8e0016 */
[----:B------:R-:W-:Y:S02]  /*06d0*/  ULDC.64 UR4, c[0x0][0x238] ;  /* 0x00008e0000047ab9 */ /* 0x000fe40000000a00 */
[----:B------:R-:W-:Y:S01]  /*06e0*/  LOP3.LUT R17, R17, 0x1c0, RZ, 0xc0, !PT ;  /* 0x000001c011117812 */ /* 0x000fe200078ec0ff */
[----:B------:R-:W-:Y:S02]  /*06f0*/  IMAD.IADD R23, R23, 0x1, R16 ;  /* 0x0000000117177824 */ /* 0x000fe400078e0210 */
[----:B------:R-:W-:Y:S01]  /*0700*/  IMAD.WIDE.U32 R226, R12, UR10, R20 ;  /* 0x0000000a0ce27c25 */ /* 0x000fe2000f8e0014 */
[----:B------:R-:W-:Y:S02]  /*0710*/  LOP3.LUT R18, R17, 0x8, R18, 0xf8, !PT ;  /* 0x0000000811127812 */ /* 0x000fe400078ef812 */
[----:B------:R-:W-:Y:S01]  /*0720*/  SHF.R.U32.HI R17, RZ, 0x3, R17 ;  /* 0x00000003ff117819 */ /* 0x000fe20000011611 */
[----:B------:R-:W-:-:S03]  /*0730*/  IMAD.WIDE.U32 R22, R13, UR12, R22 ;  /* 0x0000000c0d167c25 */ /* 0x000fc6000f8e0016 */
[----:B------:R-:W-:Y:S01]  /*0740*/  LOP3.LUT R0, R18, R17, RZ, 0x3c, !PT ;  /* 0x0000001112007212 */ /* 0x000fe200078e3cff */
[----:B------:R-:W-:Y:S01]  /*0750*/  IMAD.IADD R17, R15, 0x1, R10 ;  /* 0x000000010f117824 */ /* 0x000fe200078e020a */
[----:B------:R-:W-:Y:S01]  /*0760*/  IADD3 R10, -R7, RZ, RZ ;  /* 0x000000ff070a7210 */ /* 0x000fe20007ffe1ff */
[----:B------:R-:W-:Y:S01]  /*0770*/  IMAD.MOV.U32 R16, RZ, RZ, R14 ;  /* 0x000000ffff107224 */ /* 0x000fe200078e000e */
[----:B------:R-:W-:Y:S01]  /*0780*/  SHF.R.S32.HI R15, RZ, 0x1f, R13 ;  /* 0x0000001fff0f7819 */ /* 0x000fe2000001140d */
[----:B------:R-:W-:Y:S01]  /*0790*/  IMAD.IADD R5, R2, 0x1, -R5 ;  /* 0x0000000102057824 */ /* 0x000fe200078e0a05 */
[----:B------:R-:W-:Y:S01]  /*07a0*/  LOP3.LUT R2, R4, 0xfffffff8, RZ, 0xc0, !PT ;  /* 0xfffffff804027812 */ /* 0x000fe200078ec0ff */
[----:B------:R-:W-:Y:S02]  /*07b0*/  IMAD R8, R9, R10, R8 ;  /* 0x0000000a09087224 */ /* 0x000fe400078e0208 */
[----:B------:R-:W-:Y:S01]  /*07c0*/  IMAD R10, R15, UR12, RZ ;  /* 0x0000000c0f0a7c24 */ /* 0x000fe2000f8e02ff */
[----:B------:R-:W-:Y:S01]  /*07d0*/  LEA R0, R5, R0, 0x9 ;  /* 0x0000000005007211 */ /* 0x000fe200078e48ff */
[----:B------:R-:W-:Y:S01]  /*07e0*/  IMAD R15, R11, UR10, RZ ;  /* 0x0000000a0b0f7c24 */ /* 0x000fe2000f8e02ff */
[----:B------:R-:W-:Y:S01]  /*07f0*/  ISETP.GT.U32.AND P2, PT, R9, R8, PT ;  /* 0x000000080900720c */ /* 0x000fe20003f44070 */
[----:B------:R-:W-:Y:S01]  /*0800*/  IMAD R10, R13, UR13, R10 ;  /* 0x0000000d0d0a7c24 */ /* 0x000fe2000f8e020a */
[----:B------:R-:W-:Y:S01]  /*0810*/  ULDC.64 UR12, c[0x0][0x210] ;  /* 0x00008400000c7ab9 */ /* 0x000fe20000000a00 */
[----:B------:R-:W-:Y:S01]  /*0820*/  IMAD R15, R12, UR11, R15 ;  /* 0x0000000b0c0f7c24 */ /* 0x000fe2000f8e020f */
[----:B------:R-:W-:Y:S01]  /*0830*/  ULDC.64 UR10, c[0x0][0x240] ;  /* 0x00009000000a7ab9 */ /* 0x000fe20000000a00 */
[----:B------:R-:W-:Y:S01]  /*0840*/  IMAD.IADD R23, R23, 0x1, R10 ;  /* 0x0000000117177824 */ /* 0x000fe200078e020a */
[----:B------:R-:W-:Y:S01]  /*0850*/  LOP3.LUT R13, R13, R6, RZ, 0x3c, !PT ;  /* 0x000000060d0d7212 */ /* 0x000fe200078e3cff */
[----:B------:R-:W-:Y:S01]  /*0860*/  IMAD R10, R25, UR10, RZ ;  /* 0x0000000a190a7c24 */ /* 0x000fe2000f8e02ff */
[----:B------:R-:W-:Y:S01]  /*0870*/  USHF.L.U64.HI UR20, UR10, 0x5, UR11 ;  /* 0x000000050a147899 */ /* 0x000fe2000801020b */
[----:B------:R-:W-:Y:S01]  /*0880*/  IMAD R11, R11, UR4, RZ ;  /* 0x000000040b0b7c24 */ /* 0x000fe2000f8e02ff */
[----:B------:R-:W-:Y:S01]  /*0890*/  ISETP.GE.AND P1, PT, R13, RZ, PT ;  /* 0x000000ff0d00720c */ /* 0x000fe20003f26270 */
[----:B------:R-:W-:-:S02]  /*08a0*/  IMAD R10, R24, UR11, R10 ;  /* 0x0000000b180a7c24 */ /* 0x000fc4000f8e020a */
[----:B------:R-:W-:Y:S02]  /*08b0*/  @!P2 IMAD.IADD R8, R8, 0x1, -R9 ;  /* 0x000000010808a824 */ /* 0x000fe400078e0a09 */
[----:B------:R-:W-:-:S03]  /*08c0*/  IMAD.WIDE.U32 R22, R24, UR10, R22 ;  /* 0x0000000a18167c25 */ /* 0x000fc6000f8e0016 */
[----:B------:R-:W-:Y:S01]  /*08d0*/  ISETP.GE.U32.AND P3, PT, R8, R9, PT ;  /* 0x000000090800720c */ /* 0x000fe20003f66070 */
[----:B------:R-:W-:Y:S01]  /*08e0*/  IMAD.WIDE.U32 R16, R12, UR4, R16 ;  /* 0x000000040c107c25 */ /* 0x000fe2000f8e0010 */
[----:B------:R-:W-:Y:S01]  /*08f0*/  USHF.L.U32 UR4, UR10, 0x5, URZ ;  /* 0x000000050a047899 */ /* 0x000fe2000800063f */
[----:B------:R-:W-:Y:S02]  /*0900*/  LEA R14, P0, R22, UR12, 0x1 ;  /* 0x0000000c160e7c11 */ /* 0x000fe4000f8008ff */
[----:B------:R-:W-:Y:S01]  /*0910*/  IMAD R11, R12, UR5, R11 ;  /* 0x000000050c0b7c24 */ /* 0x000fe2000f8e020b */
[----:B------:R-:W-:Y:S01]  /*0920*/  IADD3 R12, R23, R10, RZ ;  /* 0x0000000a170c7210 */ /* 0x000fe20007ffe0ff */
[----:B------:R-:W-:Y:S01]  /*0930*/  @!P2 VIADD R7, R7, 0x1 ;  /* 0x000000010707a836 */ /* 0x000fe20000000000 */
[----:B------:R-:W-:Y:S01]  /*0940*/  UMOV UR5, 0x400 ;  /* 0x0000040000057882 */ /* 0x000fe20000000000 */
[----:B------:R-:W-:Y:S01]  /*0950*/  IMAD.IADD R227, R227, 0x1, R15 ;  /* 0x00000001e3e37824 */ /* 0x000fe200078e020f */
[----:B------:R-:W-:Y:S01]  /*0960*/  ISETP.NE.AND P2, PT, R6, RZ, PT ;  /* 0x000000ff0600720c */ /* 0x000fe20003f45270 */
[----:B--2---:R-:W-:Y:S01]  /*0970*/  ULEA UR5, UR18, UR5, 0x18 ;  /* 0x0000000512057291 */ /* 0x004fe2000f8ec03f */
[----:B------:R-:W-:Y:S01]  /*0980*/  LEA.HI.X R15, R22, UR13, R12, 0x1, P0 ;  /* 0x0000000d160f7c11 */ /* 0x000fe200080f0c0c */
[----:B------:R-:W-:Y:S01]  /*0990*/  IMAD.IADD R2, R19, 0x1, -R2 ;  /* 0x0000000113027824 */ /* 0x000fe200078e0a02 */
[----:B------:R-:W-:Y:S01]  /*09a0*/  IADD3 R8, P0, R14, UR4, RZ ;  /* 0x000000040e087c10 */ /* 0x000fe2000ff1e0ff */
[----:B------:R-:W-:Y:S01]  /*09b0*/  ULDC.64 UR10, c[0x0][0x260] ;  /* 0x00009800000a7ab9 */ /* 0x000fe20000000a00 */
[----:B------:R-:W-:Y:S01]  /*09c0*/  @P3 IADD3 R7, R7, 0x1, RZ ;  /* 0x0000000107073810 */ /* 0x000fe20007ffe0ff */
[----:B------:R-:W-:Y:S01]  /*09d0*/  IMAD.MOV.U32 R10, RZ, RZ, R16 ;  /* 0x000000ffff0a7224 */ /* 0x000fe200078e0010 */
[----:B------:R-:W-:Y:S01]  /*09e0*/  IADD3.X R9, R15, UR20, RZ, P0, !PT ;  /* 0x000000140f097c10 */ /* 0x000fe200087fe4ff */
[----:B------:R-:W-:Y:S01]  /*09f0*/  USHF.L.U64.HI UR18, UR8, 0x5, UR9 ;  /* 0x0000000508127899 */ /* 0x000fe20008010209 */
[----:B------:R-:W-:Y:S01]  /*0a00*/  IADD3 R20, P0, R8, UR4, RZ ;  /* 0x0000000408147c10 */ /* 0x000fe2000ff1e0ff */
[----:B------:R-:W-:Y:S01]  /*0a10*/  @!P1 IMAD.MOV R7, RZ, RZ, -R7 ;  /* 0x000000ffff079224 */ /* 0x000fe200078e0a07 */
[----:B------:R-:W-:Y:S01]  /*0a20*/  LEA R224, R224, UR5, 0x1 ;  /* 0x00000005e0e07c11 */ /* 0x000fe2000f8e08ff */
[----:B------:R-:W-:Y:S01]  /*0a30*/  IMAD.IADD R11, R17, 0x1, R11 ;  /* 0x00000001110b7824 */ /* 0x000fe200078e020b */
[----:B------:R-:W-:Y:S01]  /*0a40*/  IADD3.X R21, R9, UR20, RZ, P0, !PT ;  /* 0x0000001409157c10 */ /* 0x000fe200087fe4ff */
[----:B------:R-:W-:Y:S01]  /*0a50*/  ULDC.64 UR12, c[0x0][0x268] ;  /* 0x00009a00000c7ab9 */ /* 0x000fe20000000a00 */
[----:B------:R-:W-:Y:S01]  /*0a60*/  IADD3 R12, P0, R20, UR4, RZ ;  /* 0x00000004140c7c10 */ /* 0x000fe2000ff1e0ff */
[----:B------:R-:W-:Y:S01]  /*0a70*/  @!PT LDS RZ, [RZ] ;  /* 0x00000000fffff984 */ /* 0x000fe20000000800 */
[----:B------:R-:W-:Y:S01]  /*0a80*/  @!PT LDS RZ, [RZ] ;  /* 0x00000000fffff984 */ /* 0x000fe20000000800 */
[----:B------:R-:W-:Y:S01]  /*0a90*/  @!PT LDS RZ, [RZ] ;  /* 0x00000000fffff984 */ /* 0x000fe20000000800 */
[----:B------:R-:W-:Y:S01]  /*0aa0*/  LDGSTS.E.BYPASS.LTC128B.128 [R224], desc[UR16][R14.64] ;  /* 0x000000000ee07fae */ /* 0x000fe2000b901d50 */
[----:B------:R-:W-:Y:S01]  /*0ab0*/  @!P2 LOP3.LUT R7, RZ, R6, RZ, 0x33, !PT ;  /* 0x00000006ff07a212 */ /* 0x000fe200078e33ff */
[----:B------:R-:W-:Y:S01]  /*0ac0*/  IMAD.SHL.U32 R110, R4, 0x40, RZ ;  /* 0x00000040046e7824 */ /* 0x000fe200078e00ff */
[----:B------:R-:W-:Y:S01]  /*0ad0*/  IADD3.X R13, R21, UR20, RZ, P0, !PT ;  /* 0x00000014150d7c10 */ /* 0x000fe200087fe4ff */
[----:B------:R1:W-:Y:S01]  /*0ae0*/  LDGSTS.E.BYPASS.LTC128B.128 [R224+0x4000], desc[UR16][R14.64+0x80] ;  /* 0x040000800ee07fae */ /* 0x0003e2000b901d50 */
[----:B------:R-:W-:Y:S01]  /*0af0*/  IADD3 R18, P0, R12, UR4, RZ ;  /* 0x000000040c127c10 */ /* 0x000fe2000ff1e0ff */
[----:B------:R-:W-:Y:S01]  /*0b00*/  IMAD.WIDE.U32 R226, R7, UR10, R226 ;  /* 0x0000000a07e27c25 */ /* 0x000fe2000f8e00e2 */
[----:B------:R-:W-:Y:S01]  /*0b10*/  SHF.L.U32 R109, R2, 0x6, RZ ;  /* 0x00000006026d7819 */ /* 0x000fe200000006ff */
[----:B------:R-:W-:Y:S01]  /*0b20*/  LDGSTS.E.BYPASS.LTC128B.128 [R224+0x800], desc[UR16][R8.64] ;  /* 0x0080000008e07fae */ /* 0x000fe2000b901d50 */
[----:B------:R-:W-:Y:S01]  /*0b30*/  IADD3.X R19, R13, UR20, RZ, P0, !PT ;  /* 0x000000140d137c10 */ /* 0x000fe200087fe4ff */
[----:B------:R-:W-:Y:S01]  /*0b40*/  IMAD.WIDE.U32 R26, R7, UR12, R10 ;  /* 0x0000000c071a7c25 */ /* 0x000fe2000f8e000a */
[----:B------:R-:W-:Y:S01]  /*0b50*/  IADD3 R16, P0, R18, UR4, RZ ;  /* 0x0000000412107c10 */ /* 0x000fe2000ff1e0ff */
[----:B------:R2:W-:Y:S01]  /*0b60*/  LDGSTS.E.BYPASS.LTC128B.128 [R224+0x4800], desc[UR16][R8.64+0x80] ;  /* 0x0480008008e07fae */ /* 0x0005e2000b901d50 */
[----:B------:R-:W-:-:S02]  /*0b70*/  MOV R230, R226 ;  /* 0x000000e200e67202 */ /* 0x000fc40000000f00 */
[----:B------:R-:W-:Y:S01]  /*0b80*/  IADD3.X R17, R19, UR20, RZ, P0, !PT ;  /* 0x0000001413117c10 */ /* 0x000fe200087fe4ff */
[----:B------:R-:W-:Y:S01]  /*0b90*/  LDGSTS.E.BYPASS.LTC128B.128 [R224+0x1000], desc[UR16][R20.64] ;  /* 0x0100000014e07fae */ /* 0x000fe2000b901d50 */
[----:B------:R-:W-:Y:S02]  /*0ba0*/  LOP3.LUT R109, R109, 0x1c0, RZ, 0xc0, !PT ;  /* 0x000001c06d6d7812 */ /* 0x000fe400078ec0ff */
[----:B------:R-:W-:Y:S01]  /*0bb0*/  LOP3.LUT R110, R110, 0xfffffe00, RZ, 0xc0, !PT ;  /* 0xfffffe006e6e7812 */ /* 0x000fe200078ec0ff */
[----:B------:R-:W-:Y:S01]  /*0bc0*/  LDGSTS.E.BYPASS.LTC128B.128 [R224+0x5000], desc[UR16][R20.64+0x80] ;  /* 0x0500008014e07fae */ /* 0x000fe2000b901d50 */
[----:B------:R-:W-:-:S03]  /*0bd0*/  LEA R115, R0, UR5, 0x1 ;  /* 0x0000000500737c11 */ /* 0x000fc6000f8e08ff */
[----:B------:R-:W-:Y:S01]  /*0be0*/  LDGSTS.E.BYPASS.LTC128B.128 [R224+0x1800], desc[UR16][R12.64] ;  /* 0x018000000ce07fae */ /* 0x000fe2000b901d50 */
[----:B------:R-:W-:-:S03]  /*0bf0*/  IMAD R222, R113, 0x400, R110 ;  /* 0x0000040071de7824 */ /* 0x000fc600078e026e */
[----:B------:R3:W-:Y:S01]  /*0c00*/  LDGSTS.E.BYPASS.LTC128B.128 [R224+0x5800], desc[UR16][R12.64+0x80] ;  /* 0x058000800ce07fae */ /* 0x0007e2000b901d50 */
[----:B-1----:R-:W-:-:S03]  /*0c10*/  IADD3 R14, P0, R16, UR4, RZ ;  /* 0x00000004100e7c10 */ /* 0x002fc6000ff1e0ff */
[----:B------:R-:W-:Y:S01]  /*0c20*/  LDGSTS.E.BYPASS.LTC128B.128 [R224+0x2000], desc[UR16][R18.64] ;  /* 0x0200000012e07fae */ /* 0x000fe2000b901d50 */
[----:B------:R-:W-:-:S03]  /*0c30*/  IADD3.X R15, R17, UR20, RZ, P0, !PT ;  /* 0x00000014110f7c10 */ /* 0x000fc600087fe4ff */
[----:B------:R-:W-:Y:S01]  /*0c40*/  LDGSTS.E.BYPASS.LTC128B.128 [R224+0x6000], desc[UR16][R18.64+0x80] ;  /* 0x0600008012e07fae */ /* 0x000fe2000b901d50 */
[----:B--2---:R-:W-:-:S03]  /*0c50*/  SHF.R.S32.HI R8, RZ, 0x1f, R7 ;  /* 0x0000001fff087819 */ /* 0x004fc60000011407 */
[----:B------:R-:W-:Y:S02]  /*0c60*/  LDGSTS.E.BYPASS.LTC128B.128 [R224+0x2800], desc[UR16][R16.64] ;  /* 0x0280000010e07fae */ /* 0x000fe4000b901d50 */
[C---:B------:R-:W-:Y:S02]  /*0c70*/  IMAD R6, R8.reuse, UR10, RZ ;  /* 0x0000000a08067c24 */ /* 0x040fe4000f8e02ff */
[----:B------:R1:W-:Y:S01]  /*0c80*/  LDGSTS.E.BYPASS.LTC128B.128 [R224+0x6800], desc[UR16][R16.64+0x80] ;  /* 0x0680008010e07fae */ /* 0x0003e2000b901d50 */
[----:B------:R-:W-:Y:S02]  /*0c90*/  IMAD R8, R8, UR12, RZ ;  /* 0x0000000c08087c24 */ /* 0x000fe4000f8e02ff */
[----:B------:R-:W-:Y:S01]  /*0ca0*/  IMAD R231, R7, UR11, R6 ;  /* 0x0000000b07e77c24 */ /* 0x000fe2000f8e0206 */
[----:B------:R-:W-:Y:S01]  /*0cb0*/  LDGSTS.E.BYPASS.LTC128B.128 [R224+0x3000], desc[UR16][R14.64] ;  /* 0x030000000ee07fae */ /* 0x000fe2000b901d50 */
[----:B------:R-:W-:Y:S01]  /*0cc0*/  IMAD R6, R176, UR18, RZ ;  /* 0x00000012b0067c24 */ /* 0x000fe2000f8e02ff */
[----:B------:R-:W-:Y:S01]  /*0cd0*/  ULDC.64 UR10, c[0x0][0x218] ;  /* 0x00008600000a7ab9 */ /* 0x000fe20000000a00 */
[----:B------:R-:W-:Y:S01]  /*0ce0*/  IMAD.IADD R231, R227, 0x1, R231 ;  /* 0x00000001e3e77824 */ /* 0x000fe200078e02e7 */
[----:B------:R2:W-:Y:S01]  /*0cf0*/  LDGSTS.E.BYPASS.LTC128B.128 [R224+0x7000], desc[UR16][R14.64+0x80] ;  /* 0x070000800ee07fae */ /* 0x0005e2000b901d50 */
[----:B------:R-:W-:Y:S01]  /*0d00*/  IMAD R8, R7, UR13, R8 ;  /* 0x0000000d07087c24 */ /* 0x000fe2000f8e0208 */
[----:B---3--:R-:W-:Y:S01]  /*0d10*/  SHF.R.S32.HI R13, RZ, 0x1f, R176 ;  /* 0x0000001fff0d7819 */ /* 0x008fe200000114b0 */
[----:B------:R-:W-:Y:S01]  /*0d20*/  ULDC.64 UR12, c[0x0][0x220] ;  /* 0x00008800000c7ab9 */ /* 0x000fe20000000a00 */
[----:B------:R-:W-:Y:S03]  /*0d30*/  STL.64 [R1], R26 ;  /* 0x0000001a01007387 */ /* 0x000fe60000100a00 */
[----:B------:R-:W-:-:S02]  /*0d40*/  IMAD R9, R13, UR19, R6 ;  /* 0x000000130d097c24 */ /* 0x000fc4000f8e0206 */
[----:B------:R-:W-:-:S04]  /*0d50*/  IMAD R13, R13, UR6, RZ ;  /* 0x000000060d0d7c24 */ /* 0x000fc8000f8e02ff */
[C---:B------:R-:W-:Y:S02]  /*0d60*/  IMAD R6, R176.reuse, UR7, R13 ;  /* 0x00000007b0067c24 */ /* 0x040fe4000f8e020d */
[----:B-1----:R-:W-:-:S04]  /*0d70*/  IMAD.WIDE.U32 R16, R176, UR19, R230 ;  /* 0x00000013b0107c25 */ /* 0x002fc8000f8e00e6 */
[----:B------:R-:W-:Y:S01]  /*0d80*/  IMAD.IADD R9, R17, 0x1, R9 ;  /* 0x0000000111097824 */ /* 0x000fe200078e0209 */
[----:B------:R-:W-:Y:S02]  /*0d90*/  LEA R12, P0, R16, UR10, 0x1 ;  /* 0x0000000a100c7c11 */ /* 0x000fe4000f8008ff */
[----:B--2---:R-:W-:Y:S01]  /*0da0*/  IADD3 R14, P1, R14, UR4, RZ ;  /* 0x000000040e0e7c10 */ /* 0x004fe2000ff3e0ff */
[----:B------:R-:W-:Y:S01]  /*0db0*/  UIADD3 UR4, UR5, 0x8000, URZ ;  /* 0x0000800005047890 */ /* 0x000fe2000fffe03f */
[----:B------:R-:W-:Y:S01]  /*0dc0*/  LEA.HI.X R13, R16, UR11, R9, 0x1, P0 ;  /* 0x0000000b100d7c11 */ /* 0x000fe200080f0c09 */
[----:B------:R-:W-:Y:S01]  /*0dd0*/  IMAD.IADD R9, R229, 0x1, R6 ;  /* 0x00000001e5097824 */ /* 0x000fe200078e0206 */
[----:B------:R-:W-:Y:S01]  /*0de0*/  IADD3.X R15, R15, UR20, RZ, P1, !PT ;  /* 0x000000140f0f7c10 */ /* 0x000fe20008ffe4ff */
[----:B------:R-:W-:Y:S01]  /*0df0*/  IMAD.IADD R229, R27, 0x1, R8 ;  /* 0x000000011be57824 */ /* 0x000fe200078e0208 */
[----:B------:R-:W-:Y:S01]  /*0e00*/  IADD3 R10, P1, R12, UR19, RZ ;  /* 0x000000130c0a7c10 */ /* 0x000fe2000ff3e0ff */
[----:B------:R-:W-:Y:S01]  /*0e10*/  IMAD.SHL.U32 R8, R5, 0x8, RZ ;  /* 0x0000000805087824 */ /* 0x000fe200078e00ff */
[----:B------:R-:W-:Y:S01]  /*0e20*/  LEA R7, P0, R228, R26, 0x5 ;  /* 0x0000001ae4077211 */ /* 0x000fe200078028ff */
[----:B------:R-:W-:Y:S01]  /*0e30*/  LDGSTS.E.BYPASS.LTC128B.128 [R224+0x3800], desc[UR16][R14.64] ;  /* 0x038000000ee07fae */ /* 0x000fe2000b901d50 */
[----:B------:R-:W-:Y:S01]  /*0e40*/  IADD3.X R11, R13, UR18, RZ, P1, !PT ;  /* 0x000000120d0b7c10 */ /* 0x000fe20008ffe4ff */
[----:B------:R-:W-:Y:S01]  /*0e50*/  USHF.L.U32 UR20, UR6, 0x5, URZ ;  /* 0x0000000506147899 */ /* 0x000fe2000800063f */
[----:B------:R-:W-:Y:S01]  /*0e60*/  LOP3.LUT R4, R109, 0x8, R8, 0xf8, !PT ;  /* 0x000000086d047812 */ /* 0x000fe200078ef808 */
[----:B------:R-:W-:Y:S01]  /*0e70*/  LDGSTS.E.BYPASS.LTC128B.128 [R224+0x7800], desc[UR16][R14.64+0x80] ;  /* 0x078000800ee07fae */ /* 0x000fe2000b901d50 */
[----:B------:R-:W-:-:S02]  /*0e80*/  SHF.R.U32.HI R109, RZ, 0x3, R109 ;  /* 0x00000003ff6d7819 */ /* 0x000fc4000001166d */
[----:B------:R-:W-:Y:S01]  /*0e90*/  LEA.HI.X R6, R228, R229, R9, 0x5, P0 ;  /* 0x000000e5e4067211 */ /* 0x000fe200000f2c09 */
[----:B------:R-:W-:Y:S01]  /*0ea0*/  LDGSTS.E.BYPASS.LTC128B.128 [R224+0x8000], desc[UR16][R12.64] ;  /* 0x080000000ce07fae */ /* 0x000fe2000b901d50 */
[C---:B------:R-:W-:Y:S01]  /*0eb0*/  LEA R248, P0, R7.reuse, UR12, 0x1 ;  /* 0x0000000c07f87c11 */ /* 0x040fe2000f8008ff */
[----:B------:R-:W-:Y:S01]  /*0ec0*/  USHF.L.U64.HI UR12, UR6, 0x5, UR7 ;  /* 0x00000005060c7899 */ /* 0x000fe20008010207 */
[----:B------:R-:W-:Y:S01]  /*0ed0*/  LOP3.LUT R109, R4, R109, RZ, 0x3c, !PT ;  /* 0x0000006d046d7212 */ /* 0x000fe200078e3cff */
[----:B------:R1:W-:Y:S01]  /*0ee0*/  LDGSTS.E.BYPASS.LTC128B.128 [R224+0x9000], desc[UR16][R12.64+0x80] ;  /* 0x090000800ce07fae */ /* 0x0003e2000b901d50 */
[----:B------:R-:W-:Y:S01]  /*0ef0*/  LEA.HI.X R249, R7, UR13, R6, 0x1, P0 ;  /* 0x0000000d07f97c11 */ /* 0x000fe200080f0c06 */
[----:B------:R-:W-:Y:S01]  /*0f00*/  IMAD.MOV.U32 R4, RZ, RZ, 0x20 ;  /* 0x00000020ff047424 */ /* 0x000fe200078e00ff */
[----:B------:R-:W-:Y:S01]  /*0f10*/  IADD3 R178, P0, R248, UR20, RZ ;  /* 0x00000014f8b27c10 */ /* 0x000fe2000ff1e0ff */
[----:B------:R-:W-:Y:S01]  /*0f20*/  LDGSTS.E.BYPASS.LTC128B.128 [R224+0x8800], desc[UR16][R10.64] ;  /* 0x088000000ae07fae */ /* 0x000fe2000b901d50 */
[----:B------:R-:W-:Y:S01]  /*0f30*/  IMAD.IADD R222, R222, 0x1, R109 ;  /* 0x00000001dede7824 */ /* 0x000fe200078e026d */
[----:B------:R-:W-:-:S02]  /*0f40*/  LOP3.LUT P1, RZ, R2, 0x2, RZ, 0xc0, !PT ;  /* 0x0000000202ff7812 */ /* 0x000fc4000782c0ff */
[----:B------:R2:W-:Y:S01]  /*0f50*/  LDGSTS.E.BYPASS.LTC128B.128 [R224+0x9800], desc[UR16][R10.64+0x80] ;  /* 0x098000800ae07fae */ /* 0x0005e2000b901d50 */
[----:B------:R-:W-:Y:S02]  /*0f60*/  IADD3.X R179, R249, UR12, RZ, P0, !PT ;  /* 0x0000000cf9b37c10 */ /* 0x000fe400087fe4ff */
[----:B------:R-:W-:Y:S01]  /*0f70*/  LEA R222, R222, UR5, 0x1 ;  /* 0x00000005dede7c11 */ /* 0x000fe2000f8e08ff */
[----:B------:R-:W0:Y:S01]  /*0f80*/  LDGDEPBAR ;  /* 0x00000000000079af */ /* 0x000e220000000000 */
[----:B------:R-:W-:Y:S02]  /*0f90*/  LOP3.LUT P0, RZ, R3, 0x2, RZ, 0xc0, !PT ;  /* 0x0000000203ff7812 */ /* 0x000fe4000780c0ff */
[----:B------:R-:W-:Y:S01]  /*0fa0*/  LEA R221, R0, UR4, 0x1 ;  /* 0x0000000400dd7c11 */ /* 0x000fe2000f8e08ff */
[----:B------:R-:W-:Y:S01]  /*0fb0*/  ULDC UR4, c[0x0][0x39c] ;  /* 0x0000e70000047ab9 */ /* 0x000fe20000000800 */
[----:B------:R-:W-:Y:S02]  /*0fc0*/  SEL R0, R4, 0xffffffe0, !P1 ;  /* 0xffffffe004007807 */ /* 0x000fe40004800000 */
[----:B------:R-:W-:Y:S01]  /*0fd0*/  LOP3.LUT P1, RZ, R2, 0x4, RZ, 0xc0, !PT ;  /* 0x0000000402ff7812 */ /* 0x000fe2000782c0ff */
[----:B------:R-:W-:Y:S01]  /*0fe0*/  VIADD R219, R221, 0x20 ;  /* 0x00000020dddb7836 */ /* 0x000fe20000000000 */
[----:B------:R-:W-:-:S05]  /*0ff0*/  IADD3 R220, R222, R0, RZ ;  /* 0x00000000dedc7210 */ /* 0x000fca0007ffe0ff */
[----:B------:R-:W-:Y:S01]  /*1000*/  @P0 VIADD R219, R221, 0xffffffe0 ;  /* 0xffffffe0dddb0836 */ /* 0x000fe20000000000 */
[----:B------:R-:W-:Y:S01]  /*1010*/  LOP3.LUT P0, RZ, R3, 0x4, RZ, 0xc0, !PT ;  /* 0x0000000403ff7812 */ /* 0x000fe2000780c0ff */
[----:B------:R-:W-:-:S05]  /*1020*/  IMAD.MOV.U32 R3, RZ, RZ, 0x40 ;  /* 0x00000040ff037424 */ /* 0x000fca00078e00ff */
[C---:B------:R-:W-:Y:S02]  /*1030*/  SEL R2, R3.reuse, 0xffffffc0, !P0 ;  /* 0xffffffc003027807 */ /* 0x040fe40004000000 */
[----:B------:R-:W-:Y:S01]  /*1040*/  SEL R3, R3, 0xffffffc0, !P1 ;  /* 0xffffffc003037807 */ /* 0x000fe20004800000 */
[----:B------:R-:W-:-:S04]  /*1050*/  DEPBAR.LE SB0, 0x0 ;  /* 0x000080000000791a */ /* 0x000fc80000000000 */
[----:B------:R-:W-:Y:S01]  /*1060*/  BAR.SYNC.DEFER_BLOCKING 0x0 ;  /* 0x0000000000007b1d */ /* 0x000fe20000010000 */
[----:B------:R-:W-:Y:S01]  /*1070*/  IMAD.IADD R217, R221, 0x1, R2 ;  /* 0x00000001ddd97824 */ /* 0x000fe200078e0202 */
[----:B------:R-:W-:Y:S01]  /*1080*/  IADD3 R218, R222, R3, RZ ;  /* 0x00000003deda7210 */ /* 0x000fe20007ffe0ff */
[----:B------:R-:W-:Y:S01]  /*1090*/  IMAD.IADD R210, R2, 0x1, R219 ;  /* 0x0000000102d27824 */ /* 0x000fe200078e02db */
[----:B------:R-:W-:Y:S01]  /*10a0*/  LOP3.LUT R2, R112, 0xffffffe0, RZ, 0xc0, !PT ;  /* 0xffffffe070027812 */ /* 0x000fe200078ec0ff */
[----:B------:R-:W-:Y:S01]  /*10b0*/  IMAD.IADD R216, R220, 0x1, R3 ;  /* 0x00000001dcd87824 */ /* 0x000fe200078e0203 */
[----:B------:R-:W-:-:S03]  /*10c0*/  ISETP.NE.AND P0, PT, R169, 0x1, PT ;  /* 0x00000001a900780c */ /* 0x000fc60003f05270 */
[----:B------:R-:W-:Y:S01]  /*10d0*/  IMAD.IADD R2, R111, 0x1, -R2 ;  /* 0x000000016f027824 */ /* 0x000fe200078e0a02 */
[----:B------:R-:W-:Y:S01]  /*10e0*/  @!PT LDS RZ, [RZ] ;  /* 0x00000000fffff984 */ /* 0x000fe20000000800 */
[----:B------:R-:W-:Y:S01]  /*10f0*/  @!PT LDS RZ, [RZ] ;  /* 0x00000000fffff984 */ /* 0x000fe20000000800 */
[----:B------:R-:W-:Y:S01]  /*1100*/  @!PT LDS RZ, [RZ] ;  /* 0x00000000fffff984 */ /* 0x000fe20000000800 */
[----:B------:R3:W-:Y:S04]  /*1110*/  LDGSTS.E.BYPASS.LTC128B.128 [R224+0xa000], desc[UR16][R248.64] ;  /* 0x0a000000f8e07fae */ /* 0x0007e8000b901d50 */
[----:B------:R3:W-:Y:S04]  /*1120*/  LDGSTS.E.BYPASS.LTC128B.128 [R224+0xb000], desc[UR16][R248.64+0x80] ;  /* 0x0b000080f8e07fae */ /* 0x0007e8000b901d50 */
[----:B------:R3:W-:Y:S04]  /*1130*/  LDGSTS.E.BYPASS.LTC128B.128 [R224+0xa800], desc[UR16][R178.64] ;  /* 0x0a800000b2e07fae */ /* 0x0007e8000b901d50 */
[----:B------:R3:W-:Y:S04]  /*1140*/  LDGSTS.E.BYPASS.LTC128B.128 [R224+0xb800], desc[UR16][R178.64+0x80] ;  /* 0x0b800080b2e07fae */ /* 0x0007e8000b901d50 */
[----:B------:R-:W-:Y:S04]  /*1150*/  LDSM.16.M88.4 R88, [R222] ;  /* 0x00000000de58783b */ /* 0x000fe80000000200 */
[----:B------:R-:W4:Y:S04]  /*1160*/  LDSM.16.M88.4 R60, [R115+0x8000] ;  /* 0x00800000733c783b */ /* 0x000f280000000200 */
[----:B------:R-:W5:Y:S04]  /*1170*/  LDSM.16.M88.4 R16, [R222+0x2000] ;  /* 0x00200000de10783b */ /* 0x000f680000000200 */
[----:B------:R-:W3:Y:S04]  /*1180*/  LDSM.16.M88.4 R20, [R115+0x8800] ;  /* 0x008800007314783b */ /* 0x000ee80000000200 */
[----:B-1----:R-:W-:Y:S04]  /*1190*/  LDSM.16.M88.4 R12, [R220] ;  /* 0x00000000dc0c783b */ /* 0x002fe80000000200 */
[----:B------:R-:W1:Y:S04]  /*11a0*/  LDSM.16.M88.4 R28, [R219] ;  /* 0x00000000db1c783b */ /* 0x000e680000000200 */
[----:B------:R-:W1:Y:S04]  /*11b0*/  LDSM.16.M88.4 R76, [R220+0x2000] ;  /* 0x00200000dc4c783b */ /* 0x000e680000000200 */
[----:B------:R-:W1:Y:S04]  /*11c0*/  LDSM.16.M88.4 R96, [R219+0x800] ;  /* 0x00080000db60783b */ /* 0x000e680000000200 */
[----:B------:R-:W-:Y:S04]  /*11d0*/  LDSM.16.M88.4 R104, [R217] ;  /* 0x00000000d968783b */ /* 0x000fe80000000200 */
[----:B--2---:R-:W2:Y:S04]  /*11e0*/  LDSM.16.M88.4 R8, [R218] ;  /* 0x00000000da08783b */ /* 0x004ea80000000200 */
[----:B------:R-:W2:Y:S01]  /*11f0*/  LDSM.16.M88.4 R4, [R218+0x2000] ;  /* 0x00200000da04783b */ /* 0x000ea20000000200 */
[-C--:B----4-:R-:W-:Y:S03]  /*1200*/  HMMA.16816.F32 R24, R88, R60.reuse, RZ ;  /* 0x0000003c5818723c */ /* 0x090fe600000018ff */
[----:B------:R-:W4:Y:S04]  /*1210*/  LDSM.16.M88.4 R84, [R217+0x800] ;  /* 0x00080000d954783b */ /* 0x000f280000000200 */
[----:B------:R-:W-:Y:S01]  /*1220*/  LDSM.16.M88.4 R100, [R210] ;  /* 0x00000000d264783b */ /* 0x000fe20000000200 */
[----:B-----5:R-:W-:Y:S03]  /*1230*/  HMMA.16816.F32 R40, R16, R60, RZ ;  /* 0x0000003c1028723c */ /* 0x020fe600000018ff */
[----:B------:R-:W5:Y:S03]  /*1240*/  LDSM.16.M88.4 R72, [R216] ;  /* 0x00000000d848783b */ /* 0x000f660000000200 */
[-C--:B------:R-:W-:Y:S01]  /*1250*/  HMMA.16816.F32 R56, R88, R62.reuse, RZ ;  /* 0x0000003e5838723c */ /* 0x080fe200000018ff */
[----:B------:R-:W5:Y:S04]  /*1260*/  LDSM.16.M88.4 R68, [R216+0x2000] ;  /* 0x00200000d844783b */ /* 0x000f680000000200 */
[----:B------:R-:W5:Y:S01]  /*1270*/  LDSM.16.M88.4 R64, [R210+0x800] ;  /* 0x00080000d240783b */ /* 0x000f620000000200 */
[C---:B------:R-:W-:Y:S03]  /*1280*/  HMMA.16816.F32 R60, R16.reuse, R62, RZ ;  /* 0x0000003e103c723c */ /* 0x040fe600000018ff */
[----:B------:R-:W-:Y:S03]  /*1290*/  LDSM.16.M88.4 R44, [R115+0x9000] ;  /* 0x00900000732c783b */ /* 0x000fe60000000200 */
[----:B---3--:R-:W-:Y:S01]  /*12a0*/  HMMA.16816.F32 R80, R16, R20, RZ ;  /* 0x000000141050723c */ /* 0x008fe200000018ff */
[----:B------:R-:W3:Y:S04]  /*12b0*/  LDSM.16.M88.4 R52, [R222+0x4000] ;  /* 0x00400000de34783b */ /* 0x000ee80000000200 */
[----:B------:R-:W3:Y:S01]  /*12c0*/  LDSM.16.M88.4 R48, [R222+0x6000] ;  /* 0x00600000de30783b */ /* 0x000ee20000000200 */
[-C--:B-1----:R-:W-:Y:S03]  /*12d0*/  HMMA.16816.F32 R24, R12, R28.reuse, R24 ;  /* 0x0000001c0c18723c */ /* 0x082fe60000001818 */
[----:B------:R-:W-:Y:S03]  /*12e0*/  LDSM.16.M88.4 R36, [R220+0x4000] ;  /* 0x00400000dc24783b */ /* 0x000fe60000000200 */
[----:B------:R-:W-:Y:S01]  /*12f0*/  HMMA.16816.F32 R40, R76, R28, R40 ;  /* 0x0000001c4c28723c */ /* 0x000fe20000001828 */
[----:B------:R-:W-:Y:S04]  /*1300*/  LDSM.16.M88.4 R32, [R220+0x6000] ;  /* 0x00600000dc20783b */ /* 0x000fe80000000200 */
[----:B------:R-:W0:Y:S01]  /*1310*/  LDGDEPBAR ;  /* 0x00000000000079af */ /* 0x000e220000000000 */
[----:B------:R-:W-:Y:S06]  /*1320*/  HMMA.16816.F32 R56, R12, R30, R56 ;  /* 0x0000001e0c38723c */ /* 0x000fec0000001838 */
[----:B------:R-:W-:Y:S06]  /*1330*/  HMMA.16816.F32 R92, R88, R20, RZ ;  /* 0x00000014585c723c */ /* 0x000fec00000018ff */
[----:B------:R-:W-:Y:S06]  /*1340*/  HMMA.16816.F32 R16, R16, R22, RZ ;  /* 0x000000161010723c */ /* 0x000fec00000018ff */
[----:B------:R-:W-:Y:S01]  /*1350*/  HMMA.16816.F32 R60, R76, R30, R60 ;  /* 0x0000001e4c3c723c */ /* 0x000fe2000000183c */
[----:B------:R-:W-:Y:S05]  /*1360*/  LDSM.16.M88.4 R28, [R219+0x1000] ;  /* 0x00100000db1c783b */ /* 0x000fea0000000200 */
[----:B------:R-:W-:Y:S01]  /*1370*/  HMMA.16816.F32 R88, R88, R22, RZ ;  /* 0x000000165858723c */ /* 0x000fe200000018ff */
[----:B------:R-:W-:Y:S05]  /*1380*/  LDSM.16.M88.4 R20, [R218+0x4000] ;  /* 0x00400000da14783b */ /* 0x000fea0000000200 */
[----:B------:R-:W-:Y:S06]  /*1390*/  HMMA.16816.F32 R80, R76, R96, R80 ;  /* 0x000000604c50723c */ /* 0x000fec0000001850 */
[-C--:B--2---:R-:W-:Y:S06]  /*13a0*/  HMMA.16816.F32 R24, R8, R104.reuse, R24 ;  /* 0x000000680818723c */ /* 0x084fec0000001818 */
[----:B------:R-:W-:Y:S06]  /*13b0*/  HMMA.16816.F32 R40, R4, R104, R40 ;  /* 0x000000680428723c */ /* 0x000fec0000001828 */
[----:B------:R-:W-:Y:S06]  /*13c0*/  HMMA.16816.F32 R56, R8, R106, R56 ;  /* 0x0000006a0838723c */ /* 0x000fec0000001838 */
[----:B------:R-:W-:Y:S01]  /*13d0*/  HMMA.16816.F32 R76, R76, R98, R16 ;  /* 0x000000624c4c723c */ /* 0x000fe20000001810 */
[----:B------:R-:W-:Y:S05]  /*13e0*/  LDSM.16.M88.4 R16, [R217+0x1000] ;  /* 0x00100000d910783b */ /* 0x000fea0000000200 */
[----:B------:R-:W-:Y:S06]  /*13f0*/  HMMA.16816.F32 R60, R4, R106, R60 ;  /* 0x0000006a043c723c */ /* 0x000fec000000183c */
[C---:B------:R-:W-:Y:S06]  /*1400*/  HMMA.16816.F32 R92, R12.reuse, R96, R92 ;  /* 0x000000600c5c723c */ /* 0x040fec000000185c */
[----:B------:R-:W-:Y:S01]  /*1410*/  HMMA.16816.F32 R88, R12, R98, R88 ;  /* 0x000000620c58723c */ /* 0x000fe20000001858 */
[----:B------:R-:W1:Y:S04]  /*1420*/  LDSM.16.M88.4 R12, [R115+0x9800] ;  /* 0x00980000730c783b */ /* 0x000e680000000200 */
[----:B------:R-:W-:Y:S01]  /*1430*/  LDSM.16.M88.4 R96, [R216+0x4000] ;  /* 0x00400000d860783b */ /* 0x000fe20000000200 */
[----:B----4-:R-:W-:Y:S06]  /*1440*/  HMMA.16816.F32 R80, R4, R84, R80 ;  /* 0x000000540450723c */ /* 0x010fec0000001850 */
[-C--:B-----5:R-:W-:Y:S06]  /*1450*/  HMMA.16816.F32 R24, R72, R100.reuse, R24 ;  /* 0x000000644818723c */ /* 0x0a0fec0000001818 */
[----:B------:R-:W-:Y:S06]  /*1460*/  HMMA.16816.F32 R40, R68, R100, R40 ;  /* 0x000000644428723c */ /* 0x000fec0000001828 */
[----:B------:R-:W-:Y:S06]  /*1470*/  HMMA.16816.F32 R56, R72, R102, R56 ;  /* 0x000000664838723c */ /* 0x000fec0000001838 */
[----:B------:R-:W-:Y:S01]  /*1480*/  HMMA.16816.F32 R76, R4, R86, R76 ;  /* 0x00000056044c723c */ /* 0x000fe2000000184c */
[----:B------:R-:W-:Y:S05]  /*1490*/  LDSM.16.M88.4 R4, [R218+0x6000] ;  /* 0x00600000da04783b */ /* 0x000fea0000000200 */
[----:B------:R-:W-:Y:S01]  /*14a0*/  HMMA.16816.F32 R100, R68, R102, R60 ;  /* 0x000000664464723c */ /* 0x000fe2000000183c */
[----:B------:R-:W-:Y:S05]  /*14b0*/  LDSM.16.M88.4 R60, [R210+0x1000] ;  /* 0x00100000d23c783b */ /* 0x000fea0000000200 */
[C---:B------:R-:W-:Y:S06]  /*14c0*/  HMMA.16816.F32 R92, R8.reuse, R84, R92 ;  /* 0x00000054085c723c */ /* 0x040fec000000185c */
[----:B------:R-:W-:Y:S01]  /*14d0*/  HMMA.16816.F32 R88, R8, R86, R88 ;  /* 0x000000560858723c */ /* 0x000fe20000001858 */
[----:B------:R-:W-:Y:S05]  /*14e0*/  LDSM.16.M88.4 R8, [R216+0x6000] ;  /* 0x00600000d808783b */ /* 0x000fea0000000200 */
[----:B------:R-:W-:Y:S06]  /*14f0*/  HMMA.16816.F32 R80, R68, R64, R80 ;  /* 0x000000404450723c */ /* 0x000fec0000001850 */
[-C--:B---3--:R-:W-:Y:S06]  /*1500*/  HMMA.16816.F32 R24, R52, R44.reuse, R24 ;  /* 0x0000002c3418723c */ /* 0x088fec0000001818 */
[----:B------:R-:W-:Y:S06]  /*1510*/  HMMA.16816.F32 R40, R48, R44, R40 ;  /* 0x0000002c3028723c */ /* 0x000fec0000001828 */
[----:B------:R-:W-:Y:S01]  /*1520*/  HMMA.16816.F32 R76, R68, R66, R76 ;  /* 0x00000042444c723c */ /* 0x000fe2000000184c */
[----:B------:R-:W2:Y:S05]  /*1530*/  LDSM.16.M88.4 R68, [R219+0x1800] ;  /* 0x00180000db44783b */ /* 0x000eaa0000000200 */
[-C--:B------:R-:W-:Y:S06]  /*1540*/  HMMA.16816.F32 R56, R52, R46.reuse, R56 ;  /* 0x0000002e3438723c */ /* 0x080fec0000001838 */
[----:B------:R-:W-:Y:S06]  /*1550*/  HMMA.16816.F32 R100, R48, R46, R100 ;  /* 0x0000002e3064723c */ /* 0x000fec0000001864 */
[C---:B------:R-:W-:Y:S06]  /*1560*/  HMMA.16816.F32 R92, R72.reuse, R64, R92 ;  /* 0x00000040485c723c */ /* 0x040fec000000185c */
[----:B------:R-:W-:Y:S06]  /*1570*/  HMMA.16816.F32 R88, R72, R66, R88 ;  /* 0x000000424858723c */ /* 0x000fec0000001858 */
[----:B-1----:R-:W-:Y:S06]  /*1580*/  HMMA.16816.F32 R80, R48, R12, R80 ;  /* 0x0000000c3050723c */ /* 0x002fec0000001850 */
[-C--:B------:R-:W-:Y:S06]  /*1590*/  HMMA.16816.F32 R24, R36, R28.reuse, R24 ;  /* 0x0000001c2418723c */ /* 0x080fec0000001818 */
[----:B------:R-:W-:Y:S06]  /*15a0*/  HMMA.16816.F32 R40, R32, R28, R40 ;  /* 0x0000001c2028723c */ /* 0x000fec0000001828 */
[----:B------:R-:W-:Y:S06]  /*15b0*/  HMMA.16816.F32 R76, R48, R14, R76 ;  /* 0x0000000e304c723c */ /* 0x000fec000000184c */
[-C--:B------:R-:W-:Y:S06]  /*15c0*/  HMMA.16816.F32 R56, R36, R30.reuse, R56 ;  /* 0x0000001e2438723c */ /* 0x080fec0000001838 */
[----:B------:R-:W-:Y:S06]  /*15d0*/  HMMA.16816.F32 R100, R32, R30, R100 ;  /* 0x0000001e2064723c */ /* 0x000fec0000001864 */
[C---:B------:R-:W-:Y:S06]  /*15e0*/  HMMA.16816.F32 R92, R52.reuse, R12, R92 ;  /* 0x0000000c345c723c */ /* 0x040fec000000185c */
[----:B------:R-:W-:Y:S01]  /*15f0*/  HMMA.16816.F32 R88, R52, R14, R88 ;  /* 0x0000000e3458723c */ /* 0x000fe20000001858 */
[----:B------:R-:W1:Y:S05]  /*1600*/  LDSM.16.M88.4 R12, [R217+0x1800] ;  /* 0x00180000d90c783b */ /* 0x000e6a0000000200 */
[----:B--2---:R-:W-:Y:S06]  /*1610*/  HMMA.16816.F32 R80, R32, R68, R80 ;  /* 0x000000442050723c */ /* 0x004fec0000001850 */
[-C--:B------:R-:W-:Y:S06]  /*1620*/  HMMA.16816.F32 R24, R20, R16.reuse, R24 ;  /* 0x000000101418723c */ /* 0x080fec0000001818 */
[----:B------:R-:W-:Y:S06]  /*1630*/  HMMA.16816.F32 R40, R4, R16, R40 ;  /* 0x000000100428723c */ /* 0x000fec0000001828 */
[-C--:B------:R-:W-:Y:S06]  /*1640*/  HMMA.16816.F32 R56, R20, R18.reuse, R56 ;  /* 0x000000121438723c */ /* 0x080fec0000001838 */
[----:B------:R-:W-:Y:S01]  /*1650*/  HMMA.16816.F32 R100, R4, R18, R100 ;  /* 0x000000120464723c */ /* 0x000fe20000001864 */
[----:B------:R-:W2:Y:S01]  /*1660*/  LDSM.16.M88.4 R16, [R210+0x1800] ;  /* 0x00180000d210783b */ /* 0x000ea20000000200 */
[----:B------:R-:W-:-:S04]  /*1670*/  DEPBAR.LE SB0, 0x0 ;  /* 0x000080000000791a */ /* 0x000fc80000000000 */
[----:B------:R-:W-:Y:S06]  /*1680*/  HMMA.16816.F32 R76, R32, R70, R76 ;  /* 0x00000046204c723c */ /* 0x000fec000000184c */
[----:B------:R-:W-:Y:S06]  /*1690*/  HMMA.16816.F32 R92, R36, R68, R92 ;  /* 0x00000044245c723c */ /* 0x000fec000000185c */
[----:B-1----:R-:W-:Y:S06]  /*16a0*/  HMMA.16816.F32 R80, R4, R12, R80 ;  /* 0x0000000c0450723c */ /* 0x002fec0000001850 */
[----:B------:R-:W-:Y:S06]  /*16b0*/  HMMA.16816.F32 R88, R36, R70, R88 ;  /* 0x000000462458723c */ /* 0x000fec0000001858 */
[----:B------:R-:W-:Y:S06]  /*16c0*/  HMMA.16816.F32 R76, R4, R14, R76 ;  /* 0x0000000e044c723c */ /* 0x000fec000000184c */
[----:B------:R-:W-:Y:S06]  /*16d0*/  HMMA.16816.F32 R24, R96, R60, R24 ;  /* 0x0000003c6018723c */ /* 0x000fec0000001818 */
[----:B------:R-:W-:Y:S06]  /*16e0*/  HMMA.16816.F32 R92, R20, R12, R92 ;  /* 0x0000000c145c723c */ /* 0x000fec000000185c */
[----:B------:R-:W-:Y:S06]  /*16f0*/  HMMA.16816.F32 R40, R8, R60, R40 ;  /* 0x0000003c0828723c */ /* 0x000fec0000001828 */
[-C--:B------:R-:W-:Y:S06]  /*1700*/  HMMA.16816.F32 R56, R96, R62.reuse, R56 ;  /* 0x0000003e6038723c */ /* 0x080fec0000001838 */
[----:B------:R-:W-:Y:S01]  /*1710*/  HMMA.16816.F32 R100, R8, R62, R100 ;  /* 0x0000003e0864723c */ /* 0x000fe20000001864 */
[----:B------:R-:W-:Y:S01]  /*1720*/  FMUL.FTZ R28, R24, UR4 ;  /* 0x00000004181c7c20 */ /* 0x000fe20008410000 */
[----:B------:R-:W-:Y:S01]  /*1730*/  FMUL.FTZ R195, R25, UR4 ;  /* 0x0000000419c37c20 */ /* 0x000fe20008410000 */
[----:B------:R-:W-:Y:S01]  /*1740*/  FMUL.FTZ R24, R26, UR4 ;  /* 0x000000041a187c20 */ /* 0x000fe20008410000 */
[----:B------:R-:W-:-:S02]  /*1750*/  FMUL.FTZ R25, R27, UR4 ;  /* 0x000000041b197c20 */ /* 0x000fc40008410000 */
[----:B--2---:R-:W-:Y:S01]  /*1760*/  HMMA.16816.F32 R80, R8, R16, R80 ;  /* 0x000000100850723c */ /* 0x004fe20000001850 */
[----:B------:R-:W1:Y:S05]  /*1770*/  MUFU.TANH R28, R28 ;  /* 0x0000001c001c7308 */ /* 0x000e6a0000002400 */
[----:B------:R-:W-:Y:S01]  /*1780*/  HMMA.16816.F32 R88, R20, R14, R88 ;  /* 0x0000000e1458723c */ /* 0x000fe20000001858 */
[----:B------:R-:W-:Y:S01]  /*1790*/  FMUL.FTZ R26, R40, UR4 ;  /* 0x00000004281a7c20 */ /* 0x000fe20008410000 */
[----:B------:R-:W-:Y:S01]  /*17a0*/  FMUL.FTZ R27, R41, UR4 ;  /* 0x00000004291b7c20 */ /* 0x000fe20008410000 */
[----:B------:R-:W-:Y:S01]  /*17b0*/  FMUL.FTZ R29, R42, UR4 ;  /* 0x000000042a1d7c20 */ /* 0x000fe20008410000 */
[----:B------:R-:W-:Y:S01]  /*17c0*/  FMUL.FTZ R4, R43, UR4 ;  /* 0x000000042b047c20 */ /* 0x000fe20008410000 */
[----:B------:R-:W2:Y:S01]  /*17d0*/  MUFU.TANH R195, R195 ;  /* 0x000000c300c37308 */ /* 0x000ea20000002400 */
[----:B------:R-:W-:Y:S01]  /*17e0*/  HMMA.16816.F32 R76, R8, R18, R76 ;  /* 0x00000012084c723c */ /* 0x000fe2000000184c */
[----:B------:R-:W-:Y:S01]  /*17f0*/  FMUL.FTZ R5, R56, UR4 ;  /* 0x0000000438057c20 */ /* 0x000fe20008410000 */
[----:B------:R-:W-:-:S04]  /*1800*/  IMAD R23, R176, 0x20, R164 ;  /* 0x00000020b0177824 */ /* 0x000fc800078e02a4 */
[C---:B------:R-:W-:Y:S01]  /*1810*/  HMMA.16816.F32 R92, R96.reuse, R16, R92 ;  /* 0x00000010605c723c */ /* 0x040fe2000000185c */
[----:B------:R-:W-:Y:S01]  /*1820*/  FMUL.FTZ R6, R100, UR4 ;  /* 0x0000000464067c20 */ /* 0x000fe20008410000 */
[----:B------:R-:W-:Y:S01]  /*1830*/  FMUL.FTZ R7, R101, UR4 ;  /* 0x0000000465077c20 */ /* 0x000fe20008410000 */
[----:B------:R-:W-:Y:S01]  /*1840*/  FMUL.FTZ R8, R102, UR4 ;  /* 0x0000000466087c20 */ /* 0x000fe20008410000 */
[----:B------:R-:W3:Y:S01]  /*1850*/  MUFU.TANH R24, R24 ;  /* 0x0000001800187308 */ /* 0x000ee20000002400 */
[----:B------:R-:W-:Y:S01]  /*1860*/  SHF.R.S32.HI R9, RZ, 0x1f, R2 ;  /* 0x0000001fff097819 */ /* 0x000fe20000011402 */
[----:B------:R-:W-:Y:S01]  /*1870*/  FMUL.FTZ R13, R80, UR4 ;  /* 0x00000004500d7c20 */ /* 0x000fe20008410000 */
[----:B------:R-:W-:Y:S01]  /*1880*/  FMUL.FTZ R16, R103, UR4 ;  /* 0x0000000467107c20 */ /* 0x000fe20008410000 */
[----:B------:R-:W-:Y:S01]  /*1890*/  FMUL.FTZ R11, R81, UR4 ;  /* 0x00000004510b7c20 */ /* 0x000fe20008410000 */
[----:B------:R-:W-:Y:S01]  /*18a0*/  LEA.HI R2, R9, R2, RZ, 0x2 ;  /* 0x0000000209027211 */ /* 0x000fe200078f10ff */
[----:B------:R-:W-:Y:S01]  /*18b0*/  FMUL.FTZ R12, R82, UR4 ;  /* 0x00000004520c7c20 */ /* 0x000fe20008410000 */
[----:B------:R-:W-:Y:S01]  /*18c0*/  LEA R9, R113, R114, 0x4 ;  /* 0x0000007271097211 */ /* 0x000fe200078e20ff */
[----:B------:R-:W4:Y:S01]  /*18d0*/  MUFU.TANH R25, R25 ;  /* 0x0000001900197308 */ /* 0x000f220000002400 */
[----:B------:R-:W-:Y:S01]  /*18e0*/  SHF.R.S32.HI R2, RZ, 0x2, R2 ;  /* 0x00000002ff027819 */ /* 0x000fe20000011402 */
[----:B------:R-:W-:Y:S01]  /*18f0*/  HMMA.16816.F32 R88, R96, R18, R88 ;  /* 0x000000126058723c */ /* 0x000fe20000001858 */
[----:B------:R-:W-:-:S02]  /*1900*/  FMUL.FTZ R10, R83, UR4 ;  /* 0x00000004530a7c20 */ /* 0x000fc40008410000 */
[----:B------:R-:W-:Y:S01]  /*1910*/  IADD3 R9, R9, 0x1, R2 ;  /* 0x0000000109097810 */ /* 0x000fe20007ffe002 */
[----:B------:R-:W-:Y:S01]  /*1920*/  FMUL.FTZ R76, R76, UR4 ;  /* 0x000000044c4c7c20 */ /* 0x000fe20008410000 */
[----:B------:R-:W-:Y:S01]  /*1930*/  FMUL.FTZ R77, R77, UR4 ;  /* 0x000000044d4d7c20 */ /* 0x000fe20008410000 */
[----:B------:R-:W1:Y:S01]  /*1940*/  MUFU.TANH R26, R26 ;  /* 0x0000001a001a7308 */ /* 0x000e620000002400 */
[----:B------:R-:W-:Y:S01]  /*1950*/  FMUL.FTZ R14, R78, UR4 ;  /* 0x000000044e0e7c20 */ /* 0x000fe20008410000 */
[----:B------:R-:W-:-:S06]  /*1960*/  FMUL.FTZ R79, R79, UR4 ;  /* 0x000000044f4f7c20 */ /* 0x000fcc0008410000 */
[----:B------:R-:W1:Y:S08]  /*1970*/  MUFU.TANH R27, R27 ;  /* 0x0000001b001b7308 */ /* 0x000e700000002400 */
[----:B------:R-:W1:Y:S08]  /*1980*/  MUFU.TANH R29, R29 ;  /* 0x0000001d001d7308 */ /* 0x000e700000002400 */
[----:B------:R-:W1:Y:S08]  /*1990*/  MUFU.TANH R4, R4 ;  /* 0x0000000400047308 */ /* 0x000e700000002400 */
[----:B------:R-:W1:Y:S08]  /*19a0*/  MUFU.TANH R5, R5 ;  /* 0x0000000500057308 */ /* 0x000e700000002400 */
[----:B------:R-:W1:Y:S08]  /*19b0*/  MUFU.TANH R6, R6 ;  /* 0x0000000600067308 */ /* 0x000e700000002400 */
[----:B------:R-:W1:Y:S08]  /*19c0*/  MUFU.TANH R7, R7 ;  /* 0x0000000700077308 */ /* 0x000e700000002400 */
[----:B------:R-:W1:Y:S08]  /*19d0*/  MUFU.TANH R8, R8 ;  /* 0x0000000800087308 */ /* 0x000e700000002400 */
[----:B------:R-:W1:Y:S08]  /*19e0*/  MUFU.TANH R16, R16 ;  /* 0x0000001000107308 */ /* 0x000e700000002400 */
[----:B------:R-:W1:Y:S01]  /*19f0*/  MUFU.TANH R13, R13 ;  /* 0x0000000d000d7308 */ /* 0x000e620000002400 */
[----:B------:R-:W-:Y:S06]  /*1a00*/  BAR.SYNC.DEFER_BLOCKING 0x0 ;  /* 0x0000000000007b1d */ /* 0x000fec0000010000 */
[----:B--234-:R-:W-:Y:S05]  /*1a10*/  @!P0 BRA `(.L_x_1081) ;  /* 0x0000000000588947 */ /* 0x01cfea0003800000 */
[----:B------:R-:W-:Y:S01]  /*1a20*/  VIADD R17, R169, 0xfffffffe ;  /* 0xfffffffea9117836 */ /* 0x000fe20000000000 */
[----:B------:R-:W-:Y:S02]  /*1a30*/  USHF.L.U32 UR21, UR8, 0x4, URZ ;  /* 0x0000000408157899 */ /* 0x000fe4000800063f */
[----:B------:R-:W-:Y:S01]  /*1a40*/  USHF.L.U64.HI UR13, UR8, 0x4, UR9 ;  /* 0x00000004080d7899 */ /* 0x000fe20008010209 */
[C---:B------:R-:W-:Y:S01]  /*1a50*/  IMAD R2, R17.reuse, UR18, RZ ;  /* 0x0000001211027c24 */ /* 0x040fe2000f8e02ff */
[----:B------:R-:W-:Y:S01]  /*1a60*/  SHF.R.S32.HI R15, RZ, 0x1f, R17 ;  /* 0x0000001fff0f7819 */ /* 0x000fe20000011411 */
[----:B------:R-:W-:-:S04]  /*1a70*/  IMAD.WIDE.U32 R18, R17, UR19, R230 ;  /* 0x0000001311127c25 */ /* 0x000fc8000f8e00e6 */
[----:B------:R-:W-:Y:S01]  /*1a80*/  IMAD R2, R15, UR19, R2 ;  /* 0x000000130f027c24 */ /* 0x000fe2000f8e0202 */
[----:B------:R-:W-:Y:S01]  /*1a90*/  LEA R20, P1, R18, UR10, 0x1 ;  /* 0x0000000a12147c11 */ /* 0x000fe2000f8208ff */
[----:B------:R-:W-:-:S03]  /*1aa0*/  IMAD.U32 R15, RZ, RZ, UR21 ;  /* 0x00000015ff0f7e24 */ /* 0x000fc6000f8e00ff */
[----:B------:R-:W-:Y:S01]  /*1ab0*/  IADD3 R17, R19, R2, RZ ;  /* 0x0000000213117210 */ /* 0x000fe20007ffe0ff */
[----:B------:R-:W-:Y:S01]  /*1ac0*/  IMAD.U32 R2, RZ, RZ, UR13 ;  /* 0x0000000dff027e24 */ /* 0x000fe2000f8e00ff */
[----:B------:R-:W-:Y:S02]  /*1ad0*/  LEA R30, P0, R15, R20, 0x1 ;  /* 0x000000140f1e7211 */ /* 0x000fe400078008ff */
[----:B------:R-:W-:-:S04]  /*1ae0*/  LEA.HI.X R21, R18, UR11, R17, 0x1, P1 ;  /* 0x0000000b12157c11 */ /* 0x000fc800088f0c11 */
[----:B------:R-:W-:Y:S01]  /*1af0*/  LEA.HI.X R31, R15, R21, R2, 0x1, P0 ;  /* 0x000000150f1f7211 */ /* 0x000fe200000f0c02 */
        /* <DEDUP_REMOVED lines=8> */
.L_x_1081:
[----:B------:R-:W-:Y:S01]  /*1b80*/  IADD3 R9, R108, -UR15, R9 ;  /* 0x8000000f6c097c10 */ /* 0x000fe2000fffe009 */
[C---:B------:R-:W-:Y:S01]  /*1b90*/  VIADD R41, R23.reuse, 0x1 ;  /* 0x0000000117297836 */ /* 0x040fe20000000000 */
[----:B------:R-:W3:Y:S01]  /*1ba0*/  MUFU.TANH R11, R11 ;  /* 0x0000000b000b7308 */ /* 0x000ee20000002400 */
[----:B------:R-:W-:Y:S02]  /*1bb0*/  VIADD R35, R23, 0x8 ;  /* 0x0000000817237836 */ /* 0x000fe40000000000 */
[----:B------:R-:W-:Y:S01]  /*1bc0*/  FMUL.FTZ R55, R57, UR4 ;  /* 0x0000000439377c20 */ /* 0x000fe20008410000 */
[----:B------:R-:W-:Y:S02]  /*1bd0*/  VIADD R171, R9, UR14 ;  /* 0x0000000e09ab7c36 */ /* 0x000fe40008000000 */
[----:B------:R-:W-:Y:S01]  /*1be0*/  FMUL.FTZ R53, R92, UR4 ;  /* 0x000000045c357c20 */ /* 0x000fe20008410000 */
[----:B------:R-:W-:Y:S02]  /*1bf0*/  VIADD R33, R23, 0x9 ;  /* 0x0000000917217836 */ /* 0x000fe40000000000 */
[----:B------:R-:W-:Y:S01]  /*1c00*/  FMUL.FTZ R39, R93, UR4 ;  /* 0x000000045d277c20 */ /* 0x000fe20008410000 */
[----:B--2---:R-:W-:Y:S01]  /*1c10*/  VIADD R31, R23, 0x10 ;  /* 0x00000010171f7836 */ /* 0x004fe20000000000 */
[--C-:B------:R-:W-:Y:S01]  /*1c20*/  VIADDMNMX R170, R171, 0x40, R108.reuse, PT ;  /* 0x00000040abaa7846 */ /* 0x100fe2000380016c */
[----:B------:R-:W2:Y:S01]  /*1c30*/  MUFU.TANH R9, R76 ;  /* 0x0000004c00097308 */ /* 0x000ea20000002400 */
[----:B------:R-:W-:Y:S01]  /*1c40*/  VIADD R21, R23, 0x11 ;  /* 0x0000001117157836 */ /* 0x000fe20000000000 */
[----:B------:R-:W-:Y:S01]  /*1c50*/  VIADDMNMX R2, R171, 0x48, R108, PT ;  /* 0x00000048ab027846 */ /* 0x000fe2000380016c */
[----:B------:R-:W-:Y:S01]  /*1c60*/  VIADD R19, R23, 0x18 ;  /* 0x0000001817137836 */ /* 0x000fe20000000000 */
[-C--:B------:R-:W-:Y:S01]  /*1c70*/  ISETP.GE.AND P0, PT, R41, R170.reuse, PT ;  /* 0x000000aa2900720c */ /* 0x080fe20003f06270 */
[C---:B------:R-:W-:Y:S01]  /*1c80*/  VIADD R17, R23.reuse, 0x19 ;  /* 0x0000001917117836 */ /* 0x040fe20000000000 */
[-C--:B------:R-:W-:Y:S01]  /*1c90*/  ISETP.GE.AND P2, PT, R23, R170.reuse, PT ;  /* 0x000000aa1700720c */ /* 0x080fe20003f46270 */
[----:B------:R-:W-:Y:S01]  /*1ca0*/  FMUL.FTZ R88, R88, UR4 ;  /* 0x0000000458587c20 */ /* 0x000fe20008410000 */
[-C--:B------:R-:W-:Y:S01]  /*1cb0*/  ISETP.GE.AND P1, PT, R35, R170.reuse, PT ;  /* 0x000000aa2300720c */ /* 0x080fe20003f26270 */
[----:B------:R-:W-:Y:S01]  /*1cc0*/  MUFU.TANH R12, R12 ;  /* 0x0000000c000c7308 */ /* 0x000fe20000002400 */
[----:B-1----:R-:W-:Y:S01]  /*1cd0*/  FSEL R45, R27, -INF , !P0 ;  /* 0xff8000001b2d7808 */ /* 0x002fe20004000000 */
[----:B------:R-:W-:Y:S01]  /*1ce0*/  FMUL.FTZ R36, R89, UR4 ;  /* 0x0000000459247c20 */ /* 0x000fe20008410000 */
[----:B------:R-:W-:Y:S01]  /*1cf0*/  FSEL R37, R26, -INF , !P2 ;  /* 0xff8000001a257808 */ /* 0x000fe20005000000 */
[----:B------:R-:W-:Y:S01]  /*1d00*/  ULDC UR13, c[0x0][0x2ec] ;  /* 0x0000bb00000d7ab9 */ /* 0x000fe20000000800 */
[-C--:B------:R-:W-:Y:S01]  /*1d10*/  ISETP.GE.AND P0, PT, R33, R170.reuse, PT ;  /* 0x000000aa2100720c */ /* 0x080fe20003f06270 */
[----:B------:R-:W-:Y:S01]  /*1d20*/  FMUL.FTZ R58, R58, UR4 ;  /* 0x000000043a3a7c20 */ /* 0x000fe20008410000 */
[----:B------:R-:W-:Y:S01]  /*1d30*/  FSEL R43, R6, -INF , !P1 ;  /* 0xff800000062b7808 */ /* 0x000fe20004800000 */
[----:B------:R-:W-:Y:S01]  /*1d40*/  MUFU.TANH R10, R10 ;  /* 0x0000000a000a7308 */ /* 0x000fe20000002400 */
[----:B------:R-:W-:Y:S01]  /*1d50*/  FMNMX.FTZ R18, R37, R45, !PT ;  /* 0x0000002d25127209 */ /* 0x000fe20007810000 */
[----:B------:R-:W-:Y:S01]  /*1d60*/  FMUL.FTZ R59, R59, UR4 ;  /* 0x000000043b3b7c20 */ /* 0x000fe20008410000 */
[----:B------:R-:W-:Y:S01]  /*1d70*/  ISETP.GE.AND P3, PT, R31, R170, PT ;  /* 0x000000aa1f00720c */ /* 0x000fe20003f66270 */
[----:B------:R-:W-:Y:S01]  /*1d80*/  FMUL.FTZ R54, R94, UR4 ;  /* 0x000000045e367c20 */ /* 0x000fe20008410000 */
[----:B------:R-:W-:Y:S01]  /*1d90*/  FSEL R27, R7, -INF , !P0 ;  /* 0xff800000071b7808 */ /* 0x000fe20004000000 */
[----:B------:R-:W-:Y:S01]  /*1da0*/  FMUL.FTZ R52, R95, UR4 ;  /* 0x000000045f347c20 */ /* 0x000fe20008410000 */
[----:B------:R-:W-:Y:S01]  /*1db0*/  FMNMX.FTZ R18, R43, R18, !PT ;  /* 0x000000122b127209 */ /* 0x000fe20007810000 */
[----:B------:R-:W1:Y:S01]  /*1dc0*/  MUFU.TANH R6, R77 ;  /* 0x0000004d00067308 */ /* 0x000e620000002400 */
[----:B------:R-:W-:Y:S01]  /*1dd0*/  ISETP.GE.AND P0, PT, R21, R170, PT ;  /* 0x000000aa1500720c */ /* 0x000fe20003f06270 */
[----:B------:R-:W-:Y:S01]  /*1de0*/  FMUL.FTZ R70, R90, UR4 ;  /* 0x000000045a467c20 */ /* 0x000fe20008410000 */
[----:B------:R-:W-:Y:S01]  /*1df0*/  FSEL R13, R13, -INF , !P3 ;  /* 0xff8000000d0d7808 */ /* 0x000fe20005800000 */
[----:B------:R-:W-:Y:S01]  /*1e00*/  FMUL.FTZ R68, R91, UR4 ;  /* 0x000000045b447c20 */ /* 0x000fe20008410000 */
[----:B------:R-:W-:Y:S01]  /*1e10*/  FMNMX.FTZ R18, R27, R18, !PT ;  /* 0x000000121b127209 */ /* 0x000fe20007810000 */
[----:B------:R-:W-:Y:S01]  /*1e20*/  VIADD R211, R219, 0x800 ;  /* 0x00000800dbd37836 */ /* 0x000fe20000000000 */
[----:B------:R-:W-:Y:S01]  /*1e30*/  ISETP.GE.AND P3, PT, R19, R170, PT ;  /* 0x000000aa1300720c */ /* 0x000fe20003f66270 */
[----:B------:R-:W4:Y:S01]  /*1e40*/  MUFU.TANH R14, R14 ;  /* 0x0000000e000e7308 */ /* 0x000f220000002400 */
[----:B---3--:R-:W-:Y:S01]  /*1e50*/  FSEL R11, R11, -INF , !P0 ;  /* 0xff8000000b0b7808 */ /* 0x008fe20004000000 */
[----:B------:R-:W-:Y:S01]  /*1e60*/  VIADD R209, R219, 0x1000 ;  /* 0x00001000dbd17836 */ /* 0x000fe20000000000 */
[----:B------:R-:W-:-:S02]  /*1e70*/  FMNMX.FTZ R18, R13, R18, !PT ;  /* 0x000000120d127209 */ /* 0x000fc40007810000 */
[----:B------:R-:W-:Y:S02]  /*1e80*/  ISETP.GE.AND P4, PT, R17, R170, PT ;  /* 0x000000aa1100720c */ /* 0x000fe40003f86270 */
[----:B--2---:R-:W-:Y:S01]  /*1e90*/  FSEL R9, R9, -INF , !P3 ;  /* 0xff80000009097808 */ /* 0x004fe20005800000 */
[----:B------:R-:W-:Y:S01]  /*1ea0*/  MUFU.TANH R55, R55 ;  /* 0x0000003700377308 */ /* 0x000fe20000002400 */
[----:B------:R-:W-:Y:S02]  /*1eb0*/  FMNMX.FTZ R18, R11, R18, !PT ;  /* 0x000000120b127209 */ /* 0x000fe40007810000 */
[----:B-1----:R-:W-:Y:S02]  /*1ec0*/  FSEL R6, R6, -INF , !P4 ;  /* 0xff80000006067808 */ /* 0x002fe40006000000 */
[----:B------:R-:W-:Y:S02]  /*1ed0*/  FMNMX.FTZ R7, R9, R18, !PT ;  /* 0x0000001209077209 */ /* 0x000fe40007810000 */
[----:B------:R-:W-:Y:S01]  /*1ee0*/  ISETP.GE.AND P2, PT, R41, R2, PT ;  /* 0x000000022900720c */ /* 0x000fe20003f46270 */
[----:B------:R-:W-:Y:S01]  /*1ef0*/  MUFU.TANH R53, R53 ;  /* 0x0000003500357308 */ /* 0x000fe20000002400 */
[----:B------:R-:W-:-:S02]  /*1f00*/  FMNMX.FTZ R7, R6, R7, !PT ;  /* 0x0000000706077209 */ /* 0x000fc40007810000 */
[-C--:B------:R-:W-:Y:S02]  /*1f10*/  ISETP.GE.AND P3, PT, R23, R2.reuse, PT ;  /* 0x000000021700720c */ /* 0x080fe40003f66270 */
[-C--:B------:R-:W-:Y:S01]  /*1f20*/  ISETP.GE.AND P1, PT, R35, R2.reuse, PT ;  /* 0x000000022300720c */ /* 0x080fe20003f26270 */
[----:B------:R-:W1:Y:S01]  /*1f30*/  SHFL.BFLY PT, R26, R7, 0x2, 0x1f ;  /* 0x0c401f00071a7f89 */ /* 0x000e6200000e0000 */
[----:B------:R-:W-:Y:S01]  /*1f40*/  FSEL R20, R4, -INF , !P2 ;  /* 0xff80000004147808 */ /* 0x000fe20005000000 */
[----:B------:R-:W-:Y:S01]  /*1f50*/  MUFU.TANH R39, R39 ;  /* 0x0000002700277308 */ /* 0x000fe20000002400 */
[----:B------:R-:W-:Y:S02]  /*1f60*/  FSEL R22, R29, -INF , !P3 ;  /* 0xff8000001d167808 */ /* 0x000fe40005800000 */
[----:B------:R-:W-:Y:S02]  /*1f70*/  ISETP.GE.AND P0, PT, R33, R2, PT ;  /* 0x000000022100720c */ /* 0x000fe40003f06270 */
[----:B------:R-:W-:-:S02]  /*1f80*/  FSEL R18, R8, -INF , !P1 ;  /* 0xff80000008127808 */ /* 0x000fc40004800000 */
[----:B------:R-:W-:Y:S01]  /*1f90*/  FMNMX.FTZ R15, R22, R20, !PT ;  /* 0x00000014160f7209 */ /* 0x000fe20007810000 */
[----:B------:R-:W2:Y:S01]  /*1fa0*/  MUFU.TANH R4, R79 ;  /* 0x0000004f00047308 */ /* 0x000ea20000002400 */
[-C--:B------:R-:W-:Y:S02]  /*1fb0*/  ISETP.GE.AND P2, PT, R31, R2.reuse, PT ;  /* 0x000000021f00720c */ /* 0x080fe40003f46270 */
[----:B------:R-:W-:Y:S02]  /*1fc0*/  FSEL R16, R16, -INF , !P0 ;  /* 0xff80000010107808 */ /* 0x000fe40004000000 */
[----:B------:R-:W-:Y:S02]  /*1fd0*/  FMNMX.FTZ R15, R18, R15, !PT ;  /* 0x0000000f120f7209 */ /* 0x000fe40007810000 */
[----:B------:R-:W-:Y:S01]  /*1fe0*/  ISETP.GE.AND P0, PT, R21, R2, PT ;  /* 0x000000021500720c */ /* 0x000fe20003f06270 */
[----:B------:R-:W-:Y:S01]  /*1ff0*/  MUFU.TANH R36, R36 ;  /* 0x0000002400247308 */ /* 0x000fe20000002400 */
[----:B------:R-:W-:-:S02]  /*2000*/  FSEL R12, R12, -INF , !P2 ;  /* 0xff8000000c0c7808 */ /* 0x000fc40005000000 */
[----:B------:R-:W-:Y:S02]  /*2010*/  FMNMX.FTZ R15, R16, R15, !PT ;  /* 0x0000000f100f7209 */ /* 0x000fe40007810000 */
[-C--:B------:R-:W-:Y:S02]  /*2020*/  ISETP.GE.AND P1, PT, R19, R2.reuse, PT ;  /* 0x000000021300720c */ /* 0x080fe40003f26270 */
[----:B------:R-:W-:Y:S01]  /*2030*/  FSEL R10, R10, -INF , !P0 ;  /* 0xff8000000a0a7808 */ /* 0x000fe20004000000 */
[----:B------:R-:W-:Y:S01]  /*2040*/  MUFU.TANH R86, R58 ;  /* 0x0000003a00567308 */ /* 0x000fe20000002400 */
[----:B------:R-:W-:Y:S02]  /*2050*/  FMNMX.FTZ R15, R12, R15, !PT ;  /* 0x0000000f0c0f7209 */ /* 0x000fe40007810000 */
[----:B------:R-:W-:Y:S02]  /*2060*/  ISETP.GE.AND P0, PT, R17, R2, PT ;  /* 0x000000021100720c */ /* 0x000fe40003f06270 */
[----:B----4-:R-:W-:-:S02]  /*2070*/  FSEL R8, R14, -INF , !P1 ;  /* 0xff8000000e087808 */ /* 0x010fc40004800000 */
[----:B------:R-:W-:Y:S01]  /*2080*/  FMNMX.FTZ R15, R10, R15, !PT ;  /* 0x0000000f0a0f7209 */ /* 0x000fe20007810000 */
[----:B------:R-:W-:Y:S01]  /*2090*/  MUFU.TANH R84, R59 ;  /* 0x0000003b00547308 */ /* 0x000fe20000002400 */
[----:B-1----:R-:W-:Y:S02]  /*20a0*/  FMNMX.FTZ R7, R7, R26, !PT ;  /* 0x0000001a07077209 */ /* 0x002fe40007810000 */
[----:B--2---:R-:W-:Y:S02]  /*20b0*/  FSEL R4, R4, -INF , !P0 ;  /* 0xff80000004047808 */ /* 0x004fe40004000000 */
[----:B------:R-:W-:Y:S01]  /*20c0*/  FMNMX.FTZ R15, R8, R15, !PT ;  /* 0x0000000f080f7209 */ /* 0x000fe20007810000 */
[----:B------:R-:W1:Y:S01]  /*20d0*/  SHFL.BFLY PT, R166, R7, 0x1, 0x1f ;  /* 0x0c201f0007a67f89 */ /* 0x000e6200000e0000 */
[----:B------:R-:W-:Y:S01]  /*20e0*/  VIMNMX R234, R171, R108, PT ;  /* 0x0000006cabea7248 */ /* 0x000fe20003fe0100 */
[----:B------:R-:W-:Y:S01]  /*20f0*/  MUFU.TANH R54, R54 ;  /* 0x0000003600367308 */ /* 0x000fe20000002400 */
[----:B------:R-:W-:-:S02]  /*2100*/  FMNMX.FTZ R14, R4, R15, !PT ;  /* 0x0000000f040e7209 */ /* 0x000fc40007810000 */
[-C--:B------:R-:W-:Y:S02]  /*2110*/  ISETP.GE.AND P4, PT, R41, R234.reuse, PT ;  /* 0x000000ea2900720c */ /* 0x080fe40003f86270 */
[-C--:B------:R-:W-:Y:S01]  /*2120*/  ISETP.GE.AND P5, PT, R23, R234.reuse, PT ;  /* 0x000000ea1700720c */ /* 0x080fe20003fa6270 */
[----:B------:R-:W2:Y:S01]  /*2130*/  SHFL.BFLY PT, R165, R14, 0x2, 0x1f ;  /* 0x0c401f000ea57f89 */ /* 0x000ea200000e0000 */
[-C--:B------:R-:W-:Y:S01]  /*2140*/  ISETP.GE.AND P3, PT, R35, R234.reuse, PT ;  /* 0x000000ea2300720c */ /* 0x080fe20003f66270 */
[----:B------:R-:W-:Y:S01]  /*2150*/  MUFU.TANH R52, R52 ;  /* 0x0000003400347308 */ /* 0x000fe20000002400 */
[----:B------:R-:W-:Y:S02]  /*2160*/  FSEL R195, R195, -INF , !P4 ;  /* 0xff800000c3c37808 */ /* 0x000fe40006000000 */
[----:B------:R-:W-:Y:S02]  /*2170*/  FSEL R15, R28, -INF , !P5 ;  /* 0xff8000001c0f7808 */ /* 0x000fe40006800000 */
[----:B------:R-:W-:-:S02]  /*2180*/  ISETP.GE.AND P2, PT, R33, R234, PT ;  /* 0x000000ea2100720c */ /* 0x000fc40003f46270 */
[----:B------:R-:W-:Y:S01]  /*2190*/  FSEL R5, R5, -INF , !P3 ;  /* 0xff80000005057808 */ /* 0x000fe20005800000 */
[----:B------:R-:W-:Y:S01]  /*21a0*/  MUFU.TANH R70, R70 ;  /* 0x0000004600467308 */ /* 0x000fe20000002400 */
[----:B------:R-:W-:Y:S02]  /*21b0*/  FMNMX.FTZ R28, R15, R195, !PT ;  /* 0x000000c30f1c7209 */ /* 0x000fe40007810000 */
[----:B------:R-:W-:Y:S02]  /*21c0*/  ISETP.GE.AND P1, PT, R31, R234, PT ;  /* 0x000000ea1f00720c */ /* 0x000fe40003f26270 */
[----:B------:R-:W-:Y:S02]  /*21d0*/  FSEL R55, R55, -INF , !P2 ;  /* 0xff80000037377808 */ /* 0x000fe40005000000 */
[----:B-1----:R-:W-:Y:S01]  /*21e0*/  FMNMX.FTZ R166, R7, R166, !PT ;  /* 0x000000a607a67209 */ /* 0x002fe20007810000 */
[----:B------:R-:W-:Y:S01]  /*21f0*/  MUFU.TANH R68, R68 ;  /* 0x0000004400447308 */ /* 0x000fe20000002400 */
[----:B------:R-:W-:-:S02]  /*2200*/  FMNMX.FTZ R28, R5, R28, !PT ;  /* 0x0000001c051c7209 */ /* 0x000fc40007810000 */
[----:B------:R-:W-:Y:S02]  /*2210*/  FSETP.NEU.FTZ.AND P3, PT, R166, -INF , PT ;  /* 0xff800000a600780b */ /* 0x000fe40003f7d000 */
[----:B------:R-:W-:Y:S02]  /*2220*/  ISETP.GE.AND P0, PT, R21, R234, PT ;  /* 0x000000ea1500720c */ /* 0x000fe40003f06270 */
[----:B--2---:R-:W-:Y:S01]  /*2230*/  FMNMX.FTZ R165, R14, R165, !PT ;  /* 0x000000a50ea57209 */ /* 0x004fe20007810000 */
[----:B------:R-:W1:Y:S01]  /*2240*/  MUFU.TANH R7, R88 ;  /* 0x0000005800077308 */ /* 0x000e620000002400 */
[----:B------:R-:W-:Y:S01]  /*2250*/  FMUL.FTZ R14, R166, UR13 ;  /* 0x0000000da60e7c20 */ /* 0x000fe20008410000 */
[----:B------:R-:W-:Y:S02]  /*2260*/  FSEL R53, R53, -INF , !P1 ;  /* 0xff80000035357808 */ /* 0x000fe40004800000 */
[----:B------:R-:W-:Y:S01]  /*2270*/  FMNMX.FTZ R28, R55, R28, !PT ;  /* 0x0000001c371c7209 */ /* 0x000fe20007810000 */
[----:B------:R-:W2:Y:S01]  /*2280*/  SHFL.BFLY PT, R26, R165, 0x1, 0x1f ;  /* 0x0c201f00a51a7f89 */ /* 0x000ea200000e0000 */
[----:B------:R-:W-:-:S02]  /*2290*/  FSEL R14, R14, RZ, P3 ;  /* 0x000000ff0e0e7208 */ /* 0x000fc40001800000 */
[----:B------:R-:W-:Y:S02]  /*22a0*/  ISETP.GE.AND P1, PT, R19, R234, PT ;  /* 0x000000ea1300720c */ /* 0x000fe40003f26270 */
[----:B------:R-:W-:Y:S01]  /*22b0*/  FSEL R39, R39, -INF , !P0 ;  /* 0xff80000027277808 */ /* 0x000fe20004000000 */
[--C-:B------:R-:W-:Y:S01]  /*22c0*/  FFMA.FTZ R198, R37, UR13, -R14.reuse ;  /* 0x0000000d25c67c23 */ /* 0x100fe2000801080e */
[----:B------:R-:W-:Y:S01]  /*22d0*/  FMNMX.FTZ R28, R53, R28, !PT ;  /* 0x0000001c351c7209 */ /* 0x000fe20007810000 */
[--C-:B------:R-:W-:Y:S01]  /*22e0*/  FFMA.FTZ R233, R6, UR13, -R14.reuse ;  /* 0x0000000d06e97c23 */ /* 0x100fe2000801080e */
[----:B------:R-:W-:Y:S01]  /*22f0*/  ISETP.GE.AND P0, PT, R17, R234, PT ;  /* 0x000000ea1100720c */ /* 0x000fe20003f06270 */
[--C-:B------:R-:W-:Y:S01]  /*2300*/  FFMA.FTZ R193, R45, UR13, -R14.reuse ;  /* 0x0000000d2dc17c23 */ /* 0x100fe2000801080e */
[----:B------:R-:W-:Y:S01]  /*2310*/  FMNMX.FTZ R28, R39, R28, !PT ;  /* 0x0000001c271c7209 */ /* 0x000fe20007810000 */
[--C-:B------:R-:W-:Y:S01]  /*2320*/  FFMA.FTZ R190, R43, UR13, -R14.reuse ;  /* 0x0000000d2bbe7c23 */ /* 0x100fe2000801080e */
[----:B-1----:R-:W-:Y:S01]  /*2330*/  FSEL R37, R7, -INF , !P1 ;  /* 0xff80000007257808 */ /* 0x002fe20004800000 */
[--C-:B------:R-:W-:Y:S01]  /*2340*/  FFMA.FTZ R177, R27, UR13, -R14.reuse ;  /* 0x0000000d1bb17c23 */ /* 0x100fe2000801080e */
[----:B------:R-:W-:Y:S01]  /*2350*/  FSEL R36, R36, -INF , !P0 ;  /* 0xff80000024247808 */ /* 0x000fe20004000000 */
[----:B------:R-:W-:Y:S01]  /*2360*/  MUFU.EX2 R198, R198 ;  /* 0x000000c600c67308 */ /* 0x000fe20000000800 */
[----:B------:R-:W-:Y:S01]  /*2370*/  FMNMX.FTZ R7, R37, R28, !PT ;  /* 0x0000001c25077209 */ /* 0x000fe20007810000 */
[--C-:B------:R-:W-:Y:S01]  /*2380*/  FFMA.FTZ R188, R13, UR13, -R14.reuse ;  /* 0x0000000d0dbc7c23 */ /* 0x100fe2000801080e */
[----:B------:R-:W-:Y:S01]  /*2390*/  LOP3.LUT R215, R109, R110, RZ, 0xfc, !PT ;  /* 0x0000006e6dd77212 */ /* 0x000fe200078efcff */
[--C-:B------:R-:W-:Y:S01]  /*23a0*/  FFMA.FTZ R187, R11, UR13, -R14.reuse ;  /* 0x0000000d0bbb7c23 */ /* 0x100fe2000801080e */
[----:B------:R-:W-:Y:S01]  /*23b0*/  FMNMX.FTZ R168, R36, R7, !PT ;  /* 0x0000000724a87209 */ /* 0x000fe20007810000 */
[----:B------:R-:W-:Y:S01]  /*23c0*/  FFMA.FTZ R186, R9, UR13, -R14 ;  /* 0x0000000d09ba7c23 */ /* 0x000fe2000801080e */
[----:B------:R-:W-:Y:S01]  /*23d0*/  LEA R215, R215, UR5, 0x1 ;  /* 0x00000005d7d77c11 */ /* 0x000fe2000f8e08ff */
[----:B------:R-:W1:Y:S01]  /*23e0*/  MUFU.EX2 R193, R193 ;  /* 0x000000c100c17308 */ /* 0x000e620000000800 */
[----:B------:R-:W-:Y:S01]  /*23f0*/  VIADDMNMX R171, R171, 0x8, R108, PT ;  /* 0x00000008abab7846 */ /* 0x000fe2000380016c */
[----:B------:R-:W3:Y:S01]  /*2400*/  SHFL.BFLY PT, R29, R168, 0x2, 0x1f ;  /* 0x0c401f00a81d7f89 */ /* 0x000ee200000e0000 */
[----:B--2---:R-:W-:Y:S01]  /*2410*/  FMNMX.FTZ R165, R165, R26, !PT ;  /* 0x0000001aa5a57209 */ /* 0x004fe20007810000 */
[--C-:B------:R-:W-:Y:S01]  /*2420*/  IMAD.IADD R214, R0, 0x1, R215.reuse ;  /* 0x0000000100d67824 */ /* 0x100fe200078e02d7 */
[-C--:B------:R-:W-:Y:S01]  /*2430*/  ISETP.GE.AND P4, PT, R41, R171.reuse, PT ;  /* 0x000000ab2900720c */ /* 0x080fe20003f86270 */
[----:B------:R-:W-:Y:S01]  /*2440*/  IMAD.IADD R213, R3, 0x1, R215 ;  /* 0x0000000103d57824 */ /* 0x000fe200078e02d7 */
[-C--:B------:R-:W-:Y:S01]  /*2450*/  ISETP.GE.AND P5, PT, R23, R171.reuse, PT ;  /* 0x000000ab1700720c */ /* 0x080fe20003fa6270 */
[----:B------:R-:W-:Y:S01]  /*2460*/  IMAD.IADD R212, R3, 0x1, R214 ;  /* 0x0000000103d47824 */ /* 0x000fe200078e02d6 */
[-C--:B------:R-:W-:Y:S01]  /*2470*/  ISETP.GE.AND P3, PT, R35, R171.reuse, PT ;  /* 0x000000ab2300720c */ /* 0x080fe20003f66270 */
[----:B------:R-:W-:Y:S01]  /*2480*/  FMUL.FTZ R7, R165, UR13 ;  /* 0x0000000da5077c20 */ /* 0x000fe20008410000 */
[----:B------:R-:W-:Y:S01]  /*2490*/  FSEL R100, R25, -INF , !P4 ;  /* 0xff80000019647808 */ /* 0x000fe20006000000 */
[----:B------:R-:W-:Y:S01]  /*24a0*/  LDSM.16.MT88.4 R148, [R215+0xa000] ;  /* 0x00a00000d794783b */ /* 0x000fe20000004200 */
[----:B------:R-:W-:Y:S01]  /*24b0*/  FSEL R102, R24, -INF , !P5 ;  /* 0xff80000018667808 */ /* 0x000fe20006800000 */
[----:B------:R-:W-:Y:S01]  /*24c0*/  MUFU.EX2 R190, R190 ;  /* 0x000000be00be7308 */ /* 0x000fe20000000800 */
[-C--:B------:R-:W-:Y:S01]  /*24d0*/  ISETP.GE.AND P4, PT, R19, R171.reuse, PT ;  /* 0x000000ab1300720c */ /* 0x080fe20003f86270 */
[----:B------:R-:W-:Y:S01]  /*24e0*/  LDSM.16.MT88.4 R132, [R214+0xa000] ;  /* 0x00a00000d684783b */ /* 0x000fe20000004200 */
[----:B------:R-:W-:-:S02]  /*24f0*/  ISETP.GE.AND P2, PT, R33, R171, PT ;  /* 0x000000ab2100720c */ /* 0x000fc40003f46270 */
[----:B------:R-:W-:Y:S01]  /*2500*/  FSEL R86, R86, -INF , !P3 ;  /* 0xff80000056567808 */ /* 0x000fe20005800000 */
[----:B------:R-:W-:Y:S01]  /*2510*/  LDSM.16.MT88.4 R48, [R213+0xa000] ;  /* 0x00a00000d530783b */ /* 0x000fe20000004200 */
[----:B------:R-:W-:Y:S01]  /*2520*/  FMNMX.FTZ R19, R102, R100, !PT ;  /* 0x0000006466137209 */ /* 0x000fe20007810000 */
[----:B------:R-:W2:Y:S01]  /*2530*/  MUFU.EX2 R177, R177 ;  /* 0x000000b100b17308 */ /* 0x000ea20000000800 */
[----:B------:R-:W-:Y:S01]  /*2540*/  FSETP.NEU.FTZ.AND P0, PT, R165, -INF , PT ;  /* 0xff800000a500780b */ /* 0x000fe20003f1d000 */
[----:B------:R-:W-:Y:S01]  /*2550*/  LDSM.16.MT88.4 R64, [R212+0xa000] ;  /* 0x00a00000d440783b */ /* 0x000fe20000004200 */
[----:B------:R-:W-:Y:S02]  /*2560*/  ISETP.GE.AND P3, PT, R17, R171, PT ;  /* 0x000000ab1100720c */ /* 0x000fe40003f66270 */
[----:B---3--:R-:W-:Y:S01]  /*2570*/  FMNMX.FTZ R168, R168, R29, !PT ;  /* 0x0000001da8a87209 */ /* 0x008fe20007810000 */
[----:B------:R-:W-:Y:S01]  /*2580*/  LDSM.16.MT88.4 R80, [R215+0xb000] ;  /* 0x00b00000d750783b */ /* 0x000fe20000004200 */
[----:B------:R-:W-:Y:S01]  /*2590*/  ISETP.GE.AND P1, PT, R31, R171, PT ;  /* 0x000000ab1f00720c */ /* 0x000fe20003f26270 */
[----:B------:R-:W-:Y:S01]  /*25a0*/  MUFU.EX2 R188, R188 ;  /* 0x000000bc00bc7308 */ /* 0x000fe20000000800 */
[----:B------:R-:W-:Y:S01]  /*25b0*/  FSEL R84, R84, -INF , !P2 ;  /* 0xff80000054547808 */ /* 0x000fe20005000000 */
[----:B------:R-:W3:Y:S01]  /*25c0*/  SHFL.BFLY PT, R3, R168, 0x1, 0x1f ;  /* 0x0c201f00a8037f89 */ /* 0x000ee200000e0000 */
[----:B------:R-:W-:-:S02]  /*25d0*/  FMNMX.FTZ R17, R86, R19, !PT ;  /* 0x0000001356117209 */ /* 0x000fc40007810000 */
[----:B------:R-:W-:Y:S01]  /*25e0*/  FSEL R7, R7, RZ, P0 ;  /* 0x000000ff07077208 */ /* 0x000fe20000000000 */
[----:B------:R-:W-:Y:S01]  /*25f0*/  LDSM.16.MT88.4 R96, [R214+0xb000] ;  /* 0x00b00000d660783b */ /* 0x000fe20000004200 */
[----:B------:R-:W-:Y:S01]  /*2600*/  ISETP.GE.AND P0, PT, R21, R171, PT ;  /* 0x000000ab1500720c */ /* 0x000fe20003f06270 */
[----:B------:R-:W4:Y:S01]  /*2610*/  MUFU.EX2 R187, R187 ;  /* 0x000000bb00bb7308 */ /* 0x000f220000000800 */
[----:B------:R-:W-:Y:S01]  /*2620*/  FSEL R54, R54, -INF , !P1 ;  /* 0xff80000036367808 */ /* 0x000fe20004800000 */
[----:B------:R-:W-:Y:S01]  /*2630*/  LDSM.16.MT88.4 R112, [R213+0xb000] ;  /* 0x00b00000d570783b */ /* 0x000fe20000004200 */
[----:B------:R-:W-:Y:S01]  /*2640*/  FMNMX.FTZ R17, R84, R17, !PT ;  /* 0x0000001154117209 */ /* 0x000fe20007810000 */
[--C-:B------:R-:W-:Y:S01]  /*2650*/  FFMA.FTZ R189, R22, UR13, -R7.reuse ;  /* 0x0000000d16bd7c23 */ /* 0x100fe20008010807 */
[----:B------:R-:W-:Y:S01]  /*2660*/  FSEL R52, R52, -INF , !P0 ;  /* 0xff80000034347808 */ /* 0x000fe20004000000 */
[----:B------:R-:W-:Y:S01]  /*2670*/  LDSM.16.MT88.4 R180, [R212+0xb000] ;  /* 0x00b00000d4b4783b */ /* 0x000fe20000004200 */
[----:B------:R-:W-:Y:S01]  /*2680*/  FMNMX.FTZ R17, R54, R17, !PT ;  /* 0x0000001136117209 */ /* 0x000fe20007810000 */
[--C-:B------:R-:W-:Y:S01]  /*2690*/  FFMA.FTZ R192, R20, UR13, -R7.reuse ;  /* 0x0000000d14c07c23 */ /* 0x100fe20008010807 */
[----:B------:R-:W-:Y:S01]  /*26a0*/  FSEL R70, R70, -INF , !P4 ;  /* 0xff80000046467808 */ /* 0x000fe20006000000 */
[--C-:B------:R-:W-:Y:S01]  /*26b0*/  FFMA.FTZ R194, R18, UR13, -R7.reuse ;  /* 0x0000000d12c27c23 */ /* 0x100fe20008010807 */
[----:B------:R-:W-:Y:S01]  /*26c0*/  FSEL R68, R68, -INF , !P3 ;  /* 0xff80000044447808 */ /* 0x000fe20005800000 */
[--C-:B------:R-:W-:Y:S01]  /*26d0*/  FFMA.FTZ R185, R16, UR13, -R7.reuse ;  /* 0x0000000d10b97c23 */ /* 0x100fe20008010807 */
[----:B------:R-:W-:Y:S01]  /*26e0*/  MUFU.EX2 R189, R189 ;  /* 0x000000bd00bd7308 */ /* 0x000fe20000000800 */
[--C-:B------:R-:W-:Y:S01]  /*26f0*/  FFMA.FTZ R184, R12, UR13, -R7.reuse ;  /* 0x0000000d0cb87c23 */ /* 0x100fe20008010807 */
[----:B------:R-:W-:Y:S01]  /*2700*/  LDSM.16.MT88.4 R172, [R215+0xa800] ;  /* 0x00a80000d7ac783b */ /* 0x000fe20000004200 */
[----:B-1----:R-:W-:Y:S01]  /*2710*/  F2FP.F16.F32.PACK_AB R124, R193, R198 ;  /* 0x000000c6c17c723e */ /* 0x002fe200000000ff */
[----:B------:R-:W-:Y:S01]  /*2720*/  FFMA.FTZ R225, R4, UR13, -R7 ;  /* 0x0000000d04e17c23 */ /* 0x000fe20008010807 */
[----:B---3--:R-:W-:Y:S01]  /*2730*/  FMNMX.FTZ R168, R168, R3, !PT ;  /* 0x00000003a8a87209 */ /* 0x008fe20007810000 */
[----:B------:R-:W-:Y:S01]  /*2740*/  LDSM.16.MT88.4 R32, [R214+0xa800] ;  /* 0x00a80000d620783b */ /* 0x000fe20000004200 */
[----:B------:R-:W-:Y:S01]  /*2750*/  FMNMX.FTZ R3, R52, R17, !PT ;  /* 0x0000001134037209 */ /* 0x000fe20007810000 */
[----:B------:R-:W1:Y:S01]  /*2760*/  MUFU.EX2 R192, R192 ;  /* 0x000000c000c07308 */ /* 0x000e620000000800 */
[C---:B------:R-:W-:Y:S01]  /*2770*/  FSETP.NEU.FTZ.AND P0, PT, R168.reuse, -INF , PT ;  /* 0xff800000a800780b */ /* 0x040fe20003f1d000 */
[----:B------:R-:W-:Y:S01]  /*2780*/  FMUL.FTZ R38, R168, UR13 ;  /* 0x0000000da8267c20 */ /* 0x000fe20008410000 */
[----:B------:R-:W-:Y:S01]  /*2790*/  FMNMX.FTZ R3, R70, R3, !PT ;  /* 0x0000000346037209 */ /* 0x000fe20007810000 */
[----:B------:R-:W-:Y:S01]  /*27a0*/  LDSM.16.MT88.4 R28, [R213+0xa800] ;  /* 0x00a80000d51c783b */ /* 0x000fe20000004200 */
[----:B--2---:R-:W-:Y:S01]  /*27b0*/  F2FP.F16.F32.PACK_AB R126, R177, R190 ;  /* 0x000000beb17e723e */ /* 0x004fe200000000ff */
[----:B------:R-:W-:Y:S01]  /*27c0*/  FADD.FTZ R193, R198, R193 ;  /* 0x000000c1c6c17221 */ /* 0x000fe20000010000 */
[----:B------:R-:W-:Y:S01]  /*27d0*/  FMNMX.FTZ R3, R68, R3, !PT ;  /* 0x0000000344037209 */ /* 0x000fe20007810000 */
[----:B------:R-:W-:Y:S01]  /*27e0*/  MUFU.EX2 R194, R194 ;  /* 0x000000c200c27308 */ /* 0x000fe20000000800 */
[----:B------:R-:W-:Y:S01]  /*27f0*/  FSEL R38, R38, RZ, P0 ;  /* 0x000000ff26267208 */ /* 0x000fe20000000000 */
[----:B------:R-:W-:Y:S01]  /*2800*/  LDSM.16.MT88.4 R24, [R212+0xa800] ;  /* 0x00a80000d418783b */ /* 0x000fe20000004200 */
[----:B----4-:R-:W-:Y:S01]  /*2810*/  F2FP.F16.F32.PACK_AB R4, R187, R188 ;  /* 0x000000bcbb04723e */ /* 0x010fe200000000ff */
[----:B------:R-:W-:-:S02]  /*2820*/  FADD.FTZ R190, R190, R193 ;  /* 0x000000c1bebe7221 */ /* 0x000fc40000010000 */
[----:B------:R-:W2:Y:S01]  /*2830*/  SHFL.BFLY PT, R0, R3, 0x2, 0x1f ;  /* 0x0c401f0003007f89 */ /* 0x000ea200000e0000 */
[--C-:B------:R-:W-:Y:S01]  /*2840*/  FFMA.FTZ R200, R15, UR13, -R38.reuse ;  /* 0x0000000d0fc87c23 */ /* 0x100fe20008010826 */
[----:B------:R-:W3:Y:S01]  /*2850*/  MUFU.EX2 R185, R185 ;  /* 0x000000b900b97308 */ /* 0x000ee20000000800 */
[--C-:B------:R-:W-:Y:S01]  /*2860*/  FFMA.FTZ R195, R195, UR13, -R38.reuse ;  /* 0x0000000dc3c37c23 */ /* 0x100fe20008010826 */
[--C-:B------:R-:W-:Y:S01]  /*2870*/  FFMA.FTZ R196, R5, UR13, -R38.reuse ;  /* 0x0000000d05c47c23 */ /* 0x100fe20008010826 */
[--C-:B------:R-:W-:Y:S01]  /*2880*/  FFMA.FTZ R191, R55, UR13, -R38.reuse ;  /* 0x0000000d37bf7c23 */ /* 0x100fe20008010826 */
[----:B------:R-:W-:Y:S01]  /*2890*/  LDSM.16.MT88.4 R20, [R215+0xb800] ;  /* 0x00b80000d714783b */ /* 0x000fe20000004200 */
[----:B-1----:R-:W-:Y:S01]  /*28a0*/  F2FP.F16.F32.PACK_AB R125, R192, R189 ;  /* 0x000000bdc07d723e */ /* 0x002fe200000000ff */
[--C-:B------:R-:W-:Y:S01]  /*28b0*/  FFMA.FTZ R201, R53, UR13, -R38.reuse ;  /* 0x0000000d35c97c23 */ /* 0x100fe20008010826 */
[--C-:B------:R-:W-:Y:S01]  /*28c0*/  FFMA.FTZ R206, R39, UR13, -R38.reuse ;  /* 0x0000000d27ce7c23 */ /* 0x100fe20008010826 */
[----:B------:R-:W-:Y:S01]  /*28d0*/  LDSM.16.MT88.4 R16, [R214+0xb800] ;  /* 0x00b80000d610783b */ /* 0x000fe20000004200 */
[----:B------:R-:W-:Y:S01]  /*28e0*/  MUFU.EX2 R200, R200 ;  /* 0x000000c800c87308 */ /* 0x000fe20000000800 */
[--C-:B------:R-:W-:Y:S01]  /*28f0*/  FFMA.FTZ R203, R37, UR13, -R38.reuse ;  /* 0x0000000d25cb7c23 */ /* 0x100fe20008010826 */
[----:B------:R-:W-:Y:S01]  /*2900*/  FFMA.FTZ R208, R36, UR13, -R38 ;  /* 0x0000000d24d07c23 */ /* 0x000fe20008010826 */
[----:B------:R-:W-:Y:S01]  /*2910*/  LDSM.16.MT88.4 R12, [R213+0xb800] ;  /* 0x00b80000d50c783b */ /* 0x000fe20000004200 */
[----:B------:R-:W-:Y:S01]  /*2920*/  FADD.FTZ R189, R189, R192 ;  /* 0x000000c0bdbd7221 */ /* 0x000fe20000010000 */
[----:B------:R-:W-:-:S03]  /*2930*/  FADD.FTZ R177, R177, R190 ;  /* 0x000000beb1b17221 */ /* 0x000fc60000010000 */
[----:B------:R-:W1:Y:S01]  /*2940*/  MUFU.EX2 R195, R195 ;  /* 0x000000c300c37308 */ /* 0x000e620000000800 */
[----:B---3--:R-:W-:Y:S01]  /*2950*/  F2FP.F16.F32.PACK_AB R127, R185, R194 ;  /* 0x000000c2b97f723e */ /* 0x008fe200000000ff */
[----:B------:R-:W-:Y:S01]  /*2960*/  FADD.FTZ R194, R194, R189 ;  /* 0x000000bdc2c27221 */ /* 0x000fe20000010000 */
[----:B------:R-:W-:Y:S01]  /*2970*/  FADD.FTZ R188, R188, R177 ;  /* 0x000000b1bcbc7221 */ /* 0x000fe20000010000 */
[----:B--2---:R-:W-:Y:S01]  /*2980*/  FMNMX.FTZ R6, R3, R0, !PT ;  /* 0x0000000003067209 */ /* 0x004fe20007810000 */
[--C-:B------:R-:W-:Y:S01]  /*2990*/  FFMA.FTZ R3, R10, UR13, -R7.reuse ;  /* 0x0000000d0a037c23 */ /* 0x100fe20008010807 */
[----:B------:R-:W-:Y:S02]  /*29a0*/  FFMA.FTZ R0, R8, UR13, -R7 ;  /* 0x0000000d08007c23 */ /* 0x000fe40008010807 */
[----:B------:R-:W-:Y:S01]  /*29b0*/  MUFU.EX2 R196, R196 ;  /* 0x000000c400c47308 */ /* 0x000fe20000000800 */
[----:B------:R-:W-:Y:S01]  /*29c0*/  LDSM.16.MT88.4 R8, [R212+0xb800] ;  /* 0x00b80000d408783b */ /* 0x000fe20000004200 */
[C---:B------:R-:W-:Y:S01]  /*29d0*/  HMMA.16816.F32 R156, R124.reuse, R148, RZ ;  /* 0x000000947c9c723c */ /* 0x040fe200000018ff */
[----:B------:R-:W-:Y:S01]  /*29e0*/  FADD.FTZ R185, R185, R194 ;  /* 0x000000c2b9b97221 */ /* 0x000fe20000010000 */
[----:B------:R-:W-:Y:S01]  /*29f0*/  FADD.FTZ R187, R187, R188 ;  /* 0x000000bcbbbb7221 */ /* 0x000fe20000010000 */
[----:B------:R-:W2:Y:S03]  /*2a00*/  SHFL.BFLY PT, R167, R6, 0x1, 0x1f ;  /* 0x0c201f0006a77f89 */ /* 0x000ea600000e0000 */
[----:B------:R-:W3:Y:S01]  /*2a10*/  MUFU.EX2 R191, R191 ;  /* 0x000000bf00bf7308 */ /* 0x000ee20000000800 */
[----:B------:R-:W-:Y:S01]  /*2a20*/  HMMA.16816.F32 R140, R124, R132, RZ ;  /* 0x000000847c8c723c */ /* 0x000fe200000018ff */
[----:B-1----:R-:W-:Y:S01]  /*2a30*/  F2FP.F16.F32.PACK_AB R128, R195, R200 ;  /* 0x000000c8c380723e */ /* 0x002fe200000000ff */
[----:B------:R-:W-:-:S04]  /*2a40*/  FADD.FTZ R195, R200, R195 ;  /* 0x000000c3c8c37221 */ /* 0x000fc80000010000 */
[C---:B------:R-:W-:Y:S01]  /*2a50*/  HMMA.16816.F32 R40, R124.reuse, R48, RZ ;  /* 0x000000307c28723c */ /* 0x040fe200000018ff */
[----:B------:R-:W-:Y:S05]  /*2a60*/  MUFU.EX2 R186, R186 ;  /* 0x000000ba00ba7308 */ /* 0x000fea0000000800 */
[C---:B------:R-:W-:Y:S03]  /*2a70*/  HMMA.16816.F32 R56, R124.reuse, R64, RZ ;  /* 0x000000407c38723c */ /* 0x040fe600000018ff */
[----:B------:R-:W1:Y:S01]  /*2a80*/  MUFU.EX2 R233, R233 ;  /* 0x000000e900e97308 */ /* 0x000e620000000800 */
[----:B---3--:R-:W-:Y:S01]  /*2a90*/  F2FP.F16.F32.PACK_AB R130, R191, R196 ;  /* 0x000000c4bf82723e */ /* 0x008fe200000000ff */
[----:B------:R-:W-:Y:S01]  /*2aa0*/  FADD.FTZ R196, R196, R195 ;  /* 0x000000c3c4c47221 */ /* 0x000fe20000010000 */
[----:B------:R-:W-:Y:S01]  /*2ab0*/  HMMA.16816.F32 R72, R124, R80, RZ ;  /* 0x000000507c48723c */ /* 0x000fe200000018ff */
[----:B--2---:R-:W-:-:S02]  /*2ac0*/  FMNMX.FTZ R167, R6, R167, !PT ;  /* 0x000000a706a77209 */ /* 0x004fc40007810000 */
[----:B------:R-:W-:Y:S02]  /*2ad0*/  FADD.FTZ R196, R191, R196 ;  /* 0x000000c4bfc47221 */ /* 0x000fe40000010000 */
[----:B------:R-:W-:Y:S01]  /*2ae0*/  MUFU.EX2 R184, R184 ;  /* 0x000000b800b87308 */ /* 0x000fe20000000800 */
[C---:B------:R-:W-:Y:S01]  /*2af0*/  FSETP.NEU.FTZ.AND P0, PT, R167.reuse, -INF , PT ;  /* 0xff800000a700780b */ /* 0x040fe20003f1d000 */
[----:B------:R-:W-:Y:S01]  /*2b00*/  FMUL.FTZ R69, R167, UR13 ;  /* 0x0000000da7457c20 */ /* 0x000fe20008410000 */
[C---:B------:R-:W-:Y:S04]  /*2b10*/  HMMA.16816.F32 R88, R124.reuse, R96, RZ ;  /* 0x000000607c58723c */ /* 0x040fe800000018ff */
[----:B------:R-:W-:Y:S01]  /*2b20*/  FSEL R69, R69, RZ, P0 ;  /* 0x000000ff45457208 */ /* 0x000fe20000000000 */
[----:B------:R-:W2:Y:S01]  /*2b30*/  MUFU.EX2 R3, R3 ;  /* 0x0000000300037308 */ /* 0x000ea20000000800 */
[C---:B------:R-:W-:Y:S01]  /*2b40*/  HMMA.16816.F32 R104, R124.reuse, R112, RZ ;  /* 0x000000707c68723c */ /* 0x040fe200000018ff */
[----:B-1----:R-:W-:Y:S01]  /*2b50*/  F2FP.F16.F32.PACK_AB R6, R233, R186 ;  /* 0x000000bae906723e */ /* 0x002fe200000000ff */
[----:B------:R-:W-:Y:S01]  /*2b60*/  FADD.FTZ R186, R186, R187 ;  /* 0x000000bbbaba7221 */ /* 0x000fe20000010000 */
[--C-:B------:R-:W-:Y:S01]  /*2b70*/  FFMA.FTZ R197, R102, UR13, -R69.reuse ;  /* 0x0000000d66c57c23 */ /* 0x100fe20008010845 */
[--C-:B------:R-:W-:Y:S01]  /*2b80*/  FFMA.FTZ R202, R100, UR13, -R69.reuse ;  /* 0x0000000d64ca7c23 */ /* 0x100fe20008010845 */
[--C-:B------:R-:W-:Y:S01]  /*2b90*/  FFMA.FTZ R199, R86, UR13, -R69.reuse ;  /* 0x0000000d56c77c23 */ /* 0x100fe20008010845 */
[--C-:B------:R-:W-:Y:S01]  /*2ba0*/  FFMA.FTZ R204, R84, UR13, -R69.reuse ;  /* 0x0000000d54cc7c23 */ /* 0x100fe20008010845 */
[C---:B------:R-:W-:Y:S01]  /*2bb0*/  HMMA.16816.F32 R120, R124.reuse, R180, RZ ;  /* 0x000000b47c78723c */ /* 0x040fe200000018ff */
[----:B------:R-:W-:Y:S01]  /*2bc0*/  MUFU.EX2 R0, R0 ;  /* 0x0000000000007308 */ /* 0x000fe20000000800 */
[--C-:B------:R-:W-:Y:S01]  /*2bd0*/  FFMA.FTZ R205, R54, UR13, -R69.reuse ;  /* 0x0000000d36cd7c23 */ /* 0x100fe20008010845 */
[--C-:B------:R-:W-:Y:S01]  /*2be0*/  FFMA.FTZ R232, R52, UR13, -R69.reuse ;  /* 0x0000000d34e87c23 */ /* 0x100fe20008010845 */
[--C-:B------:R-:W-:Y:S01]  /*2bf0*/  FFMA.FTZ R207, R70, UR13, -R69.reuse ;  /* 0x0000000d46cf7c23 */ /* 0x100fe20008010845 */
[----:B------:R-:W-:Y:S01]  /*2c00*/  FFMA.FTZ R236, R68, UR13, -R69 ;  /* 0x0000000d44ec7c23 */ /* 0x000fe20008010845 */
[C---:B------:R-:W-:Y:S01]  /*2c10*/  HMMA.16816.F32 R152, R124.reuse, R150, RZ ;  /* 0x000000967c98723c */ /* 0x040fe200000018ff */
[----:B------:R-:W-:Y:S01]  /*2c20*/  ISETP.GE.AND P0, PT, R169, 0x2, PT ;  /* 0x00000002a900780c */ /* 0x000fe20003f06270 */
[----:B------:R-:W-:Y:S01]  /*2c30*/  FADD.FTZ R233, R233, R186 ;  /* 0x000000bae9e97221 */ /* 0x000fe20000010000 */
[----:B------:R-:W-:Y:S01]  /*2c40*/  MUFU.EX2 R197, R197 ;  /* 0x000000c500c57308 */ /* 0x000fe20000000800 */
[C---:B--2---:R-:W-:Y:S01]  /*2c50*/  F2FP.F16.F32.PACK_AB R5, R3.reuse, R184 ;  /* 0x000000b80305723e */ /* 0x044fe200000000ff */
[----:B------:R-:W-:Y:S01]  /*2c60*/  FADD.FTZ R184, R184, R185 ;  /* 0x000000b9b8b87221 */ /* 0x000fe20000010000 */
[----:B------:R-:W-:Y:S03]  /*2c70*/  HMMA.16816.F32 R136, R124, R134, RZ ;  /* 0x000000867c88723c */ /* 0x000fe600000018ff */
[----:B------:R-:W-:-:S02]  /*2c80*/  FADD.FTZ R3, R3, R184 ;  /* 0x000000b803037221 */ /* 0x000fc40000010000 */
[----:B------:R-:W1:Y:S01]  /*2c90*/  MUFU.EX2 R202, R202 ;  /* 0x000000ca00ca7308 */ /* 0x000e620000000800 */
[C---:B------:R-:W-:Y:S06]  /*2ca0*/  HMMA.16816.F32 R44, R124.reuse, R50, RZ ;  /* 0x000000327c2c723c */ /* 0x040fec00000018ff */
[C---:B------:R-:W-:Y:S01]  /*2cb0*/  HMMA.16816.F32 R60, R124.reuse, R66, RZ ;  /* 0x000000427c3c723c */ /* 0x040fe200000018ff */
[----:B------:R-:W-:Y:S05]  /*2cc0*/  MUFU.EX2 R199, R199 ;  /* 0x000000c700c77308 */ /* 0x000fea0000000800 */
[C---:B------:R-:W-:Y:S03]  /*2cd0*/  HMMA.16816.F32 R76, R124.reuse, R82, RZ ;  /* 0x000000527c4c723c */ /* 0x040fe600000018ff */
[----:B------:R-:W2:Y:S01]  /*2ce0*/  MUFU.EX2 R204, R204 ;  /* 0x000000cc00cc7308 */ /* 0x000ea20000000800 */
[----:B-1----:R-:W-:Y:S01]  /*2cf0*/  F2FP.F16.F32.PACK_AB R129, R202, R197 ;  /* 0x000000c5ca81723e */ /* 0x002fe200000000ff */
[----:B------:R-:W-:Y:S01]  /*2d00*/  FADD.FTZ R202, R197, R202 ;  /* 0x000000cac5ca7221 */ /* 0x000fe20000010000 */
[C---:B------:R-:W-:Y:S05]  /*2d10*/  HMMA.16816.F32 R92, R124.reuse, R98, RZ ;  /* 0x000000627c5c723c */ /* 0x040fea00000018ff */
[----:B------:R-:W1:Y:S01]  /*2d20*/  MUFU.EX2 R225, R225 ;  /* 0x000000e100e17308 */ /* 0x000e620000000800 */
[C---:B------:R-:W-:Y:S06]  /*2d30*/  HMMA.16816.F32 R108, R124.reuse, R114, RZ ;  /* 0x000000727c6c723c */ /* 0x040fec00000018ff */
[----:B------:R-:W-:Y:S01]  /*2d40*/  HMMA.16816.F32 R124, R124, R182, RZ ;  /* 0x000000b67c7c723c */ /* 0x000fe200000018ff */
[----:B------:R-:W-:Y:S01]  /*2d50*/  MUFU.EX2 R201, R201 ;  /* 0x000000c900c97308 */ /* 0x000fe20000000800 */
[----:B--2---:R-:W-:Y:S01]  /*2d60*/  F2FP.F16.F32.PACK_AB R131, R204, R199 ;  /* 0x000000c7cc83723e */ /* 0x004fe200000000ff */
[----:B------:R-:W-:-:S04]  /*2d70*/  FADD.FTZ R199, R199, R202 ;  /* 0x000000cac7c77221 */ /* 0x000fc80000010000 */
[----:B------:R-:W-:Y:S02]  /*2d80*/  FADD.FTZ R204, R204, R199 ;  /* 0x000000c7cccc7221 */ /* 0x000fe40000010000 */
[----:B------:R-:W2:Y:S01]  /*2d90*/  MUFU.EX2 R206, R206 ;  /* 0x000000ce00ce7308 */ /* 0x000ea20000000800 */
[----:B------:R-:W-:Y:S01]  /*2da0*/  HMMA.16816.F32 R160, R128, R148, RZ ;  /* 0x0000009480a0723c */ /* 0x000fe200000018ff */
[----:B-1----:R-:W-:Y:S01]  /*2db0*/  F2FP.F16.F32.PACK_AB R7, R225, R0 ;  /* 0x00000000e107723e */ /* 0x002fe200000000ff */
[----:B------:R-:W-:-:S04]  /*2dc0*/  FADD.FTZ R0, R0, R3 ;  /* 0x0000000300007221 */ /* 0x000fc80000010000 */
[----:B------:R-:W-:Y:S01]  /*2dd0*/  HMMA.16816.F32 R144, R128, R132, RZ ;  /* 0x000000848090723c */ /* 0x000fe200000018ff */
[----:B------:R-:W-:Y:S01]  /*2de0*/  MUFU.EX2 R205, R205 ;  /* 0x000000cd00cd7308 */ /* 0x000fe20000000800 */
[----:B------:R-:W-:-:S04]  /*2df0*/  FADD.FTZ R225, R225, R0 ;  /* 0x00000000e1e17221 */ /* 0x000fc80000010000 */
[C---:B------:R-:W-:Y:S03]  /*2e00*/  HMMA.16816.F32 R36, R128.reuse, R48, RZ ;  /* 0x000000308024723c */ /* 0x040fe600000018ff */
[----:B------:R-:W1:Y:S03]  /*2e10*/  MUFU.EX2 R232, R232 ;  /* 0x000000e800e87308 */ /* 0x000e660000000800 */
[C---:B------:R-:W-:Y:S05]  /*2e20*/  HMMA.16816.F32 R52, R128.reuse, R64, RZ ;  /* 0x000000408034723c */ /* 0x040fea00000018ff */
[----:B------:R-:W-:Y:S01]  /*2e30*/  MUFU.EX2 R203, R203 ;  /* 0x000000cb00cb7308 */ /* 0x000fe20000000800 */
[C---:B------:R-:W-:Y:S06]  /*2e40*/  HMMA.16816.F32 R68, R128.reuse, R80, RZ ;  /* 0x000000508044723c */ /* 0x040fec00000018ff */
[C---:B------:R-:W-:Y:S01]  /*2e50*/  HMMA.16816.F32 R84, R128.reuse, R96, RZ ;  /* 0x000000608054723c */ /* 0x040fe200000018ff */
[----:B------:R-:W3:Y:S05]  /*2e60*/  MUFU.EX2 R208, R208 ;  /* 0x000000d000d07308 */ /* 0x000eea0000000800 */
[C---:B------:R-:W-:Y:S03]  /*2e70*/  HMMA.16816.F32 R100, R128.reuse, R112, RZ ;  /* 0x000000708064723c */ /* 0x040fe600000018ff */
[----:B------:R-:W-:Y:S03]  /*2e80*/  MUFU.EX2 R207, R207 ;  /* 0x000000cf00cf7308 */ /* 0x000fe60000000800 */
[C---:B------:R-:W-:Y:S05]  /*2e90*/  HMMA.16816.F32 R148, R128.reuse, R150, RZ ;  /* 0x000000968094723c */ /* 0x040fea00000018ff */
[----:B------:R-:W4:Y:S01]  /*2ea0*/  MUFU.EX2 R236, R236 ;  /* 0x000000ec00ec7308 */ /* 0x000f220000000800 */
        /* <DEDUP_REMOVED lines=24> */
[----:B--2---:R-:W-:Y:S01]  /*3030*/  F2FP.F16.F32.PACK_AB R4, R206, R201 ;  /* 0x000000c9ce04723e */ /* 0x004fe200000000ff */
[----:B------:R-:W-:Y:S01]  /*3040*/  FADD.FTZ R201, R201, R196 ;  /* 0x000000c4c9c97221 */ /* 0x000fe20000010000 */
[----:B-1----:R-:W-:Y:S01]  /*3050*/  F2FP.F16.F32.PACK_AB R5, R232, R205 ;  /* 0x000000cde805723e */ /* 0x002fe200000000ff */
[----:B------:R-:W-:Y:S01]  /*3060*/  FADD.FTZ R205, R205, R204 ;  /* 0x000000cccdcd7221 */ /* 0x000fe20000010000 */
[----:B---3--:R-:W-:Y:S01]  /*3070*/  F2FP.F16.F32.PACK_AB R6, R208, R203 ;  /* 0x000000cbd006723e */ /* 0x008fe200000000ff */
[----:B------:R-:W-:Y:S01]  /*3080*/  FADD.FTZ R206, R206, R201 ;  /* 0x000000c9cece7221 */ /* 0x000fe20000010000 */
[----:B----4-:R-:W-:Y:S01]  /*3090*/  F2FP.F16.F32.PACK_AB R7, R236, R207 ;  /* 0x000000cfec07723e */ /* 0x010fe200000000ff */
[----:B------:R-:W-:-:S02]  /*30a0*/  FADD.FTZ R232, R232, R205 ;  /* 0x000000cde8e87221 */ /* 0x000fc40000010000 */
[----:B------:R-:W-:Y:S02]  /*30b0*/  FADD.FTZ R203, R203, R206 ;  /* 0x000000cecbcb7221 */ /* 0x000fe40000010000 */
[----:B------:R-:W-:Y:S02]  /*30c0*/  FADD.FTZ R207, R207, R232 ;  /* 0x000000e8cfcf7221 */ /* 0x000fe40000010000 */
[----:B------:R-:W-:Y:S01]  /*30d0*/  HMMA.16816.F32 R160, R4, R172, R160 ;  /* 0x000000ac04a0723c */ /* 0x000fe200000018a0 */
[----:B------:R-:W-:Y:S01]  /*30e0*/  FADD.FTZ R235, R208, R203 ;  /* 0x000000cbd0eb7221 */ /* 0x000fe20000010000 */
[----:B------:R-:W-:Y:S01]  /*30f0*/  FADD.FTZ R232, R236, R207 ;  /* 0x000000cfece87221 */ /* 0x000fe20000010000 */
[----:B------:R-:W-:-:S03]  /*3100*/  VIADD R208, R219, 0x1800 ;  /* 0x00001800dbd07836 */ /* 0x000fc60000000000 */
        /* <DEDUP_REMOVED lines=18> */
[----:B------:R-:W-:Y:S02]  /*3230*/  USHF.L.U32 UR14, UR6, 0x6, URZ ;  /* 0x00000006060e7899 */ /* 0x000fe4000800063f */
[----:B------:R-:W-:Y:S01]  /*3240*/  USHF.L.U64.HI UR5, UR6, 0x6, UR7 ;  /* 0x0000000606057899 */ /* 0x000fe20008010207 */
[----:B------:R-:W-:Y:S03]  /*3250*/  BAR.SYNC.DEFER_BLOCKING 0x0 ;  /* 0x0000000000007b1d */ /* 0x000fe60000010000 */
[----:B------:R-:W-:Y:S02]  /*3260*/  IADD3 R4, P1, R248, -UR14, RZ ;  /* 0x8000000ef8047c10 */ /* 0x000fe4000ff3e0ff */
[----:B------:R-:W-:Y:S02]  /*3270*/  IADD3 R250, P0, R178, -UR14, RZ ;  /* 0x8000000eb2fa7c10 */ /* 0x000fe4000ff1e0ff */
[----:B------:R-:W-:-:S02]  /*3280*/  IADD3.X R5, R249, ~UR5, RZ, P1, !PT ;  /* 0x80000005f9057c10 */ /* 0x000fc40008ffe4ff */
[----:B------:R-:W-:Y:S02]  /*3290*/  IADD3.X R251, R179, ~UR5, RZ, P0, !PT ;  /* 0x80000005b3fb7c10 */ /* 0x000fe400087fe4ff */
[----:B------:R-:W-:Y:S01]  /*32a0*/  ISETP.NE.AND P0, PT, R169, 0x2, PT ;  /* 0x00000002a900780c */ /* 0x000fe20003f05270 */
[----:B------:R-:W-:Y:S01]  /*32b0*/  @!PT LDS RZ, [RZ] ;  /* 0x00000000fffff984 */ /* 0x000fe20000000800 */
[----:B------:R-:W-:Y:S01]  /*32c0*/  @!PT LDS RZ, [RZ] ;  /* 0x00000000fffff984 */ /* 0x000fe20000000800 */
[----:B------:R-:W-:Y:S01]  /*32d0*/  @!PT LDS RZ, [RZ] ;  /* 0x00000000fffff984 */ /* 0x000fe20000000800 */
[----:B------:R-:W-:Y:S04]  /*32e0*/  LDGSTS.E.BYPASS.LTC128B.128 [R224+0xa000], desc[UR16][R4.64] ;  /* 0x0a00000004e07fae */ /* 0x000fe8000b901d50 */
[----:B------:R1:W-:Y:S04]  /*32f0*/  LDGSTS.E.BYPASS.LTC128B.128 [R224+0xb000], desc[UR16][R4.64+0x80] ;  /* 0x0b00008004e07fae */ /* 0x0003e8000b901d50 */
[----:B------:R2:W-:Y:S04]  /*3300*/  LDGSTS.E.BYPASS.LTC128B.128 [R224+0xa800], desc[UR16][R250.64] ;  /* 0x0a800000fae07fae */ /* 0x0005e8000b901d50 */
[----:B------:R2:W-:Y:S04]  /*3310*/  LDGSTS.E.BYPASS.LTC128B.128 [R224+0xb800], desc[UR16][R250.64+0x80] ;  /* 0x0b800080fae07fae */ /* 0x0005e8000b901d50 */
[----:B------:R-:W-:Y:S04]  /*3320*/  LDSM.16.M88.4 R172, [R222] ;  /* 0x00000000deac783b */ /* 0x000fe80000000200 */
[----:B------:R-:W1:Y:S04]  /*3330*/  LDSM.16.M88.4 R180, [R221] ;  /* 0x00000000ddb4783b */ /* 0x000e680000000200 */
[----:B------:R-:W3:Y:S04]  /*3340*/  LDSM.16.M88.4 R188, [R221+0x800] ;  /* 0x00080000ddbc783b */ /* 0x000ee80000000200 */
[----:B------:R-:W4:Y:S04]  /*3350*/  LDSM.16.M88.4 R196, [R222+0x2000] ;  /* 0x00200000dec4783b */ /* 0x000f280000000200 */
[----:B------:R-:W-:Y:S04]  /*3360*/  LDSM.16.M88.4 R184, [R220] ;  /* 0x00000000dcb8783b */ /* 0x000fe80000000200 */
[----:B------:R-:W5:Y:S04]  /*3370*/  LDSM.16.M88.4 R32, [R219] ;  /* 0x00000000db20783b */ /* 0x000f680000000200 */
[----:B------:R-:W2:Y:S04]  /*3380*/  LDSM.16.M88.4 R28, [R211] ;  /* 0x00000000d31c783b */ /* 0x000ea80000000200 */
[----:B------:R-:W2:Y:S04]  /*3390*/  LDSM.16.M88.4 R20, [R220+0x2000] ;  /* 0x00200000dc14783b */ /* 0x000ea80000000200 */
[----:B------:R-:W-:Y:S04]  /*33a0*/  LDSM.16.M88.4 R12, [R217] ;  /* 0x00000000d90c783b */ /* 0x000fe80000000200 */
[----:B------:R-:W2:Y:S04]  /*33b0*/  LDSM.16.M88.4 R16, [R218] ;  /* 0x00000000da10783b */ /* 0x000ea80000000200 */
[----:B------:R-:W2:Y:S01]  /*33c0*/  LDSM.16.M88.4 R192, [R217+0x800] ;  /* 0x00080000d9c0783b */ /* 0x000ea20000000200 */
[C---:B-1----:R-:W-:Y:S03]  /*33d0*/  HMMA.16816.F32 R4, R172.reuse, R180, RZ ;  /* 0x000000b4ac04723c */ /* 0x042fe600000018ff */
[----:B------:R-:W-:Y:S04]  /*33e0*/  LDSM.16.M88.4 R236, [R222+0x6000] ;  /* 0x00600000deec783b */ /* 0x000fe80000000200 */
[----:B------:R-:W-:Y:S01]  /*33f0*/  LDSM.16.M88.4 R244, [R209] ;  /* 0x00000000d1f4783b */ /* 0x000fe20000000200 */
[C---:B---3--:R-:W-:Y:S03]  /*3400*/  HMMA.16816.F32 R176, R172.reuse, R188, RZ ;  /* 0x000000bcacb0723c */ /* 0x048fe600000018ff */
[----:B------:R-:W-:Y:S03]  /*3410*/  LDSM.16.M88.4 R204, [R221+0x1800] ;  /* 0x00180000ddcc783b */ /* 0x000fe60000000200 */
[----:B------:R-:W-:Y:S01]  /*3420*/  HMMA.16816.F32 R24, R172, R182, RZ ;  /* 0x000000b6ac18723c */ /* 0x000fe200000018ff */
[----:B------:R-:W-:Y:S04]  /*3430*/  LDSM.16.M88.4 R240, [R217+0x1000] ;  /* 0x00100000d9f0783b */ /* 0x000fe80000000200 */
[----:B------:R-:W0:Y:S01]  /*3440*/  LDGDEPBAR ;  /* 0x00000000000079af */ /* 0x000e220000000000 */
[----:B----4-:R-:W-:Y:S06]  /*3450*/  HMMA.16816.F32 R8, R196, R180, RZ ;  /* 0x000000b4c408723c */ /* 0x010fec00000018ff */
[----:B------:R-:W-:Y:S06]  /*3460*/  HMMA.16816.F32 R172, R172, R190, RZ ;  /* 0x000000beacac723c */ /* 0x000fec00000018ff */
[C---:B------:R-:W-:Y:S06]  /*3470*/  HMMA.16816.F32 R180, R196.reuse, R182, RZ ;  /* 0x000000b6c4b4723c */ /* 0x040fec00000018ff */
[C---:B------:R-:W-:Y:S06]  /*3480*/  HMMA.16816.F32 R200, R196.reuse, R188, RZ ;  /* 0x000000bcc4c8723c */ /* 0x040fec00000018ff */
[----:B------:R-:W-:Y:S01]  /*3490*/  HMMA.16816.F32 R196, R196, R190, RZ ;  /* 0x000000bec4c4723c */ /* 0x000fe200000018ff */
[----:B------:R-:W1:Y:S05]  /*34a0*/  LDSM.16.M88.4 R188, [R218+0x2000] ;  /* 0x00200000dabc783b */ /* 0x000e6a0000000200 */
[C---:B-----5:R-:W-:Y:S06]  /*34b0*/  HMMA.16816.F32 R4, R184.reuse, R32, R4 ;  /* 0x00000020b804723c */ /* 0x060fec0000001804 */
[C---:B--2---:R-:W-:Y:S06]  /*34c0*/  HMMA.16816.F32 R176, R184.reuse, R28, R176 ;  /* 0x0000001cb8b0723c */ /* 0x044fec00000018b0 */
[C---:B------:R-:W-:Y:S06]  /*34d0*/  HMMA.16816.F32 R24, R184.reuse, R34, R24 ;  /* 0x00000022b818723c */ /* 0x040fec0000001818 */
[----:B------:R-:W-:Y:S01]  /*34e0*/  HMMA.16816.F32 R172, R184, R30, R172 ;  /* 0x0000001eb8ac723c */ /* 0x000fe200000018ac */
[----:B------:R-:W-:Y:S05]  /*34f0*/  LDSM.16.M88.4 R184, [R216] ;  /* 0x00000000d8b8783b */ /* 0x000fea0000000200 */
[C---:B------:R-:W-:Y:S06]  /*3500*/  HMMA.16816.F32 R8, R20.reuse, R32, R8 ;  /* 0x000000201408723c */ /* 0x040fec0000001808 */
[----:B------:R-:W-:Y:S01]  /*3510*/  HMMA.16816.F32 R180, R20, R34, R180 ;  /* 0x0000002214b4723c */ /* 0x000fe200000018b4 */
[----:B------:R-:W2:Y:S05]  /*3520*/  LDSM.16.M88.4 R32, [R210] ;  /* 0x00000000d220783b */ /* 0x000eaa0000000200 */
[----:B------:R-:W-:Y:S06]  /*3530*/  HMMA.16816.F32 R4, R16, R12, R4 ;  /* 0x0000000c1004723c */ /* 0x000fec0000001804 */
[C---:B------:R-:W-:Y:S06]  /*3540*/  HMMA.16816.F32 R200, R20.reuse, R28, R200 ;  /* 0x0000001c14c8723c */ /* 0x040fec00000018c8 */
[----:B------:R-:W-:Y:S01]  /*3550*/  HMMA.16816.F32 R196, R20, R30, R196 ;  /* 0x0000001e14c4723c */ /* 0x000fe200000018c4 */
[----:B------:R-:W3:Y:S04]  /*3560*/  LDSM.16.M88.4 R20, [R216+0x2000] ;  /* 0x00200000d814783b */ /* 0x000ee80000000200 */
[----:B------:R-:W-:Y:S01]  /*3570*/  LDSM.16.M88.4 R28, [R210+0x800] ;  /* 0x00080000d21c783b */ /* 0x000fe20000000200 */
[C---:B------:R-:W-:Y:S06]  /*3580*/  HMMA.16816.F32 R176, R16.reuse, R192, R176 ;  /* 0x000000c010b0723c */ /* 0x040fec00000018b0 */
[C---:B------:R-:W-:Y:S06]  /*3590*/  HMMA.16816.F32 R24, R16.reuse, R14, R24 ;  /* 0x0000000e1018723c */ /* 0x040fec0000001818 */
[----:B------:R-:W-:Y:S01]  /*35a0*/  HMMA.16816.F32 R172, R16, R194, R172 ;  /* 0x000000c210ac723c */ /* 0x000fe200000018ac */
[----:B------:R-:W-:Y:S05]  /*35b0*/  LDSM.16.M88.4 R16, [R222+0x4000] ;  /* 0x00400000de10783b */ /* 0x000fea0000000200 */
[C---:B-1----:R-:W-:Y:S06]  /*35c0*/  HMMA.16816.F32 R8, R188.reuse, R12, R8 ;  /* 0x0000000cbc08723c */ /* 0x042fec0000001808 */
[----:B------:R-:W-:Y:S01]  /*35d0*/  HMMA.16816.F32 R180, R188, R14, R180 ;  /* 0x0000000ebcb4723c */ /* 0x000fe200000018b4 */
[----:B------:R-:W1:Y:S05]  /*35e0*/  LDSM.16.M88.4 R12, [R221+0x1000] ;  /* 0x00100000dd0c783b */ /* 0x000e6a0000000200 */
[----:B--2---:R-:W-:Y:S06]  /*35f0*/  HMMA.16816.F32 R4, R184, R32, R4 ;  /* 0x00000020b804723c */ /* 0x004fec0000001804 */
[C---:B------:R-:W-:Y:S06]  /*3600*/  HMMA.16816.F32 R200, R188.reuse, R192, R200 ;  /* 0x000000c0bcc8723c */ /* 0x040fec00000018c8 */
[----:B------:R-:W-:Y:S01]  /*3610*/  HMMA.16816.F32 R196, R188, R194, R196 ;  /* 0x000000c2bcc4723c */ /* 0x000fe200000018c4 */
[----:B------:R-:W2:Y:S04]  /*3620*/  LDSM.16.M88.4 R192, [R220+0x4000] ;  /* 0x00400000dcc0783b */ /* 0x000ea80000000200 */
[----:B------:R-:W4:Y:S01]  /*3630*/  LDSM.16.M88.4 R188, [R220+0x6000] ;  /* 0x00600000dcbc783b */ /* 0x000f220000000200 */
[----:B---3--:R-:W-:Y:S06]  /*3640*/  HMMA.16816.F32 R8, R20, R32, R8 ;  /* 0x000000201408723c */ /* 0x008fec0000001808 */
[-C--:B------:R-:W-:Y:S06]  /*3650*/  HMMA.16816.F32 R24, R184, R34.reuse, R24 ;  /* 0x00000022b818723c */ /* 0x080fec0000001818 */
[----:B------:R-:W-:Y:S01]  /*3660*/  HMMA.16816.F32 R180, R20, R34, R180 ;  /* 0x0000002214b4723c */ /* 0x000fe200000018b4 */
[----:B------:R-:W3:Y:S05]  /*3670*/  LDSM.16.M88.4 R32, [R218+0x4000] ;  /* 0x00400000da20783b */ /* 0x000eea0000000200 */
[-C--:B-1----:R-:W-:Y:S06]  /*3680*/  HMMA.16816.F32 R4, R16, R12.reuse, R4 ;  /* 0x0000000c1004723c */ /* 0x082fec0000001804 */
[----:B------:R-:W-:Y:S06]  /*3690*/  HMMA.16816.F32 R8, R236, R12, R8 ;  /* 0x0000000cec08723c */ /* 0x000fec0000001808 */
[C---:B------:R-:W-:Y:S06]  /*36a0*/  HMMA.16816.F32 R176, R184.reuse, R28, R176 ;  /* 0x0000001cb8b0723c */ /* 0x040fec00000018b0 */
[----:B------:R-:W-:Y:S01]  /*36b0*/  HMMA.16816.F32 R172, R184, R30, R172 ;  /* 0x0000001eb8ac723c */ /* 0x000fe200000018ac */
[----:B------:R-:W-:Y:S05]  /*36c0*/  LDSM.16.M88.4 R184, [R208] ;  /* 0x00000000d0b8783b */ /* 0x000fea0000000200 */
[----:B--2---:R-:W-:Y:S06]  /*36d0*/  HMMA.16816.F32 R4, R192, R244, R4 ;  /* 0x000000f4c004723c */ /* 0x004fec0000001804 */
[C---:B------:R-:W-:Y:S06]  /*36e0*/  HMMA.16816.F32 R200, R20.reuse, R28, R200 ;  /* 0x0000001c14c8723c */ /* 0x040fec00000018c8 */
[----:B------:R-:W-:Y:S01]  /*36f0*/  HMMA.16816.F32 R196, R20, R30, R196 ;  /* 0x0000001e14c4723c */ /* 0x000fe200000018c4 */
[----:B------:R-:W1:Y:S04]  /*3700*/  LDSM.16.M88.4 R28, [R218+0x6000] ;  /* 0x00600000da1c783b */ /* 0x000e680000000200 */
[----:B------:R-:W-:Y:S01]  /*3710*/  LDSM.16.M88.4 R20, [R216+0x4000] ;  /* 0x00400000d814783b */ /* 0x000fe20000000200 */
[-C--:B------:R-:W-:Y:S06]  /*3720*/  HMMA.16816.F32 R24, R16, R14.reuse, R24 ;  /* 0x0000000e1018723c */ /* 0x080fec0000001818 */
[----:B------:R-:W-:Y:S01]  /*3730*/  HMMA.16816.F32 R180, R236, R14, R180 ;  /* 0x0000000eecb4723c */ /* 0x000fe200000018b4 */
[----:B------:R-:W2:Y:S05]  /*3740*/  LDSM.16.M88.4 R12, [R210+0x1000] ;  /* 0x00100000d20c783b */ /* 0x000eaa0000000200 */
[----:B----4-:R-:W-:Y:S06]  /*3750*/  HMMA.16816.F32 R8, R188, R244, R8 ;  /* 0x000000f4bc08723c */ /* 0x010fec0000001808 */
[C---:B------:R-:W-:Y:S06]  /*3760*/  HMMA.16816.F32 R176, R16.reuse, R204, R176 ;  /* 0x000000cc10b0723c */ /* 0x040fec00000018b0 */
[----:B------:R-:W-:Y:S01]  /*3770*/  HMMA.16816.F32 R172, R16, R206, R172 ;  /* 0x000000ce10ac723c */ /* 0x000fe200000018ac */
[----:B------:R-:W4:Y:S05]  /*3780*/  LDSM.16.M88.4 R16, [R216+0x6000] ;  /* 0x00600000d810783b */ /* 0x000f2a0000000200 */
[-C--:B---3--:R-:W-:Y:S06]  /*3790*/  HMMA.16816.F32 R4, R32, R240.reuse, R4 ;  /* 0x000000f02004723c */ /* 0x088fec0000001804 */
[----:B-1----:R-:W-:Y:S06]  /*37a0*/  HMMA.16816.F32 R8, R28, R240, R8 ;  /* 0x000000f01c08723c */ /* 0x002fec0000001808 */
[C---:B------:R-:W-:Y:S06]  /*37b0*/  HMMA.16816.F32 R24, R192.reuse, R246, R24 ;  /* 0x000000f6c018723c */ /* 0x040fec0000001818 */
[----:B------:R-:W-:Y:S06]  /*37c0*/  HMMA.16816.F32 R176, R192, R184, R176 ;  /* 0x000000b8c0b0723c */ /* 0x000fec00000018b0 */
[----:B--2---:R-:W-:Y:S06]  /*37d0*/  HMMA.16816.F32 R4, R20, R12, R4 ;  /* 0x0000000c1404723c */ /* 0x004fec0000001804 */
[----:B------:R-:W-:Y:S01]  /*37e0*/  HMMA.16816.F32 R172, R192, R186, R172 ;  /* 0x000000bac0ac723c */ /* 0x000fe200000018ac */
[----:B------:R-:W1:Y:S05]  /*37f0*/  LDSM.16.M88.4 R192, [R217+0x1800] ;  /* 0x00180000d9c0783b */ /* 0x000e6a0000000200 */
[----:B------:R-:W-:Y:S06]  /*3800*/  HMMA.16816.F32 R200, R236, R204, R200 ;  /* 0x000000ccecc8723c */ /* 0x000fec00000018c8 */
[----:B----4-:R-:W-:Y:S06]  /*3810*/  HMMA.16816.F32 R8, R16, R12, R8 ;  /* 0x0000000c1008723c */ /* 0x010fec0000001808 */
[----:B------:R-:W-:Y:S01]  /*3820*/  FMUL.FTZ R0, R4, UR4 ;  /* 0x0000000404007c20 */ /* 0x000fe20008410000 */
[----:B------:R-:W-:Y:S01]  /*3830*/  FMUL.FTZ R12, R5, UR4 ;  /* 0x00000004050c7c20 */ /* 0x000fe20008410000 */
[----:B------:R-:W-:Y:S01]  /*3840*/  FMUL.FTZ R3, R6, UR4 ;  /* 0x0000000406037c20 */ /* 0x000fe20008410000 */
[----:B------:R-:W-:Y:S01]  /*3850*/  FMUL.FTZ R13, R7, UR4 ;  /* 0x00000004070d7c20 */ /* 0x000fe20008410000 */
[----:B------:R-:W-:Y:S01]  /*3860*/  HMMA.16816.F32 R196, R236, R206, R196 ;  /* 0x000000ceecc4723c */ /* 0x000fe200000018c4 */
[----:B------:R-:W2:Y:S01]  /*3870*/  LDSM.16.M88.4 R4, [R210+0x1800] ;  /* 0x00180000d204783b */ /* 0x000ea20000000200 */
[----:B------:R-:W3:Y:S01]  /*3880*/  MUFU.TANH R0, R0 ;  /* 0x0000000000007308 */ /* 0x000ee20000002400 */
[----:B------:R-:W-:-:S04]  /*3890*/  DEPBAR.LE SB0, 0x0 ;  /* 0x000080000000791a */ /* 0x000fc80000000000 */
[----:B------:R-:W-:Y:S03]  /*38a0*/  HMMA.16816.F32 R180, R188, R246, R180 ;  /* 0x000000f6bcb4723c */ /* 0x000fe600000018b4 */
[----:B------:R-:W4:Y:S03]  /*38b0*/  MUFU.TANH R12, R12 ;  /* 0x0000000c000c7308 */ /* 0x000f260000002400 */
[----:B------:R-:W-:Y:S01]  /*38c0*/  HMMA.16816.F32 R24, R32, R242, R24 ;  /* 0x000000f22018723c */ /* 0x000fe20000001818 */
[----:B------:R-:W-:-:S04]  /*38d0*/  FMUL.FTZ R8, R8, UR4 ;  /* 0x0000000408087c20 */ /* 0x000fc80008410000 */
[----:B------:R-:W5:Y:S01]  /*38e0*/  MUFU.TANH R13, R13 ;  /* 0x0000000d000d7308 */ /* 0x000f620000002400 */
[----:B-1----:R-:W-:Y:S06]  /*38f0*/  HMMA.16816.F32 R176, R32, R192, R176 ;  /* 0x000000c020b0723c */ /* 0x002fec00000018b0 */
[C---:B------:R-:W-:Y:S01]  /*3900*/  HMMA.16816.F32 R200, R188.reuse, R184, R200 ;  /* 0x000000b8bcc8723c */ /* 0x040fe200000018c8 */
[----:B------:R-:W-:Y:S05]  /*3910*/  MUFU.TANH R3, R3 ;  /* 0x0000000300037308 */ /* 0x000fea0000002400 */
[----:B------:R-:W-:Y:S03]  /*3920*/  HMMA.16816.F32 R196, R188, R186, R196 ;  /* 0x000000babcc4723c */ /* 0x000fe600000018c4 */
[----:B------:R-:W-:Y:S03]  /*3930*/  MUFU.TANH R8, R8 ;  /* 0x0000000800087308 */ /* 0x000fe60000002400 */
[----:B------:R-:W-:Y:S06]  /*3940*/  HMMA.16816.F32 R172, R32, R194, R172 ;  /* 0x000000c220ac723c */ /* 0x000fec00000018ac */
[----:B------:R-:W-:Y:S06]  /*3950*/  HMMA.16816.F32 R180, R28, R242, R180 ;  /* 0x000000f21cb4723c */ /* 0x000fec00000018b4 */
[C---:B------:R-:W-:Y:S06]  /*3960*/  HMMA.16816.F32 R24, R20.reuse, R14, R24 ;  /* 0x0000000e1418723c */ /* 0x040fec0000001818 */
[----:B--2---:R-:W-:Y:S06]  /*3970*/  HMMA.16816.F32 R176, R20, R4, R176 ;  /* 0x0000000414b0723c */ /* 0x004fec00000018b0 */
[C---:B------:R-:W-:Y:S06]  /*3980*/  HMMA.16816.F32 R200, R28.reuse, R192, R200 ;  /* 0x000000c01cc8723c */ /* 0x040fec00000018c8 */
[----:B------:R-:W-:Y:S06]  /*3990*/  HMMA.16816.F32 R196, R28, R194, R196 ;  /* 0x000000c21cc4723c */ /* 0x000fec00000018c4 */
[----:B------:R-:W-:Y:S06]  /*39a0*/  HMMA.16816.F32 R172, R20, R6, R172 ;  /* 0x0000000614ac723c */ /* 0x000fec00000018ac */
[----:B------:R-:W-:Y:S01]  /*39b0*/  HMMA.16816.F32 R180, R16, R14, R180 ;  /* 0x0000000e10b4723c */ /* 0x000fe200000018b4 */
[----:B------:R-:W-:Y:S01]  /*39c0*/  FMUL.FTZ R206, R176, UR4 ;  /* 0x00000004b0ce7c20 */ /* 0x000fe20008410000 */
[----:B------:R-:W-:-:S02]  /*39d0*/  VIADD R176, R169, 0xfffffffe ;  /* 0xfffffffea9b07836 */ /* 0x000fc40000000000 */
[----:B------:R-:W-:Y:S01]  /*39e0*/  FMUL.FTZ R177, R177, UR4 ;  /* 0x00000004b1b17c20 */ /* 0x000fe20008410000 */
[----:B------:R-:W-:Y:S01]  /*39f0*/  FMUL.FTZ R20, R178, UR4 ;  /* 0x00000004b2147c20 */ /* 0x000fe20008410000 */
[----:B------:R-:W-:Y:S01]  /*3a00*/  FMUL.FTZ R179, R179, UR4 ;  /* 0x00000004b3b37c20 */ /* 0x000fe20008410000 */
[C---:B------:R-:W-:Y:S01]  /*3a10*/  HMMA.16816.F32 R200, R16.reuse, R4, R200 ;  /* 0x0000000410c8723c */ /* 0x040fe200000018c8 */
[----:B------:R-:W-:Y:S01]  /*3a20*/  FMUL.FTZ R14, R9, UR4 ;  /* 0x00000004090e7c20 */ /* 0x000fe20008410000 */
[----:B------:R-:W-:Y:S01]  /*3a30*/  FMUL.FTZ R9, R10, UR4 ;  /* 0x000000040a097c20 */ /* 0x000fe20008410000 */
[----:B------:R-:W-:Y:S01]  /*3a40*/  FMUL.FTZ R10, R11, UR4 ;  /* 0x000000040b0a7c20 */ /* 0x000fe20008410000 */
[----:B------:R-:W-:Y:S01]  /*3a50*/  FMUL.FTZ R11, R24, UR4 ;  /* 0x00000004180b7c20 */ /* 0x000fe20008410000 */
[----:B------:R-:W-:Y:S01]  /*3a60*/  FMUL.FTZ R24, R25, UR4 ;  /* 0x0000000419187c20 */ /* 0x000fe20008410000 */
[----:B------:R-:W-:Y:S01]  /*3a70*/  HMMA.16816.F32 R196, R16, R6, R196 ;  /* 0x0000000610c4723c */ /* 0x000fe200000018c4 */
[----:B------:R-:W1:Y:S01]  /*3a80*/  MUFU.TANH R14, R14 ;  /* 0x0000000e000e7308 */ /* 0x000e620000002400 */
[----:B------:R-:W-:-:S02]  /*3a90*/  IMAD R5, R176, 0x20, R164 ;  /* 0x00000020b0057824 */ /* 0x000fc400078e02a4 */
[----:B------:R-:W-:Y:S01]  /*3aa0*/  FMUL.FTZ R15, R26, UR4 ;  /* 0x000000041a0f7c20 */ /* 0x000fe20008410000 */
[----:B------:R-:W-:Y:S01]  /*3ab0*/  FMUL.FTZ R25, R27, UR4 ;  /* 0x000000041b197c20 */ /* 0x000fe20008410000 */
[C---:B------:R-:W-:Y:S01]  /*3ac0*/  VIADD R21, R5.reuse, 0x1 ;  /* 0x0000000105157836 */ /* 0x040fe20000000000 */
[CC--:B------:R-:W-:Y:S01]  /*3ad0*/  ISETP.GE.AND P5, PT, R5.reuse, R234.reuse, PT ;  /* 0x000000ea0500720c */ /* 0x0c0fe20003fa6270 */
[----:B------:R-:W-:Y:S01]  /*3ae0*/  VIADD R7, R5, 0x8 ;  /* 0x0000000805077836 */ /* 0x000fe20000000000 */
[----:B------:R-:W2:Y:S01]  /*3af0*/  MUFU.TANH R11, R11 ;  /* 0x0000000b000b7308 */ /* 0x000ea20000002400 */
[----:B------:R-:W-:Y:S01]  /*3b00*/  FMUL.FTZ R4, R172, UR4 ;  /* 0x00000004ac047c20 */ /* 0x000fe20008410000 */
[----:B------:R-:W-:Y:S01]  /*3b10*/  ISETP.GE.AND P4, PT, R21, R234, PT ;  /* 0x000000ea1500720c */ /* 0x000fe20003f86270 */
[----:B------:R-:W-:Y:S01]  /*3b20*/  VIADD R23, R5, 0x9 ;  /* 0x0000000905177836 */ /* 0x000fe20000000000 */
[-C--:B------:R-:W-:Y:S01]  /*3b30*/  ISETP.GE.AND P2, PT, R21, R171.reuse, PT ;  /* 0x000000ab1500720c */ /* 0x080fe20003f46270 */
[----:B------:R-:W-:Y:S01]  /*3b40*/  VIADD R19, R5, 0x11 ;  /* 0x0000001105137836 */ /* 0x000fe20000000000 */
[----:B------:R-:W-:Y:S01]  /*3b50*/  ISETP.GE.AND P3, PT, R21, R170, PT ;  /* 0x000000aa1500720c */ /* 0x000fe20003f66270 */
[----:B------:R-:W-:Y:S01]  /*3b60*/  VIADD R17, R5, 0x18 ;  /* 0x0000001805117836 */ /* 0x000fe20000000000 */
[----:B------:R-:W2:Y:S01]  /*3b70*/  MUFU.TANH R24, R24 ;  /* 0x0000001800187308 */ /* 0x000ea20000002400 */
[----:B---3--:R-:W-:Y:S01]  /*3b80*/  FSEL R0, R0, -INF , !P5 ;  /* 0xff80000000007808 */ /* 0x008fe20006800000 */
[----:B------:R-:W-:Y:S01]  /*3b90*/  FMUL.FTZ R26, R180, UR4 ;  /* 0x00000004b41a7c20 */ /* 0x000fe20008410000 */
[----:B------:R-:W-:Y:S01]  /*3ba0*/  ISETP.GE.AND P1, PT, R21, R2, PT ;  /* 0x000000021500720c */ /* 0x000fe20003f26270 */
[----:B------:R-:W-:Y:S01]  /*3bb0*/  VIADD R21, R5, 0x10 ;  /* 0x0000001005157836 */ /* 0x000fe20000000000 */
[----:B----4-:R-:W-:Y:S01]  /*3bc0*/  FSEL R12, R12, -INF , !P4 ;  /* 0xff8000000c0c7808 */ /* 0x010fe20006000000 */
[----:B------:R-:W-:Y:S01]  /*3bd0*/  FMUL.FTZ R27, R181, UR4 ;  /* 0x00000004b51b7c20 */ /* 0x000fe20008410000 */
[----:B-----5:R-:W-:Y:S01]  /*3be0*/  FSEL R6, R13, -INF , !P2 ;  /* 0xff8000000d067808 */ /* 0x020fe20005000000 */
[----:B------:R-:W3:Y:S01]  /*3bf0*/  MUFU.TANH R206, R206 ;  /* 0x000000ce00ce7308 */ /* 0x000ee20000002400 */
[C---:B------:R-:W-:Y:S01]  /*3c00*/  ISETP.GE.AND P6, PT, R5.reuse, R171, PT ;  /* 0x000000ab0500720c */ /* 0x040fe20003fc6270 */
[C---:B------:R-:W-:Y:S01]  /*3c10*/  VIADD R13, R5.reuse, 0x19 ;  /* 0x00000019050d7836 */ /* 0x040fe20000000000 */
[C---:B------:R-:W-:Y:S01]  /*3c20*/  ISETP.GE.AND P4, PT, R5.reuse, R170, PT ;  /* 0x000000aa0500720c */ /* 0x040fe20003f86270 */
[----:B------:R-:W-:Y:S01]  /*3c30*/  FMUL.FTZ R32, R182, UR4 ;  /* 0x00000004b6207c20 */ /* 0x000fe20008410000 */
[----:B------:R-:W-:Y:S01]  /*3c40*/  ISETP.GE.AND P2, PT, R5, R2, PT ;  /* 0x000000020500720c */ /* 0x000fe20003f46270 */
[----:B------:R-:W-:Y:S01]  /*3c50*/  FMUL.FTZ R33, R183, UR4 ;  /* 0x00000004b7217c20 */ /* 0x000fe20008410000 */
[----:B------:R-:W-:Y:S01]  /*3c60*/  ISETP.GE.AND P5, PT, R7, R234, PT ;  /* 0x000000ea0700720c */ /* 0x000fe20003fa6270 */
[----:B------:R-:W4:Y:S01]  /*3c70*/  MUFU.TANH R204, R177 ;  /* 0x000000b100cc7308 */ /* 0x000f220000002400 */
[----:B-1----:R-:W-:Y:S01]  /*3c80*/  FSEL R5, R14, -INF , !P3 ;  /* 0xff8000000e057808 */ /* 0x002fe20005800000 */
[----:B------:R-:W-:Y:S01]  /*3c90*/  FMUL.FTZ R14, R173, UR4 ;  /* 0x00000004ad0e7c20 */ /* 0x000fe20008410000 */
[----:B------:R-:W-:Y:S01]  /*3ca0*/  FMNMX.FTZ R29, R168, R0, !PT ;  /* 0x00000000a81d7209 */ /* 0x000fe20007810000 */
[----:B------:R-:W-:Y:S01]  /*3cb0*/  FMUL.FTZ R240, R202, UR4 ;  /* 0x00000004caf07c20 */ /* 0x000fe20008410000 */
[----:B--2---:R-:W-:Y:S01]  /*3cc0*/  FSEL R16, R11, -INF , !P5 ;  /* 0xff8000000b107808 */ /* 0x004fe20006800000 */
[----:B------:R-:W-:Y:S01]  /*3cd0*/  FMUL.FTZ R200, R200, UR4 ;  /* 0x00000004c8c87c20 */ /* 0x000fe20008410000 */
[-C--:B------:R-:W-:Y:S01]  /*3ce0*/  ISETP.GE.AND P3, PT, R23, R234.reuse, PT ;  /* 0x000000ea1700720c */ /* 0x080fe20003f66270 */
[----:B------:R-:W1:Y:S01]  /*3cf0*/  MUFU.TANH R4, R4 ;  /* 0x0000000400047308 */ /* 0x000e620000002400 */
[----:B------:R-:W-:Y:S01]  /*3d00*/  FMNMX.FTZ R11, R12, R29, !PT ;  /* 0x0000001d0c0b7209 */ /* 0x000fe20007810000 */
[----:B------:R-:W-:Y:S01]  /*3d10*/  FMUL.FTZ R201, R201, UR4 ;  /* 0x00000004c9c97c20 */ /* 0x000fe20008410000 */
[----:B------:R-:W-:-:S02]  /*3d20*/  ISETP.GE.AND P5, PT, R21, R234, PT ;  /* 0x000000ea1500720c */ /* 0x000fc40003fa6270 */
[----:B------:R-:W-:Y:S02]  /*3d30*/  FSEL R24, R24, -INF , !P3 ;  /* 0xff80000018187808 */ /* 0x000fe40005800000 */
[----:B------:R-:W-:Y:S01]  /*3d40*/  FMNMX.FTZ R11, R16, R11, !PT ;  /* 0x0000000b100b7209 */ /* 0x000fe20007810000 */
[----:B------:R-:W2:Y:S01]  /*3d50*/  MUFU.TANH R14, R14 ;  /* 0x0000000e000e7308 */ /* 0x000ea20000002400 */
[-C--:B------:R-:W-:Y:S02]  /*3d60*/  ISETP.GE.AND P3, PT, R19, R234.reuse, PT ;  /* 0x000000ea1300720c */ /* 0x080fe40003f66270 */
[----:B---3--:R-:W-:Y:S02]  /*3d70*/  FSEL R206, R206, -INF , !P5 ;  /* 0xff800000cece7808 */ /* 0x008fe40006800000 */
[----:B------:R-:W-:Y:S02]  /*3d80*/  FMNMX.FTZ R11, R24, R11, !PT ;  /* 0x0000000b180b7209 */ /* 0x000fe40007810000 */
[----:B------:R-:W-:Y:S01]  /*3d90*/  ISETP.GE.AND P5, PT, R17, R234, PT ;  /* 0x000000ea1100720c */ /* 0x000fe20003fa6270 */
[----:B------:R-:W3:Y:S01]  /*3da0*/  MUFU.TANH R9, R9 ;  /* 0x0000000900097308 */ /* 0x000ee20000002400 */
[----:B----4-:R-:W-:-:S02]  /*3db0*/  FSEL R204, R204, -INF , !P3 ;  /* 0xff800000cccc7808 */ /* 0x010fc40005800000 */
[----:B------:R-:W-:Y:S02]  /*3dc0*/  FMNMX.FTZ R11, R206, R11, !PT ;  /* 0x0000000bce0b7209 */ /* 0x000fe40007810000 */
[----:B------:R-:W-:Y:S02]  /*3dd0*/  ISETP.GE.AND P3, PT, R13, R234, PT ;  /* 0x000000ea0d00720c */ /* 0x000fe40003f66270 */
[----:B-1----:R-:W-:Y:S01]  /*3de0*/  FSEL R202, R4, -INF , !P5 ;  /* 0xff80000004ca7808 */ /* 0x002fe20006800000 */
[----:B------:R-:W1:Y:S01]  /*3df0*/  MUFU.TANH R10, R10 ;  /* 0x0000000a000a7308 */ /* 0x000e620000002400 */
[----:B------:R-:W-:Y:S02]  /*3e00*/  FMNMX.FTZ R11, R204, R11, !PT ;  /* 0x0000000bcc0b7209 */ /* 0x000fe40007810000 */
[----:B------:R-:W-:Y:S02]  /*3e10*/  ISETP.GE.AND P5, PT, R7, R171, PT ;  /* 0x000000ab0700720c */ /* 0x000fe40003fa6270 */
[----:B------:R-:W-:-:S03]  /*3e20*/  FMNMX.FTZ R4, R202, R11, !PT ;  /* 0x0000000bca047209 */ /* 0x000fc60007810000 */
[----:B------:R-:W4:Y:S08]  /*3e30*/  MUFU.TANH R15, R15 ;  /* 0x0000000f000f7308 */ /* 0x000f300000002400 */
        /* <DEDUP_REMOVED lines=9> */
[----:B------:R2:W1:Y:S02]  /*3ed0*/  MUFU.TANH R239, R201 ;  /* 0x000000c900ef7308 */ /* 0x0004640000002400 */
[----:B--2---:R-:W-:Y:S01]  /*3ee0*/  FSEL R201, R14, -INF , !P3 ;  /* 0xff8000000ec97808 */ /* 0x004fe20005800000 */
[----:B------:R-:W-:Y:S01]  /*3ef0*/  BAR.SYNC.DEFER_BLOCKING 0x0 ;  /* 0x0000000000007b1d */ /* 0x000fe20000010000 */
[----:B------:R-:W-:-:S02]  /*3f00*/  ISETP.GE.AND P3, PT, R7, R170, PT ;  /* 0x000000aa0700720c */ /* 0x000fc40003f66270 */
[----:B------:R-:W-:-:S03]  /*3f10*/  FMNMX.FTZ R11, R201, R4, !PT ;  /* 0x00000004c90b7209 */ /* 0x000fc60007810000 */
[----:B-1-34-:R-:W-:Y:S08]  /*3f20*/  @!P0 BRA `(.L_x_1083) ;  /* 0x0000000000508947 */ /* 0x01aff00003800000 */
[----:B------:R-:W-:-:S04]  /*3f30*/  VIADD R29, R169, 0xfffffffd ;  /* 0xfffffffda91d7836 */ /* 0x000fc80000000000 */
[----:B------:R-:W-:Y:S01]  /*3f40*/  IMAD.WIDE.U32 R30, R29, UR8, RZ ;  /* 0x000000081d1e7c25 */ /* 0x000fe2000f8e00ff */
[----:B------:R-:W-:Y:S02]  /*3f50*/  SHF.R.S32.HI R4, RZ, 0x1f, R29 ;  /* 0x0000001fff047819 */ /* 0x000fe4000001141d */
[----:B------:R-:W-:-:S03]  /*3f60*/  LEA R14, P0, R30, R226, 0x5 ;  /* 0x000000e21e0e7211 */ /* 0x000fc600078028ff */
[----:B------:R-:W-:-:S04]  /*3f70*/  IMAD R4, R4, UR8, RZ ;  /* 0x0000000804047c24 */ /* 0x000fc8000f8e02ff */
[----:B------:R-:W-:-:S04]  /*3f80*/  IMAD R4, R29, UR9, R4 ;  /* 0x000000091d047c24 */ /* 0x000fc8000f8e0204 */
[----:B------:R-:W-:-:S05]  /*3f90*/  IMAD.IADD R29, R31, 0x1, R4 ;  /* 0x000000011f1d7824 */ /* 0x000fca00078e0204 */
[----:B------:R-:W-:Y:S02]  /*3fa0*/  LEA.HI.X R29, R30, R231, R29, 0x5, P0 ;  /* 0x000000e71e1d7211 */ /* 0x000fe400000f2c1d */
[----:B------:R-:W-:-:S04]  /*3fb0*/  LEA R28, P0, R14, UR10, 0x1 ;  /* 0x0000000a0e1c7c11 */ /* 0x000fc8000f8008ff */
[----:B------:R-:W-:Y:S02]  /*3fc0*/  LEA.HI.X R29, R14, UR11, R29, 0x1, P0 ;  /* 0x0000000b0e1d7c11 */ /* 0x000fe400080f0c1d */
[----:B------:R-:W-:-:S03]  /*3fd0*/  IADD3 R30, P0, R28, UR19, RZ ;  /* 0x000000131c1e7c10 */ /* 0x000fc6000ff1e0ff */
[----:B------:R-:W-:Y:S01]  /*3fe0*/  @!PT LDS RZ, [RZ] ;  /* 0x00000000fffff984 */ /* 0x000fe20000000800 */
[----:B------:R-:W-:Y:S01]  /*3ff0*/  @!PT LDS RZ, [RZ] ;  /* 0x00000000fffff984 */ /* 0x000fe20000000800 */
[----:B------:R-:W-:Y:S01]  /*4000*/  @!PT LDS RZ, [RZ] ;  /* 0x00000000fffff984 */ /* 0x000fe20000000800 */
[----:B------:R1:W-:Y:S01]  /*4010*/  LDGSTS.E.BYPASS.LTC128B.128 [R224+0x8000], desc[UR16][R28.64] ;  /* 0x080000001ce07fae */ /* 0x0003e2000b901d50 */
[----:B------:R-:W-:-:S03]  /*4020*/  IADD3.X R31, R29, UR18, RZ, P0, !PT ;  /* 0x000000121d1f7c10 */ /* 0x000fc600087fe4ff */
[----:B------:R1:W-:Y:S04]  /*4030*/  LDGSTS.E.BYPASS.LTC128B.128 [R224+0x9000], desc[UR16][R28.64+0x80] ;  /* 0x090000801ce07fae */ /* 0x0003e8000b901d50 */
[----:B------:R1:W-:Y:S04]  /*4040*/  LDGSTS.E.BYPASS.LTC128B.128 [R224+0x8800], desc[UR16][R30.64] ;  /* 0x088000001ee07fae */ /* 0x0003e8000b901d50 */
[----:B------:R1:W-:Y:S04]  /*4050*/  LDGSTS.E.BYPASS.LTC128B.128 [R224+0x9800], desc[UR16][R30.64+0x80] ;  /* 0x098000801ee07fae */ /* 0x0003e8000b901d50 */
[----:B------:R-:W0:Y:S02]  /*4060*/  LDGDEPBAR ;  /* 0x00000000000079af */ /* 0x000e240000000000 */
.L_x_1083:
[----:B------:R-:W2:Y:S01]  /*4070*/  SHFL.BFLY PT, R18, R11, 0x2, 0x1f ;  /* 0x0c401f000b127f89 */ /* 0x000ea200000e0000 */
[----:B------:R-:W-:Y:S01]  /*4080*/  FSEL R14, R15, -INF , !P5 ;  /* 0xff8000000f0e7808 */ /* 0x000fe20006800000 */
[----:B------:R-:W-:Y:S01]  /*4090*/  FMUL.FTZ R175, R175, UR4 ;  /* 0x00000004afaf7c20 */ /* 0x000fe20008410000 */
[-C--:B------:R-:W-:Y:S01]  /*40a0*/  ISETP.GE.AND P5, PT, R23, R171.reuse, PT ;  /* 0x000000ab1700720c */ /* 0x080fe20003fa6270 */
[----:B------:R-:W-:Y:S01]  /*40b0*/  FMUL.FTZ R174, R174, UR4 ;  /* 0x00000004aeae7c20 */ /* 0x000fe20008410000 */
[----:B------:R-:W-:Y:S01]  /*40c0*/  FMUL.FTZ R196, R196, UR4 ;  /* 0x00000004c4c47c20 */ /* 0x000fe20008410000 */
[----:B------:R-:W3:Y:S01]  /*40d0*/  MUFU.TANH R190, R175 ;  /* 0x000000af00be7308 */ /* 0x000ee20000002400 */
[----:B------:R-:W-:Y:S01]  /*40e0*/  FSEL R4, R25, -INF , !P5 ;  /* 0xff80000019047808 */ /* 0x000fe20006800000 */
[----:B------:R-:W-:Y:S01]  /*40f0*/  FMUL.FTZ R203, R203, UR4 ;  /* 0x00000004cbcb7c20 */ /* 0x000fe20008410000 */
[----:B------:R-:W-:Y:S01]  /*4100*/  ISETP.GE.AND P5, PT, R21, R171, PT ;  /* 0x000000ab1500720c */ /* 0x000fe20003fa6270 */
[----:B------:R-:W-:Y:S01]  /*4110*/  FMUL.FTZ R197, R197, UR4 ;  /* 0x00000004c5c57c20 */ /* 0x000fe20008410000 */
[----:B------:R-:W-:Y:S01]  /*4120*/  ISETP.GE.AND P0, PT, R7, R2, PT ;  /* 0x000000020700720c */ /* 0x000fe20003f06270 */
[----:B------:R-:W-:Y:S01]  /*4130*/  FMUL.FTZ R198, R198, UR4 ;  /* 0x00000004c6c67c20 */ /* 0x000fe20008410000 */
[----:B------:R-:W-:Y:S01]  /*4140*/  FSEL R200, R20, -INF , !P5 ;  /* 0xff80000014c87808 */ /* 0x000fe20006800000 */
[----:B------:R-:W4:Y:S01]  /*4150*/  MUFU.TANH R191, R174 ;  /* 0x000000ae00bf7308 */ /* 0x000f220000002400 */
[----:B------:R-:W-:Y:S01]  /*4160*/  FSEL R20, R3, -INF , !P6 ;  /* 0xff80000003147808 */ /* 0x000fe20007000000 */
[----:B------:R-:W-:Y:S01]  /*4170*/  FMUL.FTZ R199, R199, UR4 ;  /* 0x00000004c7c77c20 */ /* 0x000fe20008410000 */
[----:B------:R-:W-:-:S02]  /*4180*/  ISETP.GE.AND P5, PT, R21, R170, PT ;  /* 0x000000aa1500720c */ /* 0x000fc40003fa6270 */
[----:B------:R-:W-:Y:S02]  /*4190*/  FMNMX.FTZ R15, R167, R20, !PT ;  /* 0x00000014a70f7209 */ /* 0x000fe40007810000 */
[----:B------:R-:W-:Y:S01]  /*41a0*/  FSEL R207, R207, -INF , !P5 ;  /* 0xff800000cfcf7808 */ /* 0x000fe20006800000 */
[----:B------:R-:W5:Y:S01]  /*41b0*/  MUFU.TANH R205, R196 ;  /* 0x000000c400cd7308 */ /* 0x000f620000002400 */
[----:B------:R-:W-:Y:S02]  /*41c0*/  FMNMX.FTZ R15, R6, R15, !PT ;  /* 0x0000000f060f7209 */ /* 0x000fe40007810000 */
[----:B--2---:R-:W-:Y:S02]  /*41d0*/  FMNMX.FTZ R3, R11, R18, !PT ;  /* 0x000000120b037209 */ /* 0x004fe40007810000 */
[----:B------:R-:W-:Y:S02]  /*41e0*/  FSEL R11, R8, -INF , !P4 ;  /* 0xff800000080b7808 */ /* 0x000fe40006000000 */
[----:B------:R-:W-:Y:S01]  /*41f0*/  FMNMX.FTZ R15, R14, R15, !PT ;  /* 0x0000000f0e0f7209 */ /* 0x000fe20007810000 */
[----:B------:R-:W-:Y:S01]  /*4200*/  MUFU.TANH R238, R203 ;  /* 0x000000cb00ee7308 */ /* 0x000fe20000002400 */
[----:B------:R-:W-:-:S02]  /*4210*/  FMNMX.FTZ R8, R166, R11, !PT ;  /* 0x0000000ba6087209 */ /* 0x000fc40007810000 */
[----:B------:R-:W-:Y:S02]  /*4220*/  FSEL R7, R26, -INF , !P3 ;  /* 0xff8000001a077808 */ /* 0x000fe40005800000 */
[----:B------:R-:W-:Y:S01]  /*4230*/  ISETP.GE.AND P5, PT, R19, R171, PT ;  /* 0x000000ab1300720c */ /* 0x000fe20003fa6270 */
[----:B------:R-:W-:Y:S01]  /*4240*/  SHFL.BFLY PT, R26, R3, 0x1, 0x1f ;  /* 0x0c201f00031a7f89 */ /* 0x000fe200000e0000 */
[----:B------:R-:W-:Y:S01]  /*4250*/  ISETP.GE.AND P3, PT, R23, R170, PT ;  /* 0x000000aa1700720c */ /* 0x000fe20003f66270 */
[----:B------:R-:W2:Y:S01]  /*4260*/  MUFU.TANH R203, R197 ;  /* 0x000000c500cb7308 */ /* 0x000ea20000002400 */
[----:B------:R-:W-:Y:S02]  /*4270*/  FMNMX.FTZ R15, R4, R15, !PT ;  /* 0x0000000f040f7209 */ /* 0x000fe40007810000 */
[----:B------:R-:W-:Y:S02]  /*4280*/  FMNMX.FTZ R8, R5, R8, !PT ;  /* 0x0000000805087209 */ /* 0x000fe40007810000 */
[----:B------:R-:W-:-:S02]  /*4290*/  FSEL R192, R192, -INF , !P5 ;  /* 0xff800000c0c07808 */ /* 0x000fc40006800000 */
[-C--:B------:R-:W-:Y:S01]  /*42a0*/  ISETP.GE.AND P4, PT, R13, R171.reuse, PT ;  /* 0x000000ab0d00720c */ /* 0x080fe20003f86270 */
[----:B------:R-:W1:Y:S01]  /*42b0*/  MUFU.TANH R198, R198 ;  /* 0x000000c600c67308 */ /* 0x000e620000002400 */
[----:B------:R-:W-:Y:S02]  /*42c0*/  FSEL R27, R27, -INF , !P3 ;  /* 0xff8000001b1b7808 */ /* 0x000fe40005800000 */
[----:B------:R-:W-:Y:S02]  /*42d0*/  ISETP.GE.AND P5, PT, R17, R171, PT ;  /* 0x000000ab1100720c */ /* 0x000fe40003fa6270 */
[----:B------:R-:W-:Y:S02]  /*42e0*/  FMNMX.FTZ R15, R200, R15, !PT ;  /* 0x0000000fc80f7209 */ /* 0x000fe40007810000 */
[----:B------:R-:W-:Y:S01]  /*42f0*/  FMNMX.FTZ R8, R7, R8, !PT ;  /* 0x0000000807087209 */ /* 0x000fe20007810000 */
[----:B------:R-:W1:Y:S01]  /*4300*/  MUFU.TANH R196, R199 ;  /* 0x000000c700c47308 */ /* 0x000e620000002400 */
[----:B---3--:R-:W-:-:S02]  /*4310*/  FSEL R190, R190, -INF , !P4 ;  /* 0xff800000bebe7808 */ /* 0x008fc40006000000 */
[----:B----4-:R-:W-:Y:S02]  /*4320*/  FSEL R191, R191, -INF , !P5 ;  /* 0xff800000bfbf7808 */ /* 0x010fe40006800000 */
[----:B------:R-:W-:Y:S02]  /*4330*/  FMNMX.FTZ R18, R192, R15, !PT ;  /* 0x0000000fc0127209 */ /* 0x000fe40007810000 */
[----:B------:R-:W-:Y:S02]  /*4340*/  ISETP.GE.AND P4, PT, R19, R170, PT ;  /* 0x000000aa1300720c */ /* 0x000fe40003f86270 */
[----:B------:R-:W-:Y:S02]  /*4350*/  FMNMX.FTZ R8, R27, R8, !PT ;  /* 0x000000081b087209 */ /* 0x000fe40007810000 */
[----:B------:R-:W-:Y:S02]  /*4360*/  FMNMX.FTZ R15, R191, R18, !PT ;  /* 0x00000012bf0f7209 */ /* 0x000fe40007810000 */
[----:B------:R-:W-:-:S02]  /*4370*/  ISETP.GE.AND P5, PT, R17, R170, PT ;  /* 0x000000aa1100720c */ /* 0x000fc40003fa6270 */
[----:B------:R-:W-:Y:S02]  /*4380*/  FSEL R239, R239, -INF , !P4 ;  /* 0xff800000efef7808 */ /* 0x000fe40006000000 */
[----:B------:R-:W-:Y:S02]  /*4390*/  FMNMX.FTZ R8, R207, R8, !PT ;  /* 0x00000008cf087209 */ /* 0x000fe40007810000 */
[----:B------:R-:W-:Y:S02]  /*43a0*/  FSEL R18, R9, -INF , !P2 ;  /* 0xff80000009127808 */ /* 0x000fe40005000000 */
[----:B------:R-:W-:Y:S02]  /*43b0*/  ISETP.GE.AND P6, PT, R21, R2, PT ;  /* 0x000000021500720c */ /* 0x000fe40003fc6270 */
[----:B------:R-:W-:Y:S02]  /*43c0*/  ISETP.GE.AND P4, PT, R13, R170, PT ;  /* 0x000000aa0d00720c */ /* 0x000fe40003f86270 */
[----:B-----5:R-:W-:-:S02]  /*43d0*/  FSEL R205, R205, -INF , !P5 ;  /* 0xff800000cdcd7808 */ /* 0x020fc40006800000 */
[----:B------:R-:W-:Y:S02]  /*43e0*/  FMNMX.FTZ R8, R239, R8, !PT ;  /* 0x00000008ef087209 */ /* 0x000fe40007810000 */
[----:B------:R-:W-:Y:S02]  /*43f0*/  FSEL R10, R10, -INF , !P1 ;  /* 0xff8000000a0a7808 */ /* 0x000fe40004800000 */
[----:B------:R-:W-:Y:S02]  /*4400*/  FMNMX.FTZ R21, R165, R18, !PT ;  /* 0x00000012a5157209 */ /* 0x000fe40007810000 */
[----:B--2---:R-:W-:Y:S02]  /*4410*/  FSEL R203, R203, -INF , !P4 ;  /* 0xff800000cbcb7808 */ /* 0x004fe40006000000 */
[----:B------:R-:W-:Y:S02]  /*4420*/  FMNMX.FTZ R8, R205, R8, !PT ;  /* 0x00000008cd087209 */ /* 0x000fe40007810000 */
[----:B------:R-:W-:-:S02]  /*4430*/  ISETP.GE.AND P3, PT, R23, R2, PT ;  /* 0x000000021700720c */ /* 0x000fc40003f66270 */
[----:B------:R-:W-:Y:S02]  /*4440*/  FSEL R32, R32, -INF , !P0 ;  /* 0xff80000020207808 */ /* 0x000fe40004000000 */
[----:B------:R-:W-:Y:S02]  /*4450*/  FMNMX.FTZ R21, R10, R21, !PT ;  /* 0x000000150a157209 */ /* 0x000fe40007810000 */
[----:B------:R-:W-:Y:S02]  /*4460*/  FMNMX.FTZ R9, R203, R8, !PT ;  /* 0x00000008cb097209 */ /* 0x000fe40007810000 */
[----:B------:R-:W-:Y:S02]  /*4470*/  FSEL R8, R33, -INF , !P3 ;  /* 0xff80000021087808 */ /* 0x000fe40005800000 */
[----:B------:R-:W-:Y:S01]  /*4480*/  FMNMX.FTZ R21, R32, R21, !PT ;  /* 0x0000001520157209 */ /* 0x000fe20007810000 */
[----:B-1----:R-:W1:Y:S01]  /*4490*/  SHFL.BFLY PT, R28, R9, 0x2, 0x1f ;  /* 0x0c401f00091c7f89 */ /* 0x002e6200000e0000 */
[----:B------:R-:W-:-:S02]  /*44a0*/  ISETP.GE.AND P0, PT, R19, R2, PT ;  /* 0x000000021300720c */ /* 0x000fc40003f06270 */
[----:B------:R-:W-:Y:S02]  /*44b0*/  FSEL R240, R240, -INF , !P6 ;  /* 0xff800000f0f07808 */ /* 0x000fe40007000000 */
[----:B------:R-:W-:Y:S02]  /*44c0*/  FMNMX.FTZ R21, R8, R21, !PT ;  /* 0x0000001508157209 */ /* 0x000fe40007810000 */
[-C--:B------:R-:W-:Y:S02]  /*44d0*/  ISETP.GE.AND P1, PT, R17, R2.reuse, PT ;  /* 0x000000021100720c */ /* 0x080fe40003f26270 */
[----:B------:R-:W-:Y:S02]  /*44e0*/  FSEL R238, R238, -INF , !P0 ;  /* 0xff800000eeee7808 */ /* 0x000fe40004000000 */
[----:B------:R-:W-:Y:S02]  /*44f0*/  FMNMX.FTZ R17, R240, R21, !PT ;  /* 0x00000015f0117209 */ /* 0x000fe40007810000 */
[----:B------:R-:W-:-:S02]  /*4500*/  ISETP.GE.AND P0, PT, R13, R2, PT ;  /* 0x000000020d00720c */ /* 0x000fc40003f06270 */
[----:B------:R-:W-:Y:S02]  /*4510*/  FSEL R198, R198, -INF , !P1 ;  /* 0xff800000c6c67808 */ /* 0x000fe40004800000 */
[----:B------:R-:W-:Y:S02]  /*4520*/  FMNMX.FTZ R17, R238, R17, !PT ;  /* 0x00000011ee117209 */ /* 0x000fe40007810000 */
[----:B------:R-:W-:Y:S02]  /*4530*/  FMNMX.FTZ R15, R190, R15, !PT ;  /* 0x0000000fbe0f7209 */ /* 0x000fe40007810000 */
[----:B------:R-:W-:Y:S02]  /*4540*/  FSEL R196, R196, -INF , !P0 ;  /* 0xff800000c4c47808 */ /* 0x000fe40004000000 */
[----:B------:R-:W-:Y:S01]  /*4550*/  FMNMX.FTZ R13, R198, R17, !PT ;  /* 0x00000011c60d7209 */ /* 0x000fe20007810000 */
[----:B------:R-:W2:Y:S01]  /*4560*/  SHFL.BFLY PT, R22, R15, 0x2, 0x1f ;  /* 0x0c401f000f167f89 */ /* 0x000ea200000e0000 */
[----:B-1----:R-:W-:-:S02]  /*4570*/  FMNMX.FTZ R28, R9, R28, !PT ;  /* 0x0000001c091c7209 */ /* 0x002fc40007810000 */
[----:B------:R-:W-:Y:S02]  /*4580*/  FMNMX.FTZ R13, R196, R13, !PT ;  /* 0x0000000dc40d7209 */ /* 0x000fe40007810000 */
[----:B------:R-:W-:Y:S01]  /*4590*/  FMNMX.FTZ R3, R3, R26, !PT ;  /* 0x0000001a03037209 */ /* 0x000fe20007810000 */
[----:B------:R-:W1:Y:S03]  /*45a0*/  SHFL.BFLY PT, R237, R28, 0x1, 0x1f ;  /* 0x0c201f001ced7f89 */ /* 0x000e6600000e0000 */
[C---:B------:R-:W-:Y:S01]  /*45b0*/  FSETP.NEU.FTZ.AND P3, PT, R3.reuse, -INF , PT ;  /* 0xff8000000300780b */ /* 0x040fe20003f7d000 */
[----:B------:R-:W3:Y:S01]  /*45c0*/  SHFL.BFLY PT, R236, R13, 0x2, 0x1f ;  /* 0x0c401f000dec7f89 */ /* 0x000ee200000e0000 */
[C---:B------:R-:W-:Y:S02]  /*45d0*/  FMUL.FTZ R197, R3.reuse, UR13 ;  /* 0x0000000d03c57c20 */ /* 0x040fe40008410000 */
[----:B------:R-:W-:-:S03]  /*45e0*/  FSEL R195, R3, RZ, P3 ;  /* 0x000000ff03c37208 */ /* 0x000fc60001800000 */
[----:B------:R-:W-:Y:S02]  /*45f0*/  FSEL R197, R197, RZ, P3 ;  /* 0x000000ffc5c57208 */ /* 0x000fe40001800000 */
[----:B------:R-:W-:-:S03]  /*4600*/  FADD.FTZ R195, R168, -R195 ;  /* 0x800000c3a8c37221 */ /* 0x000fc60000010000 */
[--C-:B------:R-:W-:Y:S01]  /*4610*/  FFMA.FTZ R186, R0, UR13, -R197.reuse ;  /* 0x0000000d00ba7c23 */ /* 0x100fe200080108c5 */
[--C-:B------:R-:W-:Y:S01]  /*4620*/  FFMA.FTZ R184, R12, UR13, -R197.reuse ;  /* 0x0000000d0cb87c23 */ /* 0x100fe200080108c5 */
[--C-:B------:R-:W-:Y:S01]  /*4630*/  FFMA.FTZ R185, R16, UR13, -R197.reuse ;  /* 0x0000000d10b97c23 */ /* 0x100fe200080108c5 */
[----:B--2---:R-:W-:Y:S01]  /*4640*/  FMNMX.FTZ R22, R15, R22, !PT ;  /* 0x000000160f167209 */ /* 0x004fe20007810000 */
[--C-:B------:R-:W-:Y:S01]  /*4650*/  FFMA.FTZ R182, R24, UR13, -R197.reuse ;  /* 0x0000000d18b67c23 */ /* 0x100fe200080108c5 */
[----:B------:R-:W-:Y:S01]  /*4660*/  FMUL.FTZ R195, R195, UR13 ;  /* 0x0000000dc3c37c20 */ /* 0x000fe20008410000 */
[----:B------:R-:W-:Y:S01]  /*4670*/  MUFU.EX2 R186, R186 ;  /* 0x000000ba00ba7308 */ /* 0x000fe20000000800 */
[----:B------:R-:W-:Y:S01]  /*4680*/  FFMA.FTZ R202, R202, UR13, -R197 ;  /* 0x0000000dcaca7c23 */ /* 0x000fe200080108c5 */
[----:B------:R-:W2:Y:S01]  /*4690*/  SHFL.BFLY PT, R15, R22, 0x1, 0x1f ;  /* 0x0c201f00160f7f89 */ /* 0x000ea200000e0000 */
[----:B-1----:R-:W-:-:S03]  /*46a0*/  FMNMX.FTZ R237, R28, R237, !PT ;  /* 0x000000ed1ced7209 */ /* 0x002fc60007810000 */
[----:B------:R-:W-:Y:S01]  /*46b0*/  LDSM.16.MT88.4 R28, [R214+0xb000] ;  /* 0x00b00000d61c783b */ /* 0x000fe20000004200 */
[----:B---3--:R-:W-:Y:S01]  /*46c0*/  FMNMX.FTZ R236, R13, R236, !PT ;  /* 0x000000ec0dec7209 */ /* 0x008fe20007810000 */
[C---:B------:R-:W-:Y:S01]  /*46d0*/  FMUL.FTZ R242, R237.reuse, UR13 ;  /* 0x0000000dedf27c20 */ /* 0x040fe20008410000 */
[C---:B------:R-:W-:Y:S01]  /*46e0*/  FSETP.NEU.FTZ.AND P1, PT, R237.reuse, -INF , PT ;  /* 0xff800000ed00780b */ /* 0x040fe20003f3d000 */
[----:B------:R-:W-:Y:S02]  /*46f0*/  MUFU.EX2 R184, R184 ;  /* 0x000000b800b87308 */ /* 0x000fe40000000800 */
[----:B------:R-:W1:Y:S01]  /*4700*/  SHFL.BFLY PT, R9, R236, 0x1, 0x1f ;  /* 0x0c201f00ec097f89 */ /* 0x000e6200000e0000 */
[----:B------:R-:W-:Y:S02]  /*4710*/  FSEL R242, R242, RZ, P1 ;  /* 0x000000fff2f27208 */ /* 0x000fe40000800000 */
[----:B------:R-:W-:-:S03]  /*4720*/  FSEL R189, R237, RZ, P1 ;  /* 0x000000ffedbd7208 */ /* 0x000fc60000800000 */
[--C-:B------:R-:W-:Y:S01]  /*4730*/  FFMA.FTZ R180, R11, UR13, -R242.reuse ;  /* 0x0000000d0bb47c23 */ /* 0x100fe200080108f2 */
[--C-:B------:R-:W-:Y:S01]  /*4740*/  FFMA.FTZ R177, R5, UR13, -R242.reuse ;  /* 0x0000000d05b17c23 */ /* 0x100fe200080108f2 */
[--C-:B------:R-:W-:Y:S01]  /*4750*/  FFMA.FTZ R178, R7, UR13, -R242.reuse ;  /* 0x0000000d07b27c23 */ /* 0x100fe200080108f2 */
[--C-:B------:R-:W-:Y:S01]  /*4760*/  FFMA.FTZ R175, R27, UR13, -R242.reuse ;  /* 0x0000000d1baf7c23 */ /* 0x100fe200080108f2 */
[----:B------:R-:W-:Y:S01]  /*4770*/  FADD.FTZ R189, R166, -R189 ;  /* 0x800000bda6bd7221 */ /* 0x000fe20000010000 */
[----:B------:R-:W-:Y:S01]  /*4780*/  LDSM.16.MT88.4 R24, [R214+0xa000] ;  /* 0x00a00000d618783b */ /* 0x000fe20000004200 */
[----:B------:R-:W-:Y:S01]  /*4790*/  MUFU.EX2 R180, R180 ;  /* 0x000000b400b47308 */ /* 0x000fe20000000800 */
[--C-:B------:R-:W-:Y:S01]  /*47a0*/  FFMA.FTZ R207, R207, UR13, -R242.reuse ;  /* 0x0000000dcfcf7c23 */ /* 0x100fe200080108f2 */
[----:B--2---:R-:W-:Y:S01]  /*47b0*/  FMNMX.FTZ R0, R22, R15, !PT ;  /* 0x0000000f16007209 */ /* 0x004fe20007810000 */
[----:B------:R-:W-:Y:S01]  /*47c0*/  FMUL.FTZ R189, R189, UR13 ;  /* 0x0000000dbdbd7c20 */ /* 0x000fe20008410000 */
[--C-:B------:R-:W-:Y:S01]  /*47d0*/  FFMA.FTZ R244, R239, UR13, -R242.reuse ;  /* 0x0000000deff47c23 */ /* 0x100fe200080108f2 */
[--C-:B------:R-:W-:Y:S01]  /*47e0*/  FFMA.FTZ R205, R205, UR13, -R242.reuse ;  /* 0x0000000dcdcd7c23 */ /* 0x100fe200080108f2 */
[C---:B------:R-:W-:Y:S01]  /*47f0*/  FSETP.NEU.FTZ.AND P2, PT, R0.reuse, -INF , PT ;  /* 0xff8000000000780b */ /* 0x040fe20003f5d000 */
[C---:B------:R-:W-:Y:S01]  /*4800*/  FMUL.FTZ R193, R0.reuse, UR13 ;  /* 0x0000000d00c17c20 */ /* 0x040fe20008410000 */
[----:B------:R-:W2:Y:S01]  /*4810*/  MUFU.EX2 R177, R177 ;  /* 0x000000b100b17308 */ /* 0x000ea20000000800 */
[----:B------:R-:W-:Y:S01]  /*4820*/  FFMA.FTZ R242, R203, UR13, -R242 ;  /* 0x0000000dcbf27c23 */ /* 0x000fe200080108f2 */
[----:B------:R-:W-:Y:S01]  /*4830*/  FSEL R194, R0, RZ, P2 ;  /* 0x000000ff00c27208 */ /* 0x000fe20001000000 */
[----:B------:R-:W-:Y:S01]  /*4840*/  FFMA.FTZ R239, R204, UR13, -R197 ;  /* 0x0000000dccef7c23 */ /* 0x000fe200080108c5 */
[----:B-1----:R-:W-:-:S02]  /*4850*/  FMNMX.FTZ R236, R236, R9, !PT ;  /* 0x00000009ecec7209 */ /* 0x002fc40007810000 */
[----:B------:R-:W-:Y:S01]  /*4860*/  FSEL R193, R193, RZ, P2 ;  /* 0x000000ffc1c17208 */ /* 0x000fe20001000000 */
[----:B------:R-:W-:Y:S01]  /*4870*/  FADD.FTZ R194, R167, -R194 ;  /* 0x800000c2a7c27221 */ /* 0x000fe20000010000 */
[C---:B------:R-:W-:Y:S01]  /*4880*/  FSETP.NEU.FTZ.AND P0, PT, R236.reuse, -INF , PT ;  /* 0xff800000ec00780b */ /* 0x040fe20003f1d000 */
[----:B------:R-:W-:Y:S01]  /*4890*/  FMUL.FTZ R199, R236, UR13 ;  /* 0x0000000decc77c20 */ /* 0x000fe20008410000 */
[----:B------:R-:W-:Y:S01]  /*48a0*/  MUFU.EX2 R178, R178 ;  /* 0x000000b200b27308 */ /* 0x000fe20000000800 */
[--C-:B------:R-:W-:Y:S01]  /*48b0*/  FFMA.FTZ R4, R4, UR13, -R193.reuse ;  /* 0x0000000d04047c23 */ /* 0x100fe200080108c1 */
[--C-:B------:R-:W-:Y:S01]  /*48c0*/  FFMA.FTZ R183, R20, UR13, -R193.reuse ;  /* 0x0000000d14b77c23 */ /* 0x100fe200080108c1 */
[--C-:B------:R-:W-:Y:S01]  /*48d0*/  FFMA.FTZ R181, R6, UR13, -R193.reuse ;  /* 0x0000000d06b57c23 */ /* 0x100fe200080108c1 */
[----:B------:R-:W-:Y:S01]  /*48e0*/  FSEL R199, R199, RZ, P0 ;  /* 0x000000ffc7c77208 */ /* 0x000fe20000000000 */
[----:B------:R-:W-:Y:S01]  /*48f0*/  FFMA.FTZ R179, R14, UR13, -R193 ;  /* 0x0000000d0eb37c23 */ /* 0x000fe200080108c1 */
[----:B------:R-:W-:Y:S01]  /*4900*/  LDSM.16.MT88.4 R20, [R213+0xb000] ;  /* 0x00b00000d514783b */ /* 0x000fe20000004200 */
[----:B------:R-:W-:Y:S01]  /*4910*/  FSEL R188, R236, RZ, P0 ;  /* 0x000000ffecbc7208 */ /* 0x000fe20000000000 */
[----:B------:R1:W-:Y:S01]  /*4920*/  MUFU.EX2 R168, R4 ;  /* 0x0000000400a87308 */ /* 0x0003e20000000800 */
[--C-:B------:R-:W-:Y:S01]  /*4930*/  FFMA.FTZ R174, R18, UR13, -R199.reuse ;  /* 0x0000000d12ae7c23 */ /* 0x100fe200080108c7 */
[--C-:B------:R-:W-:Y:S01]  /*4940*/  FFMA.FTZ R173, R10, UR13, -R199.reuse ;  /* 0x0000000d0aad7c23 */ /* 0x100fe200080108c7 */
[--C-:B------:R-:W-:Y:S01]  /*4950*/  FFMA.FTZ R172, R32, UR13, -R199.reuse ;  /* 0x0000000d20ac7c23 */ /* 0x100fe200080108c7 */
[--C-:B------:R-:W-:Y:S01]  /*4960*/  FFMA.FTZ R187, R8, UR13, -R199.reuse ;  /* 0x0000000d08bb7c23 */ /* 0x100fe200080108c7 */
[----:B------:R-:W3:Y:S01]  /*4970*/  LDSM.16.MT88.4 R32, [R215+0xa000] ;  /* 0x00a00000d720783b */ /* 0x000ee20000004200 */
[----:B------:R-:W-:Y:S01]  /*4980*/  FADD.FTZ R188, R165, -R188 ;  /* 0x800000bca5bc7221 */ /* 0x000fe20000010000 */
[----:B------:R-:W-:Y:S01]  /*4990*/  FMUL.FTZ R194, R194, UR13 ;  /* 0x0000000dc2c27c20 */ /* 0x000fe20008410000 */
[----:B------:R-:W4:Y:S01]  /*49a0*/  MUFU.EX2 R175, R175 ;  /* 0x000000af00af7308 */ /* 0x000f220000000800 */
[----:B------:R-:W5:Y:S01]  /*49b0*/  LDSM.16.MT88.4 R16, [R213+0xa000] ;  /* 0x00a00000d510783b */ /* 0x000f620000004200 */
[----:B------:R-:W-:Y:S01]  /*49c0*/  FMUL.FTZ R188, R188, UR13 ;  /* 0x0000000dbcbc7c20 */ /* 0x000fe20008410000 */
[----:B--2---:R-:W-:Y:S01]  /*49d0*/  F2FP.F16.F32.PACK_AB R164, R177, R180 ;  /* 0x000000b4b1a4723e */ /* 0x004fe200000000ff */
[----:B------:R-:W-:Y:S01]  /*49e0*/  FFMA.FTZ R203, R240, UR13, -R199 ;  /* 0x0000000df0cb7c23 */ /* 0x000fe200080108c7 */
[----:B------:R-:W2:Y:S01]  /*49f0*/  LDSM.16.MT88.4 R8, [R212+0xa000] ;  /* 0x00a00000d408783b */ /* 0x000ea20000004200 */
[--C-:B------:R-:W-:Y:S01]  /*4a00*/  FFMA.FTZ R200, R200, UR13, -R193.reuse ;  /* 0x0000000dc8c87c23 */ /* 0x100fe200080108c1 */
[--C-:B------:R-:W-:Y:S01]  /*4a10*/  FFMA.FTZ R191, R191, UR13, -R193.reuse ;  /* 0x0000000dbfbf7c23 */ /* 0x100fe200080108c1 */
[----:B------:R-:W-:Y:S01]  /*4a20*/  MUFU.EX2 R174, R174 ;  /* 0x000000ae00ae7308 */ /* 0x000fe20000000800 */
[----:B-1----:R-:W1:Y:S01]  /*4a30*/  LDSM.16.MT88.4 R4, [R215+0xb000] ;  /* 0x00b00000d704783b */ /* 0x002e620000004200 */
[----:B------:R-:W-:Y:S01]  /*4a40*/  FFMA.FTZ R190, R190, UR13, -R193 ;  /* 0x0000000dbebe7c23 */ /* 0x000fe200080108c1 */
[----:B------:R-:W-:-:S02]  /*4a50*/  ISETP.GE.AND P0, PT, R169, 0x3, PT ;  /* 0x00000003a900780c */ /* 0x000fc40003f06270 */
[----:B------:R-:W1:Y:S03]  /*4a60*/  LDSM.16.MT88.4 R12, [R212+0xb000] ;  /* 0x00b00000d40c783b */ /* 0x000e660000004200 */
[----:B------:R-:W3:Y:S01]  /*4a70*/  MUFU.EX2 R173, R173 ;  /* 0x000000ad00ad7308 */ /* 0x000ee20000000800 */
[----:B----4-:R-:W-:-:S07]  /*4a80*/  F2FP.F16.F32.PACK_AB R166, R175, R178 ;  /* 0x000000b2afa6723e */ /* 0x010fce00000000ff */
[----:B------:R-:W-:Y:S08]  /*4a90*/  MUFU.EX2 R172, R172 ;  /* 0x000000ac00ac7308 */ /* 0x000ff00000000800 */
[----:B------:R-:W4:Y:S01]  /*4aa0*/  MUFU.EX2 R187, R187 ;  /* 0x000000bb00bb7308 */ /* 0x000f220000000800 */
[----:B---3--:R-:W-:-:S07]  /*4ab0*/  F2FP.F16.F32.PACK_AB R165, R173, R174 ;  /* 0x000000aeada5723e */ /* 0x008fce00000000ff */
[----:B------:R-:W3:Y:S08]  /*4ac0*/  MUFU.EX2 R189, R189 ;  /* 0x000000bd00bd7308 */ /* 0x000ef00000000800 */
[----:B------:R-:W5:Y:S01]  /*4ad0*/  MUFU.EX2 R188, R188 ;  /* 0x000000bc00bc7308 */ /* 0x000f620000000800 */
[----:B----4-:R-:W-:-:S07]  /*4ae0*/  F2FP.F16.F32.PACK_AB R167, R187, R172 ;  /* 0x000000acbba7723e */ /* 0x010fce00000000ff */
[----:B------:R-:W-:Y:S01]  /*4af0*/  MUFU.EX2 R185, R185 ;  /* 0x000000b900b97308 */ /* 0x000fe20000000800 */
[-C--:B---3--:R-:W-:Y:S01]  /*4b00*/  FMUL.FTZ R156, R156, R189.reuse ;  /* 0x000000bd9c9c7220 */ /* 0x088fe20000410000 */
[-C--:B------:R-:W-:Y:S01]  /*4b10*/  FMUL.FTZ R157, R157, R189.reuse ;  /* 0x000000bd9d9d7220 */ /* 0x080fe20000410000 */
[-C--:B------:R-:W-:Y:S01]  /*4b20*/  FMUL.FTZ R152, R152, R189.reuse ;  /* 0x000000bd98987220 */ /* 0x080fe20000410000 */
[-C--:B------:R-:W-:Y:S01]  /*4b30*/  FMUL.FTZ R153, R153, R189.reuse ;  /* 0x000000bd99997220 */ /* 0x080fe20000410000 */
[-C--:B------:R-:W-:Y:S01]  /*4b40*/  FMUL.FTZ R140, R140, R189.reuse ;  /* 0x000000bd8c8c7220 */ /* 0x080fe20000410000 */
[-C--:B------:R-:W-:Y:S01]  /*4b50*/  FMUL.FTZ R141, R141, R189.reuse ;  /* 0x000000bd8d8d7220 */ /* 0x080fe20000410000 */
[-C--:B------:R-:W-:Y:S01]  /*4b60*/  FMUL.FTZ R136, R136, R189.reuse ;  /* 0x000000bd88887220 */ /* 0x080fe20000410000 */
[----:B------:R-:W-:Y:S01]  /*4b70*/  MUFU.EX2 R182, R182 ;  /* 0x000000b600b67308 */ /* 0x000fe20000000800 */
[-C--:B-----5:R-:W-:Y:S01]  /*4b80*/  FMUL.FTZ R158, R158, R188.reuse ;  /* 0x000000bc9e9e7220 */ /* 0x0a0fe20000410000 */
        /* <DEDUP_REMOVED lines=37> */
[-C--:B------:R-:W-:Y:S01]  /*4de0*/  FMUL.FTZ R78, R78, R188.reuse ;  /* 0x000000bc4e4e7220 */ /* 0x080fe20000410000 */
        /* <DEDUP_REMOVED lines=23> */
[C---:B------:R-:W-:Y:S01]  /*4f60*/  HMMA.16816.F32 R156, R164.reuse, R32, R156 ;  /* 0x00000020a49c723c */ /* 0x040fe2000000189c */
[-C--:B---3--:R-:W-:Y:S01]  /*4f70*/  FMUL.FTZ R68, R68, R195.reuse ;  /* 0x000000c344447220 */ /* 0x088fe20000410000 */
[-C--:B------:R-:W-:Y:S01]  /*4f80*/  FMUL.FTZ R69, R69, R195.reuse ;  /* 0x000000c345457220 */ /* 0x080fe20000410000 */
[-C--:B----4-:R-:W-:Y:S01]  /*4f90*/  FMUL.FTZ R70, R70, R194.reuse ;  /* 0x000000c246467220 */ /* 0x090fe20000410000 */
        /* <DEDUP_REMOVED lines=73> */
[----:B------:R-:W-:Y:S01]  /*5430*/  MUFU.EX2 R207, R207 ;  /* 0x000000cf00cf7308 */ /* 0x000fe20000000800 */
[----:B------:R-:W-:Y:S01]  /*5440*/  HMMA.16816.F32 R108, R164, R22, R108 ;  /* 0x00000016a46c723c */ /* 0x000fe2000000186c */
[----:B------:R-:W-:Y:S01]  /*5450*/  FFMA.FTZ R195, R235, R195, R186 ;  /* 0x000000c3ebc37223 */ /* 0x000fe200000100ba */
[----:B------:R-:W-:Y:S01]  /*5460*/  FFMA.FTZ R194, R232, R194, R183 ;  /* 0x000000c2e8c27223 */ /* 0x000fe200000100b7 */
[----:B------:R-:W-:Y:S01]  /*5470*/  FFMA.FTZ R180, R233, R189, R180 ;  /* 0x000000bde9b47223 */ /* 0x000fe200000100b4 */
[----:B------:R-:W-:-:S02]  /*5480*/  FFMA.FTZ R174, R225, R188, R174 ;  /* 0x000000bce1ae7223 */ /* 0x000fc400000100ae */
[C---:B------:R-:W-:Y:S01]  /*5490*/  HMMA.16816.F32 R120, R164.reuse, R12, R120 ;  /* 0x0000000ca478723c */ /* 0x040fe20000001878 */
[----:B------:R-:W1:Y:S01]  /*54a0*/  MUFU.EX2 R244, R244 ;  /* 0x000000f400f47308 */ /* 0x000e620000000800 */
[----:B------:R-:W-:Y:S01]  /*54b0*/  FADD.FTZ R194, R181, R194 ;  /* 0x000000c2b5c27221 */ /* 0x000fe20000010000 */
[----:B------:R-:W-:Y:S01]  /*54c0*/  FADD.FTZ R177, R177, R180 ;  /* 0x000000b4b1b17221 */ /* 0x000fe20000010000 */
[----:B------:R-:W-:Y:S02]  /*54d0*/  FADD.FTZ R173, R173, R174 ;  /* 0x000000aeadad7221 */ /* 0x000fe40000010000 */
[----:B------:R-:W-:Y:S01]  /*54e0*/  HMMA.16816.F32 R124, R164, R14, R124 ;  /* 0x0000000ea47c723c */ /* 0x000fe2000000187c */
[----:B------:R-:W-:Y:S01]  /*54f0*/  FADD.FTZ R178, R178, R177 ;  /* 0x000000b1b2b27221 */ /* 0x000fe20000010000 */
[----:B------:R-:W-:Y:S01]  /*5500*/  FADD.FTZ R172, R172, R173 ;  /* 0x000000adacac7221 */ /* 0x000fe20000010000 */
[----:B------:R-:W-:Y:S02]  /*5510*/  MUFU.EX2 R205, R205 ;  /* 0x000000cd00cd7308 */ /* 0x000fe40000000800 */
[----:B------:R-:W-:Y:S01]  /*5520*/  FADD.FTZ R178, R175, R178 ;  /* 0x000000b2afb27221 */ /* 0x000fe20000010000 */
[----:B------:R-:W-:Y:S01]  /*5530*/  FADD.FTZ R172, R187, R172 ;  /* 0x000000acbbac7221 */ /* 0x000fe20000010000 */
[C---:B------:R-:W-:Y:S01]  /*5540*/  F2FP.F16.F32.PACK_AB R164, R184.reuse, R186 ;  /* 0x000000bab8a4723e */ /* 0x040fe200000000ff */
[----:B------:R-:W-:Y:S01]  /*5550*/  FADD.FTZ R184, R184, R195 ;  /* 0x000000c3b8b87221 */ /* 0x000fe20000010000 */
[----:B------:R-:W-:-:S02]  /*5560*/  F2FP.F16.F32.PACK_AB R165, R181, R183 ;  /* 0x000000b7b5a5723e */ /* 0x000fc400000000ff */
[----:B------:R-:W-:Y:S01]  /*5570*/  F2FP.F16.F32.PACK_AB R166, R182, R185 ;  /* 0x000000b9b6a6723e */ /* 0x000fe200000000ff */
[----:B------:R-:W-:Y:S01]  /*5580*/  MUFU.EX2 R242, R242 ;  /* 0x000000f200f27308 */ /* 0x000fe20000000800 */
[----:B------:R-:W-:Y:S01]  /*5590*/  F2FP.F16.F32.PACK_AB R167, R168, R179 ;  /* 0x000000b3a8a7723e */ /* 0x000fe200000000ff */
[----:B------:R-:W-:Y:S01]  /*55a0*/  FADD.FTZ R185, R185, R184 ;  /* 0x000000b8b9b97221 */ /* 0x000fe20000010000 */
[----:B------:R-:W-:-:S03]  /*55b0*/  FADD.FTZ R179, R179, R194 ;  /* 0x000000c2b3b37221 */ /* 0x000fc60000010000 */
[----:B------:R-:W-:Y:S01]  /*55c0*/  FADD.FTZ R185, R182, R185 ;  /* 0x000000b9b6b97221 */ /* 0x000fe20000010000 */
[----:B------:R-:W-:Y:S01]  /*55d0*/  FADD.FTZ R179, R168, R179 ;  /* 0x000000b3a8b37221 */ /* 0x000fe20000010000 */
[----:B------:R-:W-:Y:S01]  /*55e0*/  HMMA.16816.F32 R68, R164, R4, R68 ;  /* 0x00000004a444723c */ /* 0x000fe20000001844 */
[----:B------:R-:W-:Y:S01]  /*55f0*/  MUFU.EX2 R203, R203 ;  /* 0x000000cb00cb7308 */ /* 0x000fe20000000800 */
[----:B------:R-:W-:-:S04]  /*5600*/  MOV R168, R3 ;  /* 0x0000000300a87202 */ /* 0x000fc80000000f00 */
[C---:B------:R-:W-:Y:S01]  /*5610*/  HMMA.16816.F32 R160, R164.reuse, R32, R160 ;  /* 0x00000020a4a0723c */ /* 0x040fe200000018a0 */
[--C-:B------:R-:W-:Y:S01]  /*5620*/  FFMA.FTZ R4, R238, UR13, -R199.reuse ;  /* 0x0000000dee047c23 */ /* 0x100fe200080108c7 */
[--C-:B------:R-:W-:Y:S01]  /*5630*/  FFMA.FTZ R238, R198, UR13, -R199.reuse ;  /* 0x0000000dc6ee7c23 */ /* 0x100fe200080108c7 */
[----:B------:R-:W-:Y:S01]  /*5640*/  FFMA.FTZ R199, R196, UR13, -R199 ;  /* 0x0000000dc4c77c23 */ /* 0x000fe200080108c7 */
[--C-:B------:R-:W-:Y:S01]  /*5650*/  FFMA.FTZ R196, R206, UR13, -R197.reuse ;  /* 0x0000000dcec47c23 */ /* 0x100fe200080108c5 */
[----:B------:R2:W3:Y:S01]  /*5660*/  MUFU.EX2 R198, R4 ;  /* 0x0000000400c67308 */ /* 0x0004e20000000800 */
[----:B------:R-:W-:Y:S01]  /*5670*/  HMMA.16816.F32 R148, R164, R34, R148 ;  /* 0x00000022a494723c */ /* 0x000fe20000001894 */
[----:B------:R-:W4:Y:S01]  /*5680*/  LDSM.16.MT88.4 R32, [R215+0xa800] ;  /* 0x00a80000d720783b */ /* 0x000f220000004200 */
[----:B------:R-:W-:Y:S01]  /*5690*/  FFMA.FTZ R197, R201, UR13, -R197 ;  /* 0x0000000dc9c57c23 */ /* 0x000fe200080108c5 */
[----:B------:R-:W-:-:S03]  /*56a0*/  FFMA.FTZ R201, R192, UR13, -R193 ;  /* 0x0000000dc0c97c23 */ /* 0x000fc600080108c1 */
[C---:B------:R-:W-:Y:S01]  /*56b0*/  HMMA.16816.F32 R144, R164.reuse, R24, R144 ;  /* 0x00000018a490723c */ /* 0x040fe20000001890 */
[----:B------:R-:W-:Y:S05]  /*56c0*/  MUFU.EX2 R238, R238 ;  /* 0x000000ee00ee7308 */ /* 0x000fea0000000800 */
[C---:B------:R-:W-:Y:S01]  /*56d0*/  HMMA.16816.F32 R132, R164.reuse, R26, R132 ;  /* 0x0000001aa484723c */ /* 0x040fe20000001884 */
[----:B------:R-:W-:Y:S02]  /*56e0*/  LDSM.16.MT88.4 R24, [R213+0xa800] ;  /* 0x00a80000d518783b */ /* 0x000fe40000004200 */
[----:B------:R-:W5:Y:S03]  /*56f0*/  MUFU.EX2 R199, R199 ;  /* 0x000000c700c77308 */ /* 0x000f660000000800 */
[C---:B------:R-:W-:Y:S05]  /*5700*/  HMMA.16816.F32 R36, R164.reuse, R16, R36 ;  /* 0x00000010a424723c */ /* 0x040fea0000001824 */
[----:B------:R-:W-:Y:S01]  /*5710*/  MUFU.EX2 R196, R196 ;  /* 0x000000c400c47308 */ /* 0x000fe20000000800 */
[C---:B------:R-:W-:Y:S01]  /*5720*/  HMMA.16816.F32 R48, R164.reuse, R18, R48 ;  /* 0x00000012a430723c */ /* 0x040fe20000001830 */
[----:B------:R-:W-:Y:S05]  /*5730*/  LDSM.16.MT88.4 R16, [R215+0xb800] ;  /* 0x00b80000d710783b */ /* 0x000fea0000004200 */
[C---:B------:R-:W-:Y:S01]  /*5740*/  HMMA.16816.F32 R52, R164.reuse, R8, R52 ;  /* 0x00000008a434723c */ /* 0x040fe20000001834 */
[----:B------:R-:W4:Y:S05]  /*5750*/  MUFU.EX2 R239, R239 ;  /* 0x000000ef00ef7308 */ /* 0x000f2a0000000800 */
[C---:B------:R-:W-:Y:S01]  /*5760*/  HMMA.16816.F32 R64, R164.reuse, R10, R64 ;  /* 0x0000000aa440723c */ /* 0x040fe20000001840 */
[----:B------:R-:W-:Y:S02]  /*5770*/  LDSM.16.MT88.4 R8, [R213+0xb800] ;  /* 0x00b80000d508783b */ /* 0x000fe40000004200 */
[----:B------:R-:W-:Y:S03]  /*5780*/  MUFU.EX2 R200, R200 ;  /* 0x000000c800c87308 */ /* 0x000fe60000000800 */
[C---:B------:R-:W-:Y:S01]  /*5790*/  HMMA.16816.F32 R80, R164.reuse, R6, R80 ;  /* 0x00000006a450723c */ /* 0x040fe20000001850 */
[----:B--2---:R-:W-:Y:S04]  /*57a0*/  LDSM.16.MT88.4 R4, [R212+0xb800] ;  /* 0x00b80000d404783b */ /* 0x004fe80000004200 */
[----:B------:R-:W2:Y:S01]  /*57b0*/  MUFU.EX2 R201, R201 ;  /* 0x000000c900c97308 */ /* 0x000ea20000000800 */
[C---:B------:R-:W-:Y:S06]  /*57c0*/  HMMA.16816.F32 R84, R164.reuse, R28, R84 ;  /* 0x0000001ca454723c */ /* 0x040fec0000001854 */
[C---:B------:R-:W-:Y:S01]  /*57d0*/  HMMA.16816.F32 R96, R164.reuse, R30, R96 ;  /* 0x0000001ea460723c */ /* 0x040fe20000001860 */
[----:B------:R-:W2:Y:S01]  /*57e0*/  LDSM.16.MT88.4 R28, [R214+0xa800] ;  /* 0x00a80000d61c783b */ /* 0x000ea20000004200 */
[----:B------:R-:W-:Y:S04]  /*57f0*/  MUFU.EX2 R202, R202 ;  /* 0x000000ca00ca7308 */ /* 0x000fe80000000800 */
[C---:B------:R-:W-:Y:S04]  /*5800*/  HMMA.16816.F32 R100, R164.reuse, R20, R100 ;  /* 0x00000014a464723c */ /* 0x040fe80000001864 */
[----:B------:R-:W2:Y:S02]  /*5810*/  MUFU.EX2 R197, R197 ;  /* 0x000000c500c57308 */ /* 0x000ea40000000800 */
[C---:B------:R-:W-:Y:S01]  /*5820*/  HMMA.16816.F32 R112, R164.reuse, R22, R112 ;  /* 0x00000016a470723c */ /* 0x040fe20000001870 */
[----:B------:R-:W2:Y:S05]  /*5830*/  LDSM.16.MT88.4 R20, [R212+0xa800] ;  /* 0x00a80000d414783b */ /* 0x000eaa0000004200 */
[C---:B------:R-:W-:Y:S01]  /*5840*/  HMMA.16816.F32 R116, R164.reuse, R12, R116 ;  /* 0x0000000ca474723c */ /* 0x040fe20000001874 */
[----:B------:R-:W-:Y:S05]  /*5850*/  MUFU.EX2 R191, R191 ;  /* 0x000000bf00bf7308 */ /* 0x000fea0000000800 */
[----:B------:R-:W-:Y:S01]  /*5860*/  HMMA.16816.F32 R128, R164, R14, R128 ;  /* 0x0000000ea480723c */ /* 0x000fe20000001880 */
[----:B------:R-:W2:Y:S02]  /*5870*/  LDSM.16.MT88.4 R12, [R214+0xb800] ;  /* 0x00b80000d60c783b */ /* 0x000ea40000004200 */
[----:B------:R-:W2:Y:S04]  /*5880*/  MUFU.EX2 R190, R190 ;  /* 0x000000be00be7308 */ /* 0x000ea80000000800 */
[----:B-1----:R-:W-:Y:S01]  /*5890*/  F2FP.F16.F32.PACK_AB R164, R244, R207 ;  /* 0x000000cff4a4723e */ /* 0x002fe200000000ff */
[----:B------:R-:W-:Y:S01]  /*58a0*/  FADD.FTZ R207, R207, R178 ;  /* 0x000000b2cfcf7221 */ /* 0x000fe20000010000 */
[----:B---3--:R-:W-:Y:S01]  /*58b0*/  F2FP.F16.F32.PACK_AB R165, R198, R203 ;  /* 0x000000cbc6a5723e */ /* 0x008fe200000000ff */
[----:B------:R-:W-:Y:S01]  /*58c0*/  FADD.FTZ R203, R203, R172 ;  /* 0x000000accbcb7221 */ /* 0x000fe20000010000 */
[----:B------:R-:W-:Y:S01]  /*58d0*/  F2FP.F16.F32.PACK_AB R166, R242, R205 ;  /* 0x000000cdf2a6723e */ /* 0x000fe200000000ff */
[----:B------:R-:W-:Y:S01]  /*58e0*/  FADD.FTZ R244, R244, R207 ;  /* 0x000000cff4f47221 */ /* 0x000fe20000010000 */
[----:B-----5:R-:W-:Y:S01]  /*58f0*/  F2FP.F16.F32.PACK_AB R167, R199, R238 ;  /* 0x000000eec7a7723e */ /* 0x020fe200000000ff */
[----:B------:R-:W-:-:S02]  /*5900*/  FADD.FTZ R203, R198, R203 ;  /* 0x000000cbc6cb7221 */ /* 0x000fc40000010000 */
[----:B------:R-:W-:Y:S02]  /*5910*/  FADD.FTZ R205, R205, R244 ;  /* 0x000000f4cdcd7221 */ /* 0x000fe40000010000 */
[----:B------:R-:W-:Y:S02]  /*5920*/  FADD.FTZ R238, R238, R203 ;  /* 0x000000cbeeee7221 */ /* 0x000fe40000010000 */
[----:B----4-:R-:W-:Y:S01]  /*5930*/  HMMA.16816.F32 R156, R164, R32, R156 ;  /* 0x00000020a49c723c */ /* 0x010fe2000000189c */
[----:B------:R-:W-:Y:S01]  /*5940*/  FADD.FTZ R233, R242, R205 ;  /* 0x000000cdf2e97221 */ /* 0x000fe20000010000 */
[----:B------:R-:W-:-:S04]  /*5950*/  FADD.FTZ R225, R199, R238 ;  /* 0x000000eec7e17221 */ /* 0x000fc80000010000 */
[C---:B------:R-:W-:Y:S06]  /*5960*/  HMMA.16816.F32 R152, R164.reuse, R34, R152 ;  /* 0x00000022a498723c */ /* 0x040fec0000001898 */
[C---:B--2---:R-:W-:Y:S06]  /*5970*/  HMMA.16816.F32 R140, R164.reuse, R28, R140 ;  /* 0x0000001ca48c723c */ /* 0x044fec000000188c */
        /* <DEDUP_REMOVED lines=41> */
[----:B------:R-:W-:-:S02]  /*5c10*/  MOV R167, R0 ;  /* 0x0000000000a77202 */ /* 0x000fc40000000f00 */
[----:B------:R-:W-:Y:S02]  /*5c20*/  MOV R165, R236 ;  /* 0x000000ec00a57202 */ /* 0x000fe40000000f00 */
[----:B------:R-:W-:Y:S01]  /*5c30*/  MOV R166, R237 ;  /* 0x000000ed00a67202 */ /* 0x000fe20000000f00 */
[----:B------:R-:W-:-:S12]  /*5c40*/  @!P0 BRA `(.L_x_1082) ;  /* 0x0000005400848947 */ /* 0x000fd80003800000 */
[----:B------:R-:W-:-:S04]  /*5c50*/  DEPBAR.LE SB0, 0x0 ;  /* 0x000080000000791a */ /* 0x000fc80000000000 */
[----:B------:R-:W-:Y:S02]  /*5c60*/  USHF.L.U32 UR14, UR6, 0x6, URZ ;  /* 0x00000006060e7899 */ /* 0x000fe4000800063f */
[----:B------:R-:W-:Y:S01]  /*5c70*/  USHF.L.U64.HI UR5, UR6, 0x6, UR7 ;  /* 0x0000000606057899 */ /* 0x000fe20008010207 */
[----:B------:R-:W-:Y:S03]  /*5c80*/  BAR.SYNC.DEFER_BLOCKING 0x0 ;  /* 0x0000000000007b1d */ /* 0x000fe60000010000 */
[----:B------:R-:W-:Y:S02]  /*5c90*/  IADD3 R241, P3, R248, -UR14, RZ ;  /* 0x8000000ef8f17c10 */ /* 0x000fe4000ff7e0ff */
[----:B------:R-:W-:Y:S02]  /*5ca0*/  MOV R4, UR14 ;  /* 0x0000000e00047c02 */ /* 0x000fe40008000f00 */
[----:B------:R-:W-:-:S02]  /*5cb0*/  MOV R5, UR14 ;  /* 0x0000000e00057c02 */ /* 0x000fc40008000f00 */
[----:B------:R-:W-:Y:S02]  /*5cc0*/  IADD3.X R248, R249, ~UR5, RZ, P3, !PT ;  /* 0x80000005f9f87c10 */ /* 0x000fe40009ffe4ff */
[C---:B------:R-:W-:Y:S02]  /*5cd0*/  IADD3 R240, P5, R241.reuse, -UR14, RZ ;  /* 0x8000000ef1f07c10 */ /* 0x040fe4000ffbe0ff */
[----:B------:R-:W-:Y:S02]  /*5ce0*/  IADD3 R10, P4, P3, R241, 0x80, -R4 ;  /* 0x00000080f10a7810 */ /* 0x000fe40007b9e804 */
[C---:B------:R-:W-:Y:S02]  /*5cf0*/  IADD3 R238, P2, R250.reuse, -UR14, RZ ;  /* 0x8000000efaee7c10 */ /* 0x040fe4000ff5e0ff */
[----:B------:R-:W-:Y:S02]  /*5d00*/  IADD3 R8, P1, P0, R250, 0x80, -R5 ;  /* 0x00000080fa087810 */ /* 0x000fe4000783e805 */
[----:B------:R-:W-:-:S02]  /*5d10*/  IADD3.X R241, R248, ~UR5, RZ, P5, !PT ;  /* 0x80000005f8f17c10 */ /* 0x000fc4000affe4ff */
[----:B------:R-:W-:Y:S02]  /*5d20*/  IADD3.X R11, R248, ~UR5, RZ, P4, P3 ;  /* 0x80000005f80b7c10 */ /* 0x000fe4000a7e64ff */
[C---:B------:R-:W-:Y:S01]  /*5d30*/  IADD3.X R239, R251.reuse, ~UR5, RZ, P2, !PT ;  /* 0x80000005fbef7c10 */ /* 0x040fe200097fe4ff */
[----:B------:R-:W-:Y:S01]  /*5d40*/  @!PT LDS RZ, [RZ] ;  /* 0x00000000fffff984 */ /* 0x000fe20000000800 */
[----:B------:R-:W-:Y:S01]  /*5d50*/  @!PT LDS RZ, [RZ] ;  /* 0x00000000fffff984 */ /* 0x000fe20000000800 */
[----:B------:R-:W-:Y:S01]  /*5d60*/  @!PT LDS RZ, [RZ] ;  /* 0x00000000fffff984 */ /* 0x000fe20000000800 */
[----:B------:R-:W-:Y:S01]  /*5d70*/  LDGSTS.E.BYPASS.LTC128B.128 [R224+0xa000], desc[UR16][R240.64] ;  /* 0x0a000000f0e07fae */ /* 0x000fe2000b901d50 */
[----:B------:R-:W-:Y:S02]  /*5d80*/  IADD3.X R9, R251, ~UR5, RZ, P1, P0 ;  /* 0x80000005fb097c10 */ /* 0x000fe40008fe04ff */
[----:B------:R-:W-:Y:S01]  /*5d90*/  ISETP.NE.AND P0, PT, R169, 0x3, PT ;  /* 0x00000003a900780c */ /* 0x000fe20003f05270 */
[----:B------:R-:W-:Y:S04]  /*5da0*/  LDGSTS.E.BYPASS.LTC128B.128 [R224+0xb000], desc[UR16][R10.64] ;  /* 0x0b0000000ae07fae */ /* 0x000fe8000b901d50 */
[----:B------:R-:W-:Y:S04]  /*5db0*/  LDGSTS.E.BYPASS.LTC128B.128 [R224+0xa800], desc[UR16][R238.64] ;  /* 0x0a800000eee07fae */ /* 0x000fe8000b901d50 */
[----:B------:R1:W-:Y:S04]  /*5dc0*/  LDGSTS.E.BYPASS.LTC128B.128 [R224+0xb800], desc[UR16][R8.64] ;  /* 0x0b80000008e07fae */ /* 0x0003e8000b901d50 */
[----:B------:R-:W-:Y:S04]  /*5dd0*/  LDSM.16.M88.4 R196, [R222] ;  /* 0x00000000dec4783b */ /* 0x000fe80000000200 */
[----:B------:R-:W2:Y:S04]  /*5de0*/  LDSM.16.M88.4 R172, [R221] ;  /* 0x00000000ddac783b */ /* 0x000ea80000000200 */
[----:B------:R-:W3:Y:S04]  /*5df0*/  LDSM.16.M88.4 R28, [R222+0x2000] ;  /* 0x00200000de1c783b */ /* 0x000ee80000000200 */
[----:B------:R-:W4:Y:S04]  /*5e00*/  LDSM.16.M88.4 R4, [R221+0x800] ;  /* 0x00080000dd04783b */ /* 0x000f280000000200 */
[----:B------:R-:W-:Y:S04]  /*5e10*/  LDSM.16.M88.4 R24, [R219] ;  /* 0x00000000db18783b */ /* 0x000fe80000000200 */
[----:B------:R-:W5:Y:S04]  /*5e20*/  LDSM.16.M88.4 R16, [R220] ;  /* 0x00000000dc10783b */ /* 0x000f680000000200 */
[----:B------:R-:W5:Y:S04]  /*5e30*/  LDSM.16.M88.4 R188, [R220+0x2000] ;  /* 0x00200000dcbc783b */ /* 0x000f680000000200 */
[----:B------:R-:W5:Y:S04]  /*5e40*/  LDSM.16.M88.4 R20, [R211] ;  /* 0x00000000d314783b */ /* 0x000f680000000200 */
[----:B------:R-:W-:Y:S04]  /*5e50*/  LDSM.16.M88.4 R192, [R217] ;  /* 0x00000000d9c0783b */ /* 0x000fe80000000200 */
[----:B-1----:R-:W-:Y:S04]  /*5e60*/  LDSM.16.M88.4 R8, [R218+0x2000] ;  /* 0x00200000da08783b */ /* 0x002fe80000000200 */
[----:B------:R-:W-:Y:S01]  /*5e70*/  LDSM.16.M88.4 R184, [R217+0x800] ;  /* 0x00080000d9b8783b */ /* 0x000fe20000000200 */
[-C--:B--2---:R-:W-:Y:S03]  /*5e80*/  HMMA.16816.F32 R12, R196, R172.reuse, RZ ;  /* 0x000000acc40c723c */ /* 0x084fe600000018ff */
[----:B------:R-:W-:Y:S04]  /*5e90*/  LDSM.16.M88.4 R200, [R222+0x4000] ;  /* 0x00400000dec8783b */ /* 0x000fe80000000200 */
[----:B------:R-:W-:Y:S01]  /*5ea0*/  LDSM.16.M88.4 R204, [R221+0x1800] ;  /* 0x00180000ddcc783b */ /* 0x000fe20000000200 */
[C---:B---3--:R-:W-:Y:S03]  /*5eb0*/  HMMA.16816.F32 R180, R28.reuse, R172, RZ ;  /* 0x000000ac1cb4723c */ /* 0x048fe600000018ff */
[----:B------:R-:W0:Y:S03]  /*5ec0*/  LDGDEPBAR ;  /* 0x00000000000079af */ /* 0x000e260000000000 */
[-C--:B------:R-:W-:Y:S06]  /*5ed0*/  HMMA.16816.F32 R176, R28, R174.reuse, RZ ;  /* 0x000000ae1cb0723c */ /* 0x080fec00000018ff */
[----:B------:R-:W-:Y:S06]  /*5ee0*/  HMMA.16816.F32 R172, R196, R174, RZ ;  /* 0x000000aec4ac723c */ /* 0x000fec00000018ff */
[-C--:B----4-:R-:W-:Y:S06]  /*5ef0*/  HMMA.16816.F32 R32, R28, R4.reuse, RZ ;  /* 0x000000041c20723c */ /* 0x090fec00000018ff */
[----:B------:R-:W-:Y:S06]  /*5f00*/  HMMA.16816.F32 R164, R196, R4, RZ ;  /* 0x00000004c4a4723c */ /* 0x000fec00000018ff */
[-C--:B------:R-:W-:Y:S06]  /*5f10*/  HMMA.16816.F32 R28, R28, R6.reuse, RZ ;  /* 0x000000061c1c723c */ /* 0x080fec00000018ff */
[----:B------:R-:W-:Y:S01]  /*5f20*/  HMMA.16816.F32 R196, R196, R6, RZ ;  /* 0x00000006c4c4723c */ /* 0x000fe200000018ff */
[----:B------:R-:W1:Y:S05]  /*5f30*/  LDSM.16.M88.4 R4, [R218] ;  /* 0x00000000da04783b */ /* 0x000e6a0000000200 */
[-C--:B-----5:R-:W-:Y:S06]  /*5f40*/  HMMA.16816.F32 R12, R16, R24.reuse, R12 ;  /* 0x00000018100c723c */ /* 0x0a0fec000000180c */
[C---:B------:R-:W-:Y:S06]  /*5f50*/  HMMA.16816.F32 R180, R188.reuse, R24, R180 ;  /* 0x00000018bcb4723c */ /* 0x040fec00000018b4 */
[C---:B------:R-:W-:Y:S06]  /*5f60*/  HMMA.16816.F32 R32, R188.reuse, R20, R32 ;  /* 0x00000014bc20723c */ /* 0x040fec0000001820 */
[C---:B------:R-:W-:Y:S06]  /*5f70*/  HMMA.16816.F32 R176, R188.reuse, R26, R176 ;  /* 0x0000001abcb0723c */ /* 0x040fec00000018b0 */
[----:B------:R-:W-:Y:S01]  /*5f80*/  HMMA.16816.F32 R28, R188, R22, R28 ;  /* 0x00000016bc1c723c */ /* 0x000fe2000000181c */
[----:B------:R-:W-:Y:S05]  /*5f90*/  LDSM.16.M88.4 R188, [R210] ;  /* 0x00000000d2bc783b */ /* 0x000fea0000000200 */
[C---:B------:R-:W-:Y:S06]  /*5fa0*/  HMMA.16816.F32 R164, R16.reuse, R20, R164 ;  /* 0x0000001410a4723c */ /* 0x040fec00000018a4 */
[C---:B------:R-:W-:Y:S01]  /*5fb0*/  HMMA.16816.F32 R172, R16.reuse, R26, R172 ;  /* 0x0000001a10ac723c */ /* 0x040fe200000018ac */
[----:B------:R-:W-:Y:S05]  /*5fc0*/  LDSM.16.M88.4 R24, [R216+0x2000] ;  /* 0x00200000d818783b */ /* 0x000fea0000000200 */
[----:B------:R-:W-:Y:S01]  /*5fd0*/  HMMA.16816.F32 R196, R16, R22, R196 ;  /* 0x0000001610c4723c */ /* 0x000fe200000018c4 */
[----:B------:R-:W2:Y:S04]  /*5fe0*/  LDSM.16.M88.4 R16, [R216] ;  /* 0x00000000d810783b */ /* 0x000ea80000000200 */
[----:B------:R-:W-:Y:S01]  /*5ff0*/  LDSM.16.M88.4 R20, [R210+0x800] ;  /* 0x00080000d214783b */ /* 0x000fe20000000200 */
[-C--:B-1----:R-:W-:Y:S06]  /*6000*/  HMMA.16816.F32 R12, R4, R192.reuse, R12 ;  /* 0x000000c0040c723c */ /* 0x082fec000000180c */
[C---:B------:R-:W-:Y:S06]  /*6010*/  HMMA.16816.F32 R180, R8.reuse, R192, R180 ;  /* 0x000000c008b4723c */ /* 0x040fec00000018b4 */
[C---:B------:R-:W-:Y:S06]  /*6020*/  HMMA.16816.F32 R32, R8.reuse, R184, R32 ;  /* 0x000000b80820723c */ /* 0x040fec0000001820 */
[C---:B------:R-:W-:Y:S06]  /*6030*/  HMMA.16816.F32 R176, R8.reuse, R194, R176 ;  /* 0x000000c208b0723c */ /* 0x040fec00000018b0 */
[----:B------:R-:W-:Y:S01]  /*6040*/  HMMA.16816.F32 R28, R8, R186, R28 ;  /* 0x000000ba081c723c */ /* 0x000fe2000000181c */
[----:B------:R-:W1:Y:S05]  /*6050*/  LDSM.16.M88.4 R8, [R221+0x1000] ;  /* 0x00100000dd08783b */ /* 0x000e6a0000000200 */
[----:B------:R-:W-:Y:S01]  /*6060*/  HMMA.16816.F32 R172, R4, R194, R172 ;  /* 0x000000c204ac723c */ /* 0x000fe200000018ac */
[----:B------:R-:W-:Y:S05]  /*6070*/  LDSM.16.M88.4 R192, [R220+0x4000] ;  /* 0x00400000dcc0783b */ /* 0x000fea0000000200 */
[----:B--2---:R-:W-:Y:S06]  /*6080*/  HMMA.16816.F32 R12, R16, R188, R12 ;  /* 0x000000bc100c723c */ /* 0x004fec000000180c */
[C---:B------:R-:W-:Y:S06]  /*6090*/  HMMA.16816.F32 R164, R4.reuse, R184, R164 ;  /* 0x000000b804a4723c */ /* 0x040fec00000018a4 */
[----:B------:R-:W-:Y:S01]  /*60a0*/  HMMA.16816.F32 R196, R4, R186, R196 ;  /* 0x000000ba04c4723c */ /* 0x000fe200000018c4 */
[----:B------:R-:W2:Y:S04]  /*60b0*/  LDSM.16.M88.4 R4, [R222+0x6000] ;  /* 0x00600000de04783b */ /* 0x000ea80000000200 */
[----:B------:R-:W3:Y:S01]  /*60c0*/  LDSM.16.M88.4 R184, [R209] ;  /* 0x00000000d1b8783b */ /* 0x000ee20000000200 */
[C---:B------:R-:W-:Y:S06]  /*60d0*/  HMMA.16816.F32 R180, R24.reuse, R188, R180 ;  /* 0x000000bc18b4723c */ /* 0x040fec00000018b4 */
[-C--:B------:R-:W-:Y:S06]  /*60e0*/  HMMA.16816.F32 R176, R24, R190.reuse, R176 ;  /* 0x000000be18b0723c */ /* 0x080fec00000018b0 */
[----:B------:R-:W-:Y:S01]  /*60f0*/  HMMA.16816.F32 R172, R16, R190, R172 ;  /* 0x000000be10ac723c */ /* 0x000fe200000018ac */
[----:B------:R-:W4:Y:S05]  /*6100*/  LDSM.16.M88.4 R188, [R220+0x6000] ;  /* 0x00600000dcbc783b */ /* 0x000f2a0000000200 */
[----:B-1----:R-:W-:Y:S06]  /*6110*/  HMMA.16816.F32 R12, R200, R8, R12 ;  /* 0x00000008c80c723c */ /* 0x002fec000000180c */
[C---:B------:R-:W-:Y:S06]  /*6120*/  HMMA.16816.F32 R32, R24.reuse, R20, R32 ;  /* 0x000000141820723c */ /* 0x040fec0000001820 */
[----:B------:R-:W-:Y:S01]  /*6130*/  HMMA.16816.F32 R28, R24, R22, R28 ;  /* 0x00000016181c723c */ /* 0x000fe2000000181c */
[----:B------:R-:W-:Y:S05]  /*6140*/  LDSM.16.M88.4 R24, [R218+0x4000] ;  /* 0x00400000da18783b */ /* 0x000fea0000000200 */
[C---:B------:R-:W-:Y:S06]  /*6150*/  HMMA.16816.F32 R164, R16.reuse, R20, R164 ;  /* 0x0000001410a4723c */ /* 0x040fec00000018a4 */
[----:B------:R-:W-:Y:S01]  /*6160*/  HMMA.16816.F32 R196, R16, R22, R196 ;  /* 0x0000001610c4723c */ /* 0x000fe200000018c4 */
[----:B------:R-:W1:Y:S04]  /*6170*/  LDSM.16.M88.4 R16, [R217+0x1000] ;  /* 0x00100000d910783b */ /* 0x000e680000000200 */
[----:B------:R-:W5:Y:S01]  /*6180*/  LDSM.16.M88.4 R20, [R218+0x6000] ;  /* 0x00600000da14783b */ /* 0x000f620000000200 */
[C---:B--2---:R-:W-:Y:S06]  /*6190*/  HMMA.16816.F32 R180, R4.reuse, R8, R180 ;  /* 0x0000000804b4723c */ /* 0x044fec00000018b4 */
[-C--:B------:R-:W-:Y:S06]  /*61a0*/  HMMA.16816.F32 R176, R4, R10.reuse, R176 ;  /* 0x0000000a04b0723c */ /* 0x080fec00000018b0 */
[----:B------:R-:W-:Y:S01]  /*61b0*/  HMMA.16816.F32 R172, R200, R10, R172 ;  /* 0x0000000ac8ac723c */ /* 0x000fe200000018ac */
[----:B------:R-:W-:Y:S05]  /*61c0*/  LDSM.16.M88.4 R8, [R216+0x4000] ;  /* 0x00400000d808783b */ /* 0x000fea0000000200 */
[----:B---3--:R-:W-:Y:S06]  /*61d0*/  HMMA.16816.F32 R12, R192, R184, R12 ;  /* 0x000000b8c00c723c */ /* 0x008fec000000180c */
[C---:B------:R-:W-:Y:S06]  /*61e0*/  HMMA.16816.F32 R32, R4.reuse, R204, R32 ;  /* 0x000000cc0420723c */ /* 0x040fec0000001820 */
[----:B------:R-:W-:Y:S01]  /*61f0*/  HMMA.16816.F32 R28, R4, R206, R28 ;  /* 0x000000ce041c723c */ /* 0x000fe2000000181c */
[----:B------:R-:W2:Y:S05]  /*6200*/  LDSM.16.M88.4 R4, [R210+0x1000] ;  /* 0x00100000d204783b */ /* 0x000eaa0000000200 */
[----:B----4-:R-:W-:Y:S06]  /*6210*/  HMMA.16816.F32 R180, R188, R184, R180 ;  /* 0x000000b8bcb4723c */ /* 0x010fec00000018b4 */
[----:B-1----:R-:W-:Y:S06]  /*6220*/  HMMA.16816.F32 R12, R24, R16, R12 ;  /* 0x00000010180c723c */ /* 0x002fec000000180c */
[-C--:B------:R-:W-:Y:S06]  /*6230*/  HMMA.16816.F32 R172, R192, R186.reuse, R172 ;  /* 0x000000bac0ac723c */ /* 0x080fec00000018ac */
[----:B------:R-:W-:Y:S01]  /*6240*/  HMMA.16816.F32 R176, R188, R186, R176 ;  /* 0x000000babcb0723c */ /* 0x000fe200000018b0 */
[----:B------:R-:W1:Y:S05]  /*6250*/  LDSM.16.M88.4 R184, [R208] ;  /* 0x00000000d0b8783b */ /* 0x000e6a0000000200 */
[C---:B------:R-:W-:Y:S06]  /*6260*/  HMMA.16816.F32 R164, R200.reuse, R204, R164 ;  /* 0x000000ccc8a4723c */ /* 0x040fec00000018a4 */
[----:B------:R-:W-:Y:S01]  /*6270*/  HMMA.16816.F32 R200, R200, R206, R196 ;  /* 0x000000cec8c8723c */ /* 0x000fe200000018c4 */
[----:B------:R-:W3:Y:S05]  /*6280*/  LDSM.16.M88.4 R196, [R216+0x6000] ;  /* 0x00600000d8c4783b */ /* 0x000eea0000000200 */
[----:B-----5:R-:W-:Y:S06]  /*6290*/  HMMA.16816.F32 R180, R20, R16, R180 ;  /* 0x0000001014b4723c */ /* 0x020fec00000018b4 */
[----:B--2---:R-:W-:Y:S06]  /*62a0*/  HMMA.16816.F32 R12, R8, R4, R12 ;  /* 0x00000004080c723c */ /* 0x004fec000000180c */
[-C--:B------:R-:W-:Y:S06]  /*62b0*/  HMMA.16816.F32 R172, R24, R18.reuse, R172 ;  /* 0x0000001218ac723c */ /* 0x080fec00000018ac */
[----:B------:R-:W-:Y:S01]  /*62c0*/  HMMA.16816.F32 R176, R20, R18, R176 ;  /* 0x0000001214b0723c */ /* 0x000fe200000018b0 */
[----:B------:R-:W2:Y:S05]  /*62d0*/  LDSM.16.M88.4 R16, [R217+0x1800] ;  /* 0x00180000d910783b */ /* 0x000eaa0000000200 */
[C---:B-1----:R-:W-:Y:S06]  /*62e0*/  HMMA.16816.F32 R164, R192.reuse, R184, R164 ;  /* 0x000000b8c0a4723c */ /* 0x042fec00000018a4 */
[----:B------:R-:W-:Y:S01]  /*62f0*/  HMMA.16816.F32 R200, R192, R186, R200 ;  /* 0x000000bac0c8723c */ /* 0x000fe200000018c8 */
[----:B------:R-:W-:Y:S01]  /*6300*/  FMUL.FTZ R168, R14, UR4 ;  /* 0x000000040ea87c20 */ /* 0x000fe20008410000 */
[----:B------:R-:W-:-:S04]  /*6310*/  FMUL.FTZ R204, R15, UR4 ;  /* 0x000000040fcc7c20 */ /* 0x000fc80008410000 */
[----:B---3--:R-:W-:Y:S01]  /*6320*/  HMMA.16816.F32 R180, R196, R4, R180 ;  /* 0x00000004c4b4723c */ /* 0x008fe200000018b4 */
[----:B------:R-:W1:Y:S05]  /*6330*/  MUFU.TANH R168, R168 ;  /* 0x000000a800a87308 */ /* 0x000e6a0000002400 */
[----:B------:R-:W-:Y:S01]  /*6340*/  HMMA.16816.F32 R32, R188, R184, R32 ;  /* 0x000000b8bc20723c */ /* 0x000fe20000001820 */
[----:B------:R-:W-:Y:S01]  /*6350*/  FMUL.FTZ R4, R12, UR4 ;  /* 0x000000040c047c20 */ /* 0x000fe20008410000 */
[----:B------:R-:W-:Y:S01]  /*6360*/  FMUL.FTZ R5, R13, UR4 ;  /* 0x000000040d057c20 */ /* 0x000fe20008410000 */
[----:B------:R-:W3:Y:S01]  /*6370*/  MUFU.TANH R204, R204 ;  /* 0x000000cc00cc7308 */ /* 0x000ee20000002400 */
[----:B------:R-:W4:Y:S01]  /*6380*/  LDSM.16.M88.4 R12, [R210+0x1800] ;  /* 0x00180000d20c783b */ /* 0x000f220000000200 */
[----:B------:R-:W-:-:S04]  /*6390*/  DEPBAR.LE SB0, 0x0 ;  /* 0x000080000000791a */ /* 0x000fc80000000000 */
[----:B------:R-:W-:Y:S02]  /*63a0*/  HMMA.16816.F32 R28, R188, R186, R28 ;  /* 0x000000babc1c723c */ /* 0x000fe4000000181c */
[----:B------:R-:W1:Y:S04]  /*63b0*/  MUFU.TANH R4, R4 ;  /* 0x0000000400047308 */ /* 0x000e680000002400 */
[----:B------:R-:W-:Y:S03]  /*63c0*/  HMMA.16816.F32 R172, R8, R6, R172 ;  /* 0x0000000608ac723c */ /* 0x000fe600000018ac */
[----:B------:R-:W-:Y:S01]  /*63d0*/  FMUL.FTZ R180, R180, UR4 ;  /* 0x00000004b4b47c20 */ /* 0x000fe20008410000 */
[----:B------:R-:W-:Y:S01]  /*63e0*/  FMUL.FTZ R181, R181, UR4 ;  /* 0x00000004b5b57c20 */ /* 0x000fe20008410000 */
[----:B------:R-:W-:Y:S01]  /*63f0*/  FMUL.FTZ R182, R182, UR4 ;  /* 0x00000004b6b67c20 */ /* 0x000fe20008410000 */
[C---:B--2---:R-:W-:Y:S01]  /*6400*/  HMMA.16816.F32 R164, R24.reuse, R16, R164 ;  /* 0x0000001018a4723c */ /* 0x044fe200000018a4 */
[----:B------:R-:W2:Y:S05]  /*6410*/  MUFU.TANH R5, R5 ;  /* 0x0000000500057308 */ /* 0x000eaa0000002400 */
[----:B------:R-:W-:Y:S01]  /*6420*/  HMMA.16816.F32 R200, R24, R18, R200 ;  /* 0x0000001218c8723c */ /* 0x000fe200000018c8 */
[----:B------:R-:W5:Y:S02]  /*6430*/  S2R R26, SR_TID.X ;  /* 0x00000000001a7919 */ /* 0x000f640000002100 */
[----:B------:R-:W1:Y:S03]  /*6440*/  MUFU.TANH R180, R180 ;  /* 0x000000b400b47308 */ /* 0x000e660000002400 */
[C---:B------:R-:W-:Y:S05]  /*6450*/  HMMA.16816.F32 R32, R20.reuse, R16, R32 ;  /* 0x000000101420723c */ /* 0x040fea0000001820 */
[----:B------:R-:W1:Y:S01]  /*6460*/  MUFU.TANH R181, R181 ;  /* 0x000000b500b57308 */ /* 0x000e620000002400 */
[----:B------:R-:W-:Y:S01]  /*6470*/  HMMA.16816.F32 R28, R20, R18, R28 ;  /* 0x00000012141c723c */ /* 0x000fe2000000181c */
[----:B------:R-:W-:-:S05]  /*6480*/  FMUL.FTZ R24, R175, UR4 ;  /* 0x00000004af187c20 */ /* 0x000fca0008410000 */
[----:B------:R-:W-:Y:S01]  /*6490*/  HMMA.16816.F32 R176, R196, R6, R176 ;  /* 0x00000006c4b0723c */ /* 0x000fe200000018b0 */
[----:B------:R-:W1:Y:S05]  /*64a0*/  MUFU.TANH R182, R182 ;  /* 0x000000b600b67308 */ /* 0x000e6a0000002400 */
[C---:B----4-:R-:W-:Y:S01]  /*64b0*/  HMMA.16816.F32 R164, R8.reuse, R12, R164 ;  /* 0x0000000c08a4723c */ /* 0x050fe200000018a4 */
[----:B------:R-:W-:Y:S01]  /*64c0*/  FMUL.FTZ R7, R172, UR4 ;  /* 0x00000004ac077c20 */ /* 0x000fe20008410000 */
[----:B------:R-:W-:Y:S01]  /*64d0*/  FMUL.FTZ R172, R173, UR4 ;  /* 0x00000004adac7c20 */ /* 0x000fe20008410000 */
[----:B------:R-:W-:Y:S01]  /*64e0*/  FMUL.FTZ R6, R183, UR4 ;  /* 0x00000004b7067c20 */ /* 0x000fe20008410000 */
[----:B------:R-:W-:Y:S01]  /*64f0*/  FMUL.FTZ R173, R174, UR4 ;  /* 0x00000004aead7c20 */ /* 0x000fe20008410000 */
[----:B------:R-:W4:Y:S01]  /*6500*/  MUFU.TANH R24, R24 ;  /* 0x0000001800187308 */ /* 0x000f220000002400 */
[----:B------:R-:W-:Y:S06]  /*6510*/  HMMA.16816.F32 R200, R8, R14, R200 ;  /* 0x0000000e08c8723c */ /* 0x000fec00000018c8 */
[C---:B------:R-:W-:Y:S01]  /*6520*/  HMMA.16816.F32 R32, R196.reuse, R12, R32 ;  /* 0x0000000cc420723c */ /* 0x040fe20000001820 */
[----:B-----5:R-:W-:Y:S01]  /*6530*/  IMAD.SHL.U32 R9, R26, 0x2, RZ ;  /* 0x000000021a097824 */ /* 0x020fe200078e00ff */
[----:B------:R-:W1:Y:S04]  /*6540*/  MUFU.TANH R6, R6 ;  /* 0x0000000600067308 */ /* 0x000e680000002400 */
[----:B------:R-:W-:Y:S01]  /*6550*/  HMMA.16816.F32 R28, R196, R14, R28 ;  /* 0x0000000ec41c723c */ /* 0x000fe2000000181c */
[----:B------:R-:W-:Y:S01]  /*6560*/  FMUL.FTZ R25, R176, UR4 ;  /* 0x00000004b0197c20 */ /* 0x000fe20008410000 */
[----:B------:R-:W-:Y:S01]  /*6570*/  FMUL.FTZ R16, R177, UR4 ;  /* 0x00000004b1107c20 */ /* 0x000fe20008410000 */
[----:B------:R-:W-:Y:S01]  /*6580*/  FMUL.FTZ R17, R178, UR4 ;  /* 0x00000004b2117c20 */ /* 0x000fe20008410000 */
[----:B------:R-:W-:Y:S01]  /*6590*/  FMUL.FTZ R18, R179, UR4 ;  /* 0x00000004b3127c20 */ /* 0x000fe20008410000 */
[----:B------:R-:W-:Y:S01]  /*65a0*/  IADD3 R176, R169, -0x3, RZ ;  /* 0xfffffffda9b07810 */ /* 0x000fe20007ffe0ff */
[----:B------:R-:W-:Y:S01]  /*65b0*/  FMUL.FTZ R8, R164, UR4 ;  /* 0x00000004a4087c20 */ /* 0x000fe20008410000 */
[----:B------:R-:W-:Y:S01]  /*65c0*/  FMUL.FTZ R10, R165, UR4 ;  /* 0x00000004a50a7c20 */ /* 0x000fe20008410000 */
[----:B------:R-:W-:Y:S01]  /*65d0*/  FMUL.FTZ R21, R166, UR4 ;  /* 0x00000004a6157c20 */ /* 0x000fe20008410000 */
[----:B------:R-:W-:Y:S01]  /*65e0*/  LOP3.LUT R9, R9, 0x6, RZ, 0xc0, !PT ;  /* 0x0000000609097812 */ /* 0x000fe200078ec0ff */
[----:B------:R-:W1:Y:S01]  /*65f0*/  MUFU.TANH R7, R7 ;  /* 0x0000000700077308 */ /* 0x000e620000002400 */
[----:B------:R-:W-:Y:S01]  /*6600*/  FMUL.FTZ R12, R167, UR4 ;  /* 0x00000004a70c7c20 */ /* 0x000fe20008410000 */
[----:B------:R-:W-:-:S02]  /*6610*/  FMUL.FTZ R199, R200, UR4 ;  /* 0x00000004c8c77c20 */ /* 0x000fc40008410000 */
[----:B------:R-:W-:-:S04]  /*6620*/  IMAD R9, R176, 0x20, R9 ;  /* 0x00000020b0097824 */ /* 0x000fc800078e0209 */
[----:B------:R-:W1:Y:S01]  /*6630*/  MUFU.TANH R172, R172 ;  /* 0x000000ac00ac7308 */ /* 0x000e620000002400 */
[C---:B------:R-:W-:Y:S01]  /*6640*/  VIADD R165, R9.reuse, 0x8 ;  /* 0x0000000809a57836 */ /* 0x040fe20000000000 */
[C---:B------:R-:W-:Y:S01]  /*6650*/  IADD3 R167, R9.reuse, 0x1, RZ ;  /* 0x0000000109a77810 */ /* 0x040fe20007ffe0ff */
[C---:B------:R-:W-:Y:S01]  /*6660*/  VIADD R19, R9.reuse, 0x11 ;  /* 0x0000001109137836 */ /* 0x040fe20000000000 */
[C---:B------:R-:W-:Y:S02]  /*6670*/  ISETP.GE.AND P6, PT, R9.reuse, R234, PT ;  /* 0x000000ea0900720c */ /* 0x040fe40003fc6270 */
[C---:B------:R-:W-:Y:S02]  /*6680*/  ISETP.GE.AND P3, PT, R9.reuse, R171, PT ;  /* 0x000000ab0900720c */ /* 0x040fe40003f66270 */
[----:B------:R-:W1:Y:S01]  /*6690*/  MUFU.TANH R173, R173 ;  /* 0x000000ad00ad7308 */ /* 0x000e620000002400 */
[C---:B------:R-:W-:Y:S02]  /*66a0*/  ISETP.GE.AND P2, PT, R9.reuse, R170, PT ;  /* 0x000000aa0900720c */ /* 0x040fe40003f46270 */
[----:B------:R-:W-:-:S02]  /*66b0*/  ISETP.GE.AND P1, PT, R9, R2, PT ;  /* 0x000000020900720c */ /* 0x000fc40003f26270 */
[C---:B------:R-:W-:Y:S02]  /*66c0*/  IADD3 R27, R9.reuse, 0x9, RZ ;  /* 0x00000009091b7810 */ /* 0x040fe40007ffe0ff */
[----:B------:R-:W-:Y:S01]  /*66d0*/  IADD3 R23, R9, 0x10, RZ ;  /* 0x0000001009177810 */ /* 0x000fe20007ffe0ff */
[----:B------:R-:W1:Y:S01]  /*66e0*/  MUFU.TANH R25, R25 ;  /* 0x0000001900197308 */ /* 0x000e620000002400 */
[-C--:B------:R-:W-:Y:S02]  /*66f0*/  ISETP.GE.AND P5, PT, R167, R234.reuse, PT ;  /* 0x000000eaa700720c */ /* 0x080fe40003fa6270 */
[----:B------:R-:W-:Y:S02]  /*6700*/  ISETP.GE.AND P4, PT, R165, R234, PT ;  /* 0x000000eaa500720c */ /* 0x000fe40003f86270 */
[C---:B------:R-:W-:Y:S02]  /*6710*/  IADD3 R15, R9.reuse, 0x18, RZ ;  /* 0x00000018090f7810 */ /* 0x040fe40007ffe0ff */
[----:B------:R-:W-:Y:S01]  /*6720*/  IADD3 R13, R9, 0x19, RZ ;  /* 0x00000019090d7810 */ /* 0x000fe20007ffe0ff */
        /* <DEDUP_REMOVED lines=29> */
.L_x_1084:
[----:B-1----:R-:W-:Y:S01]  /*6900*/  FSEL R9, R4, -INF , !P6 ;  /* 0xff80000004097808 */ /* 0x002fe20007000000 */
[----:B------:R-:W-:Y:S01]  /*6910*/  FMUL.FTZ R195, R201, UR4 ;  /* 0x00000004c9c37c20 */ /* 0x000fe20008410000 */
[----:B------:R-:W-:Y:S01]  /*6920*/  FSEL R11, R5, -INF , !P5 ;  /* 0xff800000050b7808 */ /* 0x000fe20006800000 */
[----:B------:R-:W-:Y:S01]  /*6930*/  FMUL.FTZ R252, R33, UR4 ;  /* 0x0000000421fc7c20 */ /* 0x000fe20008410000 */
[----:B------:R-:W-:Y:S01]  /*6940*/  FMNMX.FTZ R4, R3, R9, !PT ;  /* 0x0000000903047209 */ /* 0x000fe20007810000 */
[----:B------:R-:W-:Y:S01]  /*6950*/  FMUL.FTZ R32, R32, UR4 ;  /* 0x0000000420207c20 */ /* 0x000fe20008410000 */
[----:B------:R-:W-:Y:S01]  /*6960*/  ISETP.GE.AND P0, PT, R27, R234, PT ;  /* 0x000000ea1b00720c */ /* 0x000fe20003f06270 */
[----:B------:R-:W1:Y:S01]  /*6970*/  MUFU.TANH R195, R195 ;  /* 0x000000c300c37308 */ /* 0x000e620000002400 */
[----:B------:R-:W-:Y:S01]  /*6980*/  FSEL R7, R7, -INF , !P4 ;  /* 0xff80000007077808 */ /* 0x000fe20006000000 */
[----:B------:R-:W-:Y:S01]  /*6990*/  FMUL.FTZ R198, R202, UR4 ;  /* 0x00000004cac67c20 */ /* 0x000fe20008410000 */
[----:B------:R-:W-:Y:S01]  /*69a0*/  FMNMX.FTZ R4, R11, R4, !PT ;  /* 0x000000040b047209 */ /* 0x000fe20007810000 */
[----:B------:R-:W-:Y:S01]  /*69b0*/  FMUL.FTZ R34, R34, UR4 ;  /* 0x0000000422227c20 */ /* 0x000fe20008410000 */
[----:B------:R-:W-:Y:S01]  /*69c0*/  ISETP.GE.AND P6, PT, R23, R234, PT ;  /* 0x000000ea1700720c */ /* 0x000fe20003fc6270 */
[----:B------:R-:W-:Y:S01]  /*69d0*/  FMUL.FTZ R196, R203, UR4 ;  /* 0x00000004cbc47c20 */ /* 0x000fe20008410000 */
[----:B------:R-:W-:Y:S01]  /*69e0*/  FSEL R5, R172, -INF , !P0 ;  /* 0xff800000ac057808 */ /* 0x000fe20004000000 */
[----:B------:R-:W3:Y:S01]  /*69f0*/  MUFU.TANH R207, R32 ;  /* 0x0000002000cf7308 */ /* 0x000ee20000002400 */
[----:B------:R-:W-:Y:S01]  /*6a00*/  FMNMX.FTZ R4, R7, R4, !PT ;  /* 0x0000000407047209 */ /* 0x000fe20007810000 */
[----:B------:R-:W-:Y:S01]  /*6a10*/  FMUL.FTZ R35, R35, UR4 ;  /* 0x0000000423237c20 */ /* 0x000fe20008410000 */
[----:B------:R-:W-:Y:S01]  /*6a20*/  ISETP.GE.AND P5, PT, R19, R234, PT ;  /* 0x000000ea1300720c */ /* 0x000fe20003fa6270 */
[----:B------:R-:W-:Y:S01]  /*6a30*/  FMUL.FTZ R30, R30, UR4 ;  /* 0x000000041e1e7c20 */ /* 0x000fe20008410000 */
[----:B------:R-:W-:Y:S01]  /*6a40*/  FSEL R201, R8, -INF , !P6 ;  /* 0xff80000008c97808 */ /* 0x000fe20007000000 */
[----:B------:R-:W-:Y:S01]  /*6a50*/  FMUL.FTZ R31, R31, UR4 ;  /* 0x000000041f1f7c20 */ /* 0x000fe20008410000 */
[----:B------:R-:W-:Y:S01]  /*6a60*/  FMNMX.FTZ R4, R5, R4, !PT ;  /* 0x0000000405047209 */ /* 0x000fe20007810000 */
[----:B------:R4:W-:Y:S01]  /*6a70*/  MUFU.TANH R200, R12 ;  /* 0x0000000c00c87308 */ /* 0x0009e20000002400 */
[----:B------:R-:W-:Y:S01]  /*6a80*/  ISETP.GE.AND P4, PT, R15, R234, PT ;  /* 0x000000ea0f00720c */ /* 0x000fe20003f86270 */
[----:B------:R-:W-:Y:S01]  /*6a90*/  FMUL.FTZ R28, R28, UR4 ;  /* 0x000000041c1c7c20 */ /* 0x000fe20008410000 */
[----:B------:R-:W-:Y:S01]  /*6aa0*/  FSEL R197, R10, -INF , !P5 ;  /* 0xff8000000ac57808 */ /* 0x000fe20006800000 */
[----:B------:R-:W-:Y:S01]  /*6ab0*/  FMUL.FTZ R29, R29, UR4 ;  /* 0x000000041d1d7c20 */ /* 0x000fe20008410000 */
[----:B------:R-:W-:-:S02]  /*6ac0*/  FMNMX.FTZ R4, R201, R4, !PT ;  /* 0x00000004c9047209 */ /* 0x000fc40007810000 */
[----:B------:R-:W-:Y:S01]  /*6ad0*/  ISETP.GE.AND P0, PT, R13, R234, PT ;  /* 0x000000ea0d00720c */ /* 0x000fe20003f06270 */
[----:B------:R-:W5:Y:S01]  /*6ae0*/  MUFU.TANH R198, R198 ;  /* 0x000000c600c67308 */ /* 0x000f620000002400 */
[----:B------:R-:W-:Y:S02]  /*6af0*/  FSEL R199, R199, -INF , !P4 ;  /* 0xff800000c7c77808 */ /* 0x000fe40006000000 */
[----:B------:R-:W-:Y:S02]  /*6b00*/  FMNMX.FTZ R4, R197, R4, !PT ;  /* 0x00000004c5047209 */ /* 0x000fe40007810000 */
[----:B-1----:R-:W-:Y:S02]  /*6b10*/  FSEL R195, R195, -INF , !P0 ;  /* 0xff800000c3c37808 */ /* 0x002fe40004000000 */
[----:B------:R-:W-:Y:S01]  /*6b20*/  FMNMX.FTZ R26, R199, R4, !PT ;  /* 0x00000004c71a7209 */ /* 0x000fe20007810000 */
[----:B------:R-:W1:Y:S01]  /*6b30*/  MUFU.TANH R252, R252 ;  /* 0x000000fc00fc7308 */ /* 0x000e620000002400 */
[----:B------:R-:W-:-:S02]  /*6b40*/  ISETP.GE.AND P0, PT, R165, R171, PT ;  /* 0x000000aba500720c */ /* 0x000fc40003f06270 */
[----:B------:R-:W-:Y:S02]  /*6b50*/  FMNMX.FTZ R26, R195, R26, !PT ;  /* 0x0000001ac31a7209 */ /* 0x000fe40007810000 */
[----:B------:R-:W-:Y:S02]  /*6b60*/  FSEL R22, R173, -INF , !P0 ;  /* 0xff800000ad167808 */ /* 0x000fe40004000000 */
[-C--:B------:R-:W-:Y:S01]  /*6b70*/  ISETP.GE.AND P0, PT, R23, R171.reuse, PT ;  /* 0x000000ab1700720c */ /* 0x080fe20003f06270 */
[----:B------:R-:W2:Y:S01]  /*6b80*/  SHFL.BFLY PT, R33, R26, 0x2, 0x1f ;  /* 0x0c401f001a217f89 */ /* 0x000ea200000e0000 */
[C---:B------:R-:W-:Y:S01]  /*6b90*/  ISETP.GE.AND P5, PT, R167.reuse, R170, PT ;  /* 0x000000aaa700720c */ /* 0x040fe20003fa6270 */
[----:B------:R-:W1:Y:S01]  /*6ba0*/  MUFU.TANH R246, R34 ;  /* 0x0000002200f67308 */ /* 0x000e620000002400 */
[----:B------:R-:W-:Y:S02]  /*6bb0*/  FSEL R180, R180, -INF , !P2 ;  /* 0xff800000b4b47808 */ /* 0x000fe40005000000 */
[----:B------:R-:W-:-:S02]  /*6bc0*/  ISETP.GE.AND P6, PT, R167, R171, PT ;  /* 0x000000aba700720c */ /* 0x000fc40003fc6270 */
[----:B----4-:R-:W-:Y:S02]  /*6bd0*/  FSEL R12, R168, -INF , !P3 ;  /* 0xff800000a80c7808 */ /* 0x010fe40005800000 */
[----:B------:R-:W-:Y:S01]  /*6be0*/  FSEL R202, R21, -INF , !P0 ;  /* 0xff80000015ca7808 */ /* 0x000fe20004000000 */
[----:B------:R-:W4:Y:S01]  /*6bf0*/  MUFU.TANH R196, R196 ;  /* 0x000000c400c47308 */ /* 0x000f220000002400 */
[----:B------:R-:W-:Y:S02]  /*6c00*/  ISETP.GE.AND P3, PT, R165, R170, PT ;  /* 0x000000aaa500720c */ /* 0x000fe40003f66270 */
[----:B------:R-:W-:Y:S02]  /*6c10*/  FSEL R10, R181, -INF , !P5 ;  /* 0xff800000b50a7808 */ /* 0x000fe40006800000 */
[----:B------:R-:W-:Y:S02]  /*6c20*/  FMNMX.FTZ R21, R237, R180, !PT ;  /* 0x000000b4ed157209 */ /* 0x000fe40007810000 */
[----:B------:R-:W-:Y:S01]  /*6c30*/  FSEL R8, R182, -INF , !P1 ;  /* 0xff800000b6087808 */ /* 0x000fe20004800000 */
[----:B------:R5:W4:Y:S01]  /*6c40*/  MUFU.TANH R244, R35 ;  /* 0x0000002300f47308 */ /* 0x000b220000002400 */
[----:B------:R-:W-:-:S02]  /*6c50*/  ISETP.GE.AND P1, PT, R27, R171, PT ;  /* 0x000000ab1b00720c */ /* 0x000fc40003f26270 */
[----:B------:R-:W-:Y:S02]  /*6c60*/  FSEL R20, R204, -INF , !P6 ;  /* 0xff800000cc147808 */ /* 0x000fe40007000000 */
[-C--:B------:R-:W-:Y:S02]  /*6c70*/  ISETP.GE.AND P6, PT, R27, R170.reuse, PT ;  /* 0x000000aa1b00720c */ /* 0x080fe40003fc6270 */
[----:B------:R-:W-:Y:S01]  /*6c80*/  FSEL R14, R25, -INF , !P3 ;  /* 0xff800000190e7808 */ /* 0x000fe20005800000 */
[----:B------:R-:W4:Y:S01]  /*6c90*/  MUFU.TANH R242, R30 ;  /* 0x0000001e00f27308 */ /* 0x000f220000002400 */
[----:B------:R-:W-:Y:S02]  /*6ca0*/  FMNMX.FTZ R21, R10, R21, !PT ;  /* 0x000000150a157209 */ /* 0x000fe40007810000 */
[----:B------:R-:W-:Y:S02]  /*6cb0*/  FSEL R4, R24, -INF , !P1 ;  /* 0xff80000018047808 */ /* 0x000fe40004800000 */
[----:B------:R-:W-:-:S02]  /*6cc0*/  ISETP.GE.AND P3, PT, R23, R170, PT ;  /* 0x000000aa1700720c */ /* 0x000fc40003f66270 */
[----:B------:R-:W-:Y:S01]  /*6cd0*/  FSEL R24, R16, -INF , !P6 ;  /* 0xff80000010187808 */ /* 0x000fe20007000000 */
[----:B------:R-:W4:Y:S01]  /*6ce0*/  MUFU.TANH R31, R31 ;  /* 0x0000001f001f7308 */ /* 0x000f220000002400 */
[----:B------:R-:W-:Y:S02]  /*6cf0*/  FMNMX.FTZ R21, R14, R21, !PT ;  /* 0x000000150e157209 */ /* 0x000fe40007810000 */
[----:B---3--:R-:W-:Y:S02]  /*6d00*/  FSEL R207, R207, -INF , !P3 ;  /* 0xff800000cfcf7808 */ /* 0x008fe40005800000 */
[----:B------:R-:W-:Y:S02]  /*6d10*/  FMNMX.FTZ R16, R24, R21, !PT ;  /* 0x0000001518107209 */ /* 0x000fe40007810000 */
[-C--:B------:R-:W-:Y:S01]  /*6d20*/  ISETP.GE.AND P4, PT, R167, R2.reuse, PT ;  /* 0x00000002a700720c */ /* 0x080fe20003f86270 */
[----:B------:R-:W3:Y:S01]  /*6d30*/  MUFU.TANH R250, R28 ;  /* 0x0000001c00fa7308 */ /* 0x000ee20000002400 */
[----:B------:R-:W-:-:S02]  /*6d40*/  ISETP.GE.AND P5, PT, R27, R2, PT ;  /* 0x000000021b00720c */ /* 0x000fc40003fa6270 */
[----:B--2---:R-:W-:Y:S02]  /*6d50*/  FMNMX.FTZ R26, R26, R33, !PT ;  /* 0x000000211a1a7209 */ /* 0x004fe40007810000 */
[----:B------:R-:W-:Y:S01]  /*6d60*/  FMNMX.FTZ R27, R207, R16, !PT ;  /* 0x00000010cf1b7209 */ /* 0x000fe20007810000 */
[----:B-----5:R-:W-:Y:S01]  /*6d70*/  LDSM.16.MT88.4 R32, [R215+0xa000] ;  /* 0x00a00000d720783b */ /* 0x020fe20000004200 */
[----:B------:R-:W-:Y:S01]  /*6d80*/  ISETP.GE.AND P2, PT, R165, R2, PT ;  /* 0x00000002a500720c */ /* 0x000fe20003f46270 */
[----:B------:R-:W2:Y:S01]  /*6d90*/  MUFU.TANH R248, R29 ;  /* 0x0000001d00f87308 */ /* 0x000ea20000002400 */
[----:B------:R-:W-:Y:S01]  /*6da0*/  FSEL R16, R6, -INF , !P4 ;  /* 0xff80000006107808 */ /* 0x000fe20006000000 */
[----:B------:R-:W5:Y:S01]  /*6db0*/  SHFL.BFLY PT, R21, R26, 0x1, 0x1f ;  /* 0x0c201f001a157f89 */ /* 0x000f6200000e0000 */
[----:B------:R-:W-:Y:S02]  /*6dc0*/  FMNMX.FTZ R25, R236, R8, !PT ;  /* 0x00000008ec197209 */ /* 0x000fe40007810000 */
[----:B------:R-:W-:-:S02]  /*6dd0*/  ISETP.GE.AND P0, PT, R15, R171, PT ;  /* 0x000000ab0f00720c */ /* 0x000fc40003f06270 */
[----:B------:R-:W-:Y:S02]  /*6de0*/  FSEL R6, R17, -INF , !P2 ;  /* 0xff80000011067808 */ /* 0x000fe40005000000 */
[----:B------:R-:W-:Y:S02]  /*6df0*/  FMNMX.FTZ R25, R16, R25, !PT ;  /* 0x0000001910197209 */ /* 0x000fe40007810000 */
[----:B------:R-:W-:Y:S02]  /*6e00*/  ISETP.GE.AND P1, PT, R23, R2, PT ;  /* 0x000000021700720c */ /* 0x000fe40003f26270 */
[----:B------:R-:W-:Y:S02]  /*6e10*/  ISETP.GE.AND P6, PT, R19, R171, PT ;  /* 0x000000ab1300720c */ /* 0x000fe40003fc6270 */
[----:B------:R-:W-:Y:S02]  /*6e20*/  FMNMX.FTZ R23, R0, R12, !PT ;  /* 0x0000000c00177209 */ /* 0x000fe40007810000 */
[----:B------:R-:W-:-:S02]  /*6e30*/  FSEL R198, R198, -INF , !P0 ;  /* 0xff800000c6c67808 */ /* 0x000fc40004000000 */
[----:B------:R-:W-:Y:S02]  /*6e40*/  ISETP.GE.AND P0, PT, R19, R170, PT ;  /* 0x000000aa1300720c */ /* 0x000fe40003f06270 */
[----:B------:R-:W-:Y:S02]  /*6e50*/  FSEL R18, R18, -INF , !P5 ;  /* 0xff80000012127808 */ /* 0x000fe40006800000 */
[----:B------:R-:W-:Y:S02]  /*6e60*/  FMNMX.FTZ R25, R6, R25, !PT ;  /* 0x0000001906197209 */ /* 0x000fe40007810000 */
[----:B------:R-:W-:Y:S02]  /*6e70*/  FSEL R200, R200, -INF , !P6 ;  /* 0xff800000c8c87808 */ /* 0x000fe40007000000 */
[----:B------:R-:W-:Y:S02]  /*6e80*/  FMNMX.FTZ R23, R20, R23, !PT ;  /* 0x0000001714177209 */ /* 0x000fe40007810000 */
[----:B------:R-:W-:-:S02]  /*6e90*/  ISETP.GE.AND P6, PT, R13, R171, PT ;  /* 0x000000ab0d00720c */ /* 0x000fc40003fc6270 */
[----:B-1----:R-:W-:Y:S02]  /*6ea0*/  FSEL R252, R252, -INF , !P0 ;  /* 0xff800000fcfc7808 */ /* 0x002fe40004000000 */
[----:B------:R-:W-:Y:S02]  /*6eb0*/  ISETP.GE.AND P0, PT, R19, R2, PT ;  /* 0x000000021300720c */ /* 0x000fe40003f06270 */
[----:B------:R-:W-:Y:S02]  /*6ec0*/  FSEL R246, R246, -INF , !P1 ;  /* 0xff800000f6f67808 */ /* 0x000fe40004800000 */
[----:B------:R-:W-:Y:S02]  /*6ed0*/  FMNMX.FTZ R25, R18, R25, !PT ;  /* 0x0000001912197209 */ /* 0x000fe40007810000 */
[----:B------:R-:W-:Y:S02]  /*6ee0*/  FMNMX.FTZ R23, R22, R23, !PT ;  /* 0x0000001716177209 */ /* 0x000fe40007810000 */
[----:B----4-:R-:W-:-:S02]  /*6ef0*/  FSEL R196, R196, -INF , !P6 ;  /* 0xff800000c4c47808 */ /* 0x010fc40007000000 */
[C---:B------:R-:W-:Y:S02]  /*6f00*/  ISETP.GE.AND P6, PT, R15.reuse, R170, PT ;  /* 0x000000aa0f00720c */ /* 0x040fe40003fc6270 */
[-C--:B------:R-:W-:Y:S02]  /*6f10*/  ISETP.GE.AND P1, PT, R15, R2.reuse, PT ;  /* 0x000000020f00720c */ /* 0x080fe40003f26270 */
[----:B------:R-:W-:Y:S02]  /*6f20*/  FSEL R244, R244, -INF , !P0 ;  /* 0xff800000f4f47808 */ /* 0x000fe40004000000 */
[----:B------:R-:W-:Y:S02]  /*6f30*/  FMNMX.FTZ R15, R246, R25, !PT ;  /* 0x00000019f60f7209 */ /* 0x000fe40007810000 */
[----:B------:R-:W-:Y:S02]  /*6f40*/  FMNMX.FTZ R23, R4, R23, !PT ;  /* 0x0000001704177209 */ /* 0x000fe40007810000 */
[----:B------:R-:W-:-:S02]  /*6f50*/  ISETP.GE.AND P0, PT, R13, R2, PT ;  /* 0x000000020d00720c */ /* 0x000fc40003f06270 */
[----:B------:R-:W-:Y:S02]  /*6f60*/  FSEL R242, R242, -INF , !P1 ;  /* 0xff800000f2f27808 */ /* 0x000fe40004800000 */
[----:B------:R-:W-:Y:S02]  /*6f70*/  FMNMX.FTZ R15, R244, R15, !PT ;  /* 0x0000000ff40f7209 */ /* 0x000fe40007810000 */
[----:B------:R-:W-:Y:S02]  /*6f80*/  FMNMX.FTZ R23, R202, R23, !PT ;  /* 0x00000017ca177209 */ /* 0x000fe40007810000 */
[----:B------:R-:W-:Y:S02]  /*6f90*/  FSEL R206, R31, -INF , !P0 ;  /* 0xff8000001fce7808 */ /* 0x000fe40004000000 */
[----:B------:R-:W-:Y:S02]  /*6fa0*/  FMNMX.FTZ R15, R242, R15, !PT ;  /* 0x0000000ff20f7209 */ /* 0x000fe40007810000 */
[----:B------:R-:W-:-:S02]  /*6fb0*/  ISETP.GE.AND P3, PT, R13, R170, PT ;  /* 0x000000aa0d00720c */ /* 0x000fc40003f66270 */
[----:B---3--:R-:W-:Y:S02]  /*6fc0*/  FSEL R250, R250, -INF , !P6 ;  /* 0xff800000fafa7808 */ /* 0x008fe40007000000 */
[----:B------:R-:W-:Y:S02]  /*6fd0*/  FMNMX.FTZ R27, R252, R27, !PT ;  /* 0x0000001bfc1b7209 */ /* 0x000fe40007810000 */
[----:B------:R-:W-:Y:S02]  /*6fe0*/  FMNMX.FTZ R23, R200, R23, !PT ;  /* 0x00000017c8177209 */ /* 0x000fe40007810000 */
[----:B-----5:R-:W-:Y:S02]  /*6ff0*/  FMNMX.FTZ R168, R26, R21, !PT ;  /* 0x000000151aa87209 */ /* 0x020fe40007810000 */
[----:B------:R-:W-:Y:S02]  /*7000*/  FMNMX.FTZ R26, R206, R15, !PT ;  /* 0x0000000fce1a7209 */ /* 0x000fe40007810000 */
[----:B--2---:R-:W-:Y:S01]  /*7010*/  FSEL R248, R248, -INF , !P3 ;  /* 0xff800000f8f87808 */ /* 0x004fe20005800000 */
[----:B------:R-:W-:Y:S01]  /*7020*/  FMUL.FTZ R204, R168, UR13 ;  /* 0x0000000da8cc7c20 */ /* 0x000fe20008410000 */
[----:B------:R-:W-:Y:S01]  /*7030*/  FMNMX.FTZ R27, R250, R27, !PT ;  /* 0x0000001bfa1b7209 */ /* 0x000fe20007810000 */
[----:B------:R-:W1:Y:S01]  /*7040*/  SHFL.BFLY PT, R165, R26, 0x2, 0x1f ;  /* 0x0c401f001aa57f89 */ /* 0x000e6200000e0000 */
[----:B------:R-:W-:-:S02]  /*7050*/  FMNMX.FTZ R23, R198, R23, !PT ;  /* 0x00000017c6177209 */ /* 0x000fc40007810000 */
[----:B------:R-:W-:Y:S02]  /*7060*/  FMNMX.FTZ R17, R248, R27, !PT ;  /* 0x0000001bf8117209 */ /* 0x000fe40007810000 */
[----:B------:R-:W-:Y:S02]  /*7070*/  FMNMX.FTZ R23, R196, R23, !PT ;  /* 0x00000017c4177209 */ /* 0x000fe40007810000 */
[----:B------:R-:W-:Y:S01]  /*7080*/  FSETP.NEU.FTZ.AND P3, PT, R168, -INF , PT ;  /* 0xff800000a800780b */ /* 0x000fe20003f7d000 */
[----:B------:R-:W2:Y:S03]  /*7090*/  SHFL.BFLY PT, R30, R17, 0x2, 0x1f ;  /* 0x0c401f00111e7f89 */ /* 0x000ea600000e0000 */
[----:B------:R-:W-:Y:S01]  /*70a0*/  FSEL R204, R204, RZ, P3 ;  /* 0x000000ffcccc7208 */ /* 0x000fe20001800000 */
[----:B------:R-:W3:Y:S04]  /*70b0*/  SHFL.BFLY PT, R28, R23, 0x2, 0x1f ;  /* 0x0c401f00171c7f89 */ /* 0x000ee800000e0000 */
[--C-:B------:R-:W-:Y:S01]  /*70c0*/  FFMA.FTZ R190, R9, UR13, -R204.reuse ;  /* 0x0000000d09be7c23 */ /* 0x100fe200080108cc */
[--C-:B------:R-:W-:Y:S01]  /*70d0*/  FFMA.FTZ R186, R5, UR13, -R204.reuse ;  /* 0x0000000d05ba7c23 */ /* 0x100fe200080108cc */
[--C-:B------:R-:W-:Y:S01]  /*70e0*/  FFMA.FTZ R188, R11, UR13, -R204.reuse ;  /* 0x0000000d0bbc7c23 */ /* 0x100fe200080108cc */
[--C-:B------:R-:W-:Y:S01]  /*70f0*/  FFMA.FTZ R187, R7, UR13, -R204.reuse ;  /* 0x0000000d07bb7c23 */ /* 0x100fe200080108cc */
[----:B------:R-:W-:-:S02]  /*7100*/  FFMA.FTZ R201, R201, UR13, -R204 ;  /* 0x0000000dc9c97c23 */ /* 0x000fc400080108cc */
[----:B------:R-:W-:Y:S01]  /*7110*/  MUFU.EX2 R190, R190 ;  /* 0x000000be00be7308 */ /* 0x000fe20000000800 */
[----:B-1----:R-:W-:-:S05]  /*7120*/  FMNMX.FTZ R165, R26, R165, !PT ;  /* 0x000000a51aa57209 */ /* 0x002fca0007810000 */
[----:B------:R-:W1:Y:S02]  /*7130*/  SHFL.BFLY PT, R26, R165, 0x1, 0x1f ;  /* 0x0c201f00a51a7f89 */ /* 0x000e6400000e0000 */
[----:B------:R-:W-:Y:S01]  /*7140*/  MUFU.EX2 R188, R188 ;  /* 0x000000bc00bc7308 */ /* 0x000fe20000000800 */
[----:B--2---:R-:W-:Y:S02]  /*7150*/  FMNMX.FTZ R30, R17, R30, !PT ;  /* 0x0000001e111e7209 */ /* 0x004fe40007810000 */
[----:B---3--:R-:W-:-:S03]  /*7160*/  FMNMX.FTZ R28, R23, R28, !PT ;  /* 0x0000001c171c7209 */ /* 0x008fc60007810000 */
[----:B------:R-:W2:Y:S02]  /*7170*/  SHFL.BFLY PT, R9, R30, 0x1, 0x1f ;  /* 0x0c201f001e097f89 */ /* 0x000ea400000e0000 */
[----:B------:R-:W-:Y:S02]  /*7180*/  MUFU.EX2 R187, R187 ;  /* 0x000000bb00bb7308 */ /* 0x000fe40000000800 */
[----:B------:R-:W3:Y:S06]  /*7190*/  SHFL.BFLY PT, R167, R28, 0x1, 0x1f ;  /* 0x0c201f001ca77f89 */ /* 0x000eec00000e0000 */
[----:B------:R-:W-:Y:S01]  /*71a0*/  MUFU.EX2 R186, R186 ;  /* 0x000000ba00ba7308 */ /* 0x000fe20000000800 */
[----:B-1----:R-:W-:-:S07]  /*71b0*/  FMNMX.FTZ R165, R165, R26, !PT ;  /* 0x0000001aa5a57209 */ /* 0x002fce0007810000 */
[----:B------:R-:W-:Y:S01]  /*71c0*/  MUFU.EX2 R201, R201 ;  /* 0x000000c900c97308 */ /* 0x000fe20000000800 */
[C---:B------:R-:W-:Y:S01]  /*71d0*/  FSETP.NEU.FTZ.AND P0, PT, R165.reuse, -INF , PT ;  /* 0xff800000a500780b */ /* 0x040fe20003f1d000 */
[----:B------:R-:W-:Y:S01]  /*71e0*/  FMUL.FTZ R203, R165, UR13 ;  /* 0x0000000da5cb7c20 */ /* 0x000fe20008410000 */
[----:B--2---:R-:W-:-:S04]  /*71f0*/  FMNMX.FTZ R166, R30, R9, !PT ;  /* 0x000000091ea67209 */ /* 0x004fc80007810000 */
[----:B------:R-:W-:Y:S02]  /*7200*/  FSEL R203, R203, RZ, P0 ;  /* 0x000000ffcbcb7208 */ /* 0x000fe40000000000 */
[----:B---3--:R-:W-:Y:S01]  /*7210*/  FMNMX.FTZ R167, R28, R167, !PT ;  /* 0x000000a71ca77209 */ /* 0x008fe20007810000 */
[C---:B------:R-:W-:Y:S01]  /*7220*/  FMUL.FTZ R205, R166.reuse, UR13 ;  /* 0x0000000da6cd7c20 */ /* 0x040fe20008410000 */
[----:B------:R-:W-:Y:S01]  /*7230*/  FSETP.NEU.FTZ.AND P1, PT, R166, -INF , PT ;  /* 0xff800000a600780b */ /* 0x000fe20003f3d000 */
[--C-:B------:R-:W-:Y:S01]  /*7240*/  FFMA.FTZ R164, R6, UR13, -R203.reuse ;  /* 0x0000000d06a47c23 */ /* 0x100fe200080108cb */
[C---:B------:R-:W-:Y:S01]  /*7250*/  FSETP.NEU.FTZ.AND P2, PT, R167.reuse, -INF , PT ;  /* 0xff800000a700780b */ /* 0x040fe20003f5d000 */
[----:B------:R-:W-:Y:S01]  /*7260*/  FMUL.FTZ R193, R167, UR13 ;  /* 0x0000000da7c17c20 */ /* 0x000fe20008410000 */
[----:B------:R-:W-:Y:S01]  /*7270*/  FSEL R205, R205, RZ, P1 ;  /* 0x000000ffcdcd7208 */ /* 0x000fe20000800000 */
[--C-:B------:R-:W-:Y:S01]  /*7280*/  FFMA.FTZ R178, R8, UR13, -R203.reuse ;  /* 0x0000000d08b27c23 */ /* 0x100fe200080108cb */
[----:B------:R-:W-:Y:S01]  /*7290*/  FSEL R6, R168, RZ, P3 ;  /* 0x000000ffa8067208 */ /* 0x000fe20001800000 */
[----:B------:R-:W-:Y:S01]  /*72a0*/  FFMA.FTZ R177, R16, UR13, -R203 ;  /* 0x0000000d10b17c23 */ /* 0x000fe200080108cb */
[----:B------:R-:W-:Y:S01]  /*72b0*/  FSEL R193, R193, RZ, P2 ;  /* 0x000000ffc1c17208 */ /* 0x000fe20001000000 */
[--C-:B------:R-:W-:Y:S01]  /*72c0*/  FFMA.FTZ R182, R180, UR13, -R205.reuse ;  /* 0x0000000db4b67c23 */ /* 0x100fe200080108cd */
[----:B------:R-:W-:Y:S01]  /*72d0*/  FSEL R5, R167, RZ, P2 ;  /* 0x000000ffa7057208 */ /* 0x000fe20001000000 */
[--C-:B------:R-:W-:Y:S01]  /*72e0*/  FFMA.FTZ R181, R10, UR13, -R205.reuse ;  /* 0x0000000d0ab57c23 */ /* 0x100fe200080108cd */
[----:B------:R-:W-:Y:S01]  /*72f0*/  FFMA.FTZ R180, R14, UR13, -R205 ;  /* 0x0000000d0eb47c23 */ /* 0x000fe200080108cd */
[--C-:B------:R-:W-:Y:S01]  /*7300*/  FFMA.FTZ R185, R12, UR13, -R193.reuse ;  /* 0x0000000d0cb97c23 */ /* 0x100fe200080108c1 */
[--C-:B------:R-:W-:Y:S01]  /*7310*/  FFMA.FTZ R184, R20, UR13, -R193.reuse ;  /* 0x0000000d14b87c23 */ /* 0x100fe200080108c1 */
[----:B------:R-:W-:Y:S01]  /*7320*/  FFMA.FTZ R183, R22, UR13, -R193 ;  /* 0x0000000d16b77c23 */ /* 0x000fe200080108c1 */
[----:B------:R-:W-:Y:S01]  /*7330*/  FFMA.FTZ R179, R24, UR13, -R205 ;  /* 0x0000000d18b37c23 */ /* 0x000fe200080108cd */
[----:B------:R-:W-:Y:S01]  /*7340*/  FFMA.FTZ R189, R18, UR13, -R203 ;  /* 0x0000000d12bd7c23 */ /* 0x000fe200080108cb */
[----:B------:R-:W-:Y:S01]  /*7350*/  FFMA.FTZ R194, R4, UR13, -R193 ;  /* 0x0000000d04c27c23 */ /* 0x000fe200080108c1 */
[----:B------:R-:W-:Y:S01]  /*7360*/  FADD.FTZ R3, R3, -R6 ;  /* 0x8000000603037221 */ /* 0x000fe20000010000 */
[----:B------:R-:W-:Y:S01]  /*7370*/  FADD.FTZ R0, R0, -R5 ;  /* 0x8000000500007221 */ /* 0x000fe20000010000 */
[----:B------:R-:W1:Y:S01]  /*7380*/  LDSM.16.MT88.4 R24, [R214+0xa000] ;  /* 0x00a00000d618783b */ /* 0x000e620000004200 */
[----:B------:R-:W-:Y:S01]  /*7390*/  FSEL R192, R166, RZ, P1 ;  /* 0x000000ffa6c07208 */ /* 0x000fe20000800000 */
[----:B------:R-:W-:Y:S01]  /*73a0*/  MUFU.EX2 R182, R182 ;  /* 0x000000b600b67308 */ /* 0x000fe20000000800 */
[----:B------:R-:W-:Y:S01]  /*73b0*/  FSEL R191, R165, RZ, P0 ;  /* 0x000000ffa5bf7208 */ /* 0x000fe20000000000 */
[----:B------:R-:W2:Y:S01]  /*73c0*/  LDSM.16.MT88.4 R16, [R213+0xa000] ;  /* 0x00a00000d510783b */ /* 0x000ea20000004200 */
[----:B------:R-:W-:Y:S01]  /*73d0*/  FMUL.FTZ R3, R3, UR13 ;  /* 0x0000000d03037c20 */ /* 0x000fe20008410000 */
[----:B------:R-:W-:Y:S01]  /*73e0*/  FADD.FTZ R192, R237, -R192 ;  /* 0x800000c0edc07221 */ /* 0x000fe20000010000 */
[----:B------:R-:W-:Y:S01]  /*73f0*/  FMUL.FTZ R0, R0, UR13 ;  /* 0x0000000d00007c20 */ /* 0x000fe20008410000 */
[----:B------:R-:W3:Y:S01]  /*7400*/  LDSM.16.MT88.4 R8, [R212+0xa000] ;  /* 0x00a00000d408783b */ /* 0x000ee20000004200 */
[----:B------:R-:W-:Y:S01]  /*7410*/  FADD.FTZ R191, R236, -R191 ;  /* 0x800000bfecbf7221 */ /* 0x000fe20000010000 */
[----:B------:R-:W-:Y:S01]  /*7420*/  FMUL.FTZ R192, R192, UR13 ;  /* 0x0000000dc0c07c20 */ /* 0x000fe20008410000 */
[----:B------:R-:W4:Y:S01]  /*7430*/  MUFU.EX2 R181, R181 ;  /* 0x000000b500b57308 */ /* 0x000f220000000800 */
[----:B------:R-:W5:Y:S01]  /*7440*/  LDSM.16.MT88.4 R4, [R215+0xb000] ;  /* 0x00b00000d704783b */ /* 0x000f620000004200 */
[----:B------:R-:W-:Y:S01]  /*7450*/  FMUL.FTZ R191, R191, UR13 ;  /* 0x0000000dbfbf7c20 */ /* 0x000fe20008410000 */
[--C-:B------:R-:W-:Y:S01]  /*7460*/  FFMA.FTZ R207, R207, UR13, -R205.reuse ;  /* 0x0000000dcfcf7c23 */ /* 0x100fe200080108cd */
[--C-:B------:R-:W-:Y:S01]  /*7470*/  FFMA.FTZ R236, R252, UR13, -R205.reuse ;  /* 0x0000000dfcec7c23 */ /* 0x100fe200080108cd */
[----:B------:R-:W5:Y:S01]  /*7480*/  LDSM.16.MT88.4 R28, [R214+0xb000] ;  /* 0x00b00000d61c783b */ /* 0x000f620000004200 */
[--C-:B------:R-:W-:Y:S01]  /*7490*/  FFMA.FTZ R237, R250, UR13, -R205.reuse ;  /* 0x0000000dfaed7c23 */ /* 0x100fe200080108cd */
[----:B------:R-:W-:Y:S01]  /*74a0*/  FFMA.FTZ R248, R248, UR13, -R205 ;  /* 0x0000000df8f87c23 */ /* 0x000fe200080108cd */
[----:B------:R-:W-:Y:S01]  /*74b0*/  MUFU.EX2 R180, R180 ;  /* 0x000000b400b47308 */ /* 0x000fe20000000800 */
[----:B------:R-:W5:Y:S01]  /*74c0*/  LDSM.16.MT88.4 R20, [R213+0xb000] ;  /* 0x00b00000d514783b */ /* 0x000f620000004200 */
[--C-:B------:R-:W-:Y:S01]  /*74d0*/  FFMA.FTZ R205, R246, UR13, -R203.reuse ;  /* 0x0000000df6cd7c23 */ /* 0x100fe200080108cb */
[--C-:B------:R-:W-:Y:S01]  /*74e0*/  FFMA.FTZ R244, R244, UR13, -R203.reuse ;  /* 0x0000000df4f47c23 */ /* 0x100fe200080108cb */
[--C-:B------:R-:W-:Y:S01]  /*74f0*/  FFMA.FTZ R243, R242, UR13, -R203.reuse ;  /* 0x0000000df2f37c23 */ /* 0x100fe200080108cb */
[----:B------:R-:W5:Y:S01]  /*7500*/  LDSM.16.MT88.4 R12, [R212+0xb000] ;  /* 0x00b00000d40c783b */ /* 0x000f620000004200 */
[----:B------:R-:W-:Y:S01]  /*7510*/  FFMA.FTZ R206, R206, UR13, -R203 ;  /* 0x0000000dcece7c23 */ /* 0x000fe200080108cb */
[--C-:B------:R-:W-:Y:S01]  /*7520*/  FFMA.FTZ R200, R200, UR13, -R193.reuse ;  /* 0x0000000dc8c87c23 */ /* 0x100fe200080108c1 */
[----:B------:R-:W1:Y:S01]  /*7530*/  MUFU.EX2 R179, R179 ;  /* 0x000000b300b37308 */ /* 0x000e620000000800 */
[----:B----4-:R-:W-:Y:S01]  /*7540*/  F2FP.F16.F32.PACK_AB R172, R181, R182 ;  /* 0x000000b6b5ac723e */ /* 0x010fe200000000ff */
[----:B------:R-:W-:Y:S01]  /*7550*/  FFMA.FTZ R198, R198, UR13, -R193 ;  /* 0x0000000dc6c67c23 */ /* 0x000fe200080108c1 */
[----:B------:R-:W-:-:S05]  /*7560*/  ISETP.GE.AND P0, PT, R169, 0x4, PT ;  /* 0x00000004a900780c */ /* 0x000fca0003f06270 */
[----:B------:R-:W-:Y:S08]  /*7570*/  MUFU.EX2 R178, R178 ;  /* 0x000000b200b27308 */ /* 0x000ff00000000800 */
[----:B------:R-:W4:Y:S01]  /*7580*/  MUFU.EX2 R177, R177 ;  /* 0x000000b100b17308 */ /* 0x000f220000000800 */
[----:B-1----:R-:W-:-:S07]  /*7590*/  F2FP.F16.F32.PACK_AB R174, R179, R180 ;  /* 0x000000b4b3ae723e */ /* 0x002fce00000000ff */
[----:B------:R-:W-:Y:S08]  /*75a0*/  MUFU.EX2 R164, R164 ;  /* 0x000000a400a47308 */ /* 0x000ff00000000800 */
[----:B------:R-:W1:Y:S01]  /*75b0*/  MUFU.EX2 R189, R189 ;  /* 0x000000bd00bd7308 */ /* 0x000e620000000800 */
[----:B----4-:R-:W-:-:S07]  /*75c0*/  F2FP.F16.F32.PACK_AB R173, R177, R178 ;  /* 0x000000b2b1ad723e */ /* 0x010fce00000000ff */
[----:B------:R-:W4:Y:S08]  /*75d0*/  MUFU.EX2 R192, R192 ;  /* 0x000000c000c07308 */ /* 0x000f300000000800 */
[----:B------:R-:W2:Y:S01]  /*75e0*/  MUFU.EX2 R191, R191 ;  /* 0x000000bf00bf7308 */ /* 0x000ea20000000800 */
[----:B-1----:R-:W-:-:S07]  /*75f0*/  F2FP.F16.F32.PACK_AB R175, R189, R164 ;  /* 0x000000a4bdaf723e */ /* 0x002fce00000000ff */
[----:B------:R-:W-:Y:S01]  /*7600*/  MUFU.EX2 R185, R185 ;  /* 0x000000b900b97308 */ /* 0x000fe20000000800 */
[-C--:B----4-:R-:W-:Y:S01]  /*7610*/  FMUL.FTZ R156, R156, R192.reuse ;  /* 0x000000c09c9c7220 */ /* 0x090fe20000410000 */
[-C--:B------:R-:W-:Y:S01]  /*7620*/  FMUL.FTZ R157, R157, R192.reuse ;  /* 0x000000c09d9d7220 */ /* 0x080fe20000410000 */
[-C--:B------:R-:W-:Y:S01]  /*7630*/  FMUL.FTZ R152, R152, R192.reuse ;  /* 0x000000c098987220 */ /* 0x080fe20000410000 */
[-C--:B------:R-:W-:Y:S01]  /*7640*/  FMUL.FTZ R153, R153, R192.reuse ;  /* 0x000000c099997220 */ /* 0x080fe20000410000 */
[-C--:B------:R-:W-:Y:S01]  /*7650*/  FMUL.FTZ R140, R140, R192.reuse ;  /* 0x000000c08c8c7220 */ /* 0x080fe20000410000 */
[-C--:B------:R-:W-:Y:S01]  /*7660*/  FMUL.FTZ R141, R141, R192.reuse ;  /* 0x000000c08d8d7220 */ /* 0x080fe20000410000 */
[-C--:B------:R-:W-:Y:S01]  /*7670*/  FMUL.FTZ R136, R136, R192.reuse ;  /* 0x000000c088887220 */ /* 0x080fe20000410000 */
[----:B------:R-:W-:Y:S01]  /*7680*/  MUFU.EX2 R184, R184 ;  /* 0x000000b800b87308 */ /* 0x000fe20000000800 */
[-C--:B--2---:R-:W-:Y:S01]  /*7690*/  FMUL.FTZ R158, R158, R191.reuse ;  /* 0x000000bf9e9e7220 */ /* 0x084fe20000410000 */
        /* <DEDUP_REMOVED lines=22> */
[----:B------:R-:W1:Y:S01]  /*7800*/  MUFU.EX2 R3, R3 ;  /* 0x0000000300037308 */ /* 0x000e620000000800 */
        /* <DEDUP_REMOVED lines=38> */
[-C--:B-1----:R-:W-:Y:S01]  /*7a70*/  FMUL.FTZ R160, R160, R3.reuse ;  /* 0x00000003a0a07220 */ /* 0x082fe20000410000 */
[-C--:B------:R-:W-:Y:S01]  /*7a80*/  FMUL.FTZ R161, R161, R3.reuse ;  /* 0x00000003a1a17220 */ /* 0x080fe20000410000 */
[-C--:B--2---:R-:W-:Y:S01]  /*7a90*/  FMUL.FTZ R162, R162, R0.reuse ;  /* 0x00000000a2a27220 */ /* 0x084fe20000410000 */
        /* <DEDUP_REMOVED lines=32> */
[C---:B---3--:R-:W-:Y:S01]  /*7ca0*/  HMMA.16816.F32 R56, R172.reuse, R8, R56 ;  /* 0x00000008ac38723c */ /* 0x048fe20000001838 */
        /* <DEDUP_REMOVED lines=11> */
[C---:B-----5:R-:W-:Y:S01]  /*7d60*/  HMMA.16816.F32 R72, R172.reuse, R4, R72 ;  /* 0x00000004ac48723c */ /* 0x060fe20000001848 */
        /* <DEDUP_REMOVED lines=28> */
[----:B------:R1:W-:Y:S01]  /*7f30*/  MUFU.EX2 R242, R244 ;  /* 0x000000f400f27308 */ /* 0x0003e20000000800 */
[----:B------:R-:W-:Y:S01]  /*7f40*/  HMMA.16816.F32 R108, R172, R22, R108 ;  /* 0x00000016ac6c723c */ /* 0x000fe2000000186c */
[----:B------:R-:W-:Y:S01]  /*7f50*/  FFMA.FTZ R3, R235, R3, R190 ;  /* 0x00000003eb037223 */ /* 0x000fe200000100be */
[----:B------:R-:W-:Y:S01]  /*7f60*/  FFMA.FTZ R182, R233, R192, R182 ;  /* 0x000000c0e9b67223 */ /* 0x000fe200000100b6 */
[----:B------:R-:W-:-:S03]  /*7f70*/  FFMA.FTZ R178, R225, R191, R178 ;  /* 0x000000bfe1b27223 */ /* 0x000fc600000100b2 */
[----:B------:R-:W-:Y:S01]  /*7f80*/  HMMA.16816.F32 R120, R172, R12, R120 ;  /* 0x0000000cac78723c */ /* 0x000fe20000001878 */
[----:B------:R-:W-:Y:S01]  /*7f90*/  MUFU.EX2 R207, R207 ;  /* 0x000000cf00cf7308 */ /* 0x000fe20000000800 */
[----:B------:R-:W-:Y:S01]  /*7fa0*/  FADD.FTZ R181, R181, R182 ;  /* 0x000000b6b5b57221 */ /* 0x000fe20000010000 */
[----:B------:R-:W-:-:S03]  /*7fb0*/  FADD.FTZ R177, R177, R178 ;  /* 0x000000b2b1b17221 */ /* 0x000fc60000010000 */
[----:B------:R-:W-:Y:S01]  /*7fc0*/  HMMA.16816.F32 R124, R172, R14, R124 ;  /* 0x0000000eac7c723c */ /* 0x000fe2000000187c */
[----:B------:R-:W-:Y:S01]  /*7fd0*/  FADD.FTZ R180, R180, R181 ;  /* 0x000000b5b4b47221 */ /* 0x000fe20000010000 */
[----:B------:R-:W-:Y:S01]  /*7fe0*/  FADD.FTZ R164, R164, R177 ;  /* 0x000000b1a4a47221 */ /* 0x000fe20000010000 */
[----:B------:R-:W2:Y:S01]  /*7ff0*/  MUFU.EX2 R236, R236 ;  /* 0x000000ec00ec7308 */ /* 0x000ea20000000800 */
[--C-:B-1----:R-:W-:Y:S01]  /*8000*/  FFMA.FTZ R244, R197, UR13, -R204.reuse ;  /* 0x0000000dc5f47c23 */ /* 0x102fe200080108cc */
[--C-:B------:R-:W-:Y:S01]  /*8010*/  FFMA.FTZ R197, R199, UR13, -R204.reuse ;  /* 0x0000000dc7c57c23 */ /* 0x100fe200080108cc */
[----:B------:R-:W-:Y:S01]  /*8020*/  FFMA.FTZ R204, R195, UR13, -R204 ;  /* 0x0000000dc3cc7c23 */ /* 0x000fe200080108cc */
[----:B------:R-:W-:Y:S01]  /*8030*/  F2FP.F16.F32.PACK_AB R172, R188, R190 ;  /* 0x000000bebcac723e */ /* 0x000fe200000000ff */
[--C-:B------:R-:W-:Y:S01]  /*8040*/  FFMA.FTZ R195, R202, UR13, -R193.reuse ;  /* 0x0000000dcac37c23 */ /* 0x100fe200080108c1 */
[----:B------:R-:W-:Y:S01]  /*8050*/  F2FP.F16.F32.PACK_AB R173, R184, R185 ;  /* 0x000000b9b8ad723e */ /* 0x000fe200000000ff */
[----:B------:R-:W-:Y:S01]  /*8060*/  FFMA.FTZ R193, R196, UR13, -R193 ;  /* 0x0000000dc4c17c23 */ /* 0x000fe200080108c1 */
[----:B------:R-:W-:Y:S01]  /*8070*/  F2FP.F16.F32.PACK_AB R174, R186, R187 ;  /* 0x000000bbbaae723e */ /* 0x000fe200000000ff */
[----:B------:R-:W-:Y:S01]  /*8080*/  MUFU.EX2 R237, R237 ;  /* 0x000000ed00ed7308 */ /* 0x000fe20000000800 */
[----:B------:R-:W-:Y:S01]  /*8090*/  F2FP.F16.F32.PACK_AB R175, R194, R183 ;  /* 0x000000b7c2af723e */ /* 0x000fe200000000ff */
[----:B------:R-:W-:Y:S01]  /*80a0*/  FFMA.FTZ R185, R232, R0, R185 ;  /* 0x00000000e8b97223 */ /* 0x000fe200000100b9 */
[----:B------:R-:W-:Y:S01]  /*80b0*/  FADD.FTZ R188, R188, R3 ;  /* 0x00000003bcbc7221 */ /* 0x000fe20000010000 */
[----:B------:R-:W-:Y:S01]  /*80c0*/  FADD.FTZ R180, R179, R180 ;  /* 0x000000b4b3b47221 */ /* 0x000fe20000010000 */
[----:B------:R-:W-:Y:S01]  /*80d0*/  FADD.FTZ R164, R189, R164 ;  /* 0x000000a4bda47221 */ /* 0x000fe20000010000 */
[----:B------:R-:W-:Y:S01]  /*80e0*/  FADD.FTZ R184, R184, R185 ;  /* 0x000000b9b8b87221 */ /* 0x000fe20000010000 */
[----:B------:R-:W-:Y:S01]  /*80f0*/  FADD.FTZ R187, R187, R188 ;  /* 0x000000bcbbbb7221 */ /* 0x000fe20000010000 */
[----:B------:R-:W-:Y:S01]  /*8100*/  HMMA.16816.F32 R160, R172, R32, R160 ;  /* 0x00000020aca0723c */ /* 0x000fe200000018a0 */
[----:B------:R-:W1:Y:S01]  /*8110*/  MUFU.EX2 R248, R248 ;  /* 0x000000f800f87308 */ /* 0x000e620000000800 */
[----:B------:R-:W-:Y:S01]  /*8120*/  FADD.FTZ R183, R183, R184 ;  /* 0x000000b8b7b77221 */ /* 0x000fe20000010000 */
[----:B------:R-:W-:-:S03]  /*8130*/  FADD.FTZ R186, R186, R187 ;  /* 0x000000bbbaba7221 */ /* 0x000fc60000010000 */
[C---:B------:R-:W-:Y:S01]  /*8140*/  HMMA.16816.F32 R148, R172.reuse, R34, R148 ;  /* 0x00000022ac94723c */ /* 0x040fe20000001894 */
[----:B------:R-:W3:Y:S01]  /*8150*/  LDSM.16.MT88.4 R32, [R215+0xa800] ;  /* 0x00a80000d720783b */ /* 0x000ee20000004200 */
[----:B------:R-:W-:Y:S01]  /*8160*/  FADD.FTZ R194, R194, R183 ;  /* 0x000000b7c2c27221 */ /* 0x000fe20000010000 */
[----:B------:R-:W4:Y:S03]  /*8170*/  MUFU.EX2 R205, R205 ;  /* 0x000000cd00cd7308 */ /* 0x000f260000000800 */
[C---:B------:R-:W-:Y:S05]  /*8180*/  HMMA.16816.F32 R144, R172.reuse, R24, R144 ;  /* 0x00000018ac90723c */ /* 0x040fea0000001890 */
[----:B------:R-:W-:Y:S01]  /*8190*/  MUFU.EX2 R243, R243 ;  /* 0x000000f300f37308 */ /* 0x000fe20000000800 */
[C---:B------:R-:W-:Y:S01]  /*81a0*/  HMMA.16816.F32 R132, R172.reuse, R26, R132 ;  /* 0x0000001aac84723c */ /* 0x040fe20000001884 */
[----:B------:R-:W-:Y:S05]  /*81b0*/  LDSM.16.MT88.4 R24, [R213+0xa800] ;  /* 0x00a80000d518783b */ /* 0x000fea0000004200 */
[C---:B------:R-:W-:Y:S01]  /*81c0*/  HMMA.16816.F32 R36, R172.reuse, R16, R36 ;  /* 0x00000010ac24723c */ /* 0x040fe20000001824 */
[----:B------:R-:W5:Y:S05]  /*81d0*/  MUFU.EX2 R206, R206 ;  /* 0x000000ce00ce7308 */ /* 0x000f6a0000000800 */
[C---:B------:R-:W-:Y:S01]  /*81e0*/  HMMA.16816.F32 R48, R172.reuse, R18, R48 ;  /* 0x00000012ac30723c */ /* 0x040fe20000001830 */
[----:B------:R-:W-:Y:S02]  /*81f0*/  LDSM.16.MT88.4 R16, [R215+0xb800] ;  /* 0x00b80000d710783b */ /* 0x000fe40000004200 */
[----:B------:R-:W3:Y:S03]  /*8200*/  MUFU.EX2 R244, R244 ;  /* 0x000000f400f47308 */ /* 0x000ee60000000800 */
[C---:B------:R-:W-:Y:S05]  /*8210*/  HMMA.16816.F32 R52, R172.reuse, R8, R52 ;  /* 0x00000008ac34723c */ /* 0x040fea0000001834 */
[----:B------:R-:W-:Y:S01]  /*8220*/  MUFU.EX2 R195, R195 ;  /* 0x000000c300c37308 */ /* 0x000fe20000000800 */
[C---:B------:R-:W-:Y:S01]  /*8230*/  HMMA.16816.F32 R64, R172.reuse, R10, R64 ;  /* 0x0000000aac40723c */ /* 0x040fe20000001840 */
[----:B------:R-:W-:Y:S05]  /*8240*/  LDSM.16.MT88.4 R8, [R213+0xb800] ;  /* 0x00b80000d508783b */ /* 0x000fea0000004200 */
[C---:B------:R-:W-:Y:S01]  /*8250*/  HMMA.16816.F32 R68, R172.reuse, R4, R68 ;  /* 0x00000004ac44723c */ /* 0x040fe20000001844 */
[----:B------:R-:W3:Y:S05]  /*8260*/  MUFU.EX2 R200, R200 ;  /* 0x000000c800c87308 */ /* 0x000eea0000000800 */
[C---:B------:R-:W-:Y:S01]  /*8270*/  HMMA.16816.F32 R80, R172.reuse, R6, R80 ;  /* 0x00000006ac50723c */ /* 0x040fe20000001850 */
[----:B------:R-:W-:Y:S02]  /*8280*/  LDSM.16.MT88.4 R4, [R212+0xb800] ;  /* 0x00b80000d404783b */ /* 0x000fe40000004200 */
[----:B------:R-:W-:Y:S03]  /*8290*/  MUFU.EX2 R197, R197 ;  /* 0x000000c500c57308 */ /* 0x000fe60000000800 */
[C---:B------:R-:W-:Y:S05]  /*82a0*/  HMMA.16816.F32 R84, R172.reuse, R28, R84 ;  /* 0x0000001cac54723c */ /* 0x040fea0000001854 */
[----:B------:R-:W3:Y:S01]  /*82b0*/  MUFU.EX2 R202, R204 ;  /* 0x000000cc00ca7308 */ /* 0x000ee20000000800 */
[C---:B------:R-:W-:Y:S01]  /*82c0*/  HMMA.16816.F32 R96, R172.reuse, R30, R96 ;  /* 0x0000001eac60723c */ /* 0x040fe20000001860 */
[----:B------:R-:W3:Y:S05]  /*82d0*/  LDSM.16.MT88.4 R28, [R214+0xa800] ;  /* 0x00a80000d61c783b */ /* 0x000eea0000004200 */
[C---:B------:R-:W-:Y:S01]  /*82e0*/  HMMA.16816.F32 R100, R172.reuse, R20, R100 ;  /* 0x00000014ac64723c */ /* 0x040fe20000001864 */
[----:B------:R-:W-:Y:S05]  /*82f0*/  MUFU.EX2 R198, R198 ;  /* 0x000000c600c67308 */ /* 0x000fea0000000800 */
[C---:B------:R-:W-:Y:S01]  /*8300*/  HMMA.16816.F32 R112, R172.reuse, R22, R112 ;  /* 0x00000016ac70723c */ /* 0x040fe20000001870 */
[----:B------:R-:W3:Y:S02]  /*8310*/  LDSM.16.MT88.4 R20, [R212+0xa800] ;  /* 0x00a80000d414783b */ /* 0x000ee40000004200 */
[----:B------:R-:W3:Y:S03]  /*8320*/  MUFU.EX2 R193, R193 ;  /* 0x000000c100c17308 */ /* 0x000ee60000000800 */
[C---:B------:R-:W-:Y:S06]  /*8330*/  HMMA.16816.F32 R116, R172.reuse, R12, R116 ;  /* 0x0000000cac74723c */ /* 0x040fec0000001874 */
[----:B------:R-:W-:Y:S01]  /*8340*/  HMMA.16816.F32 R128, R172, R14, R128 ;  /* 0x0000000eac80723c */ /* 0x000fe20000001880 */
[----:B------:R-:W3:Y:S06]  /*8350*/  LDSM.16.MT88.4 R12, [R214+0xb800] ;  /* 0x00b80000d60c783b */ /* 0x000eec0000004200 */
[----:B--2---:R-:W-:Y:S01]  /*8360*/  F2FP.F16.F32.PACK_AB R172, R236, R207 ;  /* 0x000000cfecac723e */ /* 0x004fe200000000ff */
[----:B------:R-:W-:Y:S01]  /*8370*/  FADD.FTZ R207, R207, R180 ;  /* 0x000000b4cfcf7221 */ /* 0x000fe20000010000 */
[----:B-1----:R-:W-:-:S02]  /*8380*/  F2FP.F16.F32.PACK_AB R174, R248, R237 ;  /* 0x000000edf8ae723e */ /* 0x002fc400000000ff */
[----:B----4-:R-:W-:Y:S01]  /*8390*/  F2FP.F16.F32.PACK_AB R173, R242, R205 ;  /* 0x000000cdf2ad723e */ /* 0x010fe200000000ff */
[----:B------:R-:W-:Y:S01]  /*83a0*/  FADD.FTZ R205, R205, R164 ;  /* 0x000000a4cdcd7221 */ /* 0x000fe20000010000 */
[----:B-----5:R-:W-:Y:S01]  /*83b0*/  F2FP.F16.F32.PACK_AB R175, R206, R243 ;  /* 0x000000f3ceaf723e */ /* 0x020fe200000000ff */
[----:B------:R-:W-:Y:S02]  /*83c0*/  FADD.FTZ R236, R236, R207 ;  /* 0x000000cfecec7221 */ /* 0x000fe40000010000 */
[----:B------:R-:W-:Y:S02]  /*83d0*/  FADD.FTZ R242, R242, R205 ;  /* 0x000000cdf2f27221 */ /* 0x000fe40000010000 */
[----:B------:R-:W-:Y:S02]  /*83e0*/  FADD.FTZ R233, R237, R236 ;  /* 0x000000ecede97221 */ /* 0x000fe40000010000 */
[----:B---3--:R-:W-:Y:S01]  /*83f0*/  HMMA.16816.F32 R156, R172, R32, R156 ;  /* 0x00000020ac9c723c */ /* 0x008fe2000000189c */
        /* <DEDUP_REMOVED lines=49> */
[----:B------:R-:W-:Y:S01]  /*8710*/  USHF.L.U32 UR14, UR6, 0x6, URZ ;  /* 0x00000006060e7899 */ /* 0x000fe2000800063f */
[----:B------:R-:W-:Y:S01]  /*8720*/  STL.64 [R1+0x10], R38 ;  /* 0x0000102601007387 */ /* 0x000fe20000100a00 */
[----:B------:R-:W-:-:S03]  /*8730*/  USHF.L.U64.HI UR5, UR6, 0x6, UR7 ;  /* 0x0000000606057899 */ /* 0x000fc60008010207 */
[----:B------:R-:W-:Y:S01]  /*8740*/  STL.64 [R1+0x8], R36 ;  /* 0x0000082401007387 */ /* 0x000fe20000100a00 */
[----:B------:R-:W-:Y:S01]  /*8750*/  IMAD.U32 R5, RZ, RZ, UR14 ;  /* 0x0000000eff057e24 */ /* 0x000fe2000f8e00ff */
[----:B------:R-:W-:Y:S01]  /*8760*/  BAR.SYNC.DEFER_BLOCKING 0x0 ;  /* 0x0000000000007b1d */ /* 0x000fe20000010000 */
[----:B------:R-:W-:Y:S01]  /*8770*/  IMAD.U32 R3, RZ, RZ, UR14 ;  /* 0x0000000eff037e24 */ /* 0x000fe2000f8e00ff */
[C---:B------:R-:W-:Y:S02]  /*8780*/  IADD3 R6, P5, R240.reuse, -UR14, RZ ;  /* 0x8000000ef0067c10 */ /* 0x040fe4000ffbe0ff */
[----:B------:R-:W-:Y:S02]  /*8790*/  IADD3 R4, P4, P3, R240, 0x80, -R5 ;  /* 0x00000080f0047810 */ /* 0x000fe40007b9e805 */
[C---:B------:R-:W-:Y:S02]  /*87a0*/  IADD3 R32, P2, R238.reuse, -UR14, RZ ;  /* 0x8000000eee207c10 */ /* 0x040fe4000ff5e0ff */
[----:B------:R-:W-:-:S02]  /*87b0*/  IADD3 R34, P1, P0, R238, 0x80, -R3 ;  /* 0x00000080ee227810 */ /* 0x000fc4000783e803 */
[C---:B------:R-:W-:Y:S02]  /*87c0*/  IADD3.X R7, R241.reuse, ~UR5, RZ, P5, !PT ;  /* 0x80000005f1077c10 */ /* 0x040fe4000affe4ff */
[----:B------:R-:W-:Y:S02]  /*87d0*/  IADD3.X R5, R241, ~UR5, RZ, P4, P3 ;  /* 0x80000005f1057c10 */ /* 0x000fe4000a7e64ff */
[C---:B------:R-:W-:Y:S02]  /*87e0*/  IADD3.X R33, R239.reuse, ~UR5, RZ, P2, !PT ;  /* 0x80000005ef217c10 */ /* 0x040fe400097fe4ff */
[----:B------:R-:W-:Y:S01]  /*87f0*/  IADD3.X R35, R239, ~UR5, RZ, P1, P0 ;  /* 0x80000005ef237c10 */ /* 0x000fe20008fe04ff */
[----:B------:R-:W-:Y:S01]  /*8800*/  @!PT LDS RZ, [RZ] ;  /* 0x00000000fffff984 */ /* 0x000fe20000000800 */
[----:B------:R-:W-:Y:S01]  /*8810*/  @!PT LDS RZ, [RZ] ;  /* 0x00000000fffff984 */ /* 0x000fe20000000800 */
[----:B------:R-:W-:Y:S01]  /*8820*/  @!PT LDS RZ, [RZ] ;  /* 0x00000000fffff984 */ /* 0x000fe20000000800 */
[----:B------:R-:W-:Y:S04]  /*8830*/  LDGSTS.E.BYPASS.LTC128B.128 [R224+0xa000], desc[UR16][R6.64] ;  /* 0x0a00000006e07fae */ /* 0x000fe8000b901d50 */
[----:B------:R-:W-:Y:S04]  /*8840*/  LDGSTS.E.BYPASS.LTC128B.128 [R224+0xb000], desc[UR16][R4.64] ;  /* 0x0b00000004e07fae */ /* 0x000fe8000b901d50 */
[----:B------:R-:W-:Y:S04]  /*8850*/  LDGSTS.E.BYPASS.LTC128B.128 [R224+0xa800], desc[UR16][R32.64] ;  /* 0x0a80000020e07fae */ /* 0x000fe8000b901d50 */
[----:B------:R1:W-:Y:S04]  /*8860*/  LDGSTS.E.BYPASS.LTC128B.128 [R224+0xb800], desc[UR16][R34.64] ;  /* 0x0b80000022e07fae */ /* 0x0003e8000b901d50 */
[----:B------:R-:W-:Y:S04]  /*8870*/  LDSM.16.M88.4 R24, [R221] ;  /* 0x00000000dd18783b */ /* 0x000fe80000000200 */
[----:B------:R-:W2:Y:S04]  /*8880*/  LDSM.16.M88.4 R204, [R222+0x2000] ;  /* 0x00200000decc783b */ /* 0x000ea80000000200 */
[----:B------:R-:W3:Y:S04]  /*8890*/  LDSM.16.M88.4 R172, [R222] ;  /* 0x00000000deac783b */ /* 0x000ee80000000200 */
[----:B------:R-:W4:Y:S04]  /*88a0*/  LDSM.16.M88.4 R16, [R221+0x800] ;  /* 0x00080000dd10783b */ /* 0x000f280000000200 */
[----:B------:R-:W-:Y:S04]  /*88b0*/  LDSM.16.M88.4 R20, [R219] ;  /* 0x00000000db14783b */ /* 0x000fe80000000200 */
[----:B------:R-:W4:Y:S04]  /*88c0*/  LDSM.16.M88.4 R28, [R220+0x2000] ;  /* 0x00200000dc1c783b */ /* 0x000f280000000200 */
[----:B------:R-:W4:Y:S04]  /*88d0*/  LDSM.16.M88.4 R12, [R220] ;  /* 0x00000000dc0c783b */ /* 0x000f280000000200 */
[----:B------:R-:W4:Y:S04]  /*88e0*/  LDSM.16.M88.4 R192, [R211] ;  /* 0x00000000d3c0783b */ /* 0x000f280000000200 */
[----:B------:R-:W-:Y:S04]  /*88f0*/  LDSM.16.M88.4 R184, [R218+0x2000] ;  /* 0x00200000dab8783b */ /* 0x000fe80000000200 */
[----:B------:R-:W4:Y:S04]  /*8900*/  LDSM.16.M88.4 R188, [R217] ;  /* 0x00000000d9bc783b */ /* 0x000f280000000200 */
[----:B-1----:R-:W-:Y:S01]  /*8910*/  LDSM.16.M88.4 R32, [R217+0x800] ;  /* 0x00080000d920783b */ /* 0x002fe20000000200 */
[C---:B--2---:R-:W-:Y:S03]  /*8920*/  HMMA.16816.F32 R8, R204.reuse, R24, RZ ;  /* 0x00000018cc08723c */ /* 0x044fe600000018ff */
[----:B------:R-:W-:Y:S04]  /*8930*/  LDSM.16.M88.4 R244, [R216+0x2000] ;  /* 0x00200000d8f4783b */ /* 0x000fe80000000200 */
[----:B------:R-:W-:Y:S01]  /*8940*/  LDSM.16.M88.4 R200, [R222+0x6000] ;  /* 0x00600000dec8783b */ /* 0x000fe20000000200 */
[----:B------:R-:W-:Y:S03]  /*8950*/  HMMA.16816.F32 R180, R204, R26, RZ ;  /* 0x0000001accb4723c */ /* 0x000fe600000018ff */
[----:B------:R-:W-:Y:S03]  /*8960*/  LDSM.16.M88.4 R36, [R209] ;  /* 0x00000000d124783b */ /* 0x000fe60000000200 */
[C---:B---3--:R-:W-:Y:S01]  /*8970*/  HMMA.16816.F32 R4, R172.reuse, R24, RZ ;  /* 0x00000018ac04723c */ /* 0x048fe200000018ff */
[----:B------:R-:W-:Y:S04]  /*8980*/  LDSM.16.M88.4 R240, [R210+0x800] ;  /* 0x00080000d2f0783b */ /* 0x000fe80000000200 */
[----:B------:R-:W-:Y:S01]  /*8990*/  LDSM.16.M88.4 R196, [R221+0x1800] ;  /* 0x00180000ddc4783b */ /* 0x000fe20000000200 */
[----:B------:R-:W-:Y:S03]  /*89a0*/  HMMA.16816.F32 R24, R172, R26, RZ ;  /* 0x0000001aac18723c */ /* 0x000fe600000018ff */
[----:B------:R-:W-:Y:S03]  /*89b0*/  LDSM.16.M88.4 R248, [R217+0x1000] ;  /* 0x00100000d9f8783b */ /* 0x000fe60000000200 */
[-C--:B----4-:R-:W-:Y:S01]  /*89c0*/  HMMA.16816.F32 R236, R204, R16.reuse, RZ ;  /* 0x00000010ccec723c */ /* 0x090fe200000018ff */
[----:B------:R-:W0:Y:S05]  /*89d0*/  LDGDEPBAR ;  /* 0x00000000000079af */ /* 0x000e2a0000000000 */
[----:B------:R-:W-:Y:S06]  /*89e0*/  HMMA.16816.F32 R176, R172, R16, RZ ;  /* 0x00000010acb0723c */ /* 0x000fec00000018ff */
[-C--:B------:R-:W-:Y:S06]  /*89f0*/  HMMA.16816.F32 R204, R204, R18.reuse, RZ ;  /* 0x00000012cccc723c */ /* 0x080fec00000018ff */
[----:B------:R-:W-:Y:S01]  /*8a00*/  HMMA.16816.F32 R172, R172, R18, RZ ;  /* 0x00000012acac723c */ /* 0x000fe200000018ff */
[----:B------:R-:W1:Y:S05]  /*8a10*/  LDSM.16.M88.4 R16, [R218] ;  /* 0x00000000da10783b */ /* 0x000e6a0000000200 */
[-C--:B------:R-:W-:Y:S06]  /*8a20*/  HMMA.16816.F32 R180, R28, R22.reuse, R180 ;  /* 0x000000161cb4723c */ /* 0x080fec00000018b4 */
[----:B------:R-:W-:Y:S06]  /*8a30*/  HMMA.16816.F32 R24, R12, R22, R24 ;  /* 0x000000160c18723c */ /* 0x000fec0000001818 */
[-C--:B------:R-:W-:Y:S06]  /*8a40*/  HMMA.16816.F32 R8, R28, R20.reuse, R8 ;  /* 0x000000141c08723c */ /* 0x080fec0000001808 */
[----:B------:R-:W-:Y:S01]  /*8a50*/  HMMA.16816.F32 R4, R12, R20, R4 ;  /* 0x000000140c04723c */ /* 0x000fe20000001804 */
[----:B------:R-:W-:Y:S05]  /*8a60*/  LDSM.16.M88.4 R20, [R216] ;  /* 0x00000000d814783b */ /* 0x000fea0000000200 */
[C---:B------:R-:W-:Y:S06]  /*8a70*/  HMMA.16816.F32 R236, R28.reuse, R192, R236 ;  /* 0x000000c01cec723c */ /* 0x040fec00000018ec */
[----:B------:R-:W-:Y:S01]  /*8a80*/  HMMA.16816.F32 R204, R28, R194, R204 ;  /* 0x000000c21ccc723c */ /* 0x000fe200000018cc */
[----:B------:R-:W2:Y:S05]  /*8a90*/  LDSM.16.M88.4 R28, [R210] ;  /* 0x00000000d21c783b */ /* 0x000eaa0000000200 */
[C---:B------:R-:W-:Y:S06]  /*8aa0*/  HMMA.16816.F32 R176, R12.reuse, R192, R176 ;  /* 0x000000c00cb0723c */ /* 0x040fec00000018b0 */
[----:B------:R-:W-:Y:S01]  /*8ab0*/  HMMA.16816.F32 R172, R12, R194, R172 ;  /* 0x000000c20cac723c */ /* 0x000fe200000018ac */
[----:B------:R-:W3:Y:S04]  /*8ac0*/  LDSM.16.M88.4 R12, [R221+0x1000] ;  /* 0x00100000dd0c783b */ /* 0x000ee80000000200 */
[----:B------:R-:W-:Y:S01]  /*8ad0*/  LDSM.16.M88.4 R192, [R220+0x4000] ;  /* 0x00400000dcc0783b */ /* 0x000fe20000000200 */
[-C--:B------:R-:W-:Y:S06]  /*8ae0*/  HMMA.16816.F32 R180, R184, R190.reuse, R180 ;  /* 0x000000beb8b4723c */ /* 0x080fec00000018b4 */
[----:B-1----:R-:W-:Y:S06]  /*8af0*/  HMMA.16816.F32 R24, R16, R190, R24 ;  /* 0x000000be1018723c */ /* 0x002fec0000001818 */
[-C--:B------:R-:W-:Y:S06]  /*8b00*/  HMMA.16816.F32 R8, R184, R188.reuse, R8 ;  /* 0x000000bcb808723c */ /* 0x080fec0000001808 */
[C---:B------:R-:W-:Y:S01]  /*8b10*/  HMMA.16816.F32 R4, R16.reuse, R188, R4 ;  /* 0x000000bc1004723c */ /* 0x040fe20000001804 */
[----:B------:R-:W-:Y:S05]  /*8b20*/  LDSM.16.M88.4 R188, [R220+0x6000] ;  /* 0x00600000dcbc783b */ /* 0x000fea0000000200 */
[C---:B------:R-:W-:Y:S06]  /*8b30*/  HMMA.16816.F32 R176, R16.reuse, R32, R176 ;  /* 0x0000002010b0723c */ /* 0x040fec00000018b0 */
[----:B------:R-:W-:Y:S01]  /*8b40*/  HMMA.16816.F32 R172, R16, R34, R172 ;  /* 0x0000002210ac723c */ /* 0x000fe200000018ac */
[----:B------:R-:W1:Y:S05]  /*8b50*/  LDSM.16.M88.4 R16, [R222+0x4000] ;  /* 0x00400000de10783b */ /* 0x000e6a0000000200 */
[-C--:B--2---:R-:W-:Y:S06]  /*8b60*/  HMMA.16816.F32 R24, R20, R30.reuse, R24 ;  /* 0x0000001e1418723c */ /* 0x084fec0000001818 */
[C---:B------:R-:W-:Y:S06]  /*8b70*/  HMMA.16816.F32 R180, R244.reuse, R30, R180 ;  /* 0x0000001ef4b4723c */ /* 0x040fec00000018b4 */
[-C--:B------:R-:W-:Y:S06]  /*8b80*/  HMMA.16816.F32 R8, R244, R28.reuse, R8 ;  /* 0x0000001cf408723c */ /* 0x080fec0000001808 */
[----:B------:R-:W-:Y:S01]  /*8b90*/  HMMA.16816.F32 R4, R20, R28, R4 ;  /* 0x0000001c1404723c */ /* 0x000fe20000001804 */
[----:B------:R-:W2:Y:S05]  /*8ba0*/  LDSM.16.M88.4 R28, [R218+0x6000] ;  /* 0x00600000da1c783b */ /* 0x000eaa0000000200 */
[----:B------:R-:W-:Y:S06]  /*8bb0*/  HMMA.16816.F32 R236, R184, R32, R236 ;  /* 0x00000020b8ec723c */ /* 0x000fec00000018ec */
[-C--:B---3--:R-:W-:Y:S06]  /*8bc0*/  HMMA.16816.F32 R180, R200, R14.reuse, R180 ;  /* 0x0000000ec8b4723c */ /* 0x088fec00000018b4 */
[----:B-1----:R-:W-:Y:S06]  /*8bd0*/  HMMA.16816.F32 R24, R16, R14, R24 ;  /* 0x0000000e1018723c */ /* 0x002fec0000001818 */
[-C--:B------:R-:W-:Y:S06]  /*8be0*/  HMMA.16816.F32 R8, R200, R12.reuse, R8 ;  /* 0x0000000cc808723c */ /* 0x080fec0000001808 */
[----:B------:R-:W-:Y:S01]  /*8bf0*/  HMMA.16816.F32 R4, R16, R12, R4 ;  /* 0x0000000c1004723c */ /* 0x000fe20000001804 */
[----:B------:R-:W-:Y:S05]  /*8c00*/  LDSM.16.M88.4 R12, [R210+0x1000] ;  /* 0x00100000d20c783b */ /* 0x000fea0000000200 */
[-C--:B------:R-:W-:Y:S06]  /*8c10*/  HMMA.16816.F32 R180, R188, R38.reuse, R180 ;  /* 0x00000026bcb4723c */ /* 0x080fec00000018b4 */
[----:B------:R-:W-:Y:S01]  /*8c20*/  HMMA.16816.F32 R24, R192, R38, R24 ;  /* 0x00000026c018723c */ /* 0x000fe20000001818 */
[----:B------:R1:W5:Y:S05]  /*8c30*/  LDL.LU.64 R38, [R1+0x10] ;  /* 0x0000100001267983 */ /* 0x00036a0000300a00 */
[-C--:B------:R-:W-:Y:S06]  /*8c40*/  HMMA.16816.F32 R8, R188, R36.reuse, R8 ;  /* 0x00000024bc08723c */ /* 0x080fec0000001808 */
[----:B------:R-:W-:Y:S01]  /*8c50*/  HMMA.16816.F32 R4, R192, R36, R4 ;  /* 0x00000024c004723c */ /* 0x000fe20000001804 */
[----:B------:R1:W5:Y:S05]  /*8c60*/  LDL.LU.64 R36, [R1+0x8] ;  /* 0x0000080001247983 */ /* 0x00036a0000300a00 */
[----:B------:R-:W-:Y:S01]  /*8c70*/  HMMA.16816.F32 R204, R184, R34, R204 ;  /* 0x00000022b8cc723c */ /* 0x000fe200000018cc */
[----:B------:R-:W3:Y:S04]  /*8c80*/  LDSM.16.M88.4 R32, [R218+0x4000] ;  /* 0x00400000da20783b */ /* 0x000ee80000000200 */
[----:B------:R-:W4:Y:S01]  /*8c90*/  LDSM.16.M88.4 R184, [R208] ;  /* 0x00000000d0b8783b */ /* 0x000f220000000200 */
[C---:B------:R-:W-:Y:S06]  /*8ca0*/  HMMA.16816.F32 R176, R20.reuse, R240, R176 ;  /* 0x000000f014b0723c */ /* 0x040fec00000018b0 */
[----:B------:R-:W-:Y:S01]  /*8cb0*/  HMMA.16816.F32 R172, R20, R242, R172 ;  /* 0x000000f214ac723c */ /* 0x000fe200000018ac */
[----:B------:R-:W1:Y:S05]  /*8cc0*/  LDSM.16.M88.4 R20, [R216+0x4000] ;  /* 0x00400000d814783b */ /* 0x000e6a0000000200 */
[----:B------:R-:W-:Y:S06]  /*8cd0*/  HMMA.16816.F32 R236, R244, R240, R236 ;  /* 0x000000f0f4ec723c */ /* 0x000fec00000018ec */
[----:B--2---:R-:W-:Y:S06]  /*8ce0*/  HMMA.16816.F32 R8, R28, R248, R8 ;  /* 0x000000f81c08723c */ /* 0x004fec0000001808 */
[C---:B------:R-:W-:Y:S06]  /*8cf0*/  HMMA.16816.F32 R176, R16.reuse, R196, R176 ;  /* 0x000000c410b0723c */ /* 0x040fec00000018b0 */
[----:B------:R-:W-:Y:S01]  /*8d00*/  HMMA.16816.F32 R172, R16, R198, R172 ;  /* 0x000000c610ac723c */ /* 0x000fe200000018ac */
[----:B------:R-:W2:Y:S05]  /*8d10*/  LDSM.16.M88.4 R16, [R216+0x6000] ;  /* 0x00600000d810783b */ /* 0x000eaa0000000200 */
[----:B---3--:R-:W-:-:S12]  /*8d20*/  HMMA.16816.F32 R4, R32, R248, R4 ;  /* 0x000000f82004723c */ /* 0x008fd80000001804 */
[C---:B----4-:R-:W-:Y:S06]  /*8d30*/  HMMA.16816.F32 R176, R192.reuse, R184, R176 ;  /* 0x000000b8c0b0723c */ /* 0x050fec00000018b0 */
[----:B------:R-:W-:Y:S01]  /*8d40*/  HMMA.16816.F32 R172, R192, R186, R172 ;  /* 0x000000bac0ac723c */ /* 0x000fe200000018ac */
[----:B------:R-:W3:Y:S05]  /*8d50*/  LDSM.16.M88.4 R192, [R217+0x1800] ;  /* 0x00180000d9c0783b */ /* 0x000eea0000000200 */
[----:B-1----:R-:W-:Y:S06]  /*8d60*/  HMMA.16816.F32 R4, R20, R12, R4 ;  /* 0x0000000c1404723c */ /* 0x002fec0000001804 */
[----:B------:R-:W-:Y:S06]  /*8d70*/  HMMA.16816.F32 R204, R244, R242, R204 ;  /* 0x000000f2f4cc723c */ /* 0x000fec00000018cc */
[----:B------:R-:W-:Y:S06]  /*8d80*/  HMMA.16816.F32 R236, R200, R196, R236 ;  /* 0x000000c4c8ec723c */ /* 0x000fec00000018ec */
[----:B--2---:R-:W-:Y:S06]  /*8d90*/  HMMA.16816.F32 R8, R16, R12, R8 ;  /* 0x0000000c1008723c */ /* 0x004fec0000001808 */
[----:B------:R-:W-:Y:S01]  /*8da0*/  FMUL.FTZ R3, R4, UR4 ;  /* 0x0000000404037c20 */ /* 0x000fe20008410000 */
[----:B------:R-:W-:Y:S01]  /*8db0*/  FMUL.FTZ R13, R5, UR4 ;  /* 0x00000004050d7c20 */ /* 0x000fe20008410000 */
[----:B------:R-:W-:Y:S01]  /*8dc0*/  FMUL.FTZ R0, R6, UR4 ;  /* 0x0000000406007c20 */ /* 0x000fe20008410000 */
[----:B------:R-:W-:-:S02]  /*8dd0*/  FMUL.FTZ R12, R7, UR4 ;  /* 0x00000004070c7c20 */ /* 0x000fc40008410000 */
[----:B------:R-:W1:Y:S01]  /*8de0*/  LDSM.16.M88.4 R4, [R210+0x1800] ;  /* 0x00180000d204783b */ /* 0x000e620000000200 */
[----:B------:R-:W-:Y:S06]  /*8df0*/  HMMA.16816.F32 R204, R200, R198, R204 ;  /* 0x000000c6c8cc723c */ /* 0x000fec00000018cc */
[C---:B------:R-:W-:Y:S06]  /*8e00*/  HMMA.16816.F32 R24, R32.reuse, R250, R24 ;  /* 0x000000fa2018723c */ /* 0x040fec0000001818 */
[----:B---3--:R-:W-:Y:S06]  /*8e10*/  HMMA.16816.F32 R176, R32, R192, R176 ;  /* 0x000000c020b0723c */ /* 0x008fec00000018b0 */
[----:B------:R-:W-:Y:S06]  /*8e20*/  HMMA.16816.F32 R236, R188, R184, R236 ;  /* 0x000000b8bcec723c */ /* 0x000fec00000018ec */
[----:B------:R-:W-:Y:S06]  /*8e30*/  HMMA.16816.F32 R180, R28, R250, R180 ;  /* 0x000000fa1cb4723c */ /* 0x000fec00000018b4 */
[----:B------:R-:W-:Y:S01]  /*8e40*/  HMMA.16816.F32 R172, R32, R194, R172 ;  /* 0x000000c220ac723c */ /* 0x000fe200000018ac */
[----:B------:R-:W2:Y:S01]  /*8e50*/  S2R R34, SR_TID.X ;  /* 0x0000000000227919 */ /* 0x000ea20000002100 */
[----:B------:R-:W3:Y:S01]  /*8e60*/  MUFU.TANH R3, R3 ;  /* 0x0000000300037308 */ /* 0x000ee20000002400 */
[----:B------:R-:W-:Y:S01]  /*8e70*/  FMUL.FTZ R10, R10, UR4 ;  /* 0x000000040a0a7c20 */ /* 0x000fe20008410000 */
[----:B------:R-:W-:Y:S01]  /*8e80*/  FMUL.FTZ R8, R8, UR4 ;  /* 0x0000000408087c20 */ /* 0x000fe20008410000 */
[----:B------:R-:W-:-:S04]  /*8e90*/  DEPBAR.LE SB0, 0x0 ;  /* 0x000080000000791a */ /* 0x000fc80000000000 */
[----:B------:R-:W-:Y:S06]  /*8ea0*/  HMMA.16816.F32 R204, R188, R186, R204 ;  /* 0x000000babccc723c */ /* 0x000fec00000018cc */
[C---:B------:R-:W-:Y:S06]  /*8eb0*/  HMMA.16816.F32 R24, R20.reuse, R14, R24 ;  /* 0x0000000e1418723c */ /* 0x040fec0000001818 */
[----:B-1----:R-:W-:Y:S06]  /*8ec0*/  HMMA.16816.F32 R176, R20, R4, R176 ;  /* 0x0000000414b0723c */ /* 0x002fec00000018b0 */
[----:B------:R-:W-:Y:S06]  /*8ed0*/  HMMA.16816.F32 R236, R28, R192, R236 ;  /* 0x000000c01cec723c */ /* 0x000fec00000018ec */
[----:B------:R-:W-:Y:S01]  /*8ee0*/  HMMA.16816.F32 R180, R16, R14, R180 ;  /* 0x0000000e10b4723c */ /* 0x000fe200000018b4 */
[----:B--2---:R-:W-:-:S05]  /*8ef0*/  IMAD.SHL.U32 R34, R34, 0x2, RZ ;  /* 0x0000000222227824 */ /* 0x004fca00078e00ff */
[----:B------:R-:W-:Y:S01]  /*8f00*/  HMMA.16816.F32 R172, R20, R6, R172 ;  /* 0x0000000614ac723c */ /* 0x000fe200000018ac */
[----:B------:R-:W-:-:S05]  /*8f10*/  FMUL.FTZ R15, R24, UR4 ;  /* 0x00000004180f7c20 */ /* 0x000fca0008410000 */
[----:B------:R-:W-:Y:S01]  /*8f20*/  HMMA.16816.F32 R204, R28, R194, R204 ;  /* 0x000000c21ccc723c */ /* 0x000fe200000018cc */
[----:B------:R-:W-:Y:S01]  /*8f30*/  FMUL.FTZ R200, R176, UR4 ;  /* 0x00000004b0c87c20 */ /* 0x000fe20008410000 */
[----:B------:R-:W-:Y:S01]  /*8f40*/  LOP3.LUT R21, R34, 0x6, RZ, 0xc0, !PT ;  /* 0x0000000622157812 */ /* 0x000fe200078ec0ff */
[----:B------:R-:W1:Y:S01]  /*8f50*/  MUFU.TANH R13, R13 ;  /* 0x0000000d000d7308 */ /* 0x000e620000002400 */
[----:B------:R-:W-:Y:S02]  /*8f60*/  VIADD R176, R169, 0xfffffffc ;  /* 0xfffffffca9b07836 */ /* 0x000fe40000000000 */
[----:B------:R-:W-:Y:S01]  /*8f70*/  FMUL.FTZ R24, R25, UR4 ;  /* 0x0000000419187c20 */ /* 0x000fe20008410000 */
[----:B------:R-:W-:Y:S01]  /*8f80*/  HMMA.16816.F32 R236, R16, R4, R236 ;  /* 0x0000000410ec723c */ /* 0x000fe200000018ec */
[----:B------:R-:W-:-:S03]  /*8f90*/  IMAD R21, R176, 0x20, R21 ;  /* 0x00000020b0157824 */ /* 0x000fc600078e0215 */
[----:B------:R-:W2:Y:S01]  /*8fa0*/  MUFU.TANH R15, R15 ;  /* 0x0000000f000f7308 */ /* 0x000ea20000002400 */
[----:B------:R-:W-:Y:S01]  /*8fb0*/  FMUL.FTZ R14, R9, UR4 ;  /* 0x00000004090e7c20 */ /* 0x000fe20008410000 */
[----:B------:R-:W-:Y:S01]  /*8fc0*/  FMUL.FTZ R33, R183, UR4 ;  /* 0x00000004b7217c20 */ /* 0x000fe20008410000 */
[----:B------:R-:W-:Y:S01]  /*8fd0*/  FMUL.FTZ R9, R11, UR4 ;  /* 0x000000040b097c20 */ /* 0x000fe20008410000 */
[C---:B------:R-:W-:Y:S02]  /*8fe0*/  VIADD R183, R21.reuse, 0x1 ;  /* 0x0000000115b77836 */ /* 0x040fe40000000000 */
[----:B------:R-:W-:Y:S01]  /*8ff0*/  FMUL.FTZ R11, R26, UR4 ;  /* 0x000000041a0b7c20 */ /* 0x000fe20008410000 */
[-C--:B------:R-:W-:Y:S01]  /*9000*/  ISETP.GE.AND P2, PT, R21, R234.reuse, PT ;  /* 0x000000ea1500720c */ /* 0x080fe20003f46270 */
[----:B------:R-:W4:Y:S01]  /*9010*/  MUFU.TANH R24, R24 ;  /* 0x0000001800187308 */ /* 0x000f220000002400 */
[----:B------:R-:W-:Y:S01]  /*9020*/  FMUL.FTZ R26, R27, UR4 ;  /* 0x000000041b1a7c20 */ /* 0x000fe20008410000 */
[----:B------:R-:W-:Y:S01]  /*9030*/  FMUL.FTZ R27, R181, UR4 ;  /* 0x00000004b51b7c20 */ /* 0x000fe20008410000 */
[----:B------:R-:W-:Y:S01]  /*9040*/  FMUL.FTZ R177, R177, UR4 ;  /* 0x00000004b1b17c20 */ /* 0x000fe20008410000 */
[----:B------:R-:W-:Y:S01]  /*9050*/  VIADD R181, R21, 0x8 ;  /* 0x0000000815b57836 */ /* 0x000fe20000000000 */
[----:B------:R-:W-:-:S03]  /*9060*/  ISETP.GE.AND P4, PT, R183, R234, PT ;  /* 0x000000eab700720c */ /* 0x000fc60003f86270 */
[----:B------:R-:W4:Y:S01]  /*9070*/  MUFU.TANH R200, R200 ;  /* 0x000000c800c87308 */ /* 0x000f220000002400 */
[----:B---3--:R-:W-:Y:S01]  /*9080*/  FSEL R22, R3, -INF , !P2 ;  /* 0xff80000003167808 */ /* 0x008fe20005000000 */
[----:B------:R-:W-:Y:S01]  /*9090*/  FMUL.FTZ R25, R180, UR4 ;  /* 0x00000004b4197c20 */ /* 0x000fe20008410000 */
[----:B------:R-:W-:Y:S01]  /*90a0*/  FMUL.FTZ R180, R179, UR4 ;  /* 0x00000004b3b47c20 */ /* 0x000fe20008410000 */
[----:B------:R-:W-:-:S04]  /*90b0*/  FMUL.FTZ R172, R172, UR4 ;  /* 0x00000004acac7c20 */ /* 0x000fc80008410000 */
[----:B------:R-:W3:Y:S01]  /*90c0*/  MUFU.TANH R10, R10 ;  /* 0x0000000a000a7308 */ /* 0x000ee20000002400 */
[----:B------:R-:W-:Y:S02]  /*90d0*/  VIADD R179, R21, 0x9 ;  /* 0x0000000915b37836 */ /* 0x000fe40000000000 */
[----:B------:R-:W-:Y:S01]  /*90e0*/  FMUL.FTZ R5, R173, UR4 ;  /* 0x00000004ad057c20 */ /* 0x000fe20008410000 */
[----:B------:R-:W-:Y:S01]  /*90f0*/  ISETP.GE.AND P6, PT, R181, R234, PT ;  /* 0x000000eab500720c */ /* 0x000fe20003fc6270 */
[----:B------:R-:W-:Y:S01]  /*9100*/  HMMA.16816.F32 R204, R16, R6, R204 ;  /* 0x0000000610cc723c */ /* 0x000fe200000018cc */
[----:B-1----:R-:W-:Y:S02]  /*9110*/  FSEL R20, R13, -INF , !P4 ;  /* 0xff8000000d147808 */ /* 0x002fe40006000000 */
[----:B------:R-:W1:Y:S01]  /*9120*/  MUFU.TANH R12, R12 ;  /* 0x0000000c000c7308 */ /* 0x000e620000002400 */
[----:B------:R-:W-:Y:S01]  /*9130*/  FMNMX.FTZ R29, R168, R22, !PT ;  /* 0x00000016a81d7209 */ /* 0x000fe20007810000 */
[----:B------:R-:W-:Y:S01]  /*9140*/  FMUL.FTZ R164, R178, UR4 ;  /* 0x00000004b2a47c20 */ /* 0x000fe20008410000 */
[C---:B------:R-:W-:Y:S01]  /*9150*/  ISETP.GE.AND P5, PT, R21.reuse, R171, PT ;  /* 0x000000ab1500720c */ /* 0x040fe20003fa6270 */
[----:B------:R-:W-:-:S04]  /*9160*/  VIADD R35, R21, 0x11 ;  /* 0x0000001115237836 */ /* 0x000fc80000000000 */
[----:B------:R4:W1:Y:S01]  /*9170*/  MUFU.TANH R34, R177 ;  /* 0x000000b100227308 */ /* 0x0008620000002400 */
[C---:B------:R-:W-:Y:S01]  /*9180*/  ISETP.GE.AND P1, PT, R21.reuse, R170, PT ;  /* 0x000000aa1500720c */ /* 0x040fe20003f26270 */
[C---:B------:R-:W-:Y:S01]  /*9190*/  VIADD R23, R21.reuse, 0x18 ;  /* 0x0000001815177836 */ /* 0x040fe20000000000 */
[----:B------:R-:W-:Y:S01]  /*91a0*/  ISETP.GE.AND P0, PT, R21, R2, PT ;  /* 0x000000021500720c */ /* 0x000fe20003f06270 */
[----:B------:R-:W-:Y:S01]  /*91b0*/  FMUL.FTZ R28, R174, UR4 ;  /* 0x00000004ae1c7c20 */ /* 0x000fe20008410000 */
[----:B------:R-:W-:Y:S01]  /*91c0*/  ISETP.GE.AND P3, PT, R179, R234, PT ;  /* 0x000000eab300720c */ /* 0x000fe20003f66270 */
[----:B------:R-:W-:Y:S01]  /*91d0*/  FMUL.FTZ R173, R175, UR4 ;  /* 0x00000004afad7c20 */ /* 0x000fe20008410000 */
[----:B--2---:R-:W-:Y:S01]  /*91e0*/  FSEL R4, R15, -INF , !P6 ;  /* 0xff8000000f047808 */ /* 0x004fe20007000000 */
[----:B------:R-:W2:Y:S01]  /*91f0*/  MUFU.TANH R178, R172 ;  /* 0x000000ac00b27308 */ /* 0x000ea20000002400 */
[----:B------:R-:W-:Y:S01]  /*9200*/  FMNMX.FTZ R29, R20, R29, !PT ;  /* 0x0000001d141d7209 */ /* 0x000fe20007810000 */
[----:B----4-:R-:W-:-:S06]  /*9210*/  VIADD R177, R21, 0x10 ;  /* 0x0000001015b17836 */ /* 0x010fcc0000000000 */
[----:B------:R-:W-:Y:S01]  /*9220*/  MUFU.TANH R0, R0 ;  /* 0x0000000000007308 */ /* 0x000fe20000002400 */
[----:B------:R-:W-:Y:S01]  /*9230*/  VIADD R21, R21, 0x19 ;  /* 0x0000001915157836 */ /* 0x000fe20000000000 */
[----:B------:R-:W-:Y:S02]  /*9240*/  FSEL R24, R24, -INF , !P3 ;  /* 0xff80000018187808 */ /* 0x000fe40005800000 */
[----:B------:R-:W-:-:S04]  /*9250*/  ISETP.GE.AND P2, PT, R177, R234, PT ;  /* 0x000000eab100720c */ /* 0x000fc80003f46270 */
[----:B------:R-:W-:Y:S01]  /*9260*/  MUFU.TANH R11, R11 ;  /* 0x0000000b000b7308 */ /* 0x000fe20000002400 */
[----:B------:R-:W-:Y:S01]  /*9270*/  FMNMX.FTZ R29, R4, R29, !PT ;  /* 0x0000001d041d7209 */ /* 0x000fe20007810000 */
[----:B------:R-:W-:Y:S01]  /*9280*/  FMUL.FTZ R32, R182, UR4 ;  /* 0x00000004b6207c20 */ /* 0x000fe20008410000 */
[----:B------:R-:W-:-:S05]  /*9290*/  ISETP.GE.AND P4, PT, R35, R234, PT ;  /* 0x000000ea2300720c */ /* 0x000fca0003f86270 */
[----:B------:R-:W4:Y:S01]  /*92a0*/  MUFU.TANH R5, R5 ;  /* 0x0000000500057308 */ /* 0x000f220000002400 */
[-C--:B------:R-:W-:Y:S01]  /*92b0*/  ISETP.GE.AND P6, PT, R23, R234.reuse, PT ;  /* 0x000000ea1700720c */ /* 0x080fe20003fc6270 */
[----:B------:R-:W-:Y:S01]  /*92c0*/  FMUL.FTZ R6, R237, UR4 ;  /* 0x00000004ed067c20 */ /* 0x000fe20008410000 */
[----:B------:R-:W-:Y:S01]  /*92d0*/  ISETP.GE.AND P3, PT, R21, R234, PT ;  /* 0x000000ea1500720c */ /* 0x000fe20003f66270 */
[----:B------:R-:W-:-:S04]  /*92e0*/  FMUL.FTZ R234, R238, UR4 ;  /* 0x00000004eeea7c20 */ /* 0x000fc80008410000 */
[----:B------:R-:W4:Y:S01]  /*92f0*/  MUFU.TANH R8, R8 ;  /* 0x0000000800087308 */ /* 0x000f220000002400 */
[----:B------:R-:W-:Y:S01]  /*9300*/  FSEL R200, R200, -INF , !P2 ;  /* 0xff800000c8c87808 */ /* 0x000fe20005000000 */
[----:B------:R-:W-:Y:S01]  /*9310*/  FMUL.FTZ R236, R236, UR4 ;  /* 0x00000004ecec7c20 */ /* 0x000fe20008410000 */
[----:B------:R-:W-:Y:S02]  /*9320*/  ISETP.GE.AND P2, PT, R183, R171, PT ;  /* 0x000000abb700720c */ /* 0x000fe40003f46270 */
[----:B------:R-:W-:-:S03]  /*9330*/  FMNMX.FTZ R29, R24, R29, !PT ;  /* 0x0000001d181d7209 */ /* 0x000fc60007810000 */
[----:B------:R-:W4:Y:S01]  /*9340*/  MUFU.TANH R26, R26 ;  /* 0x0000001a001a7308 */ /* 0x000f220000002400 */
[----:B---3--:R-:W-:Y:S02]  /*9350*/  FSEL R10, R10, -INF , !P0 ;  /* 0xff8000000a0a7808 */ /* 0x008fe40004000000 */
[----:B------:R-:W-:-:S05]  /*9360*/  ISETP.NE.AND P0, PT, R169, 0x4, PT ;  /* 0x00000004a900780c */ /* 0x000fca0003f05270 */
[----:B------:R-:W3:Y:S01]  /*9370*/  MUFU.TANH R164, R164 ;  /* 0x000000a400a47308 */ /* 0x000ee20000002400 */
[----:B-1----:R-:W-:-:S07]  /*9380*/  FSEL R13, R12, -INF , !P2 ;  /* 0xff8000000c0d7808 */ /* 0x002fce0005000000 */
[----:B------:R-:W1:Y:S01]  /*9390*/  MUFU.TANH R172, R180 ;  /* 0x000000b400ac7308 */ /* 0x000e620000002400 */
[----:B------:R-:W-:-:S07]  /*93a0*/  FSEL R175, R34, -INF , !P4 ;  /* 0xff80000022af7808 */ /* 0x000fce0006000000 */
[----:B------:R-:W1:Y:S01]  /*93b0*/  MUFU.TANH R28, R28 ;  /* 0x0000001c001c7308 */ /* 0x000e620000002400 */
[----:B------:R-:W-:-:S07]  /*93c0*/  FMNMX.FTZ R12, R200, R29, !PT ;  /* 0x0000001dc80c7209 */ /* 0x000fce0007810000 */
[----:B------:R-:W1:Y:S01]  /*93d0*/  MUFU.TANH R173, R173 ;  /* 0x000000ad00ad7308 */ /* 0x000e620000002400 */
[----:B------:R-:W-:Y:S02]  /*93e0*/  ISETP.GE.AND P4, PT, R181, R171, PT ;  /* 0x000000abb500720c */ /* 0x000fe40003f86270 */
[----:B--2---:R-:W-:-:S05]  /*93f0*/  FSEL R174, R178, -INF , !P6 ;  /* 0xff800000b2ae7808 */ /* 0x004fca0007000000 */
[----:B------:R-:W2:Y:S01]  /*9400*/  MUFU.TANH R14, R14 ;  /* 0x0000000e000e7308 */ /* 0x000ea20000002400 */
[----:B------:R-:W-:-:S07]  /*9410*/  FMNMX.FTZ R17, R175, R12, !PT ;  /* 0x0000000caf117209 */ /* 0x000fce0007810000 */
[----:B------:R-:W1:Y:S01]  /*9420*/  MUFU.TANH R9, R9 ;  /* 0x0000000900097308 */ /* 0x000e620000002400 */
[----:B----4-:R-:W-:-:S07]  /*9430*/  FSEL R3, R5, -INF , !P3 ;  /* 0xff80000005037808 */ /* 0x010fce0005800000 */
[----:B------:R-:W4:Y:S01]  /*9440*/  MUFU.TANH R25, R25 ;  /* 0x0000001900197308 */ /* 0x000f220000002400 */
[----:B------:R-:W-:-:S07]  /*9450*/  FSEL R15, R0, -INF , !P5 ;  /* 0xff800000000f7808 */ /* 0x000fce0006800000 */
[----:B------:R-:W1:Y:S01]  /*9460*/  MUFU.TANH R27, R27 ;  /* 0x0000001b001b7308 */ /* 0x000e620000002400 */
[----:B------:R-:W-:-:S07]  /*9470*/  FSEL R11, R11, -INF , !P4 ;  /* 0xff8000000b0b7808 */ /* 0x000fce0006000000 */
[----:B------:R-:W1:Y:S01]  /*9480*/  MUFU.TANH R32, R32 ;  /* 0x0000002000207308 */ /* 0x000e620000002400 */
[----:B------:R-:W-:-:S07]  /*9490*/  ISETP.GE.AND P6, PT, R179, R171, PT ;  /* 0x000000abb300720c */ /* 0x000fce0003fc6270 */
[----:B------:R-:W1:Y:S01]  /*94a0*/  MUFU.TANH R33, R33 ;  /* 0x0000002100217308 */ /* 0x000e620000002400 */
[----:B------:R-:W-:-:S07]  /*94b0*/  ISETP.GE.AND P3, PT, R177, R171, PT ;  /* 0x000000abb100720c */ /* 0x000fce0003f66270 */
[----:B------:R1:W1:Y:S01]  /*94c0*/  MUFU.TANH R241, R236 ;  /* 0x000000ec00f17308 */ /* 0x0002620000002400 */
[----:B------:R-:W-:-:S07]  /*94d0*/  ISETP.GE.AND P5, PT, R35, R171, PT ;  /* 0x000000ab2300720c */ /* 0x000fce0003fa6270 */
[----:B------:R-:W1:Y:S01]  /*94e0*/  MUFU.TANH R6, R6 ;  /* 0x0000000600067308 */ /* 0x000e620000002400 */
[----:B------:R-:W-:-:S07]  /*94f0*/  ISETP.GE.AND P2, PT, R23, R171, PT ;  /* 0x000000ab1700720c */ /* 0x000fce0003f46270 */
[----:B------:R-:W2:Y:S01]  /*9500*/  MUFU.TANH R234, R234 ;  /* 0x000000ea00ea7308 */ /* 0x000ea20000002400 */
[----:B------:R-:W-:Y:S01]  /*9510*/  BAR.SYNC.DEFER_BLOCKING 0x0 ;  /* 0x0000000000007b1d */ /* 0x000fe20000010000 */
[----:B------:R-:W-:Y:S02]  /*9520*/  ISETP.GE.AND P4, PT, R21, R171, PT ;  /* 0x000000ab1500720c */ /* 0x000fe40003f86270 */
[----:B------:R-:W-:Y:S01]  /*9530*/  FSEL R7, R8, -INF , !P1 ;  /* 0xff80000008077808 */ /* 0x000fe20004800000 */
[----:B------:R-:W-:Y:S01]  /*9540*/  FMUL.FTZ R204, R204, UR4 ;  /* 0x00000004cccc7c20 */ /* 0x000fe20008410000 */
[----:B------:R-:W-:Y:S02]  /*9550*/  FMNMX.FTZ R8, R174, R17, !PT ;  /* 0x00000011ae087209 */ /* 0x000fe40007810000 */
[----:B------:R-:W-:Y:S02]  /*9560*/  FSEL R5, R26, -INF , !P6 ;  /* 0xff8000001a057808 */ /* 0x000fe40007000000 */
[----:B---3--:R-:W-:-:S02]  /*9570*/  FSEL R0, R164, -INF , !P3 ;  /* 0xff800000a4007808 */ /* 0x008fc40005800000 */
[----:B-1----:R-:W-:Y:S02]  /*9580*/  FSEL R172, R172, -INF , !P5 ;  /* 0xff800000acac7808 */ /* 0x002fe40006800000 */
[----:B------:R-:W-:Y:S02]  /*9590*/  FSEL R171, R28, -INF , !P2 ;  /* 0xff8000001cab7808 */ /* 0x000fe40005000000 */
[----:B------:R-:W-:Y:S02]  /*95a0*/  FSEL R173, R173, -INF , !P4 ;  /* 0xff800000adad7808 */ /* 0x000fe40006000000 */
[C---:B------:R-:W-:Y:S02]  /*95b0*/  ISETP.GE.AND P6, PT, R183.reuse, R170, PT ;  /* 0x000000aab700720c */ /* 0x040fe40003fc6270 */
[----:B------:R-:W-:Y:S02]  /*95c0*/  ISETP.GE.AND P3, PT, R183, R2, PT ;  /* 0x00000002b700720c */ /* 0x000fe40003f66270 */
[----:B------:R-:W-:-:S02]  /*95d0*/  ISETP.GE.AND P5, PT, R181, R170, PT ;  /* 0x000000aab500720c */ /* 0x000fc40003fa6270 */
[----:B------:R-:W-:Y:S02]  /*95e0*/  ISETP.GE.AND P2, PT, R181, R2, PT ;  /* 0x00000002b500720c */ /* 0x000fe40003f46270 */
[C---:B------:R-:W-:Y:S02]  /*95f0*/  ISETP.GE.AND P4, PT, R179.reuse, R170, PT ;  /* 0x000000aab300720c */ /* 0x040fe40003f86270 */
[----:B------:R-:W-:Y:S02]  /*9600*/  ISETP.GE.AND P1, PT, R179, R2, PT ;  /* 0x00000002b300720c */ /* 0x000fe40003f26270 */
[----:B------:R-:W-:Y:S01]  /*9610*/  FMNMX.FTZ R19, R3, R8, !PT ;  /* 0x0000000803137209 */ /* 0x000fe20007810000 */
[----:B--2-4-:R-:W-:Y:S10]  /*9620*/  @!P0 BRA `(.L_x_1085) ;  /* 0x0000000000508947 */ /* 0x014ff40003800000 */
        /* <DEDUP_REMOVED lines=20> */
.L_x_1085:
[----:B------:R-:W2:Y:S01]  /*9770*/  SHFL.BFLY PT, R8, R19, 0x2, 0x1f ;  /* 0x0c401f0013087f89 */ /* 0x000ea200000e0000 */
[----:B-1----:R-:W-:Y:S01]  /*9780*/  FMNMX.FTZ R16, R167, R15, !PT ;  /* 0x0000000fa7107209 */ /* 0x002fe20007810000 */
[----:B------:R-:W-:Y:S01]  /*9790*/  FMUL.FTZ R205, R205, UR4 ;  /* 0x00000004cdcd7c20 */ /* 0x000fe20008410000 */
[----:B------:R-:W-:Y:S01]  /*97a0*/  FSEL R25, R25, -INF , !P5 ;  /* 0xff80000019197808 */ /* 0x000fe20006800000 */
[----:B------:R-:W-:Y:S01]  /*97b0*/  FMUL.FTZ R12, R239, UR4 ;  /* 0x00000004ef0c7c20 */ /* 0x000fe20008410000 */
[----:B------:R-:W-:Y:S01]  /*97c0*/  FMNMX.FTZ R16, R13, R16, !PT ;  /* 0x000000100d107209 */ /* 0x000fe20007810000 */
[----:B------:R1:W-:Y:S01]  /*97d0*/  MUFU.TANH R237, R204 ;  /* 0x000000cc00ed7308 */ /* 0x0003e20000002400 */
[----:B------:R-:W-:Y:S01]  /*97e0*/  ISETP.GE.AND P5, PT, R35, R170, PT ;  /* 0x000000aa2300720c */ /* 0x000fe20003fa6270 */
[----:B------:R-:W-:Y:S01]  /*97f0*/  FMUL.FTZ R207, R207, UR4 ;  /* 0x00000004cfcf7c20 */ /* 0x000fe20008410000 */
[----:B------:R-:W-:Y:S02]  /*9800*/  FMNMX.FTZ R16, R11, R16, !PT ;  /* 0x000000100b107209 */ /* 0x000fe40007810000 */
[----:B------:R-:W-:-:S02]  /*9810*/  FSEL R239, R6, -INF , !P5 ;  /* 0xff80000006ef7808 */ /* 0x000fc40006800000 */
[----:B------:R-:W-:Y:S01]  /*9820*/  FMNMX.FTZ R29, R5, R16, !PT ;  /* 0x00000010051d7209 */ /* 0x000fe20007810000 */
[----:B------:R-:W3:Y:S01]  /*9830*/  MUFU.TANH R205, R205 ;  /* 0x000000cd00cd7308 */ /* 0x000ee20000002400 */
[----:B------:R-:W-:Y:S02]  /*9840*/  FSEL R17, R14, -INF , !P6 ;  /* 0xff8000000e117808 */ /* 0x000fe40007000000 */
[----:B------:R-:W-:Y:S02]  /*9850*/  FMNMX.FTZ R29, R0, R29, !PT ;  /* 0x0000001d001d7209 */ /* 0x000fe40007810000 */
[----:B------:R-:W-:Y:S02]  /*9860*/  FMNMX.FTZ R31, R165, R10, !PT ;  /* 0x0000000aa51f7209 */ /* 0x000fe40007810000 */
[----:B------:R-:W-:Y:S01]  /*9870*/  FMNMX.FTZ R14, R166, R7, !PT ;  /* 0x00000007a60e7209 */ /* 0x000fe20007810000 */
[----:B------:R-:W4:Y:S01]  /*9880*/  MUFU.TANH R12, R12 ;  /* 0x0000000c000c7308 */ /* 0x000f220000002400 */
[----:B-1----:R-:W-:Y:S01]  /*9890*/  FMUL.FTZ R204, R206, UR4 ;  /* 0x00000004cecc7c20 */ /* 0x002fe20008410000 */
[----:B--2---:R-:W-:-:S02]  /*98a0*/  FMNMX.FTZ R19, R19, R8, !PT ;  /* 0x0000000813137209 */ /* 0x004fc40007810000 */
[----:B------:R-:W-:Y:S02]  /*98b0*/  FMNMX.FTZ R8, R172, R29, !PT ;  /* 0x0000001dac087209 */ /* 0x000fe40007810000 */
[----:B------:R-:W-:Y:S01]  /*98c0*/  ISETP.GE.AND P0, PT, R177, R170, PT ;  /* 0x000000aab100720c */ /* 0x000fe20003f06270 */
[----:B------:R-:W-:Y:S01]  /*98d0*/  SHFL.BFLY PT, R178, R19, 0x1, 0x1f ;  /* 0x0c201f0013b27f89 */ /* 0x000fe200000e0000 */
[----:B------:R-:W-:Y:S01]  /*98e0*/  FMNMX.FTZ R6, R171, R8, !PT ;  /* 0x00000008ab067209 */ /* 0x000fe20007810000 */
[----:B------:R-:W1:Y:S01]  /*98f0*/  MUFU.TANH R204, R204 ;  /* 0x000000cc00cc7308 */ /* 0x000e620000002400 */
[----:B------:R-:W-:Y:S02]  /*9900*/  FSEL R8, R9, -INF , !P3 ;  /* 0xff80000009087808 */ /* 0x000fe40005800000 */
[----:B------:R-:W-:Y:S02]  /*9910*/  FMNMX.FTZ R9, R173, R6, !PT ;  /* 0x00000006ad097209 */ /* 0x000fe40007810000 */
[----:B------:R-:W-:-:S02]  /*9920*/  FSEL R32, R32, -INF , !P2 ;  /* 0xff80000020207808 */ /* 0x000fc40005000000 */
[----:B------:R-:W-:Y:S01]  /*9930*/  FMNMX.FTZ R31, R8, R31, !PT ;  /* 0x0000001f081f7209 */ /* 0x000fe20007810000 */
[----:B------:R-:W2:Y:S01]  /*9940*/  SHFL.BFLY PT, R16, R9, 0x2, 0x1f ;  /* 0x0c401f0009107f89 */ /* 0x000ea200000e0000 */
[----:B------:R-:W-:Y:S01]  /*9950*/  FMNMX.FTZ R14, R17, R14, !PT ;  /* 0x0000000e110e7209 */ /* 0x000fe20007810000 */
[----:B------:R-:W2:Y:S01]  /*9960*/  MUFU.TANH R202, R207 ;  /* 0x000000cf00ca7308 */ /* 0x000ea20000002400 */
[----:B------:R-:W-:Y:S02]  /*9970*/  FSEL R241, R241, -INF , !P0 ;  /* 0xff800000f1f17808 */ /* 0x000fe40004000000 */
[----:B------:R-:W-:Y:S02]  /*9980*/  ISETP.GE.AND P0, PT, R21, R170, PT ;  /* 0x000000aa1500720c */ /* 0x000fe40003f06270 */
[----:B------:R-:W-:Y:S02]  /*9990*/  ISETP.GE.AND P6, PT, R177, R2, PT ;  /* 0x00000002b100720c */ /* 0x000fe40003fc6270 */
[----:B------:R-:W-:-:S02]  /*99a0*/  FSEL R6, R33, -INF , !P1 ;  /* 0xff80000021067808 */ /* 0x000fc40004800000 */
[----:B------:R-:W-:Y:S02]  /*99b0*/  FMNMX.FTZ R31, R32, R31, !PT ;  /* 0x0000001f201f7209 */ /* 0x000fe40007810000 */
[----:B------:R-:W-:Y:S02]  /*99c0*/  FSEL R27, R27, -INF , !P4 ;  /* 0xff8000001b1b7808 */ /* 0x000fe40006000000 */
[----:B------:R-:W-:Y:S02]  /*99d0*/  FMNMX.FTZ R14, R25, R14, !PT ;  /* 0x0000000e190e7209 */ /* 0x000fe40007810000 */
[----:B---3--:R-:W-:Y:S02]  /*99e0*/  FSEL R205, R205, -INF , !P0 ;  /* 0xff800000cdcd7808 */ /* 0x008fe40004000000 */
[----:B------:R-:W-:Y:S02]  /*99f0*/  ISETP.GE.AND P0, PT, R35, R2, PT ;  /* 0x000000022300720c */ /* 0x000fe40003f06270 */
[----:B------:R-:W-:-:S02]  /*9a00*/  FSEL R234, R234, -INF , !P6 ;  /* 0xff800000eaea7808 */ /* 0x000fc40007000000 */
[----:B------:R-:W-:Y:S02]  /*9a10*/  FMNMX.FTZ R31, R6, R31, !PT ;  /* 0x0000001f061f7209 */ /* 0x000fe40007810000 */
[----:B------:R-:W-:Y:S02]  /*9a20*/  FMNMX.FTZ R14, R27, R14, !PT ;  /* 0x0000000e1b0e7209 */ /* 0x000fe40007810000 */
[C---:B------:R-:W-:Y:S02]  /*9a30*/  ISETP.GE.AND P1, PT, R23.reuse, R2, PT ;  /* 0x000000021700720c */ /* 0x040fe40003f26270 */
[----:B----4-:R-:W-:Y:S02]  /*9a40*/  FSEL R206, R12, -INF , !P0 ;  /* 0xff8000000cce7808 */ /* 0x010fe40004000000 */
[----:B------:R-:W-:Y:S02]  /*9a50*/  FMNMX.FTZ R31, R234, R31, !PT ;  /* 0x0000001fea1f7209 */ /* 0x000fe40007810000 */
[----:B------:R-:W-:-:S02]  /*9a60*/  ISETP.GE.AND P4, PT, R23, R170, PT ;  /* 0x000000aa1700720c */ /* 0x000fc40003f86270 */
[----:B------:R-:W-:Y:S02]  /*9a70*/  FMNMX.FTZ R14, R241, R14, !PT ;  /* 0x0000000ef10e7209 */ /* 0x000fe40007810000 */
[----:B------:R-:W-:Y:S02]  /*9a80*/  ISETP.GE.AND P0, PT, R21, R2, PT ;  /* 0x000000021500720c */ /* 0x000fe40003f06270 */
[----:B-1----:R-:W-:Y:S02]  /*9a90*/  FSEL R204, R204, -INF , !P1 ;  /* 0xff800000cccc7808 */ /* 0x002fe40004800000 */
[----:B------:R-:W-:Y:S02]  /*9aa0*/  FMNMX.FTZ R21, R206, R31, !PT ;  /* 0x0000001fce157209 */ /* 0x000fe40007810000 */
[----:B------:R-:W-:Y:S02]  /*9ab0*/  FSEL R237, R237, -INF , !P4 ;  /* 0xff800000eded7808 */ /* 0x000fe40006000000 */
[----:B------:R-:W-:-:S02]  /*9ac0*/  FMNMX.FTZ R14, R239, R14, !PT ;  /* 0x0000000eef0e7209 */ /* 0x000fc40007810000 */
[----:B--2---:R-:W-:Y:S02]  /*9ad0*/  FSEL R202, R202, -INF , !P0 ;  /* 0xff800000caca7808 */ /* 0x004fe40004000000 */
[----:B------:R-:W-:Y:S02]  /*9ae0*/  FMNMX.FTZ R21, R204, R21, !PT ;  /* 0x00000015cc157209 */ /* 0x000fe40007810000 */
[----:B------:R-:W-:Y:S02]  /*9af0*/  FMNMX.FTZ R14, R237, R14, !PT ;  /* 0x0000000eed0e7209 */ /* 0x000fe40007810000 */
[----:B------:R-:W-:Y:S02]  /*9b00*/  FMNMX.FTZ R16, R9, R16, !PT ;  /* 0x0000001009107209 */ /* 0x000fe40007810000 */
[----:B------:R-:W-:Y:S02]  /*9b10*/  FMNMX.FTZ R9, R202, R21, !PT ;  /* 0x00000015ca097209 */ /* 0x000fe40007810000 */
[----:B------:R-:W-:Y:S01]  /*9b20*/  FMNMX.FTZ R14, R205, R14, !PT ;  /* 0x0000000ecd0e7209 */ /* 0x000fe20007810000 */
[----:B------:R-:W1:Y:S01]  /*9b30*/  SHFL.BFLY PT, R177, R16, 0x1, 0x1f ;  /* 0x0c201f0010b17f89 */ /* 0x000e6200000e0000 */
[----:B------:R-:W-:-:S03]  /*9b40*/  FMNMX.FTZ R178, R19, R178, !PT ;  /* 0x000000b213b27209 */ /* 0x000fc60007810000 */
[----:B------:R-:W2:Y:S01]  /*9b50*/  SHFL.BFLY PT, R2, R9, 0x2, 0x1f ;  /* 0x0c401f0009027f89 */ /* 0x000ea200000e0000 */
[C---:B------:R-:W-:Y:S01]  /*9b60*/  FSETP.NEU.FTZ.AND P3, PT, R178.reuse, -INF , PT ;  /* 0xff800000b200780b */ /* 0x040fe20003f7d000 */
[C---:B------:R-:W-:Y:S02]  /*9b70*/  FMUL.FTZ R201, R178.reuse, UR13 ;  /* 0x0000000db2c97c20 */ /* 0x040fe40008410000 */
[----:B------:R-:W3:Y:S01]  /*9b80*/  SHFL.BFLY PT, R29, R14, 0x2, 0x1f ;  /* 0x0c401f000e1d7f89 */ /* 0x000ee200000e0000 */
[----:B------:R-:W-:Y:S02]  /*9b90*/  FSEL R197, R178, RZ, P3 ;  /* 0x000000ffb2c57208 */ /* 0x000fe40001800000 */
[----:B------:R-:W-:-:S03]  /*9ba0*/  FSEL R201, R201, RZ, P3 ;  /* 0x000000ffc9c97208 */ /* 0x000fc60001800000 */
[----:B------:R-:W-:Y:S01]  /*9bb0*/  FADD.FTZ R197, R168, -R197 ;  /* 0x800000c5a8c57221 */ /* 0x000fe20000010000 */
[----:B------:R-:W-:Y:S01]  /*9bc0*/  MOV R168, R178 ;  /* 0x000000b200a87202 */ /* 0x000fe20000000f00 */
[--C-:B------:R-:W-:Y:S01]  /*9bd0*/  FFMA.FTZ R193, R4, UR13, -R201.reuse ;  /* 0x0000000d04c17c23 */ /* 0x100fe200080108c9 */
[--C-:B------:R-:W-:Y:S01]  /*9be0*/  FFMA.FTZ R194, R22, UR13, -R201.reuse ;  /* 0x0000000d16c27c23 */ /* 0x100fe200080108c9 */
[--C-:B------:R-:W-:Y:S01]  /*9bf0*/  FFMA.FTZ R192, R20, UR13, -R201.reuse ;  /* 0x0000000d14c07c23 */ /* 0x100fe200080108c9 */
[--C-:B------:R-:W-:Y:S01]  /*9c00*/  FFMA.FTZ R190, R24, UR13, -R201.reuse ;  /* 0x0000000d18be7c23 */ /* 0x100fe200080108c9 */
[----:B------:R-:W-:Y:S01]  /*9c10*/  LDSM.16.MT88.4 R20, [R212+0xa000] ;  /* 0x00a00000d414783b */ /* 0x000fe20000004200 */
[----:B------:R-:W-:Y:S01]  /*9c20*/  FMUL.FTZ R197, R197, UR13 ;  /* 0x0000000dc5c57c20 */ /* 0x000fe20008410000 */
[----:B------:R-:W-:Y:S01]  /*9c30*/  MUFU.EX2 R193, R193 ;  /* 0x000000c100c17308 */ /* 0x000fe20000000800 */
[--C-:B------:R-:W-:Y:S01]  /*9c40*/  FFMA.FTZ R200, R200, UR13, -R201.reuse ;  /* 0x0000000dc8c87c23 */ /* 0x100fe200080108c9 */
[----:B-1----:R-:W-:Y:S01]  /*9c50*/  FMNMX.FTZ R177, R16, R177, !PT ;  /* 0x000000b110b17209 */ /* 0x002fe20007810000 */
[----:B------:R-:W-:Y:S01]  /*9c60*/  FFMA.FTZ R3, R3, UR13, -R201 ;  /* 0x0000000d03037c23 */ /* 0x000fe200080108c9 */
[----:B--2---:R-:W-:-:S03]  /*9c70*/  FMNMX.FTZ R9, R9, R2, !PT ;  /* 0x0000000209097209 */ /* 0x004fc60007810000 */
[C---:B------:R-:W-:Y:S01]  /*9c80*/  FMUL.FTZ R198, R177.reuse, UR13 ;  /* 0x0000000db1c67c20 */ /* 0x040fe20008410000 */
[C---:B------:R-:W-:Y:S01]  /*9c90*/  FSETP.NEU.FTZ.AND P2, PT, R177.reuse, -INF , PT ;  /* 0xff800000b100780b */ /* 0x040fe20003f5d000 */
[----:B------:R-:W-:Y:S01]  /*9ca0*/  MUFU.EX2 R194, R194 ;  /* 0x000000c200c27308 */ /* 0x000fe20000000800 */
[----:B---3--:R-:W-:Y:S01]  /*9cb0*/  FMNMX.FTZ R29, R14, R29, !PT ;  /* 0x0000001d0e1d7209 */ /* 0x008fe20007810000 */
[----:B------:R-:W1:Y:S01]  /*9cc0*/  SHFL.BFLY PT, R2, R9, 0x1, 0x1f ;  /* 0x0c201f0009027f89 */ /* 0x000e6200000e0000 */
[----:B------:R-:W-:Y:S02]  /*9cd0*/  FSEL R16, R177, RZ, P2 ;  /* 0x000000ffb1107208 */ /* 0x000fe40001000000 */
[----:B------:R-:W-:Y:S01]  /*9ce0*/  FSEL R198, R198, RZ, P2 ;  /* 0x000000ffc6c67208 */ /* 0x000fe20001000000 */
[----:B------:R-:W2:Y:S02]  /*9cf0*/  SHFL.BFLY PT, R170, R29, 0x1, 0x1f ;  /* 0x0c201f001daa7f89 */ /* 0x000ea400000e0000 */
[----:B------:R-:W-:Y:S01]  /*9d00*/  FADD.FTZ R16, R167, -R16 ;  /* 0x80000010a7107221 */ /* 0x000fe20000010000 */
[----:B------:R-:W-:Y:S01]  /*9d10*/  MUFU.EX2 R192, R192 ;  /* 0x000000c000c07308 */ /* 0x000fe20000000800 */
[--C-:B------:R-:W-:Y:S01]  /*9d20*/  FFMA.FTZ R191, R15, UR13, -R198.reuse ;  /* 0x0000000d0fbf7c23 */ /* 0x100fe200080108c6 */
[--C-:B------:R-:W-:Y:S01]  /*9d30*/  FFMA.FTZ R189, R13, UR13, -R198.reuse ;  /* 0x0000000d0dbd7c23 */ /* 0x100fe200080108c6 */
[----:B------:R-:W-:Y:S01]  /*9d40*/  FMUL.FTZ R16, R16, UR13 ;  /* 0x0000000d10107c20 */ /* 0x000fe20008410000 */
[--C-:B------:R-:W-:Y:S01]  /*9d50*/  FFMA.FTZ R188, R11, UR13, -R198.reuse ;  /* 0x0000000d0bbc7c23 */ /* 0x100fe200080108c6 */
[--C-:B------:R-:W-:Y:S01]  /*9d60*/  FFMA.FTZ R187, R5, UR13, -R198.reuse ;  /* 0x0000000d05bb7c23 */ /* 0x100fe200080108c6 */
[----:B------:R-:W-:Y:S01]  /*9d70*/  LDSM.16.MT88.4 R12, [R215+0xb000] ;  /* 0x00b00000d70c783b */ /* 0x000fe20000004200 */
[--C-:B------:R-:W-:Y:S01]  /*9d80*/  FFMA.FTZ R0, R0, UR13, -R198.reuse ;  /* 0x0000000d00007c23 */ /* 0x100fe200080108c6 */
[----:B------:R-:W3:Y:S01]  /*9d90*/  MUFU.EX2 R199, R16 ;  /* 0x0000001000c77308 */ /* 0x000ee20000000800 */
[----:B------:R-:W-:-:S07]  /*9da0*/  FFMA.FTZ R171, R171, UR13, -R198 ;  /* 0x0000000dabab7c23 */ /* 0x000fce00080108c6 */
[----:B------:R-:W-:Y:S01]  /*9db0*/  MUFU.EX2 R190, R190 ;  /* 0x000000be00be7308 */ /* 0x000fe20000000800 */
[----:B-1----:R-:W-:Y:S02]  /*9dc0*/  FMNMX.FTZ R2, R9, R2, !PT ;  /* 0x0000000209027209 */ /* 0x002fe40007810000 */
[----:B--2---:R-:W-:-:S03]  /*9dd0*/  FMNMX.FTZ R170, R29, R170, !PT ;  /* 0x000000aa1daa7209 */ /* 0x004fc60007810000 */
[C---:B------:R-:W-:Y:S01]  /*9de0*/  FMUL.FTZ R203, R2.reuse, UR13 ;  /* 0x0000000d02cb7c20 */ /* 0x040fe20008410000 */
[----:B------:R-:W-:Y:S01]  /*9df0*/  FSETP.NEU.FTZ.AND P0, PT, R2, -INF , PT ;  /* 0xff8000000200780b */ /* 0x000fe20003f1d000 */
[----:B------:R-:W-:Y:S01]  /*9e00*/  LDSM.16.MT88.4 R28, [R214+0xa000] ;  /* 0x00a00000d61c783b */ /* 0x000fe20000004200 */
[C---:B------:R-:W-:Y:S01]  /*9e10*/  FSETP.NEU.FTZ.AND P1, PT, R170.reuse, -INF , PT ;  /* 0xff800000aa00780b */ /* 0x040fe20003f3d000 */
[----:B------:R-:W-:Y:S01]  /*9e20*/  FMUL.FTZ R236, R170, UR13 ;  /* 0x0000000daaec7c20 */ /* 0x000fe20008410000 */
[----:B------:R-:W-:Y:S01]  /*9e30*/  FSEL R4, R2, RZ, P0 ;  /* 0x000000ff02047208 */ /* 0x000fe20000000000 */
[----:B------:R-:W-:Y:S01]  /*9e40*/  MUFU.EX2 R191, R191 ;  /* 0x000000bf00bf7308 */ /* 0x000fe20000000800 */
[----:B------:R-:W-:Y:S01]  /*9e50*/  FSEL R203, R203, RZ, P0 ;  /* 0x000000ffcbcb7208 */ /* 0x000fe20000000000 */
[-C--:B---3--:R-:W-:Y:S01]  /*9e60*/  FMUL.FTZ R86, R86, R199.reuse ;  /* 0x000000c756567220 */ /* 0x088fe20000410000 */
[----:B------:R-:W-:Y:S01]  /*9e70*/  FSEL R236, R236, RZ, P1 ;  /* 0x000000ffecec7208 */ /* 0x000fe20000800000 */
[----:B------:R-:W-:Y:S01]  /*9e80*/  FADD.FTZ R4, R165, -R4 ;  /* 0x80000004a5047221 */ /* 0x000fe20000010000 */
[-C--:B------:R-:W-:Y:S01]  /*9e90*/  FMUL.FTZ R87, R87, R199.reuse ;  /* 0x000000c757577220 */ /* 0x080fe20000410000 */
[--C-:B------:R-:W-:Y:S01]  /*9ea0*/  FFMA.FTZ R182, R10, UR13, -R203.reuse ;  /* 0x0000000d0ab67c23 */ /* 0x100fe200080108cb */
[--C-:B------:R-:W-:Y:S01]  /*9eb0*/  FFMA.FTZ R181, R8, UR13, -R203.reuse ;  /* 0x0000000d08b57c23 */ /* 0x100fe200080108cb */
[--C-:B------:R-:W-:Y:S01]  /*9ec0*/  FFMA.FTZ R186, R7, UR13, -R236.reuse ;  /* 0x0000000d07ba7c23 */ /* 0x100fe200080108ec */
[----:B------:R-:W-:Y:S01]  /*9ed0*/  FSEL R7, R170, RZ, P1 ;  /* 0x000000ffaa077208 */ /* 0x000fe20000800000 */
[----:B------:R-:W-:Y:S01]  /*9ee0*/  FMUL.FTZ R4, R4, UR13 ;  /* 0x0000000d04047c20 */ /* 0x000fe20008410000 */
[--C-:B------:R-:W-:Y:S01]  /*9ef0*/  FFMA.FTZ R185, R17, UR13, -R236.reuse ;  /* 0x0000000d11b97c23 */ /* 0x100fe200080108ec */
[--C-:B------:R-:W-:Y:S01]  /*9f00*/  FFMA.FTZ R184, R25, UR13, -R236.reuse ;  /* 0x0000000d19b87c23 */ /* 0x100fe200080108ec */
[--C-:B------:R-:W-:Y:S01]  /*9f10*/  FFMA.FTZ R183, R27, UR13, -R236.reuse ;  /* 0x0000000d1bb77c23 */ /* 0x100fe200080108ec */
[--C-:B------:R-:W-:Y:S01]  /*9f20*/  FFMA.FTZ R180, R32, UR13, -R203.reuse ;  /* 0x0000000d20b47c23 */ /* 0x100fe200080108cb */
[----:B------:R-:W-:Y:S01]  /*9f30*/  FFMA.FTZ R179, R6, UR13, -R203 ;  /* 0x0000000d06b37c23 */ /* 0x000fe200080108cb */
[----:B------:R-:W-:Y:S01]  /*9f40*/  FADD.FTZ R196, R166, -R7 ;  /* 0x80000007a6c47221 */ /* 0x000fe20000010000 */
[----:B------:R1:W2:Y:S01]  /*9f50*/  MUFU.EX2 R195, R4 ;  /* 0x0000000400c37308 */ /* 0x0002a20000000800 */
[----:B------:R-:W3:Y:S01]  /*9f60*/  LDSM.16.MT88.4 R32, [R215+0xa000] ;  /* 0x00a00000d720783b */ /* 0x000ee20000004200 */
[-C--:B------:R-:W-:Y:S01]  /*9f70*/  FMUL.FTZ R162, R162, R199.reuse ;  /* 0x000000c7a2a27220 */ /* 0x080fe20000410000 */
[----:B------:R-:W-:Y:S01]  /*9f80*/  FMUL.FTZ R196, R196, UR13 ;  /* 0x0000000dc4c47c20 */ /* 0x000fe20008410000 */
[-C--:B------:R-:W-:Y:S01]  /*9f90*/  FMUL.FTZ R163, R163, R199.reuse ;  /* 0x000000c7a3a37220 */ /* 0x080fe20000410000 */
[----:B------:R-:W4:Y:S01]  /*9fa0*/  LDSM.16.MT88.4 R24, [R213+0xa000] ;  /* 0x00a00000d518783b */ /* 0x000f220000004200 */
[-C--:B------:R-:W-:Y:S01]  /*9fb0*/  FMUL.FTZ R150, R150, R199.reuse ;  /* 0x000000c796967220 */ /* 0x080fe20000410000 */
[-C--:B------:R-:W-:Y:S01]  /*9fc0*/  FMUL.FTZ R151, R151, R199.reuse ;  /* 0x000000c797977220 */ /* 0x080fe20000410000 */
[----:B------:R-:W-:Y:S01]  /*9fd0*/  MUFU.EX2 R186, R186 ;  /* 0x000000ba00ba7308 */ /* 0x000fe20000000800 */
[----:B------:R-:W4:Y:S01]  /*9fe0*/  LDSM.16.MT88.4 R8, [R214+0xb000] ;  /* 0x00b00000d608783b */ /* 0x000f220000004200 */
[-C--:B------:R-:W-:Y:S01]  /*9ff0*/  FMUL.FTZ R146, R146, R199.reuse ;  /* 0x000000c792927220 */ /* 0x080fe20000410000 */
[-C--:B------:R-:W-:Y:S01]  /*a000*/  FMUL.FTZ R147, R147, R199.reuse ;  /* 0x000000c793937220 */ /* 0x080fe20000410000 */
[-C--:B------:R-:W-:Y:S01]  /*a010*/  FMUL.FTZ R134, R134, R199.reuse ;  /* 0x000000c786867220 */ /* 0x080fe20000410000 */
[----:B------:R-:W-:Y:S01]  /*a020*/  LDSM.16.MT88.4 R16, [R212+0xb000] ;  /* 0x00b00000d410783b */ /* 0x000fe20000004200 */
[-C--:B------:R-:W-:Y:S01]  /*a030*/  FMUL.FTZ R135, R135, R199.reuse ;  /* 0x000000c787877220 */ /* 0x080fe20000410000 */
[----:B-----5:R-:W-:Y:S01]  /*a040*/  FMUL.FTZ R38, R38, R199 ;  /* 0x000000c726267220 */ /* 0x020fe20000410000 */
[----:B------:R-:W3:Y:S01]  /*a050*/  MUFU.EX2 R185, R185 ;  /* 0x000000b900b97308 */ /* 0x000ee20000000800 */
[----:B-1----:R-:W1:Y:S01]  /*a060*/  LDSM.16.MT88.4 R4, [R213+0xb000] ;  /* 0x00b00000d504783b */ /* 0x002e620000004200 */
[-C--:B--2---:R-:W-:Y:S01]  /*a070*/  FMUL.FTZ R158, R158, R195.reuse ;  /* 0x000000c39e9e7220 */ /* 0x084fe20000410000 */
        /* <DEDUP_REMOVED lines=30> */
[----:B--2---:R-:W-:Y:S01]  /*a260*/  F2FP.F16.F32.PACK_AB R166, R183, R184 ;  /* 0x000000b8b7a6723e */ /* 0x004fe200000000ff */
[-C--:B------:R-:W-:Y:S01]  /*a270*/  FMUL.FTZ R110, R110, R195.reuse ;  /* 0x000000c36e6e7220 */ /* 0x080fe20000410000 */
[-C--:B------:R-:W-:Y:S01]  /*a280*/  FMUL.FTZ R111, R111, R195.reuse ;  /* 0x000000c36f6f7220 */ /* 0x080fe20000410000 */
[-C--:B------:R-:W-:Y:S01]  /*a290*/  FMUL.FTZ R122, R122, R195.reuse ;  /* 0x000000c37a7a7220 */ /* 0x080fe20000410000 */
[-C--:B------:R-:W-:Y:S01]  /*a2a0*/  FMUL.FTZ R123, R123, R195.reuse ;  /* 0x000000c37b7b7220 */ /* 0x080fe20000410000 */
[-C--:B------:R-:W-:Y:S01]  /*a2b0*/  FMUL.FTZ R126, R126, R195.reuse ;  /* 0x000000c37e7e7220 */ /* 0x080fe20000410000 */
[----:B------:R-:W-:Y:S01]  /*a2c0*/  FMUL.FTZ R127, R127, R195 ;  /* 0x000000c37f7f7220 */ /* 0x000fe20000410000 */
        /* <DEDUP_REMOVED lines=25> */
[----:B--2---:R-:W-:Y:S01]  /*a460*/  F2FP.F16.F32.PACK_AB R167, R179, R180 ;  /* 0x000000b4b3a7723e */ /* 0x004fe200000000ff */
[----:B------:R-:W-:Y:S01]  /*a470*/  FMUL.FTZ R131, R131, R199 ;  /* 0x000000c783837220 */ /* 0x000fe20000410000 */
[--C-:B------:R-:W-:Y:S01]  /*a480*/  FFMA.FTZ R207, R241, UR13, -R236.reuse ;  /* 0x0000000df1cf7c23 */ /* 0x100fe200080108ec */
[--C-:B------:R-:W-:Y:S01]  /*a490*/  FFMA.FTZ R238, R239, UR13, -R236.reuse ;  /* 0x0000000defee7c23 */ /* 0x100fe200080108ec */
[--C-:B------:R-:W-:Y:S01]  /*a4a0*/  FFMA.FTZ R237, R237, UR13, -R236.reuse ;  /* 0x0000000deded7c23 */ /* 0x100fe200080108ec */
[----:B------:R-:W-:Y:S01]  /*a4b0*/  FFMA.FTZ R236, R205, UR13, -R236 ;  /* 0x0000000dcdec7c23 */ /* 0x000fe200080108ec */
[----:B------:R-:W-:Y:S01]  /*a4c0*/  FFMA.FTZ R205, R234, UR13, -R203 ;  /* 0x0000000deacd7c23 */ /* 0x000fe200080108cb */
        /* <DEDUP_REMOVED lines=36> */
[-C--:B--2---:R-:W-:Y:S01]  /*a710*/  FMUL.FTZ R84, R84, R197.reuse ;  /* 0x000000c554547220 */ /* 0x084fe20000410000 */
        /* <DEDUP_REMOVED lines=37> */
[----:B------:R-:W-:Y:S01]  /*a970*/  FFMA.FTZ R239, R175, UR13, -R201 ;  /* 0x0000000dafef7c23 */ /* 0x000fe200080108c9 */
[----:B------:R-:W-:Y:S01]  /*a980*/  MUFU.EX2 R207, R207 ;  /* 0x000000cf00cf7308 */ /* 0x000fe20000000800 */
[----:B------:R-:W-:Y:S01]  /*a990*/  FFMA.FTZ R197, R235, R197, R194 ;  /* 0x000000c5ebc57223 */ /* 0x000fe200000100c2 */
[----:B------:R-:W-:Y:S01]  /*a9a0*/  HMMA.16816.F32 R60, R164, R22, R60 ;  /* 0x00000016a43c723c */ /* 0x000fe2000000183c */
[----:B------:R-:W-:Y:S01]  /*a9b0*/  FFMA.FTZ R232, R232, R199, R191 ;  /* 0x000000c7e8e87223 */ /* 0x000fe200000100bf */
[----:B------:R-:W-:Y:S01]  /*a9c0*/  FFMA.FTZ R186, R233, R196, R186 ;  /* 0x000000c4e9ba7223 */ /* 0x000fe200000100ba */
[----:B------:R-:W-:Y:S01]  /*a9d0*/  FFMA.FTZ R182, R225, R195, R182 ;  /* 0x000000c3e1b67223 */ /* 0x000fe200000100b6 */
[----:B------:R-:W-:-:S02]  /*a9e0*/  ISETP.GE.AND P0, PT, R169, 0x5, PT ;  /* 0x00000005a900780c */ /* 0x000fc40003f06270 */
[----:B------:R-:W-:Y:S01]  /*a9f0*/  HMMA.16816.F32 R72, R164, R12, R72 ;  /* 0x0000000ca448723c */ /* 0x000fe20000001848 */
[----:B------:R-:W-:Y:S01]  /*aa00*/  MUFU.EX2 R238, R238 ;  /* 0x000000ee00ee7308 */ /* 0x000fe20000000800 */
[----:B------:R-:W-:Y:S01]  /*aa10*/  FADD.FTZ R185, R185, R186 ;  /* 0x000000bab9b97221 */ /* 0x000fe20000010000 */
[----:B------:R-:W-:-:S03]  /*aa20*/  FADD.FTZ R181, R181, R182 ;  /* 0x000000b6b5b57221 */ /* 0x000fc60000010000 */
[C---:B------:R-:W-:Y:S01]  /*aa30*/  HMMA.16816.F32 R76, R164.reuse, R14, R76 ;  /* 0x0000000ea44c723c */ /* 0x040fe2000000184c */
[----:B------:R-:W-:Y:S01]  /*aa40*/  FADD.FTZ R184, R184, R185 ;  /* 0x000000b9b8b87221 */ /* 0x000fe20000010000 */
[----:B------:R-:W-:Y:S01]  /*aa50*/  FADD.FTZ R180, R180, R181 ;  /* 0x000000b5b4b47221 */ /* 0x000fe20000010000 */
[----:B------:R-:W-:Y:S02]  /*aa60*/  MUFU.EX2 R205, R205 ;  /* 0x000000cd00cd7308 */ /* 0x000fe40000000800 */
[----:B------:R-:W-:Y:S01]  /*aa70*/  FADD.FTZ R184, R183, R184 ;  /* 0x000000b8b7b87221 */ /* 0x000fe20000010000 */
[----:B------:R-:W-:Y:S01]  /*aa80*/  HMMA.16816.F32 R88, R164, R8, R88 ;  /* 0x00000008a458723c */ /* 0x000fe20000001858 */
[----:B------:R-:W-:Y:S01]  /*aa90*/  FADD.FTZ R180, R179, R180 ;  /* 0x000000b4b3b47221 */ /* 0x000fe20000010000 */
[----:B------:R-:W-:-:S03]  /*aaa0*/  @P0 MOV R168, R178 ;  /* 0x000000b200a80202 */ /* 0x000fc60000000f00 */
[----:B------:R-:W-:Y:S01]  /*aab0*/  MUFU.EX2 R200, R200 ;  /* 0x000000c800c87308 */ /* 0x000fe20000000800 */
[C---:B------:R-:W-:Y:S06]  /*aac0*/  HMMA.16816.F32 R92, R164.reuse, R10, R92 ;  /* 0x0000000aa45c723c */ /* 0x040fec000000185c */
[C---:B-1----:R-:W-:Y:S01]  /*aad0*/  HMMA.16816.F32 R104, R164.reuse, R4, R104 ;  /* 0x00000004a468723c */ /* 0x042fe20000001868 */
[----:B------:R-:W1:Y:S05]  /*aae0*/  MUFU.EX2 R239, R239 ;  /* 0x000000ef00ef7308 */ /* 0x000e6a0000000800 */
[C---:B------:R-:W-:Y:S03]  /*aaf0*/  HMMA.16816.F32 R108, R164.reuse, R6, R108 ;  /* 0x00000006a46c723c */ /* 0x040fe6000000186c */
[----:B------:R-:W-:Y:S03]  /*ab00*/  MUFU.EX2 R0, R0 ;  /* 0x0000000000007308 */ /* 0x000fe60000000800 */
[C---:B------:R-:W-:Y:S05]  /*ab10*/  HMMA.16816.F32 R120, R164.reuse, R16, R120 ;  /* 0x00000010a478723c */ /* 0x040fea0000001878 */
[----:B------:R-:W-:Y:S01]  /*ab20*/  MUFU.EX2 R237, R237 ;  /* 0x000000ed00ed7308 */ /* 0x000fe20000000800 */
[----:B------:R-:W-:Y:S07]  /*ab30*/  HMMA.16816.F32 R124, R164, R18, R124 ;  /* 0x00000012a47c723c */ /* 0x000fee000000187c */
[C---:B------:R-:W-:Y:S01]  /*ab40*/  F2FP.F16.F32.PACK_AB R164, R192.reuse, R194 ;  /* 0x000000c2c0a4723e */ /* 0x040fe200000000ff */
[----:B------:R-:W-:Y:S01]  /*ab50*/  MUFU.EX2 R236, R236 ;  /* 0x000000ec00ec7308 */ /* 0x000fe20000000800 */
[C---:B------:R-:W-:Y:S01]  /*ab60*/  F2FP.F16.F32.PACK_AB R165, R189.reuse, R191 ;  /* 0x000000bfbda5723e */ /* 0x040fe200000000ff */
[----:B------:R-:W-:Y:S01]  /*ab70*/  FADD.FTZ R192, R192, R197 ;  /* 0x000000c5c0c07221 */ /* 0x000fe20000010000 */
[----:B------:R-:W-:Y:S01]  /*ab80*/  F2FP.F16.F32.PACK_AB R166, R190, R193 ;  /* 0x000000c1bea6723e */ /* 0x000fe200000000ff */
[----:B------:R-:W-:Y:S01]  /*ab90*/  FADD.FTZ R189, R189, R232 ;  /* 0x000000e8bdbd7221 */ /* 0x000fe20000010000 */
[----:B------:R-:W-:Y:S01]  /*aba0*/  F2FP.F16.F32.PACK_AB R167, R187, R188 ;  /* 0x000000bcbba7723e */ /* 0x000fe200000000ff */
[----:B------:R-:W-:-:S02]  /*abb0*/  FADD.FTZ R193, R193, R192 ;  /* 0x000000c0c1c17221 */ /* 0x000fc40000010000 */
[----:B------:R-:W-:Y:S01]  /*abc0*/  MUFU.EX2 R3, R3 ;  /* 0x0000000300037308 */ /* 0x000fe20000000800 */
[----:B------:R-:W-:Y:S01]  /*abd0*/  FADD.FTZ R188, R188, R189 ;  /* 0x000000bdbcbc7221 */ /* 0x000fe20000010000 */
[----:B------:R-:W-:Y:S02]  /*abe0*/  FADD.FTZ R193, R190, R193 ;  /* 0x000000c1bec17221 */ /* 0x000fe40000010000 */
[----:B------:R-:W-:Y:S01]  /*abf0*/  HMMA.16816.F32 R84, R164, R8, R84 ;  /* 0x00000008a454723c */ /* 0x000fe20000001854 */
[----:B------:R-:W-:-:S03]  /*ac00*/  FADD.FTZ R187, R187, R188 ;  /* 0x000000bcbbbb7221 */ /* 0x000fc60000010000 */
[----:B------:R-:W-:Y:S02]  /*ac10*/  MUFU.EX2 R171, R171 ;  /* 0x000000ab00ab7308 */ /* 0x000fe40000000800 */
[C---:B------:R-:W-:Y:S01]  /*ac20*/  HMMA.16816.F32 R160, R164.reuse, R32, R160 ;  /* 0x00000020a4a0723c */ /* 0x040fe200000018a0 */
[--C-:B------:R-:W-:Y:S01]  /*ac30*/  FFMA.FTZ R8, R206, UR13, -R203.reuse ;  /* 0x0000000dce087c23 */ /* 0x100fe200080108cb */
[--C-:B------:R-:W-:Y:S01]  /*ac40*/  FFMA.FTZ R206, R204, UR13, -R203.reuse ;  /* 0x0000000dccce7c23 */ /* 0x100fe200080108cb */
[----:B------:R-:W-:Y:S01]  /*ac50*/  FFMA.FTZ R203, R202, UR13, -R203 ;  /* 0x0000000dcacb7c23 */ /* 0x000fe200080108cb */
[----:B------:R-:W-:Y:S01]  /*ac60*/  FFMA.FTZ R202, R174, UR13, -R201 ;  /* 0x0000000daeca7c23 */ /* 0x000fe200080108c9 */
[--C-:B------:R-:W-:Y:S01]  /*ac70*/  FFMA.FTZ R201, R172, UR13, -R198.reuse ;  /* 0x0000000dacc97c23 */ /* 0x100fe200080108c6 */
[C---:B------:R-:W-:Y:S01]  /*ac80*/  HMMA.16816.F32 R148, R164.reuse, R34, R148 ;  /* 0x00000022a494723c */ /* 0x040fe20000001894 */
[----:B------:R-:W-:Y:S01]  /*ac90*/  MUFU.EX2 R204, R8 ;  /* 0x0000000800cc7308 */ /* 0x000fe20000000800 */
[----:B------:R-:W-:Y:S01]  /*aca0*/  LDSM.16.MT88.4 R32, [R214+0xa800] ;  /* 0x00a80000d620783b */ /* 0x000fe20000004200 */
[----:B------:R-:W-:Y:S01]  /*acb0*/  FFMA.FTZ R198, R173, UR13, -R198 ;  /* 0x0000000dadc67c23 */ /* 0x000fe200080108c6 */
[C---:B-1----:R-:W-:Y:S01]  /*acc0*/  F2FP.F16.F32.PACK_AB R172, R239.reuse, R200 ;  /* 0x000000c8efac723e */ /* 0x042fe200000000ff */
[----:B------:R-:W-:Y:S01]  /*acd0*/  FADD.FTZ R200, R200, R193 ;  /* 0x000000c1c8c87221 */ /* 0x000fe20000010000 */
[----:B------:R-:W-:Y:S03]  /*ace0*/  HMMA.16816.F32 R144, R164, R28, R144 ;  /* 0x0000001ca490723c */ /* 0x000fe60000001890 */
[----:B------:R-:W1:Y:S01]  /*acf0*/  MUFU.EX2 R201, R201 ;  /* 0x000000c900c97308 */ /* 0x000e620000000800 */
[----:B------:R-:W-:-:S02]  /*ad00*/  FADD.FTZ R239, R239, R200 ;  /* 0x000000c8efef7221 */ /* 0x000fc40000010000 */
[C---:B------:R-:W-:Y:S01]  /*ad10*/  HMMA.16816.F32 R132, R164.reuse, R30, R132 ;  /* 0x0000001ea484723c */ /* 0x040fe20000001884 */
[----:B------:R-:W-:Y:S04]  /*ad20*/  LDSM.16.MT88.4 R28, [R213+0xa800] ;  /* 0x00a80000d51c783b */ /* 0x000fe80000004200 */
[----:B------:R-:W-:Y:S01]  /*ad30*/  MUFU.EX2 R206, R206 ;  /* 0x000000ce00ce7308 */ /* 0x000fe20000000800 */
[C---:B------:R-:W-:Y:S06]  /*ad40*/  HMMA.16816.F32 R36, R164.reuse, R24, R36 ;  /* 0x00000018a424723c */ /* 0x040fec0000001824 */
[----:B------:R-:W-:Y:S01]  /*ad50*/  HMMA.16816.F32 R48, R164, R26, R48 ;  /* 0x0000001aa430723c */ /* 0x000fe20000001830 */
[----:B------:R-:W2:Y:S01]  /*ad60*/  LDSM.16.MT88.4 R24, [R215+0xa800] ;  /* 0x00a80000d718783b */ /* 0x000ea20000004200 */
[----:B------:R-:W-:Y:S01]  /*ad70*/  MUFU.EX2 R203, R203 ;  /* 0x000000cb00cb7308 */ /* 0x000fe20000000800 */
[----:B-1----:R-:W-:Y:S01]  /*ad80*/  F2FP.F16.F32.PACK_AB R173, R201, R0 ;  /* 0x00000000c9ad723e */ /* 0x002fe200000000ff */
[----:B------:R-:W-:-:S02]  /*ad90*/  FADD.FTZ R0, R0, R187 ;  /* 0x000000bb00007221 */ /* 0x000fc40000010000 */
[C---:B------:R-:W-:Y:S02]  /*ada0*/  HMMA.16816.F32 R52, R164.reuse, R20, R52 ;  /* 0x00000014a434723c */ /* 0x040fe40000001834 */
[----:B------:R-:W-:Y:S02]  /*adb0*/  FADD.FTZ R0, R201, R0 ;  /* 0x00000000c9007221 */ /* 0x000fe40000010000 */
[----:B------:R-:W1:Y:S02]  /*adc0*/  MUFU.EX2 R202, R202 ;  /* 0x000000ca00ca7308 */ /* 0x000e640000000800 */
[C---:B------:R-:W-:Y:S01]  /*add0*/  HMMA.16816.F32 R64, R164.reuse, R22, R64 ;  /* 0x00000016a440723c */ /* 0x040fe20000001840 */
[----:B------:R-:W3:Y:S05]  /*ade0*/  LDSM.16.MT88.4 R20, [R212+0xa800] ;  /* 0x00a80000d414783b */ /* 0x000eea0000004200 */
[C---:B------:R-:W-:Y:S01]  /*adf0*/  HMMA.16816.F32 R68, R164.reuse, R12, R68 ;  /* 0x0000000ca444723c */ /* 0x040fe20000001844 */
[----:B------:R-:W4:Y:S05]  /*ae00*/  MUFU.EX2 R198, R198 ;  /* 0x000000c600c67308 */ /* 0x000f2a0000000800 */
[----:B------:R-:W-:Y:S01]  /*ae10*/  HMMA.16816.F32 R80, R164, R14, R80 ;  /* 0x0000000ea450723c */ /* 0x000fe20000001850 */
[----:B------:R-:W-:Y:S01]  /*ae20*/  LDSM.16.MT88.4 R12, [R214+0xb800] ;  /* 0x00b80000d60c783b */ /* 0x000fe20000004200 */
[----:B-1----:R-:W-:Y:S01]  /*ae30*/  F2FP.F16.F32.PACK_AB R174, R3, R202 ;  /* 0x000000ca03ae723e */ /* 0x002fe200000000ff */
[----:B------:R-:W-:-:S03]  /*ae40*/  FADD.FTZ R202, R202, R239 ;  /* 0x000000efcaca7221 */ /* 0x000fc60000010000 */
[----:B------:R-:W-:Y:S01]  /*ae50*/  HMMA.16816.F32 R96, R164, R10, R96 ;  /* 0x0000000aa460723c */ /* 0x000fe20000001860 */
[----:B------:R-:W-:Y:S01]  /*ae60*/  LDSM.16.MT88.4 R8, [R213+0xb800] ;  /* 0x00b80000d508783b */ /* 0x000fe20000004200 */
[----:B------:R-:W-:-:S04]  /*ae70*/  FADD.FTZ R235, R3, R202 ;  /* 0x000000ca03eb7221 */ /* 0x000fc80000010000 */
[----:B------:R-:W-:Y:S01]  /*ae80*/  HMMA.16816.F32 R100, R164, R4, R100 ;  /* 0x00000004a464723c */ /* 0x000fe20000001864 */
[----:B----4-:R-:W-:Y:S01]  /*ae90*/  F2FP.F16.F32.PACK_AB R175, R198, R171 ;  /* 0x000000abc6af723e */ /* 0x010fe200000000ff */
[----:B------:R-:W-:-:S04]  /*aea0*/  FADD.FTZ R171, R171, R0 ;  /* 0x00000000abab7221 */ /* 0x000fc80000010000 */
[----:B------:R-:W-:Y:S01]  /*aeb0*/  HMMA.16816.F32 R112, R164, R6, R112 ;  /* 0x00000006a470723c */ /* 0x000fe20000001870 */
[----:B------:R-:W-:Y:S01]  /*aec0*/  LDSM.16.MT88.4 R4, [R212+0xb800] ;  /* 0x00b80000d404783b */ /* 0x000fe20000004200 */
[----:B------:R-:W-:-:S04]  /*aed0*/  FADD.FTZ R232, R198, R171 ;  /* 0x000000abc6e87221 */ /* 0x000fc80000010000 */
[C---:B------:R-:W-:Y:S06]  /*aee0*/  HMMA.16816.F32 R116, R164.reuse, R16, R116 ;  /* 0x00000010a474723c */ /* 0x040fec0000001874 */
[----:B------:R-:W-:Y:S01]  /*aef0*/  HMMA.16816.F32 R128, R164, R18, R128 ;  /* 0x00000012a480723c */ /* 0x000fe20000001880 */
[----:B------:R-:W1:Y:S05]  /*af00*/  LDSM.16.MT88.4 R16, [R215+0xb800] ;  /* 0x00b80000d710783b */ /* 0x000e6a0000004200 */
[C---:B--2---:R-:W-:Y:S01]  /*af10*/  HMMA.16816.F32 R160, R172.reuse, R24, R160 ;  /* 0x00000018aca0723c */ /* 0x044fe200000018a0 */
[----:B------:R-:W-:Y:S01]  /*af20*/  F2FP.F16.F32.PACK_AB R164, R238, R207 ;  /* 0x000000cfeea4723e */ /* 0x000fe200000000ff */
[----:B------:R-:W-:Y:S01]  /*af30*/  FADD.FTZ R207, R207, R184 ;  /* 0x000000b8cfcf7221 */ /* 0x000fe20000010000 */
[----:B------:R-:W-:Y:S01]  /*af40*/  F2FP.F16.F32.PACK_AB R165, R204, R205 ;  /* 0x000000cdcca5723e */ /* 0x000fe200000000ff */
[----:B------:R-:W-:Y:S01]  /*af50*/  FADD.FTZ R205, R205, R180 ;  /* 0x000000b4cdcd7221 */ /* 0x000fe20000010000 */
[----:B------:R-:W-:Y:S01]  /*af60*/  F2FP.F16.F32.PACK_AB R166, R236, R237 ;  /* 0x000000edeca6723e */ /* 0x000fe200000000ff */
[----:B------:R-:W-:Y:S01]  /*af70*/  FADD.FTZ R238, R238, R207 ;  /* 0x000000cfeeee7221 */ /* 0x000fe20000010000 */
[----:B------:R-:W-:Y:S01]  /*af80*/  F2FP.F16.F32.PACK_AB R167, R203, R206 ;  /* 0x000000cecba7723e */ /* 0x000fe200000000ff */
[----:B------:R-:W-:Y:S01]  /*af90*/  FADD.FTZ R205, R204, R205 ;  /* 0x000000cdcccd7221 */ /* 0x000fe20000010000 */
[----:B------:R-:W-:Y:S01]  /*afa0*/  HMMA.16816.F32 R148, R172, R26, R148 ;  /* 0x0000001aac94723c */ /* 0x000fe20000001894 */
[----:B------:R-:W-:Y:S01]  /*afb0*/  FADD.FTZ R233, R237, R238 ;  /* 0x000000eeede97221 */ /* 0x000fe20000010000 */
[----:B------:R-:W-:Y:S01]  /*afc0*/  @P0 IADD3 R237, R169, -0x5, RZ ;  /* 0xfffffffba9ed0810 */ /* 0x000fe20007ffe0ff */
[----:B------:R-:W-:-:S02]  /*afd0*/  FADD.FTZ R206, R206, R205 ;  /* 0x000000cdcece7221 */ /* 0x000fc40000010000 */
        /* <DEDUP_REMOVED lines=8> */
[C---:B---3--:R-:W-:Y:S06]  /*b060*/  HMMA.16816.F32 R56, R164.reuse, R20, R56 ;  /* 0x00000014a438723c */ /* 0x048fec0000001838 */
        /* <DEDUP_REMOVED lines=10> */
[----:B------:R-:W-:-:S02]  /*b110*/  MOV R167, R177 ;  /* 0x000000b100a77202 */ /* 0x000fc40000000f00 */
[----:B------:R-:W-:Y:S02]  /*b120*/  MOV R165, R2 ;  /* 0x0000000200a57202 */ /* 0x000fe40000000f00 */
[----:B------:R-:W-:Y:S01]  /*b130*/  MOV R166, R170 ;  /* 0x000000aa00a67202 */ /* 0x000fe20000000f00 */
[C---:B------:R-:W-:Y:S01]  /*b140*/  HMMA.16816.F32 R132, R172.reuse, R34, R132 ;  /* 0x00000022ac84723c */ /* 0x040fe20000001884 */
[----:B------:R-:W-:Y:S02]  /*b150*/  @P0 MOV R167, R177 ;  /* 0x000000b100a70202 */ /* 0x000fe40000000f00 */
[----:B------:R-:W-:Y:S02]  /*b160*/  @P0 MOV R165, R2 ;  /* 0x0000000200a50202 */ /* 0x000fe40000000f00 */
[----:B------:R-:W-:Y:S01]  /*b170*/  @P0 MOV R166, R170 ;  /* 0x000000aa00a60202 */ /* 0x000fe20000000f00 */
        /* <DEDUP_REMOVED lines=14> */
.L_x_1082:
[----:B------:R-:W-:-:S07]  /*b260*/  IADD3 R237, R176, -0x1, RZ ;  /* 0xffffffffb0ed7810 */ /* 0x000fce0007ffe0ff */
.L_x_1086:
[----:B------:R-:W-:-:S13]  /*b270*/  ISETP.GE.AND P0, PT, R237, RZ, PT ;  /* 0x000000ffed00720c */ /* 0x000fda0003f06270 */
[----:B------:R-:W-:Y:S05]  /*b280*/  @!P0 BRA `(.L_x_1087) ;  /* 0x0000002400d08947 */ /* 0x000fea0003800000 */
[----:B------:R-:W2:Y:S01]  /*b290*/  LDL.LU.64 R4, [R1] ;  /* 0x0000000001047983 */ /* 0x000ea20000300a00 */
[----:B------:R-:W-:Y:S01]  /*b2a0*/  USHF.L.U64.HI UR13, UR6, 0x4, UR7 ;  /* 0x00000004060d7899 */ /* 0x000fe20008010207 */
[----:B------:R-:W-:Y:S01]  /*b2b0*/  MOV R2, R167 ;  /* 0x000000a700027202 */ /* 0x000fe20000000f00 */
[----:B------:R-:W-:Y:S01]  /*b2c0*/  USHF.L.U32 UR6, UR6, 0x4, URZ ;  /* 0x0000000406067899 */ /* 0x000fe2000800063f */
[----:B------:R-:W-:Y:S01]  /*b2d0*/  MOV R171, R168 ;  /* 0x000000a800ab7202 */ /* 0x000fe20000000f00 */
[----:B------:R-:W-:Y:S01]  /*b2e0*/  IMAD.MOV.U32 R0, RZ, RZ, R165 ;  /* 0x000000ffff007224 */ /* 0x000fe200078e00a5 */
[----:B------:R-:W-:Y:S01]  /*b2f0*/  MOV R3, R166 ;  /* 0x000000a600037202 */ /* 0x000fe20000000f00 */
[----:B------:R-:W-:Y:S02]  /*b300*/  USHF.L.U64.HI UR13, UR6, 0x1, UR13 ;  /* 0x00000001060d7899 */ /* 0x000fe4000801020d */
[----:B------:R-:W-:Y:S01]  /*b310*/  USHF.L.U32 UR14, UR6, 0x1, URZ ;  /* 0x00000001060e7899 */ /* 0x000fe2000800063f */
[----:B------:R-:W-:Y:S01]  /*b320*/  ULDC UR5, c[0x0][0x39c] ;  /* 0x0000e70000057ab9 */ /* 0x000fe20000000800 */
[----:B------:R-:W-:Y:S01]  /*b330*/  ULDC UR4, c[0x0][0x2ec] ;  /* 0x0000bb0000047ab9 */ /* 0x000fe20000000800 */
[----:B------:R-:W-:Y:S01]  /*b340*/  ULDC.64 UR10, c[0x0][0x220] ;  /* 0x00008800000a7ab9 */ /* 0x000fe20000000a00 */
[----:B------:R-:W-:Y:S01]  /*b350*/  ULDC.64 UR6, c[0x0][0x218] ;  /* 0x0000860000067ab9 */ /* 0x000fe20000000a00 */
[----:B------:R-:W-:Y:S01]  /*b360*/  ULDC.64 UR8, c[0x0][0x248] ;  /* 0x0000920000087ab9 */ /* 0x000fe20000000a00 */
[----:B--2---:R-:W-:Y:S01]  /*b370*/  IMAD.MOV.U32 R228, RZ, RZ, R4 ;  /* 0x000000ffffe47224 */ /* 0x004fe200078e0004 */
[----:B------:R-:W-:Y:S06]  /*b380*/  BRA `(.L_x_1088) ;  /* 0x0000000000547947 */ /* 0x000fec0003800000 */
.L_x_1090:
[----:B------:R-:W-:Y:S04]  /*b390*/  VIADD R5, R237, 0xffffffff ;  /* 0xffffffffed057836 */ /* 0x000fe80000000000 */
[C---:B------:R-:W-:Y:S01]  /*b3a0*/  IMAD.WIDE.U32 R6, R5.reuse, UR8, RZ ;  /* 0x0000000805067c25 */ /* 0x040fe2000f8e00ff */
[----:B------:R-:W-:Y:S05]  /*b3b0*/  SHF.R.S32.HI R4, RZ, 0x1f, R5 ;  /* 0x0000001fff047819 */ /* 0x000fea0000011405 */
[----:B------:R-:W-:Y:S04]  /*b3c0*/  IMAD R4, R4, UR8, RZ ;  /* 0x0000000804047c24 */ /* 0x000fe8000f8e02ff */
[----:B------:R-:W-:Y:S01]  /*b3d0*/  IMAD R4, R5, UR9, R4 ;  /* 0x0000000905047c24 */ /* 0x000fe2000f8e0204 */
[C---:B------:R-:W-:Y:S03]  /*b3e0*/  LEA R5, P1, R6.reuse, R226, 0x5 ;  /* 0x000000e206057211 */ /* 0x040fe600078228ff */
[----:B------:R-:W-:Y:S01]  /*b3f0*/  IMAD.IADD R7, R7, 0x1, R4 ;  /* 0x0000000107077824 */ /* 0x000fe200078e0204 */
[C---:B------:R-:W-:Y:S04]  /*b400*/  LEA R16, P2, R5.reuse, UR6, 0x1 ;  /* 0x0000000605107c11 */ /* 0x040fe8000f8408ff */
[----:B------:R-:W-:Y:S02]  /*b410*/  LEA.HI.X R6, R6, R231, R7, 0x5, P1 ;  /* 0x000000e706067211 */ /* 0x000fe400008f2c07 */
        /* <DEDUP_REMOVED lines=12> */
.L_x_1088:
[----:B------:R-:W-:Y:S04]  /*b4e0*/  DEPBAR.LE SB0, 0x0 ;  /* 0x000080000000791a */ /* 0x000fe80000000000 */
[----:B------:R-:W-:Y:S01]  /*b4f0*/  BAR.SYNC.DEFER_BLOCKING 0x0 ;  /* 0x0000000000007b1d */ /* 0x000fe20000010000 */
[----:B------:R-:W-:Y:S01]  /*b500*/  SHF.R.S32.HI R169, RZ, 0x1f, R237 ;  /* 0x0000001fffa97819 */ /* 0x000fe200000114ed */
[C---:B------:R-:W-:Y:S02]  /*b510*/  IMAD R168, R237.reuse, UR12, RZ ;  /* 0x0000000ceda87c24 */ /* 0x040fe4000f8e02ff */
[----:B------:R-:W-:Y:S04]  /*b520*/  IMAD.WIDE.U32 R238, R237, UR20, R228 ;  /* 0x00000014edee7c25 */ /* 0x000fe8000f8e00e4 */
[----:B------:R-:W-:Y:S01]  /*b530*/  IMAD R168, R169, UR20, R168 ;  /* 0x00000014a9a87c24 */ /* 0x000fe2000f8e02a8 */
[----:B------:R-:W-:Y:S04]  /*b540*/  LEA R240, P1, R238, UR10, 0x1 ;  /* 0x0000000aeef07c11 */ /* 0x000fe8000f8208ff */
[----:B------:R-:W-:Y:S02]  /*b550*/  IADD3 R168, R239, R168, RZ ;  /* 0x000000a8efa87210 */ /* 0x000fe40007ffe0ff */
[----:B------:R-:W-:Y:S02]  /*b560*/  IADD3 R242, P0, R240, UR14, RZ ;  /* 0x0000000ef0f27c10 */ /* 0x000fe4000ff1e0ff */
[----:B------:R-:W-:Y:S04]  /*b570*/  LEA.HI.X R241, R238, UR11, R168, 0x1, P1 ;  /* 0x0000000beef17c11 */ /* 0x000fe800088f0ca8 */
[----:B------:R-:W-:Y:S02]  /*b580*/  IADD3.X R243, R241, UR13, RZ, P0, !PT ;  /* 0x0000000df1f37c10 */ /* 0x000fe400087fe4ff */
[----:B------:R-:W-:Y:S01]  /*b590*/  ISETP.GT.AND P0, PT, R237, RZ, PT ;  /* 0x000000ffed00720c */ /* 0x000fe20003f04270 */
[----:B------:R-:W-:Y:S01]  /*b5a0*/  @!PT LDS RZ, [RZ] ;  /* 0x00000000fffff984 */ /* 0x000fe20000000800 */
[----:B------:R-:W-:Y:S01]  /*b5b0*/  @!PT LDS RZ, [RZ] ;  /* 0x00000000fffff984 */ /* 0x000fe20000000800 */
[----:B------:R-:W-:Y:S01]  /*b5c0*/  @!PT LDS RZ, [RZ] ;  /* 0x00000000fffff984 */ /* 0x000fe20000000800 */
[----:B------:R-:W-:Y:S08]  /*b5d0*/  LDGSTS.E.BYPASS.LTC128B.128 [R224+0xa000], desc[UR16][R240.64] ;  /* 0x0a000000f0e07fae */ /* 0x000ff0000b901d50 */
[----:B------:R-:W-:Y:S08]  /*b5e0*/  LDGSTS.E.BYPASS.LTC128B.128 [R224+0xb000], desc[UR16][R240.64+0x80] ;  /* 0x0b000080f0e07fae */ /* 0x000ff0000b901d50 */
[----:B------:R-:W-:Y:S08]  /*b5f0*/  LDGSTS.E.BYPASS.LTC128B.128 [R224+0xa800], desc[UR16][R242.64] ;  /* 0x0a800000f2e07fae */ /* 0x000ff0000b901d50 */
[----:B------:R1:W-:Y:S08]  /*b600*/  LDGSTS.E.BYPASS.LTC128B.128 [R224+0xb800], desc[UR16][R242.64+0x80] ;  /* 0x0b800080f2e07fae */ /* 0x0003f0000b901d50 */
[----:B------:R-:W-:Y:S08]  /*b610*/  LDSM.16.M88.4 R164, [R222] ;  /* 0x00000000dea4783b */ /* 0x000ff00000000200 */
[----:B------:R-:W2:Y:S08]  /*b620*/  LDSM.16.M88.4 R172, [R221] ;  /* 0x00000000ddac783b */ /* 0x000eb00000000200 */
[----:B------:R-:W3:Y:S08]  /*b630*/  LDSM.16.M88.4 R176, [R222+0x2000] ;  /* 0x00200000deb0783b */ /* 0x000ef00000000200 */
[----:B------:R-:W4:Y:S08]  /*b640*/  LDSM.16.M88.4 R180, [R221+0x800] ;  /* 0x00080000ddb4783b */ /* 0x000f300000000200 */
[----:B------:R-:W0:Y:S08]  /*b650*/  LDGDEPBAR ;  /* 0x00000000000079af */ /* 0x000e300000000000 */
[----:B------:R-:W-:Y:S08]  /*b660*/  LDSM.16.M88.4 R184, [R220] ;  /* 0x00000000dcb8783b */ /* 0x000ff00000000200 */
[----:B------:R-:W5:Y:S01]  /*b670*/  LDSM.16.M88.4 R188, [R219] ;  /* 0x00000000dbbc783b */ /* 0x000f620000000200 */
[-C--:B--2---:R-:W-:Y:S07]  /*b680*/  HMMA.16816.F32 R4, R164, R172.reuse, RZ ;  /* 0x000000aca404723c */ /* 0x084fee00000018ff */
[----:B------:R-:W2:Y:S01]  /*b690*/  LDSM.16.M88.4 R192, [R220+0x2000] ;  /* 0x00200000dcc0783b */ /* 0x000ea20000000200 */
[C---:B---3--:R-:W-:Y:S07]  /*b6a0*/  HMMA.16816.F32 R8, R176.reuse, R172, RZ ;  /* 0x000000acb008723c */ /* 0x048fee00000018ff */
[----:B------:R-:W3:Y:S01]  /*b6b0*/  LDSM.16.M88.4 R196, [R211] ;  /* 0x00000000d3c4783b */ /* 0x000ee20000000200 */
[-C--:B------:R-:W-:Y:S06]  /*b6c0*/  HMMA.16816.F32 R12, R176, R174.reuse, RZ ;  /* 0x000000aeb00c723c */ /* 0x080fec00000018ff */
[C---:B------:R-:W-:Y:S01]  /*b6d0*/  HMMA.16816.F32 R16, R164.reuse, R174, RZ ;  /* 0x000000aea410723c */ /* 0x040fe200000018ff */
[----:B------:R-:W-:Y:S05]  /*b6e0*/  LDSM.16.M88.4 R200, [R218] ;  /* 0x00000000dac8783b */ /* 0x000fea0000000200 */
[-C--:B----4-:R-:W-:Y:S03]  /*b6f0*/  HMMA.16816.F32 R20, R164, R180.reuse, RZ ;  /* 0x000000b4a414723c */ /* 0x090fe600000018ff */
[----:B------:R-:W4:Y:S03]  /*b700*/  LDSM.16.M88.4 R204, [R217] ;  /* 0x00000000d9cc783b */ /* 0x000f260000000200 */
[C---:B------:R-:W-:Y:S05]  /*b710*/  HMMA.16816.F32 R24, R176.reuse, R180, RZ ;  /* 0x000000b4b018723c */ /* 0x040fea00000018ff */
[----:B------:R-:W-:Y:S01]  /*b720*/  LDSM.16.M88.4 R172, [R217+0x800] ;  /* 0x00080000d9ac783b */ /* 0x000fe20000000200 */
[-C--:B------:R-:W-:Y:S06]  /*b730*/  HMMA.16816.F32 R28, R176, R182.reuse, RZ ;  /* 0x000000b6b01c723c */ /* 0x080fec00000018ff */
[----:B------:R-:W-:Y:S01]  /*b740*/  HMMA.16816.F32 R32, R164, R182, RZ ;  /* 0x000000b6a420723c */ /* 0x000fe200000018ff */
[----:B------:R-:W1:Y:S05]  /*b750*/  LDSM.16.M88.4 R164, [R218+0x2000] ;  /* 0x00200000daa4783b */ /* 0x000e6a0000000200 */
[-C--:B-----5:R-:W-:Y:S03]  /*b760*/  HMMA.16816.F32 R4, R184, R188.reuse, R4 ;  /* 0x000000bcb804723c */ /* 0x0a0fe60000001804 */
[----:B------:R-:W-:Y:S03]  /*b770*/  LDSM.16.M88.4 R176, [R216] ;  /* 0x00000000d8b0783b */ /* 0x000fe60000000200 */
[C---:B--2---:R-:W-:Y:S05]  /*b780*/  HMMA.16816.F32 R8, R192.reuse, R188, R8 ;  /* 0x000000bcc008723c */ /* 0x044fea0000001808 */
[----:B------:R-:W2:Y:S01]  /*b790*/  LDSM.16.M88.4 R180, [R210] ;  /* 0x00000000d2b4783b */ /* 0x000ea20000000200 */
[-C--:B------:R-:W-:Y:S06]  /*b7a0*/  HMMA.16816.F32 R12, R192, R190.reuse, R12 ;  /* 0x000000bec00c723c */ /* 0x080fec000000180c */
[C---:B------:R-:W-:Y:S01]  /*b7b0*/  HMMA.16816.F32 R16, R184.reuse, R190, R16 ;  /* 0x000000beb810723c */ /* 0x040fe20000001810 */
[----:B------:R-:W-:Y:S05]  /*b7c0*/  LDSM.16.M88.4 R188, [R210+0x800] ;  /* 0x00080000d2bc783b */ /* 0x000fea0000000200 */
[-C--:B---3--:R-:W-:Y:S06]  /*b7d0*/  HMMA.16816.F32 R20, R184, R196.reuse, R20 ;  /* 0x000000c4b814723c */ /* 0x088fec0000001814 */
[C---:B------:R-:W-:Y:S06]  /*b7e0*/  HMMA.16816.F32 R24, R192.reuse, R196, R24 ;  /* 0x000000c4c018723c */ /* 0x040fec0000001818 */
[-C--:B------:R-:W-:Y:S01]  /*b7f0*/  HMMA.16816.F32 R28, R192, R198.reuse, R28 ;  /* 0x000000c6c01c723c */ /* 0x080fe2000000181c */
[----:B------:R-:W-:Y:S05]  /*b800*/  LDSM.16.M88.4 R192, [R222+0x4000] ;  /* 0x00400000dec0783b */ /* 0x000fea0000000200 */
[----:B------:R-:W-:Y:S03]  /*b810*/  HMMA.16816.F32 R32, R184, R198, R32 ;  /* 0x000000c6b820723c */ /* 0x000fe60000001820 */
[----:B------:R-:W3:Y:S03]  /*b820*/  LDSM.16.M88.4 R184, [R216+0x2000] ;  /* 0x00200000d8b8783b */ /* 0x000ee60000000200 */
[-C--:B----4-:R-:W-:Y:S05]  /*b830*/  HMMA.16816.F32 R4, R200, R204.reuse, R4 ;  /* 0x000000ccc804723c */ /* 0x090fea0000001804 */
[----:B------:R-:W4:Y:S01]  /*b840*/  LDSM.16.M88.4 R196, [R221+0x1000] ;  /* 0x00100000ddc4783b */ /* 0x000f220000000200 */
[C---:B-1----:R-:W-:Y:S06]  /*b850*/  HMMA.16816.F32 R8, R164.reuse, R204, R8 ;  /* 0x000000cca408723c */ /* 0x042fec0000001808 */
[-C--:B------:R-:W-:Y:S06]  /*b860*/  HMMA.16816.F32 R12, R164, R206.reuse, R12 ;  /* 0x000000cea40c723c */ /* 0x080fec000000180c */
[C---:B------:R-:W-:Y:S01]  /*b870*/  HMMA.16816.F32 R16, R200.reuse, R206, R16 ;  /* 0x000000cec810723c */ /* 0x040fe20000001810 */
[----:B------:R-:W-:Y:S05]  /*b880*/  LDSM.16.M88.4 R204, [R209] ;  /* 0x00000000d1cc783b */ /* 0x000fea0000000200 */
[-C--:B------:R-:W-:Y:S06]  /*b890*/  HMMA.16816.F32 R20, R200, R172.reuse, R20 ;  /* 0x000000acc814723c */ /* 0x080fec0000001814 */
[C---:B------:R-:W-:Y:S06]  /*b8a0*/  HMMA.16816.F32 R24, R164.reuse, R172, R24 ;  /* 0x000000aca418723c */ /* 0x040fec0000001818 */
[-C--:B------:R-:W-:Y:S01]  /*b8b0*/  HMMA.16816.F32 R28, R164, R174.reuse, R28 ;  /* 0x000000aea41c723c */ /* 0x080fe2000000181c */
[----:B------:R-:W1:Y:S05]  /*b8c0*/  LDSM.16.M88.4 R164, [R222+0x6000] ;  /* 0x00600000dea4783b */ /* 0x000e6a0000000200 */
[----:B------:R-:W-:Y:S03]  /*b8d0*/  HMMA.16816.F32 R32, R200, R174, R32 ;  /* 0x000000aec820723c */ /* 0x000fe60000001820 */
[----:B------:R-:W5:Y:S03]  /*b8e0*/  LDSM.16.M88.4 R172, [R221+0x1800] ;  /* 0x00180000ddac783b */ /* 0x000f660000000200 */
[-C--:B--2---:R-:W-:Y:S05]  /*b8f0*/  HMMA.16816.F32 R4, R176, R180.reuse, R4 ;  /* 0x000000b4b004723c */ /* 0x084fea0000001804 */
[----:B------:R-:W2:Y:S01]  /*b900*/  LDSM.16.M88.4 R200, [R220+0x4000] ;  /* 0x00400000dcc8783b */ /* 0x000ea20000000200 */
[C---:B---3--:R-:W-:Y:S06]  /*b910*/  HMMA.16816.F32 R8, R184.reuse, R180, R8 ;  /* 0x000000b4b808723c */ /* 0x048fec0000001808 */
[-C--:B------:R-:W-:Y:S06]  /*b920*/  HMMA.16816.F32 R12, R184, R182.reuse, R12 ;  /* 0x000000b6b80c723c */ /* 0x080fec000000180c */
[C---:B------:R-:W-:Y:S01]  /*b930*/  HMMA.16816.F32 R16, R176.reuse, R182, R16 ;  /* 0x000000b6b010723c */ /* 0x040fe20000001810 */
[----:B------:R-:W-:Y:S05]  /*b940*/  LDSM.16.M88.4 R180, [R208] ;  /* 0x00000000d0b4783b */ /* 0x000fea0000000200 */
[-C--:B------:R-:W-:Y:S06]  /*b950*/  HMMA.16816.F32 R20, R176, R188.reuse, R20 ;  /* 0x000000bcb014723c */ /* 0x080fec0000001814 */
        /* <DEDUP_REMOVED lines=10> */
[----:B------:R-:W-:Y:S05]  /*ba00*/  LDSM.16.M88.4 R196, [R210+0x1000] ;  /* 0x00100000d2c4783b */ /* 0x000fea0000000200 */
[-C--:B-----5:R-:W-:Y:S06]  /*ba10*/  HMMA.16816.F32 R20, R192, R172.reuse, R20 ;  /* 0x000000acc014723c */ /* 0x0a0fec0000001814 */
        /* <DEDUP_REMOVED lines=9> */
[C---:B------:R-:W-:Y:S06]  /*bab0*/  HMMA.16816.F32 R16, R200.reuse, R206, R16 ;  /* 0x000000cec810723c */ /* 0x040fec0000001810 */
[-C--:B------:R-:W-:Y:S06]  /*bac0*/  HMMA.16816.F32 R20, R200, R180.reuse, R20 ;  /* 0x000000b4c814723c */ /* 0x080fec0000001814 */
[C---:B------:R-:W-:Y:S06]  /*bad0*/  HMMA.16816.F32 R24, R176.reuse, R180, R24 ;  /* 0x000000b4b018723c */ /* 0x040fec0000001818 */
[-C--:B------:R-:W-:Y:S01]  /*bae0*/  HMMA.16816.F32 R28, R176, R182.reuse, R28 ;  /* 0x000000b6b01c723c */ /* 0x080fe2000000181c */
[----:B------:R-:W3:Y:S05]  /*baf0*/  LDSM.16.M88.4 R176, [R216+0x6000] ;  /* 0x00600000d8b0783b */ /* 0x000eea0000000200 */
[----:B------:R-:W-:Y:S06]  /*bb00*/  HMMA.16816.F32 R32, R200, R182, R32 ;  /* 0x000000b6c820723c */ /* 0x000fec0000001820 */
[-C--:B----4-:R-:W-:Y:S06]  /*bb10*/  HMMA.16816.F32 R4, R184, R188.reuse, R4 ;  /* 0x000000bcb804723c */ /* 0x090fec0000001804 */
[C---:B-1----:R-:W-:Y:S06]  /*bb20*/  HMMA.16816.F32 R8, R164.reuse, R188, R8 ;  /* 0x000000bca408723c */ /* 0x042fec0000001808 */
[-C--:B------:R-:W-:Y:S06]  /*bb30*/  HMMA.16816.F32 R12, R164, R190.reuse, R12 ;  /* 0x000000bea40c723c */ /* 0x080fec000000180c */
[C---:B------:R-:W-:Y:S06]  /*bb40*/  HMMA.16816.F32 R16, R184.reuse, R190, R16 ;  /* 0x000000beb810723c */ /* 0x040fec0000001810 */
[-C--:B-----5:R-:W-:Y:S06]  /*bb50*/  HMMA.16816.F32 R20, R184, R172.reuse, R20 ;  /* 0x000000acb814723c */ /* 0x0a0fec0000001814 */
[C---:B------:R-:W-:Y:S06]  /*bb60*/  HMMA.16816.F32 R24, R164.reuse, R172, R24 ;  /* 0x000000aca418723c */ /* 0x040fec0000001818 */
[-C--:B------:R-:W-:Y:S01]  /*bb70*/  HMMA.16816.F32 R28, R164, R174.reuse, R28 ;  /* 0x000000aea41c723c */ /* 0x080fe2000000181c */
[----:B------:R-:W1:Y:S01]  /*bb80*/  LDSM.16.M88.4 R164, [R210+0x1800] ;  /* 0x00180000d2a4783b */ /* 0x000e620000000200 */
[----:B------:R-:W-:Y:S04]  /*bb90*/  DEPBAR.LE SB0, 0x0 ;  /* 0x000080000000791a */ /* 0x000fe80000000000 */
[----:B------:R-:W-:Y:S01]  /*bba0*/  HMMA.16816.F32 R32, R184, R174, R32 ;  /* 0x000000aeb820723c */ /* 0x000fe20000001820 */
[----:B------:R-:W-:Y:S05]  /*bbb0*/  BAR.SYNC.DEFER_BLOCKING 0x0 ;  /* 0x0000000000007b1d */ /* 0x000fea0000010000 */
[-C--:B--2---:R-:W-:Y:S06]  /*bbc0*/  HMMA.16816.F32 R4, R192, R196.reuse, R4 ;  /* 0x000000c4c004723c */ /* 0x084fec0000001804 */
[C---:B---3--:R-:W-:Y:S06]  /*bbd0*/  HMMA.16816.F32 R8, R176.reuse, R196, R8 ;  /* 0x000000c4b008723c */ /* 0x048fec0000001808 */
[-C--:B------:R-:W-:Y:S06]  /*bbe0*/  HMMA.16816.F32 R12, R176, R198.reuse, R12 ;  /* 0x000000c6b00c723c */ /* 0x080fec000000180c */
[C---:B------:R-:W-:Y:S06]  /*bbf0*/  HMMA.16816.F32 R16, R192.reuse, R198, R16 ;  /* 0x000000c6c010723c */ /* 0x040fec0000001810 */
[----:B------:R-:W-:Y:S01]  /*bc00*/  FMUL.FTZ R245, R4, UR5 ;  /* 0x0000000504f57c20 */ /* 0x000fe20008410000 */
[----:B------:R-:W-:Y:S01]  /*bc10*/  FMUL.FTZ R236, R6, UR5 ;  /* 0x0000000506ec7c20 */ /* 0x000fe20008410000 */
[----:B------:R-:W-:Y:S01]  /*bc20*/  FMUL.FTZ R243, R5, UR5 ;  /* 0x0000000505f37c20 */ /* 0x000fe20008410000 */
[-C--:B-1----:R-:W-:Y:S03]  /*bc30*/  HMMA.16816.F32 R20, R192, R164.reuse, R20 ;  /* 0x000000a4c014723c */ /* 0x082fe60000001814 */
[----:B------:R-:W1:Y:S01]  /*bc40*/  MUFU.TANH R245, R245 ;  /* 0x000000f500f57308 */ /* 0x000e620000002400 */
[----:B------:R-:W-:Y:S01]  /*bc50*/  FMUL.FTZ R168, R11, UR5 ;  /* 0x000000050ba87c20 */ /* 0x000fe20008410000 */
[----:B------:R-:W-:Y:S01]  /*bc60*/  FMUL.FTZ R234, R9, UR5 ;  /* 0x0000000509ea7c20 */ /* 0x000fe20008410000 */
[----:B------:R-:W-:Y:S01]  /*bc70*/  FMUL.FTZ R239, R10, UR5 ;  /* 0x000000050aef7c20 */ /* 0x000fe20008410000 */
[C---:B------:R-:W-:Y:S06]  /*bc80*/  HMMA.16816.F32 R24, R176.reuse, R164, R24 ;  /* 0x000000a4b018723c */ /* 0x040fec0000001818 */
[----:B------:R2:W-:Y:S01]  /*bc90*/  MUFU.TANH R206, R168 ;  /* 0x000000a800ce7308 */ /* 0x0005e20000002400 */
[----:B------:R-:W-:Y:S01]  /*bca0*/  FMUL.FTZ R240, R13, UR5 ;  /* 0x000000050df07c20 */ /* 0x000fe20008410000 */
[-C--:B------:R-:W-:Y:S08]  /*bcb0*/  HMMA.16816.F32 R28, R176, R166.reuse, R28 ;  /* 0x000000a6b01c723c */ /* 0x080ff0000000181c */
[----:B------:R3:W-:Y:S01]  /*bcc0*/  MUFU.TANH R9, R240 ;  /* 0x000000f000097308 */ /* 0x0007e20000002400 */
[----:B------:R-:W-:Y:S04]  /*bcd0*/  HMMA.16816.F32 R32, R192, R166, R32 ;  /* 0x000000a6c020723c */ /* 0x000fe80000001820 */
[----:B------:R-:W-:Y:S01]  /*bce0*/  FMUL.FTZ R170, R14, UR5 ;  /* 0x000000050eaa7c20 */ /* 0x000fe20008410000 */
[----:B------:R-:W-:Y:S04]  /*bcf0*/  FMUL.FTZ R244, R12, UR5 ;  /* 0x000000050cf47c20 */ /* 0x000fe80008410000 */
[----:B------:R-:W4:Y:S02]  /*bd00*/  MUFU.TANH R236, R236 ;  /* 0x000000ec00ec7308 */ /* 0x000f240000002400 */
[----:B--2---:R-:W-:Y:S01]  /*bd10*/  FMUL.FTZ R168, R19, UR5 ;  /* 0x0000000513a87c20 */ /* 0x004fe20008410000 */
[----:B------:R-:W-:Y:S01]  /*bd20*/  FMUL.FTZ R169, R15, UR5 ;  /* 0x000000050fa97c20 */ /* 0x000fe20008410000 */
[----:B------:R-:W-:Y:S01]  /*bd30*/  FMUL.FTZ R246, R18, UR5 ;  /* 0x0000000512f67c20 */ /* 0x000fe20008410000 */
[----:B------:R-:W-:Y:S01]  /*bd40*/  FMUL.FTZ R247, R20, UR5 ;  /* 0x0000000514f77c20 */ /* 0x000fe20008410000 */
[----:B------:R-:W-:Y:S04]  /*bd50*/  FMUL.FTZ R238, R7, UR5 ;  /* 0x0000000507ee7c20 */ /* 0x000fe80008410000 */
[----:B------:R2:W-:Y:S01]  /*bd60*/  MUFU.TANH R207, R168 ;  /* 0x000000a800cf7308 */ /* 0x0005e20000002400 */
[----:B---3--:R-:W-:Y:S01]  /*bd70*/  FMUL.FTZ R240, R21, UR5 ;  /* 0x0000000515f07c20 */ /* 0x008fe20008410000 */
        /* <DEDUP_REMOVED lines=10> */
[----:B------:R-:W-:Y:S06]  /*be20*/  FMUL.FTZ R31, R31, UR5 ;  /* 0x000000051f1f7c20 */ /* 0x000fec0008410000 */
[----:B------:R5:W-:Y:S01]  /*be30*/  MUFU.TANH R11, R244 ;  /* 0x000000f4000b7308 */ /* 0x000be20000002400 */
[----:B--2---:R-:W-:Y:S09]  /*be40*/  FMUL.FTZ R168, R32, UR5 ;  /* 0x0000000520a87c20 */ /* 0x004ff20008410000 */
[----:B------:R2:W-:Y:S01]  /*be50*/  MUFU.TANH R191, R240 ;  /* 0x000000f000bf7308 */ /* 0x0005e20000002400 */
[----:B---3--:R-:W-:Y:S09]  /*be60*/  FMUL.FTZ R170, R22, UR5 ;  /* 0x0000000516aa7c20 */ /* 0x008ff20008410000 */
[----:B------:R1:W-:Y:S01]  /*be70*/  MUFU.TANH R197, R168 ;  /* 0x000000a800c57308 */ /* 0x0003e20000002400 */
[----:B-----5:R-:W-:Y:S09]  /*be80*/  FMUL.FTZ R244, R17, UR5 ;  /* 0x0000000511f47c20 */ /* 0x020ff20008410000 */
[----:B------:R3:W-:Y:S01]  /*be90*/  MUFU.TANH R14, R169 ;  /* 0x000000a9000e7308 */ /* 0x0007e20000002400 */
[----:B--2---:R-:W-:Y:S09]  /*bea0*/  FMUL.FTZ R240, R34, UR5 ;  /* 0x0000000522f07c20 */ /* 0x004ff20008410000 */
[----:B------:R2:W-:Y:S01]  /*beb0*/  MUFU.TANH R205, R246 ;  /* 0x000000f600cd7308 */ /* 0x0005e20000002400 */
[----:B-1----:R-:W-:Y:S09]  /*bec0*/  FMNMX.FTZ R168, R245, R171, !PT ;  /* 0x000000abf5a87209 */ /* 0x002ff20007810000 */
[----:B------:R1:W-:Y:S01]  /*bed0*/  MUFU.TANH R198, R170 ;  /* 0x000000aa00c67308 */ /* 0x0003e20000002400 */
[----:B---3--:R-:W-:Y:S09]  /*bee0*/  FMUL.FTZ R169, R23, UR5 ;  /* 0x0000000517a97c20 */ /* 0x008ff20008410000 */
[----:B------:R-:W3:Y:S01]  /*bef0*/  MUFU.TANH R243, R243 ;  /* 0x000000f300f37308 */ /* 0x000ee20000002400 */
[----:B--2---:R-:W-:Y:S09]  /*bf00*/  FMUL.FTZ R246, R27, UR5 ;  /* 0x000000051bf67c20 */ /* 0x004ff20008410000 */
[----:B------:R4:W-:Y:S01]  /*bf10*/  MUFU.TANH R13, R244 ;  /* 0x000000f4000d7308 */ /* 0x0009e20000002400 */
[----:B-1----:R-:W-:Y:S09]  /*bf20*/  FMUL.FTZ R170, R30, UR5 ;  /* 0x000000051eaa7c20 */ /* 0x002ff20008410000 */
[----:B------:R3:W-:Y:S10]  /*bf30*/  MUFU.TANH R189, R247 ;  /* 0x000000f700bd7308 */ /* 0x0007f40000002400 */
[----:B------:R-:W1:Y:S01]  /*bf40*/  MUFU.TANH R238, R238 ;  /* 0x000000ee00ee7308 */ /* 0x000e620000002400 */
[----:B----4-:R-:W-:Y:S09]  /*bf50*/  FMNMX.FTZ R244, R236, R2, !PT ;  /* 0x00000002ecf47209 */ /* 0x010ff20007810000 */
[----:B------:R-:W2:Y:S01]  /*bf60*/  MUFU.TANH R242, R242 ;  /* 0x000000f200f27308 */ /* 0x000ea20000002400 */
[----:B---3--:R-:W-:Y:S09]  /*bf70*/  FMNMX.FTZ R247, R243, R168, !PT ;  /* 0x000000a8f3f77209 */ /* 0x008ff20007810000 */
[----:B------:R-:W3:Y:S01]  /*bf80*/  MUFU.TANH R241, R241 ;  /* 0x000000f100f17308 */ /* 0x000ee20000002400 */
[----:B-1----:R-:W-:Y:S04]  /*bf90*/  FMNMX.FTZ R244, R238, R244, !PT ;  /* 0x000000f4eef47209 */ /* 0x002fe80007810000 */
[----:B------:R-:W-:Y:S05]  /*bfa0*/  FMNMX.FTZ R244, R205, R244, !PT ;  /* 0x000000f4cdf47209 */ /* 0x000fea0007810000 */
[----:B------:R3:W-:Y:S01]  /*bfb0*/  MUFU.TANH R183, R240 ;  /* 0x000000f000b77308 */ /* 0x0007e20000002400 */
[----:B--2---:R-:W-:Y:S02]  /*bfc0*/  FMNMX.FTZ R168, R242, R247, !PT ;  /* 0x000000f7f2a87209 */ /* 0x004fe40007810000 */
[----:B------:R-:W-:Y:S02]  /*bfd0*/  FMNMX.FTZ R244, R207, R244, !PT ;  /* 0x000000f4cff47209 */ /* 0x000fe40007810000 */
[----:B------:R-:W-:Y:S02]  /*bfe0*/  FMNMX.FTZ R168, R13, R168, !PT ;  /* 0x000000a80da87209 */ /* 0x000fe40007810000 */
[----:B------:R-:W-:Y:S03]  /*bff0*/  FMNMX.FTZ R244, R198, R244, !PT ;  /* 0x000000f4c6f47209 */ /* 0x000fe60007810000 */
[----:B------:R-:W1:Y:S01]  /*c000*/  MUFU.TANH R239, R239 ;  /* 0x000000ef00ef7308 */ /* 0x000e620000002400 */
[----:B------:R-:W-:Y:S04]  /*c010*/  FMNMX.FTZ R168, R189, R168, !PT ;  /* 0x000000a8bda87209 */ /* 0x000fe80007810000 */
[----:B------:R-:W-:Y:S05]  /*c020*/  FMNMX.FTZ R168, R191, R168, !PT ;  /* 0x000000a8bfa87209 */ /* 0x000fea0007810000 */
[----:B------:R-:W2:Y:S01]  /*c030*/  MUFU.TANH R234, R234 ;  /* 0x000000ea00ea7308 */ /* 0x000ea20000002400 */
[----:B---3--:R-:W-:Y:S02]  /*c040*/  FMNMX.FTZ R240, R241, R3, !PT ;  /* 0x00000003f1f07209 */ /* 0x008fe40007810000 */
[----:B------:R-:W-:Y:S07]  /*c050*/  FMNMX.FTZ R168, R197, R168, !PT ;  /* 0x000000a8c5a87209 */ /* 0x000fee0007810000 */
[----:B------:R-:W3:Y:S01]  /*c060*/  MUFU.TANH R190, R169 ;  /* 0x000000a900be7308 */ /* 0x000ee20000002400 */
[----:B-1----:R-:W-:Y:S04]  /*c070*/  FMNMX.FTZ R247, R239, R0, !PT ;  /* 0x00000000eff77209 */ /* 0x002fe80007810000 */
[----:B------:R-:W-:Y:S05]  /*c080*/  FMNMX.FTZ R247, R206, R247, !PT ;  /* 0x000000f7cef77209 */ /* 0x000fea0007810000 */
[----:B------:R-:W1:Y:S01]  /*c090*/  MUFU.TANH R251, R251 ;  /* 0x000000fb00fb7308 */ /* 0x000e620000002400 */
[----:B--2---:R-:W-:Y:S02]  /*c0a0*/  FMNMX.FTZ R240, R234, R240, !PT ;  /* 0x000000f0eaf07209 */ /* 0x004fe40007810000 */
[----:B------:R-:W-:Y:S02]  /*c0b0*/  FMNMX.FTZ R247, R10, R247, !PT ;  /* 0x000000f70af77209 */ /* 0x000fe40007810000 */
[----:B------:R-:W-:Y:S02]  /*c0c0*/  FMNMX.FTZ R240, R11, R240, !PT ;  /* 0x000000f00bf07209 */ /* 0x000fe40007810000 */
[----:B------:R-:W-:Y:S03]  /*c0d0*/  FMNMX.FTZ R247, R14, R247, !PT ;  /* 0x000000f70ef77209 */ /* 0x000fe60007810000 */
[----:B------:R-:W-:Y:S01]  /*c0e0*/  MUFU.TANH R250, R250 ;  /* 0x000000fa00fa7308 */ /* 0x000fe20000002400 */
[----:B------:R-:W-:Y:S02]  /*c0f0*/  FMNMX.FTZ R240, R9, R240, !PT ;  /* 0x000000f009f07209 */ /* 0x000fe40007810000 */
[----:B---3--:R-:W-:Y:S04]  /*c100*/  FMNMX.FTZ R244, R190, R244, !PT ;  /* 0x000000f4bef47209 */ /* 0x008fe80007810000 */
[----:B------:R-:W-:Y:S03]  /*c110*/  FMNMX.FTZ R244, R183, R244, !PT ;  /* 0x000000f4b7f47209 */ /* 0x000fe60007810000 */
[----:B------:R-:W-:Y:S01]  /*c120*/  MUFU.TANH R252, R252 ;  /* 0x000000fc00fc7308 */ /* 0x000fe20000002400 */
[----:B-1----:R-:W-:Y:S09]  /*c130*/  FMNMX.FTZ R240, R251, R240, !PT ;  /* 0x000000f0fbf07209 */ /* 0x002ff20007810000 */
[----:B------:R-:W-:Y:S10]  /*c140*/  MUFU.TANH R246, R246 ;  /* 0x000000f600f67308 */ /* 0x000ff40000002400 */
[----:B------:R-:W-:Y:S10]  /*c150*/  MUFU.TANH R249, R249 ;  /* 0x000000f900f97308 */ /* 0x000ff40000002400 */
[----:B------:R-:W-:Y:S10]  /*c160*/  MUFU.TANH R248, R248 ;  /* 0x000000f800f87308 */ /* 0x000ff40000002400 */
[----:B------:R-:W-:Y:S10]  /*c170*/  MUFU.TANH R170, R170 ;  /* 0x000000aa00aa7308 */ /* 0x000ff40000002400 */
[----:B------:R-:W-:Y:S10]  /*c180*/  MUFU.TANH R169, R31 ;  /* 0x0000001f00a97308 */ /* 0x000ff40000002400 */
[----:B------:R-:W1:Y:S10]  /*c190*/  MUFU.TANH R199, R199 ;  /* 0x000000c700c77308 */ /* 0x000e740000002400 */
[----:B------:R-:W2:Y:S01]  /*c1a0*/  MUFU.TANH R182, R182 ;  /* 0x000000b600b67308 */ /* 0x000ea20000002400 */
[----:B-1----:R-:W-:Y:S01]  /*c1b0*/  FMNMX.FTZ R168, R199, R168, !PT ;  /* 0x000000a8c7a87209 */ /* 0x002fe20007810000 */
[----:B------:R-:W-:Y:S06]  /*c1c0*/  @P0 BRA `(.L_x_1090) ;  /* 0xfffffff000700947 */ /* 0x000fec000383ffff */
.L_x_1089:
[----:B------:R-:W-:Y:S01]  /*c1d0*/  FMNMX.FTZ R240, R250, R240, !PT ;  /* 0x000000f0faf07209 */ /* 0x000fe20007810000 */
[----:B------:R-:W3:Y:S01]  /*c1e0*/  SHFL.BFLY PT, R15, R168, 0x2, 0x1f ;  /* 0x0c401f00a80f7f89 */ /* 0x000ee200000e0000 */
[----:B------:R-:W-:Y:S02]  /*c1f0*/  FMNMX.FTZ R5, R252, R247, !PT ;  /* 0x000000f7fc057209 */ /* 0x000fe40007810000 */
[----:B-12---:R-:W-:Y:S05]  /*c200*/  FMNMX.FTZ R16, R182, R244, !PT ;  /* 0x000000f4b6107209 */ /* 0x006fea0007810000 */
[----:B------:R-:W-:Y:S01]  /*c210*/  LDSM.16.MT88.4 R20, [R215+0xa000] ;  /* 0x00a00000d714783b */ /* 0x000fe20000004200 */
[----:B------:R-:W-:Y:S02]  /*c220*/  FMNMX.FTZ R17, R249, R240, !PT ;  /* 0x000000f0f9117209 */ /* 0x000fe40007810000 */
[----:B------:R-:W-:Y:S02]  /*c230*/  FMNMX.FTZ R5, R246, R5, !PT ;  /* 0x00000005f6057209 */ /* 0x000fe40007810000 */
[----:B------:R-:W-:Y:S02]  /*c240*/  FMNMX.FTZ R6, R248, R17, !PT ;  /* 0x00000011f8067209 */ /* 0x000fe40007810000 */
[----:B------:R-:W-:Y:S01]  /*c250*/  FMNMX.FTZ R4, R170, R5, !PT ;  /* 0x00000005aa047209 */ /* 0x000fe20007810000 */
[----:B------:R-:W1:Y:S01]  /*c260*/  SHFL.BFLY PT, R7, R16, 0x2, 0x1f ;  /* 0x0c401f0010077f89 */ /* 0x000e6200000e0000 */
[----:B------:R-:W-:Y:S02]  /*c270*/  IADD3 R237, R237, -0x1, RZ ;  /* 0xffffffffeded7810 */ /* 0x000fe40007ffe0ff */
[----:B------:R-:W-:Y:S05]  /*c280*/  FMNMX.FTZ R8, R169, R4, !PT ;  /* 0x00000004a9087209 */ /* 0x000fea0007810000 */
[----:B------:R-:W2:Y:S08]  /*c290*/  SHFL.BFLY PT, R17, R6, 0x2, 0x1f ;  /* 0x0c401f0006117f89 */ /* 0x000eb000000e0000 */
[----:B------:R-:W4:Y:S08]  /*c2a0*/  SHFL.BFLY PT, R5, R8, 0x2, 0x1f ;  /* 0x0c401f0008057f89 */ /* 0x000f3000000e0000 */
[----:B------:R-:W-:Y:S08]  /*c2b0*/  LDSM.16.MT88.4 R172, [R214+0xa000] ;  /* 0x00a00000d6ac783b */ /* 0x000ff00000004200 */
[----:B------:R-:W-:Y:S08]  /*c2c0*/  LDSM.16.MT88.4 R184, [R212+0xa800] ;  /* 0x00a80000d4b8783b */ /* 0x000ff00000004200 */
[----:B------:R-:W-:Y:S08]  /*c2d0*/  LDSM.16.MT88.4 R192, [R214+0xb800] ;  /* 0x00b80000d6c0783b */ /* 0x000ff00000004200 */
[----:B------:R-:W-:Y:S01]  /*c2e0*/  LDSM.16.MT88.4 R200, [R212+0xb800] ;  /* 0x00b80000d4c8783b */ /* 0x000fe20000004200 */
[----:B---3--:R-:W-:Y:S02]  /*c2f0*/  FMNMX.FTZ R15, R168, R15, !PT ;  /* 0x0000000fa80f7209 */ /* 0x008fe40007810000 */
[----:B-1----:R-:W-:Y:S02]  /*c300*/  FMNMX.FTZ R12, R16, R7, !PT ;  /* 0x00000007100c7209 */ /* 0x002fe40007810000 */
[----:B--2---:R-:W-:Y:S02]  /*c310*/  FMNMX.FTZ R7, R6, R17, !PT ;  /* 0x0000001106077209 */ /* 0x004fe40007810000 */
[----:B----4-:R-:W-:Y:S01]  /*c320*/  FMNMX.FTZ R4, R8, R5, !PT ;  /* 0x0000000508047209 */ /* 0x010fe20007810000 */
[----:B------:R-:W1:Y:S08]  /*c330*/  SHFL.BFLY PT, R168, R15, 0x1, 0x1f ;  /* 0x0c201f000fa87f89 */ /* 0x000e7000000e0000 */
[----:B------:R-:W2:Y:S08]  /*c340*/  SHFL.BFLY PT, R167, R12, 0x1, 0x1f ;  /* 0x0c201f000ca77f89 */ /* 0x000eb000000e0000 */
[----:B------:R-:W3:Y:S08]  /*c350*/  SHFL.BFLY PT, R166, R7, 0x1, 0x1f ;  /* 0x0c201f0007a67f89 */ /* 0x000ef000000e0000 */
[----:B------:R-:W4:Y:S01]  /*c360*/  SHFL.BFLY PT, R165, R4, 0x1, 0x1f ;  /* 0x0c201f0004a57f89 */ /* 0x000f2200000e0000 */
[----:B-1----:R-:W-:Y:S02]  /*c370*/  FMNMX.FTZ R168, R15, R168, !PT ;  /* 0x000000a80fa87209 */ /* 0x002fe40007810000 */
[----:B--2---:R-:W-:Y:S03]  /*c380*/  FMNMX.FTZ R167, R12, R167, !PT ;  /* 0x000000a70ca77209 */ /* 0x004fe60007810000 */
[C---:B------:R-:W-:Y:S01]  /*c390*/  FMUL.FTZ R178, R168.reuse, UR4 ;  /* 0x00000004a8b27c20 */ /* 0x040fe20008410000 */
[C---:B------:R-:W-:Y:S01]  /*c3a0*/  FSETP.NEU.FTZ.AND P1, PT, R168.reuse, -INF , PT ;  /* 0xff800000a800780b */ /* 0x040fe20003f3d000 */
[----:B------:R-:W-:Y:S01]  /*c3b0*/  FADD.FTZ R6, -R168, R171 ;  /* 0x000000aba8067221 */ /* 0x000fe20000010100 */
[----:B---3--:R-:W-:Y:S01]  /*c3c0*/  FMNMX.FTZ R166, R7, R166, !PT ;  /* 0x000000a607a67209 */ /* 0x008fe20007810000 */
[C---:B------:R-:W-:Y:S01]  /*c3d0*/  FMUL.FTZ R179, R167.reuse, UR4 ;  /* 0x00000004a7b37c20 */ /* 0x040fe20008410000 */
[----:B------:R-:W-:Y:S01]  /*c3e0*/  FSEL R178, R178, RZ, P1 ;  /* 0x000000ffb2b27208 */ /* 0x000fe20000800000 */
[C---:B------:R-:W-:Y:S01]  /*c3f0*/  FADD.FTZ R2, -R167.reuse, R2 ;  /* 0x00000002a7027221 */ /* 0x040fe20000010100 */
[----:B------:R-:W-:Y:S01]  /*c400*/  FSETP.NEU.FTZ.AND P1, PT, R167, -INF , PT ;  /* 0xff800000a700780b */ /* 0x000fe20003f3d000 */
[----:B------:R-:W-:Y:S01]  /*c410*/  FMUL.FTZ R176, R166, UR4 ;  /* 0x00000004a6b07c20 */ /* 0x000fe20008410000 */
[----:B----4-:R-:W-:Y:S01]  /*c420*/  FMNMX.FTZ R165, R4, R165, !PT ;  /* 0x000000a504a57209 */ /* 0x010fe20007810000 */
[----:B------:R-:W-:Y:S01]  /*c430*/  FMUL.FTZ R5, R2, UR4 ;  /* 0x0000000402057c20 */ /* 0x000fe20008410000 */
[----:B------:R-:W-:Y:S01]  /*c440*/  FSEL R179, R179, RZ, P1 ;  /* 0x000000ffb3b37208 */ /* 0x000fe20000800000 */
[C---:B------:R-:W-:Y:S01]  /*c450*/  FADD.FTZ R2, -R166.reuse, R3 ;  /* 0x00000003a6027221 */ /* 0x040fe20000010100 */
[----:B------:R-:W-:Y:S01]  /*c460*/  FSETP.NEU.FTZ.AND P1, PT, R166, -INF , PT ;  /* 0xff800000a600780b */ /* 0x000fe20003f3d000 */
[C---:B------:R-:W-:Y:S01]  /*c470*/  FMUL.FTZ R177, R165.reuse, UR4 ;  /* 0x00000004a5b17c20 */ /* 0x040fe20008410000 */
[----:B------:R-:W-:Y:S01]  /*c480*/  FADD.FTZ R0, -R165, R0 ;  /* 0x00000000a5007221 */ /* 0x000fe20000010100 */
[--C-:B------:R-:W-:Y:S01]  /*c490*/  FFMA.FTZ R247, R245, UR4, -R178.reuse ;  /* 0x00000004f5f77c23 */ /* 0x100fe200080108b2 */
[----:B------:R-:W-:Y:S01]  /*c4a0*/  FSEL R176, R176, RZ, P1 ;  /* 0x000000ffb0b07208 */ /* 0x000fe20000800000 */
[--C-:B------:R-:W-:Y:S01]  /*c4b0*/  FFMA.FTZ R244, R243, UR4, -R178.reuse ;  /* 0x00000004f3f47c23 */ /* 0x100fe200080108b2 */
[----:B------:R-:W-:Y:S01]  /*c4c0*/  FSETP.NEU.FTZ.AND P1, PT, R165, -INF , PT ;  /* 0xff800000a500780b */ /* 0x000fe20003f3d000 */
[--C-:B------:R-:W-:Y:S01]  /*c4d0*/  FFMA.FTZ R240, R236, UR4, -R179.reuse ;  /* 0x00000004ecf07c23 */ /* 0x100fe200080108b3 */
[--C-:B------:R-:W-:Y:S01]  /*c4e0*/  FFMA.FTZ R245, R242, UR4, -R178.reuse ;  /* 0x00000004f2f57c23 */ /* 0x100fe200080108b2 */
[--C-:B------:R-:W-:Y:S01]  /*c4f0*/  FFMA.FTZ R238, R238, UR4, -R179.reuse ;  /* 0x00000004eeee7c23 */ /* 0x100fe200080108b3 */
[----:B------:R-:W-:Y:S01]  /*c500*/  FFMA.FTZ R242, R13, UR4, -R178 ;  /* 0x000000040df27c23 */ /* 0x000fe200080108b2 */
[--C-:B------:R-:W-:Y:S01]  /*c510*/  FFMA.FTZ R243, R205, UR4, -R179.reuse ;  /* 0x00000004cdf37c23 */ /* 0x100fe200080108b3 */
[----:B------:R-:W-:Y:S01]  /*c520*/  FFMA.FTZ R236, R207, UR4, -R179 ;  /* 0x00000004cfec7c23 */ /* 0x000fe200080108b3 */
[----:B------:R-:W-:Y:S01]  /*c530*/  FMUL.FTZ R164, R6, UR4 ;  /* 0x0000000406a47c20 */ /* 0x000fe20008410000 */
[----:B------:R-:W-:Y:S01]  /*c540*/  FSEL R177, R177, RZ, P1 ;  /* 0x000000ffb1b17208 */ /* 0x000fe20000800000 */
[----:B------:R-:W-:Y:S01]  /*c550*/  FMUL.FTZ R4, R2, UR4 ;  /* 0x0000000402047c20 */ /* 0x000fe20008410000 */
        /* <DEDUP_REMOVED lines=8> */
[----:B------:R-:W-:Y:S03]  /*c5e0*/  FFMA.FTZ R206, R9, UR4, -R176 ;  /* 0x0000000409ce7c23 */ /* 0x000fe600080108b0 */
[----:B------:R-:W2:Y:S01]  /*c5f0*/  MUFU.EX2 R2, R4 ;  /* 0x0000000400027308 */ /* 0x000ea20000000800 */
[----:B------:R-:W-:Y:S01]  /*c600*/  FFMA.FTZ R204, R10, UR4, -R177 ;  /* 0x000000040acc7c23 */ /* 0x000fe200080108b1 */
[--C-:B------:R-:W-:Y:S01]  /*c610*/  FFMA.FTZ R189, R189, UR4, -R178.reuse ;  /* 0x00000004bdbd7c23 */ /* 0x100fe200080108b2 */
[--C-:B------:R-:W-:Y:S01]  /*c620*/  FFMA.FTZ R191, R191, UR4, -R178.reuse ;  /* 0x00000004bfbf7c23 */ /* 0x100fe200080108b2 */
[--C-:B------:R-:W-:Y:S01]  /*c630*/  FFMA.FTZ R198, R198, UR4, -R179.reuse ;  /* 0x00000004c6c67c23 */ /* 0x100fe200080108b3 */
[--C-:B------:R-:W-:Y:S01]  /*c640*/  FFMA.FTZ R197, R197, UR4, -R178.reuse ;  /* 0x00000004c5c57c23 */ /* 0x100fe200080108b2 */
[--C-:B------:R-:W-:Y:S01]  /*c650*/  FFMA.FTZ R190, R190, UR4, -R179.reuse ;  /* 0x00000004bebe7c23 */ /* 0x100fe200080108b3 */
[--C-:B------:R-:W-:Y:S03]  /*c660*/  FFMA.FTZ R183, R183, UR4, -R179.reuse ;  /* 0x00000004b7b77c23 */ /* 0x100fe600080108b3 */
[----:B------:R-:W3:Y:S01]  /*c670*/  MUFU.EX2 R0, R6 ;  /* 0x0000000600007308 */ /* 0x000ee20000000800 */
[C---:B-1----:R-:W-:Y:S01]  /*c680*/  FMUL.FTZ R7, R3.reuse, R163 ;  /* 0x000000a303077220 */ /* 0x042fe20000410000 */
[C---:B------:R-:W-:Y:S01]  /*c690*/  FMUL.FTZ R18, R3.reuse, R150 ;  /* 0x0000009603127220 */ /* 0x040fe20000410000 */
[C---:B------:R-:W-:Y:S01]  /*c6a0*/  FMUL.FTZ R19, R3.reuse, R151 ;  /* 0x0000009703137220 */ /* 0x040fe20000410000 */
[C---:B------:R-:W-:Y:S01]  /*c6b0*/  FMUL.FTZ R34, R3.reuse, R134 ;  /* 0x0000008603227220 */ /* 0x040fe20000410000 */
[----:B------:R-:W-:Y:S01]  /*c6c0*/  FMUL.FTZ R35, R3, R135 ;  /* 0x0000008703237220 */ /* 0x000fe20000410000 */
[----:B------:R-:W-:Y:S01]  /*c6d0*/  FFMA.FTZ R178, R199, UR4, -R178 ;  /* 0x00000004c7b27c23 */ /* 0x000fe200080108b2 */
[----:B------:R-:W-:Y:S03]  /*c6e0*/  FFMA.FTZ R179, R182, UR4, -R179 ;  /* 0x00000004b6b37c23 */ /* 0x000fe600080108b3 */
[----:B------:R-:W1:Y:S01]  /*c6f0*/  MUFU.EX2 R164, R164 ;  /* 0x000000a400a47308 */ /* 0x000e620000000800 */
        /* <DEDUP_REMOVED lines=13> */
[C---:B------:R-:W-:Y:S01]  /*c7d0*/  FMUL.FTZ R26, R0.reuse, R142 ;  /* 0x0000008e001a7220 */ /* 0x040fe20000410000 */
[----:B------:R-:W-:Y:S03]  /*c7e0*/  FMUL.FTZ R27, R0, R143 ;  /* 0x0000008f001b7220 */ /* 0x000fe60000410000 */
[----:B------:R-:W2:Y:S01]  /*c7f0*/  MUFU.EX2 R244, R244 ;  /* 0x000000f400f47308 */ /* 0x000ea20000000800 */
[C---:B-1----:R-:W-:Y:S01]  /*c800*/  FMUL.FTZ R4, R164.reuse, R160 ;  /* 0x000000a0a4047220 */ /* 0x042fe20000410000 */
[C---:B------:R-:W-:Y:S01]  /*c810*/  FMUL.FTZ R5, R164.reuse, R161 ;  /* 0x000000a1a4057220 */ /* 0x040fe20000410000 */
[C---:B------:R-:W-:Y:S01]  /*c820*/  FMUL.FTZ R16, R164.reuse, R148 ;  /* 0x00000094a4107220 */ /* 0x040fe20000410000 */
[----:B------:R-:W-:Y:S01]  /*c830*/  FMUL.FTZ R17, R164, R149 ;  /* 0x00000095a4117220 */ /* 0x000fe20000410000 */
[----:B------:R-:W-:Y:S01]  /*c840*/  LDSM.16.MT88.4 R140, [R214+0xb000] ;  /* 0x00b00000d68c783b */ /* 0x000fe20000004200 */
[----:B------:R-:W-:Y:S01]  /*c850*/  FMUL.FTZ R29, R2, R137 ;  /* 0x00000089021d7220 */ /* 0x000fe20000410000 */
[C---:B------:R-:W-:Y:S03]  /*c860*/  FMUL.FTZ R30, R0.reuse, R138 ;  /* 0x0000008a001e7220 */ /* 0x040fe60000410000 */
[----:B------:R-:W-:Y:S01]  /*c870*/  MUFU.EX2 R240, R240 ;  /* 0x000000f000f07308 */ /* 0x000fe20000000800 */
[----:B------:R-:W-:Y:S01]  /*c880*/  FMUL.FTZ R31, R0, R139 ;  /* 0x0000008b001f7220 */ /* 0x000fe20000410000 */
[C---:B------:R-:W-:Y:S01]  /*c890*/  FMUL.FTZ R32, R164.reuse, R132 ;  /* 0x00000084a4207220 */ /* 0x040fe20000410000 */
[C---:B------:R-:W-:Y:S01]  /*c8a0*/  FMUL.FTZ R33, R164.reuse, R133 ;  /* 0x00000085a4217220 */ /* 0x040fe20000410000 */
[C---:B------:R-:W-:Y:S01]  /*c8b0*/  FMUL.FTZ R36, R164.reuse, R36 ;  /* 0x00000024a4247220 */ /* 0x040fe20000410000 */
[----:B------:R-:W1:Y:S01]  /*c8c0*/  LDSM.16.MT88.4 R148, [R213+0xa000] ;  /* 0x00a00000d594783b */ /* 0x000e620000004200 */
[----:B------:R-:W-:Y:S01]  /*c8d0*/  FMUL.FTZ R37, R164, R37 ;  /* 0x00000025a4257220 */ /* 0x000fe20000410000 */
[C---:B------:R-:W-:Y:S03]  /*c8e0*/  FMUL.FTZ R38, R3.reuse, R38 ;  /* 0x0000002603267220 */ /* 0x040fe60000410000 */
[----:B------:R-:W3:Y:S01]  /*c8f0*/  MUFU.EX2 R238, R238 ;  /* 0x000000ee00ee7308 */ /* 0x000ee20000000800 */
[----:B--2---:R-:W-:Y:S01]  /*c900*/  F2FP.F16.F32.PACK_AB R156, R244, R247 ;  /* 0x000000f7f49c723e */ /* 0x004fe200000000ff */
[C---:B------:R-:W-:Y:S01]  /*c910*/  FMUL.FTZ R39, R3.reuse, R39 ;  /* 0x0000002703277220 */ /* 0x040fe20000410000 */
[C---:B------:R-:W-:Y:S01]  /*c920*/  FMUL.FTZ R40, R2.reuse, R40 ;  /* 0x0000002802287220 */ /* 0x040fe20000410000 */
[----:B------:R-:W-:Y:S01]  /*c930*/  FMUL.FTZ R41, R2, R41 ;  /* 0x0000002902297220 */ /* 0x000fe20000410000 */
[----:B------:R-:W2:Y:S01]  /*c940*/  LDSM.16.MT88.4 R132, [R212+0xa000] ;  /* 0x00a00000d484783b */ /* 0x000ea20000004200 */
[C---:B------:R-:W-:Y:S01]  /*c950*/  FMUL.FTZ R42, R0.reuse, R42 ;  /* 0x0000002a002a7220 */ /* 0x040fe20000410000 */
[----:B------:R-:W-:Y:S03]  /*c960*/  FMUL.FTZ R43, R0, R43 ;  /* 0x0000002b002b7220 */ /* 0x000fe60000410000 */
[----:B------:R-:W-:Y:S01]  /*c970*/  MUFU.EX2 R245, R245 ;  /* 0x000000f500f57308 */ /* 0x000fe20000000800 */
[C---:B------:R-:W-:Y:S01]  /*c980*/  FMUL.FTZ R44, R2.reuse, R44 ;  /* 0x0000002c022c7220 */ /* 0x040fe20000410000 */
[----:B------:R-:W-:Y:S01]  /*c990*/  FMUL.FTZ R45, R2, R45 ;  /* 0x0000002d022d7220 */ /* 0x000fe20000410000 */
[C---:B------:R-:W-:Y:S01]  /*c9a0*/  FMUL.FTZ R46, R0.reuse, R46 ;  /* 0x0000002e002e7220 */ /* 0x040fe20000410000 */
[----:B------:R-:W-:Y:S01]  /*c9b0*/  FMUL.FTZ R47, R0, R47 ;  /* 0x0000002f002f7220 */ /* 0x000fe20000410000 */
[----:B------:R-:W4:Y:S01]  /*c9c0*/  LDSM.16.MT88.4 R136, [R215+0xb000] ;  /* 0x00b00000d788783b */ /* 0x000f220000004200 */
[C---:B------:R-:W-:Y:S01]  /*c9d0*/  FMUL.FTZ R48, R164.reuse, R48 ;  /* 0x00000030a4307220 */ /* 0x040fe20000410000 */
[----:B------:R-:W-:Y:S03]  /*c9e0*/  FMUL.FTZ R49, R164, R49 ;  /* 0x00000031a4317220 */ /* 0x000fe60000410000 */
[----:B------:R-:W5:Y:S01]  /*c9f0*/  MUFU.EX2 R242, R242 ;  /* 0x000000f200f27308 */ /* 0x000f620000000800 */
[----:B---3--:R-:W-:Y:S01]  /*ca00*/  F2FP.F16.F32.PACK_AB R157, R238, R240 ;  /* 0x000000f0ee9d723e */ /* 0x008fe200000000ff */
[C---:B------:R-:W-:Y:S01]  /*ca10*/  FMUL.FTZ R50, R3.reuse, R50 ;  /* 0x0000003203327220 */ /* 0x040fe20000410000 */
[C---:B------:R-:W-:Y:S01]  /*ca20*/  FMUL.FTZ R51, R3.reuse, R51 ;  /* 0x0000003303337220 */ /* 0x040fe20000410000 */
[C---:B------:R-:W-:Y:S01]  /*ca30*/  FMUL.FTZ R52, R164.reuse, R52 ;  /* 0x00000034a4347220 */ /* 0x040fe20000410000 */
[----:B------:R-:W-:Y:S01]  /*ca40*/  FMUL.FTZ R53, R164, R53 ;  /* 0x00000035a4357220 */ /* 0x000fe20000410000 */
        /* <DEDUP_REMOVED lines=10> */
[----:B------:R-:W3:Y:S01]  /*caf0*/  MUFU.EX2 R236, R236 ;  /* 0x000000ec00ec7308 */ /* 0x000ee20000000800 */
[----:B-----5:R-:W-:Y:S01]  /*cb00*/  F2FP.F16.F32.PACK_AB R158, R242, R245 ;  /* 0x000000f5f29e723e */ /* 0x020fe200000000ff */
        /* <DEDUP_REMOVED lines=14> */
[----:B------:R-:W5:Y:S01]  /*cbf0*/  MUFU.EX2 R234, R234 ;  /* 0x000000ea00ea7308 */ /* 0x000f620000000800 */
[----:B---3--:R-:W-:Y:S01]  /*cc00*/  F2FP.F16.F32.PACK_AB R159, R236, R243 ;  /* 0x000000f3ec9f723e */ /* 0x008fe200000000ff */
[C---:B------:R-:W-:Y:S01]  /*cc10*/  FMUL.FTZ R76, R2.reuse, R76 ;  /* 0x0000004c024c7220 */ /* 0x040fe20000410000 */
[----:B------:R-:W-:Y:S01]  /*cc20*/  FMUL.FTZ R77, R2, R77 ;  /* 0x0000004d024d7220 */ /* 0x000fe20000410000 */
[C---:B------:R-:W-:Y:S01]  /*cc30*/  FMUL.FTZ R78, R0.reuse, R78 ;  /* 0x0000004e004e7220 */ /* 0x040fe20000410000 */
[----:B------:R-:W-:Y:S01]  /*cc40*/  FMUL.FTZ R79, R0, R79 ;  /* 0x0000004f004f7220 */ /* 0x000fe20000410000 */
[C---:B------:R-:W-:Y:S01]  /*cc50*/  FMUL.FTZ R80, R164.reuse, R80 ;  /* 0x00000050a4507220 */ /* 0x040fe20000410000 */
[C---:B------:R-:W-:Y:S01]  /*cc60*/  FMUL.FTZ R81, R164.reuse, R81 ;  /* 0x00000051a4517220 */ /* 0x040fe20000410000 */
[-C--:B------:R-:W-:Y:S02]  /*cc70*/  HMMA.16816.F32 R4, R156, R20.reuse, R4 ;  /* 0x000000149c04723c */ /* 0x080fe40000001804 */
[----:B------:R-:W-:Y:S03]  /*cc80*/  MUFU.EX2 R207, R207 ;  /* 0x000000cf00cf7308 */ /* 0x000fe60000000800 */
[C---:B------:R-:W-:Y:S01]  /*cc90*/  FMUL.FTZ R82, R3.reuse, R82 ;  /* 0x0000005203527220 */ /* 0x040fe20000410000 */
[C---:B------:R-:W-:Y:S01]  /*cca0*/  FMUL.FTZ R83, R3.reuse, R83 ;  /* 0x0000005303537220 */ /* 0x040fe20000410000 */
[C---:B------:R-:W-:Y:S01]  /*ccb0*/  FMUL.FTZ R100, R164.reuse, R100 ;  /* 0x00000064a4647220 */ /* 0x040fe20000410000 */
[----:B------:R-:W-:Y:S04]  /*ccc0*/  FMUL.FTZ R101, R164, R101 ;  /* 0x00000065a4657220 */ /* 0x000fe80000410000 */
[----:B------:R-:W3:Y:S01]  /*ccd0*/  MUFU.EX2 R205, R205 ;  /* 0x000000cd00cd7308 */ /* 0x000ee20000000800 */
[----:B-----5:R-:W-:Y:S01]  /*cce0*/  F2FP.F16.F32.PACK_AB R160, R234, R241 ;  /* 0x000000f1eaa0723e */ /* 0x020fe200000000ff */
[C---:B------:R-:W-:Y:S01]  /*ccf0*/  FMUL.FTZ R102, R3.reuse, R102 ;  /* 0x0000006603667220 */ /* 0x040fe20000410000 */
[----:B------:R-:W-:Y:S01]  /*cd00*/  FMUL.FTZ R103, R3, R103 ;  /* 0x0000006703677220 */ /* 0x000fe20000410000 */
[C---:B------:R-:W-:Y:S01]  /*cd10*/  FMUL.FTZ R104, R2.reuse, R104 ;  /* 0x0000006802687220 */ /* 0x040fe20000410000 */
[----:B------:R-:W-:Y:S01]  /*cd20*/  FMUL.FTZ R105, R2, R105 ;  /* 0x0000006902697220 */ /* 0x000fe20000410000 */
[C---:B------:R-:W-:Y:S04]  /*cd30*/  FMUL.FTZ R106, R0.reuse, R106 ;  /* 0x0000006a006a7220 */ /* 0x040fe80000410000 */
[----:B------:R-:W-:Y:S01]  /*cd40*/  MUFU.EX2 R239, R239 ;  /* 0x000000ef00ef7308 */ /* 0x000fe20000000800 */
[----:B------:R-:W-:Y:S01]  /*cd50*/  FMUL.FTZ R107, R0, R107 ;  /* 0x0000006b006b7220 */ /* 0x000fe20000410000 */
[C---:B------:R-:W-:Y:S01]  /*cd60*/  FMUL.FTZ R108, R2.reuse, R108 ;  /* 0x0000006c026c7220 */ /* 0x040fe20000410000 */
[----:B------:R-:W-:Y:S01]  /*cd70*/  FMUL.FTZ R109, R2, R109 ;  /* 0x0000006d026d7220 */ /* 0x000fe20000410000 */
[C---:B------:R-:W-:Y:S01]  /*cd80*/  FMUL.FTZ R110, R0.reuse, R110 ;  /* 0x0000006e006e7220 */ /* 0x040fe20000410000 */
[----:B------:R-:W-:Y:S01]  /*cd90*/  FMUL.FTZ R111, R0, R111 ;  /* 0x0000006f006f7220 */ /* 0x000fe20000410000 */
[C---:B------:R-:W-:Y:S01]  /*cda0*/  FMUL.FTZ R112, R164.reuse, R112 ;  /* 0x00000070a4707220 */ /* 0x040fe20000410000 */
[C---:B------:R-:W-:Y:S03]  /*cdb0*/  FMUL.FTZ R113, R164.reuse, R113 ;  /* 0x00000071a4717220 */ /* 0x040fe60000410000 */
        /* <DEDUP_REMOVED lines=32> */
[----:B------:R-:W5:Y:S01]  /*cfc0*/  MUFU.EX2 R154, R191 ;  /* 0x000000bf009a7308 */ /* 0x000f620000000800 */
[----:B---3--:R-:W-:Y:S01]  /*cfd0*/  F2FP.F16.F32.PACK_AB R163, R171, R204 ;  /* 0x000000ccaba3723e */ /* 0x008fe200000000ff */
[--C-:B------:R-:W-:Y:S01]  /*cfe0*/  FFMA.FTZ R251, R251, UR4, -R176.reuse ;  /* 0x00000004fbfb7c23 */ /* 0x100fe200080108b0 */
[--C-:B------:R-:W-:Y:S01]  /*cff0*/  FFMA.FTZ R250, R250, UR4, -R176.reuse ;  /* 0x00000004fafa7c23 */ /* 0x100fe200080108b0 */
[--C-:B------:R-:W-:Y:S01]  /*d000*/  FFMA.FTZ R252, R252, UR4, -R177.reuse ;  /* 0x00000004fcfc7c23 */ /* 0x100fe200080108b1 */
[--C-:B------:R-:W-:Y:S01]  /*d010*/  FFMA.FTZ R246, R246, UR4, -R177.reuse ;  /* 0x00000004f6f67c23 */ /* 0x100fe200080108b1 */
[--C-:B------:R-:W-:Y:S01]  /*d020*/  FFMA.FTZ R249, R249, UR4, -R176.reuse ;  /* 0x00000004f9f97c23 */ /* 0x100fe200080108b0 */
[--C-:B------:R-:W-:Y:S01]  /*d030*/  FFMA.FTZ R170, R170, UR4, -R177.reuse ;  /* 0x00000004aaaa7c23 */ /* 0x100fe200080108b1 */
[C---:B------:R-:W-:Y:S02]  /*d040*/  HMMA.16816.F32 R8, R160.reuse, R20, R8 ;  /* 0x00000014a008723c */ /* 0x040fe40000001808 */
[----:B------:R-:W-:Y:S02]  /*d050*/  MUFU.EX2 R153, R198 ;  /* 0x000000c600997308 */ /* 0x000fe40000000800 */
[----:B------:R-:W-:Y:S01]  /*d060*/  FFMA.FTZ R176, R248, UR4, -R176 ;  /* 0x00000004f8b07c23 */ /* 0x000fe200080108b0 */
[----:B------:R-:W-:Y:S01]  /*d070*/  FFMA.FTZ R177, R169, UR4, -R177 ;  /* 0x00000004a9b17c23 */ /* 0x000fe200080108b1 */
[-C--:B------:R-:W-:Y:S06]  /*d080*/  HMMA.16816.F32 R12, R160, R22.reuse, R12 ;  /* 0x00000016a00c723c */ /* 0x080fec000000180c */
[----:B------:R3:W2:Y:S01]  /*d090*/  MUFU.EX2 R155, R190 ;  /* 0x000000be009b7308 */ /* 0x0006a20000000800 */
[C---:B------:R-:W-:Y:S01]  /*d0a0*/  FMUL.FTZ R20, R164.reuse, R144 ;  /* 0x00000090a4147220 */ /* 0x040fe20000410000 */
[C---:B------:R-:W-:Y:S04]  /*d0b0*/  HMMA.16816.F32 R16, R156.reuse, R22, R16 ;  /* 0x000000169c10723c */ /* 0x040fe80000001810 */
[----:B------:R-:W-:Y:S04]  /*d0c0*/  FMUL.FTZ R21, R164, R145 ;  /* 0x00000091a4157220 */ /* 0x000fe80000410000 */
[----:B------:R1:W-:Y:S03]  /*d0d0*/  MUFU.EX2 R144, R197 ;  /* 0x000000c500907308 */ /* 0x0003e60000000800 */
[C---:B------:R-:W-:Y:S01]  /*d0e0*/  FMUL.FTZ R22, R3.reuse, R146 ;  /* 0x0000009203167220 */ /* 0x040fe20000410000 */
[C---:B------:R-:W-:Y:S01]  /*d0f0*/  FMUL.FTZ R23, R3.reuse, R147 ;  /* 0x0000009303177220 */ /* 0x040fe20000410000 */
[C---:B------:R-:W-:Y:S01]  /*d100*/  FMUL.FTZ R124, R2.reuse, R124 ;  /* 0x0000007c027c7220 */ /* 0x040fe20000410000 */
[----:B------:R-:W-:Y:S01]  /*d110*/  FMUL.FTZ R125, R2, R125 ;  /* 0x0000007d027d7220 */ /* 0x000fe20000410000 */
[C---:B------:R-:W-:Y:S01]  /*d120*/  FMUL.FTZ R126, R0.reuse, R126 ;  /* 0x0000007e007e7220 */ /* 0x040fe20000410000 */
[----:B---3--:R-:W-:Y:S03]  /*d130*/  LDSM.16.MT88.4 R188, [R215+0xb800] ;  /* 0x00b80000d7bc783b */ /* 0x008fe60000004200 */
[-C--:B------:R-:W-:Y:S01]  /*d140*/  HMMA.16816.F32 R20, R156, R172.reuse, R20 ;  /* 0x000000ac9c14723c */ /* 0x080fe20000001814 */
[----:B------:R3:W-:Y:S02]  /*d150*/  MUFU.EX2 R145, R183 ;  /* 0x000000b700917308 */ /* 0x0007e40000000800 */
[----:B------:R-:W-:Y:S01]  /*d160*/  FMUL.FTZ R127, R0, R127 ;  /* 0x0000007f007f7220 */ /* 0x000fe20000410000 */
[C---:B------:R-:W-:Y:S01]  /*d170*/  FMUL.FTZ R128, R164.reuse, R128 ;  /* 0x00000080a4807220 */ /* 0x040fe20000410000 */
[----:B------:R-:W-:Y:S01]  /*d180*/  FMUL.FTZ R129, R164, R129 ;  /* 0x00000081a4817220 */ /* 0x000fe20000410000 */
[C---:B------:R-:W-:Y:S01]  /*d190*/  HMMA.16816.F32 R24, R160.reuse, R172, R24 ;  /* 0x000000aca018723c */ /* 0x040fe20000001818 */
[----:B-1----:R-:W-:Y:S04]  /*d1a0*/  LDSM.16.MT88.4 R196, [R213+0xb800] ;  /* 0x00b80000d5c4783b */ /* 0x002fe80000004200 */
[----:B------:R-:W1:Y:S01]  /*d1b0*/  MUFU.EX2 R146, R178 ;  /* 0x000000b200927308 */ /* 0x000e620000000800 */
[C---:B------:R-:W-:Y:S01]  /*d1c0*/  FMUL.FTZ R130, R3.reuse, R130 ;  /* 0x0000008203827220 */ /* 0x040fe20000410000 */
[-C--:B------:R-:W-:Y:S04]  /*d1d0*/  HMMA.16816.F32 R28, R160, R174.reuse, R28 ;  /* 0x000000aea01c723c */ /* 0x080fe8000000181c */
[----:B-----5:R-:W-:Y:S02]  /*d1e0*/  F2FP.F16.F32.PACK_AB R172, R154, R152 ;  /* 0x000000989aac723e */ /* 0x020fe400000000ff */
[C---:B------:R-:W-:Y:S01]  /*d1f0*/  HMMA.16816.F32 R32, R156.reuse, R174, R32 ;  /* 0x000000ae9c20723c */ /* 0x040fe20000001820 */
[----:B---3--:R-:W-:Y:S01]  /*d200*/  LDSM.16.MT88.4 R180, [R213+0xa800] ;  /* 0x00a80000d5b4783b */ /* 0x008fe20000004200 */
[----:B------:R-:W3:Y:S03]  /*d210*/  MUFU.EX2 R147, R179 ;  /* 0x000000b300937308 */ /* 0x000ee60000000800 */
[----:B------:R-:W-:Y:S01]  /*d220*/  FMUL.FTZ R131, R3, R131 ;  /* 0x0000008303837220 */ /* 0x000fe20000410000 */
[-C--:B------:R-:W-:Y:S06]  /*d230*/  HMMA.16816.F32 R36, R156, R148.reuse, R36 ;  /* 0x000000949c24723c */ /* 0x080fec0000001824 */
[----:B------:R-:W-:Y:S01]  /*d240*/  MUFU.EX2 R251, R251 ;  /* 0x000000fb00fb7308 */ /* 0x000fe20000000800 */
[----:B--2---:R-:W-:Y:S01]  /*d250*/  F2FP.F16.F32.PACK_AB R173, R155, R153 ;  /* 0x000000999bad723e */ /* 0x004fe200000000ff */
[C---:B------:R-:W-:Y:S04]  /*d260*/  HMMA.16816.F32 R40, R160.reuse, R148, R40 ;  /* 0x00000094a028723c */ /* 0x040fe80000001828 */
[----:B-1----:R-:W-:Y:S02]  /*d270*/  F2FP.F16.F32.PACK_AB R174, R146, R144 ;  /* 0x0000009092ae723e */ /* 0x002fe400000000ff */
[-C--:B------:R-:W-:Y:S02]  /*d280*/  HMMA.16816.F32 R44, R160, R150.reuse, R44 ;  /* 0x00000096a02c723c */ /* 0x080fe4000000182c */
[----:B------:R-:W1:Y:S03]  /*d290*/  MUFU.EX2 R250, R250 ;  /* 0x000000fa00fa7308 */ /* 0x000e660000000800 */
[----:B---3--:R-:W-:Y:S01]  /*d2a0*/  F2FP.F16.F32.PACK_AB R175, R147, R145 ;  /* 0x0000009193af723e */ /* 0x008fe200000000ff */
[C---:B------:R-:W-:Y:S01]  /*d2b0*/  HMMA.16816.F32 R48, R156.reuse, R150, R48 ;  /* 0x000000969c30723c */ /* 0x040fe20000001830 */
[----:B------:R-:W-:Y:S05]  /*d2c0*/  LDSM.16.MT88.4 R148, [R215+0xa800] ;  /* 0x00a80000d794783b */ /* 0x000fea0000004200 */
[----:B------:R-:W-:Y:S01]  /*d2d0*/  MUFU.EX2 R252, R252 ;  /* 0x000000fc00fc7308 */ /* 0x000fe20000000800 */
[----:B------:R-:W-:Y:S01]  /*d2e0*/  FFMA.FTZ R247, R164, R235, R247 ;  /* 0x000000eba4f77223 */ /* 0x000fe200000100f7 */
[-C--:B------:R-:W-:Y:S08]  /*d2f0*/  HMMA.16816.F32 R52, R156, R132.reuse, R52 ;  /* 0x000000849c34723c */ /* 0x080ff00000001834 */
[----:B------:R-:W-:Y:S01]  /*d300*/  MUFU.EX2 R246, R246 ;  /* 0x000000f600f67308 */ /* 0x000fe20000000800 */
[C---:B------:R-:W-:Y:S04]  /*d310*/  HMMA.16816.F32 R56, R160.reuse, R132, R56 ;  /* 0x00000084a038723c */ /* 0x040fe80000001838 */
[----:B------:R-:W-:Y:S02]  /*d320*/  FFMA.FTZ R240, R3, R232, R240 ;  /* 0x000000e803f07223 */ /* 0x000fe400000100f0 */
[-C--:B------:R-:W-:Y:S03]  /*d330*/  HMMA.16816.F32 R60, R160, R134.reuse, R60 ;  /* 0x00000086a03c723c */ /* 0x080fe6000000183c */
[----:B------:R-:W-:Y:S02]  /*d340*/  MUFU.EX2 R249, R249 ;  /* 0x000000f900f97308 */ /* 0x000fe40000000800 */
[----:B------:R-:W-:Y:S01]  /*d350*/  FFMA.FTZ R241, R2, R233, R241 ;  /* 0x000000e902f17223 */ /* 0x000fe200000100f1 */
[C---:B------:R-:W-:Y:S01]  /*d360*/  HMMA.16816.F32 R64, R156.reuse, R134, R64 ;  /* 0x000000869c40723c */ /* 0x040fe20000001840 */
[----:B------:R-:W2:Y:S06]  /*d370*/  LDSM.16.MT88.4 R132, [R213+0xb000] ;  /* 0x00b00000d584783b */ /* 0x000eac0000004200 */
[----:B------:R1:W3:Y:S01]  /*d380*/  MUFU.EX2 R248, R176 ;  /* 0x000000b000f87308 */ /* 0x0002e20000000800 */
[----:B------:R-:W-:Y:S01]  /*d390*/  FFMA.FTZ R207, R0, R225, R207 ;  /* 0x000000e100cf7223 */ /* 0x000fe200000100cf */
[-C--:B----4-:R-:W-:Y:S08]  /*d3a0*/  HMMA.16816.F32 R68, R156, R136.reuse, R68 ;  /* 0x000000889c44723c */ /* 0x090ff00000001844 */
[----:B------:R-:W-:Y:S01]  /*d3b0*/  MUFU.EX2 R170, R170 ;  /* 0x000000aa00aa7308 */ /* 0x000fe20000000800 */
[C---:B------:R-:W-:Y:S04]  /*d3c0*/  HMMA.16816.F32 R72, R160.reuse, R136, R72 ;  /* 0x00000088a048723c */ /* 0x040fe80000001848 */
[----:B------:R-:W-:Y:S02]  /*d3d0*/  FADD.FTZ R244, R244, R247 ;  /* 0x000000f7f4f47221 */ /* 0x000fe40000010000 */
[-C--:B------:R-:W-:Y:S03]  /*d3e0*/  HMMA.16816.F32 R76, R160, R138.reuse, R76 ;  /* 0x0000008aa04c723c */ /* 0x080fe6000000184c */
[----:B------:R4:W5:Y:S02]  /*d3f0*/  MUFU.EX2 R169, R177 ;  /* 0x000000b100a97308 */ /* 0x0009640000000800 */
[----:B-1----:R-:W-:Y:S01]  /*d400*/  F2FP.F16.F32.PACK_AB R176, R250, R251 ;  /* 0x000000fbfab0723e */ /* 0x002fe200000000ff */
[C---:B------:R-:W-:Y:S01]  /*d410*/  HMMA.16816.F32 R80, R156.reuse, R138, R80 ;  /* 0x0000008a9c50723c */ /* 0x040fe20000001850 */
[----:B------:R-:W1:Y:S04]  /*d420*/  LDSM.16.MT88.4 R136, [R212+0xb000] ;  /* 0x00b00000d488783b */ /* 0x000e680000004200 */
[----:B---3--:R-:W-:Y:S01]  /*d430*/  F2FP.F16.F32.PACK_AB R178, R248, R249 ;  /* 0x000000f9f8b2723e */ /* 0x008fe200000000ff */
[-C--:B------:R-:W-:Y:S05]  /*d440*/  HMMA.16816.F32 R84, R156, R140.reuse, R84 ;  /* 0x0000008c9c54723c */ /* 0x080fea0000001854 */
[----:B------:R-:W-:Y:S01]  /*d450*/  FADD.FTZ R240, R238, R240 ;  /* 0x000000f0eef07221 */ /* 0x000fe20000010000 */
[C---:B------:R-:W-:Y:S05]  /*d460*/  HMMA.16816.F32 R88, R160.reuse, R140, R88 ;  /* 0x0000008ca058723c */ /* 0x040fea0000001858 */
[----:B----4-:R-:W-:Y:S01]  /*d470*/  F2FP.F16.F32.PACK_AB R177, R246, R252 ;  /* 0x000000fcf6b1723e */ /* 0x010fe200000000ff */
[-C--:B------:R-:W-:Y:S05]  /*d480*/  HMMA.16816.F32 R92, R160, R142.reuse, R92 ;  /* 0x0000008ea05c723c */ /* 0x080fea000000185c */
[----:B-----5:R-:W-:Y:S01]  /*d490*/  F2FP.F16.F32.PACK_AB R179, R169, R170 ;  /* 0x000000aaa9b3723e */ /* 0x020fe200000000ff */
        /* <DEDUP_REMOVED lines=10> */
[----:B------:R-:W-:Y:S01]  /*d540*/  FADD.FTZ R239, R239, R234 ;  /* 0x000000eaefef7221 */ /* 0x000fe20000010000 */
[-C--:B-1----:R-:W-:Y:S05]  /*d550*/  HMMA.16816.F32 R116, R156, R136.reuse, R116 ;  /* 0x000000889c74723c */ /* 0x082fea0000001874 */
[----:B------:R-:W-:Y:S01]  /*d560*/  FADD.FTZ R204, R204, R207 ;  /* 0x000000cfcccc7221 */ /* 0x000fe20000010000 */
[C---:B------:R-:W-:Y:S05]  /*d570*/  HMMA.16816.F32 R120, R160.reuse, R136, R120 ;  /* 0x00000088a078723c */ /* 0x040fea0000001878 */
[----:B------:R-:W-:Y:S01]  /*d580*/  FADD.FTZ R245, R242, R245 ;  /* 0x000000f5f2f57221 */ /* 0x000fe20000010000 */
[-C--:B------:R-:W-:Y:S05]  /*d590*/  HMMA.16816.F32 R124, R160, R138.reuse, R124 ;  /* 0x0000008aa07c723c */ /* 0x080fea000000187c */
[----:B------:R-:W-:Y:S01]  /*d5a0*/  FADD.FTZ R243, R236, R243 ;  /* 0x000000f3ecf37221 */ /* 0x000fe20000010000 */
[----:B------:R-:W-:Y:S05]  /*d5b0*/  HMMA.16816.F32 R128, R156, R138, R128 ;  /* 0x0000008a9c80723c */ /* 0x000fea0000001880 */
[----:B------:R-:W-:Y:S01]  /*d5c0*/  FADD.FTZ R206, R206, R239 ;  /* 0x000000efcece7221 */ /* 0x000fe20000010000 */
[-C--:B------:R-:W-:Y:S05]  /*d5d0*/  HMMA.16816.F32 R160, R172, R148.reuse, R4 ;  /* 0x00000094aca0723c */ /* 0x080fea0000001804 */
[----:B------:R-:W-:Y:S01]  /*d5e0*/  FADD.FTZ R171, R171, R204 ;  /* 0x000000ccabab7221 */ /* 0x000fe20000010000 */
[C---:B------:R-:W-:Y:S05]  /*d5f0*/  HMMA.16816.F32 R156, R176.reuse, R148, R8 ;  /* 0x00000094b09c723c */ /* 0x040fea0000001808 */
[----:B------:R-:W-:Y:S01]  /*d600*/  MOV R7, R147 ;  /* 0x0000009300077202 */ /* 0x000fe20000000f00 */
[----:B------:R-:W-:Y:S01]  /*d610*/  FADD.FTZ R251, R251, R206 ;  /* 0x000000cefbfb7221 */ /* 0x000fe20000010000 */
[----:B------:R-:W-:Y:S01]  /*d620*/  MOV R11, R155 ;  /* 0x0000009b000b7202 */ /* 0x000fe20000000f00 */
[----:B------:R-:W-:Y:S03]  /*d630*/  FADD.FTZ R171, R252, R171 ;  /* 0x000000abfcab7221 */ /* 0x000fe60000010000 */
[----:B------:R-:W-:Y:S01]  /*d640*/  MOV R10, R154 ;  /* 0x0000009a000a7202 */ /* 0x000fe20000000f00 */
[----:B------:R-:W-:Y:S01]  /*d650*/  FADD.FTZ R250, R250, R251 ;  /* 0x000000fbfafa7221 */ /* 0x000fe20000010000 */
[----:B------:R-:W-:Y:S01]  /*d660*/  MOV R9, R153 ;  /* 0x0000009900097202 */ /* 0x000fe20000000f00 */
[----:B------:R-:W-:Y:S01]  /*d670*/  FADD.FTZ R171, R246, R171 ;  /* 0x000000abf6ab7221 */ /* 0x000fe20000010000 */
[----:B------:R-:W-:Y:S01]  /*d680*/  MOV R8, R152 ;  /* 0x0000009800087202 */ /* 0x000fe20000000f00 */
[----:B------:R-:W-:Y:S01]  /*d690*/  FADD.FTZ R233, R249, R250 ;  /* 0x000000faf9e97221 */ /* 0x000fe20000010000 */
[-C--:B------:R-:W-:Y:S03]  /*d6a0*/  HMMA.16816.F32 R152, R176, R150.reuse, R12 ;  /* 0x00000096b098723c */ /* 0x080fe6000000180c */
[----:B------:R-:W-:Y:S01]  /*d6b0*/  MOV R6, R146 ;  /* 0x0000009200067202 */ /* 0x000fe20000000f00 */
[----:B------:R-:W-:Y:S01]  /*d6c0*/  FADD.FTZ R245, R8, R245 ;  /* 0x000000f508f57221 */ /* 0x000fe20000010000 */
[----:B------:R-:W-:Y:S01]  /*d6d0*/  MOV R5, R145 ;  /* 0x0000009100057202 */ /* 0x000fe20000000f00 */
[C---:B------:R-:W-:Y:S05]  /*d6e0*/  HMMA.16816.F32 R148, R172.reuse, R150, R16 ;  /* 0x00000096ac94723c */ /* 0x040fea0000001810 */
[----:B------:R-:W-:Y:S01]  /*d6f0*/  MOV R4, R144 ;  /* 0x0000009000047202 */ /* 0x000fe20000000f00 */
[----:B------:R-:W-:Y:S01]  /*d700*/  FADD.FTZ R243, R9, R243 ;  /* 0x000000f309f37221 */ /* 0x000fe20000010000 */
[-C--:B--2---:R-:W-:Y:S04]  /*d710*/  HMMA.16816.F32 R144, R172, R132.reuse, R20 ;  /* 0x00000084ac90723c */ /* 0x084fe80000001814 */
        /* <DEDUP_REMOVED lines=17> */
[----:B------:R-:W-:Y:S01]  /*d830*/  MOV R0, R165 ;  /* 0x000000a500007202 */ /* 0x000fe20000000f00 */
[C---:B------:R-:W-:Y:S05]  /*d840*/  HMMA.16816.F32 R56, R176.reuse, R184, R56 ;  /* 0x000000b8b038723c */ /* 0x040fea0000001838 */
[----:B------:R-:W-:Y:S01]  /*d850*/  MOV R2, R167 ;  /* 0x000000a700027202 */ /* 0x000fe20000000f00 */
[-C--:B------:R-:W-:Y:S05]  /*d860*/  HMMA.16816.F32 R60, R176, R186.reuse, R60 ;  /* 0x000000bab03c723c */ /* 0x080fea000000183c */
[----:B------:R-:W-:Y:S01]  /*d870*/  MOV R171, R168 ;  /* 0x000000a800ab7202 */ /* 0x000fe20000000f00 */
[C---:B------:R-:W-:Y:S05]  /*d880*/  HMMA.16816.F32 R64, R172.reuse, R186, R64 ;  /* 0x000000baac40723c */ /* 0x040fea0000001840 */
[----:B------:R-:W-:Y:S01]  /*d890*/  MOV R3, R166 ;  /* 0x000000a600037202 */ /* 0x000fe20000000f00 */
        /* <DEDUP_REMOVED lines=19> */
.L_x_1087:
        /* <DEDUP_REMOVED lines=8> */
[----:B------:R-:W4:Y:S01]  /*da50*/  SHFL.BFLY PT, R5, R232, 0x2, 0x1f ;  /* 0x0c401f00e8057f89 */ /* 0x000f2200000e0000 */
[----:B------:R-:W5:Y:S03]  /*da60*/  S2UR UR12, SR_CTAID.Y ;  /* 0x00000000000c79c3 */ /* 0x000f660000002600 */
[----:B------:R-:W5:Y:S01]  /*da70*/  SHFL.BFLY PT, R14, R225, 0x2, 0x1f ;  /* 0x0c401f00e10e7f89 */ /* 0x000f6200000e0000 */
[----:B------:R-:W5:Y:S04]  /*da80*/  S2R R2, SR_TID.X ;  /* 0x0000000000027919 */ /* 0x000f680000002100 */
        /* <DEDUP_REMOVED lines=8> */
[----:B------:R-:W-:Y:S01]  /*db10*/  UISETP.NE.AND UP1, UPT, UR5, URZ, UPT ;  /* 0x0000003f0500728c */ /* 0x000fe2000bf25270 */
[----:B----4-:R-:W-:-:S02]  /*db20*/  FADD.FTZ R4, R5, R232 ;  /* 0x000000e805047221 */ /* 0x010fc40000010000 */
[----:B------:R-:W4:Y:S01]  /*db30*/  SHFL.BFLY PT, R11, R8, 0x1, 0x1f ;  /* 0x0c201f00080b7f89 */ /* 0x000f2200000e0000 */
[----:B-----5:R-:W-:-:S03]  /*db40*/  FADD.FTZ R14, R14, R225 ;  /* 0x000000e10e0e7221 */ /* 0x020fc60000010000 */
[----:B------:R-:W5:Y:S04]  /*db50*/  SHFL.BFLY PT, R9, R4, 0x1, 0x1f ;  /* 0x0c201f0004097f89 */ /* 0x000f6800000e0000 */
[----:B------:R-:W2:Y:S01]  /*db60*/  SHFL.BFLY PT, R7, R14, 0x1, 0x1f ;  /* 0x0c201f000e077f89 */ /* 0x000ea200000e0000 */
[----:B---3--:R-:W-:Y:S01]  /*db70*/  FADD.FTZ R10, R3, R10 ;  /* 0x0000000a030a7221 */ /* 0x008fe20000010000 */
[----:B------:R-:W-:Y:S02]  /*db80*/  SHF.R.S32.HI R3, RZ, 0x1f, R2 ;  /* 0x0000001fff037819 */ /* 0x000fe40000011402 */
[----:B-1----:R-:W-:Y:S01]  /*db90*/  SHF.R.S32.HI R5, RZ, 0x1f, R0 ;  /* 0x0000001fff057819 */ /* 0x002fe20000011400 */
[----:B----4-:R-:W-:Y:S01]  /*dba0*/  FADD.FTZ R8, R8, R11 ;  /* 0x0000000b08087221 */ /* 0x010fe20000010000 */
[----:B------:R-:W-:-:S02]  /*dbb0*/  FSETP.NE.FTZ.AND P5, PT, R10, RZ, PT ;  /* 0x000000ff0a00720b */ /* 0x000fc40003fb5000 */
[CC--:B------:R-:W-:Y:S01]  /*dbc0*/  LEA.HI R6, R5.reuse, R0.reuse, RZ, 0x5 ;  /* 0x0000000005067211 */ /* 0x0c0fe200078f28ff */
[----:B-----5:R-:W-:Y:S01]  /*dbd0*/  FADD.FTZ R9, R4, R9 ;  /* 0x0000000904097221 */ /* 0x020fe20000010000 */
[-C--:B------:R-:W-:Y:S02]  /*dbe0*/  LEA.HI R12, R5, R0.reuse, RZ, 0x2 ;  /* 0x00000000050c7211 */ /* 0x080fe400078f10ff */
[----:B------:R-:W-:Y:S01]  /*dbf0*/  FSETP.NE.FTZ.AND P3, PT, R8, RZ, PT ;  /* 0x000000ff0800720b */ /* 0x000fe20003f75000 */
[----:B--2---:R-:W-:Y:S01]  /*dc00*/  FADD.FTZ R7, R14, R7 ;  /* 0x000000070e077221 */ /* 0x004fe20000010000 */
[----:B------:R-:W-:Y:S02]  /*dc10*/  LOP3.LUT R5, R6, 0xffffffe0, RZ, 0xc0, !PT ;  /* 0xffffffe006057812 */ /* 0x000fe400078ec0ff */
[----:B------:R-:W-:Y:S02]  /*dc20*/  LOP3.LUT R11, R12, 0x3ffffffc, RZ, 0xc0, !PT ;  /* 0x3ffffffc0c0b7812 */ /* 0x000fe400078ec0ff */
[-C--:B------:R-:W-:Y:S01]  /*dc30*/  IADD3 R5, -R5, R0.reuse, RZ ;  /* 0x0000000005057210 */ /* 0x080fe20007ffe1ff */
[----:B------:R-:W1:Y:S01]  /*dc40*/  @P5 MUFU.RCP R13, R10 ;  /* 0x0000000a000d5308 */ /* 0x000e620000001000 */
[----:B------:R-:W-:-:S02]  /*dc50*/  IADD3 R11, -R11, R0, RZ ;  /* 0x000000000b0b7210 */ /* 0x000fc40007ffe1ff */
[----:B------:R-:W-:Y:S02]  /*dc60*/  MOV R0, 0x3f800000 ;  /* 0x3f80000000007802 */ /* 0x000fe40000000f00 */
[----:B------:R-:W-:Y:S02]  /*dc70*/  LOP3.LUT P6, RZ, R5, 0x3, RZ, 0xc0, !PT ;  /* 0x0000000305ff7812 */ /* 0x000fe400078cc0ff */
[----:B------:R-:W-:Y:S01]  /*dc80*/  SHF.R.S32.HI R5, RZ, 0x1f, R12 ;  /* 0x0000001fff057819 */ /* 0x000fe2000001140c */
[----:B------:R-:W-:Y:S01]  /*dc90*/  @P5 MUFU.LG2 R10, R10 ;  /* 0x0000000a000a5308 */ /* 0x000fe20000000c00 */
[----:B------:R-:W-:Y:S02]  /*dca0*/  FSETP.NE.FTZ.AND P4, PT, R9, RZ, PT ;  /* 0x000000ff0900720b */ /* 0x000fe40003f95000 */
[----:B------:R-:W-:Y:S02]  /*dcb0*/  LEA.HI R4, R3, R2, RZ, 0x3 ;  /* 0x0000000203047211 */ /* 0x000fe400078f18ff */
[----:B------:R-:W-:-:S02]  /*dcc0*/  FSETP.NE.FTZ.AND P0, PT, R7, RZ, PT ;  /* 0x000000ff0700720b */ /* 0x000fc40003f15000 */
[----:B------:R-:W-:Y:S01]  /*dcd0*/  LOP3.LUT R3, R4, 0xfffffff8, RZ, 0xc0, !PT ;  /* 0xfffffff804037812 */ /* 0x000fe200078ec0ff */
[----:B------:R-:W2:Y:S01]  /*dce0*/  @P3 MUFU.RCP R0, R8 ;  /* 0x0000000800003308 */ /* 0x000ea20000001000 */
[----:B------:R-:W-:Y:S01]  /*dcf0*/  MOV R14, 0x3f800000 ;  /* 0x3f800000000e7802 */ /* 0x000fe20000000f00 */
[----:B-1----:R-:W-:Y:S01]  /*dd00*/  FMUL.FTZ R160, R13, R160 ;  /* 0x000000a00da07220 */ /* 0x002fe20000410000 */
[----:B------:R-:W-:Y:S01]  /*dd10*/  IADD3 R3, -R3, R2, RZ ;  /* 0x0000000203037210 */ /* 0x000fe20007ffe1ff */
[C---:B------:R-:W-:Y:S01]  /*dd20*/  FMUL.FTZ R161, R13.reuse, R161 ;  /* 0x000000a10da17220 */ /* 0x040fe20000410000 */
[----:B------:R-:W-:Y:S01]  /*dd30*/  MOV R2, 0x3f800000 ;  /* 0x3f80000000027802 */ /* 0x000fe20000000f00 */
[C---:B------:R-:W-:Y:S01]  /*dd40*/  FMUL.FTZ R148, R13.reuse, R148 ;  /* 0x000000940d947220 */ /* 0x040fe20000410000 */
[----:B------:R-:W-:Y:S01]  /*dd50*/  SHF.R.S32.HI R6, RZ, 0x5, R6 ;  /* 0x00000005ff067819 */ /* 0x000fe20000011406 */
[----:B------:R-:W1:Y:S01]  /*dd60*/  @P4 MUFU.RCP R14, R9 ;  /* 0x00000009000e4308 */ /* 0x000e620000001000 */
[C---:B------:R-:W-:Y:S01]  /*dd70*/  FMUL.FTZ R149, R13.reuse, R149 ;  /* 0x000000950d957220 */ /* 0x040fe20000410000 */
[C---:B------:R-:W-:Y:S01]  /*dd80*/  FMUL.FTZ R144, R13.reuse, R144 ;  /* 0x000000900d907220 */ /* 0x040fe20000410000 */
[----:B------:R-:W-:Y:S01]  /*dd90*/  LEA R11, R6, R11, 0x9 ;  /* 0x0000000b060b7211 */ /* 0x000fe200078e48ff */
[C---:B------:R-:W-:Y:S01]  /*dda0*/  FMUL.FTZ R145, R13.reuse, R145 ;  /* 0x000000910d917220 */ /* 0x040fe20000410000 */
[C---:B------:R-:W-:Y:S01]  /*ddb0*/  FMUL.FTZ R132, R13.reuse, R132 ;  /* 0x000000840d847220 */ /* 0x040fe20000410000 */
[C---:B------:R-:W-:Y:S01]  /*ddc0*/  FMUL.FTZ R133, R13.reuse, R133 ;  /* 0x000000850d857220 */ /* 0x040fe20000410000 */
[C---:B------:R-:W-:Y:S01]  /*ddd0*/  FMUL.FTZ R36, R13.reuse, R36 ;  /* 0x000000240d247220 */ /* 0x040fe20000410000 */
[----:B------:R-:W3:Y:S01]  /*dde0*/  @P0 MUFU.RCP R2, R7 ;  /* 0x0000000700020308 */ /* 0x000ee20000001000 */
[C---:B--2---:R-:W-:Y:S01]  /*ddf0*/  FMUL.FTZ R156, R0.reuse, R156 ;  /* 0x0000009c009c7220 */ /* 0x044fe20000410000 */
        /* <DEDUP_REMOVED lines=43> */
[----:B------:R-:W-:Y:S01]  /*e0b0*/  IADD3 R5, R0, -R5, RZ ;  /* 0x8000000500057210 */ /* 0x000fe20007ffe0ff */
[C---:B------:R-:W-:Y:S01]  /*e0c0*/  FMUL.FTZ R80, R13.reuse, R80 ;  /* 0x000000500d507220 */ /* 0x040fe20000410000 */
[C---:B------:R-:W-:Y:S01]  /*e0d0*/  FMUL.FTZ R81, R13.reuse, R81 ;  /* 0x000000510d517220 */ /* 0x040fe20000410000 */
[----:B------:R-:W-:Y:S01]  /*e0e0*/  FMUL.FTZ R84, R13, R84 ;  /* 0x000000540d547220 */ /* 0x000fe20000410000 */
[----:B------:R-:W-:Y:S01]  /*e0f0*/  SHF.L.U32 R0, R5, 0x6, RZ ;  /* 0x0000000605007819 */ /* 0x000fe200000006ff */
[----:B------:R-:W-:Y:S01]  /*e100*/  FMUL.FTZ R85, R13, R85 ;  /* 0x000000550d557220 */ /* 0x000fe20000410000 */
[----:B------:R-:W-:Y:S01]  /*e110*/  LOP3.LUT R12, R5, 0x1, RZ, 0xc0, !PT ;  /* 0x00000001050c7812 */ /* 0x000fe200078ec0ff */
[C---:B------:R-:W-:Y:S01]  /*e120*/  FMUL.FTZ R96, R13.reuse, R96 ;  /* 0x000000600d607220 */ /* 0x040fe20000410000 */
[----:B------:R-:W-:Y:S01]  /*e130*/  LOP3.LUT R0, R0, 0x1c0, RZ, 0xc0, !PT ;  /* 0x000001c000007812 */ /* 0x000fe200078ec0ff */
[C---:B------:R-:W-:Y:S01]  /*e140*/  FMUL.FTZ R97, R13.reuse, R97 ;  /* 0x000000610d617220 */ /* 0x040fe20000410000 */
[----:B------:R-:W-:Y:S01]  /*e150*/  ISETP.NE.U32.AND P1, PT, R12, 0x1, PT ;  /* 0x000000010c00780c */ /* 0x000fe20003f25070 */
[C---:B------:R-:W-:Y:S01]  /*e160*/  FMUL.FTZ R100, R13.reuse, R100 ;  /* 0x000000640d647220 */ /* 0x040fe20000410000 */
[----:B------:R-:W-:Y:S01]  /*e170*/  LEA.HI R0, R0, R0, RZ, 0x1d ;  /* 0x0000000000007211 */ /* 0x000fe200078fe8ff */
[C---:B------:R-:W-:Y:S01]  /*e180*/  FMUL.FTZ R101, R13.reuse, R101 ;  /* 0x000000650d657220 */ /* 0x040fe20000410000 */
[C---:B------:R-:W-:Y:S01]  /*e190*/  FMUL.FTZ R112, R13.reuse, R112 ;  /* 0x000000700d707220 */ /* 0x040fe20000410000 */
[----:B------:R-:W-:Y:S01]  /*e1a0*/  FMUL.FTZ R113, R13, R113 ;  /* 0x000000710d717220 */ /* 0x000fe20000410000 */
[----:B------:R-:W-:Y:S01]  /*e1b0*/  LEA R0, R11, R0, 0x1 ;  /* 0x000000000b007211 */ /* 0x000fe200078e08ff */
[C---:B------:R-:W-:Y:S01]  /*e1c0*/  FMUL.FTZ R116, R13.reuse, R116 ;  /* 0x000000740d747220 */ /* 0x040fe20000410000 */
[C---:B------:R-:W-:Y:S01]  /*e1d0*/  FMUL.FTZ R117, R13.reuse, R117 ;  /* 0x000000750d757220 */ /* 0x040fe20000410000 */
[C---:B------:R-:W-:Y:S01]  /*e1e0*/  FMUL.FTZ R128, R13.reuse, R128 ;  /* 0x000000800d807220 */ /* 0x040fe20000410000 */
[----:B------:R-:W-:Y:S01]  /*e1f0*/  FMUL.FTZ R13, R13, R129 ;  /* 0x000000810d0d7220 */ /* 0x000fe20000410000 */
[----:B------:R-:W-:Y:S01]  /*e200*/  LEA R11, R0, UR4, 0x1 ;  /* 0x00000004000b7c11 */ /* 0x000fe2000f8e08ff */
[C---:B-1----:R-:W-:Y:S01]  /*e210*/  FMUL.FTZ R162, R14.reuse, R162 ;  /* 0x000000a20ea27220 */ /* 0x042fe20000410000 */
[C---:B------:R-:W-:Y:S01]  /*e220*/  FMUL.FTZ R163, R14.reuse, R163 ;  /* 0x000000a30ea37220 */ /* 0x040fe20000410000 */
[C---:B------:R-:W-:Y:S01]  /*e230*/  FMUL.FTZ R150, R14.reuse, R150 ;  /* 0x000000960e967220 */ /* 0x040fe20000410000 */
[----:B------:R-:W-:Y:S01]  /*e240*/  F2FP.F16.F32.PACK_AB R128, R13, R128 ;  /* 0x000000800d80723e */ /* 0x000fe200000000ff */
[----:B------:R-:W-:Y:S01]  /*e250*/  FMUL.FTZ R151, R14, R151 ;  /* 0x000000970e977220 */ /* 0x000fe20000410000 */
[C---:B------:R-:W-:Y:S01]  /*e260*/  IADD3 R13, R11.reuse, -0x10, RZ ;  /* 0xfffffff00b0d7810 */ /* 0x040fe20007ffe0ff */
[C---:B---3--:R-:W-:Y:S01]  /*e270*/  FMUL.FTZ R159, R2.reuse, R159 ;  /* 0x0000009f029f7220 */ /* 0x048fe20000410000 */
[----:B------:R-:W-:Y:S01]  /*e280*/  @P1 IADD3 R13, R11, 0x10, RZ ;  /* 0x000000100b0d1810 */ /* 0x000fe20007ffe0ff */
[C---:B------:R-:W-:Y:S01]  /*e290*/  FMUL.FTZ R158, R2.reuse, R158 ;  /* 0x0000009e029e7220 */ /* 0x040fe20000410000 */
[----:B------:R-:W-:Y:S01]  /*e2a0*/  R2P PR, R5, 0x6 ;  /* 0x0000000605007804 */ /* 0x000fe20000000000 */
[C---:B------:R-:W-:Y:S01]  /*e2b0*/  FMUL.FTZ R155, R2.reuse, R155 ;  /* 0x0000009b029b7220 */ /* 0x040fe20000410000 */
[----:B------:R-:W-:Y:S01]  /*e2c0*/  MOV R0, 0x20 ;  /* 0x0000002000007802 */ /* 0x000fe20000000f00 */
[----:B------:R-:W-:Y:S01]  /*e2d0*/  FMUL.FTZ R154, R2, R154 ;  /* 0x0000009a029a7220 */ /* 0x000fe20000410000 */
[C---:B------:R-:W-:Y:S01]  /*e2e0*/  FMUL.FTZ R146, R14.reuse, R146 ;  /* 0x000000920e927220 */ /* 0x040fe20000410000 */
[C---:B------:R-:W-:Y:S01]  /*e2f0*/  FMUL.FTZ R147, R14.reuse, R147 ;  /* 0x000000930e937220 */ /* 0x040fe20000410000 */
[C---:B------:R-:W-:Y:S01]  /*e300*/  FMUL.FTZ R134, R14.reuse, R134 ;  /* 0x000000860e867220 */ /* 0x040fe20000410000 */
[----:B------:R-:W-:Y:S01]  /*e310*/  FMUL.FTZ R135, R14, R135 ;  /* 0x000000870e877220 */ /* 0x000fe20000410000 */
[----:B------:R-:W-:Y:S01]  /*e320*/  F2FP.F16.F32.PACK_AB R160, R161, R160 ;  /* 0x000000a0a1a0723e */ /* 0x000fe200000000ff */
[C---:B------:R-:W-:Y:S01]  /*e330*/  FMUL.FTZ R143, R2.reuse, R143 ;  /* 0x0000008f028f7220 */ /* 0x040fe20000410000 */
[----:B------:R-:W-:Y:S01]  /*e340*/  F2FP.F16.F32.PACK_AB R162, R163, R162 ;  /* 0x000000a2a3a2723e */ /* 0x000fe200000000ff */
[----:B------:R-:W-:Y:S01]  /*e350*/  FMUL.FTZ R142, R2, R142 ;  /* 0x0000008e028e7220 */ /* 0x000fe20000410000 */
[----:B------:R-:W-:Y:S01]  /*e360*/  SEL R0, R0, 0xffffffe0, !P1 ;  /* 0xffffffe000007807 */ /* 0x000fe20004800000 */
[C---:B------:R-:W-:Y:S01]  /*e370*/  FMUL.FTZ R139, R2.reuse, R139 ;  /* 0x0000008b028b7220 */ /* 0x040fe20000410000 */
[----:B------:R-:W-:Y:S01]  /*e380*/  MOV R12, 0x40 ;  /* 0x00000040000c7802 */ /* 0x000fe20000000f00 */
[----:B------:R-:W-:Y:S01]  /*e390*/  FMUL.FTZ R138, R2, R138 ;  /* 0x0000008a028a7220 */ /* 0x000fe20000410000 */
[----:B------:R-:W-:Y:S01]  /*e3a0*/  F2FP.F16.F32.PACK_AB R148, R149, R148 ;  /* 0x000000949594723e */ /* 0x000fe200000000ff */
[C---:B------:R-:W-:Y:S01]  /*e3b0*/  FMUL.FTZ R38, R14.reuse, R38 ;  /* 0x000000260e267220 */ /* 0x040fe20000410000 */
[----:B------:R-:W-:Y:S01]  /*e3c0*/  F2FP.F16.F32.PACK_AB R150, R151, R150 ;  /* 0x000000969796723e */ /* 0x000fe200000000ff */
[C---:B------:R-:W-:Y:S01]  /*e3d0*/  FMUL.FTZ R39, R14.reuse, R39 ;  /* 0x000000270e277220 */ /* 0x040fe20000410000 */
[----:B------:R-:W-:Y:S01]  /*e3e0*/  F2FP.F16.F32.PACK_AB R156, R157, R156 ;  /* 0x0000009c9d9c723e */ /* 0x000fe200000000ff */
[C---:B------:R-:W-:Y:S01]  /*e3f0*/  FMUL.FTZ R50, R14.reuse, R50 ;  /* 0x000000320e327220 */ /* 0x040fe20000410000 */
[----:B------:R-:W-:Y:S01]  /*e400*/  F2FP.F16.F32.PACK_AB R158, R159, R158 ;  /* 0x0000009e9f9e723e */ /* 0x000fe200000000ff */
[----:B------:R-:W-:Y:S01]  /*e410*/  FMUL.FTZ R51, R14, R51 ;  /* 0x000000330e337220 */ /* 0x000fe20000410000 */
[----:B------:R-:W-:Y:S01]  /*e420*/  F2FP.F16.F32.PACK_AB R152, R153, R152 ;  /* 0x000000989998723e */ /* 0x000fe200000000ff */
[C---:B------:R-:W-:Y:S01]  /*e430*/  FMUL.FTZ R43, R2.reuse, R43 ;  /* 0x0000002b022b7220 */ /* 0x040fe20000410000 */
[----:B------:R-:W-:Y:S01]  /*e440*/  F2FP.F16.F32.PACK_AB R154, R155, R154 ;  /* 0x0000009a9b9a723e */ /* 0x000fe200000000ff */
[C---:B------:R-:W-:Y:S01]  /*e450*/  FMUL.FTZ R42, R2.reuse, R42 ;  /* 0x0000002a022a7220 */ /* 0x040fe20000410000 */
[----:B------:R-:W-:Y:S01]  /*e460*/  F2FP.F16.F32.PACK_AB R144, R145, R144 ;  /* 0x000000909190723e */ /* 0x000fe200000000ff */
[----:B------:R-:W-:Y:S01]  /*e470*/  STS [R11], R160 ;  /* 0x000000a00b007388 */ /* 0x000fe20000000800 */
[----:B------:R-:W-:Y:S01]  /*e480*/  F2FP.F16.F32.PACK_AB R146, R147, R146 ;  /* 0x000000929392723e */ /* 0x000fe200000000ff */
[----:B------:R-:W-:Y:S01]  /*e490*/  FMUL.FTZ R47, R2, R47 ;  /* 0x0000002f022f7220 */ /* 0x000fe20000410000 */
[----:B------:R-:W-:Y:S01]  /*e4a0*/  IADD3 R5, R11, R0, RZ ;  /* 0x000000000b057210 */ /* 0x000fe20007ffe0ff */
[----:B------:R-:W-:Y:S01]  /*e4b0*/  STS [R11+0x400], R162 ;  /* 0x000400a20b007388 */ /* 0x000fe20000000800 */
[----:B------:R-:W-:Y:S01]  /*e4c0*/  SEL R12, R12, 0xffffffc0, !P2 ;  /* 0xffffffc00c0c7807 */ /* 0x000fe20005000000 */
        /* <DEDUP_REMOVED lines=18> */
[----:B------:R-:W-:Y:S01]  /*e5f0*/  F2FP.F16.F32.PACK_AB R38, R39, R38 ;  /* 0x000000262726723e */ /* 0x000fe200000000ff */
[----:B------:R-:W-:Y:S01]  /*e600*/  STS [R13+0x2000], R152 ;  /* 0x002000980d007388 */ /* 0x000fe20000000800 */
[----:B------:R-:W-:Y:S01]  /*e610*/  IADD3 R17, R11, R12, RZ ;  /* 0x0000000c0b117210 */ /* 0x000fe20007ffe0ff */
[C---:B------:R-:W-:Y:S01]  /*e620*/  FMUL.FTZ R58, R2.reuse, R58 ;  /* 0x0000003a023a7220 */ /* 0x040fe20000410000 */
[----:B------:R-:W-:Y:S01]  /*e630*/  F2FP.F16.F32.PACK_AB R48, R49, R48 ;  /* 0x000000303130723e */ /* 0x000fe200000000ff */
[----:B------:R-:W-:Y:S01]  /*e640*/  STS [R13+0x2400], R154 ;  /* 0x0024009a0d007388 */ /* 0x000fe20000000800 */
[----:B------:R-:W-:Y:S01]  /*e650*/  F2FP.F16.F32.PACK_AB R50, R51, R50 ;  /* 0x000000323332723e */ /* 0x000fe200000000ff */
[----:B------:R-:W-:Y:S01]  /*e660*/  FMUL.FTZ R63, R2, R63 ;  /* 0x0000003f023f7220 */ /* 0x000fe20000410000 */
[----:B------:R-:W-:Y:S01]  /*e670*/  IADD3 R19, R12, R13, RZ ;  /* 0x0000000d0c137210 */ /* 0x000fe20007ffe0ff */
[----:B------:R-:W-:Y:S01]  /*e680*/  STS [R5], R144 ;  /* 0x0000009005007388 */ /* 0x000fe20000000800 */
[----:B------:R-:W-:Y:S01]  /*e690*/  FMUL.FTZ R62, R2, R62 ;  /* 0x0000003e023e7220 */ /* 0x000fe20000410000 */
[----:B------:R-:W-:Y:S01]  /*e6a0*/  F2FP.F16.F32.PACK_AB R40, R41, R40 ;  /* 0x000000282928723e */ /* 0x000fe200000000ff */
[C---:B------:R-:W-:Y:S01]  /*e6b0*/  FMUL.FTZ R70, R14.reuse, R70 ;  /* 0x000000460e467220 */ /* 0x040fe20000410000 */
[----:B------:R-:W-:Y:S01]  /*e6c0*/  STS [R5+0x400], R146 ;  /* 0x0004009205007388 */ /* 0x000fe20000000800 */
[----:B------:R-:W-:Y:S01]  /*e6d0*/  F2FP.F16.F32.PACK_AB R42, R43, R42 ;  /* 0x0000002a2b2a723e */ /* 0x000fe200000000ff */
[C---:B------:R-:W-:Y:S01]  /*e6e0*/  FMUL.FTZ R71, R14.reuse, R71 ;  /* 0x000000470e477220 */ /* 0x040fe20000410000 */
[----:B------:R-:W-:Y:S01]  /*e6f0*/  F2FP.F16.F32.PACK_AB R44, R45, R44 ;  /* 0x0000002c2d2c723e */ /* 0x000fe200000000ff */
[----:B------:R-:W-:Y:S01]  /*e700*/  STS [R15], R132 ;  /* 0x000000840f007388 */ /* 0x000fe20000000800 */
[----:B------:R-:W-:Y:S01]  /*e710*/  F2FP.F16.F32.PACK_AB R46, R47, R46 ;  /* 0x0000002e2f2e723e */ /* 0x000fe200000000ff */
[C---:B------:R-:W-:Y:S01]  /*e720*/  FMUL.FTZ R82, R14.reuse, R82 ;  /* 0x000000520e527220 */ /* 0x040fe20000410000 */
[----:B------:R-:W-:Y:S01]  /*e730*/  FMUL.FTZ R83, R14, R83 ;  /* 0x000000530e537220 */ /* 0x000fe20000410000 */
[----:B------:R-:W-:Y:S01]  /*e740*/  STS [R15+0x400], R134 ;  /* 0x000400860f007388 */ /* 0x000fe20000000800 */
        /* <DEDUP_REMOVED lines=10> */
[----:B------:R-:W-:Y:S01]  /*e7f0*/  IADD3 R23, R15, R12, RZ ;  /* 0x0000000c0f177210 */ /* 0x000fe20007ffe0ff */
        /* <DEDUP_REMOVED lines=16> */
[----:B------:R-:W-:Y:S01]  /*e900*/  STS [R19], R48 ;  /* 0x0000003013007388 */ /* 0x000fe20000000800 */
[C---:B------:R-:W-:Y:S01]  /*e910*/  FMUL.FTZ R90, R2.reuse, R90 ;  /* 0x0000005a025a7220 */ /* 0x040fe20000410000 */
[----:B------:R-:W-:Y:S01]  /*e920*/  F2FP.F16.F32.PACK_AB R80, R81, R80 ;  /* 0x000000505150723e */ /* 0x000fe200000000ff */
[----:B------:R-:W-:Y:S01]  /*e930*/  ULDC.U8 UR4, c[0x0][0x3d9] ;  /* 0x0000f64000047ab9 */ /* 0x000fe20000000000 */
[----:B------:R-:W-:Y:S01]  /*e940*/  STS [R19+0x400], R50 ;  /* 0x0004003213007388 */ /* 0x000fe20000000800 */
[----:B------:R-:W-:Y:S01]  /*e950*/  F2FP.F16.F32.PACK_AB R82, R83, R82 ;  /* 0x000000525352723e */ /* 0x000fe200000000ff */
[----:B------:R-:W-:Y:S01]  /*e960*/  UISETP.NE.AND UP0, UPT, UR4, URZ, UPT ;  /* 0x0000003f0400728c */ /* 0x000fe2000bf05270 */
        /* <DEDUP_REMOVED lines=22> */
[C---:B------:R-:W-:Y:S01]  /*ead0*/  FMUL.FTZ R107, R2.reuse, R107 ;  /* 0x0000006b026b7220 */ /* 0x040fe20000410000 */
[C---:B------:R-:W-:Y:S01]  /*eae0*/  FMUL.FTZ R106, R2.reuse, R106 ;  /* 0x0000006a026a7220 */ /* 0x040fe20000410000 */
[----:B------:R-:W1:Y:S01]  /*eaf0*/  @P4 MUFU.LG2 R12, R9 ;  /* 0x00000009000c4308 */ /* 0x000e620000000c00 */
[----:B------:R-:W-:Y:S01]  /*eb00*/  STS [R23], R64 ;  /* 0x0000004017007388 */ /* 0x000fe20000000800 */
[C---:B------:R-:W-:Y:S01]  /*eb10*/  FMUL.FTZ R111, R2.reuse, R111 ;  /* 0x0000006f026f7220 */ /* 0x040fe20000410000 */
[----:B------:R-:W-:Y:S01]  /*eb20*/  FMUL.FTZ R110, R2, R110 ;  /* 0x0000006e026e7220 */ /* 0x000fe20000410000 */
[C---:B------:R-:W-:Y:S01]  /*eb30*/  FMUL.FTZ R118, R14.reuse, R118 ;  /* 0x000000760e767220 */ /* 0x040fe20000410000 */
[----:B------:R-:W-:Y:S01]  /*eb40*/  STS [R23+0x400], R66 ;  /* 0x0004004217007388 */ /* 0x000fe20000000800 */
[C---:B------:R-:W-:Y:S01]  /*eb50*/  FMUL.FTZ R119, R14.reuse, R119 ;  /* 0x000000770e777220 */ /* 0x040fe20000410000 */
[----:B------:R-:W-:Y:S01]  /*eb60*/  F2FP.F16.F32.PACK_AB R92, R93, R92 ;  /* 0x0000005c5d5c723e */ /* 0x000fe200000000ff */
[C---:B------:R-:W-:Y:S01]  /*eb70*/  FMUL.FTZ R130, R14.reuse, R130 ;  /* 0x000000820e827220 */ /* 0x040fe20000410000 */
[----:B------:R-:W-:Y:S01]  /*eb80*/  STS [R21+0x2000], R56 ;  /* 0x0020003815007388 */ /* 0x000fe20000000800 */
        /* <DEDUP_REMOVED lines=8> */
[C---:B------:R-:W-:Y:S01]  /*ec10*/  FMUL.FTZ R127, R2.reuse, R127 ;  /* 0x0000007f027f7220 */ /* 0x040fe20000410000 */
[----:B------:R-:W-:Y:S01]  /*ec20*/  F2FP.F16.F32.PACK_AB R112, R113, R112 ;  /* 0x000000707170723e */ /* 0x000fe200000000ff */
[----:B------:R-:W-:Y:S01]  /*ec30*/  FMUL.FTZ R2, R2, R126 ;  /* 0x0000007e02027220 */ /* 0x000fe20000410000 */
[----:B------:R-:W-:Y:S01]  /*ec40*/  STS [R23+0x2400], R62 ;  /* 0x0024003e17007388 */ /* 0x000fe20000000800 */
[----:B------:R-:W-:Y:S01]  /*ec50*/  F2FP.F16.F32.PACK_AB R114, R115, R114 ;  /* 0x000000727372723e */ /* 0x000fe200000000ff */
[----:B------:R-:W-:Y:S01]  /*ec60*/  @UP0 ULDC.64 UR8, c[0x0][0x2c0] ;  /* 0x0000b00000080ab9 */ /* 0x000fe20000000a00 */
[----:B------:R-:W-:Y:S01]  /*ec70*/  F2FP.F16.F32.PACK_AB R104, R105, R104 ;  /* 0x000000686968723e */ /* 0x000fe200000000ff */
[----:B------:R-:W-:Y:S01]  /*ec80*/  STS [R11+0x4000], R68 ;  /* 0x004000440b007388 */ /* 0x000fe20000000800 */
        /* <DEDUP_REMOVED lines=8> */
[----:B------:R-:W-:Y:S01]  /*ed10*/  F2FP.F16.F32.PACK_AB R118, R119, R118 ;  /* 0x000000767776723e */ /* 0x000fe200000000ff */
[----:B------:R-:W-:Y:S01]  /*ed20*/  @!UP0 ULDC UR9, c[0x0][0x2c4] ;  /* 0x0000b10000098ab9 */ /* 0x000fe20000000800 */
[----:B------:R-:W-:Y:S01]  /*ed30*/  F2FP.F16.F32.PACK_AB R130, R131, R130 ;  /* 0x000000828382723e */ /* 0x000fe200000000ff */
[----:B------:R-:W-:Y:S01]  /*ed40*/  STS [R13+0x4400], R82 ;  /* 0x004400520d007388 */ /* 0x000fe20000000800 */
[----:B------:R-:W-:Y:S01]  /*ed50*/  F2FP.F16.F32.PACK_AB R120, R121, R120 ;  /* 0x000000787978723e */ /* 0x000fe200000000ff */
[----:B------:R-:W-:Y:S01]  /*ed60*/  UISETP.NE.OR UP2, UPT, UR4, URZ, !UP1 ;  /* 0x0000003f0400728c */ /* 0x000fe2000cf45670 */
[----:B------:R-:W-:Y:S01]  /*ed70*/  F2FP.F16.F32.PACK_AB R122, R123, R122 ;  /* 0x0000007a7b7a723e */ /* 0x000fe200000000ff */
[----:B------:R-:W-:Y:S01]  /*ed80*/  STS [R11+0x6000], R72 ;  /* 0x006000480b007388 */ /* 0x000fe20000000800 */
[----:B------:R-:W-:Y:S01]  /*ed90*/  F2FP.F16.F32.PACK_AB R2, R127, R2 ;  /* 0x000000027f02723e */ /* 0x000fe200000000ff */
[----:B------:R-:W-:Y:S01]  /*eda0*/  @!UP0 USEL UR8, UR9, UR6, !UP1 ;  /* 0x0000000609088287 */ /* 0x000fe2000c800000 */
[----:B------:R-:W2:Y:S01]  /*edb0*/  @P4 LDC R14, c[0x0][0x2e8] ;  /* 0x0000ba00ff0e4b82 */ /* 0x000ea20000000800 */
[----:B------:R3:W-:Y:S01]  /*edc0*/  STS [R11+0x6400], R74 ;  /* 0x0064004a0b007388 */ /* 0x0007e20000000800 */
[----:B------:R-:W-:Y:S01]  /*edd0*/  @!UP0 ULDC UR5, c[0x0][0x270] ;  /* 0x00009c0000058ab9 */ /* 0x000fe20000000800 */
[----:B------:R-:W-:Y:S01]  /*ede0*/  MOV R0, 0x7f800000 ;  /* 0x7f80000000007802 */ /* 0x000fe20000000f00 */
[----:B------:R-:W-:Y:S01]  /*edf0*/  @UP0 UMOV UR7, 0x1 ;  /* 0x0000000100070882 */ /* 0x000fe20000000000 */
[----:B------:R-:W-:Y:S01]  /*ee00*/  STS [R13+0x6000], R76 ;  /* 0x0060004c0d007388 */ /* 0x000fe20000000800 */
[----:B------:R-:W-:Y:S01]  /*ee10*/  @!UP0 UIMAD UR7, UR8, UR5, URZ ;  /* 0x00000005080782a4 */ /* 0x000fe2000f8e023f */
[----:B------:R-:W-:Y:S01]  /*ee20*/  @P0 MUFU.LG2 R7, R7 ;  /* 0x0000000700070308 */ /* 0x000fe20000000c00 */
[----:B-1----:R-:W-:Y:S01]  /*ee30*/  @P4 FMUL.FTZ R16, R12, 0.69314718246459960938 ;  /* 0x3f3172180c104820 */ /* 0x002fe20000410000 */
[----:B------:R1:W-:Y:S01]  /*ee40*/  STS [R13+0x6400], R78 ;  /* 0x0064004e0d007388 */ /* 0x0003e20000000800 */
[----:B------:R-:W-:Y:S01]  /*ee50*/  UIMAD UR6, UR12, UR7, URZ ;  /* 0x000000070c0672a4 */ /* 0x000fe2000f8e023f */
[----:B------:R-:W-:Y:S01]  /*ee60*/  F2FP.F16.F32.PACK_AB R124, R125, R124 ;  /* 0x0000007c7d7c723e */ /* 0x000fe200000000ff */
[----:B------:R-:W-:Y:S01]  /*ee70*/  @UP0 ULDC UR13, c[0x0][0x2c0] ;  /* 0x0000b000000d0ab9 */ /* 0x000fe20000000800 */
[----:B------:R-:W-:Y:S01]  /*ee80*/  STS [R5+0x4000], R84 ;  /* 0x0040005405007388 */ /* 0x000fe20000000800 */
[----:B------:R-:W-:Y:S01]  /*ee90*/  @!UP2 ULDC UR4, c[0x0][0x2c4] ;  /* 0x0000b1000004aab9 */ /* 0x000fe20000000800 */
[----:B------:R-:W-:Y:S01]  /*eea0*/  @!UP0 UMOV UR13, 0x1 ;  /* 0x00000001000d8882 */ /* 0x000fe20000000000 */
[----:B------:R-:W-:Y:S01]  /*eeb0*/  @!UP2 UIMAD UR4, UR12, UR4, URZ ;  /* 0x000000040c04a2a4 */ /* 0x000fe2000f8e023f */
[----:B------:R-:W-:Y:S01]  /*eec0*/  STS [R5+0x4400], R86 ;  /* 0x0044005605007388 */ /* 0x000fe20000000800 */
[----:B------:R-:W-:Y:S01]  /*eed0*/  USEL UR6, UR6, URZ, UP2 ;  /* 0x0000003f06067287 */ /* 0x000fe20009000000 */
[----:B------:R-:W-:Y:S01]  /*eee0*/  SHF.L.U32 R18, R3, 0x3, RZ ;  /* 0x0000000303127819 */ /* 0x000fe200000006ff */
[----:B------:R-:W-:Y:S01]  /*eef0*/  UIMAD UR5, UR10, UR13, URZ ;  /* 0x0000000d0a0572a4 */ /* 0x000fe2000f8e023f */
[----:B------:R-:W-:Y:S01]  /*ef00*/  STS [R15+0x4000], R96 ;  /* 0x004000600f007388 */ /* 0x000fe20000000800 */
[----:B------:R-:W-:-:S02]  /*ef10*/  UIMAD UR8, UR11, UR8, UR6 ;  /* 0x000000080b0872a4 */ /* 0x000fc4000f8e0206 */
[----:B------:R-:W-:Y:S01]  /*ef20*/  USHF.L.U32 UR7, UR5, 0x7, URZ ;  /* 0x0000000705077899 */ /* 0x000fe2000800063f */
[----:B------:R-:W-:Y:S01]  /*ef30*/  STS [R15+0x4400], R98 ;  /* 0x004400620f007388 */ /* 0x000fe20000000800 */
[----:B---3--:R-:W-:Y:S01]  /*ef40*/  @P5 FMUL.FTZ R11, R10, 0.69314718246459960938 ;  /* 0x3f3172180a0b5820 */ /* 0x008fe20000410000 */
[----:B------:R-:W-:Y:S01]  /*ef50*/  @!UP2 UMOV UR14, UR4 ;  /* 0x00000004000eac82 */ /* 0x000fe20008000000 */
[----:B------:R-:W3:Y:S01]  /*ef60*/  @P0 LDC R10, c[0x0][0x2e8] ;  /* 0x0000ba00ff0a0b82 */ /* 0x000ee20000000800 */
[----:B------:R-:W-:Y:S01]  /*ef70*/  STS [R5+0x6000], R88 ;  /* 0x0060005805007388 */ /* 0x000fe20000000800 */
[----:B------:R-:W-:Y:S02]  /*ef80*/  USHF.R.S32.HI UR6, URZ, 0x1f, UR8 ;  /* 0x0000001f3f067899 */ /* 0x000fe40008011408 */
[----:B------:R-:W-:Y:S01]  /*ef90*/  @!UP2 USHF.R.S32.HI UR15, URZ, 0x1f, UR4 ;  /* 0x0000001f3f0fa899 */ /* 0x000fe20008011404 */
[----:B------:R4:W-:Y:S01]  /*efa0*/  STS [R5+0x6400], R90 ;  /* 0x0064005a05007388 */ /* 0x0009e20000000800 */
[----:B------:R-:W-:-:S02]  /*efb0*/  USHF.R.S32.HI UR5, URZ, 0x1f, UR7 ;  /* 0x0000001f3f057899 */ /* 0x000fc40008011407 */
[----:B-1----:R-:W1:Y:S01]  /*efc0*/  LDC.64 R12, c[0x0][0x2a0] ;  /* 0x0000a800ff0c7b82 */ /* 0x002e620000000a00 */
[----:B------:R-:W-:Y:S01]  /*efd0*/  STS [R15+0x6000], R92 ;  /* 0x0060005c0f007388 */ /* 0x000fe20000000800 */
[----:B------:R-:W-:-:S03]  /*efe0*/  UIADD3 UR8, UP1, UP0, UR7, UR14, UR8 ;  /* 0x0000000e07087290 */ /* 0x000fc6000f83e008 */
[----:B------:R-:W-:Y:S01]  /*eff0*/  STS [R15+0x6400], R94 ;  /* 0x0064005e0f007388 */ /* 0x000fe20000000800 */
[----:B------:R-:W-:-:S03]  /*f000*/  UIADD3.X UR14, UR5, UR15, UR6, UP1, UP0 ;  /* 0x0000000f050e7290 */ /* 0x000fc60008fe0406 */
[----:B------:R-:W-:Y:S04]  /*f010*/  STS [R17+0x4000], R100 ;  /* 0x0040006411007388 */ /* 0x000fe80000000800 */
[----:B------:R-:W-:Y:S04]  /*f020*/  STS [R17+0x4400], R102 ;  /* 0x0044006611007388 */ /* 0x000fe80000000800 */
[----:B------:R-:W-:Y:S04]  /*f030*/  STS [R19+0x4000], R112 ;  /* 0x0040007013007388 */ /* 0x000fe80000000800 */
[----:B------:R-:W-:Y:S01]  /*f040*/  STS [R19+0x4400], R114 ;  /* 0x0044007213007388 */ /* 0x000fe20000000800 */
[----:B----4-:R-:W4:Y:S03]  /*f050*/  @P5 LDC R5, c[0x0][0x2e8] ;  /* 0x0000ba00ff055b82 */ /* 0x010f260000000800 */
[----:B------:R-:W-:Y:S04]  /*f060*/  STS [R17+0x6000], R104 ;  /* 0x0060006811007388 */ /* 0x000fe80000000800 */
[----:B------:R5:W-:Y:S04]  /*f070*/  STS [R17+0x6400], R106 ;  /* 0x0064006a11007388 */ /* 0x000be80000000800 */
[----:B------:R-:W-:Y:S04]  /*f080*/  STS [R19+0x6000], R108 ;  /* 0x0060006c13007388 */ /* 0x000fe80000000800 */
[----:B------:R-:W-:Y:S04]  /*f090*/  STS [R19+0x6400], R110 ;  /* 0x0064006e13007388 */ /* 0x000fe80000000800 */
[----:B------:R-:W-:Y:S04]  /*f0a0*/  STS [R21+0x4000], R116 ;  /* 0x0040007415007388 */ /* 0x000fe80000000800 */
[----:B------:R-:W-:Y:S01]  /*f0b0*/  STS [R21+0x4400], R118 ;  /* 0x0044007615007388 */ /* 0x000fe20000000800 */
[----:B----4-:R-:W-:Y:S01]  /*f0c0*/  @P5 FFMA.FTZ R0, R168, R5, R11 ;  /* 0x00000005a8005223 */ /* 0x010fe2000001000b */
[----:B------:R-:W-:Y:S01]  /*f0d0*/  MOV R5, 0x7f800000 ;  /* 0x7f80000000057802 */ /* 0x000fe20000000f00 */
[----:B------:R-:W4:Y:S01]  /*f0e0*/  @P3 LDC R11, c[0x0][0x2e8] ;  /* 0x0000ba00ff0b3b82 */ /* 0x000f220000000800 */
[----:B------:R-:W-:Y:S01]  /*f0f0*/  STS [R23+0x4000], R128 ;  /* 0x0040008017007388 */ /* 0x000fe20000000800 */
[----:B--2---:R-:W-:Y:S01]  /*f100*/  @P4 FFMA.FTZ R5, R167, R14, R16 ;  /* 0x0000000ea7054223 */ /* 0x004fe20000010010 */
[----:B------:R-:W-:-:S02]  /*f110*/  MOV R16, 0x7f800000 ;  /* 0x7f80000000107802 */ /* 0x000fc40000000f00 */
[----:B------:R-:W-:Y:S01]  /*f120*/  STS [R23+0x4400], R130 ;  /* 0x0044008217007388 */ /* 0x000fe20000000800 */
[----:B-----5:R-:W-:-:S03]  /*f130*/  MOV R17, 0x7f800000 ;  /* 0x7f80000000117802 */ /* 0x020fc60000000f00 */
[----:B------:R-:W-:Y:S04]  /*f140*/  STS [R21+0x6000], R120 ;  /* 0x0060007815007388 */ /* 0x000fe80000000800 */
[----:B------:R-:W-:Y:S04]  /*f150*/  STS [R21+0x6400], R122 ;  /* 0x0064007a15007388 */ /* 0x000fe80000000800 */
[----:B------:R2:W-:Y:S04]  /*f160*/  STS [R23+0x6400], R2 ;  /* 0x0064000217007388 */ /* 0x0005e80000000800 */
[----:B------:R1:W-:Y:S01]  /*f170*/  STS [R23+0x6000], R124 ;  /* 0x0060007c17007388 */ /* 0x0003e20000000800 */
[----:B--2---:R2:W5:Y:S02]  /*f180*/  @P3 MUFU.LG2 R2, R8 ;  /* 0x0000000800023308 */ /* 0x0045640000000c00 */
[----:B--2---:R-:W2:Y:S01]  /*f190*/  LDC.64 R8, c[0x0][0x290] ;  /* 0x0000a400ff087b82 */ /* 0x004ea20000000a00 */
[----:B-----5:R-:W-:Y:S01]  /*f1a0*/  @P3 FMUL.FTZ R15, R2, 0.69314718246459960938 ;  /* 0x3f317218020f3820 */ /* 0x020fe20000410000 */
[----:B------:R-:W-:-:S03]  /*f1b0*/  @P0 FMUL.FTZ R2, R7, 0.69314718246459960938 ;  /* 0x3f31721807020820 */ /* 0x000fc60000410000 */
[----:B----4-:R-:W-:Y:S01]  /*f1c0*/  @P3 FFMA.FTZ R16, R166, R11, R15 ;  /* 0x0000000ba6103223 */ /* 0x010fe2000001000f */
[----:B---3--:R-:W-:Y:S02]  /*f1d0*/  @P0 FFMA.FTZ R17, R165, R10, R2 ;  /* 0x0000000aa5110223 */ /* 0x008fe40000010002 */
[----:B------:R-:W-:Y:S06]  /*f1e0*/  BAR.SYNC.DEFER_BLOCKING 0x0 ;  /* 0x0000000000007b1d */ /* 0x000fec0000010000 */
[----:B-1----:R-:W-:Y:S05]  /*f1f0*/  @P6 BRA `(.L_x_1092) ;  /* 0x0000000000c46947 */ /* 0x002fea0003800000 */
        /* <DEDUP_REMOVED lines=26> */
[----:B------:R-:W3:Y:S01]  /*f3a0*/  @!P5 LDC.64 R10, c[0x0][0x2b0] ;  /* 0x0000ac00ff0adb82 */ /* 0x000ee20000000a00 */
[----:B------:R-:W-:Y:S01]  /*f3b0*/  @!P3 IMAD R22, R22, UR13, RZ ;  /* 0x0000000d1616bc24 */ /* 0x000fe2000f8e02ff */
[----:B------:R-:W-:-:S06]  /*f3c0*/  @!P6 LEA.HI.X.SX32 R20, R20, UR14, 0x1, P0 ;  /* 0x0000000e1414ec11 */ /* 0x000fcc00080f0eff */
[----:B------:R-:W4:Y:S08]  /*f3d0*/  @!P4 LDC.64 R6, c[0x0][0x2b0] ;  /* 0x0000ac00ff06cb82 */ /* 0x000f300000000a00 */
[----:B------:R-:W5:Y:S01]  /*f3e0*/  @!P3 LDC.64 R2, c[0x0][0x2b0] ;  /* 0x0000ac00ff02bb82 */ /* 0x000f620000000a00 */
[----:B-1----:R-:W-:Y:S02]  /*f3f0*/  @!P6 LEA R26, P1, R21, R14, 0x2 ;  /* 0x0000000e151ae211 */ /* 0x002fe400078210ff */
[----:B------:R-:W-:-:S02]  /*f400*/  @!P5 IADD3 R14, P0, R24, UR8, RZ ;  /* 0x00000008180edc10 */ /* 0x000fc4000ff1e0ff */
[----:B------:R-:W-:Y:S02]  /*f410*/  @!P6 LEA.HI.X R27, R21, R15, R20, 0x2, P1 ;  /* 0x0000000f151be211 */ /* 0x000fe400008f1414 */
[----:B------:R-:W-:Y:S02]  /*f420*/  @!P5 LEA.HI.X.SX32 R24, R24, UR14, 0x1, P0 ;  /* 0x0000000e1818dc11 */ /* 0x000fe400080f0eff */
[----:B---3--:R-:W-:Y:S01]  /*f430*/  @!P5 LEA R20, P2, R14, R10, 0x2 ;  /* 0x0000000a0e14d211 */ /* 0x008fe200078410ff */
[----:B------:R1:W-:Y:S01]  /*f440*/  @!P6 STG.E desc[UR16][R26.64], R0 ;  /* 0x000000001a00e986 */ /* 0x0003e2000c101910 */
[C---:B------:R-:W-:Y:S02]  /*f450*/  @!P4 IADD3 R10, P1, R23.reuse, UR8, RZ ;  /* 0x00000008170acc10 */ /* 0x040fe4000ff3e0ff */
[----:B------:R-:W-:Y:S02]  /*f460*/  @!P3 IADD3 R15, P0, R22, UR8, RZ ;  /* 0x00000008160fbc10 */ /* 0x000fe4000ff1e0ff */
[----:B------:R-:W-:-:S02]  /*f470*/  @!P4 LEA.HI.X.SX32 R23, R23, UR14, 0x1, P1 ;  /* 0x0000000e1717cc11 */ /* 0x000fc400088f0eff */
[----:B------:R-:W-:Y:S02]  /*f480*/  @!P3 LEA.HI.X.SX32 R22, R22, UR14, 0x1, P0 ;  /* 0x0000000e1616bc11 */ /* 0x000fe400080f0eff */
[----:B----4-:R-:W-:Y:S02]  /*f490*/  @!P4 LEA R6, P1, R10, R6, 0x2 ;  /* 0x000000060a06c211 */ /* 0x010fe400078210ff */
[----:B------:R-:W-:Y:S02]  /*f4a0*/  @!P5 LEA.HI.X R21, R14, R11, R24, 0x2, P2 ;  /* 0x0000000b0e15d211 */ /* 0x000fe400010f1418 */
[----:B------:R-:W-:Y:S02]  /*f4b0*/  @!P4 LEA.HI.X R7, R10, R7, R23, 0x2, P1 ;  /* 0x000000070a07c211 */ /* 0x000fe400008f1417 */
[C---:B-----5:R-:W-:Y:S01]  /*f4c0*/  @!P3 LEA R2, P0, R15.reuse, R2, 0x2 ;  /* 0x000000020f02b211 */ /* 0x060fe200078010ff */
[----:B------:R1:W-:Y:S03]  /*f4d0*/  @!P5 STG.E desc[UR16][R20.64], R5 ;  /* 0x000000051400d986 */ /* 0x0003e6000c101910 */
[----:B------:R-:W-:Y:S01]  /*f4e0*/  @!P3 LEA.HI.X R3, R15, R3, R22, 0x2, P0 ;  /* 0x000000030f03b211 */ /* 0x000fe200000f1416 */
[----:B------:R1:W-:Y:S04]  /*f4f0*/  @!P4 STG.E desc[UR16][R6.64], R16 ;  /* 0x000000100600c986 */ /* 0x0003e8000c101910 */
[----:B------:R1:W-:Y:S04]  /*f500*/  @!P3 STG.E desc[UR16][R2.64], R17 ;  /* 0x000000110200b986 */ /* 0x0003e8000c101910 */
.L_x_1092:
[----:B------:R-:W-:Y:S05]  /*f510*/  BSYNC B0 ;  /* 0x0000000000007941 */ /* 0x000fea0003800000 */
.L_x_1091:
[----:B------:R-:W-:Y:S01]  /*f520*/  USHF.R.S32.HI UR4, URZ, 0x1f, UR12 ;  /* 0x0000001f3f047899 */ /* 0x000fe2000801140c */
[----:B------:R-:W-:Y:S01]  /*f530*/  SHF.R.S32.HI R19, RZ, 0x1f, R18 ;  /* 0x0000001fff137819 */ /* 0x000fe20000011412 */
[----:B------:R-:W-:Y:S01]  /*f540*/  ULDC.64 UR6, c[0x0][0x298] ;  /* 0x0000a60000067ab9 */ /* 0x000fe20000000a00 */
[----:B-1----:R-:W-:Y:S01]  /*f550*/  SHF.R.S32.HI R2, RZ, 0x3, R4 ;  /* 0x00000003ff027819 */ /* 0x002fe20000011404 */
[----:B------:R-:W-:Y:S02]  /*f560*/  LDS.128 R60, [R224+0x800] ;  /* 0x00080000e03c7984 */ /* 0x000fe40000000c00 */
[C---:B--2---:R-:W-:Y:S01]  /*f570*/  IMAD R0, R8.reuse, UR4, RZ ;  /* 0x0000000408007c24 */ /* 0x044fe2000f8e02ff */
[----:B------:R-:W-:Y:S01]  /*f580*/  USHF.R.S32.HI UR4, URZ, 0x1f, UR11 ;  /* 0x0000001f3f047899 */ /* 0x000fe2000801140b */
[----:B------:R-:W-:Y:S01]  /*f590*/  IMAD.WIDE.U32 R18, R8, UR12, R18 ;  /* 0x0000000c08127c25 */ /* 0x000fe2000f8e0012 */
[----:B------:R-:W-:Y:S01]  /*f5a0*/  SHF.R.S32.HI R3, RZ, 0x1f, R2 ;  /* 0x0000001fff037819 */ /* 0x000fe20000011402 */
[----:B------:R-:W-:Y:S02]  /*f5b0*/  LDS.128 R4, [R224+0x4000] ;  /* 0x00400000e0047984 */ /* 0x000fe40000000c00 */
[----:B------:R-:W-:-:S02]  /*f5c0*/  IMAD R9, R9, UR12, R0 ;  /* 0x0000000c09097c24 */ /* 0x000fc4000f8e0200 */
[C---:B------:R-:W-:Y:S01]  /*f5d0*/  IMAD R0, R12.reuse, UR4, RZ ;  /* 0x000000040c007c24 */ /* 0x040fe2000f8e02ff */
[----:B------:R-:W-:Y:S01]  /*f5e0*/  ULDC.64 UR4, c[0x0][0x280] ;  /* 0x0000a00000047ab9 */ /* 0x000fe20000000a00 */
[----:B------:R-:W-:Y:S01]  /*f5f0*/  IMAD.IADD R19, R19, 0x1, R9 ;  /* 0x0000000113137824 */ /* 0x000fe200078e0209 */
[----:B------:R-:W-:Y:S01]  /*f600*/  LDS.128 R32, [R224+0x4800] ;  /* 0x00480000e0207984 */ /* 0x000fe20000000c00 */
[----:B------:R-:W-:Y:S02]  /*f610*/  IMAD R13, R13, UR11, R0 ;  /* 0x0000000b0d0d7c24 */ /* 0x000fe4000f8e0200 */
[----:B------:R-:W-:Y:S01]  /*f620*/  IMAD.WIDE.U32 R14, R12, UR11, R18 ;  /* 0x0000000b0c0e7c25 */ /* 0x000fe2000f8e0012 */
[----:B------:R-:W1:Y:S03]  /*f630*/  LDS.128 R8, [R224] ;  /* 0x00000000e0087984 */ /* 0x000e660000000c00 */
[----:B------:R-:W-:Y:S01]  /*f640*/  IMAD.WIDE R2, R223, 0x80, R2 ;  /* 0x00000080df027825 */ /* 0x000fe200078e0202 */
[----:B------:R-:W2:Y:S03]  /*f650*/  LDS.128 R56, [R224+0x1000] ;  /* 0x00100000e0387984 */ /* 0x000ea60000000c00 */
[----:B------:R-:W-:Y:S01]  /*f660*/  IMAD.IADD R13, R15, 0x1, R13 ;  /* 0x000000010f0d7824 */ /* 0x000fe200078e020d */
[----:B------:R-:W3:Y:S01]  /*f670*/  LDS.128 R28, [R224+0x5000] ;  /* 0x00500000e01c7984 */ /* 0x000ee20000000c00 */
[----:B------:R-:W-:-:S02]  /*f680*/  IMAD R0, R3, UR6, RZ ;  /* 0x0000000603007c24 */ /* 0x000fc4000f8e02ff */
[----:B------:R-:W-:Y:S01]  /*f690*/  IMAD.MOV.U32 R12, RZ, RZ, R14 ;  /* 0x000000ffff0c7224 */ /* 0x000fe200078e000e */
[----:B------:R-:W4:Y:S01]  /*f6a0*/  LDS.128 R52, [R224+0x1800] ;  /* 0x00180000e0347984 */ /* 0x000f220000000c00 */
[C---:B------:R-:W-:Y:S02]  /*f6b0*/  IMAD R0, R2.reuse, UR7, R0 ;  /* 0x0000000702007c24 */ /* 0x040fe4000f8e0200 */
[----:B------:R-:W-:Y:S01]  /*f6c0*/  IMAD.WIDE.U32 R12, R2, UR6, R12 ;  /* 0x00000006020c7c25 */ /* 0x000fe2000f8e000c */
[----:B------:R-:W5:Y:S03]  /*f6d0*/  LDS.128 R24, [R224+0x5800] ;  /* 0x00580000e0187984 */ /* 0x000f660000000c00 */
[----:B------:R-:W-:Y:S01]  /*f6e0*/  IMAD.IADD R0, R13, 0x1, R0 ;  /* 0x000000010d007824 */ /* 0x000fe200078e0200 */
[C---:B------:R-:W-:Y:S01]  /*f6f0*/  LEA R2, P0, R12.reuse, UR4, 0x1 ;  /* 0x000000040c027c11 */ /* 0x040fe2000f8008ff */
[----:B------:R-:W-:Y:S01]  /*f700*/  USHF.L.U32 UR4, UR6, 0x5, URZ ;  /* 0x0000000506047899 */ /* 0x000fe2000800063f */
[----:B------:R-:W5:Y:S01]  /*f710*/  LDS.128 R48, [R224+0x2000] ;  /* 0x00200000e0307984 */ /* 0x000f620000000c00 */
[----:B------:R-:W-:Y:S01]  /*f720*/  USHF.L.U64.HI UR6, UR6, 0x5, UR7 ;  /* 0x0000000506067899 */ /* 0x000fe20008010207 */
        /* <DEDUP_REMOVED lines=17> */
[----:B-1----:R-:W-:Y:S01]  /*f840*/  STG.E.128 desc[UR16][R2.64], R8 ;  /* 0x0000000802007986 */ /* 0x002fe2000c101d10 */
[----:B------:R-:W-:-:S03]  /*f850*/  IADD3.X R77, R75, UR6, RZ, P0, !PT ;  /* 0x000000064b4d7c10 */ /* 0x000fc600087fe4ff */
[----:B------:R1:W-:Y:S04]  /*f860*/  STG.E.128 desc[UR16][R2.64+0x80], R4 ;  /* 0x0000800402007986 */ /* 0x0003e8000c101d10 */
[----:B------:R-:W-:Y:S04]  /*f870*/  STG.E.128 desc[UR16][R68.64], R60 ;  /* 0x0000003c44007986 */ /* 0x000fe8000c101d10 */
[----:B------:R-:W-:Y:S04]  /*f880*/  STG.E.128 desc[UR16][R68.64+0x80], R32 ;  /* 0x0000802044007986 */ /* 0x000fe8000c101d10 */
[----:B--2---:R-:W-:Y:S04]  /*f890*/  STG.E.128 desc[UR16][R70.64], R56 ;  /* 0x0000003846007986 */ /* 0x004fe8000c101d10 */
[----:B---3--:R-:W-:Y:S04]  /*f8a0*/  STG.E.128 desc[UR16][R70.64+0x80], R28 ;  /* 0x0000801c46007986 */ /* 0x008fe8000c101d10 */
[----:B----4-:R-:W-:Y:S04]  /*f8b0*/  STG.E.128 desc[UR16][R72.64], R52 ;  /* 0x0000003448007986 */ /* 0x010fe8000c101d10 */
[----:B-----5:R-:W-:Y:S04]  /*f8c0*/  STG.E.128 desc[UR16][R72.64+0x80], R24 ;  /* 0x0000801848007986 */ /* 0x020fe8000c101d10 */
[----:B------:R-:W-:Y:S04]  /*f8d0*/  STG.E.128 desc[UR16][R74.64], R48 ;  /* 0x000000304a007986 */ /* 0x000fe8000c101d10 */
[----:B------:R-:W-:Y:S01]  /*f8e0*/  STG.E.128 desc[UR16][R74.64+0x80], R20 ;  /* 0x000080144a007986 */ /* 0x000fe2000c101d10 */
[----:B-1----:R-:W-:-:S03]  /*f8f0*/  IADD3 R2, P0, R76, UR4, RZ ;  /* 0x000000044c027c10 */ /* 0x002fc6000ff1e0ff */
[----:B------:R-:W-:Y:S01]  /*f900*/  STG.E.128 desc[UR16][R76.64], R44 ;  /* 0x0000002c4c007986 */ /* 0x000fe2000c101d10 */
[----:B------:R-:W-:Y:S02]  /*f910*/  IADD3.X R3, R77, UR6, RZ, P0, !PT ;  /* 0x000000064d037c10 */ /* 0x000fe400087fe4ff */
[----:B------:R-:W-:Y:S01]  /*f920*/  IADD3 R4, P0, R2, UR4, RZ ;  /* 0x0000000402047c10 */ /* 0x000fe2000ff1e0ff */
[----:B------:R-:W-:Y:S03]  /*f930*/  STG.E.128 desc[UR16][R76.64+0x80], R16 ;  /* 0x000080104c007986 */ /* 0x000fe6000c101d10 */
[----:B------:R-:W-:Y:S01]  /*f940*/  IADD3.X R5, R3, UR6, RZ, P0, !PT ;  /* 0x0000000603057c10 */ /* 0x000fe200087fe4ff */
[----:B------:R-:W-:Y:S04]  /*f950*/  STG.E.128 desc[UR16][R2.64], R40 ;  /* 0x0000002802007986 */ /* 0x000fe8000c101d10 */
[----:B------:R-:W-:Y:S04]  /*f960*/  STG.E.128 desc[UR16][R2.64+0x80], R12 ;  /* 0x0000800c02007986 */ /* 0x000fe8000c101d10 */
[----:B------:R-:W-:Y:S04]  /*f970*/  STG.E.128 desc[UR16][R4.64], R36 ;  /* 0x0000002404007986 */ /* 0x000fe8000c101d10 */
[----:B------:R-:W-:Y:S01]  /*f980*/  STG.E.128 desc[UR16][R4.64+0x80], R64 ;  /* 0x0000804004007986 */ /* 0x000fe2000c101d10 */
[----:B------:R-:W-:Y:S05]  /*f990*/  EXIT ;  /* 0x000000000000794d */ /* 0x000fea0003800000 */
.L_x_1080:
[----:B------:R-:W-:Y:S01]  /*f9a0*/  SHF.R.S32.HI R2, RZ, 0x1f, R111 ;  /* 0x0000001fff027819 */ /* 0x000fe2000001146f */
[----:B------:R-:W-:Y:S01]  /*f9b0*/  ULDC.U8 UR9, c[0x0][0x3d9] ;  /* 0x0000f64000097ab9 */ /* 0x000fe20000000000 */
[----:B------:R-:W-:Y:S01]  /*f9c0*/  SHF.R.S32.HI R3, RZ, 0x1f, R12 ;  /* 0x0000001fff037819 */ /* 0x000fe2000001140c */
[----:B------:R-:W-:Y:S01]  /*f9d0*/  UISETP.NE.AND UP1, UPT, UR9, URZ, UPT ;  /* 0x0000003f0900728c */ /* 0x000fe2000bf25270 */
[----:B------:R-:W-:Y:S01]  /*f9e0*/  LEA.HI R2, R2, R111, RZ, 0x3 ;  /* 0x0000006f02027211 */ /* 0x000fe200078f18ff */
[----:B------:R-:W-:Y:S01]  /*f9f0*/  ULDC.64 UR6, c[0x0][0x290] ;  /* 0x0000a40000067ab9 */ /* 0x000fe20000000a00 */
[----:B------:R-:W-:Y:S01]  /*fa00*/  ULDC.U8 UR10, c[0x0][0x3d8] ;  /* 0x0000f600000a7ab9 */ /* 0x000fe20000000000 */
[----:B------:R-:W-:Y:S01]  /*fa10*/  IMAD R3, R3, UR6, RZ ;  /* 0x0000000603037c24 */ /* 0x000fe2000f8e02ff */
[----:B------:R-:W-:Y:S01]  /*fa20*/  LOP3.LUT R6, R2, 0x1ffffff8, RZ, 0xc0, !PT ;  /* 0x1ffffff802067812 */ /* 0x000fe200078ec0ff */
[----:B------:R-:W-:Y:S01]  /*fa30*/  ULDC.64 UR4, c[0x0][0x2a0] ;  /* 0x0000a80000047ab9 */ /* 0x000fe20000000a00 */
[----:B------:R-:W-:Y:S01]  /*fa40*/  SHF.R.S32.HI R2, RZ, 0x3, R2 ;  /* 0x00000003ff027819 */ /* 0x000fe20000011402 */
[----:B------:R-:W-:Y:S01]  /*fa50*/  IMAD R0, R12, UR7, R3 ;  /* 0x000000070c007c24 */ /* 0x000fe2000f8e0203 */
[----:B------:R-:W-:Y:S01]  /*fa60*/  SHF.R.S32.HI R4, RZ, 0x1f, R13 ;  /* 0x0000001fff047819 */ /* 0x000fe2000001140d */
[----:B------:R-:W-:Y:S01]  /*fa70*/  IMAD.IADD R6, R111, 0x1, -R6 ;  /* 0x000000016f067824 */ /* 0x000fe200078e0a06 */
[----:B------:R-:W-:Y:S01]  /*fa80*/  @!UP1 UISETP.NE.AND UP0, UPT, UR10, URZ, UPT ;  /* 0x0000003f0a00928c */ /* 0x000fe2000bf05270 */
[--C-:B------:R-:W-:Y:S01]  /*fa90*/  SHF.R.S32.HI R3, RZ, 0x1f, R2.reuse ;  /* 0x0000001fff037819 */ /* 0x100fe20000011402 */
[----:B------:R-:W-:Y:S01]  /*faa0*/  @UP1 ULDC UR8, c[0x0][0x2c0] ;  /* 0x0000b00000081ab9 */ /* 0x000fe20000000800 */
[----:B------:R-:W-:Y:S01]  /*fab0*/  IMAD.SHL.U32 R6, R6, 0x8, RZ ;  /* 0x0000000806067824 */ /* 0x000fe200078e00ff */
[----:B------:R-:W-:Y:S01]  /*fac0*/  @UP1 UIMAD UR8, UR15, UR8, URZ ;  /* 0x000000080f0812a4 */ /* 0x000fe2000f8e023f */
[----:B------:R-:W-:Y:S01]  /*fad0*/  IMAD R4, R4, UR4, RZ ;  /* 0x0000000404047c24 */ /* 0x000fe2000f8e02ff */
[----:B------:R-:W-:Y:S01]  /*fae0*/  @UP1 UMOV UR11, 0x1 ;  /* 0x00000001000b1882 */ /* 0x000fe20000000000 */
[----:B------:R-:W-:Y:S01]  /*faf0*/  IMAD.WIDE R8, R223, 0x80, R2 ;  /* 0x00000080df087825 */ /* 0x000fe200078e0202 */
[----:B------:R-:W-:Y:S01]  /*fb00*/  SHF.R.S32.HI R7, RZ, 0x1f, R6 ;  /* 0x0000001fff077819 */ /* 0x000fe20000011406 */
[----:B------:R-:W-:Y:S01]  /*fb10*/  BSSY B0, `(.L_x_1093) ;  /* 0x0000054000007945 */ /* 0x000fe20003800000 */
[----:B------:R-:W-:Y:S01]  /*fb20*/  ISETP.NE.AND P1, PT, RZ, UR10, PT ;  /* 0x0000000aff007c0c */ /* 0x000fe2000bf25270 */
[----:B------:R-:W-:-:S02]  /*fb30*/  IMAD R4, R13, UR5, R4 ;  /* 0x000000050d047c24 */ /* 0x000fc4000f8e0204 */
[----:B------:R-:W-:Y:S01]  /*fb40*/  IMAD.WIDE.U32 R6, R12, UR6, R6 ;  /* 0x000000060c067c25 */ /* 0x000fe2000f8e0006 */
[----:B------:R-:W-:Y:S01]  /*fb50*/  @!UP1 ULDC UR6, c[0x0][0x2e4] ;  /* 0x0000b90000069ab9 */ /* 0x000fe20000000800 */
[----:B------:R-:W-:Y:S01]  /*fb60*/  ISETP.EQ.AND P1, PT, RZ, UR9, P1 ;  /* 0x00000009ff007c0c */ /* 0x000fe20008f22270 */
[----:B------:R-:W-:Y:S01]  /*fb70*/  @!UP1 USEL UR8, UR15, UR6, !UP0 ;  /* 0x000000060f089287 */ /* 0x000fe2000c000000 */
[----:B------:R-:W-:Y:S02]  /*fb80*/  IMAD.IADD R7, R0, 0x1, R7 ;  /* 0x0000000100077824 */ /* 0x000fe400078e0207 */
[----:B------:R-:W-:Y:S02]  /*fb90*/  @!UP1 ULDC UR6, c[0x0][0x270] ;  /* 0x00009c0000069ab9 */ /* 0x000fe40000000800 */
[----:B------:R-:W-:Y:S01]  /*fba0*/  @!UP1 UIMAD UR11, UR8, UR6, URZ ;  /* 0x00000006080b92a4 */ /* 0x000fe2000f8e023f */
[----:B------:R-:W-:Y:S01]  /*fbb0*/  IMAD.WIDE.U32 R6, R13, UR4, R6 ;  /* 0x000000040d067c25 */ /* 0x000fe2000f8e0006 */
[----:B------:R-:W-:Y:S01]  /*fbc0*/  ULDC.64 UR4, c[0x0][0x280] ;  /* 0x0000a00000047ab9 */ /* 0x000fe20000000a00 */
[----:B------:R-:W-:-:S02]  /*fbd0*/  ULDC.64 UR6, c[0x0][0x298] ;  /* 0x0000a60000067ab9 */ /* 0x000fc40000000a00 */
[----:B------:R-:W-:Y:S01]  /*fbe0*/  IMAD R5, R9, UR6, RZ ;  /* 0x0000000609057c24 */ /* 0x000fe2000f8e02ff */
[----:B------:R-:W-:Y:S01]  /*fbf0*/  USHF.L.U32 UR9, UR6, 0x5, URZ ;  /* 0x0000000506097899 */ /* 0x000fe2000800063f */
[----:B------:R-:W-:Y:S02]  /*fc00*/  IMAD.IADD R7, R4, 0x1, R7 ;  /* 0x0000000104077824 */ /* 0x000fe400078e0207 */
[C---:B------:R-:W-:Y:S02]  /*fc10*/  IMAD R5, R8.reuse, UR7, R5 ;  /* 0x0000000708057c24 */ /* 0x040fe4000f8e0205 */
[----:B------:R-:W-:Y:S01]  /*fc20*/  IMAD.WIDE.U32 R8, R8, UR6, R6 ;  /* 0x0000000608087c25 */ /* 0x000fe2000f8e0006 */
[----:B------:R-:W-:-:S03]  /*fc30*/  USHF.L.U64.HI UR6, UR6, 0x5, UR7 ;  /* 0x0000000506067899 */ /* 0x000fc60008010207 */
[----:B------:R-:W-:Y:S01]  /*fc40*/  IMAD.IADD R5, R5, 0x1, R9 ;  /* 0x0000000105057824 */ /* 0x000fe200078e0209 */
[----:B------:R-:W-:Y:S01]  /*fc50*/  LEA R6, P0, R8, UR4, 0x1 ;  /* 0x0000000408067c11 */ /* 0x000fe2000f8008ff */
[C---:B------:R-:W-:Y:S02]  /*fc60*/  IMAD R0, R12.reuse, UR11, RZ ;  /* 0x0000000b0c007c24 */ /* 0x040fe4000f8e02ff */
[----:B------:R-:W-:Y:S01]  /*fc70*/  IMAD R12, R12, UR15, RZ ;  /* 0x0000000f0c0c7c24 */ /* 0x000fe2000f8e02ff */
[----:B------:R-:W-:Y:S02]  /*fc80*/  LEA.HI.X R7, R8, UR5, R5, 0x1, P0 ;  /* 0x0000000508077c11 */ /* 0x000fe400080f0c05 */
[----:B------:R-:W-:Y:S02]  /*fc90*/  IADD3 R8, P0, R6, UR9, RZ ;  /* 0x0000000906087c10 */ /* 0x000fe4000ff1e0ff */
[----:B------:R-:W-:Y:S01]  /*fca0*/  SEL R0, R0, RZ, !P1 ;  /* 0x000000ff00007207 */ /* 0x000fe20004800000 */
[----:B------:R-:W-:Y:S01]  /*fcb0*/  STG.E.128 desc[UR16][R6.64], RZ ;  /* 0x000000ff06007986 */ /* 0x000fe2000c101d10 */
[----:B------:R-:W-:-:S02]  /*fcc0*/  IADD3.X R9, R7, UR6, RZ, P0, !PT ;  /* 0x0000000607097c10 */ /* 0x000fc400087fe4ff */
[----:B------:R-:W-:Y:S01]  /*fcd0*/  IADD3 R10, P0, R8, UR9, RZ ;  /* 0x00000009080a7c10 */ /* 0x000fe2000ff1e0ff */
[----:B------:R-:W-:Y:S01]  /*fce0*/  IMAD R13, R13, UR8, R0 ;  /* 0x000000080d0d7c24 */ /* 0x000fe2000f8e0200 */
[----:B------:R-:W-:Y:S01]  /*fcf0*/  @UP1 ULDC UR8, c[0x0][0x2c0] ;  /* 0x0000b00000081ab9 */ /* 0x000fe20000000800 */
[----:B------:R1:W-:Y:S01]  /*fd00*/  STG.E.128 desc[UR16][R6.64+0x80], RZ ;  /* 0x000080ff06007986 */ /* 0x0003e2000c101d10 */
[----:B------:R-:W-:Y:S01]  /*fd10*/  IADD3.X R11, R9, UR6, RZ, P0, !PT ;  /* 0x00000006090b7c10 */ /* 0x000fe200087fe4ff */
[----:B------:R-:W-:Y:S01]  /*fd20*/  @!UP1 UMOV UR8, 0x1 ;  /* 0x0000000100089882 */ /* 0x000fe20000000000 */
[----:B------:R-:W-:Y:S01]  /*fd30*/  IADD3 R14, P0, R10, UR9, RZ ;  /* 0x000000090a0e7c10 */ /* 0x000fe2000ff1e0ff */
[----:B------:R-:W-:Y:S01]  /*fd40*/  STG.E.128 desc[UR16][R8.64], RZ ;  /* 0x000000ff08007986 */ /* 0x000fe2000c101d10 */
[----:B------:R-:W-:Y:S01]  /*fd50*/  SHF.R.S32.HI R0, RZ, 0x1f, R12 ;  /* 0x0000001fff007819 */ /* 0x000fe2000001140c */
[----:B------:R-:W-:Y:S01]  /*fd60*/  IMAD R4, R114, UR8, RZ ;  /* 0x0000000872047c24 */ /* 0x000fe2000f8e02ff */
[----:B------:R-:W-:Y:S01]  /*fd70*/  IADD3.X R15, R11, UR6, RZ, P0, !PT ;  /* 0x000000060b0f7c10 */ /* 0x000fe200087fe4ff */
[----:B------:R2:W-:Y:S01]  /*fd80*/  STG.E.128 desc[UR16][R8.64+0x80], RZ ;  /* 0x000080ff08007986 */ /* 0x0005e2000c101d10 */
[----:B------:R-:W-:-:S02]  /*fd90*/  IADD3 R18, P0, R14, UR9, RZ ;  /* 0x000000090e127c10 */ /* 0x000fc4000ff1e0ff */
[----:B------:R-:W-:Y:S01]  /*fda0*/  SEL R12, R12, RZ, P1 ;  /* 0x000000ff0c0c7207 */ /* 0x000fe20000800000 */
[----:B------:R-:W-:Y:S01]  /*fdb0*/  STG.E.128 desc[UR16][R10.64], RZ ;  /* 0x000000ff0a007986 */ /* 0x000fe2000c101d10 */
[----:B------:R-:W-:Y:S02]  /*fdc0*/  IADD3.X R19, R15, UR6, RZ, P0, !PT ;  /* 0x000000060f137c10 */ /* 0x000fe400087fe4ff */
[----:B------:R-:W-:Y:S01]  /*fdd0*/  IADD3 R20, P0, R18, UR9, RZ ;  /* 0x0000000912147c10 */ /* 0x000fe2000ff1e0ff */
[----:B------:R3:W-:Y:S01]  /*fde0*/  STG.E.128 desc[UR16][R10.64+0x80], RZ ;  /* 0x000080ff0a007986 */ /* 0x0007e2000c101d10 */
[----:B------:R-:W-:Y:S02]  /*fdf0*/  SEL R5, R0, RZ, P1 ;  /* 0x000000ff00057207 */ /* 0x000fe40000800000 */
[----:B------:R-:W-:Y:S01]  /*fe00*/  IADD3.X R21, R19, UR6, RZ, P0, !PT ;  /* 0x0000000613157c10 */ /* 0x000fe200087fe4ff */
[----:B------:R-:W-:Y:S01]  /*fe10*/  STG.E.128 desc[UR16][R14.64], RZ ;  /* 0x000000ff0e007986 */ /* 0x000fe2000c101d10 */
[----:B------:R-:W-:-:S02]  /*fe20*/  IADD3 R16, P0, R20, UR9, RZ ;  /* 0x0000000914107c10 */ /* 0x000fc4000ff1e0ff */
[--C-:B------:R-:W-:Y:S01]  /*fe30*/  IADD3 R0, P3, P2, R4, R12, R13.reuse ;  /* 0x0000000c04007210 */ /* 0x100fe20007a7e00d */
[----:B------:R4:W-:Y:S01]  /*fe40*/  STG.E.128 desc[UR16][R14.64+0x80], RZ ;  /* 0x000080ff0e007986 */ /* 0x0009e2000c101d10 */
[----:B------:R-:W-:Y:S01]  /*fe50*/  IADD3.X R17, R21, UR6, RZ, P0, !PT ;  /* 0x0000000615117c10 */ /* 0x000fe200087fe4ff */
[C---:B------:R-:W-:Y:S01]  /*fe60*/  VIADD R12, R2.reuse, 0x10 ;  /* 0x00000010020c7836 */ /* 0x040fe20000000000 */
[----:B------:R-:W-:Y:S01]  /*fe70*/  SHF.R.S32.HI R4, RZ, 0x1f, R4 ;  /* 0x0000001fff047819 */ /* 0x000fe20000011404 */
[----:B------:R4:W-:Y:S01]  /*fe80*/  STG.E.128 desc[UR16][R18.64], RZ ;  /* 0x000000ff12007986 */ /* 0x0009e2000c101d10 */
[----:B------:R-:W-:Y:S01]  /*fe90*/  SHF.R.S32.HI R13, RZ, 0x1f, R13 ;  /* 0x0000001fff0d7819 */ /* 0x000fe2000001140d */
[----:B-1----:R-:W-:Y:S01]  /*fea0*/  VIADD R7, R2, 0x60 ;  /* 0x0000006002077836 */ /* 0x002fe20000000000 */
[----:B------:R-:W-:Y:S01]  /*feb0*/  LOP3.LUT P1, RZ, R111, 0x7, RZ, 0xc0, !PT ;  /* 0x000000076fff7812 */ /* 0x000fe2000782c0ff */
[----:B------:R1:W-:Y:S01]  /*fec0*/  STG.E.128 desc[UR16][R18.64+0x80], RZ ;  /* 0x000080ff12007986 */ /* 0x0003e2000c101d10 */
[----:B------:R-:W-:Y:S01]  /*fed0*/  IADD3.X R4, R4, R5, R13, P3, P2 ;  /* 0x0000000504047210 */ /* 0x000fe20001fe440d */
[----:B--2---:R-:W-:Y:S01]  /*fee0*/  VIADD R9, R2, 0x40 ;  /* 0x0000004002097836 */ /* 0x004fe20000000000 */
[----:B------:R-:W-:Y:S01]  /*fef0*/  IADD3 R13, -R114, UR15, RZ ;  /* 0x0000000f720d7c10 */ /* 0x000fe2000fffe1ff */
[----:B------:R1:W-:Y:S01]  /*ff00*/  STG.E.128 desc[UR16][R20.64], RZ ;  /* 0x000000ff14007986 */ /* 0x0003e2000c101d10 */
[----:B------:R-:W-:-:S02]  /*ff10*/  VIADD R8, R2, 0x50 ;  /* 0x0000005002087836 */ /* 0x000fc40000000000 */
[C---:B------:R-:W-:Y:S01]  /*ff20*/  ISETP.GE.OR P2, PT, R2.reuse, R13, P1 ;  /* 0x0000000d0200720c */ /* 0x040fe20000f46670 */
[----:B------:R1:W-:Y:S01]  /*ff30*/  STG.E.128 desc[UR16][R20.64+0x80], RZ ;  /* 0x000080ff14007986 */ /* 0x0003e2000c101d10 */
[C---:B---3--:R-:W-:Y:S02]  /*ff40*/  VIADD R11, R2.reuse, 0x20 ;  /* 0x00000020020b7836 */ /* 0x048fe40000000000 */
[----:B------:R-:W-:Y:S01]  /*ff50*/  VIADD R10, R2, 0x30 ;  /* 0x00000030020a7836 */ /* 0x000fe20000000000 */
[----:B------:R1:W-:Y:S04]  /*ff60*/  STG.E.128 desc[UR16][R16.64], RZ ;  /* 0x000000ff10007986 */ /* 0x0003e8000c101d10 */
[----:B------:R1:W-:Y:S01]  /*ff70*/  STG.E.128 desc[UR16][R16.64+0x80], RZ ;  /* 0x000080ff10007986 */ /* 0x0003e2000c101d10 */
[----:B----4-:R-:W-:-:S04]  /*ff80*/  IADD3 R14, P0, R16, UR9, RZ ;  /* 0x00000009100e7c10 */ /* 0x010fc8000ff1e0ff */
[----:B------:R-:W-:-:S05]  /*ff90*/  IADD3.X R15, R17, UR6, RZ, P0, !PT ;  /* 0x00000006110f7c10 */ /* 0x000fca00087fe4ff */
[----:B------:R1:W-:Y:S04]  /*ffa0*/  STG.E.128 desc[UR16][R14.64], RZ ;  /* 0x000000ff0e007986 */ /* 0x0003e8000c101d10 */
[----:B------:R1:W-:Y:S01]  /*ffb0*/  STG.E.128 desc[UR16][R14.64+0x80], RZ ;  /* 0x000080ff0e007986 */ /* 0x0003e2000c101d10 */
[----:B------:R-:W-:Y:S05]  /*ffc0*/  @P2 BRA `(.L_x_1094) ;  /* 0x0000000000202947 */ /* 0x000fea0003800000 */
[----:B------:R-:W-:Y:S01]  /*ffd0*/  IMAD R5, R2, UR8, RZ ;  /* 0x0000000802057c24 */ /* 0x000fe2000f8e02ff */
[----:B------:R-:W-:-:S04]  /*ffe0*/  ULDC.64 UR4, c[0x0][0x2b0] ;  /* 0x0000ac0000047ab9 */ /* 0x000fc80000000a00 */
[----:B------:R-:W-:-:S04]  /*fff0*/  IADD3 R6, P0, R5, R0, RZ ;  /* 0x0000000005067210 */ /* 0x000fc80007f1e0ff */
[----:B------:R-:W-:Y:S02]  /*10000*/  LEA.HI.X.SX32 R5, R5, R4, 0x1, P0 ;  /* 0x0000000405057211 */ /* 0x000fe400000f0eff */
[----:B-1----:R-:W-:-:S04]  /*10010*/  LEA R14, P0, R6, UR4, 0x2 ;  /* 0x00000004060e7c11 */ /* 0x002fc8000f8010ff */
[----:B------:R-:W-:Y:S01]  /*10020*/  LEA.HI.X R15, R6, UR5, R5, 0x2, P0 ;  /* 0x00000005060f7c11 */ /* 0x000fe200080f1405 */
[----:B------:R-:W-:-:S05]  /*10030*/  IMAD.MOV.U32 R5, RZ, RZ, 0x7f800000 ;  /* 0x7f800000ff057424 */ /* 0x000fca00078e00ff */
[----:B------:R2:W-:Y:S03]  /*10040*/  STG.E desc[UR16][R14.64], R5 ;  /* 0x000000050e007986 */ /* 0x0005e6000c101910 */
.L_x_1094:
[----:B------:R-:W-:Y:S05]  /*10050*/  BSYNC B0 ;  /* 0x0000000000007941 */ /* 0x000fea0003800000 */
.L_x_1093:
        /* <DEDUP_REMOVED lines=10> */
[----:B------:R-:W-:Y:S01]  /*10100*/  IMAD R3, R12, UR8, RZ ;  /* 0x000000080c037c24 */ /* 0x000fe2000f8e02ff */
[----:B------:R-:W-:-:S04]  /*10110*/  ULDC.64 UR4, c[0x0][0x2b0] ;  /* 0x0000ac0000047ab9 */ /* 0x000fc80000000a00 */
[----:B------:R-:W-:-:S04]  /*10120*/  IADD3 R6, P0, R3, R0, RZ ;  /* 0x0000000003067210 */ /* 0x000fc80007f1e0ff */
[----:B------:R-:W-:Y:S02]  /*10130*/  LEA.HI.X.SX32 R3, R3, R4, 0x1, P0 ;  /* 0x0000000403037211 */ /* 0x000fe400000f0eff */
[----:B------:R-:W-:-:S04]  /*10140*/  LEA R12, P0, R6, UR4, 0x2 ;  /* 0x00000004060c7c11 */ /* 0x000fc8000f8010ff */
[----:B------:R-:W-:Y:S01]  /*10150*/  LEA.HI.X R13, R6, UR5, R3, 0x2, P0 ;  /* 0x00000005060d7c11 */ /* 0x000fe200080f1403 */
[----:B------:R-:W-:-:S05]  /*10160*/  IMAD.MOV.U32 R3, RZ, RZ, 0x7f800000 ;  /* 0x7f800000ff037424 */ /* 0x000fca00078e00ff */
[----:B------:R3:W-:Y:S03]  /*10170*/  STG.E desc[UR16][R12.64], R3 ;  /* 0x000000030c007986 */ /* 0x0007e6000c101910 */
.L_x_1096:
[----:B------:R-:W-:Y:S05]  /*10180*/  BSYNC B0 ;  /* 0x0000000000007941 */ /* 0x000fea0003800000 */
.L_x_1095:
[----:B------:R-:W-:Y:S04]  /*10190*/  BSSY B0, `(.L_x_1097) ;  /* 0x000000a000007945 */ /* 0x000fe80003800000 */
[----:B------:R-:W-:Y:S05]  /*101a0*/  @P6 BRA `(.L_x_1098) ;  /* 0x0000000000206947 */ /* 0x000fea0003800000 */
[----:B---3--:R-:W-:Y:S01]  /*101b0*/  IMAD R3, R11, UR8, RZ ;  /* 0x000000080b037c24 */ /* 0x008fe2000f8e02ff */
[----:B------:R-:W-:-:S04]  /*101c0*/  ULDC.64 UR4, c[0x0][0x2b0] ;  /* 0x0000ac0000047ab9 */ /* 0x000fc80000000a00 */
[----:B------:R-:W-:-:S04]  /*101d0*/  IADD3 R6, P0, R3, R0, RZ ;  /* 0x0000000003067210 */ /* 0x000fc80007f1e0ff */
[----:B------:R-:W-:Y:S02]  /*101e0*/  LEA.HI.X.SX32 R3, R3, R4, 0x1, P0 ;  /* 0x0000000403037211 */ /* 0x000fe400000f0eff */
[----:B------:R-:W-:-:S04]  /*101f0*/  LEA R12, P0, R6, UR4, 0x2 ;  /* 0x00000004060c7c11 */ /* 0x000fc8000f8010ff */
[----:B------:R-:W-:Y:S01]  /*10200*/  LEA.HI.X R13, R6, UR5, R3, 0x2, P0 ;  /* 0x00000005060d7c11 */ /* 0x000fe200080f1403 */
[----:B------:R-:W-:-:S05]  /*10210*/  IMAD.MOV.U32 R3, RZ, RZ, 0x7f800000 ;  /* 0x7f800000ff037424 */ /* 0x000fca00078e00ff */
[----:B------:R4:W-:Y:S03]  /*10220*/  STG.E desc[UR16][R12.64], R3 ;  /* 0x000000030c007986 */ /* 0x0009e6000c101910 */
.L_x_1098:
[----:B------:R-:W-:Y:S05]  /*10230*/  BSYNC B0 ;  /* 0x0000000000007941 */ /* 0x000fea0003800000 */
.L_x_1097:
[----:B------:R-:W-:Y:S04]  /*10240*/  BSSY B0, `(.L_x_1099) ;  /* 0x000000a000007945 */ /* 0x000fe80003800000 */
[----:B------:R-:W-:Y:S05]  /*10250*/  @P5 BRA `(.L_x_1100) ;  /* 0x0000000000205947 */ /* 0x000fea0003800000 */
[----:B---34-:R-:W-:Y:S01]  /*10260*/  IMAD R3, R10, UR8, RZ ;  /* 0x000000080a037c24 */ /* 0x018fe2000f8e02ff */
[----:B------:R-:W-:-:S04]  /*10270*/  ULDC.64 UR4, c[0x0][0x2b0] ;  /* 0x0000ac0000047ab9 */ /* 0x000fc80000000a00 */
[----:B------:R-:W-:-:S04]  /*10280*/  IADD3 R6, P0, R3, R0, RZ ;  /* 0x0000000003067210 */ /* 0x000fc80007f1e0ff */
[----:B------:R-:W-:Y:S02]  /*10290*/  LEA.HI.X.SX32 R3, R3, R4, 0x1, P0 ;  /* 0x0000000403037211 */ /* 0x000fe400000f0eff */
[----:B------:R-:W-:-:S04]  /*102a0*/  LEA R10, P0, R6, UR4, 0x2 ;  /* 0x00000004060a7c11 */ /* 0x000fc8000f8010ff */
[----:B------:R-:W-:Y:S01]  /*102b0*/  LEA.HI.X R11, R6, UR5, R3, 0x2, P0 ;  /* 0x00000005060b7c11 */ /* 0x000fe200080f1403 */
[----:B------:R-:W-:-:S05]  /*102c0*/  IMAD.MOV.U32 R3, RZ, RZ, 0x7f800000 ;  /* 0x7f800000ff037424 */ /* 0x000fca00078e00ff */
[----:B------:R3:W-:Y:S03]  /*102d0*/  STG.E desc[UR16][R10.64], R3 ;  /* 0x000000030a007986 */ /* 0x0007e6000c101910 */
.L_x_1100:
[----:B------:R-:W-:Y:S05]  /*102e0*/  BSYNC B0 ;  /* 0x0000000000007941 */ /* 0x000fea0003800000 */
.L_x_1099:
        /* <DEDUP_REMOVED lines=10> */
.L_x_1102:
[----:B------:R-:W-:Y:S05]  /*10390*/  BSYNC B0 ;  /* 0x0000000000007941 */ /* 0x000fea0003800000 */
.L_x_1101:
        /* <DEDUP_REMOVED lines=10> */
.L_x_1104:
[----:B------:R-:W-:Y:S05]  /*10440*/  BSYNC B0 ;  /* 0x0000000000007941 */ /* 0x000fea0003800000 */
.L_x_1103:
        /* <DEDUP_REMOVED lines=10> */
.L_x_1106:
[----:B------:R-:W-:Y:S05]  /*104f0*/  BSYNC B0 ;  /* 0x0000000000007941 */ /* 0x000fea0003800000 */
.L_x_1105:
[----:B------:R-:W-:Y:S05]  /*10500*/  @P1 EXIT ;  /* 0x000000000000194d */ /* 0x000fea0003800000 */
[----:B---34-:R-:W-:Y:S01]  /*10510*/  IMAD R3, R2, UR8, RZ ;  /* 0x0000000802037c24 */ /* 0x018fe2000f8e02ff */
[----:B------:R-:W-:Y:S01]  /*10520*/  ULDC.64 UR4, c[0x0][0x2b0] ;  /* 0x0000ac0000047ab9 */ /* 0x000fe20000000a00 */
[----:B--2---:R-:W-:-:S03]  /*10530*/  IMAD.MOV.U32 R5, RZ, RZ, 0x7f800000 ;  /* 0x7f800000ff057424 */ /* 0x004fc600078e00ff */
[----:B------:R-:W-:-:S04]  /*10540*/  IADD3 R0, P0, R3, R0, RZ ;  /* 0x0000000003007210 */ /* 0x000fc80007f1e0ff */
[----:B------:R-:W-:Y:S02]  /*10550*/  LEA.HI.X.SX32 R3, R3, R4, 0x1, P0 ;  /* 0x0000000403037211 */ /* 0x000fe400000f0eff */
[----:B------:R-:W-:-:S04]  /*10560*/  LEA R2, P0, R0, UR4, 0x2 ;  /* 0x0000000400027c11 */ /* 0x000fc8000f8010ff */
[----:B------:R-:W-:-:S05]  /*10570*/  LEA.HI.X R3, R0, UR5, R3, 0x2, P0 ;  /* 0x0000000500037c11 */ /* 0x000fca00080f1403 */
[----:B------:R-:W-:Y:S01]  /*10580*/  STG.E desc[UR16][R2.64], R5 ;  /* 0x0000000502007986 */ /* 0x000fe2000c101910 */
[----:B------:R-:W-:Y:S05]  /*10590*/  EXIT ;  /* 0x000000000000794d */ /* 0x000fea0003800000 */
.L_x_1107:
        /* <DEDUP_REMOVED lines=14> */
.L_x_1755:


//--------------------- .text._ZN5flash16flash_fwd_kernelI23Flash_fwd_kernel_traitsILi128ELi128ELi32ELi4ELb0ELb0EN7cutlass6half_tE19Flash_kernel_traitsILi128ELi128ELi32ELi4ES3_EELb1ELb1ELb0ELb0ELb0ELb1ELb0ELb0EEEvNS_16Flash_fwd_paramsE --------------------------
	.section	.text._ZN5flash16flash_fwd_kernelI23Flash_fwd_kernel_traitsILi128ELi128ELi32ELi4ELb0ELb0EN7cutlass6half_tE19Flash_kernel_traitsILi128ELi128ELi32ELi4ES3_EELb1ELb1ELb0ELb0ELb0ELb1ELb0ELb0EEEvNS_16Flash_fwd_paramsE,"ax",@progbits
	.align	128
        .global         _ZN5flash16flash_fwd_kernelI23Flash_fwd_kernel_traitsILi128ELi128ELi32ELi4ELb0ELb0EN7cutlass6half_tE19Flash_kernel_traitsILi128ELi128ELi32ELi4ES3_EELb1ELb1ELb0ELb0ELb0ELb1ELb0ELb0EEEvNS_16Flash_fwd_paramsE
        .type           _ZN5flash16flash_fwd_kernelI23Flash_fwd_kernel_traitsILi128ELi128ELi32ELi4ELb0ELb0EN7cutlass6half_tE19Flash_kernel_traitsILi128ELi128ELi32ELi4ES3_EELb1ELb1ELb0ELb0ELb0ELb1ELb0ELb0EEEvNS_16Flash_fwd_paramsE,@function
        .size           _ZN5flash16flash_fwd_kernelI23Flash_fwd_kernel_traitsILi128ELi128ELi32ELi4ELb0ELb0EN7cutlass6half_tE19Flash_kernel_traitsILi128ELi128ELi32ELi4ES3_EELb1ELb1ELb0ELb0ELb0ELb1ELb0ELb0EEEvNS_16Flash_fwd_paramsE,(.L_x_1756 - _ZN5flash16flash_fwd_kernelI23Flash_fwd_kernel_traitsILi128ELi128ELi32ELi4ELb0ELb0EN7cutlass6half_tE19Flash_kernel_traitsILi128ELi128ELi32ELi4ES3_EELb1ELb1ELb0ELb0ELb0ELb1ELb0ELb0EEEvNS_16Flash_fwd_paramsE)
        .other          _ZN5flash16flash_fwd_kernelI23Flash_fwd_kernel_traitsILi128ELi128ELi32ELi4ELb0ELb0EN7cutlass6half_tE19Flash_kernel_traitsILi128ELi128ELi32ELi4ES3_EELb1ELb1ELb0ELb0ELb0ELb1ELb0ELb0EEEvNS_16Flash_fwd_paramsE,@"STO_CUDA_ENTRY STV_DEFAULT"
_ZN5flash16flash_fwd_kernelI23Flash_fwd_kernel_traitsILi128ELi128ELi32ELi4ELb0ELb0EN7cutlass6half_tE19Flash_kernel_traitsILi128ELi128ELi32ELi4ES3_EELb1ELb1ELb0ELb0ELb0ELb1ELb0ELb0EEEvNS_16Flash_fwd_paramsE:
.text._ZN5flash16flash_fwd_kernelI23Flash_fwd_kernel_traitsILi128ELi128ELi32ELi4ELb0ELb0EN7cutlass6half_tE19Flash_kernel_traitsILi128ELi128ELi32ELi4ES3_EELb1ELb1ELb0ELb0ELb0ELb1ELb0ELb0EEEvNS_16Flash_fwd_paramsE:
        /* <DEDUP_REMOVED lines=59> */
[----:B-1----:R-:W-:Y:S01]  /*03b0*/  IMAD.U32 R2, RZ, RZ, UR6 ;  /* 0x00000006ff027e24 */ /* 0x002fe2000f8e00ff */
[----:B------:R-:W-:Y:S01]  /*03c0*/  SHF.R.S32.HI R33, RZ, 0x1f, R89 ;  /* 0x0000001fff217819 */ /* 0x000fe20000011459 */
[----:B------:R-:W-:Y:S01]  /*03d0*/  IMAD.U32 R3, RZ, RZ, UR7 ;  /* 0x00000007ff037e24 */ /* 0x000fe2000f8e00ff */
[----:B------:R-:W-:-:S04]  /*03e0*/  ULDC UR6, c[0x0][0x270] ;  /* 0x00009c0000067ab9 */ /* 0x000fc80000000800 */
        /* <DEDUP_REMOVED lines=30> */
.L_x_1108:
[----:B------:R-:W-:-:S05]  /*05d0*/  ULDC UR7, c[0x0][0x2c8] ;  /* 0x0000b20000077ab9 */ /* 0x000fca0000000800 */
.L_x_1109:
        /* <DEDUP_REMOVED lines=37> */
[----:B------:R-:W-:Y:S01]  /*0830*/  LEA.HI R4, R33, R89, RZ, 0x3 ;  /* 0x0000005921047211 */ /* 0x000fe200078f18ff */
[----:B------:R-:W-:Y:S01]  /*0840*/  UIADD3 UR22, -UR13, UR14, URZ ;  /* 0x0000000e0d167290 */ /* 0x000fe2000fffe13f */
[----:B------:R-:W3:Y:S01]  /*0850*/  S2R R27, SR_CTAID.Z ;  /* 0x00000000001b7919 */ /* 0x000ee20000002700 */
[----:B------:R-:W-:Y:S01]  /*0860*/  UISETP.NE.AND UP0, UPT, UR27, -0x1, UPT ;  /* 0xffffffff1b00788c */ /* 0x000fe2000bf05270 */
[----:B------:R-:W-:Y:S01]  /*0870*/  SHF.R.S32.HI R2, RZ, 0x3, R4 ;  /* 0x00000003ff027819 */ /* 0x000fe20000011404 */
[----:B------:R-:W-:Y:S01]  /*0880*/  IMAD.U32 R6, RZ, RZ, UR28 ;  /* 0x0000001cff067e24 */ /* 0x000fe2000f8e00ff */
[----:B------:R-:W-:Y:S02]  /*0890*/  UIADD3 UR39, UR34, -0x1, URZ ;  /* 0xffffffff22277890 */ /* 0x000fe4000fffe03f */
[C---:B------:R-:W-:Y:S01]  /*08a0*/  ISETP.GE.AND P5, PT, R2.reuse, UR22, PT ;  /* 0x0000001602007c0c */ /* 0x040fe2000bfa6270 */
[C---:B------:R-:W-:Y:S01]  /*08b0*/  VIADD R31, R2.reuse, 0x10 ;  /* 0x00000010021f7836 */ /* 0x040fe20000000000 */
[----:B------:R-:W-:Y:S01]  /*08c0*/  UIMAD UR17, UR39, -0x20, UR5 ;  /* 0xffffffe0271178a4 */ /* 0x000fe2000f8e0205 */
[----:B------:R-:W-:-:S02]  /*08d0*/  VIADD R3, R2, 0x20 ;  /* 0x0000002002037836 */ /* 0x000fc40000000000 */
[C---:B------:R-:W-:Y:S01]  /*08e0*/  VIADD R0, R2.reuse, 0x30 ;  /* 0x0000003002007836 */ /* 0x040fe20000000000 */
[----:B------:R-:W-:Y:S01]  /*08f0*/  ISETP.GE.AND P1, PT, R31, UR22, PT ;  /* 0x000000161f007c0c */ /* 0x000fe2000bf26270 */
[----:B------:R-:W-:Y:S01]  /*0900*/  @UP0 ULDC.64 UR6, c[0x0][0x240] ;  /* 0x0000900000060ab9 */ /* 0x000fe20000000a00 */
[----:B------:R-:W-:Y:S01]  /*0910*/  ISETP.GE.AND P0, PT, R3, UR22, PT ;  /* 0x0000001603007c0c */ /* 0x000fe2000bf06270 */
[----:B------:R-:W-:Y:S01]  /*0920*/  VIADD R3, R2, 0x40 ;  /* 0x0000004002037836 */ /* 0x000fe20000000000 */
[----:B------:R-:W-:Y:S01]  /*0930*/  ISETP.GE.AND P4, PT, R0, UR22, PT ;  /* 0x0000001600007c0c */ /* 0x000fe2000bf86270 */
[----:B------:R-:W-:Y:S01]  /*0940*/  VIADD R0, R2, 0x50 ;  /* 0x0000005002007836 */ /* 0x000fe20000000000 */
[----:B------:R-:W-:Y:S01]  /*0950*/  @UP0 UIMAD.WIDE.U32 UR10, UR27, UR6, URZ ;  /* 0x000000061b0a02a5 */ /* 0x000fe2000f8e003f */
[----:B------:R-:W4:Y:S01]  /*0960*/  @!P5 LDC.64 R12, c[0x0][0x240] ;  /* 0x00009000ff0cdb82 */ /* 0x000f220000000a00 */
[----:B------:R-:W-:Y:S01]  /*0970*/  ISETP.GE.AND P3, PT, R3, UR22, PT ;  /* 0x0000001603007c0c */ /* 0x000fe2000bf66270 */
[----:B------:R-:W-:Y:S01]  /*0980*/  @!UP0 USHF.R.S32.HI UR9, URZ, 0x1f, UR15 ;  /* 0x0000001f3f098899 */ /* 0x000fe2000801140f */
[----:B--2---:R-:W-:Y:S01]  /*0990*/  IABS R5, R37 ;  /* 0x0000002500057213 */ /* 0x004fe20000000000 */
[----:B------:R-:W-:Y:S01]  /*09a0*/  @UP0 UIMAD UR4, UR27, UR7, UR11 ;  /* 0x000000071b0402a4 */ /* 0x000fe2000f8e020b */
[----:B------:R-:W-:Y:S01]  /*09b0*/  LOP3.LUT R3, R4, 0xfffffff8, RZ, 0xc0, !PT ;  /* 0xfffffff804037812 */ /* 0x000fe200078ec0ff */
[----:B------:R-:W2:Y:S01]  /*09c0*/  @!P1 S2R R10, SR_CgaCtaId ;  /* 0x00000000000a9919 */ /* 0x000ea20000008800 */
[----:B------:R-:W-:Y:S01]  /*09d0*/  ISETP.GE.AND P2, PT, R0, UR22, PT ;  /* 0x0000001600007c0c */ /* 0x000fe2000bf46270 */
[----:B------:R-:W-:Y:S01]  /*09e0*/  IMAD.MOV.U32 R34, RZ, RZ, R5 ;  /* 0x000000ffff227224 */ /* 0x000fe200078e0005 */
[----:B------:R-:W-:Y:S01]  /*09f0*/  @!UP0 ULDC.64 UR6, c[0x0][0x228] ;  /* 0x00008a0000068ab9 */ /* 0x000fe20000000a00 */
[----:B------:R-:W-:Y:S01]  /*0a00*/  IMAD.SHL.U32 R0, R2, 0x40, RZ ;  /* 0x0000004002007824 */ /* 0x000fe200078e00ff */
[----:B------:R-:W5:Y:S01]  /*0a10*/  @!P0 S2R R9, SR_CgaCtaId ;  /* 0x0000000000098919 */ /* 0x000f620000008800 */
[----:B------:R-:W1:Y:S01]  /*0a20*/  I2F.RP R5, R34 ;  /* 0x0000002200057306 */ /* 0x000e620000209400 */
[----:B------:R-:W-:Y:S01]  /*0a30*/  IMAD.IADD R36, R89, 0x1, -R3 ;  /* 0x0000000159247824 */ /* 0x000fe200078e0a03 */
[----:B------:R-:W-:Y:S01]  /*0a40*/  @!UP0 UIMAD UR9, UR9, UR6, URZ ;  /* 0x00000006090982a4 */ /* 0x000fe2000f8e023f */
[----:B------:R-:W-:Y:S01]  /*0a50*/  LOP3.LUT R0, R0, 0x1c0, RZ, 0xc0, !PT ;  /* 0x000001c000007812 */ /* 0x000fe200078ec0ff */
[----:B------:R-:W-:Y:S01]  /*0a60*/  @!UP0 UIMAD.WIDE.U32 UR20, UR15, UR6, URZ ;  /* 0x000000060f1482a5 */ /* 0x000fe2000f8e003f */
[----:B------:R-:W-:Y:S01]  /*0a70*/  IMAD.SHL.U32 R22, R36, 0x8, RZ ;  /* 0x0000000824167824 */ /* 0x000fe200078e00ff */
[----:B------:R-:W-:Y:S01]  /*0a80*/  SHF.R.S32.HI R3, RZ, 0x1f, R2 ;  /* 0x0000001fff037819 */ /* 0x000fe20000011402 */
[----:B------:R-:W-:Y:S01]  /*0a90*/  @!UP0 UIMAD UR9, UR15, UR7, UR9 ;  /* 0x000000070f0982a4 */ /* 0x000fe2000f8e0209 */
[----:B------:R-:W3:Y:S01]  /*0aa0*/  @!P1 LDC.64 R20, c[0x0][0x240] ;  /* 0x00009000ff149b82 */ /* 0x000ee20000000a00 */
[----:B------:R-:W-:Y:S01]  /*0ab0*/  USHF.R.S32.HI UR11, URZ, 0x1f, UR8 ;  /* 0x0000001f3f0b7899 */ /* 0x000fe20008011408 */
[----:B------:R-:W-:Y:S01]  /*0ac0*/  LOP3.LUT R4, R0, 0x38, R22, 0xf8, !PT ;  /* 0x0000003800047812 */ /* 0x000fe200078ef816 */
[----:B------:R-:W-:Y:S01]  /*0ad0*/  @!UP0 UIADD3 UR4, UR21, UR9, URZ ;  /* 0x0000000915048290 */ /* 0x000fe2000fffe03f */
[----:B------:R-:W-:Y:S01]  /*0ae0*/  SHF.R.U32.HI R0, RZ, 0x3, R0 ;  /* 0x00000003ff007819 */ /* 0x000fe20000011600 */
[----:B------:R-:W-:Y:S01]  /*0af0*/  @!UP0 UMOV UR10, UR20 ;  /* 0x00000014000a8c82 */ /* 0x000fe20008000000 */
[----:B------:R-:W-:Y:S01]  /*0b00*/  IMAD.WIDE R28, R6, 0x80, R2 ;  /* 0x00000080061c7825 */ /* 0x000fe200078e0202 */
[----:B-1----:R-:W1:Y:S01]  /*0b10*/  MUFU.RCP R5, R5 ;  /* 0x0000000500057308 */ /* 0x002e620000001000 */
[----:B------:R-:W-:Y:S01]  /*0b20*/  LOP3.LUT R26, R4, R0, RZ, 0x3c, !PT ;  /* 0x00000000041a7212 */ /* 0x000fe200078e3cff */
[----:B------:R-:W3:Y:S01]  /*0b30*/  @!P5 LDC.64 R18, c[0x0][0x210] ;  /* 0x00008400ff12db82 */ /* 0x000ee20000000a00 */
[----:B------:R-:W-:Y:S01]  /*0b40*/  SHF.R.S32.HI R23, RZ, 0x1f, R22 ;  /* 0x0000001fff177819 */ /* 0x000fe20000011416 */
[----:B------:R-:W-:Y:S01]  /*0b50*/  ULDC.64 UR6, c[0x0][0x258] ;  /* 0x0000960000067ab9 */ /* 0x000fe20000000a00 */
[----:B------:R-:W-:Y:S01]  /*0b60*/  IADD3 R6, P6, R22, UR10, RZ ;  /* 0x0000000a16067c10 */ /* 0x000fe2000ffde0ff */
[----:B------:R-:W-:Y:S01]  /*0b70*/  UIMAD UR11, UR11, UR6, URZ ;  /* 0x000000060b0b72a4 */ /* 0x000fe2000f8e023f */
[----:B------:R-:W-:Y:S01]  /*0b80*/  IMAD.U32 R0, RZ, RZ, UR6 ;  /* 0x00000006ff007e24 */ /* 0x000fe2000f8e00ff */
[----:B------:R-:W-:Y:S01]  /*0b90*/  @!P1 MOV R8, 0x400 ;  /* 0x0000040000089802 */ /* 0x000fe20000000f00 */
[----:B------:R-:W-:Y:S01]  /*0ba0*/  UMOV UR6, 0x400 ;  /* 0x0000040000067882 */ /* 0x000fe20000000000 */
[----:B------:R-:W-:Y:S01]  /*0bb0*/  IADD3.X R7, R23, UR4, RZ, P6, !PT ;  /* 0x0000000417077c10 */ /* 0x000fe2000b7fe4ff */
[----:B------:R-:W-:Y:S01]  /*0bc0*/  UIMAD UR7, UR8, UR7, UR11 ;  /* 0x00000007080772a4 */ /* 0x000fe2000f8e020b */
[----:B--2---:R-:W-:Y:S01]  /*0bd0*/  @!P1 LEA R30, R10, R8, 0x18 ;  /* 0x000000080a1e9211 */ /* 0x004fe200078ec0ff */
[----:B------:R-:W2:Y:S01]  /*0be0*/  @!P1 LDC.64 R24, c[0x0][0x210] ;  /* 0x00008400ff189b82 */ /* 0x000ea20000000a00 */
[----:B------:R-:W-:Y:S01]  /*0bf0*/  @!P1 IADD3 R10, P6, R28, 0x10, RZ ;  /* 0x000000101c0a9810 */ /* 0x000fe20007fde0ff */
[----:B------:R-:W-:Y:S01]  /*0c00*/  IMAD.WIDE.U32 R16, R0, UR8, R6 ;  /* 0x0000000800107c25 */ /* 0x000fe2000f8e0006 */
[----:B------:R-:W-:-:S03]  /*0c10*/  UISETP.NE.AND UP0, UPT, UR19, -0x1, UPT ;  /* 0xffffffff1300788c */ /* 0x000fc6000bf05270 */
[----:B-1----:R-:W-:Y:S02]  /*0c20*/  VIADD R4, R5, 0xffffffe ;  /* 0x0ffffffe05047836 */ /* 0x002fe40000000000 */
[----:B------:R-:W-:Y:S01]  /*0c30*/  VIADD R15, R17, UR7 ;  /* 0x00000007110f7c36 */ /* 0x000fe20008000000 */
[----:B------:R-:W1:Y:S01]  /*0c40*/  S2UR UR4, SR_CgaCtaId ;  /* 0x00000000000479c3 */ /* 0x000e620000008800 */
[----:B------:R5:W5:Y:S01]  /*0c50*/  F2I.FTZ.U32.TRUNC.NTZ R5, R4 ;  /* 0x0000000400057305 */ /* 0x000b62000021f000 */
[----:B------:R-:W-:Y:S02]  /*0c60*/  @!P5 IMAD.MOV.U32 R14, RZ, RZ, R16 ;  /* 0x000000ffff0ed224 */ /* 0x000fe400078e0010 */
[----:B------:R-:W-:Y:S01]  /*0c70*/  @!P1 IMAD.X R11, RZ, RZ, R29, P6 ;  /* 0x000000ffff0b9224 */ /* 0x000fe200030e061d */
[----:B------:R-:W-:Y:S01]  /*0c80*/  @UP0 UIADD3 UR18, UR16, UR19, URZ ;  /* 0x0000001310120290 */ /* 0x000fe2000fffe03f */
[----:B----4-:R-:W-:Y:S01]  /*0c90*/  @!P5 IMAD.WIDE.U32 R6, R28, R12, R14 ;  /* 0x0000000c1c06d225 */ /* 0x010fe200078e000e */
[----:B------:R-:W-:-:S03]  /*0ca0*/  @UP0 UIADD3 UR19, UR16, UR19, URZ ;  /* 0x0000001310130290 */ /* 0x000fc6000fffe03f */
[----:B-----5:R-:W-:Y:S01]  /*0cb0*/  @!P5 IMAD R4, R29, R12, RZ ;  /* 0x0000000c1d04d224 */ /* 0x020fe200078e02ff */
[----:B------:R-:W-:-:S03]  /*0cc0*/  IADD3 R0, RZ, -R5, RZ ;  /* 0x80000005ff007210 */ /* 0x000fc60007ffe0ff */
[----:B------:R-:W-:Y:S01]  /*0cd0*/  @!P5 IMAD R8, R28, R13, R4 ;  /* 0x0000000d1c08d224 */ /* 0x000fe200078e0204 */
[----:B------:R-:W-:Y:S01]  /*0ce0*/  @!P0 MOV R4, 0x400 ;  /* 0x0000040000048802 */ /* 0x000fe20000000f00 */
[----:B-1----:R-:W-:-:S03]  /*0cf0*/  ULEA UR4, UR4, UR6, 0x18 ;  /* 0x0000000604047291 */ /* 0x002fc6000f8ec03f */
[----:B------:R-:W-:Y:S01]  /*0d00*/  @!P0 LEA R32, R9, R4, 0x18 ;  /* 0x0000000409208211 */ /* 0x000fe200078ec0ff */
[----:B------:R-:W-:Y:S01]  /*0d10*/  IMAD.MOV.U32 R4, RZ, RZ, RZ ;  /* 0x000000ffff047224 */ /* 0x000fe200078e00ff */
[----:B------:R-:W-:Y:S01]  /*0d20*/  @UP0 ULDC.64 UR6, c[0x0][0x250] ;  /* 0x0000940000060ab9 */ /* 0x000fe20000000a00 */
[----:B------:R-:W-:Y:S01]  /*0d30*/  IMAD R9, R0, R34, RZ ;  /* 0x0000002200097224 */ /* 0x000fe200078e02ff */
[----:B------:R-:W-:Y:S01]  /*0d40*/  @UP0 UIMAD.WIDE.U32 UR24, UR19, UR6, URZ ;  /* 0x00000006131802a5 */ /* 0x000fe2000f8e003f */
[----:B------:R-:W-:Y:S01]  /*0d50*/  @!P5 IMAD.IADD R0, R7, 0x1, R8 ;  /* 0x000000010700d824 */ /* 0x000fe200078e0208 */
[----:B---3--:R-:W-:Y:S01]  /*0d60*/  @!P5 LEA R8, P6, R6, R18, 0x1 ;  /* 0x000000120608d211 */ /* 0x008fe200078c08ff */
[----:B------:R-:W-:Y:S01]  /*0d70*/  @!P1 IMAD R7, R11, R20, RZ ;  /* 0x000000140b079224 */ /* 0x000fe200078e02ff */
[----:B------:R-:W-:Y:S01]  /*0d80*/  @UP0 UIMAD UR19, UR19, UR7, URZ ;  /* 0x00000007131302a4 */ /* 0x000fe2000f8e023f */
[----:B------:R-:W-:Y:S01]  /*0d90*/  IMAD.HI.U32 R11, R5, R9, R4 ;  /* 0x00000009050b7227 */ /* 0x000fe200078e0004 */
[----:B------:R-:W-:-:S02]  /*0da0*/  IABS R4, R27 ;  /* 0x0000001b00047213 */ /* 0x000fc40000000000 */
[----:B------:R-:W-:Y:S01]  /*0db0*/  @!P5 LEA.HI.X R9, R6, R19, R0, 0x1, P6 ;  /* 0x000000130609d211 */ /* 0x000fe200030f0c00 */
[C---:B------:R-:W-:Y:S01]  /*0dc0*/  @!P1 IMAD R0, R10.reuse, R21, R7 ;  /* 0x000000150a009224 */ /* 0x040fe200078e0207 */
[----:B------:R-:W1:Y:S01]  /*0dd0*/  @!P0 LDC.64 R18, c[0x0][0x240] ;  /* 0x00009000ff128b82 */ /* 0x000e620000000a00 */
[----:B------:R-:W-:Y:S01]  /*0de0*/  IMAD.MOV.U32 R21, RZ, RZ, R4 ;  /* 0x000000ffff157224 */ /* 0x000fe200078e0004 */
[----:B------:R-:W-:Y:S01]  /*0df0*/  LEA.HI R7, R33, R89, RZ, 0x6 ;  /* 0x0000005921077211 */ /* 0x000fe200078f30ff */
[----:B------:R-:W-:Y:S01]  /*0e00*/  @!P1 IMAD.MOV.U32 R4, RZ, RZ, R16 ;  /* 0x000000ffff049224 */ /* 0x000fe200078e0010 */
[----:B------:R-:W-:Y:S01]  /*0e10*/  @UP0 UIADD3 UR19, UR25, UR19, URZ ;  /* 0x0000001319130290 */ /* 0x000fe2000fffe03f */
[----:B------:R-:W-:Y:S02]  /*0e20*/  @!P1 IMAD.MOV.U32 R5, RZ, RZ, R15 ;  /* 0x000000ffff059224 */ /* 0x000fe400078e000f */
[----:B------:R-:W-:Y:S02]  /*0e30*/  IMAD.SHL.U32 R7, R7, 0x8, RZ ;  /* 0x0000000807077824 */ /* 0x000fe400078e00ff */
[----:B------:R-:W-:-:S03]  /*0e40*/  @!P1 IMAD.WIDE.U32 R4, R10, R20, R4 ;  /* 0x000000140a049225 */ /* 0x000fc600078e0004 */
[----:B------:R-:W-:Y:S01]  /*0e50*/  LOP3.LUT R12, R26, 0xfffffe00, R7, 0xf8, !PT ;  /* 0xfffffe001a0c7812 */ /* 0x000fe200078ef807 */
[----:B------:R-:W-:Y:S01]  /*0e60*/  IMAD.HI.U32 R13, R11, R21, RZ ;  /* 0x000000150b0d7227 */ /* 0x000fe200078e00ff */
[----:B------:R-:W-:Y:S01]  /*0e70*/  @!P1 IADD3 R0, R5, R0, RZ ;  /* 0x0000000005009210 */ /* 0x000fe20007ffe0ff */
[----:B------:R-:W3:Y:S01]  /*0e80*/  @!P0 LDC.64 R26, c[0x0][0x210] ;  /* 0x00008400ff1a8b82 */ /* 0x000ee20000000a00 */
[----:B--2---:R-:W-:Y:S01]  /*0e90*/  @!P1 LEA R6, P6, R4, R24, 0x1 ;  /* 0x0000001804069211 */ /* 0x004fe200078c08ff */
[----:B------:R-:W-:Y:S01]  /*0ea0*/  IMAD.MOV R5, RZ, RZ, -R13 ;  /* 0x000000ffff057224 */ /* 0x000fe200078e0a0d */
[----:B------:R-:W-:Y:S02]  /*0eb0*/  LEA R224, R12, UR4, 0x1 ;  /* 0x000000040ce07c11 */ /* 0x000fe4000f8e08ff */
[----:B------:R-:W-:Y:S01]  /*0ec0*/  @!P1 LEA.HI.X R7, R4, R25, R0, 0x1, P6 ;  /* 0x0000001904079211 */ /* 0x000fe200030f0c00 */
[----:B------:R-:W-:Y:S01]  /*0ed0*/  IMAD R11, R34, R5, R21 ;  /* 0x00000005220b7224 */ /* 0x000fe200078e0215 */
[----:B------:R-:W-:Y:S01]  /*0ee0*/  @!P0 IADD3 R10, P6, R28, 0x20, RZ ;  /* 0x000000201c0a8810 */ /* 0x000fe20007fde0ff */
[----:B------:R-:W-:Y:S01]  /*0ef0*/  @!P1 IMAD R0, R12, 0x2, R30 ;  /* 0x000000020c009824 */ /* 0x000fe200078e021e */
[----:B------:R-:W2:Y:S01]  /*0f00*/  @!P4 LDC.64 R20, c[0x0][0x240] ;  /* 0x00009000ff14cb82 */ /* 0x000ea20000000a00 */
[----:B------:R-:W-:Y:S01]  /*0f10*/  @!PT LDS RZ, [RZ] ;  /* 0x00000000fffff984 */ /* 0x000fe20000000800 */
[----:B------:R-:W-:Y:S01]  /*0f20*/  @!PT LDS RZ, [RZ] ;  /* 0x00000000fffff984 */ /* 0x000fe20000000800 */
[----:B------:R-:W-:Y:S01]  /*0f30*/  @!PT LDS RZ, [RZ] ;  /* 0x00000000fffff984 */ /* 0x000fe20000000800 */
[----:B------:R-:W-:Y:S01]  /*0f40*/  @!P5 LDGSTS.E.BYPASS.LTC128B.128 [R224], desc[UR30][R8.64] ;  /* 0x0000000008e0dfae */ /* 0x000fe2000b901d5e */
[----:B------:R-:W-:-:S02]  /*0f50*/  @!P0 IMAD.MOV.U32 R5, RZ, RZ, R15 ;  /* 0x000000ffff058224 */ /* 0x000fc400078e000f */
[----:B------:R-:W-:Y:S01]  /*0f60*/  @!P0 IMAD.X R4, RZ, RZ, R29, P6 ;  /* 0x000000ffff048224 */ /* 0x000fe200030e061d */
[----:B------:R4:W-:Y:S01]  /*0f70*/  @!P5 LDGSTS.E.BYPASS.LTC128B.128 [R224+0x4000], desc[UR30][R8.64+0x80] ;  /* 0x0400008008e0dfae */ /* 0x0009e2000b901d5e */
[----:B------:R-:W-:Y:S02]  /*0f80*/  ISETP.GE.AND P6, PT, R2, UR17, PT ;  /* 0x0000001102007c0c */ /* 0x000fe4000bfc6270 */
[----:B-1----:R-:W-:Y:S01]  /*0f90*/  @!P0 IMAD R4, R4, R18, RZ ;  /* 0x0000001204048224 */ /* 0x002fe200078e02ff */
[----:B------:R-:W-:Y:S01]  /*0fa0*/  @!P1 LDGSTS.E.BYPASS.LTC128B.128 [R0+0x800], desc[UR30][R6.64] ;  /* 0x0080000006009fae */ /* 0x000fe2000b901d5e */
[----:B------:R-:W1:Y:S03]  /*0fb0*/  @!P3 LDC.64 R24, c[0x0][0x240] ;  /* 0x00009000ff18bb82 */ /* 0x000e660000000a00 */
[----:B------:R5:W-:Y:S01]  /*0fc0*/  @!P1 LDGSTS.E.BYPASS.LTC128B.128 [R0+0x4800], desc[UR30][R6.64+0x80] ;  /* 0x0480008006009fae */ /* 0x000be2000b901d5e */
[----:B------:R-:W1:Y:S01]  /*0fd0*/  @!P4 S2R R30, SR_CgaCtaId ;  /* 0x00000000001ec919 */ /* 0x000e620000008800 */
[----:B----4-:R-:W-:Y:S01]  /*0fe0*/  @!P4 IADD3 R8, P1, R28, 0x30, RZ ;  /* 0x000000301c08c810 */ /* 0x010fe20007f3e0ff */
[----:B------:R-:W-:-:S02]  /*0ff0*/  VIADD R9, R2, 0x60 ;  /* 0x0000006002097836 */ /* 0x000fc40000000000 */
[----:B-----5:R-:W-:Y:S02]  /*1000*/  @!P0 IMAD R0, R10, R19, R4 ;  /* 0x000000130a008224 */ /* 0x020fe400078e0204 */
[----:B------:R-:W-:-:S04]  /*1010*/  @!P0 IMAD.MOV.U32 R4, RZ, RZ, R16 ;  /* 0x000000ffff048224 */ /* 0x000fc800078e0010 */
[----:B------:R-:W-:Y:S02]  /*1020*/  @!P0 IMAD.WIDE.U32 R4, R10, R18, R4 ;  /* 0x000000120a048225 */ /* 0x000fe400078e0004 */
[----:B------:R-:W4:Y:S02]  /*1030*/  @!P4 LDC.64 R18, c[0x0][0x210] ;  /* 0x00008400ff12cb82 */ /* 0x000f240000000a00 */
[----:B------:R-:W-:Y:S01]  /*1040*/  @!P0 IMAD.IADD R0, R5, 0x1, R0 ;  /* 0x0000000105008824 */ /* 0x000fe200078e0200 */
[C---:B---3--:R-:W-:Y:S01]  /*1050*/  @!P0 LEA R6, P5, R4.reuse, R26, 0x1 ;  /* 0x0000001a04068211 */ /* 0x048fe200078a08ff */
[----:B------:R-:W-:Y:S01]  /*1060*/  @!P4 IMAD.X R5, RZ, RZ, R29, P1 ;  /* 0x000000ffff05c224 */ /* 0x000fe200008e061d */
[----:B------:R-:W-:Y:S01]  /*1070*/  ISETP.GE.AND P1, PT, R9, UR22, PT ;  /* 0x0000001609007c0c */ /* 0x000fe2000bf26270 */
[----:B------:R-:W3:Y:S01]  /*1080*/  @!P3 S2R R26, SR_CgaCtaId ;  /* 0x00000000001ab919 */ /* 0x000ee20000008800 */
[----:B------:R-:W-:Y:S01]  /*1090*/  @!P0 LEA.HI.X R7, R4, R27, R0, 0x1, P5 ;  /* 0x0000001b04078211 */ /* 0x000fe200028f0c00 */
[----:B------:R-:W-:Y:S01]  /*10a0*/  @!P0 IMAD R0, R12, 0x2, R32 ;  /* 0x000000020c008824 */ /* 0x000fe200078e0220 */
[----:B------:R-:W-:Y:S01]  /*10b0*/  ISETP.GT.U32.AND P5, PT, R34, R11, PT ;  /* 0x0000000b2200720c */ /* 0x000fe20003fa4070 */
[----:B--2---:R-:W-:Y:S01]  /*10c0*/  @!P4 IMAD R4, R5, R20, RZ ;  /* 0x000000140504c224 */ /* 0x004fe200078e02ff */
[----:B------:R-:W2:Y:S01]  /*10d0*/  @!P6 S2R R27, SR_CgaCtaId ;  /* 0x00000000001be919 */ /* 0x000ea20000008800 */
[----:B------:R-:W-:-:S02]  /*10e0*/  @!P4 IMAD.MOV.U32 R5, RZ, RZ, R15 ;  /* 0x000000ffff05c224 */ /* 0x000fc400078e000f */
[----:B------:R-:W-:Y:S01]  /*10f0*/  VIADD R10, R2, 0x70 ;  /* 0x00000070020a7836 */ /* 0x000fe20000000000 */
[----:B------:R-:W-:Y:S04]  /*1100*/  @!P0 LDGSTS.E.BYPASS.LTC128B.128 [R0+0x1000], desc[UR30][R6.64] ;  /* 0x0100000006008fae */ /* 0x000fe8000b901d5e */
[----:B------:R5:W-:Y:S03]  /*1110*/  @!P0 LDGSTS.E.BYPASS.LTC128B.128 [R0+0x5000], desc[UR30][R6.64+0x80] ;  /* 0x0500008006008fae */ /* 0x000be6000b901d5e */
[----:B------:R-:W-:Y:S02]  /*1120*/  @!P5 IMAD.IADD R11, R11, 0x1, -R34 ;  /* 0x000000010b0bd824 */ /* 0x000fe400078e0a22 */
[----:B------:R-:W-:-:S02]  /*1130*/  @!P5 VIADD R13, R13, 0x1 ;  /* 0x000000010d0dd836 */ /* 0x000fc40000000000 */
[----:B-----5:R-:W-:Y:S01]  /*1140*/  @!P4 IMAD R6, R8, R21, R4 ;  /* 0x000000150806c224 */ /* 0x020fe200078e0204 */
[----:B------:R-:W-:Y:S02]  /*1150*/  @!P4 MOV R4, R16 ;  /* 0x000000100004c202 */ /* 0x000fe40000000f00 */
[----:B------:R-:W-:-:S03]  /*1160*/  @!P4 MOV R0, 0x400 ;  /* 0x000004000000c802 */ /* 0x000fc60000000f00 */
[----:B------:R-:W-:Y:S01]  /*1170*/  @!P4 IMAD.WIDE.U32 R4, R8, R20, R4 ;  /* 0x000000140804c225 */ /* 0x000fe200078e0004 */
[----:B------:R-:W-:Y:S01]  /*1180*/  @!P3 IADD3 R8, P0, R28, 0x40, RZ ;  /* 0x000000401c08b810 */ /* 0x000fe20007f1e0ff */
[----:B------:R-:W5:Y:S01]  /*1190*/  @!P3 LDC.64 R20, c[0x0][0x210] ;  /* 0x00008400ff14bb82 */ /* 0x000f620000000a00 */
[----:B-1----:R-:W-:Y:S01]  /*11a0*/  @!P4 LEA R0, R30, R0, 0x18 ;  /* 0x000000001e00c211 */ /* 0x002fe200078ec0ff */
[----:B------:R-:W-:Y:S01]  /*11b0*/  @!P4 IMAD.IADD R9, R5, 0x1, R6 ;  /* 0x000000010509c824 */ /* 0x000fe200078e0206 */
[----:B----4-:R-:W-:Y:S01]  /*11c0*/  @!P4 LEA R6, P5, R4, R18, 0x1 ;  /* 0x000000120406c211 */ /* 0x010fe200078a08ff */
[----:B------:R-:W-:Y:S01]  /*11d0*/  @!P3 IMAD.X R7, RZ, RZ, R29, P0 ;  /* 0x000000ffff07b224 */ /* 0x000fe200000e061d */
[----:B------:R-:W-:Y:S01]  /*11e0*/  ISETP.GE.AND P0, PT, R10, UR22, PT ;  /* 0x000000160a007c0c */ /* 0x000fe2000bf06270 */
[----:B------:R-:W-:Y:S02]  /*11f0*/  @!P4 IMAD R0, R12, 0x2, R0 ;  /* 0x000000020c00c824 */ /* 0x000fe400078e0200 */
[----:B------:R-:W-:Y:S01]  /*1200*/  @!P3 IMAD R5, R7, R24, RZ ;  /* 0x000000180705b224 */ /* 0x000fe200078e02ff */
[----:B------:R-:W-:Y:S01]  /*1210*/  @!P4 LEA.HI.X R7, R4, R19, R9, 0x1, P5 ;  /* 0x000000130407c211 */ /* 0x000fe200028f0c09 */
[----:B------:R-:W-:Y:S01]  /*1220*/  @!P3 IMAD.MOV.U32 R4, RZ, RZ, R16 ;  /* 0x000000ffff04b224 */ /* 0x000fe200078e0010 */
[----:B------:R-:W1:Y:S01]  /*1230*/  @!P2 LDC.64 R18, c[0x0][0x240] ;  /* 0x00009000ff12ab82 */ /* 0x000e620000000a00 */
[C---:B------:R-:W-:Y:S01]  /*1240*/  @!P3 IMAD R9, R8.reuse, R25, R5 ;  /* 0x000000190809b224 */ /* 0x040fe200078e0205 */
[----:B------:R-:W-:Y:S01]  /*1250*/  ISETP.GE.U32.AND P5, PT, R11, R34, PT ;  /* 0x000000220b00720c */ /* 0x000fe20003fa6070 */
[----:B------:R-:W-:Y:S01]  /*1260*/  @!P3 IMAD.MOV.U32 R5, RZ, RZ, R15 ;  /* 0x000000ffff05b224 */ /* 0x000fe200078e000f */
[----:B------:R-:W-:Y:S01]  /*1270*/  @!P4 LDGSTS.E.BYPASS.LTC128B.128 [R0+0x1800], desc[UR30][R6.64] ;  /* 0x018000000600cfae */ /* 0x000fe2000b901d5e */
[----:B------:R-:W-:Y:S01]  /*1280*/  LEA.HI R25, R33, R89, RZ, 0x4 ;  /* 0x0000005921197211 */ /* 0x000fe200078f20ff */
[----:B------:R-:W-:-:S02]  /*1290*/  @!P3 IMAD.WIDE.U32 R4, R8, R24, R4 ;  /* 0x000000180804b225 */ /* 0x000fc400078e0004 */
[----:B------:R4:W-:Y:S01]  /*12a0*/  @!P4 LDGSTS.E.BYPASS.LTC128B.128 [R0+0x5800], desc[UR30][R6.64+0x80] ;  /* 0x058000800600cfae */ /* 0x0009e2000b901d5e */
[----:B------:R-:W1:Y:S01]  /*12b0*/  @!P2 LDC.64 R10, c[0x0][0x210] ;  /* 0x00008400ff0aab82 */ /* 0x000e620000000a00 */
[----:B------:R-:W1:Y:S05]  /*12c0*/  @!P2 S2R R24, SR_CgaCtaId ;  /* 0x000000000018a919 */ /* 0x000e6a0000008800 */
[----:B------:R-:W-:Y:S01]  /*12d0*/  @P5 VIADD R13, R13, 0x1 ;  /* 0x000000010d0d5836 */ /* 0x000fe20000000000 */
[----:B------:R-:W-:Y:S02]  /*12e0*/  ISETP.GE.AND P5, PT, R31, UR17, PT ;  /* 0x000000111f007c0c */ /* 0x000fe4000bfa6270 */
[----:B----4-:R-:W-:-:S02]  /*12f0*/  @!P3 IADD3 R0, R5, R9, RZ ;  /* 0x000000090500b210 */ /* 0x010fc40007ffe0ff */
[C---:B-----5:R-:W-:Y:S02]  /*1300*/  @!P3 LEA R6, P4, R4.reuse, R20, 0x1 ;  /* 0x000000140406b211 */ /* 0x060fe400078808ff */
[----:B------:R-:W4:Y:S01]  /*1310*/  @!P0 S2R R20, SR_CgaCtaId ;  /* 0x0000000000148919 */ /* 0x000f220000008800 */
[----:B------:R-:W-:Y:S02]  /*1320*/  @!P6 MOV R5, 0x400 ;  /* 0x000004000005e802 */ /* 0x000fe40000000f00 */
[----:B------:R-:W-:Y:S02]  /*1330*/  @!P3 LEA.HI.X R7, R4, R21, R0, 0x1, P4 ;  /* 0x000000150407b211 */ /* 0x000fe400020f0c00 */
[----:B------:R-:W-:Y:S01]  /*1340*/  @!P2 IADD3 R8, P4, R28, 0x50, RZ ;  /* 0x000000501c08a810 */ /* 0x000fe20007f9e0ff */
[----:B------:R-:W5:Y:S01]  /*1350*/  @!P1 S2R R21, SR_CgaCtaId ;  /* 0x0000000000159919 */ /* 0x000f620000008800 */
[----:B------:R-:W-:Y:S02]  /*1360*/  @!P3 MOV R0, 0x400 ;  /* 0x000004000000b802 */ /* 0x000fe40000000f00 */
[----:B--2---:R-:W-:Y:S01]  /*1370*/  @!P6 LEA R34, R27, R5, 0x18 ;  /* 0x000000051b22e211 */ /* 0x004fe200078ec0ff */
[----:B------:R-:W-:Y:S01]  /*1380*/  @!P2 IMAD.X R4, RZ, RZ, R29, P4 ;  /* 0x000000ffff04a224 */ /* 0x000fe200020e061d */
[----:B---3--:R-:W-:Y:S01]  /*1390*/  @!P3 LEA R0, R26, R0, 0x18 ;  /* 0x000000001a00b211 */ /* 0x008fe200078ec0ff */
[----:B------:R-:W-:Y:S01]  /*13a0*/  @!P2 IMAD.MOV.U32 R5, RZ, RZ, R15 ;  /* 0x000000ffff05a224 */ /* 0x000fe200078e000f */
[----:B------:R-:W-:Y:S01]  /*13b0*/  ISETP.GE.AND P4, PT, R31, UR17, PT ;  /* 0x000000111f007c0c */ /* 0x000fe2000bf86270 */
[----:B-1----:R-:W-:-:S02]  /*13c0*/  @!P2 IMAD R4, R4, R18, RZ ;  /* 0x000000120404a224 */ /* 0x002fc400078e02ff */
[----:B------:R-:W-:Y:S02]  /*13d0*/  @!P3 IMAD R0, R12, 0x2, R0 ;  /* 0x000000020c00b824 */ /* 0x000fe400078e0200 */
[C---:B------:R-:W-:Y:S01]  /*13e0*/  @!P2 IMAD R9, R8.reuse, R19, R4 ;  /* 0x000000130809a224 */ /* 0x040fe200078e0204 */
[----:B------:R-:W-:Y:S01]  /*13f0*/  SHF.R.S32.HI R19, RZ, 0x4, R25 ;  /* 0x00000004ff137819 */ /* 0x000fe20000011419 */
[----:B------:R-:W-:Y:S01]  /*1400*/  @!P2 IMAD.MOV.U32 R4, RZ, RZ, R16 ;  /* 0x000000ffff04a224 */ /* 0x000fe200078e0010 */
[----:B------:R-:W-:Y:S03]  /*1410*/  @!P3 LDGSTS.E.BYPASS.LTC128B.128 [R0+0x2000], desc[UR30][R6.64] ;  /* 0x020000000600bfae */ /* 0x000fe6000b901d5e */
[----:B------:R-:W-:Y:S01]  /*1420*/  @!P2 IMAD.WIDE.U32 R4, R8, R18, R4 ;  /* 0x000000120804a225 */ /* 0x000fe200078e0004 */
[----:B------:R-:W-:Y:S01]  /*1430*/  LEA.HI R8, R25, R19, RZ, 0x1 ;  /* 0x0000001319087211 */ /* 0x000fe200078f08ff */
[----:B------:R-:W1:Y:S02]  /*1440*/  @!P5 S2R R18, SR_CgaCtaId ;  /* 0x000000000012d919 */ /* 0x000e640000008800 */
[----:B------:R-:W-:Y:S01]  /*1450*/  @!P2 IMAD.IADD R5, R5, 0x1, R9 ;  /* 0x000000010505a824 */ /* 0x000fe200078e0209 */
[----:B------:R-:W-:Y:S01]  /*1460*/  LOP3.LUT R9, R37, UR8, RZ, 0x3c, !PT ;  /* 0x0000000825097c12 */ /* 0x000fe2000f8e3cff */
[----:B------:R2:W-:Y:S01]  /*1470*/  @!P3 LDGSTS.E.BYPASS.LTC128B.128 [R0+0x6000], desc[UR30][R6.64+0x80] ;  /* 0x060000800600bfae */ /* 0x0005e2000b901d5e */
[----:B------:R-:W-:-:S02]  /*1480*/  @UP0 ULDC.64 UR8, c[0x0][0x248] ;  /* 0x0000920000080ab9 */ /* 0x000fc40000000a00 */
[----:B------:R-:W-:Y:S02]  /*1490*/  @UP0 UIMAD.WIDE.U32 UR20, UR18, UR8, URZ ;  /* 0x00000008121402a5 */ /* 0x000fe4000f8e003f */
[----:B------:R-:W-:-:S04]  /*14a0*/  @UP0 UIMAD UR18, UR18, UR9, URZ ;  /* 0x00000009121202a4 */ /* 0x000fc8000f8e023f */
[----:B------:R-:W-:Y:S01]  /*14b0*/  @UP0 UIADD3 UR18, UR21, UR18, URZ ;  /* 0x0000001215120290 */ /* 0x000fe2000fffe03f */
[----:B--2---:R-:W-:Y:S02]  /*14c0*/  LOP3.LUT R7, R8, 0xfffffffe, RZ, 0xc0, !PT ;  /* 0xfffffffe08077812 */ /* 0x004fe400078ec0ff */
[C---:B------:R-:W-:Y:S02]  /*14d0*/  @!P2 LEA R6, P3, R4.reuse, R10, 0x1 ;  /* 0x0000000a0406a211 */ /* 0x040fe400078608ff */
[----:B------:R-:W-:Y:S01]  /*14e0*/  @!P2 MOV R0, 0x400 ;  /* 0x000004000000a802 */ /* 0x000fe20000000f00 */
[----:B------:R-:W-:Y:S01]  /*14f0*/  IMAD.IADD R32, R19, 0x1, -R7 ;  /* 0x0000000113207824 */ /* 0x000fe200078e0a07 */
[----:B------:R-:W-:Y:S02]  /*1500*/  @!P2 LEA.HI.X R7, R4, R11, R5, 0x1, P3 ;  /* 0x0000000b0407a211 */ /* 0x000fe400018f0c05 */
[----:B------:R-:W-:Y:S02]  /*1510*/  @!P2 LEA R8, R24, R0, 0x18 ;  /* 0x000000001808a211 */ /* 0x000fe400078ec0ff */
[----:B------:R-:W-:-:S02]  /*1520*/  @!P1 MOV R4, 0x400 ;  /* 0x0000040000049802 */ /* 0x000fc40000000f00 */
[----:B------:R-:W-:Y:S02]  /*1530*/  @!P0 MOV R0, 0x400 ;  /* 0x0000040000008802 */ /* 0x000fe40000000f00 */
[----:B------:R-:W-:Y:S02]  /*1540*/  LOP3.LUT R5, R25, 0xfffffff0, RZ, 0xc0, !PT ;  /* 0xfffffff019057812 */ /* 0x000fe400078ec0ff */
[----:B-----5:R-:W-:Y:S01]  /*1550*/  @!P1 LEA R27, R21, R4, 0x18 ;  /* 0x00000004151b9211 */ /* 0x020fe200078ec0ff */
[----:B------:R-:W-:Y:S01]  /*1560*/  @!P2 IMAD R4, R12, 0x2, R8 ;  /* 0x000000020c04a824 */ /* 0x000fe200078e0208 */
[----:B----4-:R-:W-:Y:S01]  /*1570*/  @!P0 LEA R30, R20, R0, 0x18 ;  /* 0x00000000141e8211 */ /* 0x010fe200078ec0ff */
[----:B------:R-:W-:Y:S01]  /*1580*/  IMAD.IADD R0, R89, 0x1, -R5 ;  /* 0x0000000159007824 */ /* 0x000fe200078e0a05 */
[----:B------:R-:W-:Y:S01]  /*1590*/  ISETP.GE.AND P3, PT, R9, RZ, PT ;  /* 0x000000ff0900720c */ /* 0x000fe20003f66270 */
[----:B------:R-:W2:Y:S01]  /*15a0*/  @!P0 LDC.64 R24, c[0x0][0x240] ;  /* 0x00009000ff188b82 */ /* 0x000ea20000000a00 */
[----:B------:R-:W-:Y:S01]  /*15b0*/  @!P2 LDGSTS.E.BYPASS.LTC128B.128 [R4+0x2800], desc[UR30][R6.64] ;  /* 0x028000000604afae */ /* 0x000fe2000b901d5e */
[----:B------:R-:W-:-:S03]  /*15c0*/  MOV R10, R13 ;  /* 0x0000000d000a7202 */ /* 0x000fc60000000f00 */
[----:B------:R3:W-:Y:S01]  /*15d0*/  @!P2 LDGSTS.E.BYPASS.LTC128B.128 [R4+0x6800], desc[UR30][R6.64+0x80] ;  /* 0x068000800604afae */ /* 0x0007e2000b901d5e */
[C---:B------:R-:W-:Y:S02]  /*15e0*/  @!P0 IADD3 R13, P2, R28.reuse, 0x70, RZ ;  /* 0x000000701c0d8810 */ /* 0x040fe40007f5e0ff */
[----:B------:R-:W4:Y:S04]  /*15f0*/  @!P1 LDC.64 R8, c[0x0][0x240] ;  /* 0x00009000ff089b82 */ /* 0x000f280000000a00 */
[----:B------:R-:W-:Y:S01]  /*1600*/  @!P3 IMAD.MOV R10, RZ, RZ, -R10 ;  /* 0x000000ffff0ab224 */ /* 0x000fe200078e0a0a */
[----:B---3--:R-:W-:Y:S02]  /*1610*/  SHF.R.S32.HI R4, RZ, 0x1f, R0 ;  /* 0x0000001fff047819 */ /* 0x008fe40000011400 */
[----:B------:R-:W-:Y:S01]  /*1620*/  @!P1 IADD3 R6, P3, R28, 0x60, RZ ;  /* 0x000000601c069810 */ /* 0x000fe20007f7e0ff */
[----:B------:R-:W-:Y:S01]  /*1630*/  @!P0 IMAD.X R28, RZ, RZ, R29, P2 ;  /* 0x000000ffff1c8224 */ /* 0x000fe200010e061d */
[----:B------:R-:W-:-:S02]  /*1640*/  LEA.HI R31, R4, R0, RZ, 0x3 ;  /* 0x00000000041f7211 */ /* 0x000fc400078f18ff */
[----:B------:R-:W-:Y:S01]  /*1650*/  @!P5 MOV R4, 0x400 ;  /* 0x000004000004d802 */ /* 0x000fe20000000f00 */
[----:B------:R-:W-:Y:S01]  /*1660*/  @!P1 IMAD.X R5, RZ, RZ, R29, P3 ;  /* 0x000000ffff059224 */ /* 0x000fe200018e061d */
[----:B------:R-:W-:Y:S02]  /*1670*/  LOP3.LUT R7, R31, 0xfffffff8, RZ, 0xc0, !PT ;  /* 0xfffffff81f077812 */ /* 0x000fe400078ec0ff */
[----:B-1----:R-:W-:Y:S01]  /*1680*/  @!P5 LEA R26, R18, R4, 0x18 ;  /* 0x00000004121ad211 */ /* 0x002fe200078ec0ff */
[----:B------:R-:W-:Y:S01]  /*1690*/  @!P1 IMAD.MOV.U32 R4, RZ, RZ, R16 ;  /* 0x000000ffff049224 */ /* 0x000fe200078e0010 */
[----:B------:R-:W1:Y:S01]  /*16a0*/  @!P1 LDC.64 R18, c[0x0][0x210] ;  /* 0x00008400ff129b82 */ /* 0x000e620000000a00 */
[----:B------:R-:W-:Y:S01]  /*16b0*/  PLOP3.LUT P2, PT, PT, PT, UP0, 0x80, 0x0 ;  /* 0x000000000000781c */ /* 0x000fe20003f4f008 */
[----:B------:R-:W-:Y:S01]  /*16c0*/  IMAD.IADD R29, R0, 0x1, -R7 ;  /* 0x00000001001d7824 */ /* 0x000fe200078e0a07 */
[----:B------:R-:W-:Y:S01]  /*16d0*/  ISETP.NE.AND P3, PT, R37, RZ, PT ;  /* 0x000000ff2500720c */ /* 0x000fe20003f65270 */
[----:B----4-:R-:W-:-:S02]  /*16e0*/  @!P1 IMAD R0, R5, R8, RZ ;  /* 0x0000000805009224 */ /* 0x010fc400078e02ff */
[----:B------:R-:W-:Y:S02]  /*16f0*/  @!P1 IMAD.MOV.U32 R5, RZ, RZ, R15 ;  /* 0x000000ffff059224 */ /* 0x000fe400078e000f */
[----:B------:R-:W-:Y:S02]  /*1700*/  @!P1 IMAD R9, R6, R9, R0 ;  /* 0x0000000906099224 */ /* 0x000fe400078e0200 */
[----:B------:R-:W-:Y:S02]  /*1710*/  IMAD.SHL.U32 R0, R36, 0x40, RZ ;  /* 0x0000004024007824 */ /* 0x000fe400078e00ff */
[----:B------:R-:W-:-:S03]  /*1720*/  @!P1 IMAD.WIDE.U32 R4, R6, R8, R4 ;  /* 0x0000000806049225 */ /* 0x000fc600078e0004 */
[----:B------:R-:W-:Y:S01]  /*1730*/  LOP3.LUT R0, R0, 0x1c0, RZ, 0xc0, !PT ;  /* 0x000001c000007812 */ /* 0x000fe200078ec0ff */
[----:B------:R-:W-:Y:S01]  /*1740*/  IMAD.SHL.U32 R6, R2, 0x8, RZ ;  /* 0x0000000802067824 */ /* 0x000fe200078e00ff */
[----:B------:R-:W-:Y:S01]  /*1750*/  @!P3 LOP3.LUT R10, RZ, R37, RZ, 0x33, !PT ;  /* 0x00000025ff0ab212 */ /* 0x000fe200078e33ff */
[----:B--2---:R-:W-:Y:S06]  /*1760*/  @P2 BRA `(.L_x_1111) ;  /* 0x0000000000342947 */ /* 0x004fec0003800000 */
        /* <DEDUP_REMOVED lines=13> */
.L_x_1111:
[----:B------:R-:W-:Y:S02]  /*1840*/  LOP3.LUT R11, R0, 0x8, R6, 0xf8, !PT ;  /* 0x00000008000b7812 */ /* 0x000fe400078ef806 */
[----:B------:R-:W-:Y:S01]  /*1850*/  SHF.R.U32.HI R7, RZ, 0x3, R0 ;  /* 0x00000003ff077819 */ /* 0x000fe20000011600 */
        /* <DEDUP_REMOVED lines=13> */
.L_x_1112:
[----:B------:R-:W-:Y:S01]  /*1930*/  @!P1 IMAD.IADD R0, R5, 0x1, R9 ;  /* 0x0000000105009824 */ /* 0x000fe200078e0209 */
[----:B-1----:R-:W-:Y:S01]  /*1940*/  @!P1 LEA R6, P2, R4, R18, 0x1 ;  /* 0x0000001204069211 */ /* 0x002fe200078408ff */
[----:B------:R-:W-:Y:S01]  /*1950*/  IMAD R5, R3, UR8, RZ ;  /* 0x0000000803057c24 */ /* 0x000fe2000f8e02ff */
[----:B------:R-:W-:Y:S01]  /*1960*/  LOP3.LUT R33, R11, R7, RZ, 0x3c, !PT ;  /* 0x000000070b217212 */ /* 0x000fe200078e3cff */
[----:B------:R-:W-:Y:S01]  /*1970*/  IMAD.WIDE.U32 R8, R2, UR8, R22 ;  /* 0x0000000802087c25 */ /* 0x000fe2000f8e0016 */
[----:B------:R-:W-:Y:S01]  /*1980*/  @!P1 LEA.HI.X R7, R4, R19, R0, 0x1, P2 ;  /* 0x0000001304079211 */ /* 0x000fe200010f0c00 */
[----:B------:R-:W1:Y:S01]  /*1990*/  @!P0 LDC.64 R20, c[0x0][0x210] ;  /* 0x00008400ff148b82 */ /* 0x000e620000000a00 */
[----:B------:R-:W-:Y:S01]  /*19a0*/  ISETP.GE.AND P2, PT, R2, UR17, PT ;  /* 0x0000001102007c0c */ /* 0x000fe2000bf46270 */
[----:B------:R-:W-:Y:S01]  /*19b0*/  IMAD R0, R3, UR6, RZ ;  /* 0x0000000603007c24 */ /* 0x000fe2000f8e02ff */
[----:B------:R-:W-:Y:S01]  /*19c0*/  IADD3 R8, P3, R8, UR20, RZ ;  /* 0x0000001408087c10 */ /* 0x000fe2000ff7e0ff */
[C---:B------:R-:W-:Y:S01]  /*19d0*/  IMAD R3, R2.reuse, UR9, R5 ;  /* 0x0000000902037c24 */ /* 0x040fe2000f8e0205 */
[----:B------:R-:W-:Y:S01]  /*19e0*/  ULDC.64 UR10, c[0x0][0x260] ;  /* 0x00009800000a7ab9 */ /* 0x000fe20000000a00 */
[C---:B------:R-:W-:Y:S01]  /*19f0*/  IMAD.WIDE.U32 R4, R2.reuse, UR6, R22 ;  /* 0x0000000602047c25 */ /* 0x040fe2000f8e0016 */
[----:B------:R-:W-:Y:S01]  /*1a00*/  USHF.L.U64.HI UR23, UR8, 0x5, UR9 ;  /* 0x0000000508177899 */ /* 0x000fe20008010209 */
[----:B------:R-:W-:Y:S01]  /*1a10*/  SHF.R.S32.HI R87, RZ, 0x5, R35 ;  /* 0x00000005ff577819 */ /* 0x000fe20000011423 */
[----:B------:R-:W-:Y:S01]  /*1a20*/  USHF.R.S32.HI UR16, URZ, 0x1f, UR39 ;  /* 0x0000001f3f107899 */ /* 0x000fe20008011427 */
[----:B------:R-:W-:Y:S01]  /*1a30*/  IMAD R2, R2, UR7, R0 ;  /* 0x0000000702027c24 */ /* 0x000fe2000f8e0200 */
[----:B------:R-:W-:Y:S01]  /*1a40*/  IADD3.X R9, R9, UR18, R3, P3, !PT ;  /* 0x0000001209097c10 */ /* 0x000fe20009ffe403 */
[----:B------:R-:W-:Y:S01]  /*1a50*/  @!P1 IMAD R0, R12, 0x2, R27 ;  /* 0x000000020c009824 */ /* 0x000fe200078e021b */
[----:B------:R-:W-:Y:S01]  /*1a60*/  IADD3 R4, P3, R4, UR24, RZ ;  /* 0x0000001804047c10 */ /* 0x000fe2000ff7e0ff */
[----:B------:R-:W-:Y:S01]  /*1a70*/  @!P0 IMAD.MOV.U32 R3, RZ, RZ, R15 ;  /* 0x000000ffff038224 */ /* 0x000fe200078e000f */
[----:B------:R-:W-:Y:S01]  /*1a80*/  USHF.L.U32 UR24, UR8, 0x5, URZ ;  /* 0x0000000508187899 */ /* 0x000fe2000800063f */
[-C--:B------:R-:W-:Y:S01]  /*1a90*/  @!P0 IMAD R11, R28, R24.reuse, RZ ;  /* 0x000000181c0b8224 */ /* 0x080fe200078e02ff */
[----:B------:R-:W-:Y:S01]  /*1aa0*/  IADD3.X R5, R5, UR19, R2, P3, !PT ;  /* 0x0000001305057c10 */ /* 0x000fe20009ffe402 */
[----:B------:R-:W-:Y:S01]  /*1ab0*/  @!P0 IMAD.MOV.U32 R2, RZ, RZ, R16 ;  /* 0x000000ffff028224 */ /* 0x000fe200078e0010 */
[----:B------:R-:W-:Y:S01]  /*1ac0*/  @!PT LDS RZ, [RZ] ;  /* 0x00000000fffff984 */ /* 0x000fe20000000800 */
[----:B------:R-:W-:Y:S01]  /*1ad0*/  @!PT LDS RZ, [RZ] ;  /* 0x00000000fffff984 */ /* 0x000fe20000000800 */
[----:B------:R-:W-:Y:S01]  /*1ae0*/  @!PT LDS RZ, [RZ] ;  /* 0x00000000fffff984 */ /* 0x000fe20000000800 */
[----:B------:R-:W-:Y:S01]  /*1af0*/  @!P1 LDGSTS.E.BYPASS.LTC128B.128 [R0+0x3000], desc[UR30][R6.64] ;  /* 0x0300000006009fae */ /* 0x000fe2000b901d5e */
[C---:B------:R-:W-:Y:S01]  /*1b00*/  @!P0 IMAD R14, R12.reuse, 0x2, R30 ;  /* 0x000000020c0e8824 */ /* 0x040fe200078e021e */
[----:B------:R-:W2:Y:S01]  /*1b10*/  @!P5 LDC.64 R16, c[0x0][0x218] ;  /* 0x00008600ff10db82 */ /* 0x000ea20000000a00 */
[C---:B------:R-:W-:Y:S01]  /*1b20*/  @!P6 IMAD R18, R12.reuse, 0x2, R34 ;  /* 0x000000020c12e824 */ /* 0x040fe200078e0222 */
[----:B------:R3:W-:Y:S01]  /*1b30*/  @!P1 LDGSTS.E.BYPASS.LTC128B.128 [R0+0x7000], desc[UR30][R6.64+0x80] ;  /* 0x0700008006009fae */ /* 0x0007e2000b901d5e */
[----:B------:R-:W-:Y:S01]  /*1b40*/  @!P5 IMAD R19, R12, 0x2, R26 ;  /* 0x000000020c13d824 */ /* 0x000fe200078e021a */
[----:B------:R-:W-:Y:S01]  /*1b50*/  UIMAD UR17, UR23, UR39, URZ ;  /* 0x00000027171172a4 */ /* 0x000fe2000f8e023f */
[----:B------:R-:W-:Y:S01]  /*1b60*/  @!P0 IMAD.WIDE.U32 R2, R13, R24, R2 ;  /* 0x000000180d028225 */ /* 0x000fe200078e0002 */
[----:B------:R-:W-:-:S02]  /*1b70*/  USHF.L.U32 UR15, UR8, 0x4, URZ ;  /* 0x00000004080f7899 */ /* 0x000fc4000800063f */
[----:B------:R-:W-:Y:S01]  /*1b80*/  UIMAD UR17, UR16, UR24, UR17 ;  /* 0x00000018101172a4 */ /* 0x000fe2000f8e0211 */
[----:B------:R-:W-:Y:S01]  /*1b90*/  IMAD.WIDE.U32 R38, R10, UR10, R8 ;  /* 0x0000000a0a267c25 */ /* 0x000fe2000f8e0008 */
[----:B------:R-:W-:Y:S02]  /*1ba0*/  USHF.L.U64.HI UR25, UR6, 0x5, UR7 ;  /* 0x0000000506197899 */ /* 0x000fe40008010207 */
[----:B------:R-:W-:Y:S01]  /*1bb0*/  USHF.L.U32 UR26, UR6, 0x5, URZ ;  /* 0x00000005061a7899 */ /* 0x000fe2000800063f */
[----:B------:R-:W-:Y:S01]  /*1bc0*/  IMAD.U32 R9, RZ, RZ, UR39 ;  /* 0x00000027ff097e24 */ /* 0x000fe2000f8e00ff */
[----:B------:R-:W-:Y:S01]  /*1bd0*/  USHF.L.U32 UR38, UR6, 0x4, URZ ;  /* 0x0000000406267899 */ /* 0x000fe2000800063f */
[----:B------:R-:W-:Y:S01]  /*1be0*/  IMAD.MOV.U32 R92, RZ, RZ, R38 ;  /* 0x000000ffff5c7224 */ /* 0x000fe200078e0026 */
[----:B------:R-:W-:Y:S01]  /*1bf0*/  USHF.L.U64.HI UR37, UR6, 0x4, UR7 ;  /* 0x0000000406257899 */ /* 0x000fe20008010207 */
[----:B------:R-:W-:Y:S01]  /*1c00*/  STL.64 [R1+0x20], R38 ;  /* 0x0000202601007387 */ /* 0x000fe20000100a00 */
[----:B------:R-:W-:Y:S01]  /*1c10*/  IMAD.SHL.U32 R89, R89, 0x2, RZ ;  /* 0x0000000259597824 */ /* 0x000fe200078e00ff */
[----:B------:R-:W-:Y:S01]  /*1c20*/  UISETP.GE.AND UP0, UPT, UR34, 0x2, UPT ;  /* 0x000000022200788c */ /* 0x000fe2000bf06270 */
[----:B---3--:R-:W-:Y:S01]  /*1c30*/  @!P0 IMAD R6, R13, R25, R11 ;  /* 0x000000190d068224 */ /* 0x008fe200078e020b */
[----:B------:R-:W-:Y:S01]  /*1c40*/  SHF.R.S32.HI R11, RZ, 0x1f, R10 ;  /* 0x0000001fff0b7819 */ /* 0x000fe2000001140a */
[----:B------:R-:W3:Y:S02]  /*1c50*/  @!P6 LDC.64 R12, c[0x0][0x218] ;  /* 0x00008600ff0ceb82 */ /* 0x000ee40000000a00 */
[----:B------:R-:W-:Y:S01]  /*1c60*/  @!P0 IMAD.IADD R3, R3, 0x1, R6 ;  /* 0x0000000103038824 */ /* 0x000fe200078e0206 */
[----:B-1----:R-:W-:Y:S01]  /*1c70*/  @!P0 LEA R6, P1, R2, R20, 0x1 ;  /* 0x0000001402068211 */ /* 0x002fe200078208ff */
[----:B------:R-:W-:-:S03]  /*1c80*/  IMAD R0, R11, UR10, RZ ;  /* 0x0000000a0b007c24 */ /* 0x000fc6000f8e02ff */
[----:B------:R-:W-:Y:S01]  /*1c90*/  @!P0 LEA.HI.X R7, R2, R21, R3, 0x1, P1 ;  /* 0x0000001502078211 */ /* 0x000fe200008f0c03 */
[C---:B------:R-:W-:Y:S01]  /*1ca0*/  IMAD R0, R10.reuse, UR11, R0 ;  /* 0x0000000b0a007c24 */ /* 0x040fe2000f8e0200 */
[----:B------:R-:W-:Y:S02]  /*1cb0*/  ULDC.64 UR10, c[0x0][0x268] ;  /* 0x00009a00000a7ab9 */ /* 0x000fe40000000a00 */
[----:B------:R-:W-:Y:S01]  /*1cc0*/  IMAD.WIDE.U32 R22, R10, UR10, R4 ;  /* 0x0000000a0a167c25 */ /* 0x000fe2000f8e0004 */
[----:B------:R-:W-:Y:S03]  /*1cd0*/  @!P0 LDGSTS.E.BYPASS.LTC128B.128 [R14+0x3800], desc[UR30][R6.64] ;  /* 0x03800000060e8fae */ /* 0x000fe6000b901d5e */
[----:B------:R-:W-:Y:S01]  /*1ce0*/  IMAD.IADD R93, R39, 0x1, R0 ;  /* 0x00000001275d7824 */ /* 0x000fe200078e0200 */
[----:B------:R1:W-:Y:S01]  /*1cf0*/  @!P0 LDGSTS.E.BYPASS.LTC128B.128 [R14+0x7800], desc[UR30][R6.64+0x80] ;  /* 0x07800080060e8fae */ /* 0x0003e2000b901d5e */
[----:B------:R-:W-:Y:S01]  /*1d00*/  IMAD R8, R11, UR10, RZ ;  /* 0x0000000a0b087c24 */ /* 0x000fe2000f8e02ff */
[----:B------:R-:W-:Y:S01]  /*1d10*/  UIMAD UR10, UR25, UR39, URZ ;  /* 0x00000027190a72a4 */ /* 0x000fe2000f8e023f */
[----:B------:R-:W-:Y:S01]  /*1d20*/  IMAD.WIDE.U32 R2, R9, UR24, R92 ;  /* 0x0000001809027c25 */ /* 0x000fe2000f8e005c */
[----:B------:R-:W-:Y:S02]  /*1d30*/  STL.64 [R1+0x18], R92 ;  /* 0x0000185c01007387 */ /* 0x000fe40000100a00 */
[----:B------:R-:W-:Y:S01]  /*1d40*/  UIMAD UR16, UR16, UR26, UR10 ;  /* 0x0000001a101072a4 */ /* 0x000fe2000f8e020a */
[----:B------:R-:W-:Y:S01]  /*1d50*/  VIADD R0, R3, UR17 ;  /* 0x0000001103007c36 */ /* 0x000fe20008000000 */
[----:B------:R-:W-:Y:S01]  /*1d60*/  USHF.L.U64.HI UR17, UR8, 0x4, UR9 ;  /* 0x0000000408117899 */ /* 0x000fe20008010209 */
[----:B---3--:R-:W-:Y:S01]  /*1d70*/  @!P6 LEA R4, P3, R2, R12, 0x1 ;  /* 0x0000000c0204e211 */ /* 0x008fe200078608ff */
[----:B------:R-:W-:Y:S01]  /*1d80*/  IMAD R8, R10, UR11, R8 ;  /* 0x0000000b0a087c24 */ /* 0x000fe2000f8e0208 */
[C---:B------:R-:W-:Y:S01]  /*1d90*/  @!P5 IADD3 R3, P1, R2.reuse, UR15, RZ ;  /* 0x0000000f0203dc10 */ /* 0x040fe2000ff3e0ff */
[----:B------:R-:W3:Y:S01]  /*1da0*/  @!P4 LDC.64 R10, c[0x0][0x220] ;  /* 0x00008800ff0acb82 */ /* 0x000ee20000000a00 */
[----:B------:R-:W-:Y:S01]  /*1db0*/  @!P6 LEA.HI.X R5, R2, R13, R0, 0x1, P3 ;  /* 0x0000000d0205e211 */ /* 0x000fe200018f0c00 */
[----:B------:R-:W-:Y:S01]  /*1dc0*/  IMAD.IADD R21, R23, 0x1, R8 ;  /* 0x0000000117157824 */ /* 0x000fe200078e0208 */
[----:B------:R-:W-:Y:S01]  /*1dd0*/  @!P5 IADD3.X R0, R0, UR17, RZ, P1, !PT ;  /* 0x000000110000dc10 */ /* 0x000fe20008ffe4ff */
[----:B------:R-:W-:Y:S01]  /*1de0*/  IMAD.MOV.U32 R20, RZ, RZ, R22 ;  /* 0x000000ffff147224 */ /* 0x000fe200078e0016 */
[C---:B--2---:R-:W-:Y:S01]  /*1df0*/  @!P5 LEA R2, P0, R3.reuse, R16, 0x1 ;  /* 0x000000100302d211 */ /* 0x044fe200078008ff */
[----:B------:R-:W-:Y:S03]  /*1e00*/  @!P6 LDGSTS.E.BYPASS.LTC128B.128 [R18+0x8000], desc[UR30][R4.64] ;  /* 0x080000000412efae */ /* 0x000fe6000b901d5e */
[----:B------:R-:W-:Y:S01]  /*1e10*/  @!P5 LEA.HI.X R3, R3, R17, R0, 0x1, P0 ;  /* 0x000000110303d211 */ /* 0x000fe200000f0c00 */
[----:B------:R2:W-:Y:S01]  /*1e20*/  @!P6 LDGSTS.E.BYPASS.LTC128B.128 [R18+0x9000], desc[UR30][R4.64+0x80] ;  /* 0x090000800412efae */ /* 0x0005e2000b901d5e */
[----:B------:R-:W-:-:S03]  /*1e30*/  IMAD.SHL.U32 R0, R29, 0x40, RZ ;  /* 0x000000401d007824 */ /* 0x000fc600078e00ff */
[----:B------:R-:W-:Y:S01]  /*1e40*/  @!P5 LDGSTS.E.BYPASS.LTC128B.128 [R19+0x8800], desc[UR30][R2.64] ;  /* 0x088000000213dfae */ /* 0x000fe2000b901d5e */
[----:B-1----:R-:W1:Y:S01]  /*1e50*/  @!P2 LDC.64 R6, c[0x0][0x220] ;  /* 0x00008800ff06ab82 */ /* 0x002e620000000a00 */
[----:B------:R-:W-:Y:S02]  /*1e60*/  LOP3.LUT R0, R0, 0x1c0, RZ, 0xc0, !PT ;  /* 0x000001c000007812 */ /* 0x000fe400078ec0ff */
[----:B------:R4:W-:Y:S04]  /*1e70*/  @!P5 LDGSTS.E.BYPASS.LTC128B.128 [R19+0x9800], desc[UR30][R2.64+0x80] ;  /* 0x098000800213dfae */ /* 0x0009e8000b901d5e */
[----:B------:R-:W0:Y:S04]  /*1e80*/  LDGDEPBAR ;  /* 0x00000000000079af */ /* 0x000e280000000000 */
[----:B------:R-:W-:Y:S04]  /*1e90*/  STL.64 [R1+0x58], R22 ;  /* 0x0000581601007387 */ /* 0x000fe80000100a00 */
[----:B------:R-:W-:Y:S01]  /*1ea0*/  STL.64 [R1+0x50], R20 ;  /* 0x0000501401007387 */ /* 0x000fe20000100a00 */
[----:B--2---:R-:W-:-:S02]  /*1eb0*/  IMAD.SHL.U32 R4, R32, 0x8, RZ ;  /* 0x0000000820047824 */ /* 0x004fc400078e00ff */
[----:B------:R-:W-:-:S03]  /*1ec0*/  IMAD.SHL.U32 R5, R31, 0x40, RZ ;  /* 0x000000401f057824 */ /* 0x000fc600078e00ff */
[----:B------:R-:W-:Y:S02]  /*1ed0*/  LOP3.LUT R4, R0, 0x8, R4, 0xf8, !PT ;  /* 0x0000000800047812 */ /* 0x000fe400078ef804 */
[----:B------:R-:W-:Y:S01]  /*1ee0*/  SHF.R.U32.HI R0, RZ, 0x3, R0 ;  /* 0x00000003ff007819 */ /* 0x000fe20000011600 */
[----:B----4-:R-:W-:Y:S01]  /*1ef0*/  IMAD.WIDE.U32 R2, R9, UR26, R20 ;  /* 0x0000001a09027c25 */ /* 0x010fe2000f8e0014 */
[----:B------:R-:W-:-:S04]  /*1f00*/  DEPBAR.LE SB0, 0x0 ;  /* 0x000080000000791a */ /* 0x000fc80000000000 */
[----:B------:R-:W-:Y:S01]  /*1f10*/  BAR.SYNC.DEFER_BLOCKING 0x0 ;  /* 0x0000000000007b1d */ /* 0x000fe20000010000 */
[----:B------:R-:W-:Y:S01]  /*1f20*/  LOP3.LUT R86, R4, R0, RZ, 0x3c, !PT ;  /* 0x0000000004567212 */ /* 0x000fe200078e3cff */
[----:B------:R-:W-:Y:S01]  /*1f30*/  VIADD R0, R3, UR16 ;  /* 0x0000001003007c36 */ /* 0x000fe20008000000 */
[C---:B-1----:R-:W-:Y:S02]  /*1f40*/  @!P2 LEA R4, P1, R2.reuse, R6, 0x1 ;  /* 0x000000060204a211 */ /* 0x042fe400078208ff */
[C---:B------:R-:W-:Y:S02]  /*1f50*/  @!P4 IADD3 R3, P0, R2.reuse, UR38, RZ ;  /* 0x000000260203cc10 */ /* 0x040fe4000ff1e0ff */
[----:B------:R-:W-:Y:S02]  /*1f60*/  LOP3.LUT R85, R5, 0xfffffe00, RZ, 0xc0, !PT ;  /* 0xfffffe0005557812 */ /* 0x000fe400078ec0ff */
[----:B------:R-:W-:Y:S02]  /*1f70*/  @!P2 LEA.HI.X R5, R2, R7, R0, 0x1, P1 ;  /* 0x000000070205a211 */ /* 0x000fe400008f0c00 */
[----:B------:R-:W-:Y:S01]  /*1f80*/  @!P4 IADD3.X R2, R0, UR37, RZ, P0, !PT ;  /* 0x000000250002cc10 */ /* 0x000fe200087fe4ff */
[----:B------:R-:W-:Y:S01]  /*1f90*/  IMAD R8, R87, 0x400, R85 ;  /* 0x0000040057087824 */ /* 0x000fe200078e0255 */
[----:B---3--:R-:W-:Y:S01]  /*1fa0*/  @!P4 LEA R6, P0, R3, R10, 0x1 ;  /* 0x0000000a0306c211 */ /* 0x008fe200078008ff */
[----:B------:R-:W-:-:S03]  /*1fb0*/  IMAD R0, R32, 0x200, R33 ;  /* 0x0000020020007824 */ /* 0x000fc600078e0221 */
[----:B------:R-:W-:Y:S01]  /*1fc0*/  @!P4 LEA.HI.X R7, R3, R11, R2, 0x1, P0 ;  /* 0x0000000b0307c211 */ /* 0x000fe200000f0c02 */
[----:B------:R-:W-:Y:S01]  /*1fd0*/  IMAD.IADD R2, R86, 0x1, R8 ;  /* 0x0000000156027824 */ /* 0x000fe200078e0208 */
[----:B------:R-:W-:Y:S01]  /*1fe0*/  LEA R208, R0, UR4, 0x1 ;  /* 0x0000000400d07c11 */ /* 0x000fe2000f8e08ff */
[----:B------:R-:W-:Y:S02]  /*1ff0*/  IMAD.MOV.U32 R3, RZ, RZ, 0x10 ;  /* 0x00000010ff037424 */ /* 0x000fe400078e00ff */
[----:B------:R-:W-:Y:S01]  /*2000*/  IMAD.MOV.U32 R0, RZ, RZ, -0x20 ;  /* 0xffffffe0ff007424 */ /* 0x000fe200078e00ff */
[----:B------:R-:W-:Y:S01]  /*2010*/  LEA R210, R2, UR4, 0x1 ;  /* 0x0000000402d27c11 */ /* 0x000fe2000f8e08ff */
[----:B------:R-:W-:Y:S01]  /*2020*/  @P2 STS.128 [R224+0xa000], RZ ;  /* 0x00a000ffe0002388 */ /* 0x000fe20000000c00 */
[C---:B------:R-:W-:Y:S02]  /*2030*/  VIADD R2, R208.reuse, 0x8000 ;  /* 0x00008000d0027836 */ /* 0x040fe40000000000 */
[----:B------:R-:W-:Y:S01]  /*2040*/  VIADD R219, R208, 0x8020 ;  /* 0x00008020d0db7836 */ /* 0x000fe20000000000 */
[----:B------:R-:W-:Y:S04]  /*2050*/  @P2 STS.128 [R224+0xb000], RZ ;  /* 0x00b000ffe0002388 */ /* 0x000fe80000000c00 */
[----:B------:R-:W-:Y:S01]  /*2060*/  @!PT LDS RZ, [RZ] ;  /* 0x00000000fffff984 */ /* 0x000fe20000000800 */
[----:B------:R-:W-:Y:S01]  /*2070*/  @!PT LDS RZ, [RZ] ;  /* 0x00000000fffff984 */ /* 0x000fe20000000800 */
[----:B------:R-:W-:Y:S01]  /*2080*/  @!PT LDS RZ, [RZ] ;  /* 0x00000000fffff984 */ /* 0x000fe20000000800 */
[----:B------:R-:W-:Y:S04]  /*2090*/  @!P2 LDGSTS.E.BYPASS.LTC128B.128 [R224+0xa000], desc[UR30][R4.64] ;  /* 0x0a00000004e0afae */ /* 0x000fe8000b901d5e */
[----:B------:R-:W-:Y:S01]  /*20a0*/  @!P2 LDGSTS.E.BYPASS.LTC128B.128 [R224+0xb000], desc[UR30][R4.64+0x80] ;  /* 0x0b00008004e0afae */ /* 0x000fe2000b901d5e */
[----:B------:R-:W-:-:S03]  /*20b0*/  R2P PR, R29, 0x6 ;  /* 0x000000061d007804 */ /* 0x000fc60000000000 */
[----:B------:R-:W-:Y:S02]  /*20c0*/  @P4 STS.128 [R224+0xa800], RZ ;  /* 0x00a800ffe0004388 */ /* 0x000fe40000000c00 */
[----:B------:R-:W-:Y:S02]  /*20d0*/  SEL R3, R3, 0xfffffff0, !P1 ;  /* 0xfffffff003037807 */ /* 0x000fe40004800000 */
[----:B------:R-:W-:Y:S01]  /*20e0*/  @P4 STS.128 [R224+0xb800], RZ ;  /* 0x00b800ffe0004388 */ /* 0x000fe20000000c00 */
[----:B------:R-:W-:Y:S02]  /*20f0*/  SEL R0, R0, 0x20, P2 ;  /* 0x0000002000007807 */ /* 0x000fe40001000000 */
[----:B------:R-:W-:Y:S01]  /*2100*/  R2P PR, R36, 0x6 ;  /* 0x0000000624007804 */ /* 0x000fe20000000000 */
[----:B------:R-:W-:Y:S01]  /*2110*/  @!PT LDS RZ, [RZ] ;  /* 0x00000000fffff984 */ /* 0x000fe20000000800 */
[----:B------:R-:W-:Y:S01]  /*2120*/  @!PT LDS RZ, [RZ] ;  /* 0x00000000fffff984 */ /* 0x000fe20000000800 */
[----:B------:R-:W-:Y:S01]  /*2130*/  @!PT LDS RZ, [RZ] ;  /* 0x00000000fffff984 */ /* 0x000fe20000000800 */
[----:B------:R-:W-:Y:S01]  /*2140*/  @!P4 LDGSTS.E.BYPASS.LTC128B.128 [R224+0xa800], desc[UR30][R6.64] ;  /* 0x0a80000006e0cfae */ /* 0x000fe2000b901d5e */
[--C-:B------:R-:W-:Y:S02]  /*2150*/  IMAD R212, R3, 0x2, R210.reuse ;  /* 0x0000000203d47824 */ /* 0x100fe400078e02d2 */
[C---:B------:R-:W-:Y:S01]  /*2160*/  IMAD R218, R0.reuse, 0x2, R210 ;  /* 0x0000000200da7824 */ /* 0x040fe200078e02d2 */
[----:B------:R1:W-:Y:S01]  /*2170*/  @!P4 LDGSTS.E.BYPASS.LTC128B.128 [R224+0xb800], desc[UR30][R6.64+0x80] ;  /* 0x0b80008006e0cfae */ /* 0x0003e2000b901d5e */
[----:B------:R-:W-:-:S03]  /*2180*/  IMAD R217, R0, 0x2, R212 ;  /* 0x0000000200d97824 */ /* 0x000fc600078e02d4 */
[----:B------:R-:W-:Y:S04]  /*2190*/  LDSM.16.M88.4 R24, [R208+0x8000] ;  /* 0x00800000d018783b */ /* 0x000fe80000000200 */
[----:B------:R-:W-:Y:S01]  /*21a0*/  LDSM.16.M88.4 R32, [R208+0x8800] ;  /* 0x00880000d020783b */ /* 0x000fe20000000200 */
[----:B------:R-:W-:Y:S02]  /*21b0*/  @P1 VIADD R219, R2, 0xffffffe0 ;  /* 0xffffffe002db1836 */ /* 0x000fe40000000000 */
[----:B------:R-:W-:Y:S01]  /*21c0*/  IMAD.MOV.U32 R2, RZ, RZ, 0x40 ;  /* 0x00000040ff027424 */ /* 0x000fe200078e00ff */
[----:B------:R-:W2:Y:S04]  /*21d0*/  LDSM.16.M88.4 R12, [R210] ;  /* 0x00000000d20c783b */ /* 0x000ea80000000200 */
[----:B------:R-:W-:Y:S01]  /*21e0*/  LDSM.16.M88.4 R36, [R219] ;  /* 0x00000000db24783b */ /* 0x000fe20000000200 */
[----:B------:R-:W-:-:S03]  /*21f0*/  SEL R2, R2, 0xffffffc0, !P2 ;  /* 0xffffffc002027807 */ /* 0x000fc60005000000 */
[----:B------:R-:W-:Y:S02]  /*2200*/  LDSM.16.M88.4 R8, [R212+0x2000] ;  /* 0x00200000d408783b */ /* 0x000fe40000000200 */
[----:B------:R-:W-:Y:S02]  /*2210*/  IMAD.IADD R216, R208, 0x1, R2 ;  /* 0x00000001d0d87824 */ /* 0x000fe400078e0202 */
[----:B------:R-:W-:Y:S01]  /*2220*/  LDSM.16.M88.4 R44, [R219+0x800] ;  /* 0x00080000db2c783b */ /* 0x000fe20000000200 */
[----:B------:R-:W-:Y:S01]  /*2230*/  IMAD.IADD R215, R2, 0x1, R219 ;  /* 0x0000000102d77824 */ /* 0x000fe200078e02db */
[----:B------:R-:W-:Y:S02]  /*2240*/  SHF.R.S32.HI R2, RZ, 0x1f, R84 ;  /* 0x0000001fff027819 */ /* 0x000fe40000011454 */
[----:B-1----:R-:W1:Y:S02]  /*2250*/  LDSM.16.M88.4 R4, [R210+0x2000] ;  /* 0x00200000d204783b */ /* 0x002e640000000200 */
[----:B------:R-:W-:-:S02]  /*2260*/  LEA.HI R2, R2, R84, RZ, 0x2 ;  /* 0x0000005402027211 */ /* 0x000fc400078f10ff */
[----:B------:R-:W3:Y:S02]  /*2270*/  LDSM.16.M88.4 R20, [R212] ;  /* 0x00000000d414783b */ /* 0x000ee40000000200 */
[----:B------:R-:W-:Y:S01]  /*2280*/  SHF.R.S32.HI R91, RZ, 0x2, R2 ;  /* 0x00000002ff5b7819 */ /* 0x000fe20000011402 */
[----:B------:R-:W-:Y:S01]  /*2290*/  IMAD.U32 R2, RZ, RZ, UR14 ;  /* 0x0000000eff027e24 */ /* 0x000fe2000f8e00ff */
[----:B------:R-:W-:Y:S04]  /*22a0*/  LDSM.16.M88.4 R16, [R218+0x2000] ;  /* 0x00200000da10783b */ /* 0x000fe80000000200 */
[----:B------:R-:W4:Y:S04]  /*22b0*/  LDSM.16.M88.4 R40, [R216+0x8000] ;  /* 0x00800000d828783b */ /* 0x000f280000000200 */
[----:B------:R-:W5:Y:S04]  /*22c0*/  LDSM.16.M88.4 R64, [R216+0x8800] ;  /* 0x00880000d840783b */ /* 0x000f680000000200 */
[----:B------:R-:W5:Y:S01]  /*22d0*/  LDSM.16.M88.4 R28, [R218] ;  /* 0x00000000da1c783b */ /* 0x000f620000000200 */
[C---:B--2---:R-:W-:Y:S03]  /*22e0*/  HMMA.16816.F32 R60, R12.reuse, R24, RZ ;  /* 0x000000180c3c723c */ /* 0x044fe600000018ff */
[----:B------:R-:W0:Y:S04]  /*22f0*/  LDGDEPBAR ;  /* 0x00000000000079af */ /* 0x000e280000000000 */
[----:B------:R-:W-:Y:S01]  /*2300*/  STL [R1+0x64], R91 ;  /* 0x0000645b01007387 */ /* 0x000fe20000100800 */
[C---:B------:R-:W-:Y:S06]  /*2310*/  HMMA.16816.F32 R68, R12.reuse, R32, RZ ;  /* 0x000000200c44723c */ /* 0x040fec00000018ff */
[----:B------:R-:W-:Y:S06]  /*2320*/  HMMA.16816.F32 R80, R12, R34, RZ ;  /* 0x000000220c50723c */ /* 0x000fec00000018ff */
[C---:B-1----:R-:W-:Y:S06]  /*2330*/  HMMA.16816.F32 R56, R4.reuse, R24, RZ ;  /* 0x000000180438723c */ /* 0x042fec00000018ff */
[C---:B------:R-:W-:Y:S06]  /*2340*/  HMMA.16816.F32 R48, R4.reuse, R32, RZ ;  /* 0x000000200430723c */ /* 0x040fec00000018ff */
[C---:B------:R-:W-:Y:S06]  /*2350*/  HMMA.16816.F32 R52, R4.reuse, R26, RZ ;  /* 0x0000001a0434723c */ /* 0x040fec00000018ff */
[----:B------:R-:W-:Y:S01]  /*2360*/  HMMA.16816.F32 R4, R4, R34, RZ ;  /* 0x000000220404723c */ /* 0x000fe200000018ff */
[----:B------:R-:W-:Y:S05]  /*2370*/  LDSM.16.M88.4 R32, [R215] ;  /* 0x00000000d720783b */ /* 0x000fea0000000200 */
[----:B------:R-:W-:Y:S06]  /*2380*/  HMMA.16816.F32 R24, R12, R26, RZ ;  /* 0x0000001a0c18723c */ /* 0x000fec00000018ff */
[C---:B------:R-:W-:Y:S06]  /*2390*/  HMMA.16816.F32 R76, R8.reuse, R36, R56 ;  /* 0x00000024084c723c */ /* 0x040fec0000001838 */
[C---:B------:R-:W-:Y:S06]  /*23a0*/  HMMA.16816.F32 R72, R8.reuse, R44, R48 ;  /* 0x0000002c0848723c */ /* 0x040fec0000001830 */
[C---:B------:R-:W-:Y:S01]  /*23b0*/  HMMA.16816.F32 R48, R8.reuse, R38, R52 ;  /* 0x000000260830723c */ /* 0x040fe20000001834 */
[----:B------:R-:W-:Y:S05]  /*23c0*/  LDSM.16.M88.4 R52, [R215+0x800] ;  /* 0x00080000d734783b */ /* 0x000fea0000000200 */
[----:B------:R-:W-:Y:S01]  /*23d0*/  HMMA.16816.F32 R12, R8, R46, R4 ;  /* 0x0000002e080c723c */ /* 0x000fe20000001804 */
[----:B------:R-:W1:Y:S05]  /*23e0*/  LDSM.16.M88.4 R4, [R217+0x2000] ;  /* 0x00200000d904783b */ /* 0x000e6a0000000200 */
[C---:B---3--:R-:W-:Y:S06]  /*23f0*/  HMMA.16816.F32 R8, R20.reuse, R36, R60 ;  /* 0x000000241408723c */ /* 0x048fec000000183c */
[C---:B------:R-:W-:Y:S01]  /*2400*/  HMMA.16816.F32 R36, R20.reuse, R38, R24 ;  /* 0x000000261424723c */ /* 0x040fe20000001818 */
[----:B------:R-:W2:Y:S05]  /*2410*/  LDSM.16.M88.4 R24, [R217] ;  /* 0x00000000d918783b */ /* 0x000eaa0000000200 */
[C---:B------:R-:W-:Y:S06]  /*2420*/  HMMA.16816.F32 R56, R20.reuse, R44, R68 ;  /* 0x0000002c1438723c */ /* 0x040fec0000001844 */
[----:B------:R-:W-:Y:S06]  /*2430*/  HMMA.16816.F32 R60, R20, R46, R80 ;  /* 0x0000002e143c723c */ /* 0x000fec0000001850 */
[C---:B----4-:R-:W-:Y:S06]  /*2440*/  HMMA.16816.F32 R68, R16.reuse, R40, R76 ;  /* 0x000000281044723c */ /* 0x050fec000000184c */
[C---:B-----5:R-:W-:Y:S06]  /*2450*/  HMMA.16816.F32 R72, R16.reuse, R64, R72 ;  /* 0x000000401048723c */ /* 0x060fec0000001848 */
[C---:B------:R-:W-:Y:S01]  /*2460*/  HMMA.16816.F32 R44, R16.reuse, R42, R48 ;  /* 0x0000002a102c723c */ /* 0x040fe20000001830 */
[----:B------:R-:W-:Y:S05]  /*2470*/  LDSM.16.M88.4 R48, [R208+0x9800] ;  /* 0x00980000d030783b */ /* 0x000fea0000000200 */
[----:B------:R-:W-:Y:S01]  /*2480*/  HMMA.16816.F32 R20, R16, R66, R12 ;  /* 0x000000421014723c */ /* 0x000fe2000000180c */
[----:B------:R-:W-:Y:S05]  /*2490*/  LDSM.16.M88.4 R12, [R210+0x4000] ;  /* 0x00400000d20c783b */ /* 0x000fea0000000200 */
[C---:B------:R-:W-:Y:S01]  /*24a0*/  HMMA.16816.F32 R16, R28.reuse, R40, R8 ;  /* 0x000000281c10723c */ /* 0x040fe20000001808 */
[----:B------:R-:W-:Y:S05]  /*24b0*/  LDSM.16.M88.4 R8, [R210+0x6000] ;  /* 0x00600000d208783b */ /* 0x000fea0000000200 */
[C---:B------:R-:W-:Y:S01]  /*24c0*/  HMMA.16816.F32 R40, R28.reuse, R42, R36 ;  /* 0x0000002a1c28723c */ /* 0x040fe20000001824 */
[----:B------:R-:W3:Y:S05]  /*24d0*/  LDSM.16.M88.4 R36, [R208+0x9000] ;  /* 0x00900000d024783b */ /* 0x000eea0000000200 */
[C---:B------:R-:W-:Y:S06]  /*24e0*/  HMMA.16816.F32 R76, R28.reuse, R64, R56 ;  /* 0x000000401c4c723c */ /* 0x040fec0000001838 */
[----:B------:R-:W-:Y:S01]  /*24f0*/  HMMA.16816.F32 R60, R28, R66, R60 ;  /* 0x000000421c3c723c */ /* 0x000fe2000000183c */
[----:B------:R-:W-:Y:S05]  /*2500*/  LDSM.16.M88.4 R28, [R219+0x1000] ;  /* 0x00100000db1c783b */ /* 0x000fea0000000200 */
[C---:B-1----:R-:W-:Y:S06]  /*2510*/  HMMA.16816.F32 R68, R4.reuse, R32, R68 ;  /* 0x000000200444723c */ /* 0x042fec0000001844 */
[C---:B------:R-:W-:Y:S06]  /*2520*/  HMMA.16816.F32 R72, R4.reuse, R52, R72 ;  /* 0x000000340448723c */ /* 0x040fec0000001848 */
[C---:B------:R-:W-:Y:S01]  /*2530*/  HMMA.16816.F32 R64, R4.reuse, R34, R44 ;  /* 0x000000220440723c */ /* 0x040fe2000000182c */
[----:B------:R-:W-:Y:S05]  /*2540*/  LDSM.16.M88.4 R44, [R219+0x1800] ;  /* 0x00180000db2c783b */ /* 0x000fea0000000200 */
[----:B------:R-:W-:Y:S01]  /*2550*/  HMMA.16816.F32 R56, R4, R54, R20 ;  /* 0x000000360438723c */ /* 0x000fe20000001814 */
[----:B------:R-:W1:Y:S04]  /*2560*/  LDSM.16.M88.4 R4, [R212+0x6000] ;  /* 0x00600000d404783b */ /* 0x000e680000000200 */
[----:B------:R-:W4:Y:S01]  /*2570*/  LDSM.16.M88.4 R20, [R212+0x4000] ;  /* 0x00400000d414783b */ /* 0x000f220000000200 */
[C---:B--2---:R-:W-:Y:S06]  /*2580*/  HMMA.16816.F32 R16, R24.reuse, R32, R16 ;  /* 0x000000201810723c */ /* 0x044fec0000001810 */
[C---:B------:R-:W-:Y:S01]  /*2590*/  HMMA.16816.F32 R32, R24.reuse, R34, R40 ;  /* 0x000000221820723c */ /* 0x040fe20000001828 */
[----:B------:R-:W-:Y:S05]  /*25a0*/  LDSM.16.M88.4 R40, [R216+0x9000] ;  /* 0x00900000d828783b */ /* 0x000fea0000000200 */
[C---:B------:R-:W-:Y:S06]  /*25b0*/  HMMA.16816.F32 R76, R24.reuse, R52, R76 ;  /* 0x00000034184c723c */ /* 0x040fec000000184c */
[----:B------:R-:W-:Y:S06]  /*25c0*/  HMMA.16816.F32 R24, R24, R54, R60 ;  /* 0x000000361818723c */ /* 0x000fec000000183c */
[C---:B---3--:R-:W-:Y:S06]  /*25d0*/  HMMA.16816.F32 R68, R8.reuse, R36, R68 ;  /* 0x000000240844723c */ /* 0x048fec0000001844 */
[C---:B------:R-:W-:Y:S06]  /*25e0*/  HMMA.16816.F32 R60, R8.reuse, R48, R72 ;  /* 0x00000030083c723c */ /* 0x040fec0000001848 */
[C---:B------:R-:W-:Y:S06]  /*25f0*/  HMMA.16816.F32 R64, R8.reuse, R38, R64 ;  /* 0x000000260840723c */ /* 0x040fec0000001840 */
[----:B------:R-:W-:Y:S06]  /*2600*/  HMMA.16816.F32 R52, R8, R50, R56 ;  /* 0x000000320834723c */ /* 0x000fec0000001838 */
[C---:B------:R-:W-:Y:S01]  /*2610*/  HMMA.16816.F32 R8, R12.reuse, R36, R16 ;  /* 0x000000240c08723c */ /* 0x040fe20000001810 */
[----:B------:R-:W2:Y:S05]  /*2620*/  LDSM.16.M88.4 R16, [R218+0x6000] ;  /* 0x00600000da10783b */ /* 0x000eaa0000000200 */
[C---:B------:R-:W-:Y:S01]  /*2630*/  HMMA.16816.F32 R56, R12.reuse, R38, R32 ;  /* 0x000000260c38723c */ /* 0x040fe20000001820 */
[----:B------:R-:W3:Y:S05]  /*2640*/  LDSM.16.M88.4 R32, [R216+0x9800] ;  /* 0x00980000d820783b */ /* 0x000eea0000000200 */
[C---:B------:R-:W-:Y:S06]  /*2650*/  HMMA.16816.F32 R76, R12.reuse, R48, R76 ;  /* 0x000000300c4c723c */ /* 0x040fec000000184c */
[----:B------:R-:W-:Y:S01]  /*2660*/  HMMA.16816.F32 R48, R12, R50, R24 ;  /* 0x000000320c30723c */ /* 0x000fe20000001818 */
[----:B------:R-:W5:Y:S04]  /*2670*/  LDSM.16.M88.4 R12, [R218+0x4000] ;  /* 0x00400000da0c783b */ /* 0x000f680000000200 */
[----:B------:R-:W-:Y:S01]  /*2680*/  LDSM.16.M88.4 R24, [R215+0x1000] ;  /* 0x00100000d718783b */ /* 0x000fe20000000200 */
[C---:B-1----:R-:W-:Y:S06]  /*2690*/  HMMA.16816.F32 R72, R4.reuse, R28, R68 ;  /* 0x0000001c0448723c */ /* 0x042fec0000001844 */
[C---:B------:R-:W-:Y:S06]  /*26a0*/  HMMA.16816.F32 R68, R4.reuse, R44, R60 ;  /* 0x0000002c0444723c */ /* 0x040fec000000183c */
[C---:B------:R-:W-:Y:S06]  /*26b0*/  HMMA.16816.F32 R64, R4.reuse, R30, R64 ;  /* 0x0000001e0440723c */ /* 0x040fec0000001840 */
[----:B------:R-:W-:Y:S01]  /*26c0*/  HMMA.16816.F32 R60, R4, R46, R52 ;  /* 0x0000002e043c723c */ /* 0x000fe20000001834 */
[----:B------:R-:W1:Y:S05]  /*26d0*/  LDSM.16.M88.4 R4, [R217+0x6000] ;  /* 0x00600000d904783b */ /* 0x000e6a0000000200 */
[C---:B----4-:R-:W-:Y:S01]  /*26e0*/  HMMA.16816.F32 R36, R20.reuse, R28, R8 ;  /* 0x0000001c1424723c */ /* 0x050fe20000001808 */
[----:B------:R-:W-:Y:S05]  /*26f0*/  LDSM.16.M88.4 R8, [R217+0x4000] ;  /* 0x00400000d908783b */ /* 0x000fea0000000200 */
[----:B------:R-:W-:Y:S01]  /*2700*/  HMMA.16816.F32 R52, R20, R30, R56 ;  /* 0x0000001e1434723c */ /* 0x000fe20000001838 */
[----:B------:R-:W4:Y:S01]  /*2710*/  LDSM.16.M88.4 R28, [R215+0x1800] ;  /* 0x00180000d71c783b */ /* 0x000f220000000200 */
[----:B------:R-:W-:-:S04]  /*2720*/  DEPBAR.LE SB0, 0x0 ;  /* 0x000080000000791a */ /* 0x000fc80000000000 */
[C---:B------:R-:W-:Y:S06]  /*2730*/  HMMA.16816.F32 R56, R20.reuse, R44, R76 ;  /* 0x0000002c1438723c */ /* 0x040fec000000184c */
[----:B------:R-:W-:Y:S06]  /*2740*/  HMMA.16816.F32 R44, R20, R46, R48 ;  /* 0x0000002e142c723c */ /* 0x000fec0000001830 */
[C---:B--2---:R-:W-:Y:S06]  /*2750*/  HMMA.16816.F32 R48, R16.reuse, R40, R72 ;  /* 0x000000281030723c */ /* 0x044fec0000001848 */
[C---:B------:R-:W-:Y:S06]  /*2760*/  HMMA.16816.F32 R64, R16.reuse, R42, R64 ;  /* 0x0000002a1040723c */ /* 0x040fec0000001840 */
[C---:B---3--:R-:W-:Y:S06]  /*2770*/  HMMA.16816.F32 R68, R16.reuse, R32, R68 ;  /* 0x000000201044723c */ /* 0x048fec0000001844 */
[----:B------:R-:W-:Y:S06]  /*2780*/  HMMA.16816.F32 R60, R16, R34, R60 ;  /* 0x00000022103c723c */ /* 0x000fec000000183c */
[C---:B-----5:R-:W-:Y:S06]  /*2790*/  HMMA.16816.F32 R16, R12.reuse, R32, R56 ;  /* 0x000000200c10723c */ /* 0x060fec0000001838 */
[C---:B------:R-:W-:Y:S06]  /*27a0*/  HMMA.16816.F32 R20, R12.reuse, R40, R36 ;  /* 0x000000280c14723c */ /* 0x040fec0000001824 */
[C---:B------:R-:W-:Y:S06]  /*27b0*/  HMMA.16816.F32 R40, R12.reuse, R42, R52 ;  /* 0x0000002a0c28723c */ /* 0x040fec0000001834 */
[----:B------:R-:W-:Y:S06]  /*27c0*/  HMMA.16816.F32 R12, R12, R34, R44 ;  /* 0x000000220c0c723c */ /* 0x000fec000000182c */
[C---:B-1----:R-:W-:Y:S06]  /*27d0*/  HMMA.16816.F32 R32, R4.reuse, R24, R48 ;  /* 0x000000180420723c */ /* 0x042fec0000001830 */
[C---:B------:R-:W-:Y:S06]  /*27e0*/  HMMA.16816.F32 R36, R4.reuse, R26, R64 ;  /* 0x0000001a0424723c */ /* 0x040fec0000001840 */
[C---:B----4-:R-:W-:Y:S06]  /*27f0*/  HMMA.16816.F32 R44, R4.reuse, R28, R68 ;  /* 0x0000001c042c723c */ /* 0x050fec0000001844 */
[----:B------:R-:W-:Y:S06]  /*2800*/  HMMA.16816.F32 R60, R4, R30, R60 ;  /* 0x0000001e043c723c */ /* 0x000fec000000183c */
[----:B------:R-:W-:Y:S01]  /*2810*/  HMMA.16816.F32 R56, R8, R28, R16 ;  /* 0x0000001c0838723c */ /* 0x000fe20000001810 */
[----:B------:R-:W-:Y:S01]  /*2820*/  LEA R4, R87, UR13, 0x4 ;  /* 0x0000000d57047c11 */ /* 0x000fe2000f8e20ff */
[----:B------:R-:W-:Y:S01]  /*2830*/  IMAD.U32 R5, RZ, RZ, UR28 ;  /* 0x0000001cff057e24 */ /* 0x000fe2000f8e00ff */
[----:B------:R-:W-:-:S02]  /*2840*/  LOP3.LUT R6, R89, 0x6, RZ, 0xc0, !PT ;  /* 0x0000000659067812 */ /* 0x000fc400078ec0ff */
[----:B------:R-:W-:Y:S01]  /*2850*/  IADD3 R4, R4, 0x1, R91 ;  /* 0x0000000104047810 */ /* 0x000fe20007ffe05b */
[C---:B------:R-:W-:Y:S01]  /*2860*/  HMMA.16816.F32 R64, R8.reuse, R30, R12 ;  /* 0x0000001e0840723c */ /* 0x040fe2000000180c */
[----:B------:R-:W-:Y:S02]  /*2870*/  IMAD.U32 R19, RZ, RZ, UR5 ;  /* 0x00000005ff137e24 */ /* 0x000fe4000f8e00ff */
[----:B------:R-:W-:Y:S01]  /*2880*/  IADD3 R4, R4, UR5, -R2 ;  /* 0x0000000504047c10 */ /* 0x000fe2000fffe802 */
[----:B------:R-:W-:Y:S02]  /*2890*/  IMAD.U32 R2, RZ, RZ, UR39 ;  /* 0x00000027ff027e24 */ /* 0x000fe4000f8e00ff */
[----:B------:R-:W-:Y:S01]  /*28a0*/  HMMA.16816.F32 R48, R8, R24, R20 ;  /* 0x000000180830723c */ /* 0x000fe20000001814 */
[----:B------:R-:W-:Y:S02]  /*28b0*/  IMAD R68, R5, 0x8, R87 ;  /* 0x0000000805447824 */ /* 0x000fe400078e0257 */
[----:B------:R-:W-:-:S02]  /*28c0*/  VIADD R18, R4, UR12 ;  /* 0x0000000c04127c36 */ /* 0x000fc40008000000 */
[----:B------:R-:W-:Y:S01]  /*28d0*/  IMAD R2, R2, 0x20, R6 ;  /* 0x0000002002027824 */ /* 0x000fe200078e0206 */
[----:B------:R-:W-:Y:S01]  /*28e0*/  HMMA.16816.F32 R40, R8, R26, R40 ;  /* 0x0000001a0828723c */ /* 0x000fe20000001828 */
[----:B------:R1:W-:Y:S01]  /*28f0*/  STL [R1+0x48], R68 ;  /* 0x0000484401007387 */ /* 0x0003e20000100800 */
[--C-:B------:R-:W-:Y:S01]  /*2900*/  VIADDMNMX R12, R18, 0x40, R19.reuse, PT ;  /* 0x00000040120c7846 */ /* 0x100fe20003800113 */
[----:B------:R-:W-:Y:S01]  /*2910*/  VIADD R14, R2, 0x1 ;  /* 0x00000001020e7836 */ /* 0x000fe20000000000 */
[----:B------:R-:W-:Y:S01]  /*2920*/  VIADDMNMX R13, R18, 0x48, R19, PT ;  /* 0x00000048120d7846 */ /* 0x000fe20003800113 */
[C---:B------:R-:W-:Y:S01]  /*2930*/  VIADD R16, R2.reuse, 0x10 ;  /* 0x0000001002107836 */ /* 0x040fe20000000000 */
[CC--:B------:R-:W-:Y:S01]  /*2940*/  ISETP.GE.AND P3, PT, R2.reuse, R12.reuse, PT ;  /* 0x0000000c0200720c */ /* 0x0c0fe20003f66270 */
[----:B------:R-:W-:Y:S01]  /*2950*/  VIADD R9, R2, 0x8 ;  /* 0x0000000802097836 */ /* 0x000fe20000000000 */
[----:B------:R-:W-:Y:S01]  /*2960*/  ISETP.GE.AND P2, PT, R14, R12, PT ;  /* 0x0000000c0e00720c */ /* 0x000fe20003f46270 */
[----:B------:R-:W-:Y:S01]  /*2970*/  VIADD R8, R2, 0x9 ;  /* 0x0000000902087836 */ /* 0x000fe20000000000 */
[----:B------:R-:W-:Y:S01]  /*2980*/  BAR.SYNC.DEFER_BLOCKING 0x0 ;  /* 0x0000000000007b1d */ /* 0x000fe20000010000 */
[-C--:B------:R-:W-:Y:S01]  /*2990*/  ISETP.GE.AND P0, PT, R14, R13.reuse, PT ;  /* 0x0000000d0e00720c */ /* 0x080fe20003f06270 */
[C---:B------:R-:W-:Y:S01]  /*29a0*/  VIADD R15, R2.reuse, 0x11 ;  /* 0x00000011020f7836 */ /* 0x040fe20000000000 */
[C---:B------:R-:W-:Y:S01]  /*29b0*/  ISETP.GE.AND P1, PT, R2.reuse, R13, PT ;  /* 0x0000000d0200720c */ /* 0x040fe20003f26270 */
[----:B------:R-:W-:Y:S01]  /*29c0*/  VIADD R17, R2, 0x18 ;  /* 0x0000001802117836 */ /* 0x000fe20000000000 */
[----:B------:R-:W-:Y:S01]  /*29d0*/  FSEL R26, R32, -INF , !P3 ;  /* 0xff800000201a7808 */ /* 0x000fe20005800000 */
[----:B------:R-:W-:Y:S01]  /*29e0*/  VIADD R20, R2, 0x19 ;  /* 0x0000001902147836 */ /* 0x000fe20000000000 */
[----:B------:R-:W-:-:S02]  /*29f0*/  FSEL R27, R33, -INF , !P2 ;  /* 0xff800000211b7808 */ /* 0x000fc40005000000 */
[-C--:B------:R-:W-:Y:S02]  /*2a00*/  ISETP.GE.AND P3, PT, R9, R12.reuse, PT ;  /* 0x0000000c0900720c */ /* 0x080fe40003f66270 */
[----:B------:R-:W-:Y:S02]  /*2a10*/  FSEL R35, R35, -INF , !P0 ;  /* 0xff80000023237808 */ /* 0x000fe40004000000 */
[----:B------:R-:W-:Y:S02]  /*2a20*/  FSEL R34, R34, -INF , !P1 ;  /* 0xff80000022227808 */ /* 0x000fe40004800000 */
[-C--:B------:R-:W-:Y:S02]  /*2a30*/  ISETP.GE.AND P1, PT, R9, R13.reuse, PT ;  /* 0x0000000d0900720c */ /* 0x080fe40003f26270 */
[C---:B------:R-:W-:Y:S02]  /*2a40*/  ISETP.GE.AND P0, PT, R8.reuse, R13, PT ;  /* 0x0000000d0800720c */ /* 0x040fe40003f06270 */
[----:B------:R-:W-:-:S02]  /*2a50*/  ISETP.GE.AND P2, PT, R8, R12, PT ;  /* 0x0000000c0800720c */ /* 0x000fc40003f46270 */
[----:B------:R-:W-:Y:S02]  /*2a60*/  FSEL R28, R36, -INF , !P3 ;  /* 0xff800000241c7808 */ /* 0x000fe40005800000 */
[----:B------:R-:W-:Y:S02]  /*2a70*/  FMNMX.FTZ R4, R26, R27, !PT ;  /* 0x0000001b1a047209 */ /* 0x000fe40007810000 */
[----:B------:R-:W-:Y:S02]  /*2a80*/  FSEL R30, R38, -INF , !P1 ;  /* 0xff800000261e7808 */ /* 0x000fe40004800000 */
[----:B------:R-:W-:Y:S02]  /*2a90*/  FSEL R31, R39, -INF , !P0 ;  /* 0xff800000271f7808 */ /* 0x000fe40004000000 */
[----:B------:R-:W-:Y:S02]  /*2aa0*/  FSEL R29, R37, -INF , !P2 ;  /* 0xff800000251d7808 */ /* 0x000fe40005000000 */
[----:B------:R-:W-:-:S02]  /*2ab0*/  ISETP.GE.AND P1, PT, R16, R12, PT ;  /* 0x0000000c1000720c */ /* 0x000fc40003f26270 */
[----:B------:R-:W-:Y:S02]  /*2ac0*/  FMNMX.FTZ R4, R28, R4, !PT ;  /* 0x000000041c047209 */ /* 0x000fe40007810000 */
[----:B------:R-:W-:Y:S02]  /*2ad0*/  ISETP.GE.AND P0, PT, R15, R12, PT ;  /* 0x0000000c0f00720c */ /* 0x000fe40003f06270 */
[----:B------:R-:W-:Y:S02]  /*2ae0*/  FSEL R33, R44, -INF , !P1 ;  /* 0xff8000002c217808 */ /* 0x000fe40004800000 */
[----:B------:R-:W-:Y:S02]  /*2af0*/  FMNMX.FTZ R4, R29, R4, !PT ;  /* 0x000000041d047209 */ /* 0x000fe40007810000 */
[----:B------:R-:W-:Y:S02]  /*2b00*/  FSEL R36, R45, -INF , !P0 ;  /* 0xff8000002d247808 */ /* 0x000fe40004000000 */
[----:B------:R-:W-:-:S02]  /*2b10*/  PLOP3.LUT P0, PT, PT, PT, UP0, 0x80, 0x0 ;  /* 0x000000000000781c */ /* 0x000fc40003f0f008 */
[----:B------:R-:W-:Y:S02]  /*2b20*/  ISETP.GE.AND P2, PT, R17, R12, PT ;  /* 0x0000000c1100720c */ /* 0x000fe40003f46270 */
[----:B------:R-:W-:Y:S02]  /*2b30*/  FMNMX.FTZ R4, R33, R4, !PT ;  /* 0x0000000421047209 */ /* 0x000fe40007810000 */
[----:B------:R-:W-:Y:S02]  /*2b40*/  ISETP.GE.AND P1, PT, R20, R12, PT ;  /* 0x0000000c1400720c */ /* 0x000fe40003f26270 */
[----:B------:R-:W-:Y:S02]  /*2b50*/  FSEL R39, R60, -INF , !P2 ;  /* 0xff8000003c277808 */ /* 0x000fe40005000000 */
[----:B------:R-:W-:Y:S02]  /*2b60*/  FMNMX.FTZ R4, R36, R4, !PT ;  /* 0x0000000424047209 */ /* 0x000fe40007810000 */
[----:B------:R-:W-:-:S02]  /*2b70*/  FSEL R45, R61, -INF , !P1 ;  /* 0xff8000003d2d7808 */ /* 0x000fc40004800000 */
[----:B------:R-:W-:Y:S02]  /*2b80*/  FMNMX.FTZ R4, R39, R4, !PT ;  /* 0x0000000427047209 */ /* 0x000fe40007810000 */
[-C--:B------:R-:W-:Y:S02]  /*2b90*/  ISETP.GE.AND P3, PT, R16, R13.reuse, PT ;  /* 0x0000000d1000720c */ /* 0x080fe40003f66270 */
[----:B------:R-:W-:Y:S02]  /*2ba0*/  ISETP.GE.AND P2, PT, R15, R13, PT ;  /* 0x0000000d0f00720c */ /* 0x000fe40003f46270 */
[----:B------:R-:W-:Y:S01]  /*2bb0*/  FMNMX.FTZ R10, R45, R4, !PT ;  /* 0x000000042d0a7209 */ /* 0x000fe20007810000 */
[----:B-1----:R-:W-:Y:S10]  /*2bc0*/  @!P0 BRA `(.L_x_1113) ;  /* 0x0000000000588947 */ /* 0x002ff40003800000 */
[----:B------:R-:W-:Y:S01]  /*2bd0*/  UIADD3 UR11, UR34, -0x2, URZ ;  /* 0xfffffffe220b7890 */ /* 0x000fe2000fffe03f */
[----:B------:R-:W-:-:S03]  /*2be0*/  IMAD.U32 R11, RZ, RZ, UR17 ;  /* 0x00000011ff0b7e24 */ /* 0x000fc6000f8e00ff */
[----:B------:R-:W-:Y:S02]  /*2bf0*/  USHF.R.S32.HI UR10, URZ, 0x1f, UR11 ;  /* 0x0000001f3f0a7899 */ /* 0x000fe4000801140b */
[----:B------:R-:W-:Y:S01]  /*2c00*/  UIMAD UR12, UR23, UR11, URZ ;  /* 0x0000000b170c72a4 */ /* 0x000fe2000f8e023f */
[----:B------:R-:W-:-:S03]  /*2c10*/  IMAD.U32 R6, RZ, RZ, UR11 ;  /* 0x0000000bff067e24 */ /* 0x000fc6000f8e00ff */
[----:B------:R-:W-:Y:S01]  /*2c20*/  UIMAD UR12, UR10, UR24, UR12 ;  /* 0x000000180a0c72a4 */ /* 0x000fe2000f8e020c */
[----:B------:R-:W-:Y:S02]  /*2c30*/  IMAD.WIDE.U32 R6, R6, UR24, R92 ;  /* 0x0000001806067c25 */ /* 0x000fe4000f8e005c */
[----:B------:R-:W-:-:S03]  /*2c40*/  ULDC.64 UR10, c[0x0][0x218] ;  /* 0x00008600000a7ab9 */ /* 0x000fc60000000a00 */
[----:B------:R-:W-:Y:S01]  /*2c50*/  VIADD R5, R7, UR12 ;  /* 0x0000000c07057c36 */ /* 0x000fe20008000000 */
[C---:B------:R-:W-:Y:S02]  /*2c60*/  LEA R4, P1, R6.reuse, UR10, 0x1 ;  /* 0x0000000a06047c11 */ /* 0x040fe4000f8208ff */
        /* <DEDUP_REMOVED lines=12> */
.L_x_1113:
[----:B-1----:R-:W-:Y:S01]  /*2d30*/  FMNMX.FTZ R5, R34, R35, !PT ;  /* 0x0000002322057209 */ /* 0x002fe20007810000 */
[----:B------:R-:W-:Y:S01]  /*2d40*/  IMAD.WIDE.U32 R72, R90, -0x2daee0ad, RZ ;  /* 0xd2511f535a487825 */ /* 0x000fe200078e00ff */
[----:B------:R-:W-:Y:S01]  /*2d50*/  FSEL R37, R46, -INF , !P3 ;  /* 0xff8000002e257808 */ /* 0x000fe20005800000 */
[----:B------:R-:W1:Y:S01]  /*2d60*/  SHFL.BFLY PT, R21, R10, 0x2, 0x1f ;  /* 0x0c401f000a157f89 */ /* 0x000e6200000e0000 */
[----:B------:R-:W-:Y:S01]  /*2d70*/  FMNMX.FTZ R7, R30, R5, !PT ;  /* 0x000000051e077209 */ /* 0x000fe20007810000 */
[----:B------:R-:W-:Y:S01]  /*2d80*/  IMAD.U32 R4, RZ, RZ, UR33 ;  /* 0x00000021ff047e24 */ /* 0x000fe2000f8e00ff */
[----:B------:R-:W-:Y:S01]  /*2d90*/  FSEL R47, R47, -INF , !P2 ;  /* 0xff8000002f2f7808 */ /* 0x000fe20005000000 */
[----:B------:R-:W-:Y:S01]  /*2da0*/  VIADD R252, R68, 0x4 ;  /* 0x0000000444fc7836 */ /* 0x000fe20000000000 */
[----:B------:R-:W-:Y:S01]  /*2db0*/  FMNMX.FTZ R7, R31, R7, !PT ;  /* 0x000000071f077209 */ /* 0x000fe20007810000 */
[----:B------:R-:W-:Y:S01]  /*2dc0*/  UIADD3 UR20, UR32, -0x61c88647, URZ ;  /* 0x9e3779b920147890 */ /* 0x000fe2000fffe03f */
[----:B------:R-:W-:Y:S01]  /*2dd0*/  LOP3.LUT R6, R73, UR39, R4, 0x96, !PT ;  /* 0x0000002749067c12 */ /* 0x000fe2000f8e9604 */
[----:B------:R-:W-:Y:S01]  /*2de0*/  IMAD.WIDE.U32 R4, R252, -0x326172a9, RZ ;  /* 0xcd9e8d57fc047825 */ /* 0x000fe200078e00ff */
[-C--:B------:R-:W-:Y:S01]  /*2df0*/  ISETP.GE.AND P2, PT, R17, R13.reuse, PT ;  /* 0x0000000d1100720c */ /* 0x080fe20003f46270 */
[----:B------:R-:W-:Y:S01]  /*2e00*/  UIADD3 UR19, UR33, -0x4498517b, URZ ;  /* 0xbb67ae8521137890 */ /* 0x000fe2000fffe03f */
[----:B------:R-:W-:Y:S01]  /*2e10*/  ISETP.GE.AND P1, PT, R20, R13, PT ;  /* 0x0000000d1400720c */ /* 0x000fe20003f26270 */
[----:B------:R-:W-:Y:S01]  /*2e20*/  IMAD.WIDE.U32 R54, R6, -0x326172a9, RZ ;  /* 0xcd9e8d5706367825 */ /* 0x000fe200078e00ff */
[----:B------:R-:W-:Y:S01]  /*2e30*/  FMNMX.FTZ R6, R37, R7, !PT ;  /* 0x0000000725067209 */ /* 0x000fe20007810000 */
[----:B------:R-:W-:Y:S01]  /*2e40*/  UIADD3 UR17, UR33, 0x76cf5d0a, URZ ;  /* 0x76cf5d0a21117890 */ /* 0x000fe2000fffe03f */
[----:B------:R-:W-:Y:S01]  /*2e50*/  FSEL R44, R62, -INF , !P2 ;  /* 0xff8000003e2c7808 */ /* 0x000fe20005000000 */
[----:B------:R-:W-:Y:S01]  /*2e60*/  UIADD3 UR18, UR32, 0x3c6ef372, URZ ;  /* 0x3c6ef37220127890 */ /* 0x000fe2000fffe03f */
[----:B------:R-:W-:Y:S01]  /*2e70*/  FMNMX.FTZ R6, R47, R6, !PT ;  /* 0x000000062f067209 */ /* 0x000fe20007810000 */
[----:B------:R-:W-:Y:S01]  /*2e80*/  UIADD3 UR15, UR33, 0x32370b8f, URZ ;  /* 0x32370b8f210f7890 */ /* 0x000fe2000fffe03f */
[----:B------:R-:W-:Y:S01]  /*2e90*/  LOP3.LUT R251, R88, UR32, RZ, 0x3c, !PT ;  /* 0x0000002058fb7c12 */ /* 0x000fe2000f8e3cff */
[----:B------:R-:W-:Y:S01]  /*2ea0*/  ULDC UR35, c[0x0][0x2ec] ;  /* 0x0000bb0000237ab9 */ /* 0x000fe20000000800 */
[----:B------:R-:W-:Y:S01]  /*2eb0*/  FSEL R38, R63, -INF , !P1 ;  /* 0xff8000003f267808 */ /* 0x000fe20004800000 */
[----:B------:R-:W-:Y:S01]  /*2ec0*/  UIADD3 UR16, UR32, -0x255992d5, URZ ;  /* 0xdaa66d2b20107890 */ /* 0x000fe2000fffe03f */
[----:B------:R-:W-:Y:S01]  /*2ed0*/  FMNMX.FTZ R6, R44, R6, !PT ;  /* 0x000000062c067209 */ /* 0x000fe20007810000 */
[----:B------:R-:W-:Y:S01]  /*2ee0*/  UIADD3 UR14, UR32, 0x78dde6e4, URZ ;  /* 0x78dde6e4200e7890 */ /* 0x000fe2000fffe03f */
[----:B------:R-:W-:Y:S01]  /*2ef0*/  LOP3.LUT R5, R5, R251, RZ, 0x3c, !PT ;  /* 0x000000fb05057212 */ /* 0x000fe200078e3cff */
[----:B------:R-:W-:Y:S01]  /*2f00*/  UIADD3 UR13, UR33, -0x126145ec, URZ ;  /* 0xed9eba14210d7890 */ /* 0x000fe2000fffe03f */
[----:B------:R-:W-:Y:S01]  /*2f10*/  FMNMX.FTZ R6, R38, R6, !PT ;  /* 0x0000000626067209 */ /* 0x000fe20007810000 */
[----:B------:R-:W-:Y:S01]  /*2f20*/  UIADD3 UR12, UR32, 0x1715609d, URZ ;  /* 0x1715609d200c7890 */ /* 0x000fe2000fffe03f */
[----:B------:R-:W-:Y:S01]  /*2f30*/  LOP3.LUT R11, R55, UR20, R4, 0x96, !PT ;  /* 0x00000014370b7c12 */ /* 0x000fe2000f8e9604 */
[----:B------:R-:W-:Y:S01]  /*2f40*/  IMAD.WIDE.U32 R4, R5, -0x2daee0ad, RZ ;  /* 0xd2511f5305047825 */ /* 0x000fe200078e00ff */
[----:B-1----:R-:W-:Y:S01]  /*2f50*/  FMNMX.FTZ R7, R10, R21, !PT ;  /* 0x000000150a077209 */ /* 0x002fe20007810000 */
[----:B------:R-:W1:Y:S01]  /*2f60*/  SHFL.BFLY PT, R23, R6, 0x2, 0x1f ;  /* 0x0c401f0006177f89 */ /* 0x000e6200000e0000 */
[C---:B------:R-:W-:Y:S01]  /*2f70*/  VIMNMX R10, R18.reuse, UR5, PT ;  /* 0x00000005120a7c48 */ /* 0x040fe2000bfe0100 */
[----:B------:R-:W-:Y:S01]  /*2f80*/  IMAD.WIDE.U32 R24, R11, -0x2daee0ad, RZ ;  /* 0xd2511f530b187825 */ /* 0x000fe200078e00ff */
[----:B------:R-:W-:Y:S01]  /*2f90*/  LOP3.LUT R5, R5, UR19, R72, 0x96, !PT ;  /* 0x0000001305057c12 */ /* 0x000fe2000f8e9648 */
[----:B------:R-:W2:Y:S01]  /*2fa0*/  SHFL.BFLY PT, R21, R7, 0x1, 0x1f ;  /* 0x0c201f0007157f89 */ /* 0x000ea200000e0000 */
[----:B------:R-:W-:Y:S01]  /*2fb0*/  VIADDMNMX R11, R18, 0x8, R19, PT ;  /* 0x00000008120b7846 */ /* 0x000fe20003800113 */
[----:B------:R-:W-:Y:S01]  /*2fc0*/  UIADD3 UR5, UR33, -0x56f99767, URZ ;  /* 0xa906689921057890 */ /* 0x000fe2000fffe03f */
[----:B------:R-:W-:Y:S01]  /*2fd0*/  LOP3.LUT R22, R25, UR17, R4, 0x96, !PT ;  /* 0x0000001119167c12 */ /* 0x000fe2000f8e9604 */
[----:B------:R-:W-:Y:S01]  /*2fe0*/  IMAD.WIDE.U32 R18, R5, -0x326172a9, RZ ;  /* 0xcd9e8d5705127825 */ /* 0x000fe200078e00ff */
[CC--:B------:R-:W-:Y:S01]  /*2ff0*/  ISETP.GE.AND P6, PT, R8.reuse, R10.reuse, PT ;  /* 0x0000000a0800720c */ /* 0x0c0fe20003fc6270 */
[----:B------:R-:W-:Y:S01]  /*3000*/  UIADD3 UR21, UR32, -0x4ab325aa, URZ ;  /* 0xb54cda5620157890 */ /* 0x000fe2000fffe03f */
[-C--:B------:R-:W-:Y:S01]  /*3010*/  ISETP.GE.AND P5, PT, R8, R11.reuse, PT ;  /* 0x0000000b0800720c */ /* 0x080fe20003fa6270 */
[----:B------:R-:W-:Y:S01]  /*3020*/  ULDC.U8 UR36, c[0x0][0x388] ;  /* 0x0000e20000247ab9 */ /* 0x000fe20000000000 */
[----:B------:R-:W-:Y:S01]  /*3030*/  LOP3.LUT R4, R19, UR18, R54, 0x96, !PT ;  /* 0x0000001213047c12 */ /* 0x000fe2000f8e9636 */
[----:B------:R-:W-:Y:S01]  /*3040*/  IMAD.WIDE.U32 R60, R68, -0x326172a9, RZ ;  /* 0xcd9e8d57443c7825 */ /* 0x000fe200078e00ff */
[-C--:B------:R-:W-:Y:S01]  /*3050*/  ISETP.GE.AND P4, PT, R14, R11.reuse, PT ;  /* 0x0000000b0e00720c */ /* 0x080fe20003f86270 */
[----:B------:R-:W-:Y:S01]  /*3060*/  UIADD3 UR29, UR33, 0x646e171e, URZ ;  /* 0x646e171e211d7890 */ /* 0x000fe2000fffe03f */
[C---:B------:R-:W-:Y:S01]  /*3070*/  ISETP.GE.AND P1, PT, R9.reuse, R10, PT ;  /* 0x0000000a0900720c */ /* 0x040fe20003f26270 */
[----:B------:R-:W-:Y:S01]  /*3080*/  IMAD.WIDE.U32 R4, R4, -0x2daee0ad, RZ ;  /* 0xd2511f5304047825 */ /* 0x000fe200078e00ff */
[----:B------:R-:W-:Y:S01]  /*3090*/  ISETP.GE.AND P3, PT, R9, R11, PT ;  /* 0x0000000b0900720c */ /* 0x000fe20003f66270 */
[----:B------:R-:W-:Y:S01]  /*30a0*/  STL.64 [R1+0x28], R72 ;  /* 0x0000284801007387 */ /* 0x000fe20000100a00 */
[----:B------:R-:W-:-:S02]  /*30b0*/  FSEL R92, R51, -INF , !P4 ;  /* 0xff800000335c7808 */ /* 0x000fc40006000000 */
[----:B------:R-:W-:Y:S01]  /*30c0*/  LOP3.LUT R8, R5, UR15, R24, 0x96, !PT ;  /* 0x0000000f05087c12 */ /* 0x000fe2000f8e9618 */
[----:B------:R-:W-:Y:S01]  /*30d0*/  STL [R1+0x4c], R252 ;  /* 0x00004cfc01007387 */ /* 0x000fe20000100800 */
[----:B-1----:R-:W-:Y:S02]  /*30e0*/  FMNMX.FTZ R5, R6, R23, !PT ;  /* 0x0000001706057209 */ /* 0x002fe40007810000 */
[----:B------:R-:W-:Y:S01]  /*30f0*/  FSEL R51, R40, -INF , !P1 ;  /* 0xff80000028337808 */ /* 0x000fe20004800000 */
[----:B------:R-:W-:Y:S01]  /*3100*/  STL [R1+0x38], R251 ;  /* 0x000038fb01007387 */ /* 0x000fe20000100800 */
[----:B--2---:R-:W-:Y:S01]  /*3110*/  FMNMX.FTZ R133, R7, R21, !PT ;  /* 0x0000001507857209 */ /* 0x004fe20007810000 */
[----:B------:R-:W-:Y:S01]  /*3120*/  IMAD.WIDE.U32 R6, R8, -0x326172a9, RZ ;  /* 0xcd9e8d5708067825 */ /* 0x000fe200078e00ff */
[-C--:B------:R-:W-:Y:S01]  /*3130*/  ISETP.GE.AND P1, PT, R15, R10.reuse, PT ;  /* 0x0000000a0f00720c */ /* 0x080fe20003f26270 */
[----:B------:R-:W1:Y:S01]  /*3140*/  SHFL.BFLY PT, R19, R5, 0x1, 0x1f ;  /* 0x0c201f0005137f89 */ /* 0x000e6200000e0000 */
[----:B------:R-:W-:Y:S01]  /*3150*/  FSEL R53, R42, -INF , !P3 ;  /* 0xff8000002a357808 */ /* 0x000fe20005800000 */
[----:B------:R-:W-:Y:S01]  /*3160*/  FMUL.FTZ R9, R133, UR35 ;  /* 0x0000002385097c20 */ /* 0x000fe20008410000 */
[----:B------:R-:W-:Y:S01]  /*3170*/  ISETP.GE.AND P2, PT, R14, R10, PT ;  /* 0x0000000a0e00720c */ /* 0x000fe20003f46270 */
[----:B------:R-:W-:Y:S01]  /*3180*/  STL.64 [R1+0x68], R60 ;  /* 0x0000683c01007387 */ /* 0x000fe20000100a00 */
[----:B------:R-:W-:Y:S01]  /*3190*/  ISETP.GE.AND P3, PT, R15, R11, PT ;  /* 0x0000000b0f00720c */ /* 0x000fe20003f66270 */
[----:B------:R-:W-:Y:S01]  /*31a0*/  IMAD.WIDE.U32 R14, R22, -0x326172a9, RZ ;  /* 0xcd9e8d57160e7825 */ /* 0x000fe200078e00ff */
[----:B------:R-:W-:-:S02]  /*31b0*/  FSEL R226, R57, -INF , !P1 ;  /* 0xff80000039e27808 */ /* 0x000fc40004800000 */
[----:B------:R-:W-:Y:S02]  /*31c0*/  FSETP.NEU.FTZ.AND P1, PT, R133, -INF , PT ;  /* 0xff8000008500780b */ /* 0x000fe40003f3d000 */
[----:B------:R-:W-:Y:S02]  /*31d0*/  FSEL R49, R49, -INF , !P2 ;  /* 0xff80000031317808 */ /* 0x000fe40005000000 */
[C---:B------:R-:W-:Y:S02]  /*31e0*/  ISETP.GE.AND P2, PT, R16.reuse, R10, PT ;  /* 0x0000000a1000720c */ /* 0x040fe40003f46270 */
[----:B------:R-:W-:Y:S02]  /*31f0*/  ISETP.GE.AND P4, PT, R16, R11, PT ;  /* 0x0000000b1000720c */ /* 0x000fe40003f86270 */
[----:B------:R-:W-:Y:S01]  /*3200*/  LOP3.LUT R8, R15, UR16, R18, 0x96, !PT ;  /* 0x000000100f087c12 */ /* 0x000fe2000f8e9612 */
[----:B------:R-:W-:Y:S01]  /*3210*/  IMAD.U32 R18, RZ, RZ, UR36 ;  /* 0x00000024ff127e24 */ /* 0x000fe2000f8e00ff */
[----:B------:R-:W-:-:S02]  /*3220*/  FSEL R9, R9, RZ, P1 ;  /* 0x000000ff09097208 */ /* 0x000fc40000800000 */
[----:B------:R-:W-:Y:S01]  /*3230*/  LOP3.LUT R16, R7, UR14, R14, 0x96, !PT ;  /* 0x0000000e07107c12 */ /* 0x000fe2000f8e960e */
[----:B------:R-:W-:Y:S01]  /*3240*/  IMAD.WIDE.U32 R14, R8, -0x2daee0ad, RZ ;  /* 0xd2511f53080e7825 */ /* 0x000fe200078e00ff */
[----:B------:R-:W-:-:S03]  /*3250*/  ISETP.GE.AND P1, PT, R2, R10, PT ;  /* 0x0000000a0200720c */ /* 0x000fc60003f26270 */
[--C-:B------:R-:W-:Y:S01]  /*3260*/  FFMA.FTZ R7, R26, UR35, -R9.reuse ;  /* 0x000000231a077c23 */ /* 0x100fe20008010809 */
[----:B-1----:R-:W-:Y:S01]  /*3270*/  FMNMX.FTZ R136, R5, R19, !PT ;  /* 0x0000001305887209 */ /* 0x002fe20007810000 */
[----:B------:R-:W-:Y:S01]  /*3280*/  IMAD.WIDE.U32 R22, R16, -0x2daee0ad, RZ ;  /* 0xd2511f5310167825 */ /* 0x000fe200078e00ff */
[----:B------:R-:W-:Y:S01]  /*3290*/  FSEL R32, R48, -INF , !P1 ;  /* 0xff80000030207808 */ /* 0x000fe20004800000 */
[----:B------:R1:W-:Y:S01]  /*32a0*/  MUFU.EX2 R246, R7 ;  /* 0x0000000700f67308 */ /* 0x0003e20000000800 */
[----:B------:R-:W-:Y:S01]  /*32b0*/  ISETP.GE.AND P1, PT, R2, R11, PT ;  /* 0x0000000b0200720c */ /* 0x000fe20003f26270 */
[----:B------:R-:W-:Y:S01]  /*32c0*/  FMUL.FTZ R8, R136, UR35 ;  /* 0x0000002388087c20 */ /* 0x000fe20008410000 */
[--C-:B------:R-:W-:Y:S01]  /*32d0*/  FFMA.FTZ R2, R27, UR35, -R9.reuse ;  /* 0x000000231b027c23 */ /* 0x100fe20008010809 */
[----:B------:R-:W-:Y:S01]  /*32e0*/  FFMA.FTZ R16, R29, UR35, -R9 ;  /* 0x000000231d107c23 */ /* 0x000fe20008010809 */
[----:B------:R-:W-:Y:S02]  /*32f0*/  FSEL R46, R50, -INF , !P1 ;  /* 0xff800000322e7808 */ /* 0x000fe40004800000 */
[----:B------:R-:W-:Y:S01]  /*3300*/  FSETP.NEU.FTZ.AND P1, PT, R136, -INF , PT ;  /* 0xff8000008800780b */ /* 0x000fe20003f3d000 */
[----:B------:R2:W-:Y:S01]  /*3310*/  MUFU.EX2 R245, R2 ;  /* 0x0000000200f57308 */ /* 0x0005e20000000800 */
[----:B------:R-:W-:-:S02]  /*3320*/  FSEL R52, R41, -INF , !P6 ;  /* 0xff80000029347808 */ /* 0x000fc40007000000 */
[----:B------:R-:W-:Y:S02]  /*3330*/  FSEL R8, R8, RZ, P1 ;  /* 0x000000ff08087208 */ /* 0x000fe40000800000 */
[----:B------:R-:W-:Y:S02]  /*3340*/  FSEL R225, R56, -INF , !P2 ;  /* 0xff80000038e17808 */ /* 0x000fe40005000000 */
[----:B------:R-:W-:Y:S01]  /*3350*/  ISETP.GE.AND P6, PT, R17, R10, PT ;  /* 0x0000000a1100720c */ /* 0x000fe20003fc6270 */
[----:B------:R3:W-:Y:S01]  /*3360*/  MUFU.EX2 R243, R16 ;  /* 0x0000001000f37308 */ /* 0x0007e20000000800 */
[----:B-1----:R-:W-:Y:S02]  /*3370*/  LOP3.LUT R7, R15, UR13, R4, 0x96, !PT ;  /* 0x0000000d0f077c12 */ /* 0x002fe4000f8e9604 */
[----:B------:R-:W-:Y:S02]  /*3380*/  LOP3.LUT R4, R23, UR5, R14, 0x96, !PT ;  /* 0x0000000517047c12 */ /* 0x000fe4000f8e960e */
[----:B------:R-:W-:Y:S01]  /*3390*/  ISETP.GE.AND P2, PT, R17, R11, PT ;  /* 0x0000000b1100720c */ /* 0x000fe20003f46270 */
[----:B------:R-:W-:Y:S01]  /*33a0*/  IMAD.WIDE.U32 R14, R7, -0x326172a9, RZ ;  /* 0xcd9e8d57070e7825 */ /* 0x000fe200078e00ff */
[----:B------:R-:W-:-:S03]  /*33b0*/  FSEL R137, R64, -INF , !P6 ;  /* 0xff80000040897808 */ /* 0x000fc60007000000 */
[----:B--2---:R-:W-:Y:S01]  /*33c0*/  FFMA.FTZ R2, R28, UR35, -R9 ;  /* 0x000000231c027c23 */ /* 0x004fe20008010809 */
[----:B------:R-:W-:Y:S01]  /*33d0*/  IMAD.WIDE.U32 R4, R4, -0x326172a9, RZ ;  /* 0xcd9e8d5704047825 */ /* 0x000fe200078e00ff */
[----:B------:R-:W-:Y:S02]  /*33e0*/  LOP3.LUT R19, R15, UR12, R6, 0x96, !PT ;  /* 0x0000000c0f137c12 */ /* 0x000fe4000f8e9606 */
[----:B------:R1:W-:Y:S01]  /*33f0*/  MUFU.EX2 R244, R2 ;  /* 0x0000000200f47308 */ /* 0x0003e20000000800 */
[----:B------:R-:W-:Y:S02]  /*3400*/  ISETP.GE.AND P6, PT, R20, R10, PT ;  /* 0x0000000a1400720c */ /* 0x000fe40003fc6270 */
[----:B------:R-:W-:Y:S02]  /*3410*/  LOP3.LUT R6, R5, UR21, R14, 0x96, !PT ;  /* 0x0000001505067c12 */ /* 0x000fe4000f8e960e */
[----:B------:R-:W-:Y:S01]  /*3420*/  LOP3.LUT R7, R4, 0xffff, RZ, 0xc0, !PT ;  /* 0x0000ffff04077812 */ /* 0x000fe200078ec0ff */
[----:B------:R-:W-:Y:S01]  /*3430*/  FFMA.FTZ R5, R30, UR35, -R8 ;  /* 0x000000231e057c23 */ /* 0x000fe20008010808 */
[----:B------:R-:W-:-:S02]  /*3440*/  LOP3.LUT R17, R4, 0xff, RZ, 0xc0, !PT ;  /* 0x000000ff04117812 */ /* 0x000fc400078ec0ff */
[--C-:B------:R-:W-:Y:S01]  /*3450*/  SHF.R.U32.HI R14, RZ, 0x10, R4.reuse ;  /* 0x00000010ff0e7819 */ /* 0x100fe20000011604 */
[----:B------:R2:W-:Y:S01]  /*3460*/  MUFU.EX2 R242, R5 ;  /* 0x0000000500f27308 */ /* 0x0005e20000000800 */
[----:B---3--:R-:W-:Y:S02]  /*3470*/  SHF.R.U32.HI R16, RZ, 0x18, R4 ;  /* 0x00000018ff107819 */ /* 0x008fe40000011604 */
[----:B------:R-:W-:Y:S02]  /*3480*/  LOP3.LUT R4, R6, 0xffff, RZ, 0xc0, !PT ;  /* 0x0000ffff06047812 */ /* 0x000fe400078ec0ff */
[----:B------:R-:W-:Y:S01]  /*3490*/  SHF.R.U32.HI R15, RZ, 0x8, R7 ;  /* 0x00000008ff0f7819 */ /* 0x000fe20000011607 */
[----:B-1----:R-:W-:Y:S01]  /*34a0*/  IMAD.IADD R2, R85, 0x1, R86 ;  /* 0x0000000155027824 */ /* 0x002fe200078e0256 */
[----:B------:R-:W-:Y:S02]  /*34b0*/  LOP3.LUT R7, R14, 0xff, RZ, 0xc0, !PT ;  /* 0x000000ff0e077812 */ /* 0x000fe400078ec0ff */
[----:B------:R-:W-:-:S02]  /*34c0*/  LOP3.LUT R14, R6, 0xff, RZ, 0xc0, !PT ;  /* 0x000000ff060e7812 */ /* 0x000fc400078ec0ff */
[----:B------:R-:W-:Y:S02]  /*34d0*/  SHF.R.U32.HI R4, RZ, 0x8, R4 ;  /* 0x00000008ff047819 */ /* 0x000fe40000011604 */
[----:B------:R-:W-:Y:S02]  /*34e0*/  PRMT R15, R17, 0x5410, R15 ;  /* 0x00005410110f7816 */ /* 0x000fe4000000000f */
[----:B------:R-:W-:Y:S01]  /*34f0*/  PRMT R17, R14, 0x5410, R4 ;  /* 0x000054100e117816 */ /* 0x000fe20000000004 */
[----:B--2---:R-:W-:Y:S01]  /*3500*/  FFMA.FTZ R5, R31, UR35, -R8 ;  /* 0x000000231f057c23 */ /* 0x004fe20008010808 */
[----:B------:R-:W-:Y:S02]  /*3510*/  LEA R209, R2, UR4, 0x1 ;  /* 0x0000000402d17c11 */ /* 0x000fe4000f8e08ff */
[--C-:B------:R-:W-:Y:S01]  /*3520*/  SHF.R.U32.HI R4, RZ, 0x10, R6.reuse ;  /* 0x00000010ff047819 */ /* 0x100fe20000011606 */
[----:B------:R1:W2:Y:S01]  /*3530*/  MUFU.EX2 R241, R5 ;  /* 0x0000000500f17308 */ /* 0x0002a20000000800 */
[----:B------:R-:W-:Y:S01]  /*3540*/  LEA R14, R18, UR36, 0x10 ;  /* 0x00000024120e7c11 */ /* 0x000fe2000f8e80ff */
[--C-:B------:R-:W-:Y:S01]  /*3550*/  IMAD R211, R3, 0x2, R209.reuse ;  /* 0x0000000203d37824 */ /* 0x100fe200078e02d1 */
[----:B------:R-:W-:Y:S01]  /*3560*/  SHF.R.U32.HI R6, RZ, 0x18, R6 ;  /* 0x00000018ff067819 */ /* 0x000fe20000011606 */
[----:B------:R-:W-:Y:S01]  /*3570*/  FFMA.FTZ R3, R35, UR35, -R8 ;  /* 0x0000002323037c23 */ /* 0x000fe20008010808 */
[----:B------:R-:W-:Y:S01]  /*3580*/  LOP3.LUT R2, R4, 0xff, RZ, 0xc0, !PT ;  /* 0x000000ff04027812 */ /* 0x000fe200078ec0ff */
[----:B------:R-:W-:Y:S01]  /*3590*/  IMAD R214, R0, 0x2, R209 ;  /* 0x0000000200d67824 */ /* 0x000fe200078e02d1 */
[----:B------:R-:W-:Y:S01]  /*35a0*/  PRMT R7, R7, 0x5410, R16 ;  /* 0x0000541007077816 */ /* 0x000fe20000000010 */
[----:B------:R3:W-:Y:S01]  /*35b0*/  MUFU.EX2 R239, R3 ;  /* 0x0000000300ef7308 */ /* 0x0007e20000000800 */
[----:B------:R-:W-:Y:S01]  /*35c0*/  PRMT R16, R2, 0x5410, R6 ;  /* 0x0000541002107816 */ /* 0x000fe20000000006 */
[----:B------:R-:W-:Y:S01]  /*35d0*/  IMAD R213, R0, 0x2, R211 ;  /* 0x0000000200d57824 */ /* 0x000fe200078e02d3 */
[--C-:B------:R-:W-:Y:S01]  /*35e0*/  HSET2.LE.AND R2, R15, R14.reuse, PT ;  /* 0x0000000e0f027233 */ /* 0x100fe20003803000 */
[----:B------:R-:W4:Y:S01]  /*35f0*/  LDSM.16.MT88.4 R128, [R209+0xa000] ;  /* 0x00a00000d180783b */ /* 0x000f220000004200 */
[----:B------:R-:W-:-:S02]  /*3600*/  HSET2.LE.AND R7, R7, R14, PT ;  /* 0x0000000e07077233 */ /* 0x000fc40003803000 */
[----:B------:R-:W-:Y:S01]  /*3610*/  HSET2.LE.AND R0, R17, R14, PT ;  /* 0x0000000e11007233 */ /* 0x000fe20003803000 */
[----:B------:R-:W5:Y:S01]  /*3620*/  LDSM.16.MT88.4 R100, [R211+0xa000] ;  /* 0x00a00000d364783b */ /* 0x000f620000004200 */
[----:B-1----:R-:W-:Y:S01]  /*3630*/  FFMA.FTZ R5, R34, UR35, -R8 ;  /* 0x0000002322057c23 */ /* 0x002fe20008010808 */
[----:B--2---:R-:W-:Y:S02]  /*3640*/  F2FP.F16.F32.PACK_AB R4, R241, R242 ;  /* 0x000000f2f104723e */ /* 0x004fe400000000ff */
[----:B------:R-:W-:Y:S01]  /*3650*/  FSEL R35, R65, -INF , !P6 ;  /* 0xff80000041237808 */ /* 0x000fe20007000000 */
[----:B------:R1:W2:Y:S01]  /*3660*/  MUFU.EX2 R240, R5 ;  /* 0x0000000500f07308 */ /* 0x0002a20000000800 */
[----:B------:R-:W-:Y:S01]  /*3670*/  LOP3.LUT R7, R7, R4, RZ, 0xc0, !PT ;  /* 0x0000000407077212 */ /* 0x000fe200078ec0ff */
[----:B------:R-:W5:Y:S01]  /*3680*/  LDSM.16.MT88.4 R68, [R214+0xa000] ;  /* 0x00a00000d644783b */ /* 0x000f620000004200 */
[----:B------:R-:W-:Y:S02]  /*3690*/  FMNMX.FTZ R17, R46, R92, !PT ;  /* 0x0000005c2e117209 */ /* 0x000fe40007810000 */
[----:B---3--:R-:W-:Y:S01]  /*36a0*/  F2FP.F16.F32.PACK_AB R3, R243, R244 ;  /* 0x000000f4f303723e */ /* 0x008fe200000000ff */
[----:B------:R-:W3:Y:S01]  /*36b0*/  LDSM.16.MT88.4 R84, [R213+0xa000] ;  /* 0x00a00000d554783b */ /* 0x000ee20000004200 */
[----:B------:R-:W-:-:S02]  /*36c0*/  FSEL R27, R43, -INF , !P5 ;  /* 0xff8000002b1b7808 */ /* 0x000fc40006800000 */
[----:B------:R-:W-:Y:S01]  /*36d0*/  LOP3.LUT R6, R2, R3, RZ, 0xc0, !PT ;  /* 0x0000000302067212 */ /* 0x000fe200078ec0ff */
[----:B------:R-:W3:Y:S01]  /*36e0*/  LDSM.16.MT88.4 R80, [R209+0xb000] ;  /* 0x00b00000d150783b */ /* 0x000ee20000004200 */
[----:B------:R-:W-:Y:S02]  /*36f0*/  FMNMX.FTZ R3, R32, R49, !PT ;  /* 0x0000003120037209 */ /* 0x000fe40007810000 */
[----:B------:R-:W-:Y:S01]  /*3700*/  F2FP.F16.F32.PACK_AB R2, R245, R246 ;  /* 0x000000f6f502723e */ /* 0x000fe200000000ff */
[----:B------:R-:W-:Y:S01]  /*3710*/  LDSM.16.MT88.4 R120, [R211+0xb000] ;  /* 0x00b00000d378783b */ /* 0x000fe20000004200 */
[----:B------:R-:W-:Y:S02]  /*3720*/  FMNMX.FTZ R15, R51, R3, !PT ;  /* 0x00000003330f7209 */ /* 0x000fe40007810000 */
[----:B-1----:R-:W-:Y:S01]  /*3730*/  LOP3.LUT R5, R61, R251, RZ, 0x3c, !PT ;  /* 0x000000fb3d057212 */ /* 0x002fe200078e3cff */
[----:B------:R-:W-:Y:S01]  /*3740*/  LDSM.16.MT88.4 R96, [R214+0xb000] ;  /* 0x00b00000d660783b */ /* 0x000fe20000004200 */
[----:B------:R-:W-:-:S02]  /*3750*/  LOP3.LUT R4, R0, R2, RZ, 0xc0, !PT ;  /* 0x0000000200047212 */ /* 0x000fc400078ec0ff */
[----:B------:R-:W-:Y:S01]  /*3760*/  FMNMX.FTZ R2, R52, R15, !PT ;  /* 0x0000000f34027209 */ /* 0x000fe20007810000 */
[----:B------:R-:W-:Y:S01]  /*3770*/  IMAD.WIDE.U32 R160, R5, -0x2daee0ad, RZ ;  /* 0xd2511f5305a07825 */ /* 0x000fe200078e00ff */
[----:B------:R-:W-:Y:S01]  /*3780*/  FMNMX.FTZ R17, R53, R17, !PT ;  /* 0x0000001135117209 */ /* 0x000fe20007810000 */
[----:B------:R-:W-:Y:S01]  /*3790*/  LDSM.16.MT88.4 R108, [R213+0xb000] ;  /* 0x00b00000d56c783b */ /* 0x000fe20000004200 */
[----:B------:R-:W-:Y:S02]  /*37a0*/  FMNMX.FTZ R2, R225, R2, !PT ;  /* 0x00000002e1027209 */ /* 0x000fe40007810000 */
[----:B------:R-:W-:Y:S01]  /*37b0*/  LOP3.LUT R0, R161, UR19, R72, 0x96, !PT ;  /* 0x00000013a1007c12 */ /* 0x000fe2000f8e9648 */
[----:B------:R-:W-:Y:S01]  /*37c0*/  STL.64 [R1+0x40], R160 ;  /* 0x000040a001007387 */ /* 0x000fe20000100a00 */
[----:B------:R-:W-:Y:S02]  /*37d0*/  FMNMX.FTZ R15, R226, R2, !PT ;  /* 0x00000002e20f7209 */ /* 0x000fe40007810000 */
[----:B------:R-:W-:Y:S01]  /*37e0*/  FSEL R48, R58, -INF , !P4 ;  /* 0xff8000003a307808 */ /* 0x000fe20006000000 */
[----:B------:R-:W-:Y:S01]  /*37f0*/  IMAD.WIDE.U32 R94, R0, -0x326172a9, RZ ;  /* 0xcd9e8d57005e7825 */ /* 0x000fe200078e00ff */
[----:B------:R-:W-:Y:S01]  /*3800*/  FMNMX.FTZ R0, R137, R15, !PT ;  /* 0x0000000f89007209 */ /* 0x000fe20007810000 */
[----:B------:R-:W-:Y:S01]  /*3810*/  LDSM.16.MT88.4 R172, [R209+0xb800] ;  /* 0x00b80000d1ac783b */ /* 0x000fe20000004200 */
[----:B------:R-:W-:-:S02]  /*3820*/  FMNMX.FTZ R17, R27, R17, !PT ;  /* 0x000000111b117209 */ /* 0x000fc40007810000 */
[----:B------:R-:W-:Y:S01]  /*3830*/  FMNMX.FTZ R15, R35, R0, !PT ;  /* 0x00000000230f7209 */ /* 0x000fe20007810000 */
[----:B------:R-:W-:Y:S01]  /*3840*/  LDSM.16.MT88.4 R152, [R209+0xa800] ;  /* 0x00a80000d198783b */ /* 0x000fe20000004200 */
[----:B------:R-:W-:Y:S01]  /*3850*/  HSET2.LE.AND R3, R16, R14, PT ;  /* 0x0000000e10037233 */ /* 0x000fe20003803000 */
[----:B------:R-:W-:Y:S01]  /*3860*/  FFMA.FTZ R16, R33, UR35, -R9 ;  /* 0x0000002321107c23 */ /* 0x000fe20008010809 */
[----:B--2---:R-:W-:Y:S01]  /*3870*/  F2FP.F16.F32.PACK_AB R5, R239, R240 ;  /* 0x000000f0ef05723e */ /* 0x004fe200000000ff */
[----:B------:R-:W1:Y:S01]  /*3880*/  SHFL.BFLY PT, R18, R15, 0x2, 0x1f ;  /* 0x0c401f000f127f89 */ /* 0x000e6200000e0000 */
[----:B------:R-:W-:Y:S01]  /*3890*/  FSEL R50, R59, -INF , !P3 ;  /* 0xff8000003b327808 */ /* 0x000fe20005800000 */
[----:B------:R2:W-:Y:S01]  /*38a0*/  MUFU.EX2 R249, R16 ;  /* 0x0000001000f97308 */ /* 0x0005e20000000800 */
[----:B------:R-:W-:Y:S01]  /*38b0*/  FMNMX.FTZ R17, R48, R17, !PT ;  /* 0x0000001130117209 */ /* 0x000fe20007810000 */
[----:B------:R-:W-:Y:S01]  /*38c0*/  LDSM.16.MT88.4 R176, [R211+0xa800] ;  /* 0x00a80000d3b0783b */ /* 0x000fe20000004200 */
[----:B------:R-:W-:Y:S01]  /*38d0*/  LOP3.LUT R5, R3, R5, RZ, 0xc0, !PT ;  /* 0x0000000503057212 */ /* 0x000fe200078ec0ff */
[----:B------:R-:W-:Y:S01]  /*38e0*/  IMAD.WIDE.U32 R2, R19, -0x2daee0ad, RZ ;  /* 0xd2511f5313027825 */ /* 0x000fe200078e00ff */
[----:B------:R-:W-:Y:S01]  /*38f0*/  FSEL R33, R66, -INF , !P2 ;  /* 0xff80000042217808 */ /* 0x000fe20005000000 */
[----:B------:R-:W-:Y:S01]  /*3900*/  LDSM.16.MT88.4 R180, [R213+0xa800] ;  /* 0x00a80000d5b4783b */ /* 0x000fe20000004200 */
[----:B------:R-:W-:-:S02]  /*3910*/  FMNMX.FTZ R17, R50, R17, !PT ;  /* 0x0000001132117209 */ /* 0x000fc40007810000 */
[----:B------:R-:W-:Y:S01]  /*3920*/  ISETP.GE.AND P1, PT, R20, R11, PT ;  /* 0x0000000b1400720c */ /* 0x000fe20003f26270 */
[C---:B----4-:R-:W-:Y:S01]  /*3930*/  HMMA.16816.F32 R140, R4.reuse, R128, RZ ;  /* 0x00000080048c723c */ /* 0x050fe200000018ff */
[C---:B------:R-:W-:Y:S01]  /*3940*/  LOP3.LUT R20, R2.reuse, 0xffff, RZ, 0xc0, !PT ;  /* 0x0000ffff02147812 */ /* 0x040fe200078ec0ff */
[----:B------:R-:W-:Y:S01]  /*3950*/  LDSM.16.MT88.4 R184, [R211+0xb800] ;  /* 0x00b80000d3b8783b */ /* 0x000fe20000004200 */
[----:B------:R-:W-:Y:S02]  /*3960*/  LOP3.LUT R24, R2, 0xff, RZ, 0xc0, !PT ;  /* 0x000000ff02187812 */ /* 0x000fe400078ec0ff */
[----:B------:R-:W-:Y:S01]  /*3970*/  SHF.R.U32.HI R23, RZ, 0x18, R2 ;  /* 0x00000018ff177819 */ /* 0x000fe20000011602 */
[C---:B-----5:R-:W-:Y:S01]  /*3980*/  HMMA.16816.F32 R40, R4.reuse, R100, RZ ;  /* 0x000000640428723c */ /* 0x060fe200000018ff */
[--C-:B--2---:R-:W-:Y:S01]  /*3990*/  FFMA.FTZ R16, R36, UR35, -R9.reuse ;  /* 0x0000002324107c23 */ /* 0x104fe20008010809 */
[----:B------:R-:W-:Y:S01]  /*39a0*/  LOP3.LUT R0, R3, UR29, R22, 0x96, !PT ;  /* 0x0000001d03007c12 */ /* 0x000fe2000f8e9616 */
[--C-:B------:R-:W-:Y:S01]  /*39b0*/  FFMA.FTZ R3, R39, UR35, -R9.reuse ;  /* 0x0000002327037c23 */ /* 0x100fe20008010809 */
[----:B------:R-:W-:Y:S01]  /*39c0*/  FSEL R34, R67, -INF , !P1 ;  /* 0xff80000043227808 */ /* 0x000fe20004800000 */
[----:B------:R2:W4:Y:S01]  /*39d0*/  MUFU.EX2 R238, R16 ;  /* 0x0000001000ee7308 */ /* 0x0005220000000800 */
[----:B------:R-:W-:Y:S01]  /*39e0*/  FFMA.FTZ R9, R45, UR35, -R9 ;  /* 0x000000232d097c23 */ /* 0x000fe20008010809 */
[----:B------:R-:W-:Y:S01]  /*39f0*/  LOP3.LUT R19, R0, 0xff, RZ, 0xc0, !PT ;  /* 0x000000ff00137812 */ /* 0x000fe200078ec0ff */
[----:B------:R-:W-:Y:S01]  /*3a00*/  HMMA.16816.F32 R56, R4, R68, RZ ;  /* 0x000000440438723c */ /* 0x000fe200000018ff */
[----:B------:R-:W-:Y:S01]  /*3a10*/  SHF.R.U32.HI R20, RZ, 0x8, R20 ;  /* 0x00000008ff147819 */ /* 0x000fe20000011614 */
[----:B------:R-:W-:Y:S01]  /*3a20*/  LDSM.16.MT88.4 R64, [R214+0xa800] ;  /* 0x00a80000d640783b */ /* 0x000fe20000004200 */
[----:B------:R-:W-:-:S02]  /*3a30*/  LOP3.LUT R26, R55, UR20, R60, 0x96, !PT ;  /* 0x00000014371a7c12 */ /* 0x000fc4000f8e963c */
[----:B------:R5:W-:Y:S01]  /*3a40*/  MUFU.EX2 R237, R3 ;  /* 0x0000000300ed7308 */ /* 0x000be20000000800 */
[----:B------:R-:W-:Y:S01]  /*3a50*/  PRMT R20, R24, 0x5410, R20 ;  /* 0x0000541018147816 */ /* 0x000fe20000000014 */
[C---:B---3--:R-:W-:Y:S01]  /*3a60*/  HMMA.16816.F32 R72, R4.reuse, R84, RZ ;  /* 0x000000540448723c */ /* 0x048fe200000018ff */
[----:B------:R-:W-:Y:S01]  /*3a70*/  LOP3.LUT R25, R95, UR18, R54, 0x96, !PT ;  /* 0x000000125f197c12 */ /* 0x000fe2000f8e9636 */
[----:B------:R-:W-:Y:S04]  /*3a80*/  LDSM.16.MT88.4 R192, [R214+0xb800] ;  /* 0x00b80000d6c0783b */ /* 0x000fe80000004200 */
[----:B------:R3:W-:Y:S01]  /*3a90*/  MUFU.EX2 R236, R9 ;  /* 0x0000000900ec7308 */ /* 0x0007e20000000800 */
[----:B--2---:R-:W-:Y:S01]  /*3aa0*/  FMNMX.FTZ R16, R33, R17, !PT ;  /* 0x0000001121107209 */ /* 0x004fe20007810000 */
[----:B------:R-:W-:Y:S01]  /*3ab0*/  HMMA.16816.F32 R88, R4, R80, RZ ;  /* 0x000000500458723c */ /* 0x000fe200000018ff */
[----:B------:R-:W-:Y:S01]  /*3ac0*/  SHF.R.U32.HI R17, RZ, 0x10, R2 ;  /* 0x00000010ff117819 */ /* 0x000fe20000011602 */
[----:B------:R-:W-:Y:S01]  /*3ad0*/  LDSM.16.MT88.4 R188, [R213+0xb800] ;  /* 0x00b80000d5bc783b */ /* 0x000fe20000004200 */
[----:B-1----:R-:W-:-:S02]  /*3ae0*/  FMNMX.FTZ R2, R15, R18, !PT ;  /* 0x000000120f027209 */ /* 0x002fc40007810000 */
[----:B------:R-:W-:Y:S01]  /*3af0*/  LOP3.LUT R15, R0, 0xffff, RZ, 0xc0, !PT ;  /* 0x0000ffff000f7812 */ /* 0x000fe200078ec0ff */
[C---:B------:R-:W-:Y:S01]  /*3b00*/  HMMA.16816.F32 R104, R4.reuse, R120, RZ ;  /* 0x000000780468723c */ /* 0x040fe200000018ff */
[----:B-----5:R-:W-:Y:S01]  /*3b10*/  FMNMX.FTZ R3, R34, R16, !PT ;  /* 0x0000001022037209 */ /* 0x020fe20007810000 */
[----:B------:R-:W1:Y:S01]  /*3b20*/  SHFL.BFLY PT, R22, R2, 0x1, 0x1f ;  /* 0x0c201f0002167f89 */ /* 0x000e6200000e0000 */
[--C-:B------:R-:W-:Y:S02]  /*3b30*/  SHF.R.U32.HI R16, RZ, 0x10, R0.reuse ;  /* 0x00000010ff107819 */ /* 0x100fe40000011600 */
[----:B------:R-:W-:Y:S01]  /*3b40*/  SHF.R.U32.HI R18, RZ, 0x18, R0 ;  /* 0x00000018ff127819 */ /* 0x000fe20000011600 */
[----:B------:R-:W2:Y:S01]  /*3b50*/  SHFL.BFLY PT, R21, R3, 0x2, 0x1f ;  /* 0x0c401f0003157f89 */ /* 0x000ea200000e0000 */
[----:B------:R-:W-:Y:S01]  /*3b60*/  LOP3.LUT R0, R16, 0xff, RZ, 0xc0, !PT ;  /* 0x000000ff10007812 */ /* 0x000fe200078ec0ff */
[C---:B------:R-:W-:Y:S01]  /*3b70*/  HMMA.16816.F32 R112, R4.reuse, R96, RZ ;  /* 0x000000600470723c */ /* 0x040fe200000018ff */
[--C-:B---3--:R-:W-:Y:S01]  /*3b80*/  FFMA.FTZ R9, R37, UR35, -R8.reuse ;  /* 0x0000002325097c23 */ /* 0x108fe20008010808 */
[----:B------:R-:W-:Y:S01]  /*3b90*/  LOP3.LUT R17, R17, 0xff, RZ, 0xc0, !PT ;  /* 0x000000ff11117812 */ /* 0x000fe200078ec0ff */
[----:B------:R-:W-:Y:S02]  /*3ba0*/  STL.64 [R1+0x30], R94 ;  /* 0x0000305e01007387 */ /* 0x000fe40000100a00 */
[----:B------:R3:W-:Y:S01]  /*3bb0*/  MUFU.EX2 R250, R9 ;  /* 0x0000000900fa7308 */ /* 0x0007e20000000800 */
[----:B------:R-:W-:Y:S01]  /*3bc0*/  PRMT R23, R17, 0x5410, R23 ;  /* 0x0000541011177816 */ /* 0x000fe20000000017 */
[C---:B------:R-:W-:Y:S06]  /*3bd0*/  HMMA.16816.F32 R164, R4.reuse, R108, RZ ;  /* 0x0000006c04a4723c */ /* 0x040fec00000018ff */
[----:B------:R-:W-:Y:S01]  /*3be0*/  HMMA.16816.F32 R148, R4, R130, RZ ;  /* 0x000000820494723c */ /* 0x000fe200000018ff */
[----:B-1----:R-:W-:Y:S01]  /*3bf0*/  FMNMX.FTZ R135, R2, R22, !PT ;  /* 0x0000001602877209 */ /* 0x002fe20007810000 */
[----:B------:R-:W-:-:S04]  /*3c00*/  FFMA.FTZ R2, R38, UR35, -R8 ;  /* 0x0000002326027c23 */ /* 0x000fc80008010808 */
[C---:B------:R-:W-:Y:S01]  /*3c10*/  HMMA.16816.F32 R28, R4.reuse, R102, RZ ;  /* 0x00000066041c723c */ /* 0x040fe200000018ff */
[----:B---3--:R-:W-:Y:S01]  /*3c20*/  SHF.R.U32.HI R9, RZ, 0x8, R15 ;  /* 0x00000008ff097819 */ /* 0x008fe2000001160f */
[----:B------:R-:W-:Y:S01]  /*3c30*/  FFMA.FTZ R15, R47, UR35, -R8 ;  /* 0x000000232f0f7c23 */ /* 0x000fe20008010808 */
[----:B------:R4:W-:Y:S01]  /*3c40*/  MUFU.EX2 R138, R2 ;  /* 0x00000002008a7308 */ /* 0x0009e20000000800 */
[----:B--2---:R-:W-:Y:S02]  /*3c50*/  FMNMX.FTZ R17, R3, R21, !PT ;  /* 0x0000001503117209 */ /* 0x004fe40007810000 */
[C---:B------:R-:W-:Y:S01]  /*3c60*/  HMMA.16816.F32 R60, R4.reuse, R70, RZ ;  /* 0x00000046043c723c */ /* 0x040fe200000018ff */
[----:B------:R-:W-:Y:S02]  /*3c70*/  PRMT R16, R19, 0x5410, R9 ;  /* 0x0000541013107816 */ /* 0x000fe40000000009 */
[----:B------:R-:W-:Y:S02]  /*3c80*/  FSETP.NEU.FTZ.AND P1, PT, R135, -INF , PT ;  /* 0xff8000008700780b */ /* 0x000fe40003f3d000 */
[----:B------:R-:W-:Y:S01]  /*3c90*/  HSET2.LE.AND R9, R20, R14, PT ;  /* 0x0000000e14097233 */ /* 0x000fe20003803000 */
[----:B------:R1:W2:Y:S01]  /*3ca0*/  MUFU.EX2 R227, R15 ;  /* 0x0000000f00e37308 */ /* 0x0002a20000000800 */
[----:B------:R-:W-:Y:S01]  /*3cb0*/  IMAD.WIDE.U32 R20, R25, -0x2daee0ad, RZ ;  /* 0xd2511f5319147825 */ /* 0x000fe200078e00ff */
[C---:B------:R-:W-:Y:S06]  /*3cc0*/  HMMA.16816.F32 R76, R4.reuse, R86, RZ ;  /* 0x00000056044c723c */ /* 0x040fec00000018ff */
[----:B------:R-:W-:Y:S01]  /*3cd0*/  HMMA.16816.F32 R36, R4, R82, RZ ;  /* 0x000000520424723c */ /* 0x000fe200000018ff */
[----:B----4-:R-:W-:-:S05]  /*3ce0*/  F2FP.F16.F32.PACK_AB R2, R238, R249 ;  /* 0x000000f9ee02723e */ /* 0x010fca00000000ff */
[C---:B------:R-:W-:Y:S01]  /*3cf0*/  HMMA.16816.F32 R156, R4.reuse, R122, RZ ;  /* 0x0000007a049c723c */ /* 0x040fe200000018ff */
[----:B-1----:R-:W-:Y:S01]  /*3d00*/  PRMT R15, R0, 0x5410, R18 ;  /* 0x00005410000f7816 */ /* 0x002fe20000000012 */
[----:B------:R-:W-:Y:S01]  /*3d10*/  FFMA.FTZ R0, R44, UR35, -R8 ;  /* 0x000000232c007c23 */ /* 0x000fe20008010808 */
[----:B--2---:R-:W-:Y:S01]  /*3d20*/  F2FP.F16.F32.PACK_AB R8, R227, R250 ;  /* 0x000000fae308723e */ /* 0x004fe200000000ff */
[----:B------:R-:W-:Y:S02]  /*3d30*/  IMAD.WIDE.U32 R18, R26, -0x2daee0ad, RZ ;  /* 0xd2511f531a127825 */ /* 0x000fe400078e00ff */
[----:B------:R-:W-:Y:S01]  /*3d40*/  HMMA.16816.F32 R116, R4, R98, RZ ;  /* 0x000000620474723c */ /* 0x000fe200000018ff */
[----:B------:R1:W2:Y:S01]  /*3d50*/  MUFU.EX2 R139, R0 ;  /* 0x00000000008b7308 */ /* 0x0002a20000000800 */
[----:B------:R-:W-:Y:S02]  /*3d60*/  HSET2.LE.AND R3, R15, R14, PT ;  /* 0x0000000e0f037233 */ /* 0x000fe40003803000 */
[----:B------:R-:W-:-:S02]  /*3d70*/  F2FP.F16.F32.PACK_AB R15, R236, R237 ;  /* 0x000000edec0f723e */ /* 0x000fc400000000ff */
[----:B------:R-:W-:Y:S01]  /*3d80*/  HMMA.16816.F32 R144, R4, R110, RZ ;  /* 0x0000006e0490723c */ /* 0x000fe200000018ff */
[----:B------:R-:W-:Y:S01]  /*3d90*/  LOP3.LUT R125, R3, R8, RZ, 0xc0, !PT ;  /* 0x00000008037d7212 */ /* 0x000fe200078ec0ff */
[----:B------:R-:W-:Y:S01]  /*3da0*/  FMUL.FTZ R3, R135, UR35 ;  /* 0x0000002387037c20 */ /* 0x000fe20008410000 */
[----:B------:R-:W3:Y:S01]  /*3db0*/  SHFL.BFLY PT, R8, R17, 0x1, 0x1f ;  /* 0x0c201f0011087f89 */ /* 0x000ee200000e0000 */
[----:B------:R-:W-:-:S03]  /*3dc0*/  LOP3.LUT R126, R9, R15, RZ, 0xc0, !PT ;  /* 0x0000000f097e7212 */ /* 0x000fc600078ec0ff */
[----:B------:R-:W-:Y:S02]  /*3dd0*/  FSEL R3, R3, RZ, P1 ;  /* 0x000000ff03037208 */ /* 0x000fe40000800000 */
[----:B-1----:R-:W-:-:S03]  /*3de0*/  HSET2.LE.AND R0, R16, R14, PT ;  /* 0x0000000e10007233 */ /* 0x002fc60003803000 */
[----:B------:R-:W-:Y:S02]  /*3df0*/  FFMA.FTZ R4, R49, UR35, -R3 ;  /* 0x0000002331047c23 */ /* 0x000fe40008010803 */
[----:B------:R-:W-:Y:S02]  /*3e00*/  LOP3.LUT R124, R0, R2, RZ, 0xc0, !PT ;  /* 0x00000002007c7212 */ /* 0x000fe400078ec0ff */
[----:B------:R-:W-:Y:S02]  /*3e10*/  HSET2.LE.AND R0, R23, R14, PT ;  /* 0x0000000e17007233 */ /* 0x000fe40003803000 */
[----:B--2---:R-:W-:-:S04]  /*3e20*/  F2FP.F16.F32.PACK_AB R2, R138, R139 ;  /* 0x0000008b8a02723e */ /* 0x004fc800000000ff */
[----:B------:R-:W-:Y:S01]  /*3e30*/  LOP3.LUT R127, R0, R2, RZ, 0xc0, !PT ;  /* 0x00000002007f7212 */ /* 0x000fe200078ec0ff */
[----:B------:R-:W-:Y:S01]  /*3e40*/  FFMA.FTZ R0, R32, UR35, -R3 ;  /* 0x0000002320007c23 */ /* 0x000fe20008010803 */
[----:B------:R-:W-:Y:S01]  /*3e50*/  LOP3.LUT R2, R19, UR17, R160, 0x96, !PT ;  /* 0x0000001113027c12 */ /* 0x000fe2000f8e96a0 */
[----:B------:R-:W-:Y:S01]  /*3e60*/  MUFU.EX2 R32, R4 ;  /* 0x0000000400207308 */ /* 0x000fe20000000800 */
[----:B---3--:R-:W-:-:S03]  /*3e70*/  FMNMX.FTZ R134, R17, R8, !PT ;  /* 0x0000000811867209 */ /* 0x008fc60007810000 */
[----:B------:R-:W-:Y:S01]  /*3e80*/  IMAD.WIDE.U32 R6, R2, -0x326172a9, RZ ;  /* 0xcd9e8d5702067825 */ /* 0x000fe200078e00ff */
[----:B------:R-:W-:Y:S01]  /*3e90*/  FSETP.NEU.FTZ.AND P1, PT, R134, -INF , PT ;  /* 0xff8000008600780b */ /* 0x000fe20003f3d000 */
[----:B------:R-:W-:Y:S02]  /*3ea0*/  HMMA.16816.F32 R140, R124, R152, R140 ;  /* 0x000000987c8c723c */ /* 0x000fe4000000188c */
[----:B------:R1:W-:Y:S01]  /*3eb0*/  MUFU.EX2 R132, R0 ;  /* 0x0000000000847308 */ /* 0x0003e20000000800 */
[----:B------:R-:W-:-:S03]  /*3ec0*/  LOP3.LUT R2, R7, UR16, R94, 0x96, !PT ;  /* 0x0000001007027c12 */ /* 0x000fc6000f8e965e */
[C---:B------:R-:W-:Y:S06]  /*3ed0*/  HMMA.16816.F32 R40, R124.reuse, R176, R40 ;  /* 0x000000b07c28723c */ /* 0x040fec0000001828 */
        /* <DEDUP_REMOVED lines=17> */
[----:B------:R-:W-:Y:S01]  /*3ff0*/  HMMA.16816.F32 R148, R124, R154, R148 ;  /* 0x0000009a7c94723c */ /* 0x000fe20000001894 */
[----:B--2---:R-:W-:-:S03]  /*4000*/  LOP3.LUT R2, R19, UR5, R6, 0x96, !PT ;  /* 0x0000000513027c12 */ /* 0x004fc6000f8e9606 */
[----:B------:R-:W-:Y:S01]  /*4010*/  FFMA.FTZ R4, R46, UR35, -R0 ;  /* 0x000000232e047c23 */ /* 0x000fe20008010800 */
[----:B------:R-:W-:Y:S01]  /*4020*/  LOP3.LUT R6, R7, UR13, R20, 0x96, !PT ;  /* 0x0000000d07067c12 */ /* 0x000fe2000f8e9614 */
[C---:B------:R-:W-:Y:S02]  /*4030*/  HMMA.16816.F32 R44, R124.reuse, R178, R28 ;  /* 0x000000b27c2c723c */ /* 0x040fe4000000181c */
[----:B------:R1:W-:Y:S02]  /*4040*/  MUFU.EX2 R24, R4 ;  /* 0x0000000400187308 */ /* 0x0003e40000000800 */
[----:B------:R-:W-:Y:S02]  /*4050*/  IMAD.WIDE.U32 R16, R6, -0x326172a9, RZ ;  /* 0xcd9e8d5706107825 */ /* 0x000fe400078e00ff */
[C---:B------:R-:W-:Y:S06]  /*4060*/  HMMA.16816.F32 R60, R124.reuse, R66, R60 ;  /* 0x000000427c3c723c */ /* 0x040fec000000183c */
[C---:B------:R-:W-:Y:S06]  /*4070*/  HMMA.16816.F32 R76, R124.reuse, R182, R76 ;  /* 0x000000b67c4c723c */ /* 0x040fec000000184c */
[----:B------:R-:W-:Y:S01]  /*4080*/  HMMA.16816.F32 R156, R124, R186, R156 ;  /* 0x000000ba7c9c723c */ /* 0x000fe2000000189c */
[----:B-1----:R-:W-:-:S04]  /*4090*/  IMAD.WIDE.U32 R4, R2, -0x326172a9, RZ ;  /* 0xcd9e8d5702047825 */ /* 0x002fc800078e00ff */
[----:B------:R-:W-:-:S04]  /*40a0*/  FFMA.FTZ R2, R53, UR35, -R0 ;  /* 0x0000002335027c23 */ /* 0x000fc80008010800 */
[----:B------:R1:W-:Y:S01]  /*40b0*/  MUFU.EX2 R23, R2 ;  /* 0x0000000200177308 */ /* 0x0003e20000000800 */
[C---:B------:R-:W-:Y:S01]  /*40c0*/  LOP3.LUT R6, R4.reuse, 0xffff, RZ, 0xc0, !PT ;  /* 0x0000ffff04067812 */ /* 0x040fe200078ec0ff */
[----:B------:R-:W-:Y:S01]  /*40d0*/  HMMA.16816.F32 R116, R124, R194, R116 ;  /* 0x000000c27c74723c */ /* 0x000fe20000001874 */
[----:B------:R-:W-:Y:S02]  /*40e0*/  LOP3.LUT R8, R4, 0xff, RZ, 0xc0, !PT ;  /* 0x000000ff04087812 */ /* 0x000fe400078ec0ff */
[----:B------:R-:W-:Y:S02]  /*40f0*/  SHF.R.U32.HI R9, RZ, 0x18, R4 ;  /* 0x00000018ff097819 */ /* 0x000fe40000011604 */
[----:B------:R-:W-:-:S04]  /*4100*/  SHF.R.U32.HI R6, RZ, 0x8, R6 ;  /* 0x00000008ff067819 */ /* 0x000fc80000011606 */
[----:B------:R-:W-:Y:S02]  /*4110*/  PRMT R6, R8, 0x5410, R6 ;  /* 0x0000541008067816 */ /* 0x000fe40000000006 */
        /* <DEDUP_REMOVED lines=30> */
[----:B------:R-:W-:Y:S02]  /*4300*/  LOP3.LUT R5, R8, R9, RZ, 0xc0, !PT ;  /* 0x0000000908057212 */ /* 0x000fe400078ec0ff */
        /* <DEDUP_REMOVED lines=19> */
[----:B------:R-:W-:Y:S01]  /*4440*/  FFMA.FTZ R6, R226, UR35, -R3 ;  /* 0x00000023e2067c23 */ /* 0x000fe20008010803 */
[----:B-1----:R-:W-:-:S03]  /*4450*/  LOP3.LUT R2, R5, UR29, R18, 0x96, !PT ;  /* 0x0000001d05027c12 */ /* 0x002fc6000f8e9612 */
        /* <DEDUP_REMOVED lines=24> */
[--C-:B------:R-:W-:Y:S01]  /*45e0*/  FFMA.FTZ R4, R48, UR35, -R0.reuse ;  /* 0x0000002330047c23 */ /* 0x100fe20008010800 */
[----:B------:R-:W-:Y:S02]  /*45f0*/  FFMA.FTZ R0, R50, UR35, -R0 ;  /* 0x0000002332007c23 */ /* 0x000fe40008010800 */
[----:B------:R-:W-:Y:S01]  /*4600*/  PRMT R5, R2, 0x5410, R3 ;  /* 0x0000541002057816 */ /* 0x000fe20000000003 */
[----:B------:R1:W-:Y:S01]  /*4610*/  MUFU.EX2 R8, R4 ;  /* 0x0000000400087308 */ /* 0x0003e20000000800 */
[----:B------:R-:W-:-:S02]  /*4620*/  HSET2.LE.AND R2, R9, R14, PT ;  /* 0x0000000e09027233 */ /* 0x000fc40003803000 */
[--C-:B------:R-:W-:Y:S02]  /*4630*/  HSET2.LE.AND R3, R7, R14.reuse, PT ;  /* 0x0000000e07037233 */ /* 0x100fe40003803000 */
[--C-:B------:R-:W-:Y:S02]  /*4640*/  HSET2.LE.AND R5, R5, R14.reuse, PT ;  /* 0x0000000e05057233 */ /* 0x100fe40003803000 */
[----:B-1----:R-:W-:Y:S02]  /*4650*/  HSET2.LE.AND R4, R6, R14, PT ;  /* 0x0000000e06047233 */ /* 0x002fe40003803000 */
        /* <DEDUP_REMOVED lines=14> */
[----:B------:R-:W-:Y:S01]  /*4740*/  FADD.FTZ R3, R243, R3 ;  /* 0x00000003f3037221 */ /* 0x000fe20000010000 */
[----:B------:R-:W-:Y:S01]  /*4750*/  FADD.FTZ R20, R20, R2 ;  /* 0x0000000214147221 */ /* 0x000fe20000010000 */
        /* <DEDUP_REMOVED lines=22> */
[----:B------:R-:W-:-:S04]  /*48c0*/  FADD.FTZ R16, R16, R6 ;  /* 0x0000000610107221 */ /* 0x000fc80000010000 */
        /* <DEDUP_REMOVED lines=9> */
[----:B------:R-:W-:-:S02]  /*4960*/  VIADD R222, R219, 0x800 ;  /* 0x00000800dbde7836 */ /* 0x000fc40000000000 */
[C---:B------:R-:W-:Y:S02]  /*4970*/  VIADD R221, R219.reuse, 0x1000 ;  /* 0x00001000dbdd7836 */ /* 0x040fe40000000000 */
[----:B------:R-:W-:Y:S01]  /*4980*/  VIADD R220, R219, 0x1800 ;  /* 0x00001800dbdc7836 */ /* 0x000fe20000000000 */
        /* <DEDUP_REMOVED lines=10> */
[----:B------:R-:W-:-:S04]  /*4a30*/  DEPBAR.LE SB0, 0x0 ;  /* 0x000080000000791a */ /* 0x000fc80000000000 */
[----:B------:R-:W-:Y:S01]  /*4a40*/  USHF.R.S32.HI UR4, URZ, 0x1f, UR39 ;  /* 0x0000001f3f047899 */ /* 0x000fe20008011427 */
[----:B------:R-:W-:Y:S01]  /*4a50*/  IMAD.U32 R2, RZ, RZ, UR39 ;  /* 0x00000027ff027e24 */ /* 0x000fe2000f8e00ff */
[----:B------:R-:W-:Y:S01]  /*4a60*/  UIMAD UR10, UR25, UR39, URZ ;  /* 0x00000027190a72a4 */ /* 0x000fe2000f8e023f */
[----:B------:R-:W-:Y:S01]  /*4a70*/  IMAD.U32 R4, RZ, RZ, UR38 ;  /* 0x00000026ff047e24 */ /* 0x000fe2000f8e00ff */
[----:B------:R-:W1:Y:S01]  /*4a80*/  S2R R225, SR_TID.X ;  /* 0x0000000000e17919 */ /* 0x000e620000002100 */
[----:B------:R-:W-:Y:S02]  /*4a90*/  UISETP.NE.AND UP0, UPT, UR34, 0x2, UPT ;  /* 0x000000022200788c */ /* 0x000fe4000bf05270 */
[----:B------:R-:W-:-:S03]  /*4aa0*/  UIMAD UR4, UR4, UR26, UR10 ;  /* 0x0000001a040472a4 */ /* 0x000fc6000f8e020a */
[----:B------:R-:W-:Y:S01]  /*4ab0*/  ULDC.64 UR10, c[0x0][0x220] ;  /* 0x00008800000a7ab9 */ /* 0x000fe20000000a00 */
[----:B-1----:R-:W-:-:S05]  /*4ac0*/  IMAD.SHL.U32 R225, R225, 0x2, RZ ;  /* 0x00000002e1e17824 */ /* 0x002fca00078e00ff */
[----:B------:R-:W-:Y:S01]  /*4ad0*/  LOP3.LUT R225, R225, 0x6, RZ, 0xc0, !PT ;  /* 0x00000006e1e17812 */ /* 0x000fe200078ec0ff */
[----:B------:R-:W-:Y:S01]  /*4ae0*/  BAR.SYNC.DEFER_BLOCKING 0x0 ;  /* 0x0000000000007b1d */ /* 0x000fe20000010000 */
[----:B--2---:R-:W-:-:S04]  /*4af0*/  IMAD.WIDE.U32 R2, R2, UR26, R176 ;  /* 0x0000001a02027c25 */ /* 0x004fc8000f8e00b0 */
[----:B------:R-:W-:Y:S01]  /*4b00*/  VIADD R0, R3, UR4 ;  /* 0x0000000403007c36 */ /* 0x000fe20008000000 */
[C---:B------:R-:W-:Y:S01]  /*4b10*/  LEA R20, P0, R2.reuse, UR10, 0x1 ;  /* 0x0000000a02147c11 */ /* 0x040fe2000f8008ff */
[----:B------:R-:W-:Y:S02]  /*4b20*/  IMAD.U32 R3, RZ, RZ, UR38 ;  /* 0x00000026ff037e24 */ /* 0x000fe4000f8e00ff */
[----:B---3--:R-:W-:Y:S01]  /*4b30*/  IMAD.MOV.U32 R244, RZ, RZ, R34 ;  /* 0x000000fffff47224 */ /* 0x008fe200078e0022 */
[----:B------:R-:W-:Y:S01]  /*4b40*/  LEA.HI.X R21, R2, UR11, R0, 0x1, P0 ;  /* 0x0000000b02157c11 */ /* 0x000fe200080f0c00 */
[----:B------:R-:W-:Y:S01]  /*4b50*/  IMAD.U32 R0, RZ, RZ, UR37 ;  /* 0x00000025ff007e24 */ /* 0x000fe2000f8e00ff */
[----:B------:R-:W-:Y:S01]  /*4b60*/  LEA R2, P0, R3, R20, 0x1 ;  /* 0x0000001403027211 */ /* 0x000fe200078008ff */
[----:B------:R-:W-:Y:S02]  /*4b70*/  IMAD.MOV.U32 R245, RZ, RZ, R35 ;  /* 0x000000fffff57224 */ /* 0x000fe400078e0023 */
[----:B------:R-:W-:Y:S01]  /*4b80*/  @!PT LDS RZ, [RZ] ;  /* 0x00000000fffff984 */ /* 0x000fe20000000800 */
[----:B------:R-:W-:Y:S01]  /*4b90*/  @!PT LDS RZ, [RZ] ;  /* 0x00000000fffff984 */ /* 0x000fe20000000800 */
[----:B------:R-:W-:Y:S01]  /*4ba0*/  @!PT LDS RZ, [RZ] ;  /* 0x00000000fffff984 */ /* 0x000fe20000000800 */
[----:B------:R-:W-:Y:S01]  /*4bb0*/  LDGSTS.E.BYPASS.LTC128B.128 [R224+0xa000], desc[UR30][R20.64] ;  /* 0x0a00000014e07fae */ /* 0x000fe2000b901d5e */
[----:B------:R-:W-:Y:S01]  /*4bc0*/  LEA.HI.X R3, R4, R21, R0, 0x1, P0 ;  /* 0x0000001504037211 */ /* 0x000fe200000f0c00 */
[----:B------:R-:W-:-:S02]  /*4bd0*/  IMAD.U32 R0, RZ, RZ, UR39 ;  /* 0x00000027ff007e24 */ /* 0x000fc4000f8e00ff */
[----:B------:R-:W-:Y:S02]  /*4be0*/  LDGSTS.E.BYPASS.LTC128B.128 [R224+0xb000], desc[UR30][R20.64+0x80] ;  /* 0x0b00008014e07fae */ /* 0x000fe4000b901d5e */
[----:B------:R-:W-:Y:S02]  /*4bf0*/  IMAD R0, R0, 0x20, R225 ;  /* 0x0000002000007824 */ /* 0x000fe400078e02e1 */
[----:B------:R-:W-:Y:S04]  /*4c00*/  LDGSTS.E.BYPASS.LTC128B.128 [R224+0xa800], desc[UR30][R2.64] ;  /* 0x0a80000002e07fae */ /* 0x000fe8000b901d5e */
[----:B------:R1:W-:Y:S04]  /*4c10*/  LDGSTS.E.BYPASS.LTC128B.128 [R224+0xb800], desc[UR30][R2.64+0x80] ;  /* 0x0b80008002e07fae */ /* 0x0003e8000b901d5e */
[----:B------:R-:W-:Y:S04]  /*4c20*/  LDSM.16.M88.4 R172, [R208+0x8000] ;  /* 0x00800000d0ac783b */ /* 0x000fe80000000200 */
[----:B------:R-:W2:Y:S04]  /*4c30*/  LDSM.16.M88.4 R16, [R210+0x2000] ;  /* 0x00200000d210783b */ /* 0x000ea80000000200 */
[----:B------:R-:W3:Y:S04]  /*4c40*/  LDSM.16.M88.4 R32, [R208+0x8800] ;  /* 0x00880000d020783b */ /* 0x000ee80000000200 */
[----:B------:R-:W4:Y:S04]  /*4c50*/  LDSM.16.M88.4 R24, [R210] ;  /* 0x00000000d218783b */ /* 0x000f280000000200 */
[----:B------:R-:W-:Y:S04]  /*4c60*/  LDSM.16.M88.4 R180, [R219] ;  /* 0x00000000dbb4783b */ /* 0x000fe80000000200 */
[----:B------:R-:W5:Y:S01]  /*4c70*/  LDSM.16.M88.4 R4, [R212+0x2000] ;  /* 0x00200000d404783b */ /* 0x000f620000000200 */
[----:B-1----:R-:W-:-:S03]  /*4c80*/  VIADD R2, R0, 0x1 ;  /* 0x0000000100027836 */ /* 0x002fc60000000000 */
[----:B------:R-:W1:Y:S01]  /*4c90*/  LDSM.16.M88.4 R176, [R222] ;  /* 0x00000000deb0783b */ /* 0x000e620000000200 */
[----:B------:R-:W-:-:S03]  /*4ca0*/  VIADD R3, R0, 0x8 ;  /* 0x0000000800037836 */ /* 0x000fc60000000000 */
[----:B------:R-:W1:Y:S01]  /*4cb0*/  LDSM.16.M88.4 R28, [R212] ;  /* 0x00000000d41c783b */ /* 0x000e620000000200 */
[C---:B------:R-:W-:Y:S02]  /*4cc0*/  ISETP.GE.AND P3, PT, R2.reuse, R10, PT ;  /* 0x0000000a0200720c */ /* 0x040fe40003f66270 */
[C---:B------:R-:W-:Y:S01]  /*4cd0*/  ISETP.GE.AND P0, PT, R2.reuse, R11, PT ;  /* 0x0000000b0200720c */ /* 0x040fe20003f06270 */
[----:B------:R-:W0:Y:S01]  /*4ce0*/  LDGDEPBAR ;  /* 0x00000000000079af */ /* 0x000e220000000000 */
[C---:B------:R-:W-:Y:S02]  /*4cf0*/  ISETP.GE.AND P5, PT, R2.reuse, R12, PT ;  /* 0x0000000c0200720c */ /* 0x040fe40003fa6270 */
[----:B------:R-:W-:Y:S01]  /*4d00*/  ISETP.GE.AND P4, PT, R2, R13, PT ;  /* 0x0000000d0200720c */ /* 0x000fe20003f86270 */
[----:B------:R-:W-:Y:S01]  /*4d10*/  VIADD R2, R0, 0x9 ;  /* 0x0000000900027836 */ /* 0x000fe20000000000 */
[C---:B------:R-:W-:Y:S02]  /*4d20*/  ISETP.GE.AND P6, PT, R3.reuse, R10, PT ;  /* 0x0000000a0300720c */ /* 0x040fe40003fc6270 */
[----:B------:R-:W-:-:S02]  /*4d30*/  ISETP.GE.AND P2, PT, R3, R11, PT ;  /* 0x0000000b0300720c */ /* 0x000fc40003f46270 */
[----:B------:R-:W-:Y:S01]  /*4d40*/  ISETP.GE.AND P1, PT, R3, R12, PT ;  /* 0x0000000c0300720c */ /* 0x000fe20003f26270 */
[C---:B--2---:R-:W-:Y:S06]  /*4d50*/  HMMA.16816.F32 R192, R16.reuse, R172, RZ ;  /* 0x000000ac10c0723c */ /* 0x044fec00000018ff */
[C---:B---3--:R-:W-:Y:S06]  /*4d60*/  HMMA.16816.F32 R184, R16.reuse, R32, RZ ;  /* 0x0000002010b8723c */ /* 0x048fec00000018ff */
[C---:B------:R-:W-:Y:S06]  /*4d70*/  HMMA.16816.F32 R188, R16.reuse, R174, RZ ;  /* 0x000000ae10bc723c */ /* 0x040fec00000018ff */
[----:B------:R-:W-:Y:S06]  /*4d80*/  HMMA.16816.F32 R16, R16, R34, RZ ;  /* 0x000000221010723c */ /* 0x000fec00000018ff */
[C---:B----4-:R-:W-:Y:S06]  /*4d90*/  HMMA.16816.F32 R196, R24.reuse, R172, RZ ;  /* 0x000000ac18c4723c */ /* 0x050fec00000018ff */
[C---:B------:R-:W-:Y:S01]  /*4da0*/  HMMA.16816.F32 R228, R24.reuse, R174, RZ ;  /* 0x000000ae18e4723c */ /* 0x040fe200000018ff */
[----:B------:R-:W-:Y:S05]  /*4db0*/  LDSM.16.M88.4 R172, [R216+0x8800] ;  /* 0x00880000d8ac783b */ /* 0x000fea0000000200 */
[C---:B------:R-:W-:Y:S06]  /*4dc0*/  HMMA.16816.F32 R204, R24.reuse, R32, RZ ;  /* 0x0000002018cc723c */ /* 0x040fec00000018ff */
[----:B------:R-:W-:Y:S01]  /*4dd0*/  HMMA.16816.F32 R24, R24, R34, RZ ;  /* 0x000000221818723c */ /* 0x000fe200000018ff */
[----:B------:R-:W-:Y:S05]  /*4de0*/  LDSM.16.M88.4 R32, [R216+0x8000] ;  /* 0x00800000d820783b */ /* 0x000fea0000000200 */
[C---:B-----5:R-:W-:Y:S06]  /*4df0*/  HMMA.16816.F32 R240, R4.reuse, R180, R192 ;  /* 0x000000b404f0723c */ /* 0x060fec00000018c0 */
[C---:B-1----:R-:W-:Y:S06]  /*4e00*/  HMMA.16816.F32 R236, R4.reuse, R176, R184 ;  /* 0x000000b004ec723c */ /* 0x042fec00000018b8 */
[C---:B------:R-:W-:Y:S06]  /*4e10*/  HMMA.16816.F32 R232, R4.reuse, R182, R188 ;  /* 0x000000b604e8723c */ /* 0x040fec00000018bc */
[----:B------:R-:W-:Y:S01]  /*4e20*/  HMMA.16816.F32 R200, R4, R178, R16 ;  /* 0x000000b204c8723c */ /* 0x000fe20000001810 */
[----:B------:R-:W1:Y:S04]  /*4e30*/  LDSM.16.M88.4 R4, [R218+0x2000] ;  /* 0x00200000da04783b */ /* 0x000e680000000200 */
[----:B------:R-:W2:Y:S01]  /*4e40*/  LDSM.16.M88.4 R16, [R218] ;  /* 0x00000000da10783b */ /* 0x000ea20000000200 */
[C---:B------:R-:W-:Y:S06]  /*4e50*/  HMMA.16816.F32 R196, R28.reuse, R180, R196 ;  /* 0x000000b41cc4723c */ /* 0x040fec00000018c4 */
[C---:B------:R-:W-:Y:S01]  /*4e60*/  HMMA.16816.F32 R188, R28.reuse, R182, R228 ;  /* 0x000000b61cbc723c */ /* 0x040fe200000018e4 */
[----:B------:R-:W-:Y:S05]  /*4e70*/  LDSM.16.M88.4 R180, [R215] ;  /* 0x00000000d7b4783b */ /* 0x000fea0000000200 */
[C---:B------:R-:W-:Y:S06]  /*4e80*/  HMMA.16816.F32 R192, R28.reuse, R176, R204 ;  /* 0x000000b01cc0723c */ /* 0x040fec00000018cc */
[----:B------:R-:W-:Y:S01]  /*4e90*/  HMMA.16816.F32 R184, R28, R178, R24 ;  /* 0x000000b21cb8723c */ /* 0x000fe20000001818 */
[----:B------:R-:W3:Y:S04]  /*4ea0*/  LDSM.16.M88.4 R24, [R217+0x2000] ;  /* 0x00200000d918783b */ /* 0x000ee80000000200 */
[----:B------:R-:W4:Y:S04]  /*4eb0*/  LDSM.16.M88.4 R176, [R215+0x800] ;  /* 0x00080000d7b0783b */ /* 0x000f280000000200 */
[----:B------:R-:W5:Y:S01]  /*4ec0*/  LDSM.16.M88.4 R28, [R217] ;  /* 0x00000000d91c783b */ /* 0x000f620000000200 */
[C---:B-1----:R-:W-:Y:S06]  /*4ed0*/  HMMA.16816.F32 R204, R4.reuse, R32, R240 ;  /* 0x0000002004cc723c */ /* 0x042fec00000018f0 */
[C---:B------:R-:W-:Y:S06]  /*4ee0*/  HMMA.16816.F32 R236, R4.reuse, R172, R236 ;  /* 0x000000ac04ec723c */ /* 0x040fec00000018ec */
[C---:B------:R-:W-:Y:S06]  /*4ef0*/  HMMA.16816.F32 R232, R4.reuse, R34, R232 ;  /* 0x0000002204e8723c */ /* 0x040fec00000018e8 */
[----:B------:R-:W-:Y:S01]  /*4f00*/  HMMA.16816.F32 R200, R4, R174, R200 ;  /* 0x000000ae04c8723c */ /* 0x000fe200000018c8 */
[----:B------:R-:W-:Y:S05]  /*4f10*/  LDSM.16.M88.4 R4, [R210+0x6000] ;  /* 0x00600000d204783b */ /* 0x000fea0000000200 */
[C---:B--2---:R-:W-:Y:S06]  /*4f20*/  HMMA.16816.F32 R228, R16.reuse, R32, R196 ;  /* 0x0000002010e4723c */ /* 0x044fec00000018c4 */
[C---:B------:R-:W-:Y:S01]  /*4f30*/  HMMA.16816.F32 R196, R16.reuse, R34, R188 ;  /* 0x0000002210c4723c */ /* 0x040fe200000018bc */
[----:B------:R-:W-:Y:S05]  /*4f40*/  LDSM.16.M88.4 R32, [R208+0x9800] ;  /* 0x00980000d020783b */ /* 0x000fea0000000200 */
[C---:B------:R-:W-:Y:S06]  /*4f50*/  HMMA.16816.F32 R188, R16.reuse, R172, R192 ;  /* 0x000000ac10bc723c */ /* 0x040fec00000018c0 */
[----:B------:R-:W-:Y:S01]  /*4f60*/  HMMA.16816.F32 R16, R16, R174, R184 ;  /* 0x000000ae1010723c */ /* 0x000fe200000018b8 */
[----:B------:R-:W1:Y:S04]  /*4f70*/  LDSM.16.M88.4 R172, [R208+0x9000] ;  /* 0x00900000d0ac783b */ /* 0x000e680000000200 */
[----:B------:R-:W-:Y:S01]  /*4f80*/  LDSM.16.M88.4 R184, [R221] ;  /* 0x00000000ddb8783b */ /* 0x000fe20000000200 */
[C---:B---3--:R-:W-:Y:S06]  /*4f90*/  HMMA.16816.F32 R204, R24.reuse, R180, R204 ;  /* 0x000000b418cc723c */ /* 0x048fec00000018cc */
[C---:B------:R-:W-:Y:S06]  /*4fa0*/  HMMA.16816.F32 R232, R24.reuse, R182, R232 ;  /* 0x000000b618e8723c */ /* 0x040fec00000018e8 */
[C---:B----4-:R-:W-:Y:S06]  /*4fb0*/  HMMA.16816.F32 R236, R24.reuse, R176, R236 ;  /* 0x000000b018ec723c */ /* 0x050fec00000018ec */
[----:B------:R-:W-:Y:S01]  /*4fc0*/  HMMA.16816.F32 R192, R24, R178, R200 ;  /* 0x000000b218c0723c */ /* 0x000fe200000018c8 */
[----:B------:R-:W2:Y:S05]  /*4fd0*/  LDSM.16.M88.4 R24, [R210+0x4000] ;  /* 0x00400000d218783b */ /* 0x000eaa0000000200 */
[C---:B-----5:R-:W-:Y:S06]  /*4fe0*/  HMMA.16816.F32 R228, R28.reuse, R180, R228 ;  /* 0x000000b41ce4723c */ /* 0x060fec00000018e4 */
[C---:B------:R-:W-:Y:S01]  /*4ff0*/  HMMA.16816.F32 R200, R28.reuse, R182, R196 ;  /* 0x000000b61cc8723c */ /* 0x040fe200000018c4 */
[----:B------:R-:W-:Y:S05]  /*5000*/  LDSM.16.M88.4 R180, [R220] ;  /* 0x00000000dcb4783b */ /* 0x000fea0000000200 */
[C---:B------:R-:W-:Y:S06]  /*5010*/  HMMA.16816.F32 R188, R28.reuse, R176, R188 ;  /* 0x000000b01cbc723c */ /* 0x040fec00000018bc */
[----:B------:R-:W-:Y:S01]  /*5020*/  HMMA.16816.F32 R28, R28, R178, R16 ;  /* 0x000000b21c1c723c */ /* 0x000fe20000001810 */
[----:B------:R-:W3:Y:S04]  /*5030*/  LDSM.16.M88.4 R16, [R212+0x6000] ;  /* 0x00600000d410783b */ /* 0x000ee80000000200 */
[----:B------:R-:W-:Y:S01]  /*5040*/  LDSM.16.M88.4 R176, [R216+0x9000] ;  /* 0x00900000d8b0783b */ /* 0x000fe20000000200 */
[C---:B-1----:R-:W-:Y:S06]  /*5050*/  HMMA.16816.F32 R204, R4.reuse, R172, R204 ;  /* 0x000000ac04cc723c */ /* 0x042fec00000018cc */
[C---:B------:R-:W-:Y:S06]  /*5060*/  HMMA.16816.F32 R240, R4.reuse, R174, R232 ;  /* 0x000000ae04f0723c */ /* 0x040fec00000018e8 */
[C---:B------:R-:W-:Y:S06]  /*5070*/  HMMA.16816.F32 R236, R4.reuse, R32, R236 ;  /* 0x0000002004ec723c */ /* 0x040fec00000018ec */
[----:B------:R-:W-:Y:S01]  /*5080*/  HMMA.16816.F32 R192, R4, R34, R192 ;  /* 0x0000002204c0723c */ /* 0x000fe200000018c0 */
[----:B------:R-:W1:Y:S05]  /*5090*/  LDSM.16.M88.4 R4, [R212+0x4000] ;  /* 0x00400000d404783b */ /* 0x000e6a0000000200 */
[C---:B--2---:R-:W-:Y:S06]  /*50a0*/  HMMA.16816.F32 R200, R24.reuse, R174, R200 ;  /* 0x000000ae18c8723c */ /* 0x044fec00000018c8 */
[C---:B------:R-:W-:Y:S06]  /*50b0*/  HMMA.16816.F32 R196, R24.reuse, R32, R188 ;  /* 0x0000002018c4723c */ /* 0x040fec00000018bc */
[C---:B------:R-:W-:Y:S01]  /*50c0*/  HMMA.16816.F32 R232, R24.reuse, R172, R228 ;  /* 0x000000ac18e8723c */ /* 0x040fe200000018e4 */
[----:B------:R-:W-:Y:S05]  /*50d0*/  LDSM.16.M88.4 R172, [R216+0x9800] ;  /* 0x00980000d8ac783b */ /* 0x000fea0000000200 */
[----:B------:R-:W-:Y:S01]  /*50e0*/  HMMA.16816.F32 R32, R24, R34, R28 ;  /* 0x000000221820723c */ /* 0x000fe2000000181c */
[----:B------:R-:W2:Y:S04]  /*50f0*/  LDSM.16.M88.4 R28, [R218+0x6000] ;  /* 0x00600000da1c783b */ /* 0x000ea80000000200 */
[----:B------:R-:W4:Y:S01]  /*5100*/  LDSM.16.M88.4 R24, [R218+0x4000] ;  /* 0x00400000da18783b */ /* 0x000f220000000200 */
[C---:B---3--:R-:W-:Y:S06]  /*5110*/  HMMA.16816.F32 R204, R16.reuse, R184, R204 ;  /* 0x000000b810cc723c */ /* 0x048fec00000018cc */
        /* <DEDUP_REMOVED lines=8> */
[----:B------:R-:W-:Y:S04]  /*51a0*/  LDSM.16.M88.4 R4, [R217+0x6000] ;  /* 0x00600000d904783b */ /* 0x000fe80000000200 */
[----:B------:R-:W1:Y:S01]  /*51b0*/  LDSM.16.M88.4 R32, [R215+0x1000] ;  /* 0x00100000d720783b */ /* 0x000e620000000200 */
[C---:B--2---:R-:W-:Y:S06]  /*51c0*/  HMMA.16816.F32 R192, R28.reuse, R176, R204 ;  /* 0x000000b01cc0723c */ /* 0x044fec00000018cc */
[C---:B------:R-:W-:Y:S06]  /*51d0*/  HMMA.16816.F32 R200, R28.reuse, R178, R240 ;  /* 0x000000b21cc8723c */ /* 0x040fec00000018f0 */
[C---:B------:R-:W-:Y:S06]  /*51e0*/  HMMA.16816.F32 R236, R28.reuse, R172, R236 ;  /* 0x000000ac1cec723c */ /* 0x040fec00000018ec */
[----:B------:R-:W-:Y:S01]  /*51f0*/  HMMA.16816.F32 R228, R28, R174, R228 ;  /* 0x000000ae1ce4723c */ /* 0x000fe200000018e4 */
[----:B------:R-:W2:Y:S01]  /*5200*/  LDSM.16.M88.4 R28, [R215+0x1800] ;  /* 0x00180000d71c783b */ /* 0x000ea20000000200 */
[----:B------:R-:W-:-:S04]  /*5210*/  DEPBAR.LE SB0, 0x0 ;  /* 0x000080000000791a */ /* 0x000fc80000000000 */
[C---:B----4-:R-:W-:Y:S06]  /*5220*/  HMMA.16816.F32 R180, R24.reuse, R178, R188 ;  /* 0x000000b218b4723c */ /* 0x050fec00000018bc */
[C---:B------:R-:W-:Y:S06]  /*5230*/  HMMA.16816.F32 R176, R24.reuse, R176, R232 ;  /* 0x000000b018b0723c */ /* 0x040fec00000018e8 */
[----:B------:R-:W-:Y:S06]  /*5240*/  HMMA.16816.F32 R188, R24, R172, R196 ;  /* 0x000000ac18bc723c */ /* 0x000fec00000018c4 */
[----:B-1----:R-:W-:Y:S06]  /*5250*/  HMMA.16816.F32 R192, R4, R32, R192 ;  /* 0x0000002004c0723c */ /* 0x002fec00000018c0 */
[----:B------:R-:W-:Y:S06]  /*5260*/  HMMA.16816.F32 R24, R24, R174, R184 ;  /* 0x000000ae1818723c */ /* 0x000fec00000018b8 */
[-C--:B------:R-:W-:Y:S06]  /*5270*/  HMMA.16816.F32 R180, R16, R34.reuse, R180 ;  /* 0x0000002210b4723c */ /* 0x080fec00000018b4 */
[----:B------:R-:W-:Y:S06]  /*5280*/  HMMA.16816.F32 R200, R4, R34, R200 ;  /* 0x0000002204c8723c */ /* 0x000fec00000018c8 */
[----:B------:R-:W-:Y:S01]  /*5290*/  HMMA.16816.F32 R172, R16, R32, R176 ;  /* 0x0000002010ac723c */ /* 0x000fe200000018b0 */
[----:B------:R-:W-:-:S02]  /*52a0*/  FSEL R139, R193, -INF , !P5 ;  /* 0xff800000c18b7808 */ /* 0x000fc40006800000 */
[----:B------:R-:W-:Y:S01]  /*52b0*/  ISETP.GE.AND P5, PT, R3, R13, PT ;  /* 0x0000000d0300720c */ /* 0x000fe20003fa6270 */
[----:B------:R-:W-:Y:S02]  /*52c0*/  VIADD R3, R0, 0x10 ;  /* 0x0000001000037836 */ /* 0x000fe40000000000 */
[----:B--2---:R-:W-:Y:S01]  /*52d0*/  HMMA.16816.F32 R32, R16, R28, R188 ;  /* 0x0000001c1020723c */ /* 0x004fe200000018bc */
[----:B------:R-:W-:Y:S01]  /*52e0*/  FSEL R176, R195, -INF , !P4 ;  /* 0xff800000c3b07808 */ /* 0x000fe20006000000 */
[----:B------:R-:W-:Y:S01]  /*52f0*/  BAR.SYNC.DEFER_BLOCKING 0x0 ;  /* 0x0000000000007b1d */ /* 0x000fe20000010000 */
[----:B------:R-:W-:-:S03]  /*5300*/  ISETP.GE.AND P4, PT, R2, R10, PT ;  /* 0x0000000a0200720c */ /* 0x000fc60003f86270 */
[----:B------:R-:W-:Y:S01]  /*5310*/  HMMA.16816.F32 R236, R4, R28, R236 ;  /* 0x0000001c04ec723c */ /* 0x000fe200000018ec */
[----:B------:R-:W-:Y:S02]  /*5320*/  FSEL R22, R180, -INF , !P6 ;  /* 0xff800000b4167808 */ /* 0x000fe40007000000 */
[----:B------:R-:W-:Y:S02]  /*5330*/  FSEL R132, R182, -INF , !P2 ;  /* 0xff800000b6847808 */ /* 0x000fe40005000000 */
[----:B------:R-:W-:Y:S01]  /*5340*/  FSEL R23, R181, -INF , !P4 ;  /* 0xff800000b5177808 */ /* 0x000fe20006000000 */
        /* <DEDUP_REMOVED lines=8> */
[----:B------:R-:W-:Y:S02]  /*53d0*/  FSEL R137, R201, -INF , !P2 ;  /* 0xff800000c9897808 */ /* 0x000fe40005000000 */
[CC--:B------:R-:W-:Y:S02]  /*53e0*/  ISETP.GE.AND P1, PT, R3.reuse, R10.reuse, PT ;  /* 0x0000000a0300720c */ /* 0x0c0fe40003f26270 */
[----:B------:R-:W-:Y:S02]  /*53f0*/  ISETP.GE.AND P6, PT, R3, R11, PT ;  /* 0x0000000b0300720c */ /* 0x000fe40003fc6270 */
[----:B------:R-:W-:Y:S01]  /*5400*/  FSEL R28, R175, -INF , !P0 ;  /* 0xff800000af1c7808 */ /* 0x000fe20004000000 */
[----:B------:R-:W-:Y:S01]  /*5410*/  IMAD.WIDE.U32 R30, R252, -0x326172a9, RZ ;  /* 0xcd9e8d57fc1e7825 */ /* 0x000fe200078e00ff */
[----:B------:R-:W-:-:S02]  /*5420*/  ISETP.GE.AND P2, PT, R2, R10, PT ;  /* 0x0000000a0200720c */ /* 0x000fc40003f46270 */
[-C--:B------:R-:W-:Y:S02]  /*5430*/  ISETP.GE.AND P0, PT, R3, R12.reuse, PT ;  /* 0x0000000c0300720c */ /* 0x080fe40003f06270 */
[----:B------:R-:W-:Y:S02]  /*5440*/  FSEL R196, R32, -INF , !P1 ;  /* 0xff80000020c47808 */ /* 0x000fe40004800000 */
[----:B------:R-:W-:Y:S02]  /*5450*/  FSEL R200, R34, -INF , !P6 ;  /* 0xff80000022c87808 */ /* 0x000fe40007000000 */
[----:B------:R-:W-:Y:S02]  /*5460*/  FSEL R195, R33, -INF , !P2 ;  /* 0xff80000021c37808 */ /* 0x000fe40005000000 */
[C---:B------:R-:W-:Y:S02]  /*5470*/  ISETP.GE.AND P1, PT, R2.reuse, R11, PT ;  /* 0x0000000b0200720c */ /* 0x040fe40003f26270 */
[----:B------:R-:W-:-:S02]  /*5480*/  ISETP.GE.AND P6, PT, R2, R12, PT ;  /* 0x0000000c0200720c */ /* 0x000fc40003fc6270 */
[----:B------:R-:W-:Y:S01]  /*5490*/  ISETP.GE.AND P2, PT, R2, R13, PT ;  /* 0x0000000d0200720c */ /* 0x000fe20003f46270 */
[----:B------:R-:W-:Y:S01]  /*54a0*/  VIADD R2, R0, 0x18 ;  /* 0x0000001800027836 */ /* 0x000fe20000000000 */
[----:B------:R-:W-:Y:S02]  /*54b0*/  FSEL R201, R236, -INF , !P0 ;  /* 0xff800000ecc97808 */ /* 0x000fe40004000000 */
        /* <DEDUP_REMOVED lines=10> */
[C---:B------:R-:W-:Y:S01]  /*5560*/  ISETP.GE.AND P0, PT, R0.reuse, R13, PT ;  /* 0x0000000d0000720c */ /* 0x040fe20003f06270 */
[----:B------:R-:W-:Y:S01]  /*5570*/  VIADD R0, R0, 0x19 ;  /* 0x0000001900007836 */ /* 0x000fe20000000000 */
[----:B------:R-:W-:Y:S02]  /*5580*/  FSEL R193, R24, -INF , !P6 ;  /* 0xff80000018c17808 */ /* 0x000fe40007000000 */
[----:B------:R-:W-:Y:S02]  /*5590*/  FSEL R24, R194, -INF , !P0 ;  /* 0xff800000c2187808 */ /* 0x000fe40004000000 */
[----:B------:R-:W-:Y:S02]  /*55a0*/  ISETP.GE.AND P0, PT, R0, R10, PT ;  /* 0x0000000a0000720c */ /* 0x000fe40003f06270 */
[----:B------:R-:W-:Y:S02]  /*55b0*/  FSEL R16, R192, -INF , !P1 ;  /* 0xff800000c0107808 */ /* 0x000fe40004800000 */
[----:B------:R-:W-:-:S02]  /*55c0*/  ISETP.GE.AND P6, PT, R2, R12, PT ;  /* 0x0000000c0200720c */ /* 0x000fc40003fc6270 */
[----:B------:R-:W-:Y:S02]  /*55d0*/  ISETP.GE.AND P1, PT, R2, R13, PT ;  /* 0x0000000d0200720c */ /* 0x000fe40003f26270 */
[----:B------:R-:W-:Y:S02]  /*55e0*/  FSEL R192, R25, -INF , !P0 ;  /* 0xff80000019c07808 */ /* 0x000fe40004000000 */
[----:B------:R-:W-:Y:S02]  /*55f0*/  FSEL R17, R173, -INF , !P3 ;  /* 0xff800000ad117808 */ /* 0x000fe40005800000 */
[----:B------:R-:W-:Y:S02]  /*5600*/  FMNMX.FTZ R2, R135, R14, !PT ;  /* 0x0000000e87027209 */ /* 0x000fe40007810000 */
[----:B------:R-:W-:Y:S02]  /*5610*/  ISETP.GE.AND P0, PT, R0, R11, PT ;  /* 0x0000000b0000720c */ /* 0x000fe40003f06270 */
[----:B------:R-:W-:-:S02]  /*5620*/  FMNMX.FTZ R2, R17, R2, !PT ;  /* 0x0000000211027209 */ /* 0x000fc40007810000 */
[----:B------:R-:W-:Y:S02]  /*5630*/  FSEL R194, R27, -INF , !P0 ;  /* 0xff8000001bc27808 */ /* 0x000fe40004000000 */
[----:B------:R-:W-:Y:S02]  /*5640*/  PLOP3.LUT P0, PT, PT, PT, UP0, 0x80, 0x0 ;  /* 0x000000000000781c */ /* 0x000fe40003f0f008 */
[----:B------:R-:W-:Y:S02]  /*5650*/  LOP3.LUT R4, R31, R251, RZ, 0x3c, !PT ;  /* 0x000000fb1f047212 */ /* 0x000fe400078e3cff */
[----:B------:R-:W-:Y:S02]  /*5660*/  FMNMX.FTZ R2, R22, R2, !PT ;  /* 0x0000000216027209 */ /* 0x000fe40007810000 */
[----:B------:R-:W-:Y:S01]  /*5670*/  ISETP.GE.AND P3, PT, R3, R13, PT ;  /* 0x0000000d0300720c */ /* 0x000fe20003f66270 */
[----:B------:R-:W-:Y:S01]  /*5680*/  IMAD.U32 R3, RZ, RZ, UR33 ;  /* 0x00000021ff037e24 */ /* 0x000fe2000f8e00ff */
[----:B------:R-:W-:Y:S01]  /*5690*/  FMNMX.FTZ R2, R23, R2, !PT ;  /* 0x0000000217027209 */ /* 0x000fe20007810000 */
[----:B------:R-:W-:Y:S01]  /*56a0*/  IMAD.WIDE.U32 R8, R4, -0x2daee0ad, RZ ;  /* 0xd2511f5304087825 */ /* 0x000fe200078e00ff */
[----:B------:R-:W-:-:S02]  /*56b0*/  FSEL R199, R180, -INF , !P6 ;  /* 0xff800000b4c77808 */ /* 0x000fc40007000000 */
[----:B------:R-:W-:Y:S02]  /*56c0*/  LOP3.LUT R3, R245, UR39, R3, 0x96, !PT ;  /* 0x00000027f5037c12 */ /* 0x000fe4000f8e9603 */
[----:B------:R-:W-:Y:S02]  /*56d0*/  FMNMX.FTZ R2, R196, R2, !PT ;  /* 0x00000002c4027209 */ /* 0x000fe40007810000 */
[----:B------:R-:W-:Y:S01]  /*56e0*/  LOP3.LUT R19, R9, UR19, R244, 0x96, !PT ;  /* 0x0000001309137c12 */ /* 0x000fe2000f8e96f4 */
[----:B------:R-:W-:Y:S01]  /*56f0*/  IMAD.WIDE.U32 R4, R3, -0x326172a9, RZ ;  /* 0xcd9e8d5703047825 */ /* 0x000fe200078e00ff */
[----:B------:R-:W-:Y:S02]  /*5700*/  ISETP.GE.AND P6, PT, R0, R12, PT ;  /* 0x0000000c0000720c */ /* 0x000fe40003fc6270 */
        /* <DEDUP_REMOVED lines=11> */
[----:B------:R-:W-:Y:S01]  /*57c0*/  UIADD3 UR4, UR41, UR4, URZ ;  /* 0x0000000429047290 */ /* 0x000fe2000fffe03f */
[----:B------:R-:W-:-:S05]  /*57d0*/  ULDC.64 UR10, c[0x0][0x218] ;  /* 0x00008600000a7ab9 */ /* 0x000fca0000000a00 */
[----:B------:R-:W-:Y:S01]  /*57e0*/  IMAD.U32 R2, RZ, RZ, UR4 ;  /* 0x00000004ff027e24 */ /* 0x000fe2000f8e00ff */
[----:B--2---:R-:W-:-:S04]  /*57f0*/  LEA R3, P0, R3, R226, 0x5 ;  /* 0x000000e203037211 */ /* 0x004fc800078028ff */
[----:B---3--:R-:W-:Y:S02]  /*5800*/  LEA.HI.X R6, R6, R245, R2, 0x5, P0 ;  /* 0x000000f506067211 */ /* 0x008fe400000f2c02 */
        /* <DEDUP_REMOVED lines=12> */
.L_x_1115:
[----:B-1----:R-:W2:Y:S04]  /*58d0*/  LDL.64 R2, [R1+0x68] ;  /* 0x0000680001027983 */ /* 0x002ea80000100a00 */
[----:B------:R-:W3:Y:S04]  /*58e0*/  LDL.64 R26, [R1+0x30] ;  /* 0x00003000011a7983 */ /* 0x000ee80000100a00 */
[----:B------:R-:W4:Y:S01]  /*58f0*/  LDL.64 R32, [R1+0x40] ;  /* 0x0000400001207983 */ /* 0x000f220000100a00 */
[----:B------:R-:W-:Y:S01]  /*5900*/  IMAD.WIDE.U32 R6, R19, -0x326172a9, RZ ;  /* 0xcd9e8d5713067825 */ /* 0x000fe200078e00ff */
[----:B------:R-:W-:-:S02]  /*5910*/  ISETP.GE.AND P0, PT, R0, R13, PT ;  /* 0x0000000d0000720c */ /* 0x000fc40003f06270 */
[----:B------:R-:W-:-:S04]  /*5920*/  FMNMX.FTZ R0, R193, R18, !PT ;  /* 0x00000012c1007209 */ /* 0x000fc80007810000 */
[----:B------:R-:W-:Y:S02]  /*5930*/  FMNMX.FTZ R0, R192, R0, !PT ;  /* 0x00000000c0007209 */ /* 0x000fe40007810000 */
[----:B------:R-:W-:Y:S02]  /*5940*/  FSEL R177, R181, -INF , !P6 ;  /* 0xff800000b5b17808 */ /* 0x000fe40007000000 */
[----:B------:R-:W-:Y:S02]  /*5950*/  FSEL R178, R238, -INF , !P3 ;  /* 0xff800000eeb27808 */ /* 0x000fe40005800000 */
[----:B------:R-:W-:Y:S02]  /*5960*/  FSEL R180, R239, -INF , !P2 ;  /* 0xff800000efb47808 */ /* 0x000fe40005000000 */
[----:B------:R-:W-:Y:S02]  /*5970*/  FSEL R182, R182, -INF , !P1 ;  /* 0xff800000b6b67808 */ /* 0x000fe40004800000 */
[----:B------:R-:W-:-:S02]  /*5980*/  FSEL R183, R183, -INF , !P0 ;  /* 0xff800000b7b77808 */ /* 0x000fc40004000000 */
[C---:B--2---:R-:W-:Y:S02]  /*5990*/  LOP3.LUT R2, R5.reuse, UR20, R2, 0x96, !PT ;  /* 0x0000001405027c12 */ /* 0x044fe4000f8e9602 */
[----:B------:R-:W-:-:S03]  /*59a0*/  LOP3.LUT R5, R5, UR20, R30, 0x96, !PT ;  /* 0x0000001405057c12 */ /* 0x000fc6000f8e961e */
[----:B------:R-:W-:Y:S01]  /*59b0*/  IMAD.WIDE.U32 R2, R2, -0x2daee0ad, RZ ;  /* 0xd2511f5302027825 */ /* 0x000fe200078e00ff */
[--C-:B---3--:R-:W-:Y:S02]  /*59c0*/  LOP3.LUT R9, R27, UR18, R4.reuse, 0x96, !PT ;  /* 0x000000121b097c12 */ /* 0x108fe4000f8e9604 */
[----:B------:R-:W-:Y:S01]  /*59d0*/  LOP3.LUT R4, R7, UR18, R4, 0x96, !PT ;  /* 0x0000001207047c12 */ /* 0x000fe2000f8e9604 */
[----:B------:R-:W-:Y:S01]  /*59e0*/  IMAD.WIDE.U32 R18, R5, -0x2daee0ad, RZ ;  /* 0xd2511f5305127825 */ /* 0x000fe200078e00ff */
[----:B----4-:R-:W-:Y:S02]  /*59f0*/  LOP3.LUT R5, R3, UR17, R32, 0x96, !PT ;  /* 0x0000001103057c12 */ /* 0x010fe4000f8e9620 */
[----:B------:R-:W-:Y:S01]  /*5a00*/  FMNMX.FTZ R3, R134, R15, !PT ;  /* 0x0000000f86037209 */ /* 0x000fe20007810000 */
[----:B------:R-:W-:Y:S01]  /*5a10*/  IMAD.WIDE.U32 R34, R9, -0x2daee0ad, RZ ;  /* 0xd2511f5309227825 */ /* 0x000fe200078e00ff */
[----:B------:R-:W-:-:S03]  /*5a20*/  LOP3.LUT R8, R19, UR17, R8, 0x96, !PT ;  /* 0x0000001113087c12 */ /* 0x000fc6000f8e9608 */
[----:B------:R-:W-:Y:S01]  /*5a30*/  IMAD.WIDE.U32 R32, R4, -0x2daee0ad, RZ ;  /* 0xd2511f5304207825 */ /* 0x000fe200078e00ff */
[----:B------:R-:W-:Y:S01]  /*5a40*/  FMNMX.FTZ R4, R28, R3, !PT ;  /* 0x000000031c047209 */ /* 0x000fe20007810000 */
[----:B------:R-:W1:Y:S01]  /*5a50*/  SHFL.BFLY PT, R9, R0, 0x2, 0x1f ;  /* 0x0c401f0000097f89 */ /* 0x000e6200000e0000 */
[----:B------:R-:W-:Y:S01]  /*5a60*/  LOP3.LUT R7, R35, UR15, R2, 0x96, !PT ;  /* 0x0000000f23077c12 */ /* 0x000fe2000f8e9602 */
[----:B------:R-:W-:Y:S01]  /*5a70*/  IMAD.WIDE.U32 R2, R5, -0x326172a9, RZ ;  /* 0xcd9e8d5705027825 */ /* 0x000fe200078e00ff */
[----:B------:R-:W-:Y:S02]  /*5a80*/  LOP3.LUT R5, R33, UR15, R18, 0x96, !PT ;  /* 0x0000000f21057c12 */ /* 0x000fe4000f8e9612 */
[----:B------:R-:W-:Y:S01]  /*5a90*/  FMNMX.FTZ R4, R132, R4, !PT ;  /* 0x0000000484047209 */ /* 0x000fe20007810000 */
[----:B------:R-:W-:Y:S01]  /*5aa0*/  IMAD.WIDE.U32 R18, R8, -0x326172a9, RZ ;  /* 0xcd9e8d5708127825 */ /* 0x000fe200078e00ff */
[----:B------:R-:W-:Y:S02]  /*5ab0*/  LOP3.LUT R3, R3, UR16, R26, 0x96, !PT ;  /* 0x0000001003037c12 */ /* 0x000fe4000f8e961a */
[----:B------:R-:W-:Y:S01]  /*5ac0*/  FMNMX.FTZ R4, R29, R4, !PT ;  /* 0x000000041d047209 */ /* 0x000fe20007810000 */
[----:B------:R-:W-:Y:S01]  /*5ad0*/  IMAD.WIDE.U32 R26, R5, -0x326172a9, RZ ;  /* 0xcd9e8d57051a7825 */ /* 0x000fe200078e00ff */
[----:B------:R-:W-:-:S02]  /*5ae0*/  LOP3.LUT R6, R19, UR16, R6, 0x96, !PT ;  /* 0x0000001013067c12 */ /* 0x000fc4000f8e9606 */
[----:B------:R-:W-:Y:S02]  /*5af0*/  FMNMX.FTZ R4, R200, R4, !PT ;  /* 0x00000004c8047209 */ /* 0x000fe40007810000 */
[----:B------:R-:W-:Y:S01]  /*5b00*/  LOP3.LUT R8, R27, UR14, R18, 0x96, !PT ;  /* 0x0000000e1b087c12 */ /* 0x000fe2000f8e9612 */
[----:B------:R-:W-:Y:S01]  /*5b10*/  IMAD.WIDE.U32 R18, R6, -0x2daee0ad, RZ ;  /* 0xd2511f5306127825 */ /* 0x000fe200078e00ff */
[----:B------:R-:W-:-:S03]  /*5b20*/  FMNMX.FTZ R6, R198, R4, !PT ;  /* 0x00000004c6067209 */ /* 0x000fc60007810000 */
[----:B------:R-:W-:Y:S01]  /*5b30*/  IMAD.WIDE.U32 R30, R7, -0x326172a9, RZ ;  /* 0xcd9e8d57071e7825 */ /* 0x000fe200078e00ff */
[----:B------:R-:W-:-:S04]  /*5b40*/  FMNMX.FTZ R6, R197, R6, !PT ;  /* 0x00000006c5067209 */ /* 0x000fc80007810000 */
[----:B------:R-:W-:Y:S02]  /*5b50*/  LOP3.LUT R5, R31, UR14, R2, 0x96, !PT ;  /* 0x0000000e1f057c12 */ /* 0x000fe4000f8e9602 */
[----:B------:R-:W-:Y:S01]  /*5b60*/  FMNMX.FTZ R6, R194, R6, !PT ;  /* 0x00000006c2067209 */ /* 0x000fe20007810000 */
[----:B------:R-:W-:Y:S01]  /*5b70*/  IMAD.WIDE.U32 R2, R3, -0x2daee0ad, RZ ;  /* 0xd2511f5303027825 */ /* 0x000fe200078e00ff */
[----:B-1----:R-:W-:-:S03]  /*5b80*/  FMNMX.FTZ R7, R0, R9, !PT ;  /* 0x0000000900077209 */ /* 0x002fc60007810000 */
[----:B------:R-:W-:Y:S01]  /*5b90*/  IMAD.WIDE.U32 R228, R5, -0x2daee0ad, RZ ;  /* 0xd2511f5305e47825 */ /* 0x000fe200078e00ff */
[----:B------:R-:W-:Y:S02]  /*5ba0*/  LOP3.LUT R9, R19, UR13, R32, 0x96, !PT ;  /* 0x0000000d13097c12 */ /* 0x000fe4000f8e9620 */
[----:B------:R-:W1:Y:S01]  /*5bb0*/  SHFL.BFLY PT, R19, R6, 0x2, 0x1f ;  /* 0x0c401f0006137f89 */ /* 0x000e6200000e0000 */
[----:B------:R-:W-:Y:S02]  /*5bc0*/  FMNMX.FTZ R0, R133, R16, !PT ;  /* 0x0000001085007209 */ /* 0x000fe40007810000 */
[----:B------:R-:W-:Y:S02]  /*5bd0*/  LOP3.LUT R4, R3, UR13, R34, 0x96, !PT ;  /* 0x0000000d03047c12 */ /* 0x000fe4000f8e9622 */
[----:B------:R-:W-:Y:S01]  /*5be0*/  LOP3.LUT R2, R229, UR5, R2, 0x96, !PT ;  /* 0x00000005e5027c12 */ /* 0x000fe2000f8e9602 */
[----:B------:R-:W2:Y:S01]  /*5bf0*/  SHFL.BFLY PT, R25, R7, 0x1, 0x1f ;  /* 0x0c201f0007197f89 */ /* 0x000ea200000e0000 */
[----:B------:R-:W-:Y:S01]  /*5c00*/  FMNMX.FTZ R0, R139, R0, !PT ;  /* 0x000000008b007209 */ /* 0x000fe20007810000 */
[----:B------:R-:W-:-:S04]  /*5c10*/  IMAD.WIDE.U32 R4, R4, -0x326172a9, RZ ;  /* 0xcd9e8d5704047825 */ /* 0x000fc800078e00ff */
[----:B------:R-:W-:-:S04]  /*5c20*/  IMAD.WIDE.U32 R2, R2, -0x326172a9, RZ ;  /* 0xcd9e8d5702027825 */ /* 0x000fc800078e00ff */
[----:B------:R-:W-:Y:S01]  /*5c30*/  IMAD.WIDE.U32 R226, R8, -0x2daee0ad, RZ ;  /* 0xd2511f5308e27825 */ /* 0x000fe200078e00ff */
[----:B------:R-:W-:Y:S02]  /*5c40*/  FMNMX.FTZ R8, R138, R0, !PT ;  /* 0x000000008a087209 */ /* 0x000fe40007810000 */
[----:B------:R-:W-:Y:S02]  /*5c50*/  LOP3.LUT R0, R3, UR21, R4, 0x96, !PT ;  /* 0x0000001503007c12 */ /* 0x000fe4000f8e9604 */
[----:B------:R-:W-:Y:S02]  /*5c60*/  LOP3.LUT R18, R227, UR5, R18, 0x96, !PT ;  /* 0x00000005e3127c12 */ /* 0x000fe4000f8e9612 */
[----:B------:R-:W-:Y:S02]  /*5c70*/  FMNMX.FTZ R4, R137, R8, !PT ;  /* 0x0000000889047209 */ /* 0x000fe40007810000 */
[----:B------:R-:W-:Y:S02]  /*5c80*/  LOP3.LUT R27, R2, 0xffff, RZ, 0xc0, !PT ;  /* 0x0000ffff021b7812 */ /* 0x000fe400078ec0ff */
[----:B------:R-:W-:-:S02]  /*5c90*/  LOP3.LUT R206, R5, UR12, R30, 0x96, !PT ;  /* 0x0000000c05ce7c12 */ /* 0x000fc4000f8e961e */
[----:B------:R-:W-:Y:S01]  /*5ca0*/  FMNMX.FTZ R3, R201, R4, !PT ;  /* 0x00000004c9037209 */ /* 0x000fe20007810000 */
[----:B------:R-:W-:Y:S01]  /*5cb0*/  IMAD.WIDE.U32 R4, R18, -0x326172a9, RZ ;  /* 0xcd9e8d5712047825 */ /* 0x000fe200078e00ff */
[----:B------:R-:W-:Y:S02]  /*5cc0*/  LOP3.LUT R31, R2, 0xff, RZ, 0xc0, !PT ;  /* 0x000000ff021f7812 */ /* 0x000fe400078ec0ff */
[--C-:B------:R-:W-:Y:S02]  /*5cd0*/  SHF.R.U32.HI R30, RZ, 0x10, R2.reuse ;  /* 0x00000010ff1e7819 */ /* 0x100fe40000011602 */
[----:B------:R-:W-:Y:S02]  /*5ce0*/  SHF.R.U32.HI R172, RZ, 0x18, R2 ;  /* 0x00000018ffac7819 */ /* 0x000fe40000011602 */
[----:B------:R-:W-:Y:S01]  /*5cf0*/  FMNMX.FTZ R2, R204, R3, !PT ;  /* 0x00000003cc027209 */ /* 0x000fe20007810000 */
[----:B------:R-:W-:Y:S01]  /*5d00*/  IMAD.WIDE.U32 R8, R9, -0x326172a9, RZ ;  /* 0xcd9e8d5709087825 */ /* 0x000fe200078e00ff */
[----:B------:R-:W-:-:S02]  /*5d10*/  LOP3.LUT R32, R4, 0xffff, RZ, 0xc0, !PT ;  /* 0x0000ffff04207812 */ /* 0x000fc400078ec0ff */
[----:B------:R-:W-:Y:S02]  /*5d20*/  LOP3.LUT R35, R4, 0xff, RZ, 0xc0, !PT ;  /* 0x000000ff04237812 */ /* 0x000fe400078ec0ff */
[--C-:B------:R-:W-:Y:S02]  /*5d30*/  SHF.R.U32.HI R33, RZ, 0x10, R4.reuse ;  /* 0x00000010ff217819 */ /* 0x100fe40000011604 */
[----:B------:R-:W-:Y:S02]  /*5d40*/  SHF.R.U32.HI R34, RZ, 0x18, R4 ;  /* 0x00000018ff227819 */ /* 0x000fe40000011604 */
[----:B-1----:R-:W-:Y:S02]  /*5d50*/  FMNMX.FTZ R4, R6, R19, !PT ;  /* 0x0000001306047209 */ /* 0x002fe40007810000 */
[----:B------:R-:W-:Y:S02]  /*5d60*/  FMNMX.FTZ R2, R199, R2, !PT ;  /* 0x00000002c7027209 */ /* 0x000fe40007810000 */
[----:B------:R-:W-:-:S02]  /*5d70*/  FMNMX.FTZ R6, R136, R24, !PT ;  /* 0x0000001888067209 */ /* 0x000fc40007810000 */
[----:B------:R-:W-:Y:S02]  /*5d80*/  LOP3.LUT R205, R9, UR12, R26, 0x96, !PT ;  /* 0x0000000c09cd7c12 */ /* 0x000fe4000f8e961a */
[----:B--2---:R-:W-:Y:S01]  /*5d90*/  FMNMX.FTZ R231, R7, R25, !PT ;  /* 0x0000001907e77209 */ /* 0x004fe20007810000 */
[----:B------:R-:W1:Y:S01]  /*5da0*/  SHFL.BFLY PT, R9, R4, 0x1, 0x1f ;  /* 0x0c201f0004097f89 */ /* 0x000e6200000e0000 */
[----:B------:R-:W-:Y:S02]  /*5db0*/  LOP3.LUT R3, R5, UR21, R8, 0x96, !PT ;  /* 0x0000001505037c12 */ /* 0x000fe4000f8e9608 */
[----:B------:R-:W-:Y:S02]  /*5dc0*/  FMNMX.FTZ R25, R177, R2, !PT ;  /* 0x00000002b1197209 */ /* 0x000fe40007810000 */
[----:B------:R-:W-:Y:S02]  /*5dd0*/  FSEL R5, R202, -INF , !P5 ;  /* 0xff800000ca057808 */ /* 0x000fe40006800000 */
[----:B------:R-:W-:Y:S01]  /*5de0*/  FMNMX.FTZ R7, R176, R6, !PT ;  /* 0x00000006b0077209 */ /* 0x000fe20007810000 */
[----:B------:R-:W2:Y:S01]  /*5df0*/  SHFL.BFLY PT, R8, R25, 0x2, 0x1f ;  /* 0x0c401f0019087f89 */ /* 0x000ea200000e0000 */
[----:B------:R-:W-:-:S02]  /*5e00*/  FSEL R6, R203, -INF , !P4 ;  /* 0xff800000cb067808 */ /* 0x000fc40006000000 */
[----:B------:R-:W-:-:S04]  /*5e10*/  FMNMX.FTZ R7, R5, R7, !PT ;  /* 0x0000000705077209 */ /* 0x000fc80007810000 */
[----:B------:R-:W-:-:S04]  /*5e20*/  FMNMX.FTZ R7, R6, R7, !PT ;  /* 0x0000000706077209 */ /* 0x000fc80007810000 */
[----:B------:R-:W-:Y:S01]  /*5e30*/  FMNMX.FTZ R7, R178, R7, !PT ;  /* 0x00000007b2077209 */ /* 0x000fe20007810000 */
[C---:B------:R-:W-:Y:S01]  /*5e40*/  FMUL.FTZ R2, R231.reuse, UR35 ;  /* 0x00000023e7027c20 */ /* 0x040fe20008410000 */
[----:B------:R-:W-:Y:S02]  /*5e50*/  FSETP.NEU.FTZ.AND P6, PT, R231, -INF , PT ;  /* 0xff800000e700780b */ /* 0x000fe40003fdd000 */
[----:B------:R-:W-:Y:S02]  /*5e60*/  FMNMX.FTZ R7, R180, R7, !PT ;  /* 0x00000007b4077209 */ /* 0x000fe40007810000 */
[----:B------:R-:W-:Y:S02]  /*5e70*/  FSEL R2, R2, RZ, P6 ;  /* 0x000000ff02027208 */ /* 0x000fe40003000000 */
[----:B------:R-:W-:Y:S02]  /*5e80*/  FMNMX.FTZ R7, R182, R7, !PT ;  /* 0x00000007b6077209 */ /* 0x000fe40007810000 */
[----:B-1----:R-:W-:-:S02]  /*5e90*/  FMNMX.FTZ R230, R4, R9, !PT ;  /* 0x0000000904e67209 */ /* 0x002fc40007810000 */
[----:B------:R-:W-:Y:S01]  /*5ea0*/  FMNMX.FTZ R4, R183, R7, !PT ;  /* 0x00000007b7047209 */ /* 0x000fe20007810000 */
[----:B------:R-:W-:Y:S01]  /*5eb0*/  FFMA.FTZ R17, R17, UR35, -R2 ;  /* 0x0000002311117c23 */ /* 0x000fe20008010802 */
[----:B--2---:R-:W-:-:S03]  /*5ec0*/  FMNMX.FTZ R25, R25, R8, !PT ;  /* 0x0000000819197209 */ /* 0x004fc60007810000 */
[----:B------:R-:W-:Y:S01]  /*5ed0*/  SHFL.BFLY PT, R18, R4, 0x2, 0x1f ;  /* 0x0c401f0004127f89 */ /* 0x000fe200000e0000 */
[----:B------:R1:W-:Y:S01]  /*5ee0*/  MUFU.EX2 R175, R17 ;  /* 0x0000001100af7308 */ /* 0x0003e20000000800 */
[C---:B------:R-:W-:Y:S01]  /*5ef0*/  FMUL.FTZ R8, R230.reuse, UR35 ;  /* 0x00000023e6087c20 */ /* 0x040fe20008410000 */
[--C-:B------:R-:W-:Y:S01]  /*5f00*/  FFMA.FTZ R7, R23, UR35, -R2.reuse ;  /* 0x0000002317077c23 */ /* 0x100fe20008010802 */
[----:B------:R-:W-:Y:S02]  /*5f10*/  SHF.R.U32.HI R9, RZ, 0x8, R27 ;  /* 0x00000008ff097819 */ /* 0x000fe4000001161b */
[----:B------:R-:W-:Y:S01]  /*5f20*/  FSETP.NEU.FTZ.AND P2, PT, R230, -INF , PT ;  /* 0xff800000e600780b */ /* 0x000fe20003f5d000 */
[----:B------:R-:W-:Y:S01]  /*5f30*/  FFMA.FTZ R14, R14, UR35, -R2 ;  /* 0x000000230e0e7c23 */ /* 0x000fe20008010802 */
[----:B------:R-:W-:Y:S01]  /*5f40*/  PRMT R31, R31, 0x5410, R9 ;  /* 0x000054101f1f7816 */ /* 0x000fe20000000009 */
[----:B------:R2:W-:Y:S01]  /*5f50*/  MUFU.EX2 R184, R7 ;  /* 0x0000000700b87308 */ /* 0x0005e20000000800 */
[----:B-1----:R-:W1:Y:S01]  /*5f60*/  SHFL.BFLY PT, R17, R25, 0x1, 0x1f ;  /* 0x0c201f0019117f89 */ /* 0x002e6200000e0000 */
[----:B------:R-:W-:-:S02]  /*5f70*/  FSEL R8, R8, RZ, P2 ;  /* 0x000000ff08087208 */ /* 0x000fc40001000000 */
[----:B------:R-:W-:-:S04]  /*5f80*/  LOP3.LUT R9, R0, 0xffff, RZ, 0xc0, !PT ;  /* 0x0000ffff00097812 */ /* 0x000fc800078ec0ff */
[----:B------:R3:W-:Y:S01]  /*5f90*/  MUFU.EX2 R187, R14 ;  /* 0x0000000e00bb7308 */ /* 0x0007e20000000800 */
[----:B--2---:R-:W-:Y:S02]  /*5fa0*/  LOP3.LUT R7, R30, 0xff, RZ, 0xc0, !PT ;  /* 0x000000ff1e077812 */ /* 0x004fe400078ec0ff */
[----:B------:R-:W-:Y:S02]  /*5fb0*/  SHF.R.U32.HI R9, RZ, 0x8, R9 ;  /* 0x00000008ff097819 */ /* 0x000fe40000011609 */
[----:B------:R-:W-:Y:S02]  /*5fc0*/  PRMT R19, R7, 0x5410, R172 ;  /* 0x0000541007137816 */ /* 0x000fe400000000ac */
[----:B------:R-:W-:Y:S01]  /*5fd0*/  LOP3.LUT R7, R0, 0xff, RZ, 0xc0, !PT ;  /* 0x000000ff00077812 */ /* 0x000fe200078ec0ff */
[----:B---3--:R-:W-:-:S03]  /*5fe0*/  FFMA.FTZ R14, R28, UR35, -R8 ;  /* 0x000000231c0e7c23 */ /* 0x008fc60008010808 */
[----:B------:R-:W-:Y:S02]  /*5ff0*/  PRMT R30, R7, 0x5410, R9 ;  /* 0x00005410071e7816 */ /* 0x000fe40000000009 */
[--C-:B------:R-:W-:Y:S01]  /*6000*/  SHF.R.U32.HI R7, RZ, 0x10, R0.reuse ;  /* 0x00000010ff077819 */ /* 0x100fe20000011600 */
[----:B------:R2:W-:Y:S01]  /*6010*/  MUFU.EX2 R174, R14 ;  /* 0x0000000e00ae7308 */ /* 0x0005e20000000800 */
[----:B-1----:R-:W-:Y:S02]  /*6020*/  FMNMX.FTZ R225, R25, R17, !PT ;  /* 0x0000001119e17209 */ /* 0x002fe40007810000 */
[----:B--2---:R-:W-:Y:S02]  /*6030*/  SHF.R.U32.HI R14, RZ, 0x18, R0 ;  /* 0x00000018ff0e7819 */ /* 0x004fe40000011600 */
[----:B------:R-:W-:-:S05]  /*6040*/  FMNMX.FTZ R0, R4, R18, !PT ;  /* 0x0000001204007209 */ /* 0x000fca0007810000 */
[----:B------:R-:W1:Y:S01]  /*6050*/  SHFL.BFLY PT, R17, R0, 0x1, 0x1f ;  /* 0x0c201f0000117f89 */ /* 0x000e6200000e0000 */
[----:B------:R-:W-:Y:S01]  /*6060*/  FFMA.FTZ R4, R29, UR35, -R8 ;  /* 0x000000231d047c23 */ /* 0x000fe20008010808 */
[----:B------:R-:W-:-:S03]  /*6070*/  LOP3.LUT R7, R7, 0xff, RZ, 0xc0, !PT ;  /* 0x000000ff07077812 */ /* 0x000fc600078ec0ff */
[----:B------:R2:W-:Y:S01]  /*6080*/  MUFU.EX2 R185, R4 ;  /* 0x0000000400b97308 */ /* 0x0005e20000000800 */
[--C-:B------:R-:W-:Y:S01]  /*6090*/  FFMA.FTZ R15, R15, UR35, -R8.reuse ;  /* 0x000000230f0f7c23 */ /* 0x100fe20008010808 */
[----:B------:R-:W-:Y:S01]  /*60a0*/  FFMA.FTZ R9, R132, UR35, -R8 ;  /* 0x0000002384097c23 */ /* 0x000fe20008010808 */
[----:B------:R-:W-:Y:S02]  /*60b0*/  PRMT R26, R7, 0x5410, R14 ;  /* 0x00005410071a7816 */ /* 0x000fe4000000000e */
[----:B------:R-:W-:Y:S02]  /*60c0*/  LOP3.LUT R7, R33, 0xff, RZ, 0xc0, !PT ;  /* 0x000000ff21077812 */ /* 0x000fe400078ec0ff */
[----:B------:R-:W-:Y:S01]  /*60d0*/  LOP3.LUT R14, R3, 0xff, RZ, 0xc0, !PT ;  /* 0x000000ff030e7812 */ /* 0x000fe200078ec0ff */
[----:B------:R3:W-:Y:S01]  /*60e0*/  MUFU.EX2 R186, R15 ;  /* 0x0000000f00ba7308 */ /* 0x0007e20000000800 */
[----:B--2---:R-:W-:-:S04]  /*60f0*/  SHF.R.U32.HI R4, RZ, 0x8, R32 ;  /* 0x00000008ff047819 */ /* 0x004fc80000011620 */
[----:B------:R-:W-:Y:S02]  /*6100*/  PRMT R23, R35, 0x5410, R4 ;  /* 0x0000541023177816 */ /* 0x000fe40000000004 */
[----:B------:R-:W-:Y:S01]  /*6110*/  LOP3.LUT R4, R3, 0xffff, RZ, 0xc0, !PT ;  /* 0x0000ffff03047812 */ /* 0x000fe200078ec0ff */
[----:B------:R2:W-:Y:S01]  /*6120*/  MUFU.EX2 R252, R9 ;  /* 0x0000000900fc7308 */ /* 0x0005e20000000800 */
[----:B------:R-:W-:Y:S02]  /*6130*/  PRMT R29, R7, 0x5410, R34 ;  /* 0x00005410071d7816 */ /* 0x000fe40000000022 */
[----:B---3--:R-:W-:Y:S01]  /*6140*/  SHF.R.U32.HI R15, RZ, 0x8, R4 ;  /* 0x00000008ff0f7819 */ /* 0x008fe20000011604 */
[----:B------:R-:W-:Y:S01]  /*6150*/  FFMA.FTZ R22, R22, UR35, -R2 ;  /* 0x0000002316167c23 */ /* 0x000fe20008010802 */
[----:B-1----:R-:W-:Y:S01]  /*6160*/  FMNMX.FTZ R223, R0, R17, !PT ;  /* 0x0000001100df7209 */ /* 0x002fe20007810000 */
[----:B------:R-:W1:Y:S01]  /*6170*/  LDSM.16.MT88.4 R32, [R209+0xa000] ;  /* 0x00a00000d120783b */ /* 0x000e620000004200 */
[----:B------:R-:W-:-:S02]  /*6180*/  FSETP.NEU.FTZ.AND P1, PT, R225, -INF , PT ;  /* 0xff800000e100780b */ /* 0x000fc40003f3d000 */
[--C-:B------:R-:W-:Y:S02]  /*6190*/  SHF.R.U32.HI R7, RZ, 0x10, R3.reuse ;  /* 0x00000010ff077819 */ /* 0x100fe40000011603 */
[----:B------:R-:W-:Y:S02]  /*61a0*/  SHF.R.U32.HI R4, RZ, 0x18, R3 ;  /* 0x00000018ff047819 */ /* 0x000fe40000011603 */
[----:B------:R-:W-:Y:S01]  /*61b0*/  PRMT R28, R14, 0x5410, R15 ;  /* 0x000054100e1c7816 */ /* 0x000fe2000000000f */
[----:B--2---:R-:W-:Y:S01]  /*61c0*/  FMUL.FTZ R9, R225, UR35 ;  /* 0x00000023e1097c20 */ /* 0x004fe20008410000 */
[----:B------:R-:W-:Y:S01]  /*61d0*/  LOP3.LUT R3, R7, 0xff, RZ, 0xc0, !PT ;  /* 0x000000ff07037812 */ /* 0x000fe200078ec0ff */
[C---:B------:R-:W-:Y:S01]  /*61e0*/  FMUL.FTZ R14, R223.reuse, UR35 ;  /* 0x00000023df0e7c20 */ /* 0x040fe20008410000 */
[----:B------:R-:W-:Y:S02]  /*61f0*/  FSETP.NEU.FTZ.AND P0, PT, R223, -INF , PT ;  /* 0xff800000df00780b */ /* 0x000fe40003f1d000 */
[----:B------:R-:W-:Y:S01]  /*6200*/  FSEL R9, R9, RZ, P1 ;  /* 0x000000ff09097208 */ /* 0x000fe20000800000 */
[----:B------:R-:W2:Y:S01]  /*6210*/  MUFU.EX2 R173, R22 ;  /* 0x0000001600ad7308 */ /* 0x000ea20000000800 */
[----:B------:R-:W-:-:S02]  /*6220*/  PRMT R27, R3, 0x5410, R4 ;  /* 0x00005410031b7816 */ /* 0x000fc40000000004 */
[----:B------:R-:W-:Y:S01]  /*6230*/  FSEL R14, R14, RZ, P0 ;  /* 0x000000ff0e0e7208 */ /* 0x000fe20000000000 */
[--C-:B------:R-:W-:Y:S01]  /*6240*/  FFMA.FTZ R3, R137, UR35, -R9.reuse ;  /* 0x0000002389037c23 */ /* 0x100fe20008010809 */
[----:B------:R-:W-:Y:S02]  /*6250*/  MOV R0, UR36 ;  /* 0x0000002400007c02 */ /* 0x000fe40008000f00 */
[----:B------:R-:W-:Y:S01]  /*6260*/  MOV R4, 0x7054 ;  /* 0x0000705400047802 */ /* 0x000fe20000000f00 */
[----:B------:R3:W-:Y:S01]  /*6270*/  MUFU.EX2 R244, R3 ;  /* 0x0000000300f47308 */ /* 0x0007e20000000800 */
[--C-:B------:R-:W-:Y:S02]  /*6280*/  FFMA.FTZ R7, R138, UR35, -R9.reuse ;  /* 0x000000238a077c23 */ /* 0x100fe40008010809 */
[----:B------:R-:W-:Y:S01]  /*6290*/  PRMT R0, R0, R4, UR36 ;  /* 0x0000002400007e16 */ /* 0x000fe20008000004 */
[----:B------:R-:W-:Y:S01]  /*62a0*/  FFMA.FTZ R16, R16, UR35, -R9 ;  /* 0x0000002310107c23 */ /* 0x000fe20008010809 */
[--C-:B------:R-:W-:Y:S01]  /*62b0*/  FFMA.FTZ R5, R5, UR35, -R14.reuse ;  /* 0x0000002305057c23 */ /* 0x100fe2000801080e */
[----:B------:R-:W-:-:S02]  /*62c0*/  FFMA.FTZ R6, R6, UR35, -R14 ;  /* 0x0000002306067c23 */ /* 0x000fc4000801080e */
[----:B------:R4:W5:Y:S01]  /*62d0*/  MUFU.EX2 R245, R7 ;  /* 0x0000000700f57308 */ /* 0x0009620000000800 */
[----:B---3--:R-:W-:-:S07]  /*62e0*/  FFMA.FTZ R3, R24, UR35, -R14 ;  /* 0x0000002318037c23 */ /* 0x008fce000801080e */
[----:B------:R3:W-:Y:S01]  /*62f0*/  MUFU.EX2 R229, R3 ;  /* 0x0000000300e57308 */ /* 0x0007e20000000800 */
[--C-:B------:R-:W-:Y:S02]  /*6300*/  HSET2.LE.AND R18, R31, R0.reuse, PT ;  /* 0x000000001f127233 */ /* 0x100fe40003803000 */
[----:B----4-:R-:W-:Y:S02]  /*6310*/  FSEL R7, R231, RZ, P6 ;  /* 0x000000ffe7077208 */ /* 0x010fe40003000000 */
[----:B------:R-:W-:-:S03]  /*6320*/  HSET2.LE.AND R19, R19, R0, PT ;  /* 0x0000000013137233 */ /* 0x000fc60003803000 */
[----:B------:R4:W-:Y:S01]  /*6330*/  MUFU.EX2 R251, R16 ;  /* 0x0000001000fb7308 */ /* 0x0009e20000000800 */
[----:B---3--:R-:W-:-:S07]  /*6340*/  FFMA.FTZ R3, R176, UR35, -R14 ;  /* 0x00000023b0037c23 */ /* 0x008fce000801080e */
[----:B------:R2:W-:Y:S01]  /*6350*/  MUFU.EX2 R227, R3 ;  /* 0x0000000300e37308 */ /* 0x0005e20000000800 */
[----:B------:R-:W-:Y:S01]  /*6360*/  FSEL R4, R230, RZ, P2 ;  /* 0x000000ffe6047208 */ /* 0x000fe20001000000 */
[----:B------:R-:W-:Y:S01]  /*6370*/  FADD.FTZ R15, R135, -R7 ;  /* 0x80000007870f7221 */ /* 0x000fe20000010000 */
[----:B----4-:R-:W-:Y:S01]  /*6380*/  FFMA.FTZ R16, R139, UR35, -R9 ;  /* 0x000000238b107c23 */ /* 0x010fe20008010809 */
[----:B------:R-:W-:-:S04]  /*6390*/  FSEL R7, R225, RZ, P1 ;  /* 0x000000ffe1077208 */ /* 0x000fc80000800000 */
[----:B------:R-:W-:Y:S01]  /*63a0*/  MUFU.EX2 R179, R5 ;  /* 0x0000000500b37308 */ /* 0x000fe20000000800 */
[----:B--2---:R-:W-:-:S07]  /*63b0*/  F2FP.F16.F32.PACK_AB R3, R184, R173 ;  /* 0x000000adb803723e */ /* 0x004fce00000000ff */
[----:B------:R2:W3:Y:S01]  /*63c0*/  MUFU.EX2 R176, R6 ;  /* 0x0000000600b07308 */ /* 0x0004e20000000800 */
[----:B------:R-:W-:Y:S02]  /*63d0*/  LOP3.LUT R18, R18, R3, RZ, 0xc0, !PT ;  /* 0x0000000312127212 */ /* 0x000fe400078ec0ff */
[----:B------:R-:W-:Y:S01]  /*63e0*/  F2FP.F16.F32.PACK_AB R3, R185, R252 ;  /* 0x000000fcb903723e */ /* 0x000fe200000000ff */
[----:B------:R-:W-:-:S04]  /*63f0*/  FADD.FTZ R22, R134, -R4 ;  /* 0x8000000486167221 */ /* 0x000fc80000010000 */
[----:B------:R4:W1:Y:S01]  /*6400*/  MUFU.EX2 R246, R16 ;  /* 0x0000001000f67308 */ /* 0x0008620000000800 */
[----:B------:R-:W-:Y:S02]  /*6410*/  LOP3.LUT R19, R19, R3, RZ, 0xc0, !PT ;  /* 0x0000000313137212 */ /* 0x000fe400078ec0ff */
[----:B------:R-:W-:Y:S01]  /*6420*/  F2FP.F16.F32.PACK_AB R3, R175, R187 ;  /* 0x000000bbaf03723e */ /* 0x000fe200000000ff */
[----:B------:R-:W-:Y:S01]  /*6430*/  FADD.FTZ R7, R133, -R7 ;  /* 0x8000000785077221 */ /* 0x000fe20000010000 */
[----:B------:R-:W-:Y:S01]  /*6440*/  FSEL R4, R223, RZ, P0 ;  /* 0x000000ffdf047208 */ /* 0x000fe20000000000 */
[----:B------:R-:W-:Y:S01]  /*6450*/  FMUL.FTZ R22, R22, UR35 ;  /* 0x0000002316167c20 */ /* 0x000fe20008410000 */
[--C-:B--2---:R-:W-:Y:S01]  /*6460*/  HSET2.LE.AND R6, R23, R0.reuse, PT ;  /* 0x0000000017067233 */ /* 0x104fe20003803000 */
[----:B------:R-:W-:Y:S01]  /*6470*/  FMUL.FTZ R7, R7, UR35 ;  /* 0x0000002307077c20 */ /* 0x000fe20008410000 */
[----:B----4-:R-:W-:Y:S01]  /*6480*/  HSET2.LE.AND R16, R30, R0, PT ;  /* 0x000000001e107233 */ /* 0x010fe20003803000 */
[----:B------:R-:W-:-:S04]  /*6490*/  FMUL.FTZ R15, R15, UR35 ;  /* 0x000000230f0f7c20 */ /* 0x000fc80008410000 */
[----:B------:R-:W-:Y:S02]  /*64a0*/  LOP3.LUT R16, R16, R3, RZ, 0xc0, !PT ;  /* 0x0000000310107212 */ /* 0x000fe400078ec0ff */
[----:B-----5:R-:W-:Y:S01]  /*64b0*/  F2FP.F16.F32.PACK_AB R3, R244, R245 ;  /* 0x000000f5f403723e */ /* 0x020fe200000000ff */
[----:B------:R-:W-:Y:S01]  /*64c0*/  FADD.FTZ R25, R136, -R4 ;  /* 0x8000000488197221 */ /* 0x000fe20000010000 */
[----:B------:R-:W-:Y:S02]  /*64d0*/  MUFU.EX2 R23, R22 ;  /* 0x0000001600177308 */ /* 0x000fe40000000800 */
[----:B------:R-:W-:Y:S02]  /*64e0*/  LOP3.LUT R6, R6, R3, RZ, 0xc0, !PT ;  /* 0x0000000306067212 */ /* 0x000fe400078ec0ff */
[----:B------:R-:W-:-:S04]  /*64f0*/  HSET2.LE.AND R3, R29, R0, PT ;  /* 0x000000001d037233 */ /* 0x000fc80003803000 */
[----:B------:R3:W-:Y:S08]  /*6500*/  MUFU.EX2 R22, R7 ;  /* 0x0000000700167308 */ /* 0x0007f00000000800 */
[----:B------:R2:W4:Y:S01]  /*6510*/  MUFU.EX2 R24, R15 ;  /* 0x0000000f00187308 */ /* 0x0005220000000800 */
[----:B------:R-:W-:Y:S02]  /*6520*/  HSET2.LE.AND R17, R26, R0, PT ;  /* 0x000000001a117233 */ /* 0x000fe40003803000 */
[----:B---3--:R-:W-:-:S04]  /*6530*/  F2FP.F16.F32.PACK_AB R7, R176, R179 ;  /* 0x000000b3b007723e */ /* 0x008fc800000000ff */
[----:B------:R-:W-:Y:S01]  /*6540*/  LOP3.LUT R7, R3, R7, RZ, 0xc0, !PT ;  /* 0x0000000703077212 */ /* 0x000fe200078ec0ff */
[----:B--2---:R-:W-:Y:S01]  /*6550*/  FMUL.FTZ R15, R25, UR35 ;  /* 0x00000023190f7c20 */ /* 0x004fe20008410000 */
[----:B------:R-:W-:Y:S02]  /*6560*/  HSET2.LE.AND R3, R28, R0, PT ;  /* 0x000000001c037233 */ /* 0x000fe40003803000 */
[----:B------:R-:W2:Y:S01]  /*6570*/  LDSM.16.MT88.4 R28, [R211+0xa000] ;  /* 0x00a00000d31c783b */ /* 0x000ea20000004200 */
[----:B------:R-:W-:Y:S02]  /*6580*/  F2FP.F16.F32.PACK_AB R4, R174, R186 ;  /* 0x000000baae04723e */ /* 0x000fe400000000ff */
[----:B------:R-:W3:Y:S02]  /*6590*/  MUFU.EX2 R15, R15 ;  /* 0x0000000f000f7308 */ /* 0x000ee40000000800 */
[----:B------:R-:W-:Y:S02]  /*65a0*/  LOP3.LUT R17, R17, R4, RZ, 0xc0, !PT ;  /* 0x0000000411117212 */ /* 0x000fe400078ec0ff */
[----:B-1----:R-:W-:-:S02]  /*65b0*/  F2FP.F16.F32.PACK_AB R4, R246, R251 ;  /* 0x000000fbf604723e */ /* 0x002fc400000000ff */
[----:B------:R-:W-:Y:S02]  /*65c0*/  F2FP.F16.F32.PACK_AB R5, R227, R229 ;  /* 0x000000e5e305723e */ /* 0x000fe400000000ff */
[----:B------:R-:W-:Y:S02]  /*65d0*/  LOP3.LUT R4, R3, R4, RZ, 0xc0, !PT ;  /* 0x0000000403047212 */ /* 0x000fe400078ec0ff */
[----:B------:R-:W-:Y:S01]  /*65e0*/  HSET2.LE.AND R3, R27, R0, PT ;  /* 0x000000001b037233 */ /* 0x000fe20003803000 */
[-C--:B----4-:R-:W-:Y:S01]  /*65f0*/  FMUL.FTZ R144, R144, R24.reuse ;  /* 0x0000001890907220 */ /* 0x090fe20000410000 */
[----:B------:R-:W-:Y:S01]  /*6600*/  FMUL.FTZ R145, R145, R24 ;  /* 0x0000001891917220 */ /* 0x000fe20000410000 */
[-C--:B------:R-:W-:Y:S01]  /*6610*/  FMUL.FTZ R146, R146, R23.reuse ;  /* 0x0000001792927220 */ /* 0x080fe20000410000 */
[----:B------:R-:W-:Y:S01]  /*6620*/  FMUL.FTZ R147, R147, R23 ;  /* 0x0000001793937220 */ /* 0x000fe20000410000 */
[----:B------:R-:W-:Y:S01]  /*6630*/  LOP3.LUT R5, R3, R5, RZ, 0xc0, !PT ;  /* 0x0000000503057212 */ /* 0x000fe200078ec0ff */
[-C--:B------:R-:W-:Y:S01]  /*6640*/  FMUL.FTZ R140, R140, R22.reuse ;  /* 0x000000168c8c7220 */ /* 0x080fe20000410000 */
[----:B------:R-:W-:Y:S01]  /*6650*/  FMUL.FTZ R141, R141, R22 ;  /* 0x000000168d8d7220 */ /* 0x000fe20000410000 */
[-C--:B---3--:R-:W-:Y:S01]  /*6660*/  FMUL.FTZ R142, R142, R15.reuse ;  /* 0x0000000f8e8e7220 */ /* 0x088fe20000410000 */
        /* <DEDUP_REMOVED lines=13> */
[----:B------:R-:W1:Y:S01]  /*6740*/  LDSM.16.MT88.4 R32, [R214+0xa000] ;  /* 0x00a00000d620783b */ /* 0x000e620000004200 */
        /* <DEDUP_REMOVED lines=16> */
[-C--:B--2---:R-:W-:Y:S01]  /*6850*/  HMMA.16816.F32 R236, R16, R28.reuse, R36 ;  /* 0x0000001c10ec723c */ /* 0x084fe20000001824 */
        /* <DEDUP_REMOVED lines=18> */
[----:B------:R-:W-:Y:S01]  /*6980*/  FMUL.FTZ R63, R63, R15 ;  /* 0x0000000f3f3f7220 */ /* 0x000fe20000410000 */
[----:B------:R-:W-:Y:S04]  /*6990*/  LDSM.16.MT88.4 R36, [R211+0xb000] ;  /* 0x00b00000d324783b */ /* 0x000fe80000004200 */
[----:B-1----:R-:W-:Y:S01]  /*69a0*/  HMMA.16816.F32 R56, R4, R32, R56 ;  /* 0x000000200438723c */ /* 0x002fe20000001838 */
[----:B------:R-:W-:Y:S04]  /*69b0*/  LDSM.16.MT88.4 R44, [R214+0xb000] ;  /* 0x00b00000d62c783b */ /* 0x000fe80000004200 */
[----:B------:R-:W-:Y:S07]  /*69c0*/  LDSM.16.MT88.4 R40, [R213+0xb000] ;  /* 0x00b00000d528783b */ /* 0x000fee0000004200 */
[----:B------:R-:W-:Y:S01]  /*69d0*/  IMAD.MOV.U32 R139, RZ, RZ, R152 ;  /* 0x000000ffff8b7224 */ /* 0x000fe200078e0098 */
[----:B------:R-:W-:-:S05]  /*69e0*/  MOV R138, R153 ;  /* 0x00000099008a7202 */ /* 0x000fca0000000f00 */
[----:B------:R-:W-:Y:S01]  /*69f0*/  MOV R3, R30 ;  /* 0x0000001e00037202 */ /* 0x000fe20000000f00 */
[----:B------:R-:W-:Y:S01]  /*6a00*/  IMAD.MOV.U32 R153, RZ, RZ, R31 ;  /* 0x000000ffff997224 */ /* 0x000fe200078e001f */
[----:B------:R-:W-:Y:S02]  /*6a10*/  MOV R181, R29 ;  /* 0x0000001d00b57202 */ /* 0x000fe40000000f00 */
[----:B------:R-:W-:Y:S02]  /*6a20*/  MOV R152, R28 ;  /* 0x0000001c00987202 */ /* 0x000fe40000000f00 */
[----:B------:R-:W-:Y:S06]  /*6a30*/  HMMA.16816.F32 R28, R16, R32, R52 ;  /* 0x00000020101c723c */ /* 0x000fec0000001834 */
[-C--:B------:R-:W-:Y:S06]  /*6a40*/  HMMA.16816.F32 R60, R4, R34.reuse, R60 ;  /* 0x00000022043c723c */ /* 0x080fec000000183c */
[----:B------:R-:W-:Y:S01]  /*6a50*/  HMMA.16816.F32 R232, R16, R34, R64 ;  /* 0x0000002210e8723c */ /* 0x000fe20000001840 */
[----:B------:R-:W-:Y:S11]  /*6a60*/  LDSM.16.MT88.4 R32, [R209+0xb000] ;  /* 0x00b00000d120783b */ /* 0x000ff60000004200 */
[----:B------:R-:W-:Y:S01]  /*6a70*/  MOV R51, R29 ;  /* 0x0000001d00337202 */ /* 0x000fe20000000f00 */
[----:B------:R-:W-:Y:S01]  /*6a80*/  IMAD.MOV.U32 R49, RZ, RZ, R31 ;  /* 0x000000ffff317224 */ /* 0x000fe200078e001f */
[----:B------:R-:W-:-:S02]  /*6a90*/  MOV R50, R30 ;  /* 0x0000001e00327202 */ /* 0x000fc40000000f00 */
[----:B------:R-:W-:Y:S02]  /*6aa0*/  MOV R48, R28 ;  /* 0x0000001c00307202 */ /* 0x000fe40000000f00 */
[----:B------:R-:W1:Y:S01]  /*6ab0*/  LDSM.16.MT88.4 R28, [R213+0xa000] ;  /* 0x00a00000d51c783b */ /* 0x000e620000004200 */
[----:B------:R-:W-:Y:S01]  /*6ac0*/  MOV R67, R3 ;  /* 0x0000000300437202 */ /* 0x000fe20000000f00 */
[----:B------:R-:W-:-:S04]  /*6ad0*/  FFMA.FTZ R3, R196, UR35, -R2 ;  /* 0x00000023c4037c23 */ /* 0x000fc80008010802 */
        /* <DEDUP_REMOVED lines=15> */
[----:B--2---:R-:W-:Y:S01]  /*6bd0*/  FFMA.FTZ R3, R195, UR35, -R2 ;  /* 0x00000023c3037c23 */ /* 0x004fe20008010802 */
        /* <DEDUP_REMOVED lines=26> */
[----:B------:R2:W-:Y:S01]  /*6d80*/  MUFU.EX2 R203, R3 ;  /* 0x0000000300cb7308 */ /* 0x0005e20000000800 */
[----:B-1----:R-:W-:Y:S01]  /*6d90*/  HMMA.16816.F32 R72, R4, R28, R72 ;  /* 0x0000001c0448723c */ /* 0x002fe20000001848 */
[----:B------:R-:W-:-:S05]  /*6da0*/  MOV R26, R173 ;  /* 0x000000ad001a7202 */ /* 0x000fca0000000f00 */
[----:B------:R-:W-:Y:S01]  /*6db0*/  HMMA.16816.F32 R76, R4, R30, R76 ;  /* 0x0000001e044c723c */ /* 0x000fe2000000184c */
[--C-:B--2---:R-:W-:Y:S01]  /*6dc0*/  FFMA.FTZ R3, R193, UR35, -R2.reuse ;  /* 0x00000023c1037c23 */ /* 0x104fe20008010802 */
[----:B------:R-:W-:-:S04]  /*6dd0*/  FFMA.FTZ R2, R192, UR35, -R2 ;  /* 0x00000023c0027c23 */ /* 0x000fc80008010802 */
[C---:B------:R-:W-:Y:S01]  /*6de0*/  HMMA.16816.F32 R88, R4.reuse, R32, R88 ;  /* 0x000000200458723c */ /* 0x040fe20000001858 */
[----:B------:R-:W-:Y:S05]  /*6df0*/  MUFU.EX2 R207, R3 ;  /* 0x0000000300cf7308 */ /* 0x000fea0000000800 */
[C---:B------:R-:W-:Y:S03]  /*6e00*/  HMMA.16816.F32 R92, R4.reuse, R34, R92 ;  /* 0x00000022045c723c */ /* 0x040fe6000000185c */
[----:B------:R1:W2:Y:S03]  /*6e10*/  MUFU.EX2 R196, R2 ;  /* 0x0000000200c47308 */ /* 0x0002a60000000800 */
[C---:B------:R-:W-:Y:S06]  /*6e20*/  HMMA.16816.F32 R104, R4.reuse, R36, R104 ;  /* 0x000000240468723c */ /* 0x040fec0000001868 */
[C---:B------:R-:W-:Y:S06]  /*6e30*/  HMMA.16816.F32 R156, R4.reuse, R38, R156 ;  /* 0x00000026049c723c */ /* 0x040fec000000189c */
[----:B------:R-:W-:Y:S01]  /*6e40*/  HMMA.16816.F32 R112, R4, R44, R112 ;  /* 0x0000002c0470723c */ /* 0x000fe20000001870 */
[----:B-1----:R-:W-:-:S05]  /*6e50*/  IMAD.WIDE.U32 R2, R206, -0x2daee0ad, RZ ;  /* 0xd2511f53ce027825 */ /* 0x002fca00078e00ff */
[C---:B------:R-:W-:Y:S06]  /*6e60*/  HMMA.16816.F32 R116, R4.reuse, R46, R116 ;  /* 0x0000002e0474723c */ /* 0x040fec0000001874 */
[C---:B------:R-:W-:Y:S06]  /*6e70*/  HMMA.16816.F32 R164, R4.reuse, R40, R164 ;  /* 0x0000002804a4723c */ /* 0x040fec00000018a4 */
[----:B------:R-:W-:Y:S01]  /*6e80*/  HMMA.16816.F32 R52, R4, R42, R124 ;  /* 0x0000002a0434723c */ /* 0x000fe2000000187c */
[----:B------:R-:W-:-:S06]  /*6e90*/  FMUL.FTZ R80, R80, R24 ;  /* 0x0000001850507220 */ /* 0x000fcc0000410000 */
[----:B------:R-:W-:Y:S01]  /*6ea0*/  FFMA.FTZ R5, R200, UR35, -R8 ;  /* 0x00000023c8057c23 */ /* 0x000fe20008010808 */
[----:B------:R-:W-:Y:S01]  /*6eb0*/  LOP3.LUT R4, R3, UR29, R228, 0x96, !PT ;  /* 0x0000001d03047c12 */ /* 0x000fe2000f8e96e4 */
[----:B------:R-:W-:Y:S02]  /*6ec0*/  FMUL.FTZ R81, R81, R24 ;  /* 0x0000001851517220 */ /* 0x000fe40000410000 */
[----:B------:R1:W-:Y:S01]  /*6ed0*/  MUFU.EX2 R195, R5 ;  /* 0x0000000500c37308 */ /* 0x0003e20000000800 */
[-C--:B------:R-:W-:Y:S01]  /*6ee0*/  FMUL.FTZ R82, R82, R23.reuse ;  /* 0x0000001752527220 */ /* 0x080fe20000410000 */
[----:B------:R-:W-:Y:S01]  /*6ef0*/  FMUL.FTZ R83, R83, R23 ;  /* 0x0000001753537220 */ /* 0x000fe20000410000 */
[----:B------:R-:W-:Y:S02]  /*6f00*/  MOV R228, R26 ;  /* 0x0000001a00e47202 */ /* 0x000fe40000000f00 */
[--C-:B------:R-:W-:Y:S02]  /*6f10*/  SHF.R.U32.HI R26, RZ, 0x10, R2.reuse ;  /* 0x00000010ff1a7819 */ /* 0x100fe40000011602 */
[----:B------:R-:W-:Y:S01]  /*6f20*/  LOP3.LUT R27, R2, 0xff, RZ, 0xc0, !PT ;  /* 0x000000ff021b7812 */ /* 0x000fe200078ec0ff */
[----:B------:R-:W-:Y:S01]  /*6f30*/  IMAD.MOV.U32 R134, RZ, RZ, R189 ;  /* 0x000000ffff867224 */ /* 0x000fe200078e00bd */
[----:B------:R-:W-:Y:S01]  /*6f40*/  SHF.R.U32.HI R25, RZ, 0x18, R2 ;  /* 0x00000018ff197819 */ /* 0x000fe20000011602 */
[----:B------:R-:W-:Y:S01]  /*6f50*/  FMUL.FTZ R96, R96, R24 ;  /* 0x0000001860607220 */ /* 0x000fe20000410000 */
[----:B-1----:R-:W-:Y:S01]  /*6f60*/  LOP3.LUT R5, R2, 0xffff, RZ, 0xc0, !PT ;  /* 0x0000ffff02057812 */ /* 0x002fe200078ec0ff */
[----:B------:R-:W-:Y:S01]  /*6f70*/  FFMA.FTZ R3, R197, UR35, -R8 ;  /* 0x00000023c5037c23 */ /* 0x000fe20008010808 */
[----:B------:R-:W-:-:S02]  /*6f80*/  MOV R135, R188 ;  /* 0x000000bc00877202 */ /* 0x000fc40000000f00 */
[----:B------:R-:W-:Y:S01]  /*6f90*/  SHF.R.U32.HI R5, RZ, 0x8, R5 ;  /* 0x00000008ff057819 */ /* 0x000fe20000011605 */
[----:B------:R1:W-:Y:S01]  /*6fa0*/  MUFU.EX2 R192, R3 ;  /* 0x0000000300c07308 */ /* 0x0003e20000000800 */
[----:B------:R-:W-:Y:S01]  /*6fb0*/  MOV R133, R190 ;  /* 0x000000be00857202 */ /* 0x000fe20000000f00 */
[----:B------:R-:W-:Y:S01]  /*6fc0*/  FMUL.FTZ R97, R97, R24 ;  /* 0x0000001861617220 */ /* 0x000fe20000410000 */
[----:B------:R-:W-:Y:S01]  /*6fd0*/  MOV R132, R191 ;  /* 0x000000bf00847202 */ /* 0x000fe20000000f00 */
[-C--:B------:R-:W-:Y:S01]  /*6fe0*/  FMUL.FTZ R98, R98, R23.reuse ;  /* 0x0000001762627220 */ /* 0x080fe20000410000 */
[----:B------:R-:W-:Y:S01]  /*6ff0*/  FMUL.FTZ R99, R99, R23 ;  /* 0x0000001763637220 */ /* 0x000fe20000410000 */
[----:B------:R-:W-:Y:S01]  /*7000*/  HMMA.16816.F32 R188, R16, R30, R80 ;  /* 0x0000001e10bc723c */ /* 0x000fe20000001850 */
[----:B------:R-:W-:Y:S01]  /*7010*/  FFMA.FTZ R2, R198, UR35, -R8 ;  /* 0x00000023c6027c23 */ /* 0x000fe20008010808 */
[----:B------:R-:W-:Y:S01]  /*7020*/  IMAD.WIDE.U32 R6, R205, -0x2daee0ad, RZ ;  /* 0xd2511f53cd067825 */ /* 0x000fe200078e00ff */
[----:B------:R-:W-:-:S04]  /*7030*/  MOV R137, R154 ;  /* 0x0000009a00897202 */ /* 0x000fc80000000f00 */
[----:B------:R-:W-:Y:S02]  /*7040*/  PRMT R30, R27, 0x5410, R5 ;  /* 0x000054101b1e7816 */ /* 0x000fe40000000005 */
[----:B-1----:R-:W-:Y:S01]  /*7050*/  LOP3.LUT R3, R26, 0xff, RZ, 0xc0, !PT ;  /* 0x000000ff1a037812 */ /* 0x002fe200078ec0ff */
[----:B------:R-:W-:-:S03]  /*7060*/  IMAD.MOV.U32 R136, RZ, RZ, R155 ;  /* 0x000000ffff887224 */ /* 0x000fc600078e009b */
[----:B------:R-:W-:Y:S01]  /*7070*/  PRMT R27, R3, 0x5410, R25 ;  /* 0x00005410031b7816 */ /* 0x000fe20000000019 */
[----:B------:R-:W-:Y:S01]  /*7080*/  FFMA.FTZ R3, R201, UR35, -R9 ;  /* 0x00000023c9037c23 */ /* 0x000fe20008010809 */
[----:B------:R-:W-:Y:S01]  /*7090*/  MOV R154, R187 ;  /* 0x000000bb009a7202 */ /* 0x000fe20000000f00 */
[----:B------:R-:W-:Y:S01]  /*70a0*/  IMAD.MOV.U32 R155, RZ, RZ, R186 ;  /* 0x000000ffff9b7224 */ /* 0x000fe200078e00ba */
[----:B------:R-:W-:Y:S01]  /*70b0*/  MOV R66, R185 ;  /* 0x000000b900427202 */ /* 0x000fe20000000f00 */
[----:B------:R1:W-:Y:S01]  /*70c0*/  MUFU.EX2 R193, R2 ;  /* 0x0000000200c17308 */ /* 0x0003e20000000800 */
[----:B------:R-:W-:Y:S01]  /*70d0*/  MOV R65, R184 ;  /* 0x000000b800417202 */ /* 0x000fe20000000f00 */
[-C--:B------:R-:W-:Y:S01]  /*70e0*/  FMUL.FTZ R68, R68, R24.reuse ;  /* 0x0000001844447220 */ /* 0x080fe20000410000 */
[----:B------:R-:W-:Y:S01]  /*70f0*/  HMMA.16816.F32 R184, R16, R34, R96 ;  /* 0x0000002210b8723c */ /* 0x000fe20000001860 */
[----:B------:R-:W-:Y:S01]  /*7100*/  FMUL.FTZ R69, R69, R24 ;  /* 0x0000001845457220 */ /* 0x000fe20000410000 */
[-C--:B------:R-:W-:Y:S01]  /*7110*/  FMUL.FTZ R70, R70, R23.reuse ;  /* 0x0000001746467220 */ /* 0x080fe20000410000 */
[----:B------:R-:W-:-:S02]  /*7120*/  FMUL.FTZ R71, R71, R23 ;  /* 0x0000001747477220 */ /* 0x000fc40000410000 */
[----:B------:R3:W-:Y:S01]  /*7130*/  MUFU.EX2 R35, R3 ;  /* 0x0000000300237308 */ /* 0x0007e20000000800 */
[----:B------:R-:W-:Y:S01]  /*7140*/  LOP3.LUT R26, R6, 0xff, RZ, 0xc0, !PT ;  /* 0x000000ff061a7812 */ /* 0x000fe200078ec0ff */
[-C--:B------:R-:W-:Y:S01]  /*7150*/  FMUL.FTZ R84, R84, R24.reuse ;  /* 0x0000001854547220 */ /* 0x080fe20000410000 */
[----:B------:R-:W-:Y:S01]  /*7160*/  FMUL.FTZ R85, R85, R24 ;  /* 0x0000001855557220 */ /* 0x000fe20000410000 */
[----:B-1----:R-:W-:Y:S02]  /*7170*/  LOP3.LUT R2, R7, UR29, R226, 0x96, !PT ;  /* 0x0000001d07027c12 */ /* 0x002fe4000f8e96e2 */
[----:B------:R-:W-:Y:S01]  /*7180*/  LOP3.LUT R7, R6, 0xffff, RZ, 0xc0, !PT ;  /* 0x0000ffff06077812 */ /* 0x000fe200078ec0ff */
[-C--:B------:R-:W-:Y:S01]  /*7190*/  FMUL.FTZ R86, R86, R23.reuse ;  /* 0x0000001756567220 */ /* 0x080fe20000410000 */
[----:B------:R-:W-:Y:S01]  /*71a0*/  FMUL.FTZ R87, R87, R23 ;  /* 0x0000001757577220 */ /* 0x000fe20000410000 */
[----:B---3--:R-:W-:Y:S01]  /*71b0*/  FFMA.FTZ R3, R204, UR35, -R9 ;  /* 0x00000023cc037c23 */ /* 0x008fe20008010809 */
[----:B------:R-:W-:Y:S01]  /*71c0*/  SHF.R.U32.HI R5, RZ, 0x8, R7 ;  /* 0x00000008ff057819 */ /* 0x000fe20000011607 */
[----:B------:R-:W-:Y:S02]  /*71d0*/  HMMA.16816.F32 R68, R16, R28, R68 ;  /* 0x0000001c1044723c */ /* 0x000fe40000001844 */
[----:B------:R1:W-:Y:S01]  /*71e0*/  MUFU.EX2 R34, R3 ;  /* 0x0000000300227308 */ /* 0x0003e20000000800 */
[----:B------:R-:W-:Y:S01]  /*71f0*/  PRMT R31, R26, 0x5410, R5 ;  /* 0x000054101a1f7816 */ /* 0x000fe20000000005 */
[--C-:B------:R-:W-:Y:S01]  /*7200*/  FFMA.FTZ R7, R199, UR35, -R9.reuse ;  /* 0x00000023c7077c23 */ /* 0x100fe20008010809 */
[----:B------:R-:W-:Y:S01]  /*7210*/  FFMA.FTZ R9, R177, UR35, -R9 ;  /* 0x00000023b1097c23 */ /* 0x000fe20008010809 */
[----:B------:R-:W-:-:S02]  /*7220*/  LOP3.LUT R5, R4, 0xffff, RZ, 0xc0, !PT ;  /* 0x0000ffff04057812 */ /* 0x000fc400078ec0ff */
[--C-:B------:R-:W-:Y:S02]  /*7230*/  SHF.R.U32.HI R28, RZ, 0x10, R6.reuse ;  /* 0x00000010ff1c7819 */ /* 0x100fe40000011606 */
[----:B------:R-:W-:Y:S02]  /*7240*/  SHF.R.U32.HI R29, RZ, 0x18, R6 ;  /* 0x00000018ff1d7819 */ /* 0x000fe40000011606 */
[----:B------:R-:W-:Y:S01]  /*7250*/  LOP3.LUT R6, R4, 0xff, RZ, 0xc0, !PT ;  /* 0x000000ff04067812 */ /* 0x000fe200078ec0ff */
[----:B------:R-:W-:Y:S01]  /*7260*/  HMMA.16816.F32 R84, R16, R32, R84 ;  /* 0x000000201054723c */ /* 0x000fe20000001854 */
[--C-:B-1----:R-:W-:Y:S02]  /*7270*/  SHF.R.U32.HI R3, RZ, 0x10, R4.reuse ;  /* 0x00000010ff037819 */ /* 0x102fe40000011604 */
[----:B------:R-:W-:Y:S02]  /*7280*/  SHF.R.U32.HI R4, RZ, 0x18, R4 ;  /* 0x00000018ff047819 */ /* 0x000fe40000011604 */
[----:B------:R-:W-:Y:S01]  /*7290*/  LOP3.LUT R3, R3, 0xff, RZ, 0xc0, !PT ;  /* 0x000000ff03037812 */ /* 0x000fe200078ec0ff */
[----:B------:R-:W-:Y:S01]  /*72a0*/  FFMA.FTZ R8, R194, UR35, -R8 ;  /* 0x00000023c2087c23 */ /* 0x000fe20008010808 */
[----:B------:R1:W-:Y:S01]  /*72b0*/  MUFU.EX2 R32, R9 ;  /* 0x0000000900207308 */ /* 0x0003e20000000800 */
[----:B------:R-:W-:-:S02]  /*72c0*/  MOV R206, R66 ;  /* 0x0000004200ce7202 */ /* 0x000fc40000000f00 */
[----:B------:R-:W-:Y:S02]  /*72d0*/  MOV R66, R181 ;  /* 0x000000b500427202 */ /* 0x000fe40000000f00 */
[----:B------:R-:W-:-:S03]  /*72e0*/  SHF.R.U32.HI R5, RZ, 0x8, R5 ;  /* 0x00000008ff057819 */ /* 0x000fc60000011605 */
[----:B------:R3:W4:Y:S01]  /*72f0*/  MUFU.EX2 R181, R8 ;  /* 0x0000000800b57308 */ /* 0x0007220000000800 */
[----:B------:R-:W-:Y:S02]  /*7300*/  MOV R64, R175 ;  /* 0x000000af00407202 */ /* 0x000fe40000000f00 */
[----:B-1----:R-:W-:Y:S01]  /*7310*/  PRMT R9, R3, 0x5410, R4 ;  /* 0x0000541003097816 */ /* 0x002fe20000000004 */
[----:B------:R-:W-:Y:S01]  /*7320*/  FFMA.FTZ R3, R178, UR35, -R14 ;  /* 0x00000023b2037c23 */ /* 0x000fe2000801080e */
[----:B------:R-:W-:Y:S02]  /*7330*/  IMAD.MOV.U32 R127, RZ, RZ, R174 ;  /* 0x000000ffff7f7224 */ /* 0x000fe400078e00ae */
[-C--:B------:R-:W-:Y:S01]  /*7340*/  FMUL.FTZ R120, R120, R24.reuse ;  /* 0x0000001878787220 */ /* 0x080fe20000410000 */
[-C--:B------:R-:W-:Y:S01]  /*7350*/  FMUL.FTZ R121, R121, R24.reuse ;  /* 0x0000001879797220 */ /* 0x080fe20000410000 */
[----:B---3--:R-:W-:Y:S02]  /*7360*/  LOP3.LUT R8, R28, 0xff, RZ, 0xc0, !PT ;  /* 0x000000ff1c087812 */ /* 0x008fe400078ec0ff */
[----:B------:R1:W-:Y:S01]  /*7370*/  MUFU.EX2 R28, R3 ;  /* 0x00000003001c7308 */ /* 0x0003e20000000800 */
[-C--:B------:R-:W-:Y:S01]  /*7380*/  FMUL.FTZ R122, R122, R23.reuse ;  /* 0x000000177a7a7220 */ /* 0x080fe20000410000 */
[-C--:B------:R-:W-:Y:S01]  /*7390*/  FMUL.FTZ R123, R123, R23.reuse ;  /* 0x000000177b7b7220 */ /* 0x080fe20000410000 */
[-C--:B------:R-:W-:Y:S01]  /*73a0*/  FMUL.FTZ R108, R108, R24.reuse ;  /* 0x000000186c6c7220 */ /* 0x080fe20000410000 */
[-C--:B------:R-:W-:Y:S01]  /*73b0*/  FMUL.FTZ R109, R109, R24.reuse ;  /* 0x000000186d6d7220 */ /* 0x080fe20000410000 */
[-C--:B------:R-:W-:Y:S01]  /*73c0*/  FMUL.FTZ R110, R110, R23.reuse ;  /* 0x000000176e6e7220 */ /* 0x080fe20000410000 */
[-C--:B------:R-:W-:Y:S01]  /*73d0*/  FMUL.FTZ R111, R111, R23.reuse ;  /* 0x000000176f6f7220 */ /* 0x080fe20000410000 */
[----:B------:R-:W-:Y:S01]  /*73e0*/  PRMT R25, R6, 0x5410, R5 ;  /* 0x0000541006197816 */ /* 0x000fe20000000005 */
[-C--:B------:R-:W-:Y:S01]  /*73f0*/  FMUL.FTZ R100, R100, R24.reuse ;  /* 0x0000001864647220 */ /* 0x080fe20000410000 */
[--C-:B------:R-:W-:Y:S01]  /*7400*/  SHF.R.U32.HI R6, RZ, 0x18, R2.reuse ;  /* 0x00000018ff067819 */ /* 0x100fe20000011602 */
[-C--:B------:R-:W-:Y:S01]  /*7410*/  FMUL.FTZ R101, R101, R24.reuse ;  /* 0x0000001865657220 */ /* 0x080fe20000410000 */
[-C--:B------:R-:W-:Y:S01]  /*7420*/  FMUL.FTZ R102, R102, R23.reuse ;  /* 0x0000001766667220 */ /* 0x080fe20000410000 */
[-C--:B------:R-:W-:Y:S01]  /*7430*/  FMUL.FTZ R103, R103, R23.reuse ;  /* 0x0000001767677220 */ /* 0x080fe20000410000 */
[----:B-1----:R-:W-:Y:S01]  /*7440*/  SHF.R.U32.HI R3, RZ, 0x10, R2 ;  /* 0x00000010ff037819 */ /* 0x002fe20000011602 */
[-C--:B------:R-:W-:Y:S01]  /*7450*/  FMUL.FTZ R160, R160, R24.reuse ;  /* 0x00000018a0a07220 */ /* 0x080fe20000410000 */
[-C--:B------:R-:W-:Y:S01]  /*7460*/  FMUL.FTZ R161, R161, R24.reuse ;  /* 0x00000018a1a17220 */ /* 0x080fe20000410000 */
[-C--:B------:R-:W-:Y:S01]  /*7470*/  FMUL.FTZ R162, R162, R23.reuse ;  /* 0x00000017a2a27220 */ /* 0x080fe20000410000 */
[----:B------:R-:W-:Y:S01]  /*7480*/  LOP3.LUT R3, R3, 0xff, RZ, 0xc0, !PT ;  /* 0x000000ff03037812 */ /* 0x000fe200078ec0ff */
        /* <DEDUP_REMOVED lines=11> */
[----:B------:R-:W-:Y:S01]  /*7540*/  MOV R64, R137 ;  /* 0x0000008900407202 */ /* 0x000fe20000000f00 */
[----:B------:R1:W3:Y:S01]  /*7550*/  MUFU.EX2 R33, R7 ;  /* 0x0000000700217308 */ /* 0x0002e20000000800 */
[----:B------:R-:W-:Y:S01]  /*7560*/  MOV R65, R136 ;  /* 0x0000008800417202 */ /* 0x000fe20000000f00 */
[----:B------:R-:W-:Y:S01]  /*7570*/  IMAD.MOV.U32 R126, RZ, RZ, R139 ;  /* 0x000000ffff7e7224 */ /* 0x000fe200078e008b */
[----:B------:R-:W-:-:S02]  /*7580*/  MOV R198, R127 ;  /* 0x0000007f00c67202 */ /* 0x000fc40000000f00 */
[----:B------:R-:W-:Y:S02]  /*7590*/  PRMT R26, R8, 0x5410, R29 ;  /* 0x00005410081a7816 */ /* 0x000fe4000000001d */
[----:B------:R-:W-:Y:S02]  /*75a0*/  MOV R127, R138 ;  /* 0x0000008a007f7202 */ /* 0x000fe40000000f00 */
[C---:B------:R-:W-:Y:S01]  /*75b0*/  LOP3.LUT R5, R2.reuse, 0xffff, RZ, 0xc0, !PT ;  /* 0x0000ffff02057812 */ /* 0x040fe200078ec0ff */
[C---:B------:R-:W-:Y:S01]  /*75c0*/  HMMA.16816.F32 R136, R16.reuse, R46, R120 ;  /* 0x0000002e1088723c */ /* 0x040fe20000001878 */
[----:B------:R-:W-:Y:S01]  /*75d0*/  PRMT R8, R3, 0x5410, R6 ;  /* 0x0000541003087816 */ /* 0x000fe20000000006 */
[----:B------:R-:W-:Y:S01]  /*75e0*/  FFMA.FTZ R6, R183, UR35, -R14 ;  /* 0x00000023b7067c23 */ /* 0x000fe2000801080e */
[----:B------:R-:W-:Y:S01]  /*75f0*/  IMAD.MOV.U32 R81, RZ, RZ, R66 ;  /* 0x000000ffff517224 */ /* 0x000fe200078e0042 */
[----:B------:R-:W-:Y:S01]  /*7600*/  MOV R82, R67 ;  /* 0x0000004300527202 */ /* 0x000fe20000000f00 */
[----:B------:R-:W-:Y:S01]  /*7610*/  IMAD.MOV.U32 R99, RZ, RZ, R154 ;  /* 0x000000ffff637224 */ /* 0x000fe200078e009a */
[----:B-1----:R-:W-:Y:S01]  /*7620*/  LOP3.LUT R7, R2, 0xff, RZ, 0xc0, !PT ;  /* 0x000000ff02077812 */ /* 0x002fe200078ec0ff */
[--C-:B------:R-:W-:Y:S01]  /*7630*/  FFMA.FTZ R2, R182, UR35, -R14.reuse ;  /* 0x00000023b6027c23 */ /* 0x100fe2000801080e */
[C---:B------:R-:W-:Y:S01]  /*7640*/  HMMA.16816.F32 R172, R16.reuse, R38, R108 ;  /* 0x0000002610ac723c */ /* 0x040fe2000000186c */
[----:B------:R-:W-:Y:S01]  /*7650*/  MOV R46, R64 ;  /* 0x00000040002e7202 */ /* 0x000fe20000000f00 */
[----:B------:R-:W-:Y:S01]  /*7660*/  FFMA.FTZ R4, R180, UR35, -R14 ;  /* 0x00000023b4047c23 */ /* 0x000fe2000801080e */
[----:B------:R-:W-:Y:S01]  /*7670*/  MOV R47, R65 ;  /* 0x00000041002f7202 */ /* 0x000fe20000000f00 */
[----:B------:R-:W-:Y:S01]  /*7680*/  IMAD.MOV.U32 R65, RZ, RZ, R51 ;  /* 0x000000ffff417224 */ /* 0x000fe200078e0033 */
[----:B------:R-:W-:Y:S01]  /*7690*/  MOV R83, R153 ;  /* 0x0000009900537202 */ /* 0x000fe20000000f00 */
[C---:B------:R-:W-:Y:S01]  /*76a0*/  HMMA.16816.F32 R100, R16.reuse, R36, R100 ;  /* 0x000000241064723c */ /* 0x040fe20000001864 */
[----:B------:R-:W-:Y:S01]  /*76b0*/  MOV R80, R152 ;  /* 0x0000009800507202 */ /* 0x000fe20000000f00 */
[----:B------:R-:W-:Y:S01]  /*76c0*/  IMAD.MOV.U32 R110, RZ, RZ, R133 ;  /* 0x000000ffff6e7224 */ /* 0x000fe200078e0085 */
[----:B------:R-:W-:Y:S01]  /*76d0*/  MOV R66, R50 ;  /* 0x0000003200427202 */ /* 0x000fe20000000f00 */
[----:B------:R-:W-:Y:S01]  /*76e0*/  LDSM.16.MT88.4 R120, [R214+0xb800] ;  /* 0x00b80000d678783b */ /* 0x000fe20000004200 */
[----:B------:R-:W-:Y:S01]  /*76f0*/  MOV R67, R49 ;  /* 0x0000003100437202 */ /* 0x000fe20000000f00 */
[----:B------:R-:W-:Y:S01]  /*7700*/  HMMA.16816.F32 R160, R16, R44, R160 ;  /* 0x0000002c10a0723c */ /* 0x000fe200000018a0 */
[----:B------:R-:W-:-:S02]  /*7710*/  MOV R64, R48 ;  /* 0x0000003000407202 */ /* 0x000fc40000000f00 */
[----:B------:R-:W-:Y:S01]  /*7720*/  MOV R98, R155 ;  /* 0x0000009b00627202 */ /* 0x000fe20000000f00 */
[----:B------:R-:W-:Y:S01]  /*7730*/  LDSM.16.MT88.4 R48, [R211+0xa800] ;  /* 0x00a80000d330783b */ /* 0x000fe20000004200 */
[----:B------:R-:W-:Y:S01]  /*7740*/  MOV R108, R135 ;  /* 0x00000087006c7202 */ /* 0x000fe20000000f00 */
[C---:B------:R-:W-:Y:S01]  /*7750*/  HMMA.16816.F32 R168, R16.reuse, R40, R168 ;  /* 0x0000002810a8723c */ /* 0x040fe200000018a8 */
[----:B------:R-:W-:Y:S01]  /*7760*/  MOV R109, R134 ;  /* 0x00000086006d7202 */ /* 0x000fe20000000f00 */
[----:B------:R-:W1:Y:S01]  /*7770*/  LDSM.16.MT88.4 R152, [R209+0xa800] ;  /* 0x00a80000d198783b */ /* 0x000e620000004200 */
[----:B------:R-:W-:Y:S01]  /*7780*/  MOV R111, R132 ;  /* 0x00000084006f7202 */ /* 0x000fe20000000f00 */
[----:B------:R-:W-:Y:S02]  /*7790*/  MUFU.EX2 R14, R6 ;  /* 0x00000006000e7308 */ /* 0x000fe40000000800 */
[----:B------:R-:W-:Y:S01]  /*77a0*/  HMMA.16816.F32 R132, R16, R42, R128 ;  /* 0x0000002a1084723c */ /* 0x000fe20000001880 */
[----:B------:R-:W-:-:S05]  /*77b0*/  SHF.R.U32.HI R5, RZ, 0x8, R5 ;  /* 0x00000008ff057819 */ /* 0x000fca0000011605 */
[----:B------:R5:W3:Y:S01]  /*77c0*/  MUFU.EX2 R16, R2 ;  /* 0x0000000200107308 */ /* 0x000ae20000000800 */
[----:B------:R-:W-:Y:S02]  /*77d0*/  PRMT R7, R7, 0x5410, R5 ;  /* 0x0000541007077816 */ /* 0x000fe40000000005 */
[----:B------:R-:W-:Y:S02]  /*77e0*/  HSET2.LE.AND R3, R30, R0, PT ;  /* 0x000000001e037233 */ /* 0x000fe40003803000 */
[----:B--2---:R-:W-:-:S03]  /*77f0*/  F2FP.F16.F32.PACK_AB R5, R196, R207 ;  /* 0x000000cfc405723e */ /* 0x004fc600000000ff */
[----:B------:R4:W2:Y:S01]  /*7800*/  MUFU.EX2 R29, R4 ;  /* 0x00000004001d7308 */ /* 0x0008a20000000800 */
[----:B------:R-:W-:Y:S02]  /*7810*/  LOP3.LUT R130, R3, R5, RZ, 0xc0, !PT ;  /* 0x0000000503827212 */ /* 0x000fe400078ec0ff */
[--C-:B------:R-:W-:Y:S02]  /*7820*/  HSET2.LE.AND R3, R25, R0.reuse, PT ;  /* 0x0000000019037233 */ /* 0x100fe40003803000 */
[--C-:B-----5:R-:W-:Y:S02]  /*7830*/  HSET2.LE.AND R2, R27, R0.reuse, PT ;  /* 0x000000001b027233 */ /* 0x120fe40003803000 */
[----:B------:R-:W-:Y:S02]  /*7840*/  HSET2.LE.AND R6, R7, R0, PT ;  /* 0x0000000007067233 */ /* 0x000fe40003803000 */
[----:B----4-:R-:W-:Y:S02]  /*7850*/  F2FP.F16.F32.PACK_AB R4, R181, R192 ;  /* 0x000000c0b504723e */ /* 0x010fe400000000ff */
[----:B------:R-:W-:-:S02]  /*7860*/  F2FP.F16.F32.PACK_AB R5, R193, R195 ;  /* 0x000000c3c105723e */ /* 0x000fc400000000ff */
[----:B------:R-:W-:Y:S02]  /*7870*/  LOP3.LUT R131, R2, R4, RZ, 0xc0, !PT ;  /* 0x0000000402837212 */ /* 0x000fe400078ec0ff */
[----:B------:R-:W-:Y:S02]  /*7880*/  HSET2.LE.AND R2, R9, R0, PT ;  /* 0x0000000009027233 */ /* 0x000fe40003803000 */
[----:B------:R-:W-:Y:S02]  /*7890*/  F2FP.F16.F32.PACK_AB R4, R203, R202 ;  /* 0x000000cacb04723e */ /* 0x000fe400000000ff */
[----:B------:R-:W-:Y:S02]  /*78a0*/  F2FP.F16.F32.PACK_AB R7, R34, R35 ;  /* 0x000000232207723e */ /* 0x000fe400000000ff */
[----:B------:R-:W-:Y:S02]  /*78b0*/  LOP3.LUT R128, R3, R4, RZ, 0xc0, !PT ;  /* 0x0000000403807212 */ /* 0x000fe400078ec0ff */
[----:B------:R-:W-:-:S02]  /*78c0*/  LOP3.LUT R129, R2, R5, RZ, 0xc0, !PT ;  /* 0x0000000502817212 */ /* 0x000fc400078ec0ff */
[----:B------:R-:W-:Y:S02]  /*78d0*/  LOP3.LUT R124, R6, R7, RZ, 0xc0, !PT ;  /* 0x00000007067c7212 */ /* 0x000fe400078ec0ff */
[--C-:B------:R-:W-:Y:S02]  /*78e0*/  HSET2.LE.AND R4, R31, R0.reuse, PT ;  /* 0x000000001f047233 */ /* 0x100fe40003803000 */
[----:B------:R-:W-:Y:S02]  /*78f0*/  HSET2.LE.AND R6, R26, R0, PT ;  /* 0x000000001a067233 */ /* 0x000fe40003803000 */
[----:B---3--:R-:W-:Y:S02]  /*7900*/  F2FP.F16.F32.PACK_AB R5, R32, R33 ;  /* 0x000000212005723e */ /* 0x008fe400000000ff */
[----:B------:R-:W-:Y:S01]  /*7910*/  F2FP.F16.F32.PACK_AB R7, R14, R16 ;  /* 0x000000100e07723e */ /* 0x000fe200000000ff */
[----:B------:R-:W-:Y:S01]  /*7920*/  IMAD.MOV.U32 R44, RZ, RZ, R126 ;  /* 0x000000ffff2c7224 */ /* 0x000fe200078e007e */
[----:B------:R-:W-:-:S02]  /*7930*/  MOV R45, R127 ;  /* 0x0000007f002d7202 */ /* 0x000fc40000000f00 */
[----:B------:R-:W-:Y:S02]  /*7940*/  LOP3.LUT R126, R4, R5, RZ, 0xc0, !PT ;  /* 0x00000005047e7212 */ /* 0x000fe400078ec0ff */
[----:B------:R-:W-:Y:S02]  /*7950*/  LOP3.LUT R127, R6, R7, RZ, 0xc0, !PT ;  /* 0x00000007067f7212 */ /* 0x000fe400078ec0ff */
[----:B------:R-:W3:Y:S01]  /*7960*/  LDSM.16.MT88.4 R4, [R213+0xb800] ;  /* 0x00b80000d504783b */ /* 0x000ee20000004200 */
[----:B------:R-:W-:Y:S02]  /*7970*/  HSET2.LE.AND R2, R8, R0, PT ;  /* 0x0000000008027233 */ /* 0x000fe40003803000 */
[----:B--2---:R-:W-:-:S04]  /*7980*/  F2FP.F16.F32.PACK_AB R3, R29, R28 ;  /* 0x0000001c1d03723e */ /* 0x004fc800000000ff */
[----:B------:R-:W-:Y:S01]  /*7990*/  LOP3.LUT R125, R2, R3, RZ, 0xc0, !PT ;  /* 0x00000003027d7212 */ /* 0x000fe200078ec0ff */
[-C--:B-1----:R-:W-:Y:S01]  /*79a0*/  HMMA.16816.F32 R144, R128, R152.reuse, R144 ;  /* 0x000000988090723c */ /* 0x082fe20000001890 */
[----:B------:R-:W-:Y:S02]  /*79b0*/  MOV R194, R98 ;  /* 0x0000006200c27202 */ /* 0x000fe40000000f00 */
[----:B------:R-:W-:Y:S02]  /*79c0*/  MOV R205, R99 ;  /* 0x0000006300cd7202 */ /* 0x000fe40000000f00 */
[----:B------:R-:W-:Y:S01]  /*79d0*/  LDSM.16.MT88.4 R96, [R209+0xb800] ;  /* 0x00b80000d160783b */ /* 0x000fe20000004200 */
[C---:B------:R-:W-:Y:S06]  /*79e0*/  HMMA.16816.F32 R140, R124.reuse, R152, R140 ;  /* 0x000000987c8c723c */ /* 0x040fec000000188c */
[----:B------:R-:W-:Y:S06]  /*79f0*/  HMMA.16816.F32 R148, R124, R154, R148 ;  /* 0x0000009a7c94723c */ /* 0x000fec0000001894 */
[-C--:B------:R-:W-:Y:S06]  /*7a00*/  HMMA.16816.F32 R36, R128, R48.reuse, R236 ;  /* 0x000000308024723c */ /* 0x080fec00000018ec */
[----:B------:R-:W-:Y:S01]  /*7a10*/  HMMA.16816.F32 R40, R124, R48, R240 ;  /* 0x000000307c28723c */ /* 0x000fe200000018f0 */
[----:B------:R-:W-:Y:S01]  /*7a20*/  IMAD.MOV.U32 R236, RZ, RZ, R64 ;  /* 0x000000ffffec7224 */ /* 0x000fe200078e0040 */
[----:B------:R-:W-:-:S02]  /*7a30*/  MOV R237, R65 ;  /* 0x0000004100ed7202 */ /* 0x000fc40000000f00 */
[----:B------:R-:W-:Y:S02]  /*7a40*/  MOV R238, R66 ;  /* 0x0000004200ee7202 */ /* 0x000fe40000000f00 */
[----:B------:R-:W-:Y:S01]  /*7a50*/  HMMA.16816.F32 R152, R128, R154, R108 ;  /* 0x0000009a8098723c */ /* 0x000fe2000000186c */
[----:B------:R-:W-:Y:S01]  /*7a60*/  MOV R239, R67 ;  /* 0x0000004300ef7202 */ /* 0x000fe20000000f00 */
[----:B------:R-:W-:Y:S01]  /*7a70*/  IMAD.MOV.U32 R240, RZ, RZ, R80 ;  /* 0x000000fffff07224 */ /* 0x000fe200078e0050 */
[----:B------:R-:W-:Y:S01]  /*7a80*/  MOV R241, R81 ;  /* 0x0000005100f17202 */ /* 0x000fe20000000f00 */
[----:B------:R-:W1:Y:S01]  /*7a90*/  LDSM.16.MT88.4 R64, [R214+0xa800] ;  /* 0x00a80000d640783b */ /* 0x000e620000004200 */
[----:B------:R-:W-:Y:S02]  /*7aa0*/  MOV R242, R82 ;  /* 0x0000005200f27202 */ /* 0x000fe40000000f00 */
[----:B------:R-:W-:Y:S01]  /*7ab0*/  MOV R243, R83 ;  /* 0x0000005300f37202 */ /* 0x000fe20000000f00 */
[----:B------:R-:W-:Y:S04]  /*7ac0*/  LDSM.16.MT88.4 R108, [R211+0xb800] ;  /* 0x00b80000d36c783b */ /* 0x000fe80000004200 */
[----:B------:R-:W2:Y:S01]  /*7ad0*/  LDSM.16.MT88.4 R80, [R213+0xa800] ;  /* 0x00a80000d550783b */ /* 0x000ea20000004200 */
[----:B------:R-:W-:Y:S01]  /*7ae0*/  FFMA.FTZ R9, R248, R24, R205 ;  /* 0x00000018f8097223 */ /* 0x000fe200000100cd */
[----:B------:R-:W-:Y:S01]  /*7af0*/  FFMA.FTZ R8, R247, R23, R194 ;  /* 0x00000017f7087223 */ /* 0x000fe200000100c2 */
[----:B------:R-:W-:Y:S01]  /*7b00*/  FFMA.FTZ R3, R249, R22, R251 ;  /* 0x00000016f9037223 */ /* 0x000fe200000100fb */
[----:B------:R-:W-:Y:S01]  /*7b10*/  FFMA.FTZ R2, R250, R15, R229 ;  /* 0x0000000ffa027223 */ /* 0x000fe200000100e5 */
[----:B---3--:R-:W-:Y:S02]  /*7b20*/  HMMA.16816.F32 R164, R124, R4, R164 ;  /* 0x000000047ca4723c */ /* 0x008fe400000018a4 */
[----:B------:R-:W-:Y:S01]  /*7b30*/  FADD.FTZ R3, R246, R3 ;  /* 0x00000003f6037221 */ /* 0x000fe20000010000 */
[----:B------:R-:W-:-:S03]  /*7b40*/  FADD.FTZ R2, R227, R2 ;  /* 0x00000002e3027221 */ /* 0x000fc60000010000 */
[----:B------:R-:W-:Y:S01]  /*7b50*/  HMMA.16816.F32 R168, R128, R4, R168 ;  /* 0x0000000480a8723c */ /* 0x000fe200000018a8 */
[----:B------:R-:W-:Y:S01]  /*7b60*/  UISETP.GE.AND UP0, UPT, UR34, 0x3, UPT ;  /* 0x000000032200788c */ /* 0x000fe2000bf06270 */
[----:B------:R-:W-:Y:S01]  /*7b70*/  FADD.FTZ R3, R245, R3 ;  /* 0x00000003f5037221 */ /* 0x000fe20000010000 */
[----:B------:R-:W-:-:S04]  /*7b80*/  FADD.FTZ R2, R179, R2 ;  /* 0x00000002b3027221 */ /* 0x000fc80000010000 */
[----:B------:R-:W-:Y:S01]  /*7b90*/  FADD.FTZ R5, R197, R9 ;  /* 0x00000009c5057221 */ /* 0x000fe20000010000 */
[----:B------:R-:W-:-:S03]  /*7ba0*/  FADD.FTZ R4, R198, R8 ;  /* 0x00000008c6047221 */ /* 0x000fc60000010000 */
[----:B------:R-:W-:Y:S01]  /*7bb0*/  FADD.FTZ R5, R228, R5 ;  /* 0x00000005e4057221 */ /* 0x000fe20000010000 */
[----:B------:R-:W-:Y:S01]  /*7bc0*/  FADD.FTZ R4, R252, R4 ;  /* 0x00000004fc047221 */ /* 0x000fe20000010000 */
[----:B------:R-:W-:Y:S01]  /*7bd0*/  FADD.FTZ R3, R244, R3 ;  /* 0x00000003f4037221 */ /* 0x000fe20000010000 */
[----:B------:R-:W-:Y:S01]  /*7be0*/  FADD.FTZ R2, R176, R2 ;  /* 0x00000002b0027221 */ /* 0x000fe20000010000 */
[----:B------:R-:W-:Y:S01]  /*7bf0*/  FADD.FTZ R5, R200, R5 ;  /* 0x00000005c8057221 */ /* 0x000fe20000010000 */
[----:B------:R-:W-:Y:S01]  /*7c00*/  FADD.FTZ R4, R206, R4 ;  /* 0x00000004ce047221 */ /* 0x000fe20000010000 */
[----:B------:R-:W-:Y:S01]  /*7c10*/  PLOP3.LUT P0, PT, PT, PT, UP0, 0x80, 0x0 ;  /* 0x000000000000781c */ /* 0x000fe20003f0f008 */
        /* <DEDUP_REMOVED lines=12> */
[----:B-1----:R-:W-:Y:S01]  /*7ce0*/  HMMA.16816.F32 R56, R124, R64, R56 ;  /* 0x000000407c38723c */ /* 0x002fe20000001838 */
[----:B------:R-:W-:-:S05]  /*7cf0*/  FADD.FTZ R2, R16, R2 ;  /* 0x0000000210027221 */ /* 0x000fca0000010000 */
        /* <DEDUP_REMOVED lines=26> */
[----:B------:R-:W-:-:S06]  /*7ea0*/  MOV R136, R223 ;  /* 0x000000df00887202 */ /* 0x000fcc0000000f00 */
[----:B------:R-:W-:Y:S01]  /*7eb0*/  IMAD.MOV.U32 R134, RZ, RZ, R230 ;  /* 0x000000ffff867224 */ /* 0x000fe200078e00e6 */
[----:B------:R-:W-:Y:S02]  /*7ec0*/  MOV R135, R231 ;  /* 0x000000e700877202 */ /* 0x000fe40000000f00 */
[----:B------:R-:W-:Y:S01]  /*7ed0*/  MOV R133, R225 ;  /* 0x000000e100857202 */ /* 0x000fe20000000f00 */
[----:B------:R-:W-:-:S13]  /*7ee0*/  @!P0 BRA `(.L_x_1114) ;  /* 0x0000009800a08947 */ /* 0x000fda0003800000 */
[----:B------:R-:W-:-:S04]  /*7ef0*/  DEPBAR.LE SB0, 0x0 ;  /* 0x000080000000791a */ /* 0x000fc80000000000 */
[----:B------:R-:W-:Y:S01]  /*7f00*/  USHF.L.U32 UR4, UR6, 0x6, URZ ;  /* 0x0000000606047899 */ /* 0x000fe2000800063f */
[----:B------:R-:W2:Y:S01]  /*7f10*/  LDL.64 R236, [R1+0x28] ;  /* 0x0000280001ec7983 */ /* 0x000ea20000100a00 */
[----:B------:R-:W-:-:S03]  /*7f20*/  USHF.L.U64.HI UR10, UR6, 0x6, UR7 ;  /* 0x00000006060a7899 */ /* 0x000fc60008010207 */
[----:B------:R-:W3:Y:S01]  /*7f30*/  LDL R9, [R1+0x4c] ;  /* 0x00004c0001097983 */ /* 0x000ee20000100800 */
[----:B------:R-:W-:Y:S01]  /*7f40*/  IMAD.U32 R3, RZ, RZ, UR4 ;  /* 0x00000004ff037e24 */ /* 0x000fe2000f8e00ff */
[----:B------:R-:W-:Y:S01]  /*7f50*/  IADD3 R228, P2, R20, -UR4, RZ ;  /* 0x8000000414e47c10 */ /* 0x000fe2000ff5e0ff */
[----:B------:R-:W-:Y:S01]  /*7f60*/  IMAD.U32 R2, RZ, RZ, UR10 ;  /* 0x0000000aff027e24 */ /* 0x000fe2000f8e00ff */
[----:B------:R-:W4:Y:S02]  /*7f70*/  LDL R251, [R1+0x38] ;  /* 0x0000380001fb7983 */ /* 0x000f240000100800 */
[----:B------:R-:W-:Y:S02]  /*7f80*/  IADD3 R226, P1, P0, -R3, UR26, R20 ;  /* 0x0000001a03e27c10 */ /* 0x000fe4000f83e114 */
[----:B------:R-:W-:Y:S01]  /*7f90*/  IADD3.X R229, R21, ~UR10, RZ, P2, !PT ;  /* 0x8000000a15e57c10 */ /* 0x000fe200097fe4ff */
[----:B------:R-:W-:Y:S01]  /*7fa0*/  BAR.SYNC.DEFER_BLOCKING 0x0 ;  /* 0x0000000000007b1d */ /* 0x000fe20000010000 */
[----:B------:R-:W-:-:S05]  /*7fb0*/  IADD3.X R227, ~R2, UR25, R21, P1, P0 ;  /* 0x0000001902e37c10 */ /* 0x000fca0008fe0515 */
[----:B------:R-:W5:Y:S04]  /*7fc0*/  LDL.64 R240, [R1+0x68] ;  /* 0x0000680001f07983 */ /* 0x000f680000100a00 */
[----:B------:R-:W5:Y:S04]  /*7fd0*/  LDL.64 R238, [R1+0x30] ;  /* 0x0000300001ee7983 */ /* 0x000f680000100a00 */
[----:B------:R-:W5:Y:S04]  /*7fe0*/  LDL.64 R242, [R1+0x40] ;  /* 0x0000400001f27983 */ /* 0x000f680000100a00 */
[----:B------:R-:W-:Y:S01]  /*7ff0*/  @!PT LDS RZ, [RZ] ;  /* 0x00000000fffff984 */ /* 0x000fe20000000800 */
[----:B------:R-:W-:Y:S01]  /*8000*/  @!PT LDS RZ, [RZ] ;  /* 0x00000000fffff984 */ /* 0x000fe20000000800 */
[----:B------:R-:W-:Y:S01]  /*8010*/  @!PT LDS RZ, [RZ] ;  /* 0x00000000fffff984 */ /* 0x000fe20000000800 */
[----:B------:R1:W-:Y:S04]  /*8020*/  LDGSTS.E.BYPASS.LTC128B.128 [R224+0xa000], desc[UR30][R228.64] ;  /* 0x0a000000e4e07fae */ /* 0x0003e8000b901d5e */
[----:B------:R1:W-:Y:S04]  /*8030*/  LDGSTS.E.BYPASS.LTC128B.128 [R224+0xb000], desc[UR30][R228.64+0x80] ;  /* 0x0b000080e4e07fae */ /* 0x0003e8000b901d5e */
[----:B------:R1:W-:Y:S04]  /*8040*/  LDGSTS.E.BYPASS.LTC128B.128 [R224+0xa800], desc[UR30][R226.64] ;  /* 0x0a800000e2e07fae */ /* 0x0003e8000b901d5e */
[----:B------:R1:W-:Y:S04]  /*8050*/  LDGSTS.E.BYPASS.LTC128B.128 [R224+0xb800], desc[UR30][R226.64+0x80] ;  /* 0x0b800080e2e07fae */ /* 0x0003e8000b901d5e */
[----:B------:R-:W-:Y:S04]  /*8060*/  LDSM.16.M88.4 R16, [R210+0x2000] ;  /* 0x00200000d210783b */ /* 0x000fe80000000200 */
[----:B------:R-:W1:Y:S04]  /*8070*/  LDSM.16.M88.4 R24, [R208+0x8800] ;  /* 0x00880000d018783b */ /* 0x000e680000000200 */
[----:B------:R-:W1:Y:S04]  /*8080*/  LDSM.16.M88.4 R28, [R208+0x8000] ;  /* 0x00800000d01c783b */ /* 0x000e680000000200 */
[----:B------:R-:W1:Y:S04]  /*8090*/  LDSM.16.M88.4 R20, [R210] ;  /* 0x00000000d214783b */ /* 0x000e680000000200 */
[----:B------:R-:W-:Y:S04]  /*80a0*/  LDSM.16.M88.4 R4, [R212+0x2000] ;  /* 0x00200000d404783b */ /* 0x000fe80000000200 */
[----:B------:R-:W1:Y:S04]  /*80b0*/  LDSM.16.M88.4 R32, [R222] ;  /* 0x00000000de20783b */ /* 0x000e680000000200 */
[----:B------:R-:W1:Y:S01]  /*80c0*/  LDSM.16.M88.4 R136, [R219] ;  /* 0x00000000db88783b */ /* 0x000e620000000200 */
[----:B------:R-:W2:Y:S01]  /*80d0*/  S2R R15, SR_TID.X ;  /* 0x00000000000f7919 */ /* 0x000ea20000002100 */
[----:B------:R-:W-:Y:S01]  /*80e0*/  UIADD3 UR39, UR34, -0x3, URZ ;  /* 0xfffffffd22277890 */ /* 0x000fe2000fffe03f */
[----:B------:R-:W-:Y:S01]  /*80f0*/  IMAD.U32 R2, RZ, RZ, UR33 ;  /* 0x00000021ff027e24 */ /* 0x000fe2000f8e00ff */
[----:B------:R-:W0:Y:S01]  /*8100*/  LDGDEPBAR ;  /* 0x00000000000079af */ /* 0x000e220000000000 */
[C---:B-1----:R-:W-:Y:S06]  /*8110*/  HMMA.16816.F32 R172, R16.reuse, R24, RZ ;  /* 0x0000001810ac723c */ /* 0x042fec00000018ff */
[C---:B------:R-:W-:Y:S06]  /*8120*/  HMMA.16816.F32 R180, R16.reuse, R28, RZ ;  /* 0x0000001c10b4723c */ /* 0x040fec00000018ff */
[C---:B------:R-:W-:Y:S06]  /*8130*/  HMMA.16816.F32 R176, R16.reuse, R30, RZ ;  /* 0x0000001e10b0723c */ /* 0x040fec00000018ff */
[----:B------:R-:W-:Y:S01]  /*8140*/  HMMA.16816.F32 R132, R16, R26, RZ ;  /* 0x0000001a1084723c */ /* 0x000fe200000018ff */
[----:B------:R-:W1:Y:S05]  /*8150*/  LDSM.16.M88.4 R16, [R212] ;  /* 0x00000000d410783b */ /* 0x000e6a0000000200 */
[----:B------:R-:W-:Y:S06]  /*8160*/  HMMA.16816.F32 R192, R20, R28, RZ ;  /* 0x0000001c14c0723c */ /* 0x000fec00000018ff */
[----:B------:R-:W-:Y:S06]  /*8170*/  HMMA.16816.F32 R188, R4, R32, R172 ;  /* 0x0000002004bc723c */ /* 0x000fec00000018ac */
[C---:B------:R-:W-:Y:S06]  /*8180*/  HMMA.16816.F32 R232, R20.reuse, R24, RZ ;  /* 0x0000001814e8723c */ /* 0x040fec00000018ff */
[----:B------:R-:W-:Y:S01]  /*8190*/  HMMA.16816.F32 R200, R20, R26, RZ ;  /* 0x0000001a14c8723c */ /* 0x000fe200000018ff */
[----:B------:R-:W-:Y:S05]  /*81a0*/  LDSM.16.M88.4 R24, [R216+0x8000] ;  /* 0x00800000d818783b */ /* 0x000fea0000000200 */
[C---:B------:R-:W-:Y:S06]  /*81b0*/  HMMA.16816.F32 R196, R4.reuse, R136, R180 ;  /* 0x0000008804c4723c */ /* 0x040fec00000018b4 */
[C---:B------:R-:W-:Y:S06]  /*81c0*/  HMMA.16816.F32 R184, R4.reuse, R138, R176 ;  /* 0x0000008a04b8723c */ /* 0x040fec00000018b0 */
[----:B------:R-:W-:Y:S01]  /*81d0*/  HMMA.16816.F32 R172, R4, R34, R132 ;  /* 0x0000002204ac723c */ /* 0x000fe20000001884 */
[----:B------:R-:W1:Y:S04]  /*81e0*/  LDSM.16.M88.4 R4, [R218+0x2000] ;  /* 0x00200000da04783b */ /* 0x000e680000000200 */
[----:B------:R-:W-:Y:S01]  /*81f0*/  LDSM.16.M88.4 R132, [R216+0x8800] ;  /* 0x00880000d884783b */ /* 0x000fe20000000200 */
[----:B------:R-:W-:Y:S03]  /*8200*/  HMMA.16816.F32 R204, R20, R30, RZ ;  /* 0x0000001e14cc723c */ /* 0x000fe600000018ff */
[----:B------:R-:W1:Y:S03]  /*8210*/  LDSM.16.M88.4 R20, [R218] ;  /* 0x00000000da14783b */ /* 0x000e660000000200 */
[C---:B-1----:R-:W-:Y:S06]  /*8220*/  HMMA.16816.F32 R28, R16.reuse, R136, R192 ;  /* 0x00000088101c723c */ /* 0x042fec00000018c0 */
[C---:B------:R-:W-:Y:S06]  /*8230*/  HMMA.16816.F32 R180, R16.reuse, R34, R200 ;  /* 0x0000002210b4723c */ /* 0x040fec00000018c8 */
[C---:B------:R-:W-:Y:S01]  /*8240*/  HMMA.16816.F32 R176, R16.reuse, R32, R232 ;  /* 0x0000002010b0723c */ /* 0x040fe200000018e8 */
[----:B------:R-:W-:Y:S05]  /*8250*/  LDSM.16.M88.4 R32, [R215] ;  /* 0x00000000d720783b */ /* 0x000fea0000000200 */
[----:B------:R-:W-:Y:S01]  /*8260*/  HMMA.16816.F32 R136, R16, R138, R204 ;  /* 0x0000008a1088723c */ /* 0x000fe200000018cc */
[----:B------:R-:W1:Y:S05]  /*8270*/  LDSM.16.M88.4 R16, [R217+0x2000] ;  /* 0x00200000d910783b */ /* 0x000e6a0000000200 */
[-C--:B------:R-:W-:Y:S06]  /*8280*/  HMMA.16816.F32 R200, R4, R24.reuse, R196 ;  /* 0x0000001804c8723c */ /* 0x080fec00000018c4 */
[----:B------:R-:W-:Y:S01]  /*8290*/  HMMA.16816.F32 R196, R20, R24, R28 ;  /* 0x0000001814c4723c */ /* 0x000fe2000000181c */
[----:B------:R-:W1:Y:S05]  /*82a0*/  LDSM.16.M88.4 R28, [R215+0x800] ;  /* 0x00080000d71c783b */ /* 0x000e6a0000000200 */
[C---:B------:R-:W-:Y:S06]  /*82b0*/  HMMA.16816.F32 R204, R4.reuse, R132, R188 ;  /* 0x0000008404cc723c */ /* 0x040fec00000018bc */
[C---:B------:R-:W-:Y:S06]  /*82c0*/  HMMA.16816.F32 R192, R4.reuse, R26, R184 ;  /* 0x0000001a04c0723c */ /* 0x040fec00000018b8 */
[----:B------:R-:W-:Y:S01]  /*82d0*/  HMMA.16816.F32 R188, R4, R134, R172 ;  /* 0x0000008604bc723c */ /* 0x000fe200000018ac */
[----:B------:R-:W-:Y:S05]  /*82e0*/  LDSM.16.M88.4 R4, [R210+0x6000] ;  /* 0x00600000d204783b */ /* 0x000fea0000000200 */
[C---:B------:R-:W-:Y:S01]  /*82f0*/  HMMA.16816.F32 R184, R20.reuse, R26, R136 ;  /* 0x0000001a14b8723c */ /* 0x040fe20000001888 */
[----:B------:R-:W1:Y:S05]  /*8300*/  LDSM.16.M88.4 R24, [R217] ;  /* 0x00000000d918783b */ /* 0x000e6a0000000200 */
[C---:B------:R-:W-:Y:S06]  /*8310*/  HMMA.16816.F32 R176, R20.reuse, R132, R176 ;  /* 0x0000008414b0723c */ /* 0x040fec00000018b0 */
[----:B------:R-:W-:Y:S01]  /*8320*/  HMMA.16816.F32 R172, R20, R134, R180 ;  /* 0x0000008614ac723c */ /* 0x000fe200000018b4 */
[----:B------:R-:W2:Y:S04]  /*8330*/  LDSM.16.M88.4 R20, [R208+0x9000] ;  /* 0x00900000d014783b */ /* 0x000ea80000000200 */
[----:B------:R-:W2:Y:S01]  /*8340*/  LDSM.16.M88.4 R132, [R208+0x9800] ;  /* 0x00980000d084783b */ /* 0x000ea20000000200 */
[C---:B-1----:R-:W-:Y:S06]  /*8350*/  HMMA.16816.F32 R136, R16.reuse, R32, R200 ;  /* 0x000000201088723c */ /* 0x042fec00000018c8 */
[C---:B------:R-:W-:Y:S06]  /*8360*/  HMMA.16816.F32 R180, R16.reuse, R34, R192 ;  /* 0x0000002210b4723c */ /* 0x040fec00000018c0 */
[C---:B------:R-:W-:Y:S06]  /*8370*/  HMMA.16816.F32 R192, R16.reuse, R28, R204 ;  /* 0x0000001c10c0723c */ /* 0x040fec00000018cc */
[----:B------:R-:W-:Y:S01]  /*8380*/  HMMA.16816.F32 R188, R16, R30, R188 ;  /* 0x0000001e10bc723c */ /* 0x000fe200000018bc */
[----:B------:R-:W1:Y:S05]  /*8390*/  LDSM.16.M88.4 R16, [R210+0x4000] ;  /* 0x00400000d210783b */ /* 0x000e6a0000000200 */
[C---:B------:R-:W-:Y:S06]  /*83a0*/  HMMA.16816.F32 R204, R24.reuse, R32, R196 ;  /* 0x0000002018cc723c */ /* 0x040fec00000018c4 */
[C---:B------:R-:W-:Y:S06]  /*83b0*/  HMMA.16816.F32 R200, R24.reuse, R34, R184 ;  /* 0x0000002218c8723c */ /* 0x040fec00000018b8 */
[C---:B------:R-:W-:Y:S06]  /*83c0*/  HMMA.16816.F32 R196, R24.reuse, R28, R176 ;  /* 0x0000001c18c4723c */ /* 0x040fec00000018b0 */
[----:B------:R-:W-:Y:S01]  /*83d0*/  HMMA.16816.F32 R184, R24, R30, R172 ;  /* 0x0000001e18b8723c */ /* 0x000fe200000018ac */
[----:B------:R-:W-:Y:S04]  /*83e0*/  LDSM.16.M88.4 R24, [R221] ;  /* 0x00000000dd18783b */ /* 0x000fe80000000200 */
[----:B------:R-:W-:Y:S01]  /*83f0*/  LDSM.16.M88.4 R28, [R220] ;  /* 0x00000000dc1c783b */ /* 0x000fe20000000200 */
[C---:B--2---:R-:W-:Y:S06]  /*8400*/  HMMA.16816.F32 R176, R4.reuse, R20, R136 ;  /* 0x0000001404b0723c */ /* 0x044fec0000001888 */
[C---:B------:R-:W-:Y:S06]  /*8410*/  HMMA.16816.F32 R172, R4.reuse, R22, R180 ;  /* 0x0000001604ac723c */ /* 0x040fec00000018b4 */
[C---:B------:R-:W-:Y:S06]  /*8420*/  HMMA.16816.F32 R32, R4.reuse, R132, R192 ;  /* 0x000000840420723c */ /* 0x040fec00000018c0 */
[----:B------:R-:W-:Y:S01]  /*8430*/  HMMA.16816.F32 R136, R4, R134, R188 ;  /* 0x000000860488723c */ /* 0x000fe200000018bc */
[----:B------:R-:W2:Y:S05]  /*8440*/  LDSM.16.M88.4 R4, [R212+0x6000] ;  /* 0x00600000d404783b */ /* 0x000eaa0000000200 */
[C---:B-1----:R-:W-:Y:S06]  /*8450*/  HMMA.16816.F32 R204, R16.reuse, R20, R204 ;  /* 0x0000001410cc723c */ /* 0x042fec00000018cc */
[C---:B------:R-:W-:Y:S01]  /*8460*/  HMMA.16816.F32 R192, R16.reuse, R22, R200 ;  /* 0x0000001610c0723c */ /* 0x040fe200000018c8 */
        /* <DEDUP_REMOVED lines=9> */
[----:B------:R-:W-:Y:S01]  /*8500*/  HMMA.16816.F32 R136, R4, R30, R136 ;  /* 0x0000001e0488723c */ /* 0x000fe20000001888 */
[----:B------:R-:W2:Y:S05]  /*8510*/  LDSM.16.M88.4 R4, [R218+0x6000] ;  /* 0x00600000da04783b */ /* 0x000eaa0000000200 */
[C---:B-1----:R-:W-:Y:S06]  /*8520*/  HMMA.16816.F32 R200, R20.reuse, R24, R204 ;  /* 0x0000001814c8723c */ /* 0x042fec00000018cc */
[C---:B------:R-:W-:Y:S01]  /*8530*/  HMMA.16816.F32 R176, R20.reuse, R26, R192 ;  /* 0x0000001a14b0723c */ /* 0x040fe200000018c0 */
[----:B------:R-:W-:Y:S05]  /*8540*/  LDSM.16.M88.4 R24, [R217+0x4000] ;  /* 0x00400000d918783b */ /* 0x000fea0000000200 */
[C---:B------:R-:W-:Y:S06]  /*8550*/  HMMA.16816.F32 R196, R20.reuse, R28, R196 ;  /* 0x0000001c14c4723c */ /* 0x040fec00000018c4 */
[----:B------:R-:W-:Y:S01]  /*8560*/  HMMA.16816.F32 R188, R20, R30, R188 ;  /* 0x0000001e14bc723c */ /* 0x000fe200000018bc */
[----:B------:R-:W1:Y:S04]  /*8570*/  LDSM.16.M88.4 R28, [R215+0x1000] ;  /* 0x00100000d71c783b */ /* 0x000e680000000200 */
[----:B------:R-:W3:Y:S01]  /*8580*/  LDSM.16.M88.4 R20, [R217+0x6000] ;  /* 0x00600000d914783b */ /* 0x000ee20000000200 */
[C---:B--2---:R-:W-:Y:S06]  /*8590*/  HMMA.16816.F32 R192, R4.reuse, R32, R184 ;  /* 0x0000002004c0723c */ /* 0x044fec00000018b8 */
[C---:B------:R-:W-:Y:S06]  /*85a0*/  HMMA.16816.F32 R180, R4.reuse, R34, R180 ;  /* 0x0000002204b4723c */ /* 0x040fec00000018b4 */
[C---:B------:R-:W-:Y:S06]  /*85b0*/  HMMA.16816.F32 R204, R4.reuse, R132, R172 ;  /* 0x0000008404cc723c */ /* 0x040fec00000018ac */
[----:B------:R-:W-:Y:S06]  /*85c0*/  HMMA.16816.F32 R232, R4, R134, R136 ;  /* 0x0000008604e8723c */ /* 0x000fec0000001888 */
[C---:B------:R-:W-:Y:S06]  /*85d0*/  HMMA.16816.F32 R4, R16.reuse, R34, R176 ;  /* 0x000000221004723c */ /* 0x040fec00000018b0 */
[C---:B------:R-:W-:Y:S01]  /*85e0*/  HMMA.16816.F32 R136, R16.reuse, R32, R200 ;  /* 0x000000201088723c */ /* 0x040fe200000018c8 */
[----:B------:R-:W2:Y:S01]  /*85f0*/  LDSM.16.M88.4 R32, [R215+0x1800] ;  /* 0x00180000d720783b */ /* 0x000ea20000000200 */
[----:B------:R-:W-:Y:S01]  /*8600*/  IMAD.SHL.U32 R15, R15, 0x2, RZ ;  /* 0x000000020f0f7824 */ /* 0x000fe200078e00ff */
[----:B------:R-:W-:Y:S01]  /*8610*/  LOP3.LUT R2, R237, UR39, R2, 0x96, !PT ;  /* 0x00000027ed027c12 */ /* 0x000fe2000f8e9602 */
[----:B------:R-:W-:Y:S01]  /*8620*/  IMAD.U32 R3, RZ, RZ, UR39 ;  /* 0x00000027ff037e24 */ /* 0x000fe2000f8e00ff */
[----:B------:R-:W-:Y:S01]  /*8630*/  UISETP.NE.AND UP0, UPT, UR34, 0x3, UPT ;  /* 0x000000032200788c */ /* 0x000fe2000bf05270 */
[C---:B------:R-:W-:Y:S06]  /*8640*/  HMMA.16816.F32 R172, R16.reuse, R132, R196 ;  /* 0x0000008410ac723c */ /* 0x040fec00000018c4 */
[----:B------:R-:W-:Y:S01]  /*8650*/  HMMA.16816.F32 R184, R16, R134, R188 ;  /* 0x0000008610b8723c */ /* 0x000fe200000018bc */
[----:B------:R-:W-:-:S05]  /*8660*/  DEPBAR.LE SB0, 0x0 ;  /* 0x000080000000791a */ /* 0x000fca0000000000 */
[----:B-1----:R-:W-:Y:S01]  /*8670*/  HMMA.16816.F32 R16, R24, R30, R4 ;  /* 0x0000001e1810723c */ /* 0x002fe20000001804 */
[----:B------:R-:W-:-:S05]  /*8680*/  LOP3.LUT R15, R15, 0x6, RZ, 0xc0, !PT ;  /* 0x000000060f0f7812 */ /* 0x000fca00078ec0ff */
[----:B------:R-:W-:Y:S01]  /*8690*/  HMMA.16816.F32 R132, R24, R28, R136 ;  /* 0x0000001c1884723c */ /* 0x000fe20000001888 */
[----:B------:R-:W-:-:S04]  /*86a0*/  IMAD.WIDE.U32 R4, R2, -0x326172a9, RZ ;  /* 0xcd9e8d5702047825 */ /* 0x000fc800078e00ff */
[----:B------:R-:W-:Y:S01]  /*86b0*/  IMAD R2, R3, 0x20, R15 ;  /* 0x0000002003027824 */ /* 0x000fe200078e020f */
[----:B---3--:R-:W-:Y:S01]  /*86c0*/  HMMA.16816.F32 R176, R20, R28, R192 ;  /* 0x0000001c14b0723c */ /* 0x008fe200000018c0 */
[----:B------:R-:W-:-:S04]  /*86d0*/  IMAD.WIDE.U32 R6, R9, -0x326172a9, RZ ;  /* 0xcd9e8d5709067825 */ /* 0x000fc800078e00ff */
[----:B------:R-:W-:Y:S01]  /*86e0*/  VIADD R3, R2, 0x8 ;  /* 0x0000000802037836 */ /* 0x000fe20000000000 */
[----:B------:R-:W-:Y:S01]  /*86f0*/  HMMA.16816.F32 R188, R20, R30, R180 ;  /* 0x0000001e14bc723c */ /* 0x000fe200000018b4 */
[----:B----4-:R-:W-:-:S05]  /*8700*/  LOP3.LUT R8, R7, R251, RZ, 0x3c, !PT ;  /* 0x000000fb07087212 */ /* 0x010fca00078e3cff */
[----:B--2---:R-:W-:Y:S01]  /*8710*/  HMMA.16816.F32 R28, R24, R32, R172 ;  /* 0x00000020181c723c */ /* 0x004fe200000018ac */
[C---:B------:R-:W-:Y:S01]  /*8720*/  VIADD R7, R2.reuse, 0x9 ;  /* 0x0000000902077836 */ /* 0x040fe20000000000 */
[----:B------:R-:W-:Y:S01]  /*8730*/  BAR.SYNC.DEFER_BLOCKING 0x0 ;  /* 0x0000000000007b1d */ /* 0x000fe20000010000 */
[----:B------:R-:W-:Y:S02]  /*8740*/  ISETP.GE.AND P4, PT, R3, R11, PT ;  /* 0x0000000b0300720c */ /* 0x000fe40003f86270 */
[----:B------:R-:W-:Y:S01]  /*8750*/  LOP3.LUT R136, R5, UR20, R6, 0x96, !PT ;  /* 0x0000001405887c12 */ /* 0x000fe2000f8e9606 */
[----:B------:R-:W-:Y:S01]  /*8760*/  VIADD R6, R2, 0x1 ;  /* 0x0000000102067836 */ /* 0x000fe20000000000 */
[----:B------:R-:W-:Y:S02]  /*8770*/  FSEL R139, R18, -INF , !P4 ;  /* 0xff800000128b7808 */ /* 0x000fe40006000000 */
[-C--:B------:R-:W-:Y:S02]  /*8780*/  ISETP.GE.AND P1, PT, R3, R10.reuse, PT ;  /* 0x0000000a0300720c */ /* 0x080fe40003f26270 */
[----:B------:R-:W-:-:S02]  /*8790*/  ISETP.GE.AND P5, PT, R7, R10, PT ;  /* 0x0000000a0700720c */ /* 0x000fc40003fa6270 */
[-C--:B------:R-:W-:Y:S01]  /*87a0*/  ISETP.GE.AND P4, PT, R7, R11.reuse, PT ;  /* 0x0000000b0700720c */ /* 0x080fe20003f86270 */
[----:B------:R-:W-:Y:S01]  /*87b0*/  HMMA.16816.F32 R180, R20, R32, R204 ;  /* 0x0000002014b4723c */ /* 0x000fe200000018cc */
        /* <DEDUP_REMOVED lines=8> */
[-C--:B------:R-:W-:Y:S01]  /*8840*/  HMMA.16816.F32 R16, R24, R34.reuse, R184 ;  /* 0x000000221810723c */ /* 0x080fe200000018b8 */
[----:B------:R-:W-:Y:S02]  /*8850*/  FSEL R33, R177, -INF , !P0 ;  /* 0xff800000b1217808 */ /* 0x000fe40004000000 */
[C---:B------:R-:W-:Y:S02]  /*8860*/  ISETP.GE.AND P1, PT, R3.reuse, R12, PT ;  /* 0x0000000c0300720c */ /* 0x040fe40003f26270 */
[----:B------:R-:W-:Y:S02]  /*8870*/  ISETP.GE.AND P5, PT, R3, R13, PT ;  /* 0x0000000d0300720c */ /* 0x000fe40003fa6270 */
[----:B------:R-:W-:Y:S01]  /*8880*/  FSEL R26, R135, -INF , !P2 ;  /* 0xff800000871a7808 */ /* 0x000fe20005000000 */
[----:B------:R-:W-:Y:S01]  /*8890*/  HMMA.16816.F32 R184, R20, R34, R232 ;  /* 0x0000002214b8723c */ /* 0x000fe200000018e8 */
[C---:B------:R-:W-:Y:S01]  /*88a0*/  ISETP.GE.AND P2, PT, R2.reuse, R11, PT ;  /* 0x0000000b0200720c */ /* 0x040fe20003f46270 */
[----:B------:R-:W-:Y:S01]  /*88b0*/  VIADD R3, R2, 0x11 ;  /* 0x0000001102037836 */ /* 0x000fe20000000000 */
[----:B------:R-:W-:-:S02]  /*88c0*/  ISETP.GE.AND P0, PT, R6, R10, PT ;  /* 0x0000000a0600720c */ /* 0x000fc40003f06270 */
[----:B------:R-:W-:Y:S02]  /*88d0*/  FSEL R172, R179, -INF , !P3 ;  /* 0xff800000b3ac7808 */ /* 0x000fe40005800000 */
[----:B------:R-:W-:Y:S02]  /*88e0*/  ISETP.GE.AND P3, PT, R6, R11, PT ;  /* 0x0000000b0600720c */ /* 0x000fe40003f66270 */
[----:B------:R-:W-:Y:S02]  /*88f0*/  FSEL R20, R134, -INF , !P2 ;  /* 0xff80000086147808 */ /* 0x000fe40005000000 */
[----:B------:R-:W-:Y:S02]  /*8900*/  FSEL R200, R28, -INF , !P0 ;  /* 0xff8000001cc87808 */ /* 0x000fe40004000000 */
[-C--:B------:R-:W-:Y:S02]  /*8910*/  ISETP.GE.AND P2, PT, R2, R12.reuse, PT ;  /* 0x0000000c0200720c */ /* 0x080fe40003f46270 */
[----:B------:R-:W-:-:S02]  /*8920*/  ISETP.GE.AND P0, PT, R7, R12, PT ;  /* 0x0000000c0700720c */ /* 0x000fc40003f06270 */
[----:B------:R-:W-:Y:S02]  /*8930*/  FSEL R202, R30, -INF , !P3 ;  /* 0xff8000001eca7808 */ /* 0x000fe40005800000 */
[C---:B------:R-:W-:Y:S02]  /*8940*/  ISETP.GE.AND P3, PT, R3.reuse, R11, PT ;  /* 0x0000000b0300720c */ /* 0x040fe40003f66270 */
[----:B------:R-:W-:Y:S02]  /*8950*/  FSEL R27, R188, -INF , !P1 ;  /* 0xff800000bc1b7808 */ /* 0x000fe40004800000 */
[----:B------:R-:W-:Y:S02]  /*8960*/  FSEL R21, R176, -INF , !P2 ;  /* 0xff800000b0157808 */ /* 0x000fe40005000000 */
[----:B------:R-:W-:Y:S02]  /*8970*/  ISETP.GE.AND P4, PT, R3, R10, PT ;  /* 0x0000000a0300720c */ /* 0x000fe40003f86270 */
[----:B------:R-:W-:-:S02]  /*8980*/  FSEL R28, R189, -INF , !P0 ;  /* 0xff800000bd1c7808 */ /* 0x000fc40004000000 */
[C---:B------:R-:W-:Y:S02]  /*8990*/  ISETP.GE.AND P1, PT, R3.reuse, R12, PT ;  /* 0x0000000c0300720c */ /* 0x040fe40003f26270 */
[-C--:B------:R-:W-:Y:S01]  /*89a0*/  ISETP.GE.AND P2, PT, R3, R13.reuse, PT ;  /* 0x0000000d0300720c */ /* 0x080fe20003f46270 */
[C---:B------:R-:W-:Y:S01]  /*89b0*/  VIADD R3, R2.reuse, 0x18 ;  /* 0x0000001802037836 */ /* 0x040fe20000000000 */
[----:B------:R-:W-:Y:S02]  /*89c0*/  FSEL R201, R31, -INF , !P3 ;  /* 0xff8000001fc97808 */ /* 0x000fe40005800000 */
[C---:B------:R-:W-:Y:S02]  /*89d0*/  ISETP.GE.AND P0, PT, R2.reuse, R13, PT ;  /* 0x0000000d0200720c */ /* 0x040fe40003f06270 */
[----:B------:R-:W-:Y:S02]  /*89e0*/  FSEL R25, R133, -INF , !P6 ;  /* 0xff80000085197808 */ /* 0x000fe40007000000 */
[----:B------:R-:W-:-:S02]  /*89f0*/  ISETP.GE.AND P3, PT, R2, R10, PT ;  /* 0x0000000a0200720c */ /* 0x000fc40003f66270 */
[----:B------:R-:W-:Y:S02]  /*8a00*/  ISETP.GE.AND P6, PT, R6, R12, PT ;  /* 0x0000000c0600720c */ /* 0x000fe40003fc6270 */
[----:B------:R-:W-:Y:S02]  /*8a10*/  FSEL R23, R178, -INF , !P0 ;  /* 0xff800000b2177808 */ /* 0x000fe40004000000 */
[----:B------:R-:W-:Y:S02]  /*8a20*/  FSEL R24, R132, -INF , !P3 ;  /* 0xff80000084187808 */ /* 0x000fe40005800000 */
[----:B------:R-:W-:Y:S02]  /*8a30*/  ISETP.GE.AND P0, PT, R3, R11, PT ;  /* 0x0000000b0300720c */ /* 0x000fe40003f06270 */
[----:B------:R-:W-:Y:S01]  /*8a40*/  ISETP.GE.AND P3, PT, R6, R13, PT ;  /* 0x0000000d0600720c */ /* 0x000fe20003f66270 */
[----:B------:R-:W-:Y:S01]  /*8a50*/  VIADD R6, R2, 0x19 ;  /* 0x0000001902067836 */ /* 0x000fe20000000000 */
[----:B------:R-:W-:-:S02]  /*8a60*/  FSEL R197, R180, -INF , !P6 ;  /* 0xff800000b4c57808 */ /* 0x000fc40007000000 */
[C---:B------:R-:W-:Y:S02]  /*8a70*/  ISETP.GE.AND P6, PT, R3.reuse, R10, PT ;  /* 0x0000000a0300720c */ /* 0x040fe40003fc6270 */
[----:B------:R-:W-:Y:S02]  /*8a80*/  FSEL R195, R18, -INF , !P0 ;  /* 0xff80000012c37808 */ /* 0x000fe40004000000 */
[----:B------:R-:W-:Y:S02]  /*8a90*/  ISETP.GE.AND P0, PT, R3, R12, PT ;  /* 0x0000000c0300720c */ /* 0x000fe40003f06270 */
[----:B------:R-:W-:Y:S02]  /*8aa0*/  FSEL R193, R16, -INF , !P6 ;  /* 0xff80000010c17808 */ /* 0x000fe40007000000 */
[----:B------:R-:W-:Y:S02]  /*8ab0*/  ISETP.GE.AND P6, PT, R6, R10, PT ;  /* 0x0000000a0600720c */ /* 0x000fe40003fc6270 */
[----:B------:R-:W-:-:S02]  /*8ac0*/  FSEL R196, R184, -INF , !P0 ;  /* 0xff800000b8c47808 */ /* 0x000fc40004000000 */
[----:B------:R-:W-:Y:S02]  /*8ad0*/  FSEL R199, R29, -INF , !P4 ;  /* 0xff8000001dc77808 */ /* 0x000fe40006000000 */
[----:B------:R-:W-:Y:S02]  /*8ae0*/  PLOP3.LUT P0, PT, PT, PT, UP0, 0x80, 0x0 ;  /* 0x000000000000781c */ /* 0x000fe40003f0f008 */
[----:B------:R-:W-:Y:S02]  /*8af0*/  ISETP.GE.AND P4, PT, R7, R13, PT ;  /* 0x0000000d0700720c */ /* 0x000fe40003f86270 */
[----:B------:R-:W-:Y:S02]  /*8b00*/  FSEL R192, R17, -INF , !P6 ;  /* 0xff80000011c07808 */ /* 0x000fe40007000000 */
[----:B------:R-:W-:Y:S02]  /*8b10*/  ISETP.GE.AND P6, PT, R6, R11, PT ;  /* 0x0000000b0600720c */ /* 0x000fe40003fc6270 */
[----:B-----5:R-:W-:-:S02]  /*8b20*/  LOP3.LUT R2, R5, UR20, R240, 0x96, !PT ;  /* 0x0000001405027c12 */ /* 0x020fc4000f8e96f0 */
[----:B------:R-:W-:Y:S02]  /*8b30*/  LOP3.LUT R7, R239, UR18, R4, 0x96, !PT ;  /* 0x00000012ef077c12 */ /* 0x000fe4000f8e9604 */
[----:B------:R-:W-:Y:S01]  /*8b40*/  FSEL R198, R181, -INF , !P1 ;  /* 0xff800000b5c67808 */ /* 0x000fe20004800000 */
[----:B------:R-:W-:Y:S01]  /*8b50*/  IMAD.WIDE.U32 R16, R8, -0x2daee0ad, RZ ;  /* 0xd2511f5308107825 */ /* 0x000fe200078e00ff */
[----:B------:R-:W-:Y:S02]  /*8b60*/  ISETP.GE.AND P1, PT, R3, R13, PT ;  /* 0x0000000d0300720c */ /* 0x000fe40003f26270 */
[----:B------:R-:W-:Y:S01]  /*8b70*/  FSEL R194, R19, -INF , !P6 ;  /* 0xff80000013c27808 */ /* 0x000fe20007000000 */
[----:B------:R-:W-:-:S04]  /*8b80*/  IMAD.WIDE.U32 R2, R2, -0x2daee0ad, RZ ;  /* 0xd2511f5302027825 */ /* 0x000fc800078e00ff */
[----:B------:R-:W-:Y:S01]  /*8b90*/  IMAD.WIDE.U32 R18, R7, -0x2daee0ad, RZ ;  /* 0xd2511f5307127825 */ /* 0x000fe200078e00ff */
[----:B------:R-:W-:Y:S02]  /*8ba0*/  LOP3.LUT R15, R3, UR17, R242, 0x96, !PT ;  /* 0x00000011030f7c12 */ /* 0x000fe4000f8e96f2 */
[----:B------:R-:W-:Y:S02]  /*8bb0*/  LOP3.LUT R14, R17, UR19, R236, 0x96, !PT ;  /* 0x00000013110e7c12 */ /* 0x000fe4000f8e96ec */
[----:B------:R-:W-:Y:S02]  /*8bc0*/  LOP3.LUT R22, R19, UR15, R2, 0x96, !PT ;  /* 0x0000000f13167c12 */ /* 0x000fe4000f8e9602 */
[----:B------:R-:W-:Y:S01]  /*8bd0*/  ISETP.GE.AND P6, PT, R6, R12, PT ;  /* 0x0000000c0600720c */ /* 0x000fe20003fc6270 */
[----:B------:R-:W-:-:S12]  /*8be0*/  @!P0 BRA `(.L_x_1116) ;  /* 0x0000000000688947 */ /* 0x000fd80003800000 */
        /* <DEDUP_REMOVED lines=26> */
.L_x_1116:
[----:B------:R-:W-:Y:S01]  /*8d90*/  ISETP.GE.AND P0, PT, R6, R13, PT ;  /* 0x0000000d0600720c */ /* 0x000fe20003f06270 */
[----:B------:R-:W-:Y:S01]  /*8da0*/  IMAD.WIDE.U32 R6, R136, -0x2daee0ad, RZ ;  /* 0xd2511f5388067825 */ /* 0x000fe200078e00ff */
[----:B------:R-:W-:Y:S01]  /*8db0*/  FMNMX.FTZ R17, R231, R24, !PT ;  /* 0x00000018e7117209 */ /* 0x000fe20007810000 */
[----:B------:R-:W-:Y:S01]  /*8dc0*/  UISETP.GE.AND UP0, UPT, UR34, 0x4, UPT ;  /* 0x000000042200788c */ /* 0x000fe2000bf06270 */
[----:B------:R-:W-:Y:S01]  /*8dd0*/  FSEL R180, R185, -INF , !P6 ;  /* 0xff800000b9b47808 */ /* 0x000fe20007000000 */
[----:B-1----:R-:W-:Y:S01]  /*8de0*/  IMAD.WIDE.U32 R2, R14, -0x326172a9, RZ ;  /* 0xcd9e8d570e027825 */ /* 0x002fe200078e00ff */
[----:B------:R-:W-:Y:S02]  /*8df0*/  LOP3.LUT R16, R7, UR17, R16, 0x96, !PT ;  /* 0x0000001107107c12 */ /* 0x000fe4000f8e9610 */
[----:B------:R-:W-:Y:S01]  /*8e00*/  FSEL R132, R182, -INF , !P3 ;  /* 0xff800000b6847808 */ /* 0x000fe20005800000 */
[----:B------:R-:W-:Y:S01]  /*8e10*/  IMAD.WIDE.U32 R14, R15, -0x326172a9, RZ ;  /* 0xcd9e8d570f0e7825 */ /* 0x000fe200078e00ff */
[----:B------:R-:W-:-:S02]  /*8e20*/  LOP3.LUT R4, R3, UR18, R4, 0x96, !PT ;  /* 0x0000001203047c12 */ /* 0x000fc4000f8e9604 */
[----:B------:R-:W-:Y:S01]  /*8e30*/  FMNMX.FTZ R3, R25, R17, !PT ;  /* 0x0000001119037209 */ /* 0x000fe20007810000 */
[----:B------:R-:W-:Y:S01]  /*8e40*/  IMAD.WIDE.U32 R34, R16, -0x326172a9, RZ ;  /* 0xcd9e8d5710227825 */ /* 0x000fe200078e00ff */
[----:B------:R-:W-:Y:S02]  /*8e50*/  LOP3.LUT R5, R15, UR16, R238, 0x96, !PT ;  /* 0x000000100f057c12 */ /* 0x000fe4000f8e96ee */
[----:B------:R-:W-:Y:S01]  /*8e60*/  FMNMX.FTZ R3, R138, R3, !PT ;  /* 0x000000038a037209 */ /* 0x000fe20007810000 */
[----:B------:R-:W-:Y:S01]  /*8e70*/  IMAD.WIDE.U32 R8, R22, -0x326172a9, RZ ;  /* 0xcd9e8d5716087825 */ /* 0x000fe200078e00ff */
[----:B------:R-:W-:Y:S02]  /*8e80*/  FSEL R183, R183, -INF , !P2 ;  /* 0xff800000b7b77808 */ /* 0x000fe40005000000 */
[----:B------:R-:W-:Y:S01]  /*8e90*/  FSEL R182, R186, -INF , !P1 ;  /* 0xff800000bab67808 */ /* 0x000fe20004800000 */
[----:B------:R-:W-:Y:S01]  /*8ea0*/  IMAD.WIDE.U32 R16, R5, -0x2daee0ad, RZ ;  /* 0xd2511f5305107825 */ /* 0x000fe200078e00ff */
[----:B------:R-:W-:-:S02]  /*8eb0*/  LOP3.LUT R5, R35, UR16, R2, 0x96, !PT ;  /* 0x0000001023057c12 */ /* 0x000fc4000f8e9602 */
[----:B------:R-:W-:Y:S01]  /*8ec0*/  FMNMX.FTZ R2, R137, R3, !PT ;  /* 0x0000000389027209 */ /* 0x000fe20007810000 */
[----:B------:R-:W-:Y:S01]  /*8ed0*/  IMAD.WIDE.U32 R30, R4, -0x2daee0ad, RZ ;  /* 0xd2511f53041e7825 */ /* 0x000fe200078e00ff */
[----:B------:R-:W-:Y:S02]  /*8ee0*/  LOP3.LUT R14, R9, UR14, R14, 0x96, !PT ;  /* 0x0000000e090e7c12 */ /* 0x000fe4000f8e960e */
[----:B------:R-:W-:Y:S02]  /*8ef0*/  FMNMX.FTZ R2, R200, R2, !PT ;  /* 0x00000002c8027209 */ /* 0x000fe40007810000 */
[----:B------:R-:W-:Y:S01]  /*8f00*/  LOP3.LUT R6, R31, UR15, R6, 0x96, !PT ;  /* 0x0000000f1f067c12 */ /* 0x000fe2000f8e9606 */
[----:B------:R-:W-:Y:S01]  /*8f10*/  IMAD.WIDE.U32 R174, R14, -0x2daee0ad, RZ ;  /* 0xd2511f530eae7825 */ /* 0x000fe200078e00ff */
[----:B------:R-:W-:Y:S02]  /*8f20*/  FMNMX.FTZ R2, R199, R2, !PT ;  /* 0x00000002c7027209 */ /* 0x000fe40007810000 */
[----:B------:R-:W-:Y:S01]  /*8f30*/  LOP3.LUT R18, R17, UR13, R18, 0x96, !PT ;  /* 0x0000000d11127c12 */ /* 0x000fe2000f8e9612 */
[----:B------:R-:W-:Y:S01]  /*8f40*/  IMAD.WIDE.U32 R14, R5, -0x2daee0ad, RZ ;  /* 0xd2511f53050e7825 */ /* 0x000fe200078e00ff */
[----:B------:R-:W-:-:S02]  /*8f50*/  FMNMX.FTZ R135, R193, R2, !PT ;  /* 0x00000002c1877209 */ /* 0x000fc40007810000 */
[----:B------:R-:W-:Y:S01]  /*8f60*/  LOP3.LUT R4, R175, UR5, R16, 0x96, !PT ;  /* 0x00000005af047c12 */ /* 0x000fe2000f8e9610 */
[----:B------:R-:W-:Y:S01]  /*8f70*/  IMAD.WIDE.U32 R16, R6, -0x326172a9, RZ ;  /* 0xcd9e8d5706107825 */ /* 0x000fe200078e00ff */
[----:B------:R-:W-:Y:S02]  /*8f80*/  FMNMX.FTZ R3, R230, R20, !PT ;  /* 0x00000014e6037209 */ /* 0x000fe40007810000 */
[----:B------:R-:W-:Y:S01]  /*8f90*/  FMNMX.FTZ R135, R192, R135, !PT ;  /* 0x00000087c0877209 */ /* 0x000fe20007810000 */
[----:B------:R-:W-:Y:S01]  /*8fa0*/  IMAD.WIDE.U32 R18, R18, -0x326172a9, RZ ;  /* 0xcd9e8d5712127825 */ /* 0x000fe200078e00ff */
[----:B------:R-:W-:Y:S02]  /*8fb0*/  LOP3.LUT R6, R17, UR14, R34, 0x96, !PT ;  /* 0x0000000e11067c12 */ /* 0x000fe4000f8e9622 */
[----:B------:R-:W-:Y:S01]  /*8fc0*/  FMNMX.FTZ R3, R26, R3, !PT ;  /* 0x000000031a037209 */ /* 0x000fe20007810000 */
[----:B------:R-:W1:Y:S01]  /*8fd0*/  SHFL.BFLY PT, R7, R135, 0x2, 0x1f ;  /* 0x0c401f0087077f89 */ /* 0x000e6200000e0000 */
[----:B------:R-:W-:Y:S01]  /*8fe0*/  IMAD.WIDE.U32 R4, R4, -0x326172a9, RZ ;  /* 0xcd9e8d5704047825 */ /* 0x000fe200078e00ff */
[----:B------:R-:W-:-:S02]  /*8ff0*/  LOP3.LUT R9, R15, UR13, R30, 0x96, !PT ;  /* 0x0000000d0f097c12 */ /* 0x000fc4000f8e961e */
[----:B------:R-:W-:Y:S01]  /*9000*/  FMNMX.FTZ R3, R139, R3, !PT ;  /* 0x000000038b037209 */ /* 0x000fe20007810000 */
[----:B------:R-:W-:Y:S01]  /*9010*/  IMAD.WIDE.U32 R176, R6, -0x2daee0ad, RZ ;  /* 0xd2511f5306b07825 */ /* 0x000fe200078e00ff */
[----:B------:R-:W-:Y:S02]  /*9020*/  LOP3.LUT R2, R5, UR21, R18, 0x96, !PT ;  /* 0x0000001505027c12 */ /* 0x000fe4000f8e9612 */
[----:B------:R-:W-:Y:S02]  /*9030*/  LOP3.LUT R15, R4, 0xffff, RZ, 0xc0, !PT ;  /* 0x0000ffff040f7812 */ /* 0x000fe400078ec0ff */
[----:B------:R-:W-:Y:S02]  /*9040*/  FMNMX.FTZ R3, R32, R3, !PT ;  /* 0x0000000320037209 */ /* 0x000fe40007810000 */
[----:B------:R-:W-:Y:S02]  /*9050*/  LOP3.LUT R22, R4, 0xff, RZ, 0xc0, !PT ;  /* 0x000000ff04167812 */ /* 0x000fe400078ec0ff */
[----:B------:R-:W-:-:S02]  /*9060*/  SHF.R.U32.HI R5, RZ, 0x10, R4 ;  /* 0x00000010ff057819 */ /* 0x000fc40000011604 */
[----:B------:R-:W-:Y:S02]  /*9070*/  SHF.R.U32.HI R17, RZ, 0x18, R4 ;  /* 0x00000018ff117819 */ /* 0x000fe40000011604 */
[----:B------:R-:W-:Y:S02]  /*9080*/  LOP3.LUT R4, R177, UR5, R14, 0x96, !PT ;  /* 0x00000005b1047c12 */ /* 0x000fe4000f8e960e */
[----:B------:R-:W-:Y:S02]  /*9090*/  FMNMX.FTZ R6, R202, R3, !PT ;  /* 0x00000003ca067209 */ /* 0x000fe40007810000 */
[----:B------:R-:W-:Y:S01]  /*90a0*/  LOP3.LUT R244, R19, UR12, R8, 0x96, !PT ;  /* 0x0000000c13f47c12 */ /* 0x000fe2000f8e9608 */
[----:B------:R-:W-:Y:S01]  /*90b0*/  IMAD.WIDE.U32 R8, R9, -0x326172a9, RZ ;  /* 0xcd9e8d5709087825 */ /* 0x000fe200078e00ff */
[----:B------:R-:W-:Y:S02]  /*90c0*/  LOP3.LUT R14, R5, 0xff, RZ, 0xc0, !PT ;  /* 0x000000ff050e7812 */ /* 0x000fe400078ec0ff */
[----:B------:R-:W-:Y:S01]  /*90d0*/  FMNMX.FTZ R6, R201, R6, !PT ;  /* 0x00000006c9067209 */ /* 0x000fe20007810000 */
[----:B------:R-:W-:Y:S01]  /*90e0*/  IMAD.WIDE.U32 R4, R4, -0x326172a9, RZ ;  /* 0xcd9e8d5704047825 */ /* 0x000fe200078e00ff */
[----:B------:R-:W-:-:S02]  /*90f0*/  SHF.R.U32.HI R15, RZ, 0x8, R15 ;  /* 0x00000008ff0f7819 */ /* 0x000fc4000001160f */
[----:B------:R-:W-:Y:S02]  /*9100*/  FMNMX.FTZ R6, R195, R6, !PT ;  /* 0x00000006c3067209 */ /* 0x000fe40007810000 */
[----:B------:R-:W-:Y:S02]  /*9110*/  LOP3.LUT R3, R5, UR21, R8, 0x96, !PT ;  /* 0x0000001505037c12 */ /* 0x000fe4000f8e9608 */
[----:B------:R-:W-:Y:S02]  /*9120*/  PRMT R22, R22, 0x5410, R15 ;  /* 0x0000541016167816 */ /* 0x000fe4000000000f */
[----:B------:R-:W-:Y:S02]  /*9130*/  FMNMX.FTZ R8, R225, R21, !PT ;  /* 0x00000015e1087209 */ /* 0x000fe40007810000 */
[C---:B------:R-:W-:Y:S02]  /*9140*/  LOP3.LUT R15, R4.reuse, 0xffff, RZ, 0xc0, !PT ;  /* 0x0000ffff040f7812 */ /* 0x040fe400078ec0ff */
[----:B------:R-:W-:-:S02]  /*9150*/  LOP3.LUT R18, R4, 0xff, RZ, 0xc0, !PT ;  /* 0x000000ff04127812 */ /* 0x000fc400078ec0ff */
[--C-:B------:R-:W-:Y:S02]  /*9160*/  SHF.R.U32.HI R19, RZ, 0x10, R4.reuse ;  /* 0x00000010ff137819 */ /* 0x100fe40000011604 */
[----:B------:R-:W-:Y:S02]  /*9170*/  SHF.R.U32.HI R31, RZ, 0x18, R4 ;  /* 0x00000018ff1f7819 */ /* 0x000fe40000011604 */
[----:B------:R-:W-:Y:S02]  /*9180*/  LOP3.LUT R5, R2, 0xffff, RZ, 0xc0, !PT ;  /* 0x0000ffff02057812 */ /* 0x000fe400078ec0ff */
[----:B------:R-:W-:Y:S02]  /*9190*/  FMNMX.FTZ R4, R194, R6, !PT ;  /* 0x00000006c2047209 */ /* 0x000fe40007810000 */
[----:B------:R-:W-:Y:S02]  /*91a0*/  FMNMX.FTZ R6, R33, R8, !PT ;  /* 0x0000000821067209 */ /* 0x000fe40007810000 */
[----:B-1----:R-:W-:Y:S01]  /*91b0*/  FMNMX.FTZ R135, R135, R7, !PT ;  /* 0x0000000787877209 */ /* 0x002fe20007810000 */
[----:B------:R-:W1:Y:S01]  /*91c0*/  SHFL.BFLY PT, R8, R4, 0x2, 0x1f ;  /* 0x0c401f0004087f89 */ /* 0x000e6200000e0000 */
[----:B------:R-:W-:-:S02]  /*91d0*/  LOP3.LUT R7, R2, 0xff, RZ, 0xc0, !PT ;  /* 0x000000ff02077812 */ /* 0x000fc400078ec0ff */
[----:B------:R-:W-:Y:S02]  /*91e0*/  SHF.R.U32.HI R5, RZ, 0x8, R5 ;  /* 0x00000008ff057819 */ /* 0x000fe40000011605 */
[----:B------:R-:W-:Y:S02]  /*91f0*/  FMNMX.FTZ R6, R27, R6, !PT ;  /* 0x000000061b067209 */ /* 0x000fe40007810000 */
[----:B------:R-:W-:Y:S02]  /*9200*/  LOP3.LUT R203, R9, UR12, R16, 0x96, !PT ;  /* 0x0000000c09cb7c12 */ /* 0x000fe4000f8e9610 */
[----:B------:R-:W-:Y:S01]  /*9210*/  PRMT R16, R7, 0x5410, R5 ;  /* 0x0000541007107816 */ /* 0x000fe20000000005 */
[----:B------:R-:W2:Y:S01]  /*9220*/  SHFL.BFLY PT, R9, R135, 0x1, 0x1f ;  /* 0x0c201f0087097f89 */ /* 0x000ea200000e0000 */
[----:B------:R-:W-:Y:S02]  /*9230*/  SHF.R.U32.HI R5, RZ, 0x10, R2 ;  /* 0x00000010ff057819 */ /* 0x000fe40000011602 */
[----:B------:R-:W-:-:S02]  /*9240*/  FMNMX.FTZ R7, R28, R6, !PT ;  /* 0x000000061c077209 */ /* 0x000fc40007810000 */
[----:B------:R-:W-:Y:S02]  /*9250*/  SHF.R.U32.HI R6, RZ, 0x18, R2 ;  /* 0x00000018ff067819 */ /* 0x000fe40000011602 */
[----:B------:R-:W-:Y:S02]  /*9260*/  LOP3.LUT R2, R5, 0xff, RZ, 0xc0, !PT ;  /* 0x000000ff05027812 */ /* 0x000fe400078ec0ff */
[----:B------:R-:W-:Y:S02]  /*9270*/  FMNMX.FTZ R5, R197, R7, !PT ;  /* 0x00000007c5057209 */ /* 0x000fe40007810000 */
[----:B------:R-:W-:Y:S02]  /*9280*/  PRMT R34, R14, 0x5410, R17 ;  /* 0x000054100e227816 */ /* 0x000fe40000000011 */
[----:B------:R-:W-:Y:S02]  /*9290*/  PRMT R17, R2, 0x5410, R6 ;  /* 0x0000541002117816 */ /* 0x000fe40000000006 */
[----:B------:R-:W-:-:S02]  /*92a0*/  FMNMX.FTZ R2, R198, R5, !PT ;  /* 0x00000005c6027209 */ /* 0x000fc40007810000 */
[----:B------:R-:W-:Y:S02]  /*92b0*/  FMNMX.FTZ R6, R223, R23, !PT ;  /* 0x00000017df067209 */ /* 0x000fe40007810000 */
[----:B------:R-:W-:Y:S02]  /*92c0*/  FMNMX.FTZ R2, R196, R2, !PT ;  /* 0x00000002c4027209 */ /* 0x000fe40007810000 */
[----:B------:R-:W-:Y:S02]  /*92d0*/  FMNMX.FTZ R7, R172, R6, !PT ;  /* 0x00000006ac077209 */ /* 0x000fe40007810000 */
[----:B------:R-:W-:Y:S02]  /*92e0*/  FSEL R5, R190, -INF , !P5 ;  /* 0xff800000be057808 */ /* 0x000fe40006800000 */
[----:B------:R-:W-:Y:S02]  /*92f0*/  FMNMX.FTZ R14, R180, R2, !PT ;  /* 0x00000002b40e7209 */ /* 0x000fe40007810000 */
[----:B------:R-:W-:-:S02]  /*9300*/  FMNMX.FTZ R136, R5, R7, !PT ;  /* 0x0000000705887209 */ /* 0x000fc40007810000 */
[----:B------:R-:W-:Y:S01]  /*9310*/  FSEL R6, R191, -INF , !P4 ;  /* 0xff800000bf067808 */ /* 0x000fe20006000000 */
[----:B------:R-:W3:Y:S01]  /*9320*/  SHFL.BFLY PT, R7, R14, 0x2, 0x1f ;  /* 0x0c401f000e077f89 */ /* 0x000ee200000e0000 */
[----:B-1----:R-:W-:Y:S02]  /*9330*/  FMNMX.FTZ R4, R4, R8, !PT ;  /* 0x0000000804047209 */ /* 0x002fe40007810000 */
[----:B------:R-:W-:Y:S02]  /*9340*/  FMNMX.FTZ R136, R6, R136, !PT ;  /* 0x0000008806887209 */ /* 0x000fe40007810000 */
[----:B------:R-:W-:Y:S01]  /*9350*/  FSEL R181, R187, -INF , !P0 ;  /* 0xff800000bbb57808 */ /* 0x000fe20004000000 */
[----:B------:R-:W1:Y:S01]  /*9360*/  SHFL.BFLY PT, R134, R4, 0x1, 0x1f ;  /* 0x0c201f0004867f89 */ /* 0x000e6200000e0000 */
[----:B------:R-:W-:Y:S02]  /*9370*/  FMNMX.FTZ R136, R132, R136, !PT ;  /* 0x0000008884887209 */ /* 0x000fe40007810000 */
[----:B--2---:R-:W-:-:S02]  /*9380*/  FMNMX.FTZ R135, R135, R9, !PT ;  /* 0x0000000987877209 */ /* 0x004fc40007810000 */
[----:B------:R-:W-:Y:S02]  /*9390*/  FMNMX.FTZ R136, R183, R136, !PT ;  /* 0x00000088b7887209 */ /* 0x000fe40007810000 */
[C---:B------:R-:W-:Y:S01]  /*93a0*/  FSETP.NEU.FTZ.AND P2, PT, R135.reuse, -INF , PT ;  /* 0xff8000008700780b */ /* 0x040fe20003f5d000 */
[----:B------:R-:W-:Y:S01]  /*93b0*/  FMUL.FTZ R2, R135, UR35 ;  /* 0x0000002387027c20 */ /* 0x000fe20008410000 */
[----:B------:R-:W-:Y:S02]  /*93c0*/  FMNMX.FTZ R136, R182, R136, !PT ;  /* 0x00000088b6887209 */ /* 0x000fe40007810000 */
[----:B------:R-:W-:Y:S02]  /*93d0*/  SHF.R.U32.HI R9, RZ, 0x8, R15 ;  /* 0x00000008ff097819 */ /* 0x000fe4000001160f */
[----:B------:R-:W-:Y:S02]  /*93e0*/  FMNMX.FTZ R136, R181, R136, !PT ;  /* 0x00000088b5887209 */ /* 0x000fe40007810000 */
[----:B------:R-:W-:-:S02]  /*93f0*/  FSEL R2, R2, RZ, P2 ;  /* 0x000000ff02027208 */ /* 0x000fc40001000000 */
[--C-:B------:R-:W-:Y:S02]  /*9400*/  HSET2.LE.AND R16, R16, R0.reuse, PT ;  /* 0x0000000010107233 */ /* 0x100fe40003803000 */
[----:B---3--:R-:W-:Y:S01]  /*9410*/  FMNMX.FTZ R14, R14, R7, !PT ;  /* 0x000000070e0e7209 */ /* 0x008fe20007810000 */
[--C-:B------:R-:W-:Y:S01]  /*9420*/  FFMA.FTZ R24, R24, UR35, -R2.reuse ;  /* 0x0000002318187c23 */ /* 0x100fe20008010802 */
[----:B------:R-:W2:Y:S01]  /*9430*/  SHFL.BFLY PT, R7, R136, 0x2, 0x1f ;  /* 0x0c401f0088077f89 */ /* 0x000ea200000e0000 */
[--C-:B------:R-:W-:Y:S01]  /*9440*/  FFMA.FTZ R25, R25, UR35, -R2.reuse ;  /* 0x0000002319197c23 */ /* 0x100fe20008010802 */
[----:B------:R-:W-:Y:S01]  /*9450*/  HSET2.LE.AND R17, R17, R0, PT ;  /* 0x0000000011117233 */ /* 0x000fe20003803000 */
[----:B------:R3:W-:Y:S01]  /*9460*/  MUFU.EX2 R173, R24 ;  /* 0x0000001800ad7308 */ /* 0x0007e20000000800 */
[----:B------:R-:W4:Y:S01]  /*9470*/  SHFL.BFLY PT, R133, R14, 0x1, 0x1f ;  /* 0x0c201f000e857f89 */ /* 0x000f2200000e0000 */
[----:B-1----:R-:W-:Y:S01]  /*9480*/  FMNMX.FTZ R134, R4, R134, !PT ;  /* 0x0000008604867209 */ /* 0x002fe20007810000 */
[----:B------:R-:W-:-:S03]  /*9490*/  FFMA.FTZ R4, R138, UR35, -R2 ;  /* 0x000000238a047c23 */ /* 0x000fc60008010802 */
[C---:B------:R-:W-:Y:S01]  /*94a0*/  FSETP.NEU.FTZ.AND P3, PT, R134.reuse, -INF , PT ;  /* 0xff8000008600780b */ /* 0x040fe20003f7d000 */
[----:B------:R-:W-:Y:S01]  /*94b0*/  FMUL.FTZ R8, R134, UR35 ;  /* 0x0000002386087c20 */ /* 0x000fe20008410000 */
[----:B------:R1:W-:Y:S04]  /*94c0*/  MUFU.EX2 R185, R4 ;  /* 0x0000000400b97308 */ /* 0x0003e80000000800 */
[----:B------:R-:W-:-:S04]  /*94d0*/  FSEL R8, R8, RZ, P3 ;  /* 0x000000ff08087208 */ /* 0x000fc80001800000 */
[----:B------:R-:W-:Y:S01]  /*94e0*/  MUFU.EX2 R184, R25 ;  /* 0x0000001900b87308 */ /* 0x000fe20000000800 */
[----:B---3--:R-:W-:Y:S01]  /*94f0*/  PRMT R24, R18, 0x5410, R9 ;  /* 0x0000541012187816 */ /* 0x008fe20000000009 */
[----:B------:R-:W-:Y:S01]  /*9500*/  FFMA.FTZ R20, R20, UR35, -R8 ;  /* 0x0000002314147c23 */ /* 0x000fe20008010808 */
[----:B------:R-:W-:Y:S02]  /*9510*/  HSET2.LE.AND R18, R22, R0, PT ;  /* 0x0000000016127233 */ /* 0x000fe40003803000 */
[----:B--2---:R-:W-:Y:S02]  /*9520*/  FMNMX.FTZ R136, R136, R7, !PT ;  /* 0x0000000788887209 */ /* 0x004fe40007810000 */
[----:B------:R-:W-:Y:S01]  /*9530*/  LOP3.LUT R7, R19, 0xff, RZ, 0xc0, !PT ;  /* 0x000000ff13077812 */ /* 0x000fe200078ec0ff */
[----:B------:R-:W-:Y:S01]  /*9540*/  MUFU.EX2 R178, R20 ;  /* 0x0000001400b27308 */ /* 0x000fe20000000800 */
[----:B-1----:R-:W-:Y:S01]  /*9550*/  FFMA.FTZ R4, R137, UR35, -R2 ;  /* 0x0000002389047c23 */ /* 0x002fe20008010802 */
[----:B------:R-:W1:Y:S01]  /*9560*/  SHFL.BFLY PT, R15, R136, 0x1, 0x1f ;  /* 0x0c201f00880f7f89 */ /* 0x000e6200000e0000 */
[----:B----4-:R-:W-:-:S02]  /*9570*/  FMNMX.FTZ R133, R14, R133, !PT ;  /* 0x000000850e857209 */ /* 0x010fc40007810000 */
[----:B------:R-:W-:Y:S01]  /*9580*/  PRMT R31, R7, 0x5410, R31 ;  /* 0x00005410071f7816 */ /* 0x000fe2000000001f */
[----:B------:R-:W-:Y:S01]  /*9590*/  FFMA.FTZ R7, R32, UR35, -R8 ;  /* 0x0000002320077c23 */ /* 0x000fe20008010808 */
[C---:B------:R-:W-:Y:S01]  /*95a0*/  FSETP.NEU.FTZ.AND P1, PT, R133.reuse, -INF , PT ;  /* 0xff8000008500780b */ /* 0x040fe20003f3d000 */
[----:B------:R2:W-:Y:S01]  /*95b0*/  MUFU.EX2 R204, R4 ;  /* 0x0000000400cc7308 */ /* 0x0005e20000000800 */
[----:B------:R-:W-:Y:S01]  /*95c0*/  FMUL.FTZ R9, R133, UR35 ;  /* 0x0000002385097c20 */ /* 0x000fe20008410000 */
[----:B------:R-:W-:-:S04]  /*95d0*/  HSET2.LE.AND R19, R34, R0, PT ;  /* 0x0000000022137233 */ /* 0x000fc80003803000 */
[----:B------:R-:W-:Y:S02]  /*95e0*/  FSEL R9, R9, RZ, P1 ;  /* 0x000000ff09097208 */ /* 0x000fe40000800000 */
[----:B------:R-:W-:Y:S03]  /*95f0*/  MUFU.EX2 R205, R7 ;  /* 0x0000000700cd7308 */ /* 0x000fe60000000800 */
[----:B------:R-:W-:-:S05]  /*9600*/  FFMA.FTZ R14, R21, UR35, -R9 ;  /* 0x00000023150e7c23 */ /* 0x000fca0008010809 */
[----:B------:R3:W-:Y:S01]  /*9610*/  MUFU.EX2 R179, R14 ;  /* 0x0000000e00b37308 */ /* 0x0007e20000000800 */
[----:B--2---:R-:W-:Y:S01]  /*9620*/  FFMA.FTZ R4, R26, UR35, -R8 ;  /* 0x000000231a047c23 */ /* 0x004fe20008010808 */
[----:B-1----:R-:W-:-:S04]  /*9630*/  FMNMX.FTZ R136, R136, R15, !PT ;  /* 0x0000000f88887209 */ /* 0x002fc80007810000 */
[C---:B------:R-:W-:Y:S02]  /*9640*/  FSETP.NEU.FTZ.AND P0, PT, R136.reuse, -INF , PT ;  /* 0xff8000008800780b */ /* 0x040fe40003f1d000 */
[----:B------:R1:W-:Y:S01]  /*9650*/  MUFU.EX2 R188, R4 ;  /* 0x0000000400bc7308 */ /* 0x0003e20000000800 */
[----:B---3--:R-:W-:-:S05]  /*9660*/  FMUL.FTZ R14, R136, UR35 ;  /* 0x00000023880e7c20 */ /* 0x008fca0008410000 */
[----:B------:R-:W-:Y:S01]  /*9670*/  FSEL R14, R14, RZ, P0 ;  /* 0x000000ff0e0e7208 */ /* 0x000fe20000000000 */
[----:B-1----:R-:W-:-:S04]  /*9680*/  FFMA.FTZ R4, R139, UR35, -R8 ;  /* 0x000000238b047c23 */ /* 0x002fc80008010808 */
[--C-:B------:R-:W-:Y:S01]  /*9690*/  FFMA.FTZ R6, R6, UR35, -R14.reuse ;  /* 0x0000002306067c23 */ /* 0x100fe2000801080e */
[----:B------:R-:W-:Y:S01]  /*96a0*/  FFMA.FTZ R5, R5, UR35, -R14 ;  /* 0x0000002305057c23 */ /* 0x000fe2000801080e */
[----:B------:R1:W-:Y:S08]  /*96b0*/  MUFU.EX2 R190, R4 ;  /* 0x0000000400be7308 */ /* 0x0003f00000000800 */
[----:B------:R2:W-:Y:S08]  /*96c0*/  MUFU.EX2 R137, R6 ;  /* 0x0000000600897308 */ /* 0x0005f00000000800 */
[----:B------:R-:W-:Y:S01]  /*96d0*/  MUFU.EX2 R138, R5 ;  /* 0x00000005008a7308 */ /* 0x000fe20000000800 */
[----:B-1----:R-:W-:-:S04]  /*96e0*/  LOP3.LUT R4, R3, 0xffff, RZ, 0xc0, !PT ;  /* 0x0000ffff03047812 */ /* 0x002fc800078ec0ff */
[----:B------:R-:W-:Y:S02]  /*96f0*/  SHF.R.U32.HI R7, RZ, 0x8, R4 ;  /* 0x00000008ff077819 */ /* 0x000fe40000011604 */
[----:B------:R-:W-:Y:S02]  /*9700*/  LOP3.LUT R4, R3, 0xff, RZ, 0xc0, !PT ;  /* 0x000000ff03047812 */ /* 0x000fe400078ec0ff */
[----:B--2---:R-:W-:Y:S02]  /*9710*/  HSET2.LE.AND R6, R24, R0, PT ;  /* 0x0000000018067233 */ /* 0x004fe40003803000 */
[----:B------:R-:W-:Y:S01]  /*9720*/  PRMT R30, R4, 0x5410, R7 ;  /* 0x00005410041e7816 */ /* 0x000fe20000000007 */
[----:B------:R-:W-:Y:S01]  /*9730*/  FFMA.FTZ R4, R33, UR35, -R9 ;  /* 0x0000002321047c23 */ /* 0x000fe20008010809 */
[----:B------:R-:W-:-:S03]  /*9740*/  SHF.R.U32.HI R7, RZ, 0x10, R3 ;  /* 0x00000010ff077819 */ /* 0x000fc60000011603 */
[----:B------:R1:W-:Y:S02]  /*9750*/  MUFU.EX2 R189, R4 ;  /* 0x0000000400bd7308 */ /* 0x0003e40000000800 */
[----:B-1----:R-:W-:Y:S02]  /*9760*/  SHF.R.U32.HI R4, RZ, 0x18, R3 ;  /* 0x00000018ff047819 */ /* 0x002fe40000011603 */
[----:B------:R-:W-:Y:S01]  /*9770*/  LOP3.LUT R3, R7, 0xff, RZ, 0xc0, !PT ;  /* 0x000000ff07037812 */ /* 0x000fe200078ec0ff */
[--C-:B------:R-:W-:Y:S02]  /*9780*/  FFMA.FTZ R7, R27, UR35, -R9.reuse ;  /* 0x000000231b077c23 */ /* 0x100fe40008010809 */
[----:B------:R-:W1:Y:S01]  /*9790*/  LDSM.16.MT88.4 R24, [R209+0xa000] ;  /* 0x00a00000d118783b */ /* 0x000e620000004200 */
[----:B------:R-:W-:Y:S01]  /*97a0*/  PRMT R29, R3, 0x5410, R4 ;  /* 0x00005410031d7816 */ /* 0x000fe20000000004 */
[----:B------:R-:W-:Y:S01]  /*97b0*/  FFMA.FTZ R3, R28, UR35, -R9 ;  /* 0x000000231c037c23 */ /* 0x000fe20008010809 */
[----:B------:R2:W-:Y:S01]  /*97c0*/  MUFU.EX2 R251, R7 ;  /* 0x0000000700fb7308 */ /* 0x0005e20000000800 */
[----:B------:R-:W-:-:S05]  /*97d0*/  FSEL R4, R134, RZ, P3 ;  /* 0x000000ff86047208 */ /* 0x000fca0001800000 */
[----:B------:R-:W-:Y:S01]  /*97e0*/  FADD.FTZ R20, R230, -R4 ;  /* 0x80000004e6147221 */ /* 0x000fe20000010000 */
[----:B------:R-:W-:Y:S01]  /*97f0*/  FSEL R4, R136, RZ, P0 ;  /* 0x000000ff88047208 */ /* 0x000fe20000000000 */
[----:B------:R3:W-:Y:S01]  /*9800*/  MUFU.EX2 R252, R3 ;  /* 0x0000000300fc7308 */ /* 0x0007e20000000800 */
[----:B------:R-:W-:Y:S01]  /*9810*/  PLOP3.LUT P0, PT, PT, PT, UP0, 0x80, 0x0 ;  /* 0x000000000000781c */ /* 0x000fe20003f0f008 */
[----:B------:R-:W-:Y:S02]  /*9820*/  FMUL.FTZ R20, R20, UR35 ;  /* 0x0000002314147c20 */ /* 0x000fe40008410000 */
[----:B------:R-:W-:-:S04]  /*9830*/  FADD.FTZ R4, R223, -R4 ;  /* 0x80000004df047221 */ /* 0x000fc80000010000 */
[----:B------:R-:W-:Y:S01]  /*9840*/  FMUL.FTZ R4, R4, UR35 ;  /* 0x0000002304047c20 */ /* 0x000fe20008410000 */
[----:B--2---:R-:W-:Y:S01]  /*9850*/  FSEL R7, R135, RZ, P2 ;  /* 0x000000ff87077208 */ /* 0x004fe20001000000 */
[----:B------:R-:W2:Y:S04]  /*9860*/  MUFU.EX2 R21, R20 ;  /* 0x0000001400157308 */ /* 0x000ea80000000800 */
[----:B------:R-:W-:Y:S01]  /*9870*/  FADD.FTZ R15, R231, -R7 ;  /* 0x80000007e70f7221 */ /* 0x000fe20000010000 */
[----:B------:R-:W-:Y:S01]  /*9880*/  FSEL R7, R133, RZ, P1 ;  /* 0x000000ff85077208 */ /* 0x000fe20000800000 */
[----:B---3--:R-:W-:Y:S02]  /*9890*/  FFMA.FTZ R3, R23, UR35, -R14 ;  /* 0x0000002317037c23 */ /* 0x008fe4000801080e */
[----:B------:R-:W-:-:S02]  /*98a0*/  FMUL.FTZ R15, R15, UR35 ;  /* 0x000000230f0f7c20 */ /* 0x000fc40008410000 */
[----:B------:R-:W-:Y:S01]  /*98b0*/  FADD.FTZ R7, R225, -R7 ;  /* 0x80000007e1077221 */ /* 0x000fe20000010000 */
[----:B------:R3:W-:Y:S03]  /*98c0*/  MUFU.EX2 R246, R3 ;  /* 0x0000000300f67308 */ /* 0x0007e60000000800 */
[----:B------:R-:W-:Y:S01]  /*98d0*/  FMUL.FTZ R7, R7, UR35 ;  /* 0x0000002307077c20 */ /* 0x000fe20008410000 */
[-C--:B--2---:R-:W-:Y:S01]  /*98e0*/  FMUL.FTZ R146, R146, R21.reuse ;  /* 0x0000001592927220 */ /* 0x084fe20000410000 */
[----:B------:R-:W-:-:S03]  /*98f0*/  FMUL.FTZ R147, R147, R21 ;  /* 0x0000001593937220 */ /* 0x000fc60000410000 */
        /* <DEDUP_REMOVED lines=8> */
[----:B------:R4:W5:Y:S01]  /*9980*/  MUFU.EX2 R20, R7 ;  /* 0x0000000700147308 */ /* 0x0009620000000800 */
[----:B---3--:R-:W-:Y:S01]  /*9990*/  FFMA.FTZ R3, R172, UR35, -R14 ;  /* 0x00000023ac037c23 */ /* 0x008fe2000801080e */
[-C--:B------:R-:W-:Y:S01]  /*99a0*/  FMUL.FTZ R39, R39, R21.reuse ;  /* 0x0000001527277220 */ /* 0x080fe20000410000 */
[-C--:B------:R-:W-:Y:S01]  /*99b0*/  FMUL.FTZ R66, R66, R21.reuse ;  /* 0x0000001542427220 */ /* 0x080fe20000410000 */
[-C--:B------:R-:W-:Y:S01]  /*99c0*/  FMUL.FTZ R67, R67, R21.reuse ;  /* 0x0000001543437220 */ /* 0x080fe20000410000 */
[-C--:B------:R-:W-:Y:S01]  /*99d0*/  FMUL.FTZ R70, R70, R21.reuse ;  /* 0x0000001546467220 */ /* 0x080fe20000410000 */
[-C--:B------:R-:W-:Y:S01]  /*99e0*/  FMUL.FTZ R71, R71, R21.reuse ;  /* 0x0000001547477220 */ /* 0x080fe20000410000 */
[----:B------:R-:W-:Y:S01]  /*99f0*/  FMUL.FTZ R98, R98, R21 ;  /* 0x0000001562627220 */ /* 0x000fe20000410000 */
[----:B------:R3:W1:Y:S01]  /*9a00*/  MUFU.EX2 R245, R3 ;  /* 0x0000000300f57308 */ /* 0x0006620000000800 */
[-C--:B--2---:R-:W-:Y:S01]  /*9a10*/  FMUL.FTZ R144, R144, R22.reuse ;  /* 0x0000001690907220 */ /* 0x084fe20000410000 */
[-C--:B------:R-:W-:Y:S01]  /*9a20*/  FMUL.FTZ R145, R145, R22.reuse ;  /* 0x0000001691917220 */ /* 0x080fe20000410000 */
[-C--:B------:R-:W-:Y:S01]  /*9a30*/  FMUL.FTZ R152, R152, R22.reuse ;  /* 0x0000001698987220 */ /* 0x080fe20000410000 */
[-C--:B------:R-:W-:Y:S01]  /*9a40*/  FMUL.FTZ R153, R153, R22.reuse ;  /* 0x0000001699997220 */ /* 0x080fe20000410000 */
[-C--:B------:R-:W-:Y:S01]  /*9a50*/  FMUL.FTZ R52, R52, R22.reuse ;  /* 0x0000001634347220 */ /* 0x080fe20000410000 */
[-C--:B------:R-:W-:Y:S01]  /*9a60*/  FMUL.FTZ R53, R53, R22.reuse ;  /* 0x0000001635357220 */ /* 0x080fe20000410000 */
[----:B------:R-:W-:Y:S01]  /*9a70*/  FMUL.FTZ R48, R48, R22 ;  /* 0x0000001630307220 */ /* 0x000fe20000410000 */
[----:B------:R2:W2:Y:S01]  /*9a80*/  MUFU.EX2 R15, R4 ;  /* 0x00000004000f7308 */ /* 0x0004a20000000800 */
[----:B----4-:R-:W-:Y:S01]  /*9a90*/  F2FP.F16.F32.PACK_AB R7, R137, R138 ;  /* 0x0000008a8907723e */ /* 0x010fe200000000ff */
[-C--:B-----5:R-:W-:Y:S01]  /*9aa0*/  FMUL.FTZ R140, R140, R20.reuse ;  /* 0x000000148c8c7220 */ /* 0x0a0fe20000410000 */
[-C--:B------:R-:W-:Y:S01]  /*9ab0*/  FMUL.FTZ R141, R141, R20.reuse ;  /* 0x000000148d8d7220 */ /* 0x080fe20000410000 */
[-C--:B------:R-:W-:Y:S01]  /*9ac0*/  FMUL.FTZ R148, R148, R20.reuse ;  /* 0x0000001494947220 */ /* 0x080fe20000410000 */
[----:B------:R-:W-:Y:S01]  /*9ad0*/  FMUL.FTZ R149, R149, R20 ;  /* 0x0000001495957220 */ /* 0x000fe20000410000 */
[-C--:B------:R-:W-:Y:S01]  /*9ae0*/  FMUL.FTZ R49, R49, R22.reuse ;  /* 0x0000001631317220 */ /* 0x080fe20000410000 */
[-C--:B------:R-:W-:Y:S01]  /*9af0*/  FMUL.FTZ R36, R36, R22.reuse ;  /* 0x0000001624247220 */ /* 0x080fe20000410000 */
[----:B------:R-:W-:Y:S01]  /*9b00*/  FMUL.FTZ R37, R37, R22 ;  /* 0x0000001625257220 */ /* 0x000fe20000410000 */
[----:B---3--:R-:W-:Y:S01]  /*9b10*/  F2FP.F16.F32.PACK_AB R3, R204, R185 ;  /* 0x000000b9cc03723e */ /* 0x008fe200000000ff */
[----:B------:R-:W-:Y:S01]  /*9b20*/  FMUL.FTZ R40, R40, R20 ;  /* 0x0000001428287220 */ /* 0x000fe20000410000 */
[----:B-1----:R-:W-:Y:S01]  /*9b30*/  F2FP.F16.F32.PACK_AB R5, R245, R246 ;  /* 0x000000f6f505723e */ /* 0x002fe200000000ff */
[-C--:B------:R-:W-:Y:S01]  /*9b40*/  FMUL.FTZ R41, R41, R20.reuse ;  /* 0x0000001429297220 */ /* 0x080fe20000410000 */
[----:B------:R-:W-:Y:S01]  /*9b50*/  LOP3.LUT R18, R18, R3, RZ, 0xc0, !PT ;  /* 0x0000000312127212 */ /* 0x000fe200078ec0ff */
[----:B------:R-:W-:Y:S01]  /*9b60*/  FMUL.FTZ R44, R44, R20 ;  /* 0x000000142c2c7220 */ /* 0x000fe20000410000 */
[----:B------:R-:W-:Y:S01]  /*9b70*/  F2FP.F16.F32.PACK_AB R3, R205, R190 ;  /* 0x000000becd03723e */ /* 0x000fe200000000ff */
[----:B------:R-:W-:Y:S01]  /*9b80*/  FMUL.FTZ R45, R45, R20 ;  /* 0x000000142d2d7220 */ /* 0x000fe20000410000 */
[----:B--2---:R-:W-:Y:S01]  /*9b90*/  F2FP.F16.F32.PACK_AB R4, R189, R179 ;  /* 0x000000b3bd04723e */ /* 0x004fe200000000ff */
[----:B------:R-:W-:Y:S01]  /*9ba0*/  FMUL.FTZ R142, R142, R15 ;  /* 0x0000000f8e8e7220 */ /* 0x000fe20000410000 */
[----:B------:R-:W-:Y:S01]  /*9bb0*/  LOP3.LUT R19, R19, R3, RZ, 0xc0, !PT ;  /* 0x0000000313137212 */ /* 0x000fe200078ec0ff */
[----:B------:R-:W-:Y:S01]  /*9bc0*/  FMUL.FTZ R143, R143, R15 ;  /* 0x0000000f8f8f7220 */ /* 0x000fe20000410000 */
[----:B------:R-:W-:Y:S01]  /*9bd0*/  F2FP.F16.F32.PACK_AB R3, R184, R173 ;  /* 0x000000adb803723e */ /* 0x000fe200000000ff */
[-C--:B------:R-:W-:Y:S01]  /*9be0*/  FMUL.FTZ R150, R150, R15.reuse ;  /* 0x0000000f96967220 */ /* 0x080fe20000410000 */
[-C--:B------:R-:W-:Y:S01]  /*9bf0*/  FMUL.FTZ R151, R151, R15.reuse ;  /* 0x0000000f97977220 */ /* 0x080fe20000410000 */
[----:B------:R-:W-:Y:S01]  /*9c00*/  FMUL.FTZ R42, R42, R15 ;  /* 0x0000000f2a2a7220 */ /* 0x000fe20000410000 */
[----:B------:R-:W-:Y:S01]  /*9c10*/  LOP3.LUT R16, R16, R3, RZ, 0xc0, !PT ;  /* 0x0000000310107212 */ /* 0x000fe200078ec0ff */
[-C--:B------:R-:W-:Y:S01]  /*9c20*/  FMUL.FTZ R43, R43, R15.reuse ;  /* 0x0000000f2b2b7220 */ /* 0x080fe20000410000 */
[----:B------:R-:W-:Y:S01]  /*9c30*/  F2FP.F16.F32.PACK_AB R3, R188, R178 ;  /* 0x000000b2bc03723e */ /* 0x000fe200000000ff */
[-C--:B------:R-:W-:Y:S01]  /*9c40*/  FMUL.FTZ R46, R46, R15.reuse ;  /* 0x0000000f2e2e7220 */ /* 0x080fe20000410000 */
[----:B------:R-:W-:Y:S01]  /*9c50*/  FMUL.FTZ R47, R47, R15 ;  /* 0x0000000f2f2f7220 */ /* 0x000fe20000410000 */
[-C--:B------:R-:W-:Y:S01]  /*9c60*/  FMUL.FTZ R56, R56, R20.reuse ;  /* 0x0000001438387220 */ /* 0x080fe20000410000 */
[----:B------:R-:W-:Y:S01]  /*9c70*/  LOP3.LUT R17, R17, R3, RZ, 0xc0, !PT ;  /* 0x0000000311117212 */ /* 0x000fe200078ec0ff */
[----:B------:R-:W-:Y:S01]  /*9c80*/  FMUL.FTZ R57, R57, R20 ;  /* 0x0000001439397220 */ /* 0x000fe20000410000 */
[----:B------:R-:W-:Y:S01]  /*9c90*/  F2FP.F16.F32.PACK_AB R3, R252, R251 ;  /* 0x000000fbfc03723e */ /* 0x000fe200000000ff */
[-C--:B------:R-:W-:Y:S01]  /*9ca0*/  FMUL.FTZ R58, R58, R15.reuse ;  /* 0x0000000f3a3a7220 */ /* 0x080fe20000410000 */
[----:B------:R-:W-:Y:S01]  /*9cb0*/  FMUL.FTZ R59, R59, R15 ;  /* 0x0000000f3b3b7220 */ /* 0x000fe20000410000 */
[-C--:B------:R-:W-:Y:S01]  /*9cc0*/  FMUL.FTZ R64, R64, R22.reuse ;  /* 0x0000001640407220 */ /* 0x080fe20000410000 */
[----:B------:R-:W-:Y:S01]  /*9cd0*/  LOP3.LUT R6, R6, R3, RZ, 0xc0, !PT ;  /* 0x0000000306067212 */ /* 0x000fe200078ec0ff */
[C---:B------:R-:W-:Y:S01]  /*9ce0*/  HMMA.16816.F32 R144, R16.reuse, R24, R144 ;  /* 0x000000181090723c */ /* 0x040fe20000001890 */
[--C-:B------:R-:W-:Y:S01]  /*9cf0*/  HSET2.LE.AND R3, R31, R0.reuse, PT ;  /* 0x000000001f037233 */ /* 0x100fe20003803000 */
[----:B------:R-:W-:Y:S01]  /*9d00*/  FMUL.FTZ R65, R65, R22 ;  /* 0x0000001641417220 */ /* 0x000fe20000410000 */
[-C--:B------:R-:W-:Y:S01]  /*9d10*/  FMUL.FTZ R60, R60, R20.reuse ;  /* 0x000000143c3c7220 */ /* 0x080fe20000410000 */
[-C--:B------:R-:W-:Y:S01]  /*9d20*/  FMUL.FTZ R61, R61, R20.reuse ;  /* 0x000000143d3d7220 */ /* 0x080fe20000410000 */
[----:B------:R-:W-:Y:S01]  /*9d30*/  FMUL.FTZ R62, R62, R15 ;  /* 0x0000000f3e3e7220 */ /* 0x000fe20000410000 */
[----:B------:R-:W-:Y:S01]  /*9d40*/  LOP3.LUT R7, R3, R7, RZ, 0xc0, !PT ;  /* 0x0000000703077212 */ /* 0x000fe200078ec0ff */
[----:B------:R-:W-:Y:S01]  /*9d50*/  HMMA.16816.F32 R232, R16, R26, R152 ;  /* 0x0000001a10e8723c */ /* 0x000fe20000001898 */
[--C-:B------:R-:W-:Y:S01]  /*9d60*/  HSET2.LE.AND R3, R30, R0.reuse, PT ;  /* 0x000000001e037233 */ /* 0x100fe20003803000 */
[-C--:B------:R-:W-:Y:S01]  /*9d70*/  FMUL.FTZ R63, R63, R15.reuse ;  /* 0x0000000f3f3f7220 */ /* 0x080fe20000410000 */
[-C--:B------:R-:W-:Y:S01]  /*9d80*/  FMUL.FTZ R72, R72, R20.reuse ;  /* 0x0000001448487220 */ /* 0x080fe20000410000 */
[----:B------:R-:W-:Y:S01]  /*9d90*/  FMUL.FTZ R73, R73, R20 ;  /* 0x0000001449497220 */ /* 0x000fe20000410000 */
[-C--:B------:R-:W-:Y:S01]  /*9da0*/  FMUL.FTZ R74, R74, R15.reuse ;  /* 0x0000000f4a4a7220 */ /* 0x080fe20000410000 */
[----:B------:R-:W-:Y:S01]  /*9db0*/  LOP3.LUT R4, R3, R4, RZ, 0xc0, !PT ;  /* 0x0000000403047212 */ /* 0x000fe200078ec0ff */
[----:B------:R-:W-:Y:S01]  /*9dc0*/  IMAD.MOV.U32 R155, RZ, RZ, R205 ;  /* 0x000000ffff9b7224 */ /* 0x000fe200078e00cd */
[----:B------:R-:W-:Y:S01]  /*9dd0*/  HSET2.LE.AND R3, R29, R0, PT ;  /* 0x000000001d037233 */ /* 0x000fe20003803000 */
[----:B------:R-:W-:Y:S01]  /*9de0*/  FMUL.FTZ R75, R75, R15 ;  /* 0x0000000f4b4b7220 */ /* 0x000fe20000410000 */
[----:B------:R-:W1:Y:S01]  /*9df0*/  LDSM.16.MT88.4 R28, [R211+0xa000] ;  /* 0x00a00000d31c783b */ /* 0x000e620000004200 */
[----:B------:R-:W-:Y:S01]  /*9e00*/  MOV R154, R204 ;  /* 0x000000cc009a7202 */ /* 0x000fe20000000f00 */
[-C--:B------:R-:W-:Y:S01]  /*9e10*/  FMUL.FTZ R76, R76, R20.reuse ;  /* 0x000000144c4c7220 */ /* 0x080fe20000410000 */
[----:B------:R-:W-:Y:S01]  /*9e20*/  LOP3.LUT R5, R3, R5, RZ, 0xc0, !PT ;  /* 0x0000000503057212 */ /* 0x000fe200078ec0ff */
[--C-:B------:R-:W-:Y:S01]  /*9e30*/  FFMA.FTZ R3, R200, UR35, -R2.reuse ;  /* 0x00000023c8037c23 */ /* 0x100fe20008010802 */
[-C--:B------:R-:W-:Y:S01]  /*9e40*/  FMUL.FTZ R77, R77, R20.reuse ;  /* 0x000000144d4d7220 */ /* 0x080fe20000410000 */
[-C--:B------:R-:W-:Y:S01]  /*9e50*/  FMUL.FTZ R88, R88, R20.reuse ;  /* 0x0000001458587220 */ /* 0x080fe20000410000 */
[-C--:B------:R-:W-:Y:S01]  /*9e60*/  FMUL.FTZ R78, R78, R15.reuse ;  /* 0x0000000f4e4e7220 */ /* 0x080fe20000410000 */
[-C--:B------:R-:W-:Y:S01]  /*9e70*/  FMUL.FTZ R79, R79, R15.reuse ;  /* 0x0000000f4f4f7220 */ /* 0x080fe20000410000 */
[-C--:B------:R-:W-:Y:S01]  /*9e80*/  FMUL.FTZ R89, R89, R20.reuse ;  /* 0x0000001459597220 */ /* 0x080fe20000410000 */
[C---:B------:R-:W-:Y:S01]  /*9e90*/  HMMA.16816.F32 R140, R4.reuse, R24, R140 ;  /* 0x00000018048c723c */ /* 0x040fe2000000188c */
[-C--:B------:R-:W-:Y:S01]  /*9ea0*/  FMUL.FTZ R90, R90, R15.reuse ;  /* 0x0000000f5a5a7220 */ /* 0x080fe20000410000 */
[----:B------:R-:W-:Y:S01]  /*9eb0*/  FMUL.FTZ R91, R91, R15 ;  /* 0x0000000f5b5b7220 */ /* 0x000fe20000410000 */
[----:B------:R-:W-:Y:S01]  /*9ec0*/  FMUL.FTZ R92, R92, R20 ;  /* 0x000000145c5c7220 */ /* 0x000fe20000410000 */
[----:B------:R-:W-:Y:S01]  /*9ed0*/  MOV R153, R232 ;  /* 0x000000e800997202 */ /* 0x000fe20000000f00 */
[----:B------:R-:W-:Y:S01]  /*9ee0*/  FMUL.FTZ R93, R93, R20 ;  /* 0x000000145d5d7220 */ /* 0x000fe20000410000 */
[----:B------:R-:W-:Y:S01]  /*9ef0*/  HMMA.16816.F32 R148, R4, R26, R148 ;  /* 0x0000001a0494723c */ /* 0x000fe20000001894 */
[----:B------:R-:W2:Y:S01]  /*9f00*/  LDSM.16.MT88.4 R24, [R214+0xa000] ;  /* 0x00a00000d618783b */ /* 0x000ea20000004200 */
[----:B------:R-:W-:Y:S01]  /*9f10*/  MOV R152, R233 ;  /* 0x000000e900987202 */ /* 0x000fe20000000f00 */
[-C--:B------:R-:W-:Y:S01]  /*9f20*/  FMUL.FTZ R94, R94, R15.reuse ;  /* 0x0000000f5e5e7220 */ /* 0x080fe20000410000 */
        /* <DEDUP_REMOVED lines=26> */
[-C--:B------:R-:W-:Y:S01]  /*a0d0*/  HMMA.16816.F32 R240, R16, R28.reuse, R36 ;  /* 0x0000001c10f0723c */ /* 0x080fe20000001824 */
[----:B------:R-:W1:Y:S01]  /*a0e0*/  LDSM.16.MT88.4 R36, [R214+0xb000] ;  /* 0x00b00000d624783b */ /* 0x000e620000004200 */
[-C--:B------:R-:W-:Y:S01]  /*a0f0*/  FMUL.FTZ R126, R126, R15.reuse ;  /* 0x0000000f7e7e7220 */ /* 0x080fe20000410000 */
[----:B------:R-:W-:Y:S01]  /*a100*/  FMUL.FTZ R127, R127, R15 ;  /* 0x0000000f7f7f7220 */ /* 0x000fe20000410000 */
[-C--:B------:R-:W-:Y:S01]  /*a110*/  FMUL.FTZ R68, R68, R22.reuse ;  /* 0x0000001644447220 */ /* 0x080fe20000410000 */
[-C--:B------:R-:W-:Y:S01]  /*a120*/  FMUL.FTZ R69, R69, R22.reuse ;  /* 0x0000001645457220 */ /* 0x080fe20000410000 */
[----:B------:R-:W-:Y:S01]  /*a130*/  HMMA.16816.F32 R236, R4, R28, R40 ;  /* 0x0000001c04ec723c */ /* 0x000fe20000001828 */
[----:B------:R-:W3:Y:S01]  /*a140*/  LDSM.16.MT88.4 R40, [R213+0xb000] ;  /* 0x00b00000d528783b */ /* 0x000ee20000004200 */
[----:B------:R4:W-:Y:S01]  /*a150*/  MUFU.EX2 R223, R3 ;  /* 0x0000000300df7308 */ /* 0x0009e20000000800 */
[-C--:B------:R-:W-:Y:S01]  /*a160*/  FMUL.FTZ R96, R96, R22.reuse ;  /* 0x0000001660607220 */ /* 0x080fe20000410000 */
[-C--:B------:R-:W-:Y:S01]  /*a170*/  FMUL.FTZ R97, R97, R22.reuse ;  /* 0x0000001661617220 */ /* 0x080fe20000410000 */
[-C--:B------:R-:W-:Y:S01]  /*a180*/  FMUL.FTZ R99, R99, R21.reuse ;  /* 0x0000001563637220 */ /* 0x080fe20000410000 */
[----:B--2---:R-:W-:Y:S01]  /*a190*/  HMMA.16816.F32 R32, R16, R24, R52 ;  /* 0x000000181020723c */ /* 0x004fe20000001834 */
[-C--:B------:R-:W-:Y:S01]  /*a1a0*/  FMUL.FTZ R80, R80, R22.reuse ;  /* 0x0000001650507220 */ /* 0x080fe20000410000 */
[-C--:B------:R-:W-:Y:S01]  /*a1b0*/  FMUL.FTZ R81, R81, R22.reuse ;  /* 0x0000001651517220 */ /* 0x080fe20000410000 */
[-C--:B------:R-:W-:Y:S01]  /*a1c0*/  FMUL.FTZ R82, R82, R21.reuse ;  /* 0x0000001552527220 */ /* 0x080fe20000410000 */
[-C--:B------:R-:W-:Y:S01]  /*a1d0*/  FMUL.FTZ R83, R83, R21.reuse ;  /* 0x0000001553537220 */ /* 0x080fe20000410000 */
[-C--:B------:R-:W-:Y:S01]  /*a1e0*/  FMUL.FTZ R120, R120, R22.reuse ;  /* 0x0000001678787220 */ /* 0x080fe20000410000 */
[C---:B------:R-:W-:Y:S01]  /*a1f0*/  HMMA.16816.F32 R44, R4.reuse, R30, R44 ;  /* 0x0000001e042c723c */ /* 0x040fe2000000182c */
[----:B------:R-:W2:Y:S01]  /*a200*/  LDSM.16.MT88.4 R28, [R213+0xa000] ;  /* 0x00a00000d51c783b */ /* 0x000ea20000004200 */
[-C--:B------:R-:W-:Y:S01]  /*a210*/  FMUL.FTZ R121, R121, R22.reuse ;  /* 0x0000001679797220 */ /* 0x080fe20000410000 */
[-C--:B------:R-:W-:Y:S01]  /*a220*/  FMUL.FTZ R122, R122, R21.reuse ;  /* 0x000000157a7a7220 */ /* 0x080fe20000410000 */
[-C--:B------:R-:W-:Y:S01]  /*a230*/  FMUL.FTZ R123, R123, R21.reuse ;  /* 0x000000157b7b7220 */ /* 0x080fe20000410000 */
[-C--:B------:R-:W-:Y:S01]  /*a240*/  FMUL.FTZ R84, R84, R22.reuse ;  /* 0x0000001654547220 */ /* 0x080fe20000410000 */
[C---:B------:R-:W-:Y:S01]  /*a250*/  HMMA.16816.F32 R56, R4.reuse, R24, R56 ;  /* 0x000000180438723c */ /* 0x040fe20000001838 */
[----:B----4-:R-:W-:Y:S01]  /*a260*/  FFMA.FTZ R3, R199, UR35, -R2 ;  /* 0x00000023c7037c23 */ /* 0x010fe20008010802 */
[-C--:B------:R-:W-:Y:S01]  /*a270*/  FMUL.FTZ R85, R85, R22.reuse ;  /* 0x0000001655557220 */ /* 0x080fe20000410000 */
[-C--:B------:R-:W-:Y:S01]  /*a280*/  FMUL.FTZ R86, R86, R21.reuse ;  /* 0x0000001556567220 */ /* 0x080fe20000410000 */
[-C--:B------:R-:W-:Y:S01]  /*a290*/  FMUL.FTZ R87, R87, R21.reuse ;  /* 0x0000001557577220 */ /* 0x080fe20000410000 */
[----:B------:R4:W-:Y:S01]  /*a2a0*/  MUFU.EX2 R225, R3 ;  /* 0x0000000300e17308 */ /* 0x0009e20000000800 */
[-C--:B------:R-:W-:Y:S01]  /*a2b0*/  HMMA.16816.F32 R60, R4, R26.reuse, R60 ;  /* 0x0000001a043c723c */ /* 0x080fe2000000183c */
        /* <DEDUP_REMOVED lines=8> */
[----:B------:R-:W-:Y:S01]  /*a340*/  HMMA.16816.F32 R204, R16, R26, R64 ;  /* 0x0000001a10cc723c */ /* 0x000fe20000001840 */
[----:B------:R-:W-:Y:S01]  /*a350*/  MOV R49, R35 ;  /* 0x0000002300317202 */ /* 0x000fe20000000f00 */
[----:B------:R-:W5:Y:S01]  /*a360*/  LDSM.16.MT88.4 R24, [R209+0xb000] ;  /* 0x00b00000d118783b */ /* 0x000f620000004200 */
[-C--:B------:R-:W-:Y:S01]  /*a370*/  FMUL.FTZ R101, R101, R22.reuse ;  /* 0x0000001665657220 */ /* 0x080fe20000410000 */
[-C--:B------:R-:W-:Y:S01]  /*a380*/  FMUL.FTZ R102, R102, R21.reuse ;  /* 0x0000001566667220 */ /* 0x080fe20000410000 */
[----:B------:R-:W-:Y:S01]  /*a390*/  FMUL.FTZ R103, R103, R21 ;  /* 0x0000001567677220 */ /* 0x000fe20000410000 */
[----:B------:R-:W5:Y:S01]  /*a3a0*/  LDSM.16.MT88.4 R32, [R211+0xb000] ;  /* 0x00b00000d320783b */ /* 0x000f620000004200 */
[C---:B-1----:R-:W-:Y:S01]  /*a3b0*/  HMMA.16816.F32 R112, R4.reuse, R36, R112 ;  /* 0x000000240470723c */ /* 0x042fe20000001870 */
[--C-:B----4-:R-:W-:Y:S01]  /*a3c0*/  FFMA.FTZ R3, R193, UR35, -R2.reuse ;  /* 0x00000023c1037c23 */ /* 0x110fe20008010802 */
[----:B------:R-:W-:Y:S01]  /*a3d0*/  FFMA.FTZ R2, R192, UR35, -R2 ;  /* 0x00000023c0027c23 */ /* 0x000fe20008010802 */
[----:B------:R-:W-:Y:S01]  /*a3e0*/  IMAD.MOV.U32 R64, RZ, RZ, R184 ;  /* 0x000000ffff407224 */ /* 0x000fe200078e00b8 */
[----:B------:R-:W-:Y:S01]  /*a3f0*/  MOV R67, R173 ;  /* 0x000000ad00437202 */ /* 0x000fe20000000f00 */
[----:B------:R-:W-:Y:S01]  /*a400*/  MUFU.EX2 R231, R3 ;  /* 0x0000000300e77308 */ /* 0x000fe20000000800 */
[C---:B------:R-:W-:Y:S01]  /*a410*/  HMMA.16816.F32 R116, R4.reuse, R38, R116 ;  /* 0x000000260474723c */ /* 0x040fe20000001874 */
[----:B------:R-:W-:Y:S01]  /*a420*/  MOV R65, R179 ;  /* 0x000000b300417202 */ /* 0x000fe20000000f00 */
[----:B------:R-:W-:Y:S01]  /*a430*/  FMUL.FTZ R128, R128, R22 ;  /* 0x0000001680807220 */ /* 0x000fe20000410000 */
[----:B------:R-:W-:Y:S01]  /*a440*/  MOV R66, R178 ;  /* 0x000000b200427202 */ /* 0x000fe20000000f00 */
[-C--:B------:R-:W-:Y:S01]  /*a450*/  FMUL.FTZ R129, R129, R22.reuse ;  /* 0x0000001681817220 */ /* 0x080fe20000410000 */
[-C--:B------:R-:W-:Y:S01]  /*a460*/  FMUL.FTZ R130, R130, R21.reuse ;  /* 0x0000001582827220 */ /* 0x080fe20000410000 */
[C---:B---3--:R-:W-:Y:S01]  /*a470*/  HMMA.16816.F32 R164, R4.reuse, R40, R164 ;  /* 0x0000002804a4723c */ /* 0x048fe200000018a4 */
[----:B------:R1:W-:Y:S01]  /*a480*/  MUFU.EX2 R230, R2 ;  /* 0x0000000200e67308 */ /* 0x0003e20000000800 */
[-C--:B------:R-:W-:Y:S01]  /*a490*/  FMUL.FTZ R131, R131, R21.reuse ;  /* 0x0000001583837220 */ /* 0x080fe20000410000 */
[-C--:B------:R-:W-:Y:S01]  /*a4a0*/  FMUL.FTZ R160, R160, R22.reuse ;  /* 0x00000016a0a07220 */ /* 0x080fe20000410000 */
[-C--:B------:R-:W-:Y:S01]  /*a4b0*/  FMUL.FTZ R161, R161, R22.reuse ;  /* 0x00000016a1a17220 */ /* 0x080fe20000410000 */
[-C--:B------:R-:W-:Y:S01]  /*a4c0*/  FMUL.FTZ R162, R162, R21.reuse ;  /* 0x00000015a2a27220 */ /* 0x080fe20000410000 */
[C---:B--2---:R-:W-:Y:S01]  /*a4d0*/  HMMA.16816.F32 R72, R4.reuse, R28, R72 ;  /* 0x0000001c0448723c */ /* 0x044fe20000001848 */
[-C--:B------:R-:W-:Y:S01]  /*a4e0*/  FMUL.FTZ R163, R163, R21.reuse ;  /* 0x00000015a3a37220 */ /* 0x080fe20000410000 */
[-C--:B------:R-:W-:Y:S01]  /*a4f0*/  FMUL.FTZ R168, R168, R22.reuse ;  /* 0x00000016a8a87220 */ /* 0x080fe20000410000 */
[----:B------:R-:W-:Y:S01]  /*a500*/  FMUL.FTZ R169, R169, R22 ;  /* 0x00000016a9a97220 */ /* 0x000fe20000410000 */
[-C--:B------:R-:W-:Y:S01]  /*a510*/  FMUL.FTZ R170, R170, R21.reuse ;  /* 0x00000015aaaa7220 */ /* 0x080fe20000410000 */
[----:B------:R-:W-:Y:S01]  /*a520*/  FMUL.FTZ R171, R171, R21 ;  /* 0x00000015abab7220 */ /* 0x000fe20000410000 */
[C---:B------:R-:W-:Y:S06]  /*a530*/  HMMA.16816.F32 R76, R4.reuse, R30, R76 ;  /* 0x0000001e044c723c */ /* 0x040fec000000184c */
[----:B------:R-:W-:Y:S01]  /*a540*/  HMMA.16816.F32 R52, R4, R42, R124 ;  /* 0x0000002a0434723c */ /* 0x000fe2000000187c */
[----:B-1----:R-:W-:-:S04]  /*a550*/  FFMA.FTZ R2, R202, UR35, -R8 ;  /* 0x00000023ca027c23 */ /* 0x002fc80008010808 */
[----:B------:R1:W-:Y:S01]  /*a560*/  MUFU.EX2 R200, R2 ;  /* 0x0000000200c87308 */ /* 0x0003e20000000800 */
[C---:B-----5:R-:W-:Y:S01]  /*a570*/  HMMA.16816.F32 R88, R4.reuse, R24, R88 ;  /* 0x000000180458723c */ /* 0x060fe20000001858 */
[----:B------:R-:W-:Y:S02]  /*a580*/  MOV R126, R185 ;  /* 0x000000b9007e7202 */ /* 0x000fe40000000f00 */
[----:B------:R-:W-:Y:S02]  /*a590*/  MOV R127, R190 ;  /* 0x000000be007f7202 */ /* 0x000fe40000000f00 */
[----:B------:R-:W-:Y:S01]  /*a5a0*/  MOV R125, R189 ;  /* 0x000000bd007d7202 */ /* 0x000fe20000000f00 */
[----:B------:R-:W-:Y:S01]  /*a5b0*/  HMMA.16816.F32 R92, R4, R26, R92 ;  /* 0x0000001a045c723c */ /* 0x000fe2000000185c */
[----:B------:R-:W-:-:S05]  /*a5c0*/  MOV R124, R188 ;  /* 0x000000bc007c7202 */ /* 0x000fca0000000f00 */
[C---:B------:R-:W-:Y:S06]  /*a5d0*/  HMMA.16816.F32 R104, R4.reuse, R32, R104 ;  /* 0x000000200468723c */ /* 0x040fec0000001868 */
[----:B------:R-:W-:Y:S06]  /*a5e0*/  HMMA.16816.F32 R156, R4, R34, R156 ;  /* 0x00000022049c723c */ /* 0x000fec000000189c */
[----:B------:R-:W-:Y:S01]  /*a5f0*/  HMMA.16816.F32 R68, R16, R28, R68 ;  /* 0x0000001c1044723c */ /* 0x000fe20000001844 */
[----:B------:R-:W-:-:S04]  /*a600*/  IMAD.WIDE.U32 R4, R244, -0x2daee0ad, RZ ;  /* 0xd2511f53f4047825 */ /* 0x000fc800078e00ff */
[----:B------:R-:W-:Y:S01]  /*a610*/  FFMA.FTZ R6, R201, UR35, -R8 ;  /* 0x00000023c9067c23 */ /* 0x000fe20008010808 */
[C---:B------:R-:W-:Y:S01]  /*a620*/  HMMA.16816.F32 R184, R16.reuse, R26, R96 ;  /* 0x0000001a10b8723c */ /* 0x040fe20000001860 */
[----:B------:R-:W-:Y:S02]  /*a630*/  MOV R28, R174 ;  /* 0x000000ae001c7202 */ /* 0x000fe40000000f00 */
[----:B------:R2:W-:Y:S01]  /*a640*/  MUFU.EX2 R199, R6 ;  /* 0x0000000600c77308 */ /* 0x0005e20000000800 */
[----:B------:R-:W-:Y:S02]  /*a650*/  MOV R29, R175 ;  /* 0x000000af001d7202 */ /* 0x000fe40000000f00 */
[----:B------:R-:W-:Y:S01]  /*a660*/  LOP3.LUT R3, R5, UR29, R28, 0x96, !PT ;  /* 0x0000001d05037c12 */ /* 0x000fe2000f8e961c */
[----:B------:R-:W-:Y:S01]  /*a670*/  HMMA.16816.F32 R188, R16, R30, R80 ;  /* 0x0000001e10bc723c */ /* 0x000fe20000001850 */
[C---:B------:R-:W-:Y:S01]  /*a680*/  LOP3.LUT R26, R4.reuse, 0xffff, RZ, 0xc0, !PT ;  /* 0x0000ffff041a7812 */ /* 0x040fe200078ec0ff */
[----:B------:R-:W-:Y:S01]  /*a690*/  IMAD.MOV.U32 R96, RZ, RZ, R48 ;  /* 0x000000ffff607224 */ /* 0x000fe200078e0030 */
[----:B------:R-:W-:-:S02]  /*a6a0*/  LOP3.LUT R29, R4, 0xff, RZ, 0xc0, !PT ;  /* 0x000000ff041d7812 */ /* 0x000fc400078ec0ff */
[--C-:B------:R-:W-:Y:S01]  /*a6b0*/  SHF.R.U32.HI R28, RZ, 0x10, R4.reuse ;  /* 0x00000010ff1c7819 */ /* 0x100fe20000011604 */
[C---:B------:R-:W-:Y:S01]  /*a6c0*/  HMMA.16816.F32 R172, R16.reuse, R38, R120 ;  /* 0x0000002610ac723c */ /* 0x040fe20000001878 */
[----:B------:R-:W-:Y:S01]  /*a6d0*/  SHF.R.U32.HI R27, RZ, 0x18, R4 ;  /* 0x00000018ff1b7819 */ /* 0x000fe20000011604 */
[----:B------:R-:W-:Y:S01]  /*a6e0*/  IMAD.WIDE.U32 R4, R203, -0x2daee0ad, RZ ;  /* 0xd2511f53cb047825 */ /* 0x000fe200078e00ff */
[----:B------:R-:W-:Y:S02]  /*a6f0*/  MOV R82, R176 ;  /* 0x000000b000527202 */ /* 0x000fe40000000f00 */
[----:B------:R-:W-:Y:S01]  /*a700*/  MOV R80, R127 ;  /* 0x0000007f00507202 */ /* 0x000fe20000000f00 */
[C---:B------:R-:W-:Y:S01]  /*a710*/  HMMA.16816.F32 R84, R16.reuse, R24, R84 ;  /* 0x000000181054723c */ /* 0x040fe20000001854 */
[----:B------:R-:W-:Y:S01]  /*a720*/  MOV R123, R23 ;  /* 0x00000017007b7202 */ /* 0x000fe20000000f00 */
[----:B------:R-:W-:Y:S01]  /*a730*/  IMAD.MOV.U32 R122, RZ, RZ, R139 ;  /* 0x000000ffff7a7224 */ /* 0x000fe200078e008b */
[C---:B------:R-:W-:Y:S01]  /*a740*/  LOP3.LUT R7, R4.reuse, 0xffff, RZ, 0xc0, !PT ;  /* 0x0000ffff04077812 */ /* 0x040fe200078ec0ff */
[----:B------:R-:W-:Y:S01]  /*a750*/  IMAD.MOV.U32 R83, RZ, RZ, R177 ;  /* 0x000000ffff537224 */ /* 0x000fe200078e00b1 */
[----:B------:R-:W-:Y:S01]  /*a760*/  SHF.R.U32.HI R23, RZ, 0x18, R4 ;  /* 0x00000018ff177819 */ /* 0x000fe20000011604 */
[C---:B------:R-:W-:Y:S01]  /*a770*/  HMMA.16816.F32 R176, R16.reuse, R34, R108 ;  /* 0x0000002210b0723c */ /* 0x040fe2000000186c */
[----:B------:R-:W-:Y:S01]  /*a780*/  LOP3.LUT R25, R4, 0xff, RZ, 0xc0, !PT ;  /* 0x000000ff04197812 */ /* 0x000fe200078ec0ff */
[----:B------:R-:W-:Y:S01]  /*a790*/  IMAD.MOV.U32 R81, RZ, RZ, R126 ;  /* 0x000000ffff517224 */ /* 0x000fe200078e007e */
[----:B------:R-:W-:Y:S01]  /*a7a0*/  SHF.R.U32.HI R24, RZ, 0x10, R4 ;  /* 0x00000010ff187819 */ /* 0x000fe20000011604 */
[----:B------:R-:W-:Y:S01]  /*a7b0*/  FFMA.FTZ R4, R194, UR35, -R8 ;  /* 0x00000023c2047c23 */ /* 0x000fe20008010808 */
[----:B-1----:R-:W-:Y:S01]  /*a7c0*/  LOP3.LUT R2, R5, UR29, R82, 0x96, !PT ;  /* 0x0000001d05027c12 */ /* 0x002fe2000f8e9652 */
[----:B------:R-:W-:Y:S01]  /*a7d0*/  FFMA.FTZ R5, R195, UR35, -R8 ;  /* 0x00000023c3057c23 */ /* 0x000fe20008010808 */
[----:B--2---:R-:W-:Y:S01]  /*a7e0*/  LOP3.LUT R6, R28, 0xff, RZ, 0xc0, !PT ;  /* 0x000000ff1c067812 */ /* 0x004fe200078ec0ff */
[----:B------:R1:W-:Y:S01]  /*a7f0*/  MUFU.EX2 R193, R4 ;  /* 0x0000000400c17308 */ /* 0x0003e20000000800 */
[----:B------:R-:W-:Y:S01]  /*a800*/  SHF.R.U32.HI R8, RZ, 0x8, R26 ;  /* 0x00000008ff087819 */ /* 0x000fe2000001161a */
[----:B------:R-:W-:Y:S01]  /*a810*/  HMMA.16816.F32 R100, R16, R32, R100 ;  /* 0x000000201064723c */ /* 0x000fe20000001864 */
[----:B------:R-:W-:-:S02]  /*a820*/  PRMT R27, R6, 0x5410, R27 ;  /* 0x00005410061b7816 */ /* 0x000fc4000000001b */
[----:B------:R-:W-:Y:S02]  /*a830*/  PRMT R26, R29, 0x5410, R8 ;  /* 0x000054101d1a7816 */ /* 0x000fe40000000008 */
[----:B------:R-:W-:Y:S01]  /*a840*/  SHF.R.U32.HI R8, RZ, 0x18, R3 ;  /* 0x00000018ff087819 */ /* 0x000fe20000011603 */
[----:B------:R2:W3:Y:S01]  /*a850*/  MUFU.EX2 R194, R5 ;  /* 0x0000000500c27308 */ /* 0x0004e20000000800 */
[----:B------:R-:W-:Y:S01]  /*a860*/  MOV R111, R154 ;  /* 0x0000009a006f7202 */ /* 0x000fe20000000f00 */
[C---:B------:R-:W-:Y:S01]  /*a870*/  HMMA.16816.F32 R32, R16.reuse, R42, R128 ;  /* 0x0000002a1020723c */ /* 0x040fe20000001880 */
[----:B------:R-:W-:Y:S02]  /*a880*/  MOV R110, R155 ;  /* 0x0000009b006e7202 */ /* 0x000fe40000000f00 */
[----:B------:R-:W-:Y:S02]  /*a890*/  MOV R120, R153 ;  /* 0x0000009900787202 */ /* 0x000fe40000000f00 */
[----:B------:R-:W-:Y:S01]  /*a8a0*/  MOV R121, R152 ;  /* 0x0000009800797202 */ /* 0x000fe20000000f00 */
[----:B------:R-:W-:Y:S01]  /*a8b0*/  HMMA.16816.F32 R160, R16, R36, R160 ;  /* 0x0000002410a0723c */ /* 0x000fe200000018a0 */
[----:B-1----:R-:W-:Y:S01]  /*a8c0*/  FFMA.FTZ R4, R197, UR35, -R9 ;  /* 0x00000023c5047c23 */ /* 0x002fe20008010809 */
[----:B------:R-:W1:Y:S01]  /*a8d0*/  LDSM.16.MT88.4 R152, [R209+0xa800] ;  /* 0x00a80000d198783b */ /* 0x000e620000004200 */
[----:B------:R-:W-:-:S02]  /*a8e0*/  MOV R83, R124 ;  /* 0x0000007c00537202 */ /* 0x000fc40000000f00 */
[----:B------:R4:W-:Y:S01]  /*a8f0*/  MUFU.EX2 R139, R4 ;  /* 0x00000004008b7308 */ /* 0x0009e20000000800 */
[----:B------:R-:W-:Y:S01]  /*a900*/  MOV R82, R125 ;  /* 0x0000007d00527202 */ /* 0x000fe20000000f00 */
[----:B------:R-:W-:Y:S01]  /*a910*/  HMMA.16816.F32 R168, R16, R40, R168 ;  /* 0x0000002810a8723c */ /* 0x000fe200000018a8 */
[----:B------:R-:W-:Y:S02]  /*a920*/  MOV R97, R51 ;  /* 0x0000003300617202 */ /* 0x000fe40000000f00 */
[----:B--2---:R-:W-:Y:S01]  /*a930*/  SHF.R.U32.HI R5, RZ, 0x8, R7 ;  /* 0x00000008ff057819 */ /* 0x004fe20000011607 */
[----:B------:R-:W-:Y:S01]  /*a940*/  IMAD.MOV.U32 R195, RZ, RZ, R82 ;  /* 0x000000ffffc37224 */ /* 0x000fe200078e0052 */
[----:B------:R-:W-:Y:S02]  /*a950*/  SHF.R.U32.HI R7, RZ, 0x10, R3 ;  /* 0x00000010ff077819 */ /* 0x000fe40000011603 */
[----:B------:R-:W-:Y:S01]  /*a960*/  PRMT R25, R25, 0x5410, R5 ;  /* 0x0000541019197816 */ /* 0x000fe20000000005 */
[----:B------:R-:W-:Y:S01]  /*a970*/  IMAD.MOV.U32 R17, RZ, RZ, R97 ;  /* 0x000000ffff117224 */ /* 0x000fe200078e0061 */
[----:B------:R-:W-:-:S02]  /*a980*/  LOP3.LUT R5, R24, 0xff, RZ, 0xc0, !PT ;  /* 0x000000ff18057812 */ /* 0x000fc400078ec0ff */
[----:B------:R-:W-:Y:S02]  /*a990*/  MOV R98, R50 ;  /* 0x0000003200627202 */ /* 0x000fe40000000f00 */
[----:B------:R-:W-:Y:S01]  /*a9a0*/  PRMT R24, R5, 0x5410, R23 ;  /* 0x0000541005187816 */ /* 0x000fe20000000017 */
[--C-:B------:R-:W-:Y:S01]  /*a9b0*/  FFMA.FTZ R5, R198, UR35, -R9.reuse ;  /* 0x00000023c6057c23 */ /* 0x100fe20008010809 */
[C---:B----4-:R-:W-:Y:S02]  /*a9c0*/  LOP3.LUT R4, R3.reuse, 0xffff, RZ, 0xc0, !PT ;  /* 0x0000ffff03047812 */ /* 0x050fe400078ec0ff */
[----:B------:R-:W-:Y:S01]  /*a9d0*/  LOP3.LUT R23, R3, 0xff, RZ, 0xc0, !PT ;  /* 0x000000ff03177812 */ /* 0x000fe200078ec0ff */
[----:B------:R2:W4:Y:S01]  /*a9e0*/  MUFU.EX2 R31, R5 ;  /* 0x00000005001f7308 */ /* 0x0005220000000800 */
[----:B------:R-:W-:Y:S01]  /*a9f0*/  SHF.R.U32.HI R6, RZ, 0x8, R4 ;  /* 0x00000008ff067819 */ /* 0x000fe20000011604 */
[----:B------:R-:W-:Y:S01]  /*aa00*/  FFMA.FTZ R4, R196, UR35, -R9 ;  /* 0x00000023c4047c23 */ /* 0x000fe20008010809 */
[----:B------:R-:W-:-:S02]  /*aa10*/  LOP3.LUT R3, R7, 0xff, RZ, 0xc0, !PT ;  /* 0x000000ff07037812 */ /* 0x000fc400078ec0ff */
[----:B------:R-:W-:Y:S02]  /*aa20*/  PRMT R23, R23, 0x5410, R6 ;  /* 0x0000541017177816 */ /* 0x000fe40000000006 */
[----:B------:R-:W-:Y:S01]  /*aa30*/  LOP3.LUT R7, R2, 0xff, RZ, 0xc0, !PT ;  /* 0x000000ff02077812 */ /* 0x000fe200078ec0ff */
[----:B------:R5:W-:Y:S01]  /*aa40*/  MUFU.EX2 R192, R4 ;  /* 0x0000000400c07308 */ /* 0x000be20000000800 */
[----:B------:R-:W-:Y:S02]  /*aa50*/  SHF.R.U32.HI R6, RZ, 0x18, R2 ;  /* 0x00000018ff067819 */ /* 0x000fe40000011602 */
[----:B------:R-:W-:Y:S02]  /*aa60*/  MOV R99, R49 ;  /* 0x0000003100637202 */ /* 0x000fe40000000f00 */
[----:B------:R-:W-:Y:S01]  /*aa70*/  MOV R244, R110 ;  /* 0x0000006e00f47202 */ /* 0x000fe20000000f00 */
[----:B------:R-:W1:Y:S01]  /*aa80*/  LDSM.16.MT88.4 R48, [R211+0xa800] ;  /* 0x00a80000d330783b */ /* 0x000e620000004200 */
[----:B------:R-:W-:-:S02]  /*aa90*/  MOV R202, R111 ;  /* 0x0000006f00ca7202 */ /* 0x000fc40000000f00 */
[----:B--2---:R-:W-:Y:S01]  /*aaa0*/  LOP3.LUT R5, R2, 0xffff, RZ, 0xc0, !PT ;  /* 0x0000ffff02057812 */ /* 0x004fe200078ec0ff */
[----:B------:R-:W-:Y:S01]  /*aab0*/  LDSM.16.MT88.4 R108, [R211+0xb800] ;  /* 0x00b80000d36c783b */ /* 0x000fe20000004200 */
[----:B------:R-:W-:Y:S02]  /*aac0*/  MOV R16, R96 ;  /* 0x0000006000107202 */ /* 0x000fe40000000f00 */
[----:B------:R-:W-:Y:S02]  /*aad0*/  SHF.R.U32.HI R5, RZ, 0x8, R5 ;  /* 0x00000008ff057819 */ /* 0x000fe40000011605 */
[----:B------:R-:W-:Y:S01]  /*aae0*/  MOV R18, R98 ;  /* 0x0000006200127202 */ /* 0x000fe20000000f00 */
[----:B-----5:R-:W-:Y:S01]  /*aaf0*/  FFMA.FTZ R4, R180, UR35, -R9 ;  /* 0x00000023b4047c23 */ /* 0x020fe20008010809 */
[----:B------:R-:W-:Y:S02]  /*ab00*/  PRMT R9, R3, 0x5410, R8 ;  /* 0x0000541003097816 */ /* 0x000fe40000000008 */
[----:B------:R-:W-:Y:S01]  /*ab10*/  SHF.R.U32.HI R3, RZ, 0x10, R2 ;  /* 0x00000010ff037819 */ /* 0x000fe20000011602 */
[----:B------:R2:W-:Y:S01]  /*ab20*/  MUFU.EX2 R30, R4 ;  /* 0x00000004001e7308 */ /* 0x0005e20000000800 */
[----:B------:R-:W-:Y:S01]  /*ab30*/  FFMA.FTZ R2, R132, UR35, -R14 ;  /* 0x0000002384027c23 */ /* 0x000fe2000801080e */
[----:B------:R-:W-:-:S02]  /*ab40*/  PRMT R8, R7, 0x5410, R5 ;  /* 0x0000541007087816 */ /* 0x000fc40000000005 */
[----:B------:R-:W-:Y:S02]  /*ab50*/  LOP3.LUT R3, R3, 0xff, RZ, 0xc0, !PT ;  /* 0x000000ff03037812 */ /* 0x000fe400078ec0ff */
[----:B---3--:R-:W-:Y:S02]  /*ab60*/  F2FP.F16.F32.PACK_AB R5, R193, R194 ;  /* 0x000000c2c105723e */ /* 0x008fe400000000ff */
[----:B------:R-:W-:Y:S01]  /*ab70*/  PRMT R7, R3, 0x5410, R6 ;  /* 0x0000541003077816 */ /* 0x000fe20000000006 */
[----:B------:R3:W-:Y:S01]  /*ab80*/  MUFU.EX2 R29, R2 ;  /* 0x00000002001d7308 */ /* 0x0007e20000000800 */
[--C-:B------:R-:W-:Y:S01]  /*ab90*/  FFMA.FTZ R3, R182, UR35, -R14.reuse ;  /* 0x00000023b6037c23 */ /* 0x100fe2000801080e */
[--C-:B------:R-:W-:Y:S01]  /*aba0*/  FFMA.FTZ R6, R181, UR35, -R14.reuse ;  /* 0x00000023b5067c23 */ /* 0x100fe2000801080e */
[----:B------:R-:W-:Y:S02]  /*abb0*/  MOV R19, R99 ;  /* 0x0000006300137202 */ /* 0x000fe40000000f00 */
[----:B------:R-:W-:Y:S01]  /*abc0*/  MOV R203, R80 ;  /* 0x0000005000cb7202 */ /* 0x000fe20000000f00 */
[----:B------:R-:W-:Y:S01]  /*abd0*/  LDSM.16.MT88.4 R96, [R209+0xb800] ;  /* 0x00b80000d160783b */ /* 0x000fe20000004200 */
[----:B------:R-:W-:Y:S01]  /*abe0*/  MOV R201, R81 ;  /* 0x0000005100c97202 */ /* 0x000fe20000000f00 */
[----:B--2---:R-:W-:Y:S01]  /*abf0*/  FFMA.FTZ R4, R183, UR35, -R14 ;  /* 0x00000023b7047c23 */ /* 0x004fe2000801080e */
[----:B------:R-:W-:Y:S01]  /*ac00*/  MOV R197, R83 ;  /* 0x0000005300c57202 */ /* 0x000fe20000000f00 */
[----:B------:R2:W-:Y:S01]  /*ac10*/  MUFU.EX2 R14, R3 ;  /* 0x00000003000e7308 */ /* 0x0005e20000000800 */
[----:B------:R-:W-:Y:S01]  /*ac20*/  MOV R198, R64 ;  /* 0x0000004000c67202 */ /* 0x000fe20000000f00 */
[----:B------:R-:W5:Y:S01]  /*ac30*/  LDSM.16.MT88.4 R80, [R213+0xa800] ;  /* 0x00a80000d550783b */ /* 0x000f620000004200 */
[----:B------:R-:W-:-:S02]  /*ac40*/  MOV R196, R65 ;  /* 0x0000004100c47202 */ /* 0x000fc40000000f00 */
[----:B------:R-:W-:Y:S02]  /*ac50*/  MOV R180, R66 ;  /* 0x0000004200b47202 */ /* 0x000fe40000000f00 */
[----:B---3--:R-:W-:Y:S01]  /*ac60*/  HSET2.LE.AND R2, R26, R0, PT ;  /* 0x000000001a027233 */ /* 0x008fe20003803000 */
[----:B------:R3:W1:Y:S01]  /*ac70*/  MUFU.EX2 R28, R4 ;  /* 0x00000004001c7308 */ /* 0x0006620000000800 */
[----:B------:R-:W-:Y:S02]  /*ac80*/  MOV R132, R67 ;  /* 0x0000004300847202 */ /* 0x000fe40000000f00 */
[----:B------:R-:W5:Y:S01]  /*ac90*/  LDSM.16.MT88.4 R64, [R214+0xa800] ;  /* 0x00a80000d640783b */ /* 0x000f620000004200 */
[----:B--2---:R-:W-:-:S04]  /*aca0*/  F2FP.F16.F32.PACK_AB R3, R230, R231 ;  /* 0x000000e7e603723e */ /* 0x004fc800000000ff */
[----:B------:R-:W-:Y:S02]  /*acb0*/  LOP3.LUT R130, R2, R3, RZ, 0xc0, !PT ;  /* 0x0000000302827212 */ /* 0x000fe400078ec0ff */
[--C-:B------:R-:W-:Y:S02]  /*acc0*/  HSET2.LE.AND R2, R23, R0.reuse, PT ;  /* 0x0000000017027233 */ /* 0x100fe40003803000 */
[----:B---3--:R-:W-:Y:S02]  /*acd0*/  HSET2.LE.AND R4, R27, R0, PT ;  /* 0x000000001b047233 */ /* 0x008fe40003803000 */
[----:B------:R-:W-:-:S03]  /*ace0*/  F2FP.F16.F32.PACK_AB R3, R225, R223 ;  /* 0x000000dfe103723e */ /* 0x000fc600000000ff */
[----:B------:R-:W-:Y:S02]  /*acf0*/  LOP3.LUT R131, R4, R5, RZ, 0xc0, !PT ;  /* 0x0000000504837212 */ /* 0x000fe400078ec0ff */
[--C-:B------:R-:W-:Y:S02]  /*ad00*/  HSET2.LE.AND R4, R9, R0.reuse, PT ;  /* 0x0000000009047233 */ /* 0x100fe40003803000 */
[----:B------:R-:W2:Y:S01]  /*ad10*/  MUFU.EX2 R9, R6 ;  /* 0x0000000600097308 */ /* 0x000ea20000000800 */
[----:B------:R-:W-:Y:S02]  /*ad20*/  F2FP.F16.F32.PACK_AB R5, R199, R200 ;  /* 0x000000c8c705723e */ /* 0x000fe400000000ff */
[----:B------:R-:W-:Y:S02]  /*ad30*/  LOP3.LUT R128, R2, R3, RZ, 0xc0, !PT ;  /* 0x0000000302807212 */ /* 0x000fe400078ec0ff */
[----:B------:R-:W-:Y:S02]  /*ad40*/  LOP3.LUT R129, R4, R5, RZ, 0xc0, !PT ;  /* 0x0000000504817212 */ /* 0x000fe400078ec0ff */
[--C-:B------:R-:W-:Y:S01]  /*ad50*/  HSET2.LE.AND R2, R8, R0.reuse, PT ;  /* 0x0000000008027233 */ /* 0x100fe20003803000 */
[----:B------:R-:W-:Y:S01]  /*ad60*/  FFMA.FTZ R8, R247, R21, R180 ;  /* 0x00000015f7087223 */ /* 0x000fe200000100b4 */
[----:B------:R-:W-:-:S02]  /*ad70*/  HSET2.LE.AND R4, R7, R0, PT ;  /* 0x0000000007047233 */ /* 0x000fc40003803000 */
[----:B----4-:R-:W-:Y:S01]  /*ad80*/  F2FP.F16.F32.PACK_AB R3, R31, R139 ;  /* 0x0000008b1f03723e */ /* 0x010fe200000000ff */
[C---:B-1----:R-:W-:Y:S01]  /*ad90*/  HMMA.16816.F32 R144, R128.reuse, R152, R144 ;  /* 0x000000988090723c */ /* 0x042fe20000001890 */
[----:B------:R-:W-:Y:S02]  /*ada0*/  F2FP.F16.F32.PACK_AB R5, R28, R29 ;  /* 0x0000001d1c05723e */ /* 0x000fe400000000ff */
[----:B------:R-:W-:Y:S02]  /*adb0*/  LOP3.LUT R124, R2, R3, RZ, 0xc0, !PT ;  /* 0x00000003027c7212 */ /* 0x000fe400078ec0ff */
[----:B------:R-:W-:Y:S01]  /*adc0*/  LOP3.LUT R125, R4, R5, RZ, 0xc0, !PT ;  /* 0x00000005047d7212 */ /* 0x000fe200078ec0ff */
[----:B------:R-:W-:Y:S01]  /*add0*/  HMMA.16816.F32 R36, R128, R48, R240 ;  /* 0x000000308024723c */ /* 0x000fe200000018f0 */
[--C-:B------:R-:W-:Y:S02]  /*ade0*/  HSET2.LE.AND R2, R25, R0.reuse, PT ;  /* 0x0000000019027233 */ /* 0x100fe40003803000 */
[----:B------:R-:W-:-:S02]  /*adf0*/  HSET2.LE.AND R4, R24, R0, PT ;  /* 0x0000000018047233 */ /* 0x000fc40003803000 */
[----:B------:R-:W-:Y:S01]  /*ae00*/  F2FP.F16.F32.PACK_AB R3, R30, R192 ;  /* 0x000000c01e03723e */ /* 0x000fe200000000ff */
[C---:B-----5:R-:W-:Y:S01]  /*ae10*/  HMMA.16816.F32 R68, R128.reuse, R80, R68 ;  /* 0x000000508044723c */ /* 0x060fe20000001844 */
[----:B--2---:R-:W-:Y:S02]  /*ae20*/  F2FP.F16.F32.PACK_AB R5, R9, R14 ;  /* 0x0000000e0905723e */ /* 0x004fe400000000ff */
[----:B------:R-:W-:Y:S01]  /*ae30*/  LOP3.LUT R126, R2, R3, RZ, 0xc0, !PT ;  /* 0x00000003027e7212 */ /* 0x000fe200078ec0ff */
[----:B------:R-:W-:Y:S01]  /*ae40*/  FFMA.FTZ R3, R249, R20, R196 ;  /* 0x00000014f9037223 */ /* 0x000fe200000100c4 */
[----:B------:R-:W-:Y:S01]  /*ae50*/  LOP3.LUT R127, R4, R5, RZ, 0xc0, !PT ;  /* 0x00000005047f7212 */ /* 0x000fe200078ec0ff */
[----:B------:R-:W-:Y:S01]  /*ae60*/  FFMA.FTZ R2, R250, R15, R246 ;  /* 0x0000000ffa027223 */ /* 0x000fe200000100f6 */
[----:B------:R-:W-:Y:S01]  /*ae70*/  LDSM.16.MT88.4 R4, [R213+0xb800] ;  /* 0x00b80000d504783b */ /* 0x000fe20000004200 */
[----:B------:R-:W-:Y:S01]  /*ae80*/  FADD.FTZ R3, R195, R3 ;  /* 0x00000003c3037221 */ /* 0x000fe20000010000 */
[----:B------:R-:W-:Y:S01]  /*ae90*/  HMMA.16816.F32 R84, R128, R96, R84 ;  /* 0x000000608054723c */ /* 0x000fe20000001854 */
[----:B------:R-:W-:-:S02]  /*aea0*/  FADD.FTZ R2, R245, R2 ;  /* 0x00000002f5027221 */ /* 0x000fc40000010000 */
[----:B------:R-:W-:Y:S02]  /*aeb0*/  FADD.FTZ R3, R251, R3 ;  /* 0x00000003fb037221 */ /* 0x000fe40000010000 */
[----:B------:R-:W-:Y:S01]  /*aec0*/  FADD.FTZ R2, R138, R2 ;  /* 0x000000028a027221 */ /* 0x000fe20000010000 */
[C---:B------:R-:W-:Y:S01]  /*aed0*/  HMMA.16816.F32 R140, R124.reuse, R152, R140 ;  /* 0x000000987c8c723c */ /* 0x040fe2000000188c */
[----:B------:R-:W-:Y:S02]  /*aee0*/  FADD.FTZ R3, R252, R3 ;  /* 0x00000003fc037221 */ /* 0x000fe40000010000 */
[----:B------:R-:W-:Y:S02]  /*aef0*/  FADD.FTZ R2, R137, R2 ;  /* 0x0000000289027221 */ /* 0x000fe40000010000 */
[----:B------:R-:W-:Y:S01]  /*af00*/  FADD.FTZ R3, R139, R3 ;  /* 0x000000038b037221 */ /* 0x000fe20000010000 */
[----:B------:R-:W-:Y:S01]  /*af10*/  HMMA.16816.F32 R148, R124, R154, R148 ;  /* 0x0000009a7c94723c */ /* 0x000fe20000001894 */
[----:B------:R-:W-:-:S02]  /*af20*/  FADD.FTZ R2, R29, R2 ;  /* 0x000000021d027221 */ /* 0x000fc40000010000 */
[----:B------:R-:W-:Y:S02]  /*af30*/  FADD.FTZ R3, R31, R3 ;  /* 0x000000031f037221 */ /* 0x000fe40000010000 */
[----:B------:R-:W-:Y:S01]  /*af40*/  FADD.FTZ R2, R28, R2 ;  /* 0x000000021c027221 */ /* 0x000fe20000010000 */
[----:B------:R-:W-:Y:S01]  /*af50*/  HMMA.16816.F32 R152, R128, R154, R120 ;  /* 0x0000009a8098723c */ /* 0x000fe20000001878 */
[----:B------:R-:W1:Y:S01]  /*af60*/  LDSM.16.MT88.4 R120, [R214+0xb800] ;  /* 0x00b80000d678783b */ /* 0x000e620000004200 */
[----:B------:R-:W-:Y:S01]  /*af70*/  FADD.FTZ R3, R192, R3 ;  /* 0x00000003c0037221 */ /* 0x000fe20000010000 */
[----:B------:R-:W-:-:S03]  /*af80*/  FADD.FTZ R2, R14, R2 ;  /* 0x000000020e027221 */ /* 0x000fc60000010000 */
        /* <DEDUP_REMOVED lines=12> */
[C---:B-1----:R-:W-:Y:S06]  /*b050*/  HMMA.16816.F32 R112, R124.reuse, R120, R112 ;  /* 0x000000787c70723c */ /* 0x042fec0000001870 */
[C---:B------:R-:W-:Y:S06]  /*b060*/  HMMA.16816.F32 R116, R124.reuse, R122, R116 ;  /* 0x0000007a7c74723c */ /* 0x040fec0000001874 */
[C---:B------:R-:W-:Y:S06]  /*b070*/  HMMA.16816.F32 R164, R124.reuse, R4, R164 ;  /* 0x000000047ca4723c */ /* 0x040fec00000018a4 */
[----:B------:R-:W-:Y:S06]  /*b080*/  HMMA.16816.F32 R124, R124, R6, R52 ;  /* 0x000000067c7c723c */ /* 0x000fec0000001834 */
[C---:B------:R-:W-:Y:S06]  /*b090*/  HMMA.16816.F32 R52, R128.reuse, R64, R16 ;  /* 0x000000408034723c */ /* 0x040fec0000001810 */
[----:B------:R-:W-:Y:S01]  /*b0a0*/  HMMA.16816.F32 R168, R128, R4, R168 ;  /* 0x0000000480a8723c */ /* 0x000fe200000018a8 */
[----:B------:R-:W-:-:S05]  /*b0b0*/  FFMA.FTZ R16, R248, R22, R132 ;  /* 0x00000016f8107223 */ /* 0x000fca0000010084 */
[----:B------:R-:W-:Y:S01]  /*b0c0*/  HMMA.16816.F32 R100, R128, R108, R100 ;  /* 0x0000006c8064723c */ /* 0x000fe20000001864 */
        /* <DEDUP_REMOVED lines=21> */
[----:B------:R-:W-:Y:S01]  /*b220*/  HMMA.16816.F32 R128, R128, R6, R32 ;  /* 0x000000068080723c */ /* 0x000fe20000001820 */
[----:B------:R-:W-:-:S08]  /*b230*/  NOP ;  /* 0x0000000000007918 */ /* 0x000fd00000000000 */
[----:B------:R-:W-:-:S15]  /*b240*/  @!P0 BRA `(.L_x_1114) ;  /* 0x0000006400c88947 */ /* 0x000fde0003800000 */
[----:B------:R-:W2:Y:S01]  /*b250*/  LDL.64 R18, [R1+0x28] ;  /* 0x0000280001127983 */ /* 0x000ea20000100a00 */
[----:B------:R-:W-:-:S04]  /*b260*/  DEPBAR.LE SB0, 0x0 ;  /* 0x000080000000791a */ /* 0x000fc80000000000 */
[----:B------:R-:W3:Y:S04]  /*b270*/  LDL.64 R180, [R1+0x68] ;  /* 0x0000680001b47983 */ /* 0x000ee80000100a00 */
[----:B------:R-:W4:Y:S04]  /*b280*/  LDL.64 R182, [R1+0x40] ;  /* 0x0000400001b67983 */ /* 0x000f280000100a00 */
[----:B------:R-:W5:Y:S04]  /*b290*/  LDL R203, [R1+0x38] ;  /* 0x0000380001cb7983 */ /* 0x000f680000100800 */
[----:B------:R-:W5:Y:S04]  /*b2a0*/  LDL R202, [R1+0x4c] ;  /* 0x00004c0001ca7983 */ /* 0x000f680000100800 */
[----:B------:R-:W5:Y:S01]  /*b2b0*/  LDL.64 R196, [R1+0x30] ;  /* 0x0000300001c47983 */ /* 0x000f620000100a00 */
[----:B------:R-:W-:-:S02]  /*b2c0*/  IMAD.U32 R4, RZ, RZ, UR4 ;  /* 0x00000004ff047e24 */ /* 0x000fc4000f8e00ff */
[----:B------:R-:W-:Y:S01]  /*b2d0*/  IMAD.U32 R2, RZ, RZ, UR4 ;  /* 0x00000004ff027e24 */ /* 0x000fe2000f8e00ff */
        /* <DEDUP_REMOVED lines=16> */
[----:B------:R-:W-:Y:S04]  /*b3e0*/  LDSM.16.M88.4 R24, [R208+0x8800] ;  /* 0x00880000d018783b */ /* 0x000fe80000000200 */
[----:B------:R-:W-:Y:S04]  /*b3f0*/  LDSM.16.M88.4 R28, [R208+0x8000] ;  /* 0x00800000d01c783b */ /* 0x000fe80000000200 */
[----:B------:R-:W5:Y:S04]  /*b400*/  LDSM.16.M88.4 R20, [R210] ;  /* 0x00000000d214783b */ /* 0x000f680000000200 */
[----:B------:R-:W-:Y:S04]  /*b410*/  LDSM.16.M88.4 R32, [R222] ;  /* 0x00000000de20783b */ /* 0x000fe80000000200 */
[----:B-1----:R-:W-:Y:S04]  /*b420*/  LDSM.16.M88.4 R4, [R212+0x2000] ;  /* 0x00200000d404783b */ /* 0x002fe80000000200 */
[----:B------:R-:W-:Y:S01]  /*b430*/  LDSM.16.M88.4 R176, [R219] ;  /* 0x00000000dbb0783b */ /* 0x000fe20000000200 */
[----:B--2---:R-:W-:-:S02]  /*b440*/  IMAD.MOV.U32 R226, RZ, RZ, R18 ;  /* 0x000000ffffe27224 */ /* 0x004fc400078e0012 */
[----:B------:R-:W-:Y:S01]  /*b450*/  IMAD.MOV.U32 R227, RZ, RZ, R19 ;  /* 0x000000ffffe37224 */ /* 0x000fe200078e0013 */
[----:B------:R-:W1:Y:S01]  /*b460*/  S2R R246, SR_TID.X ;  /* 0x0000000000f67919 */ /* 0x000e620000002100 */
[----:B------:R-:W2:Y:S01]  /*b470*/  LDSM.16.M88.4 R16, [R210+0x2000] ;  /* 0x00200000d210783b */ /* 0x000ea20000000200 */
[----:B---3--:R-:W-:Y:S02]  /*b480*/  IMAD.MOV.U32 R138, RZ, RZ, R180 ;  /* 0x000000ffff8a7224 */ /* 0x008fe400078e00b4 */
[----:B------:R-:W-:Y:S02]  /*b490*/  IMAD.MOV.U32 R139, RZ, RZ, R181 ;  /* 0x000000ffff8b7224 */ /* 0x000fe400078e00b5 */
[----:B----4-:R-:W-:Y:S02]  /*b4a0*/  IMAD.MOV.U32 R14, RZ, RZ, R182 ;  /* 0x000000ffff0e7224 */ /* 0x010fe400078e00b6 */
[----:B------:R-:W-:Y:S02]  /*b4b0*/  IMAD.MOV.U32 R15, RZ, RZ, R183 ;  /* 0x000000ffff0f7224 */ /* 0x000fe400078e00b7 */
[----:B-----5:R-:W-:-:S02]  /*b4c0*/  IMAD.MOV.U32 R132, RZ, RZ, R203 ;  /* 0x000000ffff847224 */ /* 0x020fc400078e00cb */
[----:B------:R-:W-:Y:S01]  /*b4d0*/  IMAD.MOV.U32 R8, RZ, RZ, R202 ;  /* 0x000000ffff087224 */ /* 0x000fe200078e00ca */
[----:B------:R-:W-:Y:S01]  /*b4e0*/  UIADD3 UR39, UR34, -0x4, URZ ;  /* 0xfffffffc22277890 */ /* 0x000fe2000fffe03f */
[----:B------:R-:W-:Y:S01]  /*b4f0*/  HMMA.16816.F32 R200, R20, R28, RZ ;  /* 0x0000001c14c8723c */ /* 0x000fe200000018ff */
[----:B------:R-:W-:Y:S01]  /*b500*/  IMAD.MOV.U32 R244, RZ, RZ, R196 ;  /* 0x000000fffff47224 */ /* 0x000fe200078e00c4 */
[----:B------:R-:W0:Y:S01]  /*b510*/  LDGDEPBAR ;  /* 0x00000000000079af */ /* 0x000e220000000000 */
[----:B------:R-:W-:-:S03]  /*b520*/  IMAD.MOV.U32 R245, RZ, RZ, R197 ;  /* 0x000000fffff57224 */ /* 0x000fc600078e00c5 */
[C---:B--2---:R-:W-:Y:S06]  /*b530*/  HMMA.16816.F32 R180, R16.reuse, R24, RZ ;  /* 0x0000001810b4723c */ /* 0x044fec00000018ff */
[C---:B------:R-:W-:Y:S06]  /*b540*/  HMMA.16816.F32 R188, R16.reuse, R28, RZ ;  /* 0x0000001c10bc723c */ /* 0x040fec00000018ff */
[C---:B------:R-:W-:Y:S06]  /*b550*/  HMMA.16816.F32 R184, R16.reuse, R30, RZ ;  /* 0x0000001e10b8723c */ /* 0x040fec00000018ff */
[----:B------:R-:W-:Y:S01]  /*b560*/  HMMA.16816.F32 R172, R16, R26, RZ ;  /* 0x0000001a10ac723c */ /* 0x000fe200000018ff */
[----:B------:R-:W2:Y:S05]  /*b570*/  LDSM.16.M88.4 R16, [R212] ;  /* 0x00000000d410783b */ /* 0x000eaa0000000200 */
[----:B------:R-:W-:Y:S06]  /*b580*/  HMMA.16816.F32 R196, R4, R32, R180 ;  /* 0x0000002004c4723c */ /* 0x000fec00000018b4 */
[C---:B------:R-:W-:Y:S06]  /*b590*/  HMMA.16816.F32 R236, R20.reuse, R24, RZ ;  /* 0x0000001814ec723c */ /* 0x040fec00000018ff */
[----:B------:R-:W-:Y:S01]  /*b5a0*/  HMMA.16816.F32 R228, R20, R26, RZ ;  /* 0x0000001a14e4723c */ /* 0x000fe200000018ff */
[----:B------:R-:W-:Y:S05]  /*b5b0*/  LDSM.16.M88.4 R24, [R216+0x8000] ;  /* 0x00800000d818783b */ /* 0x000fea0000000200 */
[C---:B------:R-:W-:Y:S06]  /*b5c0*/  HMMA.16816.F32 R204, R4.reuse, R176, R188 ;  /* 0x000000b004cc723c */ /* 0x040fec00000018bc */
[C---:B------:R-:W-:Y:S06]  /*b5d0*/  HMMA.16816.F32 R192, R4.reuse, R178, R184 ;  /* 0x000000b204c0723c */ /* 0x040fec00000018b8 */
[----:B------:R-:W-:Y:S01]  /*b5e0*/  HMMA.16816.F32 R180, R4, R34, R172 ;  /* 0x0000002204b4723c */ /* 0x000fe200000018ac */
[----:B------:R-:W3:Y:S04]  /*b5f0*/  LDSM.16.M88.4 R4, [R218+0x2000] ;  /* 0x00200000da04783b */ /* 0x000ee80000000200 */
[----:B------:R-:W-:Y:S01]  /*b600*/  LDSM.16.M88.4 R172, [R216+0x8800] ;  /* 0x00880000d8ac783b */ /* 0x000fe20000000200 */
[----:B------:R-:W-:Y:S03]  /*b610*/  HMMA.16816.F32 R232, R20, R30, RZ ;  /* 0x0000001e14e8723c */ /* 0x000fe600000018ff */
[----:B------:R-:W4:Y:S03]  /*b620*/  LDSM.16.M88.4 R20, [R218] ;  /* 0x00000000da14783b */ /* 0x000f260000000200 */
[C---:B--2---:R-:W-:Y:S06]  /*b630*/  HMMA.16816.F32 R28, R16.reuse, R176, R200 ;  /* 0x000000b0101c723c */ /* 0x044fec00000018c8 */
[C---:B------:R-:W-:Y:S06]  /*b640*/  HMMA.16816.F32 R188, R16.reuse, R34, R228 ;  /* 0x0000002210bc723c */ /* 0x040fec00000018e4 */
[C---:B------:R-:W-:Y:S01]  /*b650*/  HMMA.16816.F32 R184, R16.reuse, R32, R236 ;  /* 0x0000002010b8723c */ /* 0x040fe200000018ec */
[----:B------:R-:W-:Y:S05]  /*b660*/  LDSM.16.M88.4 R32, [R215] ;  /* 0x00000000d720783b */ /* 0x000fea0000000200 */
[----:B------:R-:W-:Y:S01]  /*b670*/  HMMA.16816.F32 R176, R16, R178, R232 ;  /* 0x000000b210b0723c */ /* 0x000fe200000018e8 */
[----:B------:R-:W2:Y:S05]  /*b680*/  LDSM.16.M88.4 R16, [R217+0x2000] ;  /* 0x00200000d910783b */ /* 0x000eaa0000000200 */
[-C--:B---3--:R-:W-:Y:S06]  /*b690*/  HMMA.16816.F32 R228, R4, R24.reuse, R204 ;  /* 0x0000001804e4723c */ /* 0x088fec00000018cc */
[----:B----4-:R-:W-:Y:S01]  /*b6a0*/  HMMA.16816.F32 R204, R20, R24, R28 ;  /* 0x0000001814cc723c */ /* 0x010fe2000000181c */
[----:B------:R-:W3:Y:S05]  /*b6b0*/  LDSM.16.M88.4 R28, [R215+0x800] ;  /* 0x00080000d71c783b */ /* 0x000eea0000000200 */
[C---:B------:R-:W-:Y:S06]  /*b6c0*/  HMMA.16816.F32 R232, R4.reuse, R172, R196 ;  /* 0x000000ac04e8723c */ /* 0x040fec00000018c4 */
[C---:B------:R-:W-:Y:S06]  /*b6d0*/  HMMA.16816.F32 R200, R4.reuse, R26, R192 ;  /* 0x0000001a04c8723c */ /* 0x040fec00000018c0 */
[----:B------:R-:W-:Y:S01]  /*b6e0*/  HMMA.16816.F32 R196, R4, R174, R180 ;  /* 0x000000ae04c4723c */ /* 0x000fe200000018b4 */
[----:B------:R-:W-:Y:S05]  /*b6f0*/  LDSM.16.M88.4 R4, [R210+0x6000] ;  /* 0x00600000d204783b */ /* 0x000fea0000000200 */
[C---:B------:R-:W-:Y:S01]  /*b700*/  HMMA.16816.F32 R192, R20.reuse, R26, R176 ;  /* 0x0000001a14c0723c */ /* 0x040fe200000018b0 */
[----:B------:R-:W4:Y:S05]  /*b710*/  LDSM.16.M88.4 R24, [R217] ;  /* 0x00000000d918783b */ /* 0x000f2a0000000200 */
[C---:B------:R-:W-:Y:S06]  /*b720*/  HMMA.16816.F32 R184, R20.reuse, R172, R184 ;  /* 0x000000ac14b8723c */ /* 0x040fec00000018b8 */
[----:B------:R-:W-:Y:S01]  /*b730*/  HMMA.16816.F32 R180, R20, R174, R188 ;  /* 0x000000ae14b4723c */ /* 0x000fe200000018bc */
[----:B------:R-:W5:Y:S04]  /*b740*/  LDSM.16.M88.4 R20, [R208+0x9000] ;  /* 0x00900000d014783b */ /* 0x000f680000000200 */
[----:B------:R-:W1:Y:S01]  /*b750*/  LDSM.16.M88.4 R172, [R208+0x9800] ;  /* 0x00980000d0ac783b */ /* 0x000e620000000200 */
[C---:B--2---:R-:W-:Y:S06]  /*b760*/  HMMA.16816.F32 R176, R16.reuse, R32, R228 ;  /* 0x0000002010b0723c */ /* 0x044fec00000018e4 */
[C---:B------:R-:W-:Y:S06]  /*b770*/  HMMA.16816.F32 R188, R16.reuse, R34, R200 ;  /* 0x0000002210bc723c */ /* 0x040fec00000018c8 */
[C---:B---3--:R-:W-:Y:S06]  /*b780*/  HMMA.16816.F32 R200, R16.reuse, R28, R232 ;  /* 0x0000001c10c8723c */ /* 0x048fec00000018e8 */
[----:B------:R-:W-:Y:S01]  /*b790*/  HMMA.16816.F32 R196, R16, R30, R196 ;  /* 0x0000001e10c4723c */ /* 0x000fe200000018c4 */
[----:B------:R-:W2:Y:S05]  /*b7a0*/  LDSM.16.M88.4 R16, [R210+0x4000] ;  /* 0x00400000d210783b */ /* 0x000eaa0000000200 */
[C---:B----4-:R-:W-:Y:S06]  /*b7b0*/  HMMA.16816.F32 R232, R24.reuse, R32, R204 ;  /* 0x0000002018e8723c */ /* 0x050fec00000018cc */
[C---:B------:R-:W-:Y:S06]  /*b7c0*/  HMMA.16816.F32 R228, R24.reuse, R34, R192 ;  /* 0x0000002218e4723c */ /* 0x040fec00000018c0 */
[C---:B------:R-:W-:Y:S06]  /*b7d0*/  HMMA.16816.F32 R204, R24.reuse, R28, R184 ;  /* 0x0000001c18cc723c */ /* 0x040fec00000018b8 */
[----:B------:R-:W-:Y:S01]  /*b7e0*/  HMMA.16816.F32 R192, R24, R30, R180 ;  /* 0x0000001e18c0723c */ /* 0x000fe200000018b4 */
[----:B------:R-:W-:Y:S04]  /*b7f0*/  LDSM.16.M88.4 R24, [R221] ;  /* 0x00000000dd18783b */ /* 0x000fe80000000200 */
[----:B------:R-:W-:Y:S01]  /*b800*/  LDSM.16.M88.4 R28, [R220] ;  /* 0x00000000dc1c783b */ /* 0x000fe20000000200 */
[C---:B-----5:R-:W-:Y:S06]  /*b810*/  HMMA.16816.F32 R184, R4.reuse, R20, R176 ;  /* 0x0000001404b8723c */ /* 0x060fec00000018b0 */
[C---:B------:R-:W-:Y:S06]  /*b820*/  HMMA.16816.F32 R180, R4.reuse, R22, R188 ;  /* 0x0000001604b4723c */ /* 0x040fec00000018bc */
[C---:B-1----:R-:W-:Y:S06]  /*b830*/  HMMA.16816.F32 R32, R4.reuse, R172, R200 ;  /* 0x000000ac0420723c */ /* 0x042fec00000018c8 */
[----:B------:R-:W-:Y:S01]  /*b840*/  HMMA.16816.F32 R176, R4, R174, R196 ;  /* 0x000000ae04b0723c */ /* 0x000fe200000018c4 */
[----:B------:R-:W1:Y:S05]  /*b850*/  LDSM.16.M88.4 R4, [R212+0x6000] ;  /* 0x00600000d404783b */ /* 0x000e6a0000000200 */
[C---:B--2---:R-:W-:Y:S06]  /*b860*/  HMMA.16816.F32 R232, R16.reuse, R20, R232 ;  /* 0x0000001410e8723c */ /* 0x044fec00000018e8 */
[C---:B------:R-:W-:Y:S01]  /*b870*/  HMMA.16816.F32 R200, R16.reuse, R22, R228 ;  /* 0x0000001610c8723c */ /* 0x040fe200000018e4 */
[----:B------:R-:W2:Y:S05]  /*b880*/  LDSM.16.M88.4 R20, [R212+0x4000] ;  /* 0x00400000d414783b */ /* 0x000eaa0000000200 */
[C---:B------:R-:W-:Y:S06]  /*b890*/  HMMA.16816.F32 R196, R16.reuse, R174, R192 ;  /* 0x000000ae10c4723c */ /* 0x040fec00000018c0 */
[----:B------:R-:W-:Y:S01]  /*b8a0*/  HMMA.16816.F32 R204, R16, R172, R204 ;  /* 0x000000ac10cc723c */ /* 0x000fe200000018cc */
[----:B------:R-:W-:Y:S04]  /*b8b0*/  LDSM.16.M88.4 R172, [R216+0x9800] ;  /* 0x00980000d8ac783b */ /* 0x000fe80000000200 */
[----:B------:R-:W-:Y:S01]  /*b8c0*/  LDSM.16.M88.4 R16, [R218+0x4000] ;  /* 0x00400000da10783b */ /* 0x000fe20000000200 */
[C---:B-1----:R-:W-:Y:S06]  /*b8d0*/  HMMA.16816.F32 R188, R4.reuse, R26, R180 ;  /* 0x0000001a04bc723c */ /* 0x042fec00000018b4 */
[C---:B------:R-:W-:Y:S06]  /*b8e0*/  HMMA.16816.F32 R192, R4.reuse, R24, R184 ;  /* 0x0000001804c0723c */ /* 0x040fec00000018b8 */
[C---:B------:R-:W-:Y:S01]  /*b8f0*/  HMMA.16816.F32 R180, R4.reuse, R28, R32 ;  /* 0x0000001c04b4723c */ /* 0x040fe20000001820 */
[----:B------:R-:W-:Y:S05]  /*b900*/  LDSM.16.M88.4 R32, [R216+0x9000] ;  /* 0x00900000d820783b */ /* 0x000fea0000000200 */
[----:B------:R-:W-:Y:S01]  /*b910*/  HMMA.16816.F32 R176, R4, R30, R176 ;  /* 0x0000001e04b0723c */ /* 0x000fe200000018b0 */
[----:B------:R-:W1:Y:S05]  /*b920*/  LDSM.16.M88.4 R4, [R218+0x6000] ;  /* 0x00600000da04783b */ /* 0x000e6a0000000200 */
[C---:B--2---:R-:W-:Y:S06]  /*b930*/  HMMA.16816.F32 R228, R20.reuse, R24, R232 ;  /* 0x0000001814e4723c */ /* 0x044fec00000018e8 */
[C---:B------:R-:W-:Y:S01]  /*b940*/  HMMA.16816.F32 R184, R20.reuse, R26, R200 ;  /* 0x0000001a14b8723c */ /* 0x040fe200000018c8 */
[----:B------:R-:W-:Y:S05]  /*b950*/  LDSM.16.M88.4 R24, [R217+0x4000] ;  /* 0x00400000d918783b */ /* 0x000fea0000000200 */
[C---:B------:R-:W-:Y:S06]  /*b960*/  HMMA.16816.F32 R204, R20.reuse, R28, R204 ;  /* 0x0000001c14cc723c */ /* 0x040fec00000018cc */
[----:B------:R-:W-:Y:S01]  /*b970*/  HMMA.16816.F32 R196, R20, R30, R196 ;  /* 0x0000001e14c4723c */ /* 0x000fe200000018c4 */
[----:B------:R-:W2:Y:S04]  /*b980*/  LDSM.16.M88.4 R28, [R215+0x1000] ;  /* 0x00100000d71c783b */ /* 0x000ea80000000200 */
[----:B------:R-:W3:Y:S01]  /*b990*/  LDSM.16.M88.4 R20, [R217+0x6000] ;  /* 0x00600000d914783b */ /* 0x000ee20000000200 */
[C---:B-1----:R-:W-:Y:S06]  /*b9a0*/  HMMA.16816.F32 R200, R4.reuse, R32, R192 ;  /* 0x0000002004c8723c */ /* 0x042fec00000018c0 */
[C---:B------:R-:W-:Y:S06]  /*b9b0*/  HMMA.16816.F32 R188, R4.reuse, R34, R188 ;  /* 0x0000002204bc723c */ /* 0x040fec00000018bc */
[C---:B------:R-:W-:Y:S06]  /*b9c0*/  HMMA.16816.F32 R232, R4.reuse, R172, R180 ;  /* 0x000000ac04e8723c */ /* 0x040fec00000018b4 */
[----:B------:R-:W-:Y:S06]  /*b9d0*/  HMMA.16816.F32 R236, R4, R174, R176 ;  /* 0x000000ae04ec723c */ /* 0x000fec00000018b0 */
[C---:B------:R-:W-:Y:S06]  /*b9e0*/  HMMA.16816.F32 R4, R16.reuse, R34, R184 ;  /* 0x000000221004723c */ /* 0x040fec00000018b8 */
[----:B------:R-:W-:Y:S01]  /*b9f0*/  HMMA.16816.F32 R176, R16, R32, R228 ;  /* 0x0000002010b0723c */ /* 0x000fe200000018e4 */
[----:B------:R-:W1:Y:S01]  /*ba00*/  LDSM.16.M88.4 R32, [R215+0x1800] ;  /* 0x00180000d720783b */ /* 0x000e620000000200 */
[----:B------:R-:W-:Y:S01]  /*ba10*/  IMAD.U32 R2, RZ, RZ, UR33 ;  /* 0x00000021ff027e24 */ /* 0x000fe2000f8e00ff */
[----:B------:R-:W-:Y:S01]  /*ba20*/  UISETP.NE.AND UP0, UPT, UR34, 0x4, UPT ;  /* 0x000000042200788c */ /* 0x000fe2000bf05270 */
[----:B------:R-:W-:Y:S01]  /*ba30*/  IMAD.SHL.U32 R246, R246, 0x2, RZ ;  /* 0x00000002f6f67824 */ /* 0x000fe200078e00ff */
[----:B------:R-:W-:-:S04]  /*ba40*/  DEPBAR.LE SB0, 0x0 ;  /* 0x000080000000791a */ /* 0x000fc80000000000 */
[C---:B------:R-:W-:Y:S06]  /*ba50*/  HMMA.16816.F32 R180, R16.reuse, R172, R204 ;  /* 0x000000ac10b4723c */ /* 0x040fec00000018cc */
[----:B------:R-:W-:Y:S01]  /*ba60*/  HMMA.16816.F32 R192, R16, R174, R196 ;  /* 0x000000ae10c0723c */ /* 0x000fe200000018c4 */
[----:B------:R-:W-:-:S05]  /*ba70*/  LOP3.LUT R2, R227, UR39, R2, 0x96, !PT ;  /* 0x00000027e3027c12 */ /* 0x000fca000f8e9602 */
[----:B--2---:R-:W-:Y:S01]  /*ba80*/  HMMA.16816.F32 R16, R24, R30, R4 ;  /* 0x0000001e1810723c */ /* 0x004fe20000001804 */
[----:B------:R-:W-:Y:S01]  /*ba90*/  LOP3.LUT R246, R246, 0x6, RZ, 0xc0, !PT ;  /* 0x00000006f6f67812 */ /* 0x000fe200078ec0ff */
[----:B------:R-:W-:-:S04]  /*baa0*/  IMAD.U32 R3, RZ, RZ, UR39 ;  /* 0x00000027ff037e24 */ /* 0x000fc8000f8e00ff */
[----:B------:R-:W-:Y:S01]  /*bab0*/  HMMA.16816.F32 R172, R24, R28, R176 ;  /* 0x0000001c18ac723c */ /* 0x000fe200000018b0 */
[----:B------:R-:W-:-:S04]  /*bac0*/  IMAD.WIDE.U32 R4, R2, -0x326172a9, RZ ;  /* 0xcd9e8d5702047825 */ /* 0x000fc800078e00ff */
[----:B------:R-:W-:Y:S01]  /*bad0*/  IMAD R2, R3, 0x20, R246 ;  /* 0x0000002003027824 */ /* 0x000fe200078e02f6 */
[----:B---3--:R-:W-:Y:S01]  /*bae0*/  HMMA.16816.F32 R184, R20, R28, R200 ;  /* 0x0000001c14b8723c */ /* 0x008fe200000018c8 */
[----:B------:R-:W-:-:S04]  /*baf0*/  IMAD.WIDE.U32 R6, R8, -0x326172a9, RZ ;  /* 0xcd9e8d5708067825 */ /* 0x000fc800078e00ff */
[----:B------:R-:W-:Y:S01]  /*bb00*/  VIADD R3, R2, 0x8 ;  /* 0x0000000802037836 */ /* 0x000fe20000000000 */
[----:B------:R-:W-:Y:S01]  /*bb10*/  HMMA.16816.F32 R196, R20, R30, R188 ;  /* 0x0000001e14c4723c */ /* 0x000fe200000018bc */
[----:B------:R-:W-:-:S05]  /*bb20*/  LOP3.LUT R8, R7, R132, RZ, 0x3c, !PT ;  /* 0x0000008407087212 */ /* 0x000fca00078e3cff */
[----:B-1----:R-:W-:Y:S01]  /*bb30*/  HMMA.16816.F32 R28, R24, R32, R180 ;  /* 0x00000020181c723c */ /* 0x002fe200000018b4 */
[C---:B------:R-:W-:Y:S01]  /*bb40*/  VIADD R7, R2.reuse, 0x9 ;  /* 0x0000000902077836 */ /* 0x040fe20000000000 */
[----:B------:R-:W-:Y:S01]  /*bb50*/  ISETP.GE.AND P4, PT, R3, R11, PT ;  /* 0x0000000b0300720c */ /* 0x000fe20003f86270 */
[----:B------:R-:W-:Y:S01]  /*bb60*/  IMAD.MOV.U32 R230, RZ, RZ, R138 ;  /* 0x000000ffffe67224 */ /* 0x000fe200078e008a */
        /* <DEDUP_REMOVED lines=8> */
[C---:B------:R-:W-:Y:S01]  /*bbf0*/  ISETP.GE.AND P2, PT, R6.reuse, R11, PT ;  /* 0x0000000b0600720c */ /* 0x040fe20003f46270 */
[----:B------:R-:W-:Y:S01]  /*bc00*/  BAR.SYNC.DEFER_BLOCKING 0x0 ;  /* 0x0000000000007b1d */ /* 0x000fe20000010000 */
[C---:B------:R-:W-:Y:S02]  /*bc10*/  ISETP.GE.AND P0, PT, R6.reuse, R12, PT ;  /* 0x0000000c0600720c */ /* 0x040fe40003f06270 */
[----:B------:R-:W-:Y:S01]  /*bc20*/  ISETP.GE.AND P3, PT, R6, R13, PT ;  /* 0x0000000d0600720c */ /* 0x000fe20003f66270 */
[----:B------:R-:W-:Y:S01]  /*bc30*/  VIADD R6, R2, 0x10 ;  /* 0x0000001002067836 */ /* 0x000fe20000000000 */
[----:B------:R-:W-:-:S02]  /*bc40*/  FSEL R137, R16, -INF , !P1 ;  /* 0xff80000010897808 */ /* 0x000fc40004800000 */
[----:B------:R-:W-:Y:S02]  /*bc50*/  FSEL R132, R17, -INF , !P5 ;  /* 0xff80000011847808 */ /* 0x000fe40006800000 */
[----:B------:R-:W-:Y:S02]  /*bc60*/  FSEL R32, R19, -INF , !P4 ;  /* 0xff80000013207808 */ /* 0x000fe40006000000 */
[----:B------:R-:W-:Y:S01]  /*bc70*/  HMMA.16816.F32 R16, R24, R34, R192 ;  /* 0x000000221810723c */ /* 0x000fe200000018c0 */
[----:B------:R-:W-:Y:S01]  /*bc80*/  IMAD.MOV.U32 R231, RZ, RZ, R139 ;  /* 0x000000ffffe77224 */ /* 0x000fe200078e008b */
[----:B------:R-:W-:Y:S02]  /*bc90*/  FSEL R33, R185, -INF , !P0 ;  /* 0xff800000b9217808 */ /* 0x000fe40004000000 */
[----:B------:R-:W-:-:S03]  /*bca0*/  ISETP.GE.AND P1, PT, R3, R12, PT ;  /* 0x0000000c0300720c */ /* 0x000fc60003f26270 */
[----:B------:R-:W-:Y:S01]  /*bcb0*/  FSEL R26, R175, -INF , !P2 ;  /* 0xff800000af1a7808 */ /* 0x000fe20005000000 */
[----:B------:R-:W-:Y:S01]  /*bcc0*/  HMMA.16816.F32 R188, R20, R34, R236 ;  /* 0x0000002214bc723c */ /* 0x000fe200000018ec */
[C---:B------:R-:W-:Y:S02]  /*bcd0*/  ISETP.GE.AND P2, PT, R2.reuse, R11, PT ;  /* 0x0000000b0200720c */ /* 0x040fe40003f46270 */
[----:B------:R-:W-:Y:S01]  /*bce0*/  ISETP.GE.AND P5, PT, R3, R13, PT ;  /* 0x0000000d0300720c */ /* 0x000fe20003fa6270 */
[----:B------:R-:W-:Y:S01]  /*bcf0*/  VIADD R3, R2, 0x11 ;  /* 0x0000001102037836 */ /* 0x000fe20000000000 */
[C---:B------:R-:W-:Y:S02]  /*bd00*/  ISETP.GE.AND P0, PT, R6.reuse, R10, PT ;  /* 0x0000000a0600720c */ /* 0x040fe40003f06270 */
[----:B------:R-:W-:Y:S02]  /*bd10*/  FSEL R139, R187, -INF , !P3 ;  /* 0xff800000bb8b7808 */ /* 0x000fe40005800000 */
[----:B------:R-:W-:-:S02]  /*bd20*/  ISETP.GE.AND P3, PT, R6, R11, PT ;  /* 0x0000000b0600720c */ /* 0x000fc40003f66270 */
[----:B------:R-:W-:Y:S02]  /*bd30*/  FSEL R20, R174, -INF , !P2 ;  /* 0xff800000ae147808 */ /* 0x000fe40005000000 */
[----:B------:R-:W-:Y:S02]  /*bd40*/  FSEL R201, R28, -INF , !P0 ;  /* 0xff8000001cc97808 */ /* 0x000fe40004000000 */
[-C--:B------:R-:W-:Y:S02]  /*bd50*/  ISETP.GE.AND P2, PT, R2, R12.reuse, PT ;  /* 0x0000000c0200720c */ /* 0x080fe40003f46270 */
[----:B------:R-:W-:Y:S02]  /*bd60*/  ISETP.GE.AND P0, PT, R7, R12, PT ;  /* 0x0000000c0700720c */ /* 0x000fe40003f06270 */
[----:B------:R-:W-:Y:S02]  /*bd70*/  FSEL R203, R30, -INF , !P3 ;  /* 0xff8000001ecb7808 */ /* 0x000fe40005800000 */
[----:B------:R-:W-:-:S02]  /*bd80*/  ISETP.GE.AND P3, PT, R3, R11, PT ;  /* 0x0000000b0300720c */ /* 0x000fc40003f66270 */
[----:B------:R-:W-:Y:S02]  /*bd90*/  FSEL R27, R196, -INF , !P1 ;  /* 0xff800000c41b7808 */ /* 0x000fe40004800000 */
[----:B------:R-:W-:Y:S02]  /*bda0*/  FSEL R21, R184, -INF , !P2 ;  /* 0xff800000b8157808 */ /* 0x000fe40005000000 */
[----:B------:R-:W-:Y:S02]  /*bdb0*/  ISETP.GE.AND P4, PT, R3, R10, PT ;  /* 0x0000000a0300720c */ /* 0x000fe40003f86270 */
[----:B------:R-:W-:Y:S02]  /*bdc0*/  FSEL R28, R197, -INF , !P0 ;  /* 0xff800000c51c7808 */ /* 0x000fe40004000000 */
[C---:B------:R-:W-:Y:S02]  /*bdd0*/  ISETP.GE.AND P1, PT, R3.reuse, R12, PT ;  /* 0x0000000c0300720c */ /* 0x040fe40003f26270 */
[----:B------:R-:W-:Y:S01]  /*bde0*/  ISETP.GE.AND P2, PT, R3, R13, PT ;  /* 0x0000000d0300720c */ /* 0x000fe20003f46270 */
[----:B------:R-:W-:Y:S01]  /*bdf0*/  VIADD R3, R2, 0x18 ;  /* 0x0000001802037836 */ /* 0x000fe20000000000 */
[----:B------:R-:W-:-:S02]  /*be00*/  FSEL R202, R31, -INF , !P3 ;  /* 0xff8000001fca7808 */ /* 0x000fc40005800000 */
[C---:B------:R-:W-:Y:S02]  /*be10*/  ISETP.GE.AND P0, PT, R2.reuse, R13, PT ;  /* 0x0000000d0200720c */ /* 0x040fe40003f06270 */
[----:B------:R-:W-:Y:S02]  /*be20*/  FSEL R25, R173, -INF , !P6 ;  /* 0xff800000ad197808 */ /* 0x000fe40007000000 */
[----:B------:R-:W-:Y:S02]  /*be30*/  ISETP.GE.AND P3, PT, R2, R10, PT ;  /* 0x0000000a0200720c */ /* 0x000fe40003f66270 */
[----:B------:R-:W-:Y:S02]  /*be40*/  ISETP.GE.AND P6, PT, R6, R12, PT ;  /* 0x0000000c0600720c */ /* 0x000fe40003fc6270 */
[----:B------:R-:W-:Y:S02]  /*be50*/  FSEL R23, R186, -INF , !P0 ;  /* 0xff800000ba177808 */ /* 0x000fe40004000000 */
[----:B------:R-:W-:-:S02]  /*be60*/  FSEL R24, R172, -INF , !P3 ;  /* 0xff800000ac187808 */ /* 0x000fc40005800000 */
[C---:B------:R-:W-:Y:S02]  /*be70*/  ISETP.GE.AND P0, PT, R3.reuse, R11, PT ;  /* 0x0000000b0300720c */ /* 0x040fe40003f06270 */
[----:B------:R-:W-:Y:S01]  /*be80*/  ISETP.GE.AND P3, PT, R6, R13, PT ;  /* 0x0000000d0600720c */ /* 0x000fe20003f66270 */
[----:B------:R-:W-:Y:S01]  /*be90*/  VIADD R6, R2, 0x19 ;  /* 0x0000001902067836 */ /* 0x000fe20000000000 */
[----:B------:R-:W-:Y:S02]  /*bea0*/  FSEL R195, R180, -INF , !P6 ;  /* 0xff800000b4c37808 */ /* 0x000fe40007000000 */
[C---:B------:R-:W-:Y:S02]  /*beb0*/  ISETP.GE.AND P6, PT, R3.reuse, R10, PT ;  /* 0x0000000a0300720c */ /* 0x040fe40003fc6270 */
[----:B------:R-:W-:Y:S02]  /*bec0*/  FSEL R194, R18, -INF , !P0 ;  /* 0xff80000012c27808 */ /* 0x000fe40004000000 */
[----:B------:R-:W-:-:S02]  /*bed0*/  ISETP.GE.AND P0, PT, R3, R12, PT ;  /* 0x0000000c0300720c */ /* 0x000fc40003f06270 */
[----:B------:R-:W-:Y:S02]  /*bee0*/  FSEL R192, R16, -INF , !P6 ;  /* 0xff80000010c07808 */ /* 0x000fe40007000000 */
[----:B------:R-:W-:Y:S02]  /*bef0*/  ISETP.GE.AND P6, PT, R6, R10, PT ;  /* 0x0000000a0600720c */ /* 0x000fe40003fc6270 */
[----:B------:R-:W-:Y:S02]  /*bf00*/  FSEL R188, R188, -INF , !P0 ;  /* 0xff800000bcbc7808 */ /* 0x000fe40004000000 */
[----:B------:R-:W-:Y:S02]  /*bf10*/  FSEL R200, R29, -INF , !P4 ;  /* 0xff8000001dc87808 */ /* 0x000fe40006000000 */
[----:B------:R-:W-:Y:S02]  /*bf20*/  PLOP3.LUT P0, PT, PT, PT, UP0, 0x80, 0x0 ;  /* 0x000000000000781c */ /* 0x000fe40003f0f008 */
[----:B------:R-:W-:-:S02]  /*bf30*/  ISETP.GE.AND P4, PT, R7, R13, PT ;  /* 0x0000000d0700720c */ /* 0x000fc40003f86270 */
[----:B------:R-:W-:Y:S02]  /*bf40*/  FSEL R179, R17, -INF , !P6 ;  /* 0xff80000011b37808 */ /* 0x000fe40007000000 */
[----:B------:R-:W-:Y:S02]  /*bf50*/  LOP3.LUT R2, R5, UR20, R230, 0x96, !PT ;  /* 0x0000001405027c12 */ /* 0x000fe4000f8e96e6 */
[----:B------:R-:W-:Y:S02]  /*bf60*/  ISETP.GE.AND P6, PT, R6, R11, PT ;  /* 0x0000000b0600720c */ /* 0x000fe40003fc6270 */
[----:B------:R-:W-:Y:S02]  /*bf70*/  LOP3.LUT R7, R245, UR18, R4, 0x96, !PT ;  /* 0x00000012f5077c12 */ /* 0x000fe4000f8e9604 */
[----:B------:R-:W-:Y:S02]  /*bf80*/  FSEL R196, R181, -INF , !P1 ;  /* 0xff800000b5c47808 */ /* 0x000fe40004800000 */
[----:B------:R-:W-:Y:S01]  /*bf90*/  ISETP.GE.AND P1, PT, R3, R13, PT ;  /* 0x0000000d0300720c */ /* 0x000fe20003f26270 */
[----:B------:R-:W-:Y:S01]  /*bfa0*/  IMAD.WIDE.U32 R2, R2, -0x2daee0ad, RZ ;  /* 0xd2511f5302027825 */ /* 0x000fe200078e00ff */
[----:B------:R-:W-:-:S03]  /*bfb0*/  FSEL R193, R19, -INF , !P6 ;  /* 0xff80000013c17808 */ /* 0x000fc60007000000 */
        /* <DEDUP_REMOVED lines=33> */
.L_x_1117:
        /* <DEDUP_REMOVED lines=19> */
[----:B------:R-:W-:Y:S01]  /*c300*/  FMNMX.FTZ R2, R201, R2, !PT ;  /* 0x00000002c9027209 */ /* 0x000fe20007810000 */
[----:B------:R-:W-:Y:S01]  /*c310*/  IMAD.WIDE.U32 R16, R5, -0x2daee0ad, RZ ;  /* 0xd2511f5305107825 */ /* 0x000fe200078e00ff */
[----:B------:R-:W-:Y:S02]  /*c320*/  LOP3.LUT R14, R9, UR14, R14, 0x96, !PT ;  /* 0x0000000e090e7c12 */ /* 0x000fe4000f8e960e */
[----:B------:R-:W-:Y:S01]  /*c330*/  FMNMX.FTZ R2, R200, R2, !PT ;  /* 0x00000002c8027209 */ /* 0x000fe20007810000 */
[----:B------:R-:W-:Y:S01]  /*c340*/  IMAD.WIDE.U32 R30, R7, -0x326172a9, RZ ;  /* 0xcd9e8d57071e7825 */ /* 0x000fe200078e00ff */
[----:B------:R-:W-:Y:S02]  /*c350*/  FMNMX.FTZ R3, R134, R20, !PT ;  /* 0x0000001486037209 */ /* 0x000fe40007810000 */
[----:B------:R-:W-:Y:S01]  /*c360*/  FMNMX.FTZ R5, R192, R2, !PT ;  /* 0x00000002c0057209 */ /* 0x000fe20007810000 */
[----:B------:R-:W-:Y:S01]  /*c370*/  IMAD.WIDE.U32 R180, R14, -0x2daee0ad, RZ ;  /* 0xd2511f530eb47825 */ /* 0x000fe200078e00ff */
[----:B------:R-:W-:-:S02]  /*c380*/  FMNMX.FTZ R3, R26, R3, !PT ;  /* 0x000000031a037209 */ /* 0x000fc40007810000 */
[----:B------:R-:W-:Y:S02]  /*c390*/  FMNMX.FTZ R5, R179, R5, !PT ;  /* 0x00000005b3057209 */ /* 0x000fe40007810000 */
[----:B------:R-:W-:Y:S02]  /*c3a0*/  LOP3.LUT R18, R17, UR13, R18, 0x96, !PT ;  /* 0x0000000d11127c12 */ /* 0x000fe4000f8e9612 */
[----:B------:R-:W-:Y:S01]  /*c3b0*/  LOP3.LUT R6, R181, UR5, R16, 0x96, !PT ;  /* 0x00000005b5067c12 */ /* 0x000fe2000f8e9610 */
[----:B------:R-:W-:Y:S01]  /*c3c0*/  IMAD.WIDE.U32 R16, R4, -0x2daee0ad, RZ ;  /* 0xd2511f5304107825 */ /* 0x000fe200078e00ff */
[----:B------:R-:W-:Y:S01]  /*c3d0*/  LOP3.LUT R4, R31, UR14, R172, 0x96, !PT ;  /* 0x0000000e1f047c12 */ /* 0x000fe2000f8e96ac */
[----:B------:R-:W1:Y:S01]  /*c3e0*/  SHFL.BFLY PT, R14, R5, 0x2, 0x1f ;  /* 0x0c401f00050e7f89 */ /* 0x000e6200000e0000 */
        /* <DEDUP_REMOVED lines=8> */
[C---:B------:R-:W-:Y:S02]  /*c470*/  LOP3.LUT R15, R6.reuse, 0xffff, RZ, 0xc0, !PT ;  /* 0x0000ffff060f7812 */ /* 0x040fe400078ec0ff */
[----:B------:R-:W-:Y:S01]  /*c480*/  LOP3.LUT R19, R6, 0xff, RZ, 0xc0, !PT ;  /* 0x000000ff06137812 */ /* 0x000fe200078ec0ff */
[----:B------:R-:W-:Y:S01]  /*c490*/  IMAD.WIDE.U32 R8, R9, -0x326172a9, RZ ;  /* 0xcd9e8d5709087825 */ /* 0x000fe200078e00ff */
[----:B------:R-:W-:-:S02]  /*c4a0*/  SHF.R.U32.HI R4, RZ, 0x10, R6 ;  /* 0x00000010ff047819 */ /* 0x000fc40000011606 */
[----:B------:R-:W-:Y:S02]  /*c4b0*/  SHF.R.U32.HI R17, RZ, 0x18, R6 ;  /* 0x00000018ff117819 */ /* 0x000fe40000011606 */
[----:B------:R-:W-:Y:S02]  /*c4c0*/  LOP3.LUT R6, R185, UR5, R16, 0x96, !PT ;  /* 0x00000005b9067c12 */ /* 0x000fe4000f8e9610 */
[----:B------:R-:W-:Y:S02]  /*c4d0*/  FMNMX.FTZ R3, R202, R3, !PT ;  /* 0x00000003ca037209 */ /* 0x000fe40007810000 */
[----:B------:R-:W-:Y:S01]  /*c4e0*/  LOP3.LUT R2, R7, UR21, R18, 0x96, !PT ;  /* 0x0000001507027c12 */ /* 0x000fe2000f8e9612 */
[----:B------:R-:W-:Y:S01]  /*c4f0*/  IMAD.WIDE.U32 R6, R6, -0x326172a9, RZ ;  /* 0xcd9e8d5706067825 */ /* 0x000fe200078e00ff */
[----:B------:R-:W-:Y:S02]  /*c500*/  SHF.R.U32.HI R15, RZ, 0x8, R15 ;  /* 0x00000008ff0f7819 */ /* 0x000fe4000001160f */
[----:B------:R-:W-:-:S02]  /*c510*/  LOP3.LUT R4, R4, 0xff, RZ, 0xc0, !PT ;  /* 0x000000ff04047812 */ /* 0x000fc400078ec0ff */
[----:B------:R-:W-:Y:S02]  /*c520*/  FMNMX.FTZ R3, R194, R3, !PT ;  /* 0x00000003c2037209 */ /* 0x000fe40007810000 */
[----:B------:R-:W-:Y:S02]  /*c530*/  PRMT R19, R19, 0x5410, R15 ;  /* 0x0000541013137816 */ /* 0x000fe4000000000f */
[----:B------:R-:W-:Y:S02]  /*c540*/  PRMT R34, R4, 0x5410, R17 ;  /* 0x0000541004227816 */ /* 0x000fe40000000011 */
[----:B------:R-:W-:Y:S02]  /*c550*/  LOP3.LUT R4, R7, UR21, R8, 0x96, !PT ;  /* 0x0000001507047c12 */ /* 0x000fe4000f8e9608 */
[----:B------:R-:W-:Y:S02]  /*c560*/  LOP3.LUT R15, R6, 0xffff, RZ, 0xc0, !PT ;  /* 0x0000ffff060f7812 */ /* 0x000fe400078ec0ff */
[----:B------:R-:W-:-:S02]  /*c570*/  FMNMX.FTZ R7, R133, R21, !PT ;  /* 0x0000001585077209 */ /* 0x000fc40007810000 */
[----:B------:R-:W-:Y:S02]  /*c580*/  FMNMX.FTZ R3, R193, R3, !PT ;  /* 0x00000003c1037209 */ /* 0x000fe40007810000 */
[----:B------:R-:W-:Y:S02]  /*c590*/  LOP3.LUT R18, R6, 0xff, RZ, 0xc0, !PT ;  /* 0x000000ff06127812 */ /* 0x000fe400078ec0ff */
[--C-:B------:R-:W-:Y:S02]  /*c5a0*/  SHF.R.U32.HI R29, RZ, 0x10, R6.reuse ;  /* 0x00000010ff1d7819 */ /* 0x100fe40000011606 */
[----:B------:R-:W-:Y:S02]  /*c5b0*/  SHF.R.U32.HI R31, RZ, 0x18, R6 ;  /* 0x00000018ff1f7819 */ /* 0x000fe40000011606 */
[----:B------:R-:W-:Y:S02]  /*c5c0*/  LOP3.LUT R6, R2, 0xffff, RZ, 0xc0, !PT ;  /* 0x0000ffff02067812 */ /* 0x000fe400078ec0ff */
[----:B------:R-:W-:-:S02]  /*c5d0*/  LOP3.LUT R197, R9, UR12, R30, 0x96, !PT ;  /* 0x0000000c09c57c12 */ /* 0x000fc4000f8e961e */
[----:B-1----:R-:W-:Y:S01]  /*c5e0*/  FMNMX.FTZ R5, R5, R14, !PT ;  /* 0x0000000e05057209 */ /* 0x002fe20007810000 */
[----:B------:R-:W1:Y:S01]  /*c5f0*/  SHFL.BFLY PT, R9, R3, 0x2, 0x1f ;  /* 0x0c401f0003097f89 */ /* 0x000e6200000e0000 */
[----:B------:R-:W-:Y:S02]  /*c600*/  FMNMX.FTZ R7, R33, R7, !PT ;  /* 0x0000000721077209 */ /* 0x000fe40007810000 */
[----:B------:R-:W-:Y:S01]  /*c610*/  LOP3.LUT R8, R2, 0xff, RZ, 0xc0, !PT ;  /* 0x000000ff02087812 */ /* 0x000fe200078ec0ff */
[----:B------:R-:W2:Y:S01]  /*c620*/  SHFL.BFLY PT, R14, R5, 0x1, 0x1f ;  /* 0x0c201f00050e7f89 */ /* 0x000ea200000e0000 */
[----:B------:R-:W-:Y:S02]  /*c630*/  SHF.R.U32.HI R6, RZ, 0x8, R6 ;  /* 0x00000008ff067819 */ /* 0x000fe40000011606 */
[----:B------:R-:W-:Y:S02]  /*c640*/  FMNMX.FTZ R7, R27, R7, !PT ;  /* 0x000000071b077209 */ /* 0x000fe40007810000 */
[----:B------:R-:W-:-:S02]  /*c650*/  PRMT R22, R8, 0x5410, R6 ;  /* 0x0000541008167816 */ /* 0x000fc40000000006 */
[--C-:B------:R-:W-:Y:S02]  /*c660*/  SHF.R.U32.HI R6, RZ, 0x10, R2.reuse ;  /* 0x00000010ff067819 */ /* 0x100fe40000011602 */
[----:B------:R-:W-:Y:S02]  /*c670*/  FMNMX.FTZ R8, R28, R7, !PT ;  /* 0x000000071c087209 */ /* 0x000fe40007810000 */
[----:B------:R-:W-:Y:S02]  /*c680*/  SHF.R.U32.HI R7, RZ, 0x18, R2 ;  /* 0x00000018ff077819 */ /* 0x000fe40000011602 */
[----:B------:R-:W-:Y:S02]  /*c690*/  LOP3.LUT R2, R6, 0xff, RZ, 0xc0, !PT ;  /* 0x000000ff06027812 */ /* 0x000fe400078ec0ff */
[----:B------:R-:W-:Y:S02]  /*c6a0*/  FMNMX.FTZ R6, R195, R8, !PT ;  /* 0x00000008c3067209 */ /* 0x000fe40007810000 */
[----:B------:R-:W-:-:S02]  /*c6b0*/  PRMT R17, R2, 0x5410, R7 ;  /* 0x0000541002117816 */ /* 0x000fc40000000007 */
[----:B------:R-:W-:Y:S02]  /*c6c0*/  FMNMX.FTZ R2, R196, R6, !PT ;  /* 0x00000006c4027209 */ /* 0x000fe40007810000 */
[----:B------:R-:W-:Y:S02]  /*c6d0*/  FSEL R173, R189, -INF , !P6 ;  /* 0xff800000bdad7808 */ /* 0x000fe40007000000 */
[----:B------:R-:W-:Y:S02]  /*c6e0*/  FMNMX.FTZ R2, R188, R2, !PT ;  /* 0x00000002bc027209 */ /* 0x000fe40007810000 */
[----:B------:R-:W-:Y:S02]  /*c6f0*/  FMNMX.FTZ R7, R136, R23, !PT ;  /* 0x0000001788077209 */ /* 0x000fe40007810000 */
[----:B------:R-:W-:Y:S02]  /*c700*/  FMNMX.FTZ R16, R173, R2, !PT ;  /* 0x00000002ad107209 */ /* 0x000fe40007810000 */
[----:B-1----:R-:W-:-:S02]  /*c710*/  FMNMX.FTZ R2, R3, R9, !PT ;  /* 0x0000000903027209 */ /* 0x002fc40007810000 */
[----:B------:R-:W-:Y:S02]  /*c720*/  FSEL R6, R198, -INF , !P5 ;  /* 0xff800000c6067808 */ /* 0x000fe40006800000 */
[----:B------:R-:W-:Y:S01]  /*c730*/  FMNMX.FTZ R8, R139, R7, !PT ;  /* 0x000000078b087209 */ /* 0x000fe20007810000 */
[----:B------:R-:W1:Y:S01]  /*c740*/  SHFL.BFLY PT, R9, R2, 0x1, 0x1f ;  /* 0x0c201f0002097f89 */ /* 0x000e6200000e0000 */
[----:B--2---:R-:W-:Y:S02]  /*c750*/  FMNMX.FTZ R226, R5, R14, !PT ;  /* 0x0000000e05e27209 */ /* 0x004fe40007810000 */
[----:B------:R-:W-:Y:S02]  /*c760*/  FSEL R7, R199, -INF , !P4 ;  /* 0xff800000c7077808 */ /* 0x000fe40006000000 */
[----:B------:R-:W-:Y:S01]  /*c770*/  FMNMX.FTZ R5, R6, R8, !PT ;  /* 0x0000000806057209 */ /* 0x000fe20007810000 */
[----:B------:R-:W-:Y:S01]  /*c780*/  FMUL.FTZ R3, R226, UR35 ;  /* 0x00000023e2037c20 */ /* 0x000fe20008410000 */
[----:B------:R-:W-:Y:S01]  /*c790*/  FSEL R172, R182, -INF , !P3 ;  /* 0xff800000b6ac7808 */ /* 0x000fe20005800000 */
[----:B------:R-:W2:Y:S01]  /*c7a0*/  SHFL.BFLY PT, R8, R16, 0x2, 0x1f ;  /* 0x0c401f0010087f89 */ /* 0x000ea200000e0000 */
[----:B------:R-:W-:-:S02]  /*c7b0*/  FMNMX.FTZ R5, R7, R5, !PT ;  /* 0x0000000507057209 */ /* 0x000fc40007810000 */
[----:B------:R-:W-:Y:S02]  /*c7c0*/  FSEL R175, R191, -INF , !P0 ;  /* 0xff800000bfaf7808 */ /* 0x000fe40004000000 */
[----:B------:R-:W-:Y:S02]  /*c7d0*/  FMNMX.FTZ R5, R172, R5, !PT ;  /* 0x00000005ac057209 */ /* 0x000fe40007810000 */
[----:B------:R-:W-:Y:S02]  /*c7e0*/  FSETP.NEU.FTZ.AND P2, PT, R226, -INF , PT ;  /* 0xff800000e200780b */ /* 0x000fe40003f5d000 */
[----:B------:R-:W-:Y:S02]  /*c7f0*/  FMNMX.FTZ R5, R174, R5, !PT ;  /* 0x00000005ae057209 */ /* 0x000fe40007810000 */
[----:B------:R-:W-:Y:S02]  /*c800*/  FSEL R3, R3, RZ, P2 ;  /* 0x000000ff03037208 */ /* 0x000fe40001000000 */
[----:B------:R-:W-:-:S02]  /*c810*/  FMNMX.FTZ R5, R176, R5, !PT ;  /* 0x00000005b0057209 */ /* 0x000fc40007810000 */
[----:B------:R-:W-:Y:S01]  /*c820*/  SHF.R.U32.HI R15, RZ, 0x8, R15 ;  /* 0x00000008ff0f7819 */ /* 0x000fe2000001160f */
[--C-:B------:R-:W-:Y:S01]  /*c830*/  FFMA.FTZ R24, R24, UR35, -R3.reuse ;  /* 0x0000002318187c23 */ /* 0x100fe20008010803 */
[----:B------:R-:W-:Y:S01]  /*c840*/  FMNMX.FTZ R5, R175, R5, !PT ;  /* 0x00000005af057209 */ /* 0x000fe20007810000 */
[--C-:B------:R-:W-:Y:S01]  /*c850*/  FFMA.FTZ R25, R25, UR35, -R3.reuse ;  /* 0x0000002319197c23 */ /* 0x100fe20008010803 */
[----:B-1----:R-:W-:Y:S01]  /*c860*/  FMNMX.FTZ R227, R2, R9, !PT ;  /* 0x0000000902e37209 */ /* 0x002fe20007810000 */
[----:B------:R-:W-:Y:S01]  /*c870*/  FFMA.FTZ R2, R137, UR35, -R3 ;  /* 0x0000002389027c23 */ /* 0x000fe20008010803 */
[----:B------:R1:W-:Y:S01]  /*c880*/  MUFU.EX2 R186, R24 ;  /* 0x0000001800ba7308 */ /* 0x0003e20000000800 */
[----:B------:R-:W-:Y:S01]  /*c890*/  SHFL.BFLY PT, R9, R5, 0x2, 0x1f ;  /* 0x0c401f0005097f89 */ /* 0x000fe200000e0000 */
[C---:B------:R-:W-:Y:S02]  /*c8a0*/  FSETP.NEU.FTZ.AND P3, PT, R227.reuse, -INF , PT ;  /* 0xff800000e300780b */ /* 0x040fe40003f7d000 */
[----:B--2---:R-:W-:Y:S01]  /*c8b0*/  FMNMX.FTZ R16, R16, R8, !PT ;  /* 0x0000000810107209 */ /* 0x004fe20007810000 */
[----:B------:R-:W-:Y:S01]  /*c8c0*/  FMUL.FTZ R8, R227, UR35 ;  /* 0x00000023e3087c20 */ /* 0x000fe20008410000 */
[----:B------:R-:W-:-:S02]  /*c8d0*/  HSET2.LE.AND R17, R17, R0, PT ;  /* 0x0000000011117233 */ /* 0x000fc40003803000 */
[----:B------:R2:W-:Y:S01]  /*c8e0*/  MUFU.EX2 R204, R2 ;  /* 0x0000000200cc7308 */ /* 0x0005e20000000800 */
[----:B------:R-:W3:Y:S01]  /*c8f0*/  SHFL.BFLY PT, R14, R16, 0x1, 0x1f ;  /* 0x0c201f00100e7f89 */ /* 0x000ee200000e0000 */
[----:B------:R-:W-:-:S05]  /*c900*/  FSEL R8, R8, RZ, P3 ;  /* 0x000000ff08087208 */ /* 0x000fca0001800000 */
[----:B------:R-:W-:Y:S01]  /*c910*/  FFMA.FTZ R20, R20, UR35, -R8 ;  /* 0x0000002314147c23 */ /* 0x000fe20008010808 */
[----:B------:R-:W-:Y:S01]  /*c920*/  MUFU.EX2 R199, R25 ;  /* 0x0000001900c77308 */ /* 0x000fe20000000800 */
[----:B-1----:R-:W-:Y:S02]  /*c930*/  PRMT R24, R18, 0x5410, R15 ;  /* 0x0000541012187816 */ /* 0x002fe4000000000f */
[--C-:B------:R-:W-:Y:S02]  /*c940*/  HSET2.LE.AND R18, R19, R0.reuse, PT ;  /* 0x0000000013127233 */ /* 0x100fe40003803000 */
[----:B------:R-:W-:-:S03]  /*c950*/  HSET2.LE.AND R19, R34, R0, PT ;  /* 0x0000000022137233 */ /* 0x000fc60003803000 */
[----:B------:R-:W-:Y:S01]  /*c960*/  MUFU.EX2 R187, R20 ;  /* 0x0000001400bb7308 */ /* 0x000fe20000000800 */
[----:B--2---:R-:W-:-:S07]  /*c970*/  FFMA.FTZ R2, R132, UR35, -R3 ;  /* 0x0000002384027c23 */ /* 0x004fce0008010803 */
[----:B------:R1:W-:Y:S01]  /*c980*/  MUFU.EX2 R190, R2 ;  /* 0x0000000200be7308 */ /* 0x0003e20000000800 */
[----:B---3--:R-:W-:Y:S01]  /*c990*/  FMNMX.FTZ R225, R16, R14, !PT ;  /* 0x0000000e10e17209 */ /* 0x008fe20007810000 */
[----:B------:R-:W-:Y:S01]  /*c9a0*/  FFMA.FTZ R14, R32, UR35, -R8 ;  /* 0x00000023200e7c23 */ /* 0x000fe20008010808 */
[----:B------:R-:W-:Y:S02]  /*c9b0*/  HSET2.LE.AND R16, R22, R0, PT ;  /* 0x0000000016107233 */ /* 0x000fe40003803000 */
[----:B------:R-:W-:-:S03]  /*c9c0*/  FSETP.NEU.FTZ.AND P1, PT, R225, -INF , PT ;  /* 0xff800000e100780b */ /* 0x000fc60003f3d000 */
[----:B------:R-:W-:Y:S01]  /*c9d0*/  MUFU.EX2 R189, R14 ;  /* 0x0000000e00bd7308 */ /* 0x000fe20000000800 */
[----:B-1----:R-:W-:Y:S01]  /*c9e0*/  FMNMX.FTZ R2, R5, R9, !PT ;  /* 0x0000000905027209 */ /* 0x002fe20007810000 */
[----:B------:R-:W-:Y:S01]  /*c9f0*/  FFMA.FTZ R5, R26, UR35, -R8 ;  /* 0x000000231a057c23 */ /* 0x000fe20008010808 */
[----:B------:R-:W-:-:S03]  /*ca00*/  LOP3.LUT R9, R29, 0xff, RZ, 0xc0, !PT ;  /* 0x000000ff1d097812 */ /* 0x000fc600078ec0ff */
[----:B------:R-:W1:Y:S02]  /*ca10*/  SHFL.BFLY PT, R15, R2, 0x1, 0x1f ;  /* 0x0c201f00020f7f89 */ /* 0x000e6400000e0000 */
[----:B------:R2:W-:Y:S01]  /*ca20*/  MUFU.EX2 R182, R5 ;  /* 0x0000000500b67308 */ /* 0x0005e20000000800 */
[----:B------:R-:W-:Y:S01]  /*ca30*/  PRMT R31, R9, 0x5410, R31 ;  /* 0x00005410091f7816 */ /* 0x000fe2000000001f */
[----:B------:R-:W-:-:S05]  /*ca40*/  FMUL.FTZ R9, R225, UR35 ;  /* 0x00000023e1097c20 */ /* 0x000fca0008410000 */
[----:B------:R-:W-:-:S05]  /*ca50*/  FSEL R9, R9, RZ, P1 ;  /* 0x000000ff09097208 */ /* 0x000fca0000800000 */
[----:B------:R-:W-:-:S04]  /*ca60*/  FFMA.FTZ R21, R21, UR35, -R9 ;  /* 0x0000002315157c23 */ /* 0x000fc80008010809 */
[----:B------:R-:W-:Y:S01]  /*ca70*/  MUFU.EX2 R198, R21 ;  /* 0x0000001500c67308 */ /* 0x000fe20000000800 */
[----:B--2---:R-:W-:Y:S01]  /*ca80*/  FFMA.FTZ R5, R138, UR35, -R8 ;  /* 0x000000238a057c23 */ /* 0x004fe20008010808 */
[----:B-1----:R-:W-:-:S06]  /*ca90*/  FMNMX.FTZ R223, R2, R15, !PT ;  /* 0x0000000f02df7209 */ /* 0x002fcc0007810000 */
[----:B------:R1:W-:Y:S01]  /*caa0*/  MUFU.EX2 R191, R5 ;  /* 0x0000000500bf7308 */ /* 0x0003e20000000800 */
[----:B------:R-:W-:Y:S01]  /*cab0*/  FFMA.FTZ R2, R33, UR35, -R9 ;  /* 0x0000002321027c23 */ /* 0x000fe20008010809 */
[----:B------:R-:W-:-:S06]  /*cac0*/  FSETP.NEU.FTZ.AND P0, PT, R223, -INF , PT ;  /* 0xff800000df00780b */ /* 0x000fcc0003f1d000 */
[----:B------:R2:W-:Y:S01]  /*cad0*/  MUFU.EX2 R183, R2 ;  /* 0x0000000200b77308 */ /* 0x0005e20000000800 */
[----:B-1----:R-:W-:-:S04]  /*cae0*/  LOP3.LUT R5, R4, 0xffff, RZ, 0xc0, !PT ;  /* 0x0000ffff04057812 */ /* 0x002fc800078ec0ff */
[----:B------:R-:W-:Y:S02]  /*caf0*/  SHF.R.U32.HI R14, RZ, 0x8, R5 ;  /* 0x00000008ff0e7819 */ /* 0x000fe40000011605 */
[----:B------:R-:W-:-:S04]  /*cb00*/  LOP3.LUT R5, R4, 0xff, RZ, 0xc0, !PT ;  /* 0x000000ff04057812 */ /* 0x000fc800078ec0ff */
[----:B------:R-:W-:Y:S01]  /*cb10*/  PRMT R30, R5, 0x5410, R14 ;  /* 0x00005410051e7816 */ /* 0x000fe2000000000e */
[----:B------:R-:W-:Y:S01]  /*cb20*/  FMUL.FTZ R14, R223, UR35 ;  /* 0x00000023df0e7c20 */ /* 0x000fe20008410000 */
[--C-:B------:R-:W-:Y:S02]  /*cb30*/  SHF.R.U32.HI R5, RZ, 0x10, R4.reuse ;  /* 0x00000010ff057819 */ /* 0x100fe40000011604 */
[----:B------:R-:W-:Y:S02]  /*cb40*/  SHF.R.U32.HI R4, RZ, 0x18, R4 ;  /* 0x00000018ff047819 */ /* 0x000fe40000011604 */
[----:B--2---:R-:W-:Y:S01]  /*cb50*/  LOP3.LUT R2, R5, 0xff, RZ, 0xc0, !PT ;  /* 0x000000ff05027812 */ /* 0x004fe200078ec0ff */
[--C-:B------:R-:W-:Y:S01]  /*cb60*/  FFMA.FTZ R5, R27, UR35, -R9.reuse ;  /* 0x000000231b057c23 */ /* 0x100fe20008010809 */
[----:B------:R-:W-:Y:S02]  /*cb70*/  FSEL R14, R14, RZ, P0 ;  /* 0x000000ff0e0e7208 */ /* 0x000fe40000000000 */
[----:B------:R-:W-:Y:S01]  /*cb80*/  PRMT R29, R2, 0x5410, R4 ;  /* 0x00005410021d7816 */ /* 0x000fe20000000004 */
[----:B------:R-:W-:Y:S01]  /*cb90*/  FFMA.FTZ R2, R28, UR35, -R9 ;  /* 0x000000231c027c23 */ /* 0x000fe20008010809 */
[----:B------:R1:W-:Y:S01]  /*cba0*/  MUFU.EX2 R251, R5 ;  /* 0x0000000500fb7308 */ /* 0x0003e20000000800 */
[--C-:B------:R-:W-:Y:S01]  /*cbb0*/  FFMA.FTZ R6, R6, UR35, -R14.reuse ;  /* 0x0000002306067c23 */ /* 0x100fe2000801080e */
[----:B------:R-:W-:Y:S01]  /*cbc0*/  FFMA.FTZ R7, R7, UR35, -R14 ;  /* 0x0000002307077c23 */ /* 0x000fe2000801080e */
[----:B------:R-:W-:-:S05]  /*cbd0*/  FSEL R4, R227, RZ, P3 ;  /* 0x000000ffe3047208 */ /* 0x000fca0001800000 */
[----:B------:R2:W-:Y:S01]  /*cbe0*/  MUFU.EX2 R252, R2 ;  /* 0x0000000200fc7308 */ /* 0x0005e20000000800 */
[----:B------:R-:W-:Y:S01]  /*cbf0*/  FADD.FTZ R20, R134, -R4 ;  /* 0x8000000486147221 */ /* 0x000fe20000010000 */
[----:B------:R-:W-:Y:S02]  /*cc00*/  FSEL R4, R223, RZ, P0 ;  /* 0x000000ffdf047208 */ /* 0x000fe40000000000 */
[----:B------:R-:W-:Y:S01]  /*cc10*/  PLOP3.LUT P0, PT, PT, PT, UP0, 0x80, 0x0 ;  /* 0x000000000000781c */ /* 0x000fe20003f0f008 */
[----:B------:R-:W-:Y:S02]  /*cc20*/  FMUL.FTZ R20, R20, UR35 ;  /* 0x0000002314147c20 */ /* 0x000fe40008410000 */
[----:B------:R-:W-:Y:S01]  /*cc30*/  FADD.FTZ R4, R136, -R4 ;  /* 0x8000000488047221 */ /* 0x000fe20000010000 */
[----:B------:R3:W-:Y:S01]  /*cc40*/  MUFU.EX2 R178, R6 ;  /* 0x0000000600b27308 */ /* 0x0007e20000000800 */
[----:B-1----:R-:W-:Y:S02]  /*cc50*/  FSEL R5, R226, RZ, P2 ;  /* 0x000000ffe2057208 */ /* 0x002fe40001000000 */
[----:B------:R-:W-:-:S03]  /*cc60*/  FMUL.FTZ R4, R4, UR35 ;  /* 0x0000002304047c20 */ /* 0x000fc60008410000 */
[----:B------:R-:W-:Y:S01]  /*cc70*/  FADD.FTZ R15, R135, -R5 ;  /* 0x80000005870f7221 */ /* 0x000fe20000010000 */
[----:B------:R-:W-:Y:S01]  /*cc80*/  FSEL R5, R225, RZ, P1 ;  /* 0x000000ffe1057208 */ /* 0x000fe20000800000 */
[----:B------:R-:W1:Y:S01]  /*cc90*/  MUFU.EX2 R177, R7 ;  /* 0x0000000700b17308 */ /* 0x000e620000000800 */
[----:B--2---:R-:W-:Y:S01]  /*cca0*/  FFMA.FTZ R2, R23, UR35, -R14 ;  /* 0x0000002317027c23 */ /* 0x004fe2000801080e */
[----:B------:R-:W-:Y:S02]  /*ccb0*/  FMUL.FTZ R15, R15, UR35 ;  /* 0x000000230f0f7c20 */ /* 0x000fe40008410000 */
[----:B------:R-:W-:-:S04]  /*ccc0*/  FADD.FTZ R5, R133, -R5 ;  /* 0x8000000585057221 */ /* 0x000fc80000010000 */
[----:B------:R2:W-:Y:S01]  /*ccd0*/  MUFU.EX2 R246, R2 ;  /* 0x0000000200f67308 */ /* 0x0005e20000000800 */
[----:B---3--:R-:W-:Y:S01]  /*cce0*/  HSET2.LE.AND R6, R24, R0, PT ;  /* 0x0000000018067233 */ /* 0x008fe20003803000 */
[----:B------:R-:W-:Y:S01]  /*ccf0*/  FMUL.FTZ R5, R5, UR35 ;  /* 0x0000002305057c20 */ /* 0x000fe20008410000 */
[----:B------:R-:W3:Y:S05]  /*cd00*/  LDSM.16.MT88.4 R24, [R209+0xa000] ;  /* 0x00a00000d118783b */ /* 0x000eea0000004200 */
[----:B------:R-:W4:Y:S01]  /*cd10*/  MUFU.EX2 R22, R15 ;  /* 0x0000000f00167308 */ /* 0x000f220000000800 */
[----:B-1----:R-:W-:-:S07]  /*cd20*/  F2FP.F16.F32.PACK_AB R7, R177, R178 ;  /* 0x000000b2b107723e */ /* 0x002fce00000000ff */
[----:B------:R-:W1:Y:S01]  /*cd30*/  MUFU.EX2 R21, R20 ;  /* 0x0000001400157308 */ /* 0x000e620000000800 */
[----:B--2---:R-:W-:-:S07]  /*cd40*/  FFMA.FTZ R2, R139, UR35, -R14 ;  /* 0x000000238b027c23 */ /* 0x004fce000801080e */
[----:B------:R2:W5:Y:S01]  /*cd50*/  MUFU.EX2 R245, R2 ;  /* 0x0000000200f57308 */ /* 0x0005620000000800 */
[-C--:B----4-:R-:W-:Y:S01]  /*cd60*/  FMUL.FTZ R144, R144, R22.reuse ;  /* 0x0000001690907220 */ /* 0x090fe20000410000 */
[-C--:B------:R-:W-:Y:S01]  /*cd70*/  FMUL.FTZ R145, R145, R22.reuse ;  /* 0x0000001691917220 */ /* 0x080fe20000410000 */
[-C--:B------:R-:W-:Y:S01]  /*cd80*/  FMUL.FTZ R152, R152, R22.reuse ;  /* 0x0000001698987220 */ /* 0x080fe20000410000 */
[-C--:B------:R-:W-:Y:S01]  /*cd90*/  FMUL.FTZ R153, R153, R22.reuse ;  /* 0x0000001699997220 */ /* 0x080fe20000410000 */
[-C--:B------:R-:W-:Y:S01]  /*cda0*/  FMUL.FTZ R52, R52, R22.reuse ;  /* 0x0000001634347220 */ /* 0x080fe20000410000 */
[-C--:B------:R-:W-:Y:S01]  /*cdb0*/  FMUL.FTZ R53, R53, R22.reuse ;  /* 0x0000001635357220 */ /* 0x080fe20000410000 */
[-C--:B------:R-:W-:Y:S01]  /*cdc0*/  FMUL.FTZ R48, R48, R22.reuse ;  /* 0x0000001630307220 */ /* 0x080fe20000410000 */
[----:B------:R5:W4:Y:S01]  /*cdd0*/  MUFU.EX2 R20, R5 ;  /* 0x0000000500147308 */ /* 0x000b220000000800 */
        /* <DEDUP_REMOVED lines=8> */
[----:B--2---:R-:W-:Y:S01]  /*ce60*/  F2FP.F16.F32.PACK_AB R2, R190, R204 ;  /* 0x000000ccbe02723e */ /* 0x004fe200000000ff */
[-C--:B------:R-:W-:Y:S01]  /*ce70*/  FMUL.FTZ R50, R50, R21.reuse ;  /* 0x0000001532327220 */ /* 0x080fe20000410000 */
[----:B------:R-:W-:Y:S01]  /*ce80*/  FMUL.FTZ R51, R51, R21 ;  /* 0x0000001533337220 */ /* 0x000fe20000410000 */
[----:B------:R-:W-:Y:S01]  /*ce90*/  FMUL.FTZ R36, R36, R22 ;  /* 0x0000001624247220 */ /* 0x000fe20000410000 */
[----:B------:R-:W-:Y:S01]  /*cea0*/  LOP3.LUT R18, R18, R2, RZ, 0xc0, !PT ;  /* 0x0000000212127212 */ /* 0x000fe200078ec0ff */
[----:B------:R-:W-:Y:S01]  /*ceb0*/  FMUL.FTZ R37, R37, R22 ;  /* 0x0000001625257220 */ /* 0x000fe20000410000 */
[----:B------:R-:W-:Y:S01]  /*cec0*/  F2FP.F16.F32.PACK_AB R2, R189, R191 ;  /* 0x000000bfbd02723e */ /* 0x000fe200000000ff */
[-C--:B------:R-:W-:Y:S01]  /*ced0*/  FMUL.FTZ R38, R38, R21.reuse ;  /* 0x0000001526267220 */ /* 0x080fe20000410000 */
[----:B-----5:R-:W-:Y:S01]  /*cee0*/  F2FP.F16.F32.PACK_AB R5, R245, R246 ;  /* 0x000000f6f505723e */ /* 0x020fe200000000ff */
[----:B----4-:R-:W-:Y:S01]  /*cef0*/  FMUL.FTZ R140, R140, R20 ;  /* 0x000000148c8c7220 */ /* 0x010fe20000410000 */
[----:B------:R-:W-:Y:S01]  /*cf00*/  LOP3.LUT R19, R19, R2, RZ, 0xc0, !PT ;  /* 0x0000000213137212 */ /* 0x000fe200078ec0ff */
[----:B------:R-:W-:Y:S01]  /*cf10*/  FMUL.FTZ R141, R141, R20 ;  /* 0x000000148d8d7220 */ /* 0x000fe20000410000 */
[----:B------:R-:W-:Y:S01]  /*cf20*/  F2FP.F16.F32.PACK_AB R2, R199, R186 ;  /* 0x000000bac702723e */ /* 0x000fe200000000ff */
[-C--:B------:R-:W-:Y:S01]  /*cf30*/  FMUL.FTZ R148, R148, R20.reuse ;  /* 0x0000001494947220 */ /* 0x080fe20000410000 */
[----:B------:R-:W-:Y:S01]  /*cf40*/  FMUL.FTZ R149, R149, R20 ;  /* 0x0000001495957220 */ /* 0x000fe20000410000 */
[----:B------:R-:W-:Y:S01]  /*cf50*/  FMUL.FTZ R39, R39, R21 ;  /* 0x0000001527277220 */ /* 0x000fe20000410000 */
[----:B------:R-:W-:Y:S01]  /*cf60*/  LOP3.LUT R16, R16, R2, RZ, 0xc0, !PT ;  /* 0x0000000210107212 */ /* 0x000fe200078ec0ff */
[----:B-1----:R-:W-:Y:S01]  /*cf70*/  FMUL.FTZ R142, R142, R15 ;  /* 0x0000000f8e8e7220 */ /* 0x002fe20000410000 */
[----:B------:R-:W-:Y:S01]  /*cf80*/  F2FP.F16.F32.PACK_AB R2, R182, R187 ;  /* 0x000000bbb602723e */ /* 0x000fe200000000ff */
[-C--:B------:R-:W-:Y:S01]  /*cf90*/  FMUL.FTZ R143, R143, R15.reuse ;  /* 0x0000000f8f8f7220 */ /* 0x080fe20000410000 */
[----:B------:R-:W-:Y:S01]  /*cfa0*/  F2FP.F16.F32.PACK_AB R4, R183, R198 ;  /* 0x000000c6b704723e */ /* 0x000fe200000000ff */
        /* <DEDUP_REMOVED lines=8> */
[C---:B---3--:R-:W-:Y:S01]  /*d030*/  HMMA.16816.F32 R144, R16.reuse, R24, R144 ;  /* 0x000000181090723c */ /* 0x048fe20000001890 */
[--C-:B------:R-:W-:Y:S01]  /*d040*/  HSET2.LE.AND R2, R31, R0.reuse, PT ;  /* 0x000000001f027233 */ /* 0x100fe20003803000 */
[-C--:B------:R-:W-:Y:S01]  /*d050*/  FMUL.FTZ R43, R43, R15.reuse ;  /* 0x0000000f2b2b7220 */ /* 0x080fe20000410000 */
        /* <DEDUP_REMOVED lines=11> */
[----:B------:R-:W-:Y:S01]  /*d110*/  FMUL.FTZ R59, R59, R15 ;  /* 0x0000000f3b3b7220 */ /* 0x000fe20000410000 */
[----:B------:R-:W-:Y:S01]  /*d120*/  HSET2.LE.AND R2, R29, R0, PT ;  /* 0x000000001d027233 */ /* 0x000fe20003803000 */
[-C--:B------:R-:W-:Y:S01]  /*d130*/  FMUL.FTZ R64, R64, R22.reuse ;  /* 0x0000001640407220 */ /* 0x080fe20000410000 */
[----:B------:R-:W1:Y:S01]  /*d140*/  LDSM.16.MT88.4 R28, [R211+0xa000] ;  /* 0x00a00000d31c783b */ /* 0x000e620000004200 */
[----:B------:R-:W-:Y:S01]  /*d150*/  FMUL.FTZ R65, R65, R22 ;  /* 0x0000001641417220 */ /* 0x000fe20000410000 */
[----:B------:R-:W-:Y:S01]  /*d160*/  FMUL.FTZ R66, R66, R21 ;  /* 0x0000001542427220 */ /* 0x000fe20000410000 */
[----:B------:R-:W-:Y:S01]  /*d170*/  LOP3.LUT R5, R2, R5, RZ, 0xc0, !PT ;  /* 0x0000000502057212 */ /* 0x000fe200078ec0ff */
[-C--:B------:R-:W-:Y:S01]  /*d180*/  FMUL.FTZ R60, R60, R20.reuse ;  /* 0x000000143c3c7220 */ /* 0x080fe20000410000 */
[-C--:B------:R-:W-:Y:S01]  /*d190*/  FMUL.FTZ R61, R61, R20.reuse ;  /* 0x000000143d3d7220 */ /* 0x080fe20000410000 */
[-C--:B------:R-:W-:Y:S01]  /*d1a0*/  FMUL.FTZ R62, R62, R15.reuse ;  /* 0x0000000f3e3e7220 */ /* 0x080fe20000410000 */
[----:B------:R-:W-:Y:S01]  /*d1b0*/  FMUL.FTZ R63, R63, R15 ;  /* 0x0000000f3f3f7220 */ /* 0x000fe20000410000 */
[----:B------:R-:W-:Y:S01]  /*d1c0*/  FMUL.FTZ R67, R67, R21 ;  /* 0x0000001543437220 */ /* 0x000fe20000410000 */
[----:B------:R-:W-:Y:S01]  /*d1d0*/  IMAD.MOV.U32 R155, RZ, RZ, R204 ;  /* 0x000000ffff9b7224 */ /* 0x000fe200078e00cc */
[C---:B------:R-:W-:Y:S01]  /*d1e0*/  HMMA.16816.F32 R140, R4.reuse, R24, R140 ;  /* 0x00000018048c723c */ /* 0x040fe2000000188c */
[----:B------:R-:W-:Y:S01]  /*d1f0*/  FFMA.FTZ R2, R201, UR35, -R3 ;  /* 0x00000023c9027c23 */ /* 0x000fe20008010803 */
[-C--:B------:R-:W-:Y:S01]  /*d200*/  FMUL.FTZ R72, R72, R20.reuse ;  /* 0x0000001448487220 */ /* 0x080fe20000410000 */
[----:B------:R-:W-:Y:S01]  /*d210*/  FMUL.FTZ R73, R73, R20 ;  /* 0x0000001449497220 */ /* 0x000fe20000410000 */
[----:B------:R-:W-:Y:S01]  /*d220*/  MOV R154, R228 ;  /* 0x000000e4009a7202 */ /* 0x000fe20000000f00 */
[----:B------:R-:W-:Y:S01]  /*d230*/  FMUL.FTZ R74, R74, R15 ;  /* 0x0000000f4a4a7220 */ /* 0x000fe20000410000 */
[----:B------:R-:W-:Y:S01]  /*d240*/  HMMA.16816.F32 R148, R4, R26, R148 ;  /* 0x0000001a0494723c */ /* 0x000fe20000001894 */
[----:B------:R-:W2:Y:S01]  /*d250*/  LDSM.16.MT88.4 R24, [R214+0xa000] ;  /* 0x00a00000d618783b */ /* 0x000ea20000004200 */
        /* <DEDUP_REMOVED lines=28> */
[-C--:B------:R-:W-:Y:S01]  /*d420*/  HMMA.16816.F32 R236, R16, R28.reuse, R36 ;  /* 0x0000001c10ec723c */ /* 0x080fe20000001824 */
[----:B------:R-:W1:Y:S01]  /*d430*/  LDSM.16.MT88.4 R36, [R214+0xb000] ;  /* 0x00b00000d624783b */ /* 0x000e620000004200 */
[-C--:B------:R-:W-:Y:S01]  /*d440*/  FMUL.FTZ R117, R117, R20.reuse ;  /* 0x0000001475757220 */ /* 0x080fe20000410000 */
        /* <DEDUP_REMOVED lines=9> */
[----:B--2---:R-:W-:Y:S01]  /*d4e0*/  HMMA.16816.F32 R32, R16, R24, R52 ;  /* 0x000000181020723c */ /* 0x004fe20000001834 */
[----:B------:R-:W-:Y:S01]  /*d4f0*/  FMUL.FTZ R125, R125, R20 ;  /* 0x000000147d7d7220 */ /* 0x000fe20000410000 */
[-C--:B------:R-:W-:Y:S01]  /*d500*/  FMUL.FTZ R166, R166, R15.reuse ;  /* 0x0000000fa6a67220 */ /* 0x080fe20000410000 */
[-C--:B------:R-:W-:Y:S01]  /*d510*/  FMUL.FTZ R167, R167, R15.reuse ;  /* 0x0000000fa7a77220 */ /* 0x080fe20000410000 */
[-C--:B------:R-:W-:Y:S01]  /*d520*/  FMUL.FTZ R126, R126, R15.reuse ;  /* 0x0000000f7e7e7220 */ /* 0x080fe20000410000 */
[----:B------:R-:W-:Y:S01]  /*d530*/  FMUL.FTZ R127, R127, R15 ;  /* 0x0000000f7f7f7220 */ /* 0x000fe20000410000 */
[C---:B------:R-:W-:Y:S01]  /*d540*/  HMMA.16816.F32 R44, R4.reuse, R30, R44 ;  /* 0x0000001e042c723c */ /* 0x040fe2000000182c */
[----:B------:R-:W2:Y:S01]  /*d550*/  LDSM.16.MT88.4 R28, [R213+0xa000] ;  /* 0x00a00000d51c783b */ /* 0x000ea20000004200 */
        /* <DEDUP_REMOVED lines=15> */
[----:B------:R-:W-:Y:S01]  /*d650*/  FMUL.FTZ R85, R85, R22 ;  /* 0x0000001655557220 */ /* 0x000fe20000410000 */
[----:B------:R-:W-:Y:S01]  /*d660*/  IMAD.MOV.U32 R51, RZ, RZ, R33 ;  /* 0x000000ffff337224 */ /* 0x000fe200078e0021 */
[----:B------:R-:W-:Y:S01]  /*d670*/  MOV R50, R34 ;  /* 0x0000002200327202 */ /* 0x000fe20000000f00 */
[----:B------:R-:W-:Y:S01]  /*d680*/  HMMA.16816.F32 R204, R16, R26, R64 ;  /* 0x0000001a10cc723c */ /* 0x000fe20000001840 */
[----:B------:R-:W-:Y:S01]  /*d690*/  MOV R49, R35 ;  /* 0x0000002300317202 */ /* 0x000fe20000000f00 */
[----:B------:R-:W3:Y:S01]  /*d6a0*/  LDSM.16.MT88.4 R24, [R209+0xb000] ;  /* 0x00b00000d118783b */ /* 0x000ee20000004200 */
[----:B------:R-:W-:Y:S01]  /*d6b0*/  MOV R48, R32 ;  /* 0x0000002000307202 */ /* 0x000fe20000000f00 */
[-C--:B------:R-:W-:Y:S01]  /*d6c0*/  FMUL.FTZ R86, R86, R21.reuse ;  /* 0x0000001556567220 */ /* 0x080fe20000410000 */
[----:B------:R-:W-:Y:S01]  /*d6d0*/  FMUL.FTZ R87, R87, R21 ;  /* 0x0000001557577220 */ /* 0x000fe20000410000 */
[----:B------:R-:W4:Y:S01]  /*d6e0*/  LDSM.16.MT88.4 R32, [R211+0xb000] ;  /* 0x00b00000d320783b */ /* 0x000f220000004200 */
[----:B------:R-:W-:Y:S01]  /*d6f0*/  IMAD.MOV.U32 R65, RZ, RZ, R198 ;  /* 0x000000ffff417224 */ /* 0x000fe200078e00c6 */
[----:B------:R-:W-:Y:S01]  /*d700*/  MOV R64, R199 ;  /* 0x000000c700407202 */ /* 0x000fe20000000f00 */
[----:B------:R5:W-:Y:S01]  /*d710*/  MUFU.EX2 R198, R2 ;  /* 0x0000000200c67308 */ /* 0x000be20000000800 */
        /* <DEDUP_REMOVED lines=10> */
[----:B------:R-:W-:Y:S01]  /*d7c0*/  MOV R66, R187 ;  /* 0x000000bb00427202 */ /* 0x000fe20000000f00 */
[----:B------:R-:W-:Y:S01]  /*d7d0*/  FMUL.FTZ R100, R100, R22 ;  /* 0x0000001664647220 */ /* 0x000fe20000410000 */
[C---:B--2---:R-:W-:Y:S01]  /*d7e0*/  HMMA.16816.F32 R72, R4.reuse, R28, R72 ;  /* 0x0000001c0448723c */ /* 0x044fe20000001848 */
[----:B------:R-:W-:Y:S01]  /*d7f0*/  MOV R67, R186 ;  /* 0x000000ba00437202 */ /* 0x000fe20000000f00 */
[-C--:B------:R-:W-:Y:S01]  /*d800*/  FMUL.FTZ R101, R101, R22.reuse ;  /* 0x0000001665657220 */ /* 0x080fe20000410000 */
[-C--:B------:R-:W-:Y:S01]  /*d810*/  FMUL.FTZ R102, R102, R21.reuse ;  /* 0x0000001566667220 */ /* 0x080fe20000410000 */
[----:B-----5:R-:W-:Y:S01]  /*d820*/  FFMA.FTZ R2, R200, UR35, -R3 ;  /* 0x00000023c8027c23 */ /* 0x020fe20008010803 */
[-C--:B------:R-:W-:Y:S01]  /*d830*/  FMUL.FTZ R103, R103, R21.reuse ;  /* 0x0000001567677220 */ /* 0x080fe20000410000 */
[C---:B------:R-:W-:Y:S01]  /*d840*/  HMMA.16816.F32 R76, R4.reuse, R30, R76 ;  /* 0x0000001e044c723c */ /* 0x040fe2000000184c */
[-C--:B------:R-:W-:Y:S01]  /*d850*/  FMUL.FTZ R128, R128, R22.reuse ;  /* 0x0000001680807220 */ /* 0x080fe20000410000 */
[----:B------:R1:W-:Y:S01]  /*d860*/  MUFU.EX2 R199, R2 ;  /* 0x0000000200c77308 */ /* 0x0003e20000000800 */
        /* <DEDUP_REMOVED lines=10> */
[----:B------:R-:W-:Y:S01]  /*d910*/  FMUL.FTZ R169, R169, R22 ;  /* 0x00000016a9a97220 */ /* 0x000fe20000410000 */
[-C--:B------:R-:W-:Y:S01]  /*d920*/  FMUL.FTZ R170, R170, R21.reuse ;  /* 0x00000015aaaa7220 */ /* 0x080fe20000410000 */
[----:B------:R-:W-:-:S03]  /*d930*/  FMUL.FTZ R171, R171, R21 ;  /* 0x00000015abab7220 */ /* 0x000fc60000410000 */
[C---:B---3--:R-:W-:Y:S01]  /*d940*/  HMMA.16816.F32 R88, R4.reuse, R24, R88 ;  /* 0x000000180458723c */ /* 0x048fe20000001858 */
[----:B-1----:R-:W-:Y:S01]  /*d950*/  FFMA.FTZ R2, R192, UR35, -R3 ;  /* 0x00000023c0027c23 */ /* 0x002fe20008010803 */
[----:B------:R-:W-:Y:S01]  /*d960*/  MOV R127, R183 ;  /* 0x000000b7007f7202 */ /* 0x000fe20000000f00 */
[----:B------:R-:W-:Y:S01]  /*d970*/  IMAD.MOV.U32 R125, RZ, RZ, R185 ;  /* 0x000000ffff7d7224 */ /* 0x000fe200078e00b9 */
[----:B------:R-:W-:Y:S01]  /*d980*/  MOV R126, R182 ;  /* 0x000000b6007e7202 */ /* 0x000fe20000000f00 */
[----:B------:R1:W-:Y:S01]  /*d990*/  MUFU.EX2 R201, R2 ;  /* 0x0000000200c97308 */ /* 0x0003e20000000800 */
[----:B------:R-:W-:Y:S01]  /*d9a0*/  HMMA.16816.F32 R92, R4, R26, R92 ;  /* 0x0000001a045c723c */ /* 0x000fe2000000185c */
[----:B------:R-:W-:-:S05]  /*d9b0*/  MOV R124, R184 ;  /* 0x000000b8007c7202 */ /* 0x000fca0000000f00 */
[C---:B----4-:R-:W-:Y:S06]  /*d9c0*/  HMMA.16816.F32 R104, R4.reuse, R32, R104 ;  /* 0x000000200468723c */ /* 0x050fec0000001868 */
[----:B------:R-:W-:Y:S01]  /*d9d0*/  HMMA.16816.F32 R156, R4, R34, R156 ;  /* 0x00000022049c723c */ /* 0x000fe2000000189c */
[----:B-1----:R-:W-:-:S05]  /*d9e0*/  FFMA.FTZ R2, R179, UR35, -R3 ;  /* 0x00000023b3027c23 */ /* 0x002fca0008010803 */
[C---:B------:R-:W-:Y:S01]  /*d9f0*/  HMMA.16816.F32 R68, R16.reuse, R28, R68 ;  /* 0x0000001c1044723c */ /* 0x040fe20000001844 */
[----:B------:R-:W-:Y:S01]  /*da00*/  IMAD.WIDE.U32 R4, R244, -0x2daee0ad, RZ ;  /* 0xd2511f53f4047825 */ /* 0x000fe200078e00ff */
[----:B------:R1:W2:Y:S03]  /*da10*/  MUFU.EX2 R200, R2 ;  /* 0x0000000200c87308 */ /* 0x0002a60000000800 */
[----:B------:R-:W-:Y:S01]  /*da20*/  FFMA.FTZ R6, R202, UR35, -R8 ;  /* 0x00000023ca067c23 */ /* 0x000fe20008010808 */
[----:B------:R-:W-:Y:S01]  /*da30*/  LOP3.LUT R7, R4, 0xffff, RZ, 0xc0, !PT ;  /* 0x0000ffff04077812 */ /* 0x000fe200078ec0ff */
[----:B------:R-:W-:Y:S01]  /*da40*/  HMMA.16816.F32 R132, R16, R38, R120 ;  /* 0x000000261084723c */ /* 0x000fe20000001878 */
[----:B------:R-:W-:Y:S02]  /*da50*/  MOV R28, R180 ;  /* 0x000000b4001c7202 */ /* 0x000fe40000000f00 */
[----:B------:R-:W-:-:S02]  /*da60*/  MOV R29, R181 ;  /* 0x000000b5001d7202 */ /* 0x000fc40000000f00 */
[----:B------:R-:W-:Y:S01]  /*da70*/  LOP3.LUT R3, R5, UR29, R28, 0x96, !PT ;  /* 0x0000001d05037c12 */ /* 0x000fe2000f8e961c */
[C---:B------:R-:W-:Y:S01]  /*da80*/  HMMA.16816.F32 R180, R16.reuse, R26, R96 ;  /* 0x0000001a10b4723c */ /* 0x040fe20000001860 */
[----:B------:R-:W-:Y:S01]  /*da90*/  LOP3.LUT R29, R4, 0xff, RZ, 0xc0, !PT ;  /* 0x000000ff041d7812 */ /* 0x000fe200078ec0ff */
[----:B------:R-:W-:Y:S01]  /*daa0*/  IMAD.MOV.U32 R122, RZ, RZ, R152 ;  /* 0x000000ffff7a7224 */ /* 0x000fe200078e0098 */
[----:B------:R-:W-:Y:S02]  /*dab0*/  SHF.R.U32.HI R28, RZ, 0x10, R4 ;  /* 0x00000010ff1c7819 */ /* 0x000fe40000011604 */
[----:B------:R-:W-:Y:S01]  /*dac0*/  MOV R123, R23 ;  /* 0x00000017007b7202 */ /* 0x000fe20000000f00 */
[----:B-1----:R-:W-:Y:S01]  /*dad0*/  FFMA.FTZ R2, R203, UR35, -R8 ;  /* 0x00000023cb027c23 */ /* 0x002fe20008010808 */
[----:B------:R-:W-:Y:S01]  /*dae0*/  SHF.R.U32.HI R27, RZ, 0x18, R4 ;  /* 0x00000018ff1b7819 */ /* 0x000fe20000011604 */
[----:B------:R-:W-:Y:S01]  /*daf0*/  IMAD.WIDE.U32 R4, R197, -0x2daee0ad, RZ ;  /* 0xd2511f53c5047825 */ /* 0x000fe200078e00ff */
[----:B------:R-:W-:Y:S01]  /*db00*/  HMMA.16816.F32 R84, R16, R24, R84 ;  /* 0x000000181054723c */ /* 0x000fe20000001854 */
[----:B------:R1:W-:Y:S01]  /*db10*/  MUFU.EX2 R192, R2 ;  /* 0x0000000200c07308 */ /* 0x0003e20000000800 */
[----:B------:R-:W-:Y:S01]  /*db20*/  SHF.R.U32.HI R7, RZ, 0x8, R7 ;  /* 0x00000008ff077819 */ /* 0x000fe20000011607 */
[----:B------:R-:W-:Y:S01]  /*db30*/  IMAD.MOV.U32 R96, RZ, RZ, R48 ;  /* 0x000000ffff607224 */ /* 0x000fe200078e0030 */
[----:B------:R-:W-:-:S02]  /*db40*/  LOP3.LUT R23, R4, 0xffff, RZ, 0xc0, !PT ;  /* 0x0000ffff04177812 */ /* 0x000fc400078ec0ff */
[----:B------:R-:W-:Y:S01]  /*db50*/  LOP3.LUT R26, R4, 0xff, RZ, 0xc0, !PT ;  /* 0x000000ff041a7812 */ /* 0x000fe200078ec0ff */
[C---:B------:R-:W-:Y:S01]  /*db60*/  HMMA.16816.F32 R136, R16.reuse, R34, R108 ;  /* 0x000000221088723c */ /* 0x040fe2000000186c */
[--C-:B------:R-:W-:Y:S02]  /*db70*/  SHF.R.U32.HI R25, RZ, 0x10, R4.reuse ;  /* 0x00000010ff197819 */ /* 0x100fe40000011604 */
[----:B------:R-:W-:Y:S01]  /*db80*/  SHF.R.U32.HI R24, RZ, 0x18, R4 ;  /* 0x00000018ff187819 */ /* 0x000fe20000011604 */
[----:B------:R-:W-:Y:S01]  /*db90*/  FFMA.FTZ R4, R193, UR35, -R8 ;  /* 0x00000023c1047c23 */ /* 0x000fe20008010808 */
[----:B------:R-:W-:Y:S01]  /*dba0*/  PRMT R29, R29, 0x5410, R7 ;  /* 0x000054101d1d7816 */ /* 0x000fe20000000007 */
[----:B------:R-:W-:Y:S01]  /*dbb0*/  HMMA.16816.F32 R184, R16, R30, R80 ;  /* 0x0000001e10b8723c */ /* 0x000fe20000001850 */
[----:B------:R-:W-:Y:S02]  /*dbc0*/  MOV R110, R189 ;  /* 0x000000bd006e7202 */ /* 0x000fe40000000f00 */
[----:B------:R3:W-:Y:S01]  /*dbd0*/  MUFU.EX2 R189, R4 ;  /* 0x0000000400bd7308 */ /* 0x0007e20000000800 */
[----:B------:R-:W-:-:S02]  /*dbe0*/  MOV R111, R190 ;  /* 0x000000be006f7202 */ /* 0x000fc40000000f00 */
[----:B-1----:R-:W-:Y:S01]  /*dbf0*/  LOP3.LUT R2, R5, UR29, R124, 0x96, !PT ;  /* 0x0000001d05027c12 */ /* 0x002fe2000f8e967c */
[----:B------:R-:W-:Y:S01]  /*dc00*/  FFMA.FTZ R5, R194, UR35, -R8 ;  /* 0x00000023c2057c23 */ /* 0x000fe20008010808 */
[----:B------:R-:W-:Y:S01]  /*dc10*/  MOV R80, R191 ;  /* 0x000000bf00507202 */ /* 0x000fe20000000f00 */
[----:B------:R-:W-:Y:S01]  /*dc20*/  IMAD.MOV.U32 R81, RZ, RZ, R155 ;  /* 0x000000ffff517224 */ /* 0x000fe200078e009b */
[--C-:B------:R-:W-:Y:S01]  /*dc30*/  SHF.R.U32.HI R7, RZ, 0x10, R3.reuse ;  /* 0x00000010ff077819 */ /* 0x100fe20000011603 */
[----:B------:R1:W-:Y:S01]  /*dc40*/  MUFU.EX2 R190, R5 ;  /* 0x0000000500be7308 */ /* 0x0003e20000000800 */
[----:B------:R-:W-:Y:S01]  /*dc50*/  SHF.R.U32.HI R8, RZ, 0x18, R3 ;  /* 0x00000018ff087819 */ /* 0x000fe20000011603 */
[----:B------:R-:W-:Y:S01]  /*dc60*/  HMMA.16816.F32 R100, R16, R32, R100 ;  /* 0x000000201064723c */ /* 0x000fe20000001864 */
[----:B------:R-:W-:Y:S02]  /*dc70*/  MOV R120, R154 ;  /* 0x0000009a00787202 */ /* 0x000fe40000000f00 */
[----:B------:R-:W-:-:S02]  /*dc80*/  MOV R121, R153 ;  /* 0x0000009900797202 */ /* 0x000fc40000000f00 */
[----:B------:R-:W4:Y:S01]  /*dc90*/  LDSM.16.MT88.4 R152, [R209+0xa800] ;  /* 0x00a80000d198783b */ /* 0x000f220000004200 */
[----:B------:R5:W-:Y:S01]  /*dca0*/  MUFU.EX2 R191, R6 ;  /* 0x0000000600bf7308 */ /* 0x000be20000000800 */
[----:B---3--:R-:W-:Y:S01]  /*dcb0*/  FFMA.FTZ R4, R195, UR35, -R9 ;  /* 0x00000023c3047c23 */ /* 0x008fe20008010809 */
[C---:B------:R-:W-:Y:S01]  /*dcc0*/  HMMA.16816.F32 R32, R16.reuse, R42, R128 ;  /* 0x0000002a1020723c */ /* 0x040fe20000001880 */
[----:B------:R-:W-:Y:S02]  /*dcd0*/  MOV R83, R126 ;  /* 0x0000007e00537202 */ /* 0x000fe40000000f00 */
[----:B------:R-:W-:Y:S02]  /*dce0*/  MOV R82, R127 ;  /* 0x0000007f00527202 */ /* 0x000fe40000000f00 */
[----:B------:R-:W-:Y:S01]  /*dcf0*/  MOV R97, R51 ;  /* 0x0000003300617202 */ /* 0x000fe20000000f00 */
[----:B------:R3:W-:Y:S01]  /*dd00*/  MUFU.EX2 R179, R4 ;  /* 0x0000000400b37308 */ /* 0x0007e20000000800 */
[----:B-1----:R-:W-:Y:S01]  /*dd10*/  SHF.R.U32.HI R5, RZ, 0x8, R23 ;  /* 0x00000008ff057819 */ /* 0x002fe20000011617 */
[----:B------:R-:W-:Y:S01]  /*dd20*/  HMMA.16816.F32 R160, R16, R36, R160 ;  /* 0x0000002410a0723c */ /* 0x000fe200000018a0 */
[----:B------:R-:W-:Y:S01]  /*dd30*/  LOP3.LUT R23, R3, 0xff, RZ, 0xc0, !PT ;  /* 0x000000ff03177812 */ /* 0x000fe200078ec0ff */
[----:B------:R-:W-:Y:S01]  /*dd40*/  IMAD.MOV.U32 R194, RZ, RZ, R82 ;  /* 0x000000ffffc27224 */ /* 0x000fe200078e0052 */
[----:B------:R-:W-:-:S02]  /*dd50*/  PRMT R26, R26, 0x5410, R5 ;  /* 0x000054101a1a7816 */ /* 0x000fc40000000005 */
[----:B------:R-:W-:Y:S01]  /*dd60*/  LOP3.LUT R5, R25, 0xff, RZ, 0xc0, !PT ;  /* 0x000000ff19057812 */ /* 0x000fe200078ec0ff */
[----:B------:R-:W-:Y:S01]  /*dd70*/  HMMA.16816.F32 R168, R16, R40, R168 ;  /* 0x0000002810a8723c */ /* 0x000fe200000018a8 */
[----:B-----5:R-:W-:Y:S02]  /*dd80*/  LOP3.LUT R6, R28, 0xff, RZ, 0xc0, !PT ;  /* 0x000000ff1c067812 */ /* 0x020fe400078ec0ff */
[----:B------:R-:W-:Y:S01]  /*dd90*/  PRMT R24, R5, 0x5410, R24 ;  /* 0x0000541005187816 */ /* 0x000fe20000000018 */
[----:B------:R-:W-:Y:S01]  /*dda0*/  FFMA.FTZ R5, R196, UR35, -R9 ;  /* 0x00000023c4057c23 */ /* 0x000fe20008010809 */
[----:B------:R-:W-:Y:S02]  /*ddb0*/  PRMT R27, R6, 0x5410, R27 ;  /* 0x00005410061b7816 */ /* 0x000fe4000000001b */
[----:B------:R-:W-:Y:S01]  /*ddc0*/  MOV R98, R50 ;  /* 0x0000003200627202 */ /* 0x000fe20000000f00 */
[----:B------:R1:W5:Y:S01]  /*ddd0*/  MUFU.EX2 R31, R5 ;  /* 0x00000005001f7308 */ /* 0x0003620000000800 */
[----:B---3--:R-:W-:Y:S01]  /*dde0*/  LOP3.LUT R4, R3, 0xffff, RZ, 0xc0, !PT ;  /* 0x0000ffff03047812 */ /* 0x008fe200078ec0ff */
[----:B------:R-:W-:Y:S01]  /*ddf0*/  IMAD.MOV.U32 R17, RZ, RZ, R97 ;  /* 0x000000ffff117224 */ /* 0x000fe200078e0061 */
[----:B------:R-:W-:-:S02]  /*de00*/  LOP3.LUT R3, R7, 0xff, RZ, 0xc0, !PT ;  /* 0x000000ff07037812 */ /* 0x000fc400078ec0ff */
[----:B------:R-:W-:Y:S01]  /*de10*/  SHF.R.U32.HI R6, RZ, 0x8, R4 ;  /* 0x00000008ff067819 */ /* 0x000fe20000011604 */
[----:B------:R-:W-:Y:S01]  /*de20*/  FFMA.FTZ R4, R188, UR35, -R9 ;  /* 0x00000023bc047c23 */ /* 0x000fe20008010809 */
[C---:B------:R-:W-:Y:S02]  /*de30*/  LOP3.LUT R7, R2.reuse, 0xff, RZ, 0xc0, !PT ;  /* 0x000000ff02077812 */ /* 0x040fe400078ec0ff */
[----:B------:R-:W-:Y:S01]  /*de40*/  PRMT R23, R23, 0x5410, R6 ;  /* 0x0000541017177816 */ /* 0x000fe20000000006 */
[----:B------:R3:W-:Y:S01]  /*de50*/  MUFU.EX2 R188, R4 ;  /* 0x0000000400bc7308 */ /* 0x0007e20000000800 */
[----:B------:R-:W-:Y:S02]  /*de60*/  SHF.R.U32.HI R6, RZ, 0x18, R2 ;  /* 0x00000018ff067819 */ /* 0x000fe40000011602 */
[----:B------:R-:W-:Y:S02]  /*de70*/  MOV R99, R49 ;  /* 0x0000003100637202 */ /* 0x000fe40000000f00 */
[----:B------:R-:W-:Y:S01]  /*de80*/  MOV R244, R110 ;  /* 0x0000006e00f47202 */ /* 0x000fe20000000f00 */
[----:B------:R-:W4:Y:S01]  /*de90*/  LDSM.16.MT88.4 R48, [R211+0xa800] ;  /* 0x00a80000d330783b */ /* 0x000f220000004200 */
[----:B-1----:R-:W-:-:S02]  /*dea0*/  LOP3.LUT R5, R2, 0xffff, RZ, 0xc0, !PT ;  /* 0x0000ffff02057812 */ /* 0x002fc400078ec0ff */
[----:B------:R-:W-:Y:S02]  /*deb0*/  MOV R203, R111 ;  /* 0x0000006f00cb7202 */ /* 0x000fe40000000f00 */
[----:B------:R-:W-:Y:S01]  /*dec0*/  SHF.R.U32.HI R5, RZ, 0x8, R5 ;  /* 0x00000008ff057819 */ /* 0x000fe20000011605 */
[----:B------:R-:W-:Y:S01]  /*ded0*/  LDSM.16.MT88.4 R108, [R211+0xb800] ;  /* 0x00b80000d36c783b */ /* 0x000fe20000004200 */
[----:B------:R-:W-:Y:S02]  /*dee0*/  MOV R16, R96 ;  /* 0x0000006000107202 */ /* 0x000fe40000000f00 */
[----:B------:R-:W-:Y:S01]  /*def0*/  MOV R18, R98 ;  /* 0x0000006200127202 */ /* 0x000fe20000000f00 */
[----:B---3--:R-:W-:Y:S01]  /*df00*/  FFMA.FTZ R4, R173, UR35, -R9 ;  /* 0x00000023ad047c23 */ /* 0x008fe20008010809 */
[----:B------:R-:W-:Y:S02]  /*df10*/  PRMT R9, R3, 0x5410, R8 ;  /* 0x0000541003097816 */ /* 0x000fe40000000008 */
[----:B------:R-:W-:Y:S01]  /*df20*/  SHF.R.U32.HI R3, RZ, 0x10, R2 ;  /* 0x00000010ff037819 */ /* 0x000fe20000011602 */
[----:B------:R1:W-:Y:S01]  /*df30*/  MUFU.EX2 R30, R4 ;  /* 0x00000004001e7308 */ /* 0x0003e20000000800 */
[----:B------:R-:W-:Y:S01]  /*df40*/  FFMA.FTZ R2, R172, UR35, -R14 ;  /* 0x00000023ac027c23 */ /* 0x000fe2000801080e */
[----:B------:R-:W-:Y:S01]  /*df50*/  PRMT R8, R7, 0x5410, R5 ;  /* 0x0000541007087816 */ /* 0x000fe20000000005 */
[----:B------:R-:W-:Y:S01]  /*df60*/  IMAD.MOV.U32 R172, RZ, RZ, R67 ;  /* 0x000000ffffac7224 */ /* 0x000fe200078e0043 */
[----:B------:R-:W-:-:S02]  /*df70*/  LOP3.LUT R3, R3, 0xff, RZ, 0xc0, !PT ;  /* 0x000000ff03037812 */ /* 0x000fc400078ec0ff */
[----:B--2---:R-:W-:Y:S02]  /*df80*/  F2FP.F16.F32.PACK_AB R5, R200, R201 ;  /* 0x000000c9c805723e */ /* 0x004fe400000000ff */
[----:B------:R-:W-:Y:S01]  /*df90*/  PRMT R7, R3, 0x5410, R6 ;  /* 0x0000541003077816 */ /* 0x000fe20000000006 */
[----:B------:R2:W-:Y:S01]  /*dfa0*/  MUFU.EX2 R28, R2 ;  /* 0x00000002001c7308 */ /* 0x0005e20000000800 */
[--C-:B------:R-:W-:Y:S01]  /*dfb0*/  FFMA.FTZ R6, R175, UR35, -R14.reuse ;  /* 0x00000023af067c23 */ /* 0x100fe2000801080e */
[----:B------:R-:W-:Y:S02]  /*dfc0*/  HSET2.LE.AND R3, R29, R0, PT ;  /* 0x000000001d037233 */ /* 0x000fe40003803000 */
[----:B------:R-:W-:Y:S02]  /*dfd0*/  MOV R19, R99 ;  /* 0x0000006300137202 */ /* 0x000fe40000000f00 */
[----:B------:R-:W-:Y:S01]  /*dfe0*/  MOV R197, R80 ;  /* 0x0000005000c57202 */ /* 0x000fe20000000f00 */
[----:B------:R-:W-:Y:S01]  /*dff0*/  LDSM.16.MT88.4 R96, [R209+0xb800] ;  /* 0x00b80000d160783b */ /* 0x000fe20000004200 */
[----:B-1----:R-:W-:Y:S01]  /*e000*/  FFMA.FTZ R4, R174, UR35, -R14 ;  /* 0x00000023ae047c23 */ /* 0x002fe2000801080e */
[----:B------:R-:W-:-:S02]  /*e010*/  LOP3.LUT R130, R3, R5, RZ, 0xc0, !PT ;  /* 0x0000000503827212 */ /* 0x000fc400078ec0ff */
[--C-:B------:R-:W-:Y:S01]  /*e020*/  HSET2.LE.AND R3, R23, R0.reuse, PT ;  /* 0x0000000017037233 */ /* 0x100fe20003803000 */
[----:B------:R1:W3:Y:S01]  /*e030*/  MUFU.EX2 R25, R4 ;  /* 0x0000000400197308 */ /* 0x0002e20000000800 */
[----:B------:R-:W-:Y:S02]  /*e040*/  F2FP.F16.F32.PACK_AB R5, R199, R198 ;  /* 0x000000c6c705723e */ /* 0x000fe400000000ff */
[----:B------:R-:W-:Y:S02]  /*e050*/  MOV R202, R81 ;  /* 0x0000005100ca7202 */ /* 0x000fe40000000f00 */
[----:B--2---:R-:W-:Y:S02]  /*e060*/  HSET2.LE.AND R2, R27, R0, PT ;  /* 0x000000001b027233 */ /* 0x004fe40003803000 */
[----:B------:R-:W-:Y:S02]  /*e070*/  LOP3.LUT R128, R3, R5, RZ, 0xc0, !PT ;  /* 0x0000000503807212 */ /* 0x000fe400078ec0ff */
[----:B-----5:R-:W-:-:S02]  /*e080*/  F2FP.F16.F32.PACK_AB R3, R31, R179 ;  /* 0x000000b31f03723e */ /* 0x020fc400000000ff */
[----:B------:R-:W-:Y:S02]  /*e090*/  MOV R193, R83 ;  /* 0x0000005300c17202 */ /* 0x000fe40000000f00 */
[----:B------:R-:W-:Y:S01]  /*e0a0*/  MOV R195, R64 ;  /* 0x0000004000c37202 */ /* 0x000fe20000000f00 */
[----:B------:R-:W2:Y:S01]  /*e0b0*/  LDSM.16.MT88.4 R80, [R213+0xa800] ;  /* 0x00a80000d550783b */ /* 0x000ea20000004200 */
[----:B------:R-:W-:Y:S01]  /*e0c0*/  MOV R196, R65 ;  /* 0x0000004100c47202 */ /* 0x000fe20000000f00 */
[----:B-1----:R-:W-:Y:S01]  /*e0d0*/  FFMA.FTZ R4, R176, UR35, -R14 ;  /* 0x00000023b0047c23 */ /* 0x002fe2000801080e */
[----:B---3--:R-:W-:Y:S02]  /*e0e0*/  F2FP.F16.F32.PACK_AB R5, R25, R28 ;  /* 0x0000001c1905723e */ /* 0x008fe400000000ff */
[----:B------:R-:W-:Y:S01]  /*e0f0*/  MOV R173, R66 ;  /* 0x0000004200ad7202 */ /* 0x000fe20000000f00 */
[----:B------:R1:W-:Y:S01]  /*e100*/  MUFU.EX2 R14, R4 ;  /* 0x00000004000e7308 */ /* 0x0003e20000000800 */
[----:B------:R-:W3:Y:S01]  /*e110*/  LDSM.16.MT88.4 R64, [R214+0xa800] ;  /* 0x00a80000d640783b */ /* 0x000ee20000004200 */
[----:B-1----:R-:W-:-:S04]  /*e120*/  F2FP.F16.F32.PACK_AB R4, R189, R190 ;  /* 0x000000bebd04723e */ /* 0x002fc800000000ff */
[----:B------:R-:W-:Y:S02]  /*e130*/  LOP3.LUT R131, R2, R4, RZ, 0xc0, !PT ;  /* 0x0000000402837212 */ /* 0x000fe400078ec0ff */
[----:B------:R-:W-:Y:S02]  /*e140*/  HSET2.LE.AND R2, R9, R0, PT ;  /* 0x0000000009027233 */ /* 0x000fe40003803000 */
[----:B------:R-:W1:Y:S01]  /*e150*/  MUFU.EX2 R9, R6 ;  /* 0x0000000600097308 */ /* 0x000e620000000800 */
[----:B------:R-:W-:-:S04]  /*e160*/  F2FP.F16.F32.PACK_AB R4, R191, R192 ;  /* 0x000000c0bf04723e */ /* 0x000fc800000000ff */
[----:B------:R-:W-:Y:S02]  /*e170*/  LOP3.LUT R129, R2, R4, RZ, 0xc0, !PT ;  /* 0x0000000402817212 */ /* 0x000fe400078ec0ff */
[--C-:B------:R-:W-:Y:S01]  /*e180*/  HSET2.LE.AND R2, R8, R0.reuse, PT ;  /* 0x0000000008027233 */ /* 0x100fe20003803000 */
[----:B------:R-:W-:Y:S01]  /*e190*/  FFMA.FTZ R8, R247, R21, R173 ;  /* 0x00000015f7087223 */ /* 0x000fe200000100ad */
[----:B------:R-:W-:-:S03]  /*e1a0*/  HSET2.LE.AND R4, R7, R0, PT ;  /* 0x0000000007047233 */ /* 0x000fc60003803000 */
[----:B------:R-:W-:Y:S01]  /*e1b0*/  LOP3.LUT R124, R2, R3, RZ, 0xc0, !PT ;  /* 0x00000003027c7212 */ /* 0x000fe200078ec0ff */
[C---:B----4-:R-:W-:Y:S01]  /*e1c0*/  HMMA.16816.F32 R144, R128.reuse, R152, R144 ;  /* 0x000000988090723c */ /* 0x050fe20000001890 */
[----:B------:R-:W-:Y:S02]  /*e1d0*/  LOP3.LUT R125, R4, R5, RZ, 0xc0, !PT ;  /* 0x00000005047d7212 */ /* 0x000fe400078ec0ff */
[--C-:B------:R-:W-:Y:S02]  /*e1e0*/  HSET2.LE.AND R2, R26, R0.reuse, PT ;  /* 0x000000001a027233 */ /* 0x100fe40003803000 */
[----:B------:R-:W-:Y:S01]  /*e1f0*/  HSET2.LE.AND R4, R24, R0, PT ;  /* 0x0000000018047233 */ /* 0x000fe20003803000 */
[----:B------:R-:W-:Y:S01]  /*e200*/  HMMA.16816.F32 R36, R128, R48, R236 ;  /* 0x000000308024723c */ /* 0x000fe200000018ec */
[----:B------:R-:W-:Y:S02]  /*e210*/  F2FP.F16.F32.PACK_AB R3, R30, R188 ;  /* 0x000000bc1e03723e */ /* 0x000fe400000000ff */
[----:B-1----:R-:W-:-:S02]  /*e220*/  F2FP.F16.F32.PACK_AB R5, R9, R14 ;  /* 0x0000000e0905723e */ /* 0x002fc400000000ff */
[----:B------:R-:W-:Y:S01]  /*e230*/  LOP3.LUT R126, R2, R3, RZ, 0xc0, !PT ;  /* 0x00000003027e7212 */ /* 0x000fe200078ec0ff */
[----:B------:R-:W-:Y:S01]  /*e240*/  FFMA.FTZ R3, R249, R20, R196 ;  /* 0x00000014f9037223 */ /* 0x000fe200000100c4 */
[----:B------:R-:W-:Y:S01]  /*e250*/  LOP3.LUT R127, R4, R5, RZ, 0xc0, !PT ;  /* 0x00000005047f7212 */ /* 0x000fe200078ec0ff */
[----:B------:R-:W-:Y:S01]  /*e260*/  FFMA.FTZ R2, R250, R15, R246 ;  /* 0x0000000ffa027223 */ /* 0x000fe200000100f6 */
[----:B------:R-:W-:Y:S01]  /*e270*/  LDSM.16.MT88.4 R4, [R213+0xb800] ;  /* 0x00b80000d504783b */ /* 0x000fe20000004200 */
[----:B------:R-:W-:Y:S01]  /*e280*/  FADD.FTZ R3, R194, R3 ;  /* 0x00000003c2037221 */ /* 0x000fe20000010000 */
[----:B--2---:R-:W-:Y:S01]  /*e290*/  HMMA.16816.F32 R68, R128, R80, R68 ;  /* 0x000000508044723c */ /* 0x004fe20000001844 */
[----:B------:R-:W-:Y:S02]  /*e2a0*/  FADD.FTZ R2, R245, R2 ;  /* 0x00000002f5027221 */ /* 0x000fe40000010000 */
[----:B------:R-:W-:Y:S02]  /*e2b0*/  FADD.FTZ R3, R251, R3 ;  /* 0x00000003fb037221 */ /* 0x000fe40000010000 */
[----:B------:R-:W-:Y:S01]  /*e2c0*/  FADD.FTZ R2, R178, R2 ;  /* 0x00000002b2027221 */ /* 0x000fe20000010000 */
[----:B------:R-:W-:Y:S01]  /*e2d0*/  HMMA.16816.F32 R140, R124, R152, R140 ;  /* 0x000000987c8c723c */ /* 0x000fe2000000188c */
[----:B------:R-:W-:-:S02]  /*e2e0*/  FADD.FTZ R3, R252, R3 ;  /* 0x00000003fc037221 */ /* 0x000fc40000010000 */
[----:B------:R-:W-:Y:S02]  /*e2f0*/  FADD.FTZ R2, R177, R2 ;  /* 0x00000002b1027221 */ /* 0x000fe40000010000 */
[----:B------:R-:W-:Y:S01]  /*e300*/  FADD.FTZ R3, R179, R3 ;  /* 0x00000003b3037221 */ /* 0x000fe20000010000 */
[-C--:B------:R-:W-:Y:S01]  /*e310*/  HMMA.16816.F32 R148, R124, R154.reuse, R148 ;  /* 0x0000009a7c94723c */ /* 0x080fe20000001894 */
[----:B------:R-:W-:Y:S02]  /*e320*/  FADD.FTZ R2, R28, R2 ;  /* 0x000000021c027221 */ /* 0x000fe40000010000 */
        /* <DEDUP_REMOVED lines=48> */
[----:B------:R-:W-:-:S05]  /*e630*/  MOV R136, R223 ;  /* 0x000000df00887202 */ /* 0x000fca0000000f00 */
[----:B------:R-:W-:Y:S01]  /*e640*/  HMMA.16816.F32 R128, R128, R6, R32 ;  /* 0x000000068080723c */ /* 0x000fe20000001820 */
[----:B------:R-:W-:Y:S02]  /*e650*/  MOV R134, R227 ;  /* 0x000000e300867202 */ /* 0x000fe40000000f00 */
[----:B------:R-:W-:Y:S02]  /*e660*/  MOV R135, R226 ;  /* 0x000000e200877202 */ /* 0x000fe40000000f00 */
[----:B------:R-:W-:Y:S01]  /*e670*/  MOV R133, R225 ;  /* 0x000000e100857202 */ /* 0x000fe20000000f00 */
[----:B------:R-:W-:-:S03]  /*e680*/  NOP ;  /* 0x0000000000007918 */ /* 0x000fc60000000000 */
[----:B------:R-:W-:-:S15]  /*e690*/  @!P0 BRA `(.L_x_1114) ;  /* 0x0000003000b48947 */ /* 0x000fde0003800000 */
[----:B------:R-:W2:Y:S01]  /*e6a0*/  LDL.64 R244, [R1+0x28] ;  /* 0x0000280001f47983 */ /* 0x000ea20000100a00 */
[----:B------:R-:W-:-:S04]  /*e6b0*/  DEPBAR.LE SB0, 0x0 ;  /* 0x000080000000791a */ /* 0x000fc80000000000 */
[----:B------:R-:W3:Y:S04]  /*e6c0*/  LDL R246, [R1+0x38] ;  /* 0x0000380001f67983 */ /* 0x000ee80000100800 */
[----:B------:R-:W4:Y:S04]  /*e6d0*/  LDL.LU.64 R14, [R1+0x68] ;  /* 0x00006800010e7983 */ /* 0x000f280000300a00 */
[----:B------:R-:W5:Y:S01]  /*e6e0*/  LDL R252, [R1+0x4c] ;  /* 0x00004c0001fc7983 */ /* 0x000f620000100800 */
[----:B------:R-:W-:Y:S01]  /*e6f0*/  IMAD.U32 R6, RZ, RZ, UR4 ;  /* 0x00000004ff067e24 */ /* 0x000fe2000f8e00ff */
[----:B------:R-:W-:Y:S01]  /*e700*/  BAR.SYNC.DEFER_BLOCKING 0x0 ;  /* 0x0000000000007b1d */ /* 0x000fe20000010000 */
[----:B------:R-:W-:Y:S01]  /*e710*/  IMAD.U32 R2, RZ, RZ, UR4 ;  /* 0x00000004ff027e24 */ /* 0x000fe2000f8e00ff */
[C---:B------:R-:W-:Y:S01]  /*e720*/  IADD3 R8, P5, R242.reuse, -UR4, RZ ;  /* 0x80000004f2087c10 */ /* 0x040fe2000ffbe0ff */
[----:B------:R-:W-:Y:S01]  /*e730*/  UIADD3 UR39, UR34, -0x5, URZ ;  /* 0xfffffffb22277890 */ /* 0x000fe2000fffe03f */
[----:B------:R-:W-:Y:S01]  /*e740*/  IADD3 R6, P4, P3, R242, 0x80, -R6 ;  /* 0x00000080f2067810 */ /* 0x000fe20007b9e806 */
[----:B------:R-:W-:Y:S01]  /*e750*/  UISETP.NE.AND UP0, UPT, UR34, 0x5, UPT ;  /* 0x000000052200788c */ /* 0x000fe2000bf05270 */
[----:B------:R-:W-:-:S02]  /*e760*/  IADD3 R4, P2, R240, -UR4, RZ ;  /* 0x80000004f0047c10 */ /* 0x000fc4000ff5e0ff */
[----:B------:R-:W-:Y:S01]  /*e770*/  IADD3 R2, P1, P0, R240, 0x80, -R2 ;  /* 0x00000080f0027810 */ /* 0x000fe2000783e802 */
[----:B------:R-:W1:Y:S01]  /*e780*/  S2R R251, SR_TID.X ;  /* 0x0000000000fb7919 */ /* 0x000e620000002100 */
        /* <DEDUP_REMOVED lines=11> */
[----:B------:R-:W-:Y:S01]  /*e840*/  LDSM.16.M88.4 R32, [R208+0x8000] ;  /* 0x00800000d020783b */ /* 0x000fe20000000200 */
[----:B-1----:R-:W-:-:S03]  /*e850*/  IMAD.SHL.U32 R251, R251, 0x2, RZ ;  /* 0x00000002fbfb7824 */ /* 0x002fc600078e00ff */
[----:B------:R-:W-:Y:S02]  /*e860*/  LDSM.16.M88.4 R28, [R208+0x8800] ;  /* 0x00880000d01c783b */ /* 0x000fe40000000200 */
[----:B------:R-:W-:Y:S02]  /*e870*/  LOP3.LUT R251, R251, 0x6, RZ, 0xc0, !PT ;  /* 0x00000006fbfb7812 */ /* 0x000fe400078ec0ff */
[----:B------:R-:W1:Y:S04]  /*e880*/  LDSM.16.M88.4 R16, [R210] ;  /* 0x00000000d210783b */ /* 0x000e680000000200 */
[----:B------:R-:W-:Y:S04]  /*e890*/  LDSM.16.M88.4 R132, [R219] ;  /* 0x00000000db84783b */ /* 0x000fe80000000200 */
[----:B------:R-:W-:Y:S04]  /*e8a0*/  LDSM.16.M88.4 R20, [R212+0x2000] ;  /* 0x00200000d414783b */ /* 0x000fe80000000200 */
[----:B------:R-:W1:Y:S01]  /*e8b0*/  LDSM.16.M88.4 R4, [R210+0x2000] ;  /* 0x00200000d204783b */ /* 0x000e620000000200 */
[----:B------:R-:W-:-:S03]  /*e8c0*/  IMAD.U32 R2, RZ, RZ, UR33 ;  /* 0x00000021ff027e24 */ /* 0x000fc6000f8e00ff */
[----:B------:R-:W1:Y:S01]  /*e8d0*/  LDSM.16.M88.4 R136, [R222] ;  /* 0x00000000de88783b */ /* 0x000e620000000200 */
[----:B------:R-:W-:-:S03]  /*e8e0*/  IMAD.U32 R3, RZ, RZ, UR39 ;  /* 0x00000027ff037e24 */ /* 0x000fc6000f8e00ff */
[----:B------:R-:W1:Y:S04]  /*e8f0*/  LDSM.16.M88.4 R24, [R212] ;  /* 0x00000000d418783b */ /* 0x000e680000000200 */
[----:B------:R-:W0:Y:S01]  /*e900*/  LDGDEPBAR ;  /* 0x00000000000079af */ /* 0x000e220000000000 */
[C---:B-1----:R-:W-:Y:S06]  /*e910*/  HMMA.16816.F32 R192, R16.reuse, R32, RZ ;  /* 0x0000002010c0723c */ /* 0x042fec00000018ff */
[----:B------:R-:W-:Y:S06]  /*e920*/  HMMA.16816.F32 R188, R16, R28, RZ ;  /* 0x0000001c10bc723c */ /* 0x000fec00000018ff */
[C---:B------:R-:W-:Y:S06]  /*e930*/  HMMA.16816.F32 R184, R4.reuse, R32, RZ ;  /* 0x0000002004b8723c */ /* 0x040fec00000018ff */
[C---:B------:R-:W-:Y:S06]  /*e940*/  HMMA.16816.F32 R176, R4.reuse, R28, RZ ;  /* 0x0000001c04b0723c */ /* 0x040fec00000018ff */
[C---:B------:R-:W-:Y:S06]  /*e950*/  HMMA.16816.F32 R180, R4.reuse, R34, RZ ;  /* 0x0000002204b4723c */ /* 0x040fec00000018ff */
[----:B------:R-:W-:Y:S01]  /*e960*/  HMMA.16816.F32 R172, R4, R30, RZ ;  /* 0x0000001e04ac723c */ /* 0x000fe200000018ff */
[----:B------:R-:W-:Y:S05]  /*e970*/  LDSM.16.M88.4 R4, [R218+0x2000] ;  /* 0x00200000da04783b */ /* 0x000fea0000000200 */
[C---:B------:R-:W-:Y:S01]  /*e980*/  HMMA.16816.F32 R204, R16.reuse, R34, RZ ;  /* 0x0000002210cc723c */ /* 0x040fe200000018ff */
[----:B------:R-:W1:Y:S05]  /*e990*/  LDSM.16.M88.4 R32, [R216+0x8000] ;  /* 0x00800000d820783b */ /* 0x000e6a0000000200 */
[----:B------:R-:W-:Y:S01]  /*e9a0*/  HMMA.16816.F32 R200, R16, R30, RZ ;  /* 0x0000001e10c8723c */ /* 0x000fe200000018ff */
[----:B------:R-:W1:Y:S04]  /*e9b0*/  LDSM.16.M88.4 R28, [R216+0x8800] ;  /* 0x00880000d81c783b */ /* 0x000e680000000200 */
[----:B------:R-:W1:Y:S01]  /*e9c0*/  LDSM.16.M88.4 R16, [R218] ;  /* 0x00000000da10783b */ /* 0x000e620000000200 */
[C---:B------:R-:W-:Y:S06]  /*e9d0*/  HMMA.16816.F32 R232, R20.reuse, R132, R184 ;  /* 0x0000008414e8723c */ /* 0x040fec00000018b8 */
[C---:B------:R-:W-:Y:S06]  /*e9e0*/  HMMA.16816.F32 R236, R20.reuse, R136, R176 ;  /* 0x0000008814ec723c */ /* 0x040fec00000018b0 */
[C---:B------:R-:W-:Y:S06]  /*e9f0*/  HMMA.16816.F32 R228, R20.reuse, R134, R180 ;  /* 0x0000008614e4723c */ /* 0x040fec00000018b4 */
[----:B------:R-:W-:Y:S01]  /*ea00*/  HMMA.16816.F32 R196, R20, R138, R172 ;  /* 0x0000008a14c4723c */ /* 0x000fe200000018ac */
[----:B------:R-:W-:Y:S04]  /*ea10*/  LDSM.16.M88.4 R20, [R217+0x2000] ;  /* 0x00200000d914783b */ /* 0x000fe80000000200 */
[----:B------:R-:W1:Y:S01]  /*ea20*/  LDSM.16.M88.4 R172, [R215] ;  /* 0x00000000d7ac783b */ /* 0x000e620000000200 */
[C---:B------:R-:W-:Y:S06]  /*ea30*/  HMMA.16816.F32 R184, R24.reuse, R132, R192 ;  /* 0x0000008418b8723c */ /* 0x040fec00000018c0 */
[C---:B------:R-:W-:Y:S06]  /*ea40*/  HMMA.16816.F32 R180, R24.reuse, R136, R188 ;  /* 0x0000008818b4723c */ /* 0x040fec00000018bc */
[C---:B------:R-:W-:Y:S01]  /*ea50*/  HMMA.16816.F32 R176, R24.reuse, R134, R204 ;  /* 0x0000008618b0723c */ /* 0x040fe200000018cc */
[----:B------:R-:W1:Y:S05]  /*ea60*/  LDSM.16.M88.4 R132, [R215+0x800] ;  /* 0x00080000d784783b */ /* 0x000e6a0000000200 */
[----:B------:R-:W-:Y:S01]  /*ea70*/  HMMA.16816.F32 R136, R24, R138, R200 ;  /* 0x0000008a1888723c */ /* 0x000fe200000018c8 */
[----:B------:R-:W2:Y:S05]  /*ea80*/  LDSM.16.M88.4 R24, [R217] ;  /* 0x00000000d918783b */ /* 0x000eaa0000000200 */
[C---:B-1----:R-:W-:Y:S06]  /*ea90*/  HMMA.16816.F32 R188, R4.reuse, R32, R232 ;  /* 0x0000002004bc723c */ /* 0x042fec00000018e8 */
[C---:B------:R-:W-:Y:S06]  /*eaa0*/  HMMA.16816.F32 R236, R4.reuse, R28, R236 ;  /* 0x0000001c04ec723c */ /* 0x040fec00000018ec */
[C---:B------:R-:W-:Y:S06]  /*eab0*/  HMMA.16816.F32 R204, R4.reuse, R34, R228 ;  /* 0x0000002204cc723c */ /* 0x040fec00000018e4 */
[----:B------:R-:W-:Y:S01]  /*eac0*/  HMMA.16816.F32 R192, R4, R30, R196 ;  /* 0x0000001e04c0723c */ /* 0x000fe200000018c4 */
[----:B------:R-:W-:Y:S05]  /*ead0*/  LDSM.16.M88.4 R4, [R210+0x6000] ;  /* 0x00600000d204783b */ /* 0x000fea0000000200 */
[C---:B------:R-:W-:Y:S06]  /*eae0*/  HMMA.16816.F32 R228, R16.reuse, R32, R184 ;  /* 0x0000002010e4723c */ /* 0x040fec00000018b8 */
[C---:B------:R-:W-:Y:S06]  /*eaf0*/  HMMA.16816.F32 R200, R16.reuse, R34, R176 ;  /* 0x0000002210c8723c */ /* 0x040fec00000018b0 */
[C---:B------:R-:W-:Y:S01]  /*eb00*/  HMMA.16816.F32 R32, R16.reuse, R30, R136 ;  /* 0x0000001e1020723c */ /* 0x040fe20000001888 */
[----:B------:R-:W1:Y:S05]  /*eb10*/  LDSM.16.M88.4 R136, [R208+0x9800] ;  /* 0x00980000d088783b */ /* 0x000e6a0000000200 */
[----:B------:R-:W-:Y:S01]  /*eb20*/  HMMA.16816.F32 R196, R16, R28, R180 ;  /* 0x0000001c10c4723c */ /* 0x000fe200000018b4 */
[----:B------:R-:W-:Y:S04]  /*eb30*/  LDSM.16.M88.4 R28, [R208+0x9000] ;  /* 0x00900000d01c783b */ /* 0x000fe80000000200 */
[----:B------:R-:W1:Y:S01]  /*eb40*/  LDSM.16.M88.4 R16, [R210+0x4000] ;  /* 0x00400000d210783b */ /* 0x000e620000000200 */
[C---:B------:R-:W-:Y:S06]  /*eb50*/  HMMA.16816.F32 R184, R20.reuse, R172, R188 ;  /* 0x000000ac14b8723c */ /* 0x040fec00000018bc */
[C---:B------:R-:W-:Y:S06]  /*eb60*/  HMMA.16816.F32 R180, R20.reuse, R174, R204 ;  /* 0x000000ae14b4723c */ /* 0x040fec00000018cc */
[C---:B------:R-:W-:Y:S06]  /*eb70*/  HMMA.16816.F32 R176, R20.reuse, R132, R236 ;  /* 0x0000008414b0723c */ /* 0x040fec00000018ec */
[----:B------:R-:W-:Y:S06]  /*eb80*/  HMMA.16816.F32 R20, R20, R134, R192 ;  /* 0x000000861414723c */ /* 0x000fec00000018c0 */
[C---:B--2---:R-:W-:Y:S06]  /*eb90*/  HMMA.16816.F32 R188, R24.reuse, R172, R228 ;  /* 0x000000ac18bc723c */ /* 0x044fec00000018e4 */
[C---:B------:R-:W-:Y:S06]  /*eba0*/  HMMA.16816.F32 R192, R24.reuse, R174, R200 ;  /* 0x000000ae18c0723c */ /* 0x040fec00000018c8 */
[C---:B------:R-:W-:Y:S06]  /*ebb0*/  HMMA.16816.F32 R196, R24.reuse, R132, R196 ;  /* 0x0000008418c4723c */ /* 0x040fec00000018c4 */
[----:B------:R-:W-:Y:S01]  /*ebc0*/  HMMA.16816.F32 R172, R24, R134, R32 ;  /* 0x0000008618ac723c */ /* 0x000fe20000001820 */
[----:B------:R-:W-:Y:S04]  /*ebd0*/  LDSM.16.M88.4 R132, [R221] ;  /* 0x00000000dd84783b */ /* 0x000fe80000000200 */
[----:B------:R-:W-:Y:S01]  /*ebe0*/  LDSM.16.M88.4 R24, [R212+0x4000] ;  /* 0x00400000d418783b */ /* 0x000fe20000000200 */
[----:B-1----:R-:W-:Y:S03]  /*ebf0*/  HMMA.16816.F32 R200, R4, R138, R20 ;  /* 0x0000008a04c8723c */ /* 0x002fe60000001814 */
[----:B------:R-:W1:Y:S01]  /*ec00*/  LDSM.16.M88.4 R20, [R212+0x6000] ;  /* 0x00600000d414783b */ /* 0x000e620000000200 */
[----:B------:R-:W-:-:S02]  /*ec10*/  LOP3.LUT R2, R245, UR39, R2, 0x96, !PT ;  /* 0x00000027f5027c12 */ /* 0x000fc4000f8e9602 */
[----:B------:R-:W-:Y:S01]  /*ec20*/  HMMA.16816.F32 R232, R4, R136, R176 ;  /* 0x0000008804e8723c */ /* 0x000fe200000018b0 */
[----:B------:R-:W2:Y:S05]  /*ec30*/  LDSM.16.M88.4 R32, [R220] ;  /* 0x00000000dc20783b */ /* 0x000eaa0000000200 */
[-C--:B------:R-:W-:Y:S06]  /*ec40*/  HMMA.16816.F32 R176, R16, R28.reuse, R188 ;  /* 0x0000001c10b0723c */ /* 0x080fec00000018bc */
[C---:B------:R-:W-:Y:S06]  /*ec50*/  HMMA.16816.F32 R204, R4.reuse, R28, R184 ;  /* 0x0000001c04cc723c */ /* 0x040fec00000018b8 */
[-C--:B------:R-:W-:Y:S01]  /*ec60*/  HMMA.16816.F32 R228, R4, R30.reuse, R180 ;  /* 0x0000001e04e4723c */ /* 0x080fe200000018b4 */
[----:B------:R-:W-:Y:S05]  /*ec70*/  LDSM.16.M88.4 R4, [R218+0x6000] ;  /* 0x00600000da04783b */ /* 0x000fea0000000200 */
[C---:B------:R-:W-:Y:S01]  /*ec80*/  HMMA.16816.F32 R188, R16.reuse, R30, R192 ;  /* 0x0000001e10bc723c */ /* 0x040fe200000018c0 */
[----:B------:R-:W3:Y:S05]  /*ec90*/  LDSM.16.M88.4 R28, [R216+0x9000] ;  /* 0x00900000d81c783b */ /* 0x000eea0000000200 */
[C---:B------:R-:W-:Y:S06]  /*eca0*/  HMMA.16816.F32 R192, R16.reuse, R136, R196 ;  /* 0x0000008810c0723c */ /* 0x040fec00000018c4 */
[----:B------:R-:W-:Y:S01]  /*ecb0*/  HMMA.16816.F32 R184, R16, R138, R172 ;  /* 0x0000008a10b8723c */ /* 0x000fe200000018ac */
[----:B------:R-:W4:Y:S05]  /*ecc0*/  LDSM.16.M88.4 R16, [R218+0x4000] ;  /* 0x00400000da10783b */ /* 0x000f2a0000000200 */
[-C--:B-1----:R-:W-:Y:S06]  /*ecd0*/  HMMA.16816.F32 R180, R20, R132.reuse, R204 ;  /* 0x0000008414b4723c */ /* 0x082fec00000018cc */
[----:B------:R-:W-:Y:S06]  /*ece0*/  HMMA.16816.F32 R176, R24, R132, R176 ;  /* 0x0000008418b0723c */ /* 0x000fec00000018b0 */
[-C--:B------:R-:W-:Y:S06]  /*ecf0*/  HMMA.16816.F32 R172, R20, R134.reuse, R228 ;  /* 0x0000008614ac723c */ /* 0x080fec00000018e4 */
[----:B------:R-:W-:Y:S01]  /*ed00*/  HMMA.16816.F32 R136, R24, R134, R188 ;  /* 0x000000861888723c */ /* 0x000fe200000018bc */
[----:B------:R-:W1:Y:S05]  /*ed10*/  LDSM.16.M88.4 R132, [R216+0x9800] ;  /* 0x00980000d884783b */ /* 0x000e6a0000000200 */
[C---:B--2---:R-:W-:Y:S06]  /*ed20*/  HMMA.16816.F32 R188, R20.reuse, R32, R232 ;  /* 0x0000002014bc723c */ /* 0x044fec00000018e8 */
[----:B------:R-:W-:Y:S01]  /*ed30*/  HMMA.16816.F32 R200, R20, R34, R200 ;  /* 0x0000002214c8723c */ /* 0x000fe200000018c8 */
[----:B------:R-:W-:Y:S05]  /*ed40*/  LDSM.16.M88.4 R20, [R217+0x4000] ;  /* 0x00400000d914783b */ /* 0x000fea0000000200 */
[-C--:B---3--:R-:W-:Y:S06]  /*ed50*/  HMMA.16816.F32 R180, R4, R28.reuse, R180 ;  /* 0x0000001c04b4723c */ /* 0x088fec00000018b4 */
[----:B----4-:R-:W-:Y:S06]  /*ed60*/  HMMA.16816.F32 R176, R16, R28, R176 ;  /* 0x0000001c10b0723c */ /* 0x010fec00000018b0 */
[-C--:B------:R-:W-:Y:S06]  /*ed70*/  HMMA.16816.F32 R196, R4, R30.reuse, R172 ;  /* 0x0000001e04c4723c */ /* 0x080fec00000018ac */
[----:B------:R-:W-:Y:S01]  /*ed80*/  HMMA.16816.F32 R136, R16, R30, R136 ;  /* 0x0000001e1088723c */ /* 0x000fe20000001888 */
[----:B------:R-:W2:Y:S05]  /*ed90*/  LDSM.16.M88.4 R28, [R215+0x1000] ;  /* 0x00100000d71c783b */ /* 0x000eaa0000000200 */
[C---:B------:R-:W-:Y:S06]  /*eda0*/  HMMA.16816.F32 R192, R24.reuse, R32, R192 ;  /* 0x0000002018c0723c */ /* 0x040fec00000018c0 */
[----:B------:R-:W-:Y:S01]  /*edb0*/  HMMA.16816.F32 R184, R24, R34, R184 ;  /* 0x0000002218b8723c */ /* 0x000fe200000018b8 */
[----:B------:R-:W3:Y:S04]  /*edc0*/  LDSM.16.M88.4 R32, [R215+0x1800] ;  /* 0x00180000d720783b */ /* 0x000ee80000000200 */
[----:B------:R-:W4:Y:S01]  /*edd0*/  LDSM.16.M88.4 R24, [R217+0x6000] ;  /* 0x00600000d918783b */ /* 0x000f220000000200 */
[----:B-1----:R-:W-:Y:S01]  /*ede0*/  HMMA.16816.F32 R188, R4, R132, R188 ;  /* 0x0000008404bc723c */ /* 0x002fe200000018bc */
[----:B------:R-:W-:-:S11]  /*edf0*/  DEPBAR.LE SB0, 0x0 ;  /* 0x000080000000791a */ /* 0x000fd60000000000 */
[C---:B------:R-:W-:Y:S06]  /*ee00*/  HMMA.16816.F32 R172, R16.reuse, R132, R192 ;  /* 0x0000008410ac723c */ /* 0x040fec00000018c0 */
[-C--:B------:R-:W-:Y:S06]  /*ee10*/  HMMA.16816.F32 R16, R16, R134.reuse, R184 ;  /* 0x000000861010723c */ /* 0x080fec00000018b8 */
[----:B------:R-:W-:Y:S06]  /*ee20*/  HMMA.16816.F32 R184, R4, R134, R200 ;  /* 0x0000008604b8723c */ /* 0x000fec00000018c8 */
[----:B--2---:R-:W-:Y:S01]  /*ee30*/  HMMA.16816.F32 R132, R20, R28, R176 ;  /* 0x0000001c1484723c */ /* 0x004fe200000018b0 */
[----:B-----5:R-:W-:-:S04]  /*ee40*/  IMAD.WIDE.U32 R4, R252, -0x326172a9, RZ ;  /* 0xcd9e8d57fc047825 */ /* 0x020fc800078e00ff */
[----:B------:R-:W-:Y:S01]  /*ee50*/  IMAD.WIDE.U32 R6, R2, -0x326172a9, RZ ;  /* 0xcd9e8d5702067825 */ /* 0x000fe200078e00ff */
[C---:B------:R-:W-:Y:S03]  /*ee60*/  HMMA.16816.F32 R176, R20.reuse, R30, R136 ;  /* 0x0000001e14b0723c */ /* 0x040fe60000001888 */
[----:B------:R-:W-:Y:S01]  /*ee70*/  IMAD R2, R3, 0x20, R251 ;  /* 0x0000002003027824 */ /* 0x000fe200078e02fb */
[----:B------:R-:W-:Y:S02]  /*ee80*/  LOP3.LUT R3, R5, R246, RZ, 0x3c, !PT ;  /* 0x000000f605037212 */ /* 0x000fe400078e3cff */
[----:B---3--:R-:W-:Y:S01]  /*ee90*/  HMMA.16816.F32 R172, R20, R32, R172 ;  /* 0x0000002014ac723c */ /* 0x008fe200000018ac */
[C---:B------:R-:W-:Y:S01]  /*eea0*/  VIADD R5, R2.reuse, 0x1 ;  /* 0x0000000102057836 */ /* 0x040fe20000000000 */
[CC--:B------:R-:W-:Y:S01]  /*eeb0*/  ISETP.GE.AND P6, PT, R2.reuse, R10.reuse, PT ;  /* 0x0000000a0200720c */ /* 0x0c0fe20003fc6270 */
[C---:B------:R-:W-:Y:S01]  /*eec0*/  VIADD R9, R2.reuse, 0x10 ;  /* 0x0000001002097836 */ /* 0x040fe20000000000 */
[C---:B------:R-:W-:Y:S01]  /*eed0*/  ISETP.GE.AND P1, PT, R2.reuse, R11, PT ;  /* 0x0000000b0200720c */ /* 0x040fe20003f26270 */
[C---:B------:R-:W-:Y:S01]  /*eee0*/  VIADD R8, R2.reuse, 0x11 ;  /* 0x0000001102087836 */ /* 0x040fe20000000000 */
[----:B----4-:R-:W-:Y:S01]  /*eef0*/  HMMA.16816.F32 R192, R24, R28, R180 ;  /* 0x0000001c18c0723c */ /* 0x010fe200000018b4 */
[----:B------:R-:W-:Y:S01]  /*ef00*/  ISETP.GE.AND P5, PT, R5, R10, PT ;  /* 0x0000000a0500720c */ /* 0x000fe20003fa6270 */
[C---:B------:R-:W-:Y:S01]  /*ef10*/  VIADD R15, R2.reuse, 0x19 ;  /* 0x00000019020f7836 */ /* 0x040fe20000000000 */
[----:B------:R-:W-:-:S02]  /*ef20*/  ISETP.GE.AND P2, PT, R2, R12, PT ;  /* 0x0000000c0200720c */ /* 0x000fc40003f46270 */
[C---:B------:R-:W-:Y:S01]  /*ef30*/  ISETP.GE.AND P0, PT, R2.reuse, R13, PT ;  /* 0x0000000d0200720c */ /* 0x040fe20003f06270 */
[----:B------:R-:W-:Y:S01]  /*ef40*/  HMMA.16816.F32 R136, R20, R34, R16 ;  /* 0x000000221488723c */ /* 0x000fe20000001810 */
[C---:B------:R-:W-:Y:S01]  /*ef50*/  LOP3.LUT R181, R7.reuse, UR20, R4, 0x96, !PT ;  /* 0x0000001407b57c12 */ /* 0x040fe2000f8e9604 */
[C---:B------:R-:W-:Y:S01]  /*ef60*/  VIADD R4, R2.reuse, 0x8 ;  /* 0x0000000802047836 */ /* 0x040fe20000000000 */
[----:B------:R-:W-:Y:S01]  /*ef70*/  LOP3.LUT R180, R7, UR20, R14, 0x96, !PT ;  /* 0x0000001407b47c12 */ /* 0x000fe2000f8e960e */
[----:B------:R-:W-:Y:S01]  /*ef80*/  VIADD R14, R2, 0x9 ;  /* 0x00000009020e7836 */ /* 0x000fe20000000000 */
[----:B------:R-:W-:Y:S01]  /*ef90*/  FSEL R28, R133, -INF , !P5 ;  /* 0xff800000851c7808 */ /* 0x000fe20006800000 */
[C---:B------:R-:W-:Y:S01]  /*efa0*/  HMMA.16816.F32 R196, R24.reuse, R30, R196 ;  /* 0x0000001e18c4723c */ /* 0x040fe200000018c4 */
[----:B------:R-:W-:Y:S01]  /*efb0*/  FSEL R22, R132, -INF , !P6 ;  /* 0xff80000084167808 */ /* 0x000fe20007000000 */
[----:B------:R-:W-:Y:S01]  /*efc0*/  VIADD R16, R2, 0x18 ;  /* 0x0000001802107836 */ /* 0x000fe20000000000 */
[----:B------:R-:W-:Y:S01]  /*efd0*/  ISETP.GE.AND P4, PT, R4, R10, PT ;  /* 0x0000000a0400720c */ /* 0x000fe20003f86270 */
[----:B------:R-:W-:Y:S01]  /*efe0*/  IMAD.WIDE.U32 R20, R3, -0x2daee0ad, RZ ;  /* 0xd2511f5303147825 */ /* 0x000fe200078e00ff */
[----:B------:R-:W-:Y:S01]  /*eff0*/  FMNMX.FTZ R2, R226, R22, !PT ;  /* 0x00000016e2027209 */ /* 0x000fe20007810000 */
[----:B------:R-:W-:Y:S01]  /*f000*/  HMMA.16816.F32 R188, R24, R32, R188 ;  /* 0x0000002018bc723c */ /* 0x000fe200000018bc */
[----:B------:R-:W-:Y:S01]  /*f010*/  BAR.SYNC.DEFER_BLOCKING 0x0 ;  /* 0x0000000000007b1d */ /* 0x000fe20000010000 */
[----:B------:R-:W-:-:S02]  /*f020*/  ISETP.GE.AND P3, PT, R14, R10, PT ;  /* 0x0000000a0e00720c */ /* 0x000fc40003f66270 */
[----:B------:R-:W-:Y:S02]  /*f030*/  FSEL R30, R176, -INF , !P4 ;  /* 0xff800000b01e7808 */ /* 0x000fe40006000000 */
[----:B------:R-:W-:Y:S01]  /*f040*/  FMNMX.FTZ R2, R28, R2, !PT ;  /* 0x000000021c027209 */ /* 0x000fe20007810000 */
[----:B------:R-:W-:Y:S01]  /*f050*/  HMMA.16816.F32 R184, R24, R34, R184 ;  /* 0x0000002218b8723c */ /* 0x000fe200000018b8 */
[----:B------:R-:W-:Y:S02]  /*f060*/  FSEL R29, R134, -INF , !P1 ;  /* 0xff800000861d7808 */ /* 0x000fe40004800000 */
[----:B------:R-:W-:Y:S02]  /*f070*/  ISETP.GE.AND P6, PT, R9, R10, PT ;  /* 0x0000000a0900720c */ /* 0x000fe40003fc6270 */
[----:B------:R-:W-:Y:S02]  /*f080*/  FSEL R31, R177, -INF , !P3 ;  /* 0xff800000b11f7808 */ /* 0x000fe40005800000 */
[----:B------:R-:W-:-:S02]  /*f090*/  FMNMX.FTZ R2, R30, R2, !PT ;  /* 0x000000021e027209 */ /* 0x000fc40007810000 */
[----:B------:R-:W-:Y:S02]  /*f0a0*/  ISETP.GE.AND P1, PT, R5, R11, PT ;  /* 0x0000000b0500720c */ /* 0x000fe40003f26270 */
[----:B------:R-:W-:Y:S02]  /*f0b0*/  ISETP.GE.AND P5, PT, R8, R10, PT ;  /* 0x0000000a0800720c */ /* 0x000fe40003fa6270 */
[----:B------:R-:W-:Y:S02]  /*f0c0*/  FSEL R236, R172, -INF , !P6 ;  /* 0xff800000acec7808 */ /* 0x000fe40007000000 */
[----:B------:R-:W-:Y:S02]  /*f0d0*/  FMNMX.FTZ R2, R31, R2, !PT ;  /* 0x000000021f027209 */ /* 0x000fe40007810000 */
[----:B------:R-:W-:Y:S02]  /*f0e0*/  FSEL R23, R135, -INF , !P1 ;  /* 0xff80000087177808 */ /* 0x000fe40004800000 */
[----:B------:R-:W-:-:S02]  /*f0f0*/  PLOP3.LUT P1, PT, PT, PT, UP0, 0x80, 0x0 ;  /* 0x000000000000781c */ /* 0x000fc40003f2f008 */
[----:B------:R-:W-:Y:S02]  /*f100*/  ISETP.GE.AND P4, PT, R16, R10, PT ;  /* 0x0000000a1000720c */ /* 0x000fe40003f86270 */
[----:B------:R-:W-:Y:S02]  /*f110*/  FSEL R252, R173, -INF , !P5 ;  /* 0xff800000adfc7808 */ /* 0x000fe40006800000 */
[----:B------:R-:W-:Y:S02]  /*f120*/  FMNMX.FTZ R2, R236, R2, !PT ;  /* 0x00000002ec027209 */ /* 0x000fe40007810000 */
[----:B------:R-:W-:Y:S02]  /*f130*/  ISETP.GE.AND P3, PT, R15, R10, PT ;  /* 0x0000000a0f00720c */ /* 0x000fe40003f66270 */
[----:B------:R-:W-:Y:S02]  /*f140*/  FSEL R229, R136, -INF , !P4 ;  /* 0xff80000088e57808 */ /* 0x000fe40006000000 */
[----:B------:R-:W-:-:S02]  /*f150*/  FMNMX.FTZ R2, R252, R2, !PT ;  /* 0x00000002fc027209 */ /* 0x000fc40007810000 */
[-C--:B------:R-:W-:Y:S02]  /*f160*/  ISETP.GE.AND P5, PT, R4, R11.reuse, PT ;  /* 0x0000000b0400720c */ /* 0x080fe40003fa6270 */
[----:B------:R-:W-:Y:S02]  /*f170*/  FSEL R228, R137, -INF , !P3 ;  /* 0xff80000089e47808 */ /* 0x000fe40005800000 */
[----:B------:R-:W-:Y:S02]  /*f180*/  FMNMX.FTZ R2, R229, R2, !PT ;  /* 0x00000002e5027209 */ /* 0x000fe40007810000 */
[----:B------:R-:W-:Y:S02]  /*f190*/  ISETP.GE.AND P4, PT, R14, R11, PT ;  /* 0x0000000b0e00720c */ /* 0x000fe40003f86270 */
[----:B------:R-:W-:Y:S02]  /*f1a0*/  FSEL R24, R178, -INF , !P5 ;  /* 0xff800000b2187808 */ /* 0x000fe40006800000 */
[----:B------:R-:W-:-:S02]  /*f1b0*/  FMNMX.FTZ R25, R227, R29, !PT ;  /* 0x0000001de3197209 */ /* 0x000fc40007810000 */
        /* <DEDUP_REMOVED lines=28> */
.L_x_1118:
[----:B------:R-:W2:Y:S04]  /*f380*/  LDL.LU.64 R32, [R1+0x30] ;  /* 0x0000300001207983 */ /* 0x000ea80000300a00 */
[----:B-1----:R-:W3:Y:S01]  /*f390*/  LDL.LU.64 R18, [R1+0x40] ;  /* 0x0000400001127983 */ /* 0x002ee20000300a00 */
[----:B------:R-:W-:Y:S01]  /*f3a0*/  FMNMX.FTZ R2, R23, R25, !PT ;  /* 0x0000001917027209 */ /* 0x000fe20007810000 */
[----:B------:R-:W-:Y:S01]  /*f3b0*/  UISETP.GE.AND UP0, UPT, UR34, 0x6, UPT ;  /* 0x000000062200788c */ /* 0x000fe2000bf06270 */
[----:B------:R-:W-:Y:S01]  /*f3c0*/  ISETP.GE.AND P3, PT, R9, R11, PT ;  /* 0x0000000b0900720c */ /* 0x000fe20003f66270 */
[----:B------:R-:W1:Y:S01]  /*f3d0*/  SHFL.BFLY PT, R17, R10, 0x2, 0x1f ;  /* 0x0c401f000a117f89 */ /* 0x000e6200000e0000 */
[----:B------:R-:W-:Y:S02]  /*f3e0*/  FMNMX.FTZ R2, R24, R2, !PT ;  /* 0x0000000218027209 */ /* 0x000fe40007810000 */
[----:B------:R-:W-:-:S02]  /*f3f0*/  LOP3.LUT R26, R21, UR19, R244, 0x96, !PT ;  /* 0x00000013151a7c12 */ /* 0x000fc4000f8e96f4 */
[-C--:B------:R-:W-:Y:S02]  /*f400*/  ISETP.GE.AND P1, PT, R8, R11.reuse, PT ;  /* 0x0000000b0800720c */ /* 0x080fe40003f26270 */
[----:B------:R-:W-:Y:S02]  /*f410*/  FSEL R244, R174, -INF , !P3 ;  /* 0xff800000aef47808 */ /* 0x000fe40005800000 */
[----:B------:R-:W-:Y:S01]  /*f420*/  FSEL R245, R175, -INF , !P1 ;  /* 0xff800000aff57808 */ /* 0x000fe20004800000 */
[----:B------:R-:W-:Y:S01]  /*f430*/  @UP0 UIADD3 UR34, UR34, -0x6, URZ ;  /* 0xfffffffa22220890 */ /* 0x000fe2000fffe03f */
[-C--:B------:R-:W-:Y:S02]  /*f440*/  ISETP.GE.AND P3, PT, R16, R11.reuse, PT ;  /* 0x0000000b1000720c */ /* 0x080fe40003f66270 */
[----:B------:R-:W-:Y:S02]  /*f450*/  ISETP.GE.AND P6, PT, R5, R12, PT ;  /* 0x0000000c0500720c */ /* 0x000fe40003fc6270 */
[----:B------:R-:W-:-:S02]  /*f460*/  ISETP.GE.AND P5, PT, R15, R11, PT ;  /* 0x0000000b0f00720c */ /* 0x000fc40003fa6270 */
[----:B------:R-:W-:Y:S02]  /*f470*/  FSEL R251, R138, -INF , !P3 ;  /* 0xff8000008afb7808 */ /* 0x000fe40005800000 */
[----:B------:R-:W-:Y:S02]  /*f480*/  FSEL R7, R192, -INF , !P2 ;  /* 0xff800000c0077808 */ /* 0x000fe40005000000 */
[C---:B------:R-:W-:Y:S02]  /*f490*/  ISETP.GE.AND P1, PT, R4.reuse, R12, PT ;  /* 0x0000000c0400720c */ /* 0x040fe40003f26270 */
[----:B------:R-:W-:Y:S02]  /*f4a0*/  ISETP.GE.AND P3, PT, R4, R13, PT ;  /* 0x0000000d0400720c */ /* 0x000fe40003f66270 */
[----:B------:R-:W-:Y:S01]  /*f4b0*/  FSEL R246, R139, -INF , !P5 ;  /* 0xff8000008bf67808 */ /* 0x000fe20006800000 */
[----:B------:R-:W-:Y:S01]  /*f4c0*/  IMAD.WIDE.U32 R138, R26, -0x326172a9, RZ ;  /* 0xcd9e8d571a8a7825 */ /* 0x000fe200078e00ff */
[----:B------:R-:W-:-:S02]  /*f4d0*/  FSEL R11, R193, -INF , !P6 ;  /* 0xff800000c10b7808 */ /* 0x000fc40007000000 */
[----:B------:R-:W-:Y:S02]  /*f4e0*/  FMNMX.FTZ R4, R225, R7, !PT ;  /* 0x00000007e1047209 */ /* 0x000fe40007810000 */
[----:B------:R-:W-:Y:S02]  /*f4f0*/  ISETP.GE.AND P5, PT, R14, R12, PT ;  /* 0x0000000c0e00720c */ /* 0x000fe40003fa6270 */
[----:B------:R-:W-:Y:S02]  /*f500*/  FSEL R21, R196, -INF , !P1 ;  /* 0xff800000c4157808 */ /* 0x000fe40004800000 */
[----:B------:R-:W-:Y:S02]  /*f510*/  FMNMX.FTZ R4, R11, R4, !PT ;  /* 0x000000040b047209 */ /* 0x000fe40007810000 */
[----:B------:R-:W-:Y:S02]  /*f520*/  ISETP.GE.AND P6, PT, R9, R12, PT ;  /* 0x0000000c0900720c */ /* 0x000fe40003fc6270 */
[----:B------:R-:W-:-:S02]  /*f530*/  FMNMX.FTZ R4, R21, R4, !PT ;  /* 0x0000000415047209 */ /* 0x000fc40007810000 */
[----:B------:R-:W-:Y:S02]  /*f540*/  FSEL R188, R188, -INF , !P6 ;  /* 0xff800000bcbc7808 */ /* 0x000fe40007000000 */
[-C--:B------:R-:W-:Y:S02]  /*f550*/  ISETP.GE.AND P2, PT, R14, R13.reuse, PT ;  /* 0x0000000d0e00720c */ /* 0x080fe40003f46270 */
[-C--:B------:R-:W-:Y:S02]  /*f560*/  ISETP.GE.AND P1, PT, R9, R13.reuse, PT ;  /* 0x0000000d0900720c */ /* 0x080fe40003f26270 */
[----:B------:R-:W-:Y:S02]  /*f570*/  FSEL R9, R194, -INF , !P0 ;  /* 0xff800000c2097808 */ /* 0x000fe40004000000 */
[----:B------:R-:W-:Y:S02]  /*f580*/  ISETP.GE.AND P6, PT, R15, R12, PT ;  /* 0x0000000c0f00720c */ /* 0x000fe40003fc6270 */
[----:B------:R-:W-:-:S02]  /*f590*/  ISETP.GE.AND P0, PT, R8, R13, PT ;  /* 0x0000000d0800720c */ /* 0x000fc40003f06270 */
[----:B------:R-:W-:Y:S02]  /*f5a0*/  FSEL R193, R185, -INF , !P6 ;  /* 0xff800000b9c17808 */ /* 0x000fe40007000000 */
[----:B------:R-:W-:Y:S01]  /*f5b0*/  FSEL R185, R191, -INF , !P0 ;  /* 0xff800000bfb97808 */ /* 0x000fe20004000000 */
[----:B--2---:R-:W-:Y:S01]  /*f5c0*/  IMAD.MOV.U32 R177, RZ, RZ, R33 ;  /* 0x000000ffffb17224 */ /* 0x004fe200078e0021 */
[----:B------:R-:W-:Y:S01]  /*f5d0*/  MOV R176, R32 ;  /* 0x0000002000b07202 */ /* 0x000fe20000000f00 */
[----:B---3--:R-:W-:Y:S01]  /*f5e0*/  IMAD.MOV.U32 R33, RZ, RZ, R19 ;  /* 0x000000ffff217224 */ /* 0x008fe200078e0013 */
[----:B------:R-:W-:Y:S02]  /*f5f0*/  FSEL R19, R179, -INF , !P4 ;  /* 0xff800000b3137808 */ /* 0x000fe40006000000 */
[----:B------:R-:W-:Y:S02]  /*f600*/  MOV R32, R18 ;  /* 0x0000001200207202 */ /* 0x000fe40000000f00 */
[----:B------:R-:W-:-:S02]  /*f610*/  FMNMX.FTZ R2, R19, R2, !PT ;  /* 0x0000000213027209 */ /* 0x000fc40007810000 */
[----:B------:R-:W-:Y:S02]  /*f620*/  ISETP.GE.AND P4, PT, R5, R13, PT ;  /* 0x0000000d0500720c */ /* 0x000fe40003f86270 */
[----:B------:R-:W-:Y:S02]  /*f630*/  FMNMX.FTZ R3, R244, R2, !PT ;  /* 0x00000002f4037209 */ /* 0x000fe40007810000 */
[----:B-1----:R-:W-:Y:S02]  /*f640*/  FMNMX.FTZ R2, R10, R17, !PT ;  /* 0x000000110a027209 */ /* 0x002fe40007810000 */
[----:B------:R-:W-:Y:S02]  /*f650*/  FMNMX.FTZ R3, R245, R3, !PT ;  /* 0x00000003f5037209 */ /* 0x000fe40007810000 */
[----:B------:R-:W-:Y:S01]  /*f660*/  FSEL R18, R197, -INF , !P5 ;  /* 0xff800000c5127808 */ /* 0x000fe20006800000 */
[----:B------:R-:W-:Y:S01]  /*f670*/  SHFL.BFLY PT, R17, R2, 0x1, 0x1f ;  /* 0x0c201f0002117f89 */ /* 0x000fe200000e0000 */
[----:B------:R-:W-:-:S02]  /*f680*/  FMNMX.FTZ R3, R251, R3, !PT ;  /* 0x00000003fb037209 */ /* 0x000fc40007810000 */
[----:B------:R-:W-:Y:S02]  /*f690*/  ISETP.GE.AND P5, PT, R8, R12, PT ;  /* 0x0000000c0800720c */ /* 0x000fe40003fa6270 */
[----:B------:R-:W-:Y:S02]  /*f6a0*/  FMNMX.FTZ R3, R246, R3, !PT ;  /* 0x00000003f6037209 */ /* 0x000fe40007810000 */
[----:B------:R-:W-:Y:S02]  /*f6b0*/  FMNMX.FTZ R4, R18, R4, !PT ;  /* 0x0000000412047209 */ /* 0x000fe40007810000 */
[----:B------:R-:W-:Y:S01]  /*f6c0*/  FSEL R14, R195, -INF , !P4 ;  /* 0xff800000c30e7808 */ /* 0x000fe20006000000 */
[----:B------:R-:W1:Y:S01]  /*f6d0*/  SHFL.BFLY PT, R5, R3, 0x2, 0x1f ;  /* 0x0c401f0003057f89 */ /* 0x000e6200000e0000 */
[----:B------:R-:W-:Y:S02]  /*f6e0*/  ISETP.GE.AND P4, PT, R16, R12, PT ;  /* 0x0000000c1000720c */ /* 0x000fe40003f86270 */
[----:B------:R-:W-:-:S02]  /*f6f0*/  FSEL R189, R189, -INF , !P5 ;  /* 0xff800000bdbd7808 */ /* 0x000fc40006800000 */
[----:B------:R-:W-:Y:S02]  /*f700*/  FMNMX.FTZ R4, R188, R4, !PT ;  /* 0x00000004bc047209 */ /* 0x000fe40007810000 */
[----:B------:R-:W-:Y:S02]  /*f710*/  FSEL R192, R184, -INF , !P4 ;  /* 0xff800000b8c07808 */ /* 0x000fe40006000000 */
[----:B------:R-:W-:Y:S02]  /*f720*/  FMNMX.FTZ R133, R189, R4, !PT ;  /* 0x00000004bd857209 */ /* 0x000fe40007810000 */
[----:B------:R-:W-:Y:S02]  /*f730*/  FMNMX.FTZ R12, R223, R9, !PT ;  /* 0x00000009df0c7209 */ /* 0x000fe40007810000 */
[----:B------:R-:W-:Y:S02]  /*f740*/  FMNMX.FTZ R133, R192, R133, !PT ;  /* 0x00000085c0857209 */ /* 0x000fe40007810000 */
[----:B------:R-:W-:-:S02]  /*f750*/  FSEL R10, R198, -INF , !P3 ;  /* 0xff800000c60a7808 */ /* 0x000fc40005800000 */
[----:B------:R-:W-:Y:S02]  /*f760*/  FMNMX.FTZ R133, R193, R133, !PT ;  /* 0x00000085c1857209 */ /* 0x000fe40007810000 */
[----:B------:R-:W-:Y:S02]  /*f770*/  FMNMX.FTZ R12, R14, R12, !PT ;  /* 0x0000000c0e0c7209 */ /* 0x000fe40007810000 */
[----:B------:R-:W-:Y:S02]  /*f780*/  LOP3.LUT R4, R177, UR18, R6, 0x96, !PT ;  /* 0x00000012b1047c12 */ /* 0x000fe4000f8e9606 */
[----:B------:R-:W-:Y:S02]  /*f790*/  ISETP.GE.AND P3, PT, R15, R13, PT ;  /* 0x0000000d0f00720c */ /* 0x000fe40003f66270 */
[----:B------:R-:W-:Y:S01]  /*f7a0*/  FSEL R8, R199, -INF , !P2 ;  /* 0xff800000c7087808 */ /* 0x000fe20005000000 */
[----:B------:R-:W2:Y:S01]  /*f7b0*/  SHFL.BFLY PT, R15, R133, 0x2, 0x1f ;  /* 0x0c401f00850f7f89 */ /* 0x000ea200000e0000 */
[----:B------:R-:W-:-:S02]  /*f7c0*/  FMNMX.FTZ R12, R10, R12, !PT ;  /* 0x0000000c0a0c7209 */ /* 0x000fc40007810000 */
[----:B-1----:R-:W-:Y:S01]  /*f7d0*/  FMNMX.FTZ R134, R3, R5, !PT ;  /* 0x0000000503867209 */ /* 0x002fe20007810000 */
[----:B------:R-:W-:Y:S01]  /*f7e0*/  IMAD.WIDE.U32 R4, R4, -0x2daee0ad, RZ ;  /* 0xd2511f5304047825 */ /* 0x000fe200078e00ff */
[----:B------:R-:W-:Y:S02]  /*f7f0*/  FMNMX.FTZ R135, R2, R17, !PT ;  /* 0x0000001102877209 */ /* 0x000fe40007810000 */
[----:B------:R-:W-:Y:S01]  /*f800*/  FSEL R184, R190, -INF , !P1 ;  /* 0xff800000beb87808 */ /* 0x000fe20004800000 */
[----:B------:R-:W-:Y:S01]  /*f810*/  IMAD.WIDE.U32 R2, R180, -0x2daee0ad, RZ ;  /* 0xd2511f53b4027825 */ /* 0x000fe200078e00ff */
[----:B------:R-:W-:-:S03]  /*f820*/  FMNMX.FTZ R12, R8, R12, !PT ;  /* 0x0000000c080c7209 */ /* 0x000fc60007810000 */
[----:B------:R-:W-:Y:S01]  /*f830*/  FMUL.FTZ R17, R135, UR35 ;  /* 0x0000002387117c20 */ /* 0x000fe20008410000 */
[----:B------:R-:W-:Y:S02]  /*f840*/  ISETP.GE.AND P5, PT, R16, R13, PT ;  /* 0x0000000d1000720c */ /* 0x000fe40003fa6270 */
[----:B------:R-:W-:Y:S01]  /*f850*/  LOP3.LUT R25, R5, UR15, R2, 0x96, !PT ;  /* 0x0000000f05197c12 */ /* 0x000fe2000f8e9602 */
[----:B------:R-:W1:Y:S01]  /*f860*/  SHFL.BFLY PT, R16, R134, 0x1, 0x1f ;  /* 0x0c201f0086107f89 */ /* 0x000e6200000e0000 */
[----:B------:R-:W-:Y:S02]  /*f870*/  FMNMX.FTZ R5, R184, R12, !PT ;  /* 0x0000000cb8057209 */ /* 0x000fe40007810000 */
[----:B------:R-:W-:Y:S01]  /*f880*/  FSEL R186, R186, -INF , !P5 ;  /* 0xff800000baba7808 */ /* 0x000fe20006800000 */
[----:B------:R-:W-:Y:S01]  /*f890*/  IMAD.WIDE.U32 R200, R25, -0x326172a9, RZ ;  /* 0xcd9e8d5719c87825 */ /* 0x000fe200078e00ff */
[----:B------:R-:W-:Y:S02]  /*f8a0*/  FMNMX.FTZ R5, R185, R5, !PT ;  /* 0x00000005b9057209 */ /* 0x000fe40007810000 */
[----:B------:R-:W-:Y:S01]  /*f8b0*/  LOP3.LUT R13, R3, UR17, R32, 0x96, !PT ;  /* 0x00000011030d7c12 */ /* 0x000fe2000f8e9620 */
[----:B------:R-:W-:Y:S01]  /*f8c0*/  IMAD.WIDE.U32 R2, R181, -0x2daee0ad, RZ ;  /* 0xd2511f53b5027825 */ /* 0x000fe200078e00ff */
[----:B------:R-:W-:Y:S01]  /*f8d0*/  FSEL R187, R187, -INF , !P3 ;  /* 0xff800000bbbb7808 */ /* 0x000fe20005800000 */
[----:B------:R-:W-:Y:S01]  /*f8e0*/  LDSM.16.MT88.4 R180, [R209+0xa000] ;  /* 0x00a00000d1b4783b */ /* 0x000fe20000004200 */
[----:B------:R-:W-:Y:S01]  /*f8f0*/  FMNMX.FTZ R5, R186, R5, !PT ;  /* 0x00000005ba057209 */ /* 0x000fe20007810000 */
[----:B------:R-:W-:Y:S01]  /*f900*/  IMAD.WIDE.U32 R26, R13, -0x326172a9, RZ ;  /* 0xcd9e8d570d1a7825 */ /* 0x000fe200078e00ff */
[----:B------:R-:W-:-:S02]  /*f910*/  LOP3.LUT R20, R3, UR17, R20, 0x96, !PT ;  /* 0x0000001103147c12 */ /* 0x000fc4000f8e9614 */
[----:B------:R-:W-:Y:S02]  /*f920*/  FMNMX.FTZ R3, R187, R5, !PT ;  /* 0x00000005bb037209 */ /* 0x000fe40007810000 */
[----:B--2---:R-:W-:Y:S01]  /*f930*/  FMNMX.FTZ R133, R133, R15, !PT ;  /* 0x0000000f85857209 */ /* 0x004fe20007810000 */
[----:B------:R-:W-:Y:S01]  /*f940*/  IMAD.WIDE.U32 R34, R20, -0x326172a9, RZ ;  /* 0xcd9e8d5714227825 */ /* 0x000fe200078e00ff */
[----:B------:R-:W-:Y:S01]  /*f950*/  LOP3.LUT R6, R139, UR18, R6, 0x96, !PT ;  /* 0x000000128b067c12 */ /* 0x000fe2000f8e9606 */
[----:B------:R-:W2:Y:S01]  /*f960*/  SHFL.BFLY PT, R136, R3, 0x2, 0x1f ;  /* 0x0c401f0003887f89 */ /* 0x000ea200000e0000 */
[----:B------:R-:W-:Y:S02]  /*f970*/  FSETP.NEU.FTZ.AND P2, PT, R135, -INF , PT ;  /* 0xff8000008700780b */ /* 0x000fe40003f5d000 */
[----:B------:R-:W-:Y:S01]  /*f980*/  LOP3.LUT R12, R27, UR16, R176, 0x96, !PT ;  /* 0x000000101b0c7c12 */ /* 0x000fe2000f8e96b0 */
[----:B------:R-:W3:Y:S01]  /*f990*/  SHFL.BFLY PT, R13, R133, 0x1, 0x1f ;  /* 0x0c201f00850d7f89 */ /* 0x000ee200000e0000 */
[----:B-1----:R-:W-:Y:S01]  /*f9a0*/  FMNMX.FTZ R134, R134, R16, !PT ;  /* 0x0000001086867209 */ /* 0x002fe20007810000 */
[----:B------:R-:W-:Y:S01]  /*f9b0*/  IMAD.WIDE.U32 R32, R6, -0x2daee0ad, RZ ;  /* 0xd2511f5306207825 */ /* 0x000fe200078e00ff */
[----:B------:R-:W-:Y:S01]  /*f9c0*/  FSEL R17, R17, RZ, P2 ;  /* 0x000000ff11117208 */ /* 0x000fe20001000000 */
[----:B------:R-:W-:Y:S01]  /*f9d0*/  LDSM.16.MT88.4 R176, [R211+0xa000] ;  /* 0x00a00000d3b0783b */ /* 0x000fe20000004200 */
[C---:B------:R-:W-:Y:S01]  /*f9e0*/  FSETP.NEU.FTZ.AND P3, PT, R134.reuse, -INF , PT ;  /* 0xff8000008600780b */ /* 0x040fe20003f7d000 */
[----:B------:R-:W-:Y:S01]  /*f9f0*/  FMUL.FTZ R16, R134, UR35 ;  /* 0x0000002386107c20 */ /* 0x000fe20008410000 */
[----:B------:R-:W-:Y:S01]  /*fa00*/  LOP3.LUT R2, R33, UR15, R2, 0x96, !PT ;  /* 0x0000000f21027c12 */ /* 0x000fe2000f8e9602 */
[--C-:B------:R-:W-:Y:S01]  /*fa10*/  FFMA.FTZ R28, R28, UR35, -R17.reuse ;  /* 0x000000231c1c7c23 */ /* 0x100fe20008010811 */
[----:B------:R-:W-:Y:S01]  /*fa20*/  LOP3.LUT R6, R201, UR14, R26, 0x96, !PT ;  /* 0x0000000ec9067c12 */ /* 0x000fe2000f8e961a */
[--C-:B------:R-:W-:Y:S01]  /*fa30*/  FFMA.FTZ R30, R30, UR35, -R17.reuse ;  /* 0x000000231e1e7c23 */ /* 0x100fe20008010811 */
[----:B------:R-:W-:Y:S01]  /*fa40*/  FSEL R16, R16, RZ, P3 ;  /* 0x000000ff10107208 */ /* 0x000fe20001800000 */
[----:B------:R-:W-:Y:S01]  /*fa50*/  MUFU.EX2 R231, R28 ;  /* 0x0000001c00e77308 */ /* 0x000fe20000000800 */
[----:B------:R-:W-:Y:S01]  /*fa60*/  FFMA.FTZ R31, R31, UR35, -R17 ;  /* 0x000000231f1f7c23 */ /* 0x000fe20008010811 */
[----:B------:R-:W-:Y:S01]  /*fa70*/  LOP3.LUT R5, R35, UR16, R138, 0x96, !PT ;  /* 0x0000001023057c12 */ /* 0x000fe2000f8e968a */
[----:B------:R-:W-:-:S04]  /*fa80*/  IMAD.WIDE.U32 R26, R12, -0x2daee0ad, RZ ;  /* 0xd2511f530c1a7825 */ /* 0x000fc800078e00ff */
[--C-:B------:R-:W-:Y:S01]  /*fa90*/  FFMA.FTZ R29, R29, UR35, -R16.reuse ;  /* 0x000000231d1d7c23 */ /* 0x100fe20008010810 */
[----:B------:R-:W-:Y:S01]  /*faa0*/  FFMA.FTZ R22, R22, UR35, -R17 ;  /* 0x0000002316167c23 */ /* 0x000fe20008010811 */
[----:B------:R-:W-:Y:S01]  /*fab0*/  FFMA.FTZ R23, R23, UR35, -R16 ;  /* 0x0000002317177c23 */ /* 0x000fe20008010810 */
[----:B------:R-:W-:Y:S01]  /*fac0*/  IMAD.WIDE.U32 R194, R6, -0x2daee0ad, RZ ;  /* 0xd2511f5306c27825 */ /* 0x000fe200078e00ff */
[----:B--2---:R-:W-:Y:S01]  /*fad0*/  FMNMX.FTZ R136, R3, R136, !PT ;  /* 0x0000008803887209 */ /* 0x004fe20007810000 */
[----:B------:R1:W-:Y:S01]  /*fae0*/  MUFU.EX2 R196, R29 ;  /* 0x0000001d00c47308 */ /* 0x0003e20000000800 */
[----:B------:R-:W-:Y:S01]  /*faf0*/  LOP3.LUT R4, R27, UR13, R4, 0x96, !PT ;  /* 0x0000000d1b047c12 */ /* 0x000fe2000f8e9604 */
[--C-:B------:R-:W-:Y:S01]  /*fb00*/  FFMA.FTZ R19, R19, UR35, -R16.reuse ;  /* 0x0000002313137c23 */ /* 0x100fe20008010810 */
[----:B---3--:R-:W-:Y:S01]  /*fb10*/  FMNMX.FTZ R133, R133, R13, !PT ;  /* 0x0000000d85857209 */ /* 0x008fe20007810000 */
[----:B------:R-:W2:Y:S01]  /*fb20*/  SHFL.BFLY PT, R20, R136, 0x1, 0x1f ;  /* 0x0c201f0088147f89 */ /* 0x000ea200000e0000 */
[----:B------:R-:W-:Y:S01]  /*fb30*/  FFMA.FTZ R24, R24, UR35, -R16 ;  /* 0x0000002318187c23 */ /* 0x000fe20008010810 */
[----:B------:R-:W-:Y:S01]  /*fb40*/  IMAD.WIDE.U32 R198, R4, -0x326172a9, RZ ;  /* 0xcd9e8d5704c67825 */ /* 0x000fe200078e00ff */
[C---:B------:R-:W-:Y:S01]  /*fb50*/  FSETP.NEU.FTZ.AND P1, PT, R133.reuse, -INF , PT ;  /* 0xff8000008500780b */ /* 0x040fe20003f3d000 */
[----:B------:R-:W-:Y:S02]  /*fb60*/  MUFU.EX2 R172, R30 ;  /* 0x0000001e00ac7308 */ /* 0x000fe40000000800 */
[----:B------:R-:W-:-:S05]  /*fb70*/  FMUL.FTZ R12, R133, UR35 ;  /* 0x00000023850c7c20 */ /* 0x000fca0008410000 */
[----:B------:R-:W-:Y:S01]  /*fb80*/  FSEL R12, R12, RZ, P1 ;  /* 0x000000ff0c0c7208 */ /* 0x000fe20000800000 */
[----:B------:R3:W-:Y:S01]  /*fb90*/  MUFU.EX2 R173, R31 ;  /* 0x0000001f00ad7308 */ /* 0x0007e20000000800 */
[----:B-1----:R-:W-:Y:S01]  /*fba0*/  IMAD.WIDE.U32 R28, R2, -0x326172a9, RZ ;  /* 0xcd9e8d57021c7825 */ /* 0x002fe200078e00ff */
[----:B------:R-:W-:-:S03]  /*fbb0*/  LOP3.LUT R2, R195, UR5, R26, 0x96, !PT ;  /* 0x00000005c3027c12 */ /* 0x000fc6000f8e961a */
[--C-:B------:R-:W-:Y:S01]  /*fbc0*/  FFMA.FTZ R7, R7, UR35, -R12.reuse ;  /* 0x0000002307077c23 */ /* 0x100fe2000801080c */
[--C-:B------:R-:W-:Y:S01]  /*fbd0*/  FFMA.FTZ R11, R11, UR35, -R12.reuse ;  /* 0x000000230b0b7c23 */ /* 0x100fe2000801080c */
[--C-:B------:R-:W-:Y:S01]  /*fbe0*/  FFMA.FTZ R18, R18, UR35, -R12.reuse ;  /* 0x0000002312127c23 */ /* 0x100fe2000801080c */
[----:B------:R-:W-:Y:S01]  /*fbf0*/  FFMA.FTZ R21, R21, UR35, -R12 ;  /* 0x0000002315157c23 */ /* 0x000fe2000801080c */
[----:B------:R-:W-:Y:S01]  /*fc00*/  IMAD.WIDE.U32 R2, R2, -0x326172a9, RZ ;  /* 0xcd9e8d5702027825 */ /* 0x000fe200078e00ff */
[----:B------:R1:W-:Y:S04]  /*fc10*/  MUFU.EX2 R197, R22 ;  /* 0x0000001600c57308 */ /* 0x0003e80000000800 */
[----:B------:R-:W-:Y:S02]  /*fc20*/  LOP3.LUT R4, R3, UR21, R198, 0x96, !PT ;  /* 0x0000001503047c12 */ /* 0x000fe4000f8e96c6 */
[----:B------:R-:W-:-:S02]  /*fc30*/  LOP3.LUT R15, R2, 0xff, RZ, 0xc0, !PT ;  /* 0x000000ff020f7812 */ /* 0x000fc400078ec0ff */
[----:B------:R4:W-:Y:S01]  /*fc40*/  MUFU.EX2 R25, R23 ;  /* 0x0000001700197308 */ /* 0x0009e20000000800 */
[----:B---3--:R-:W-:Y:S01]  /*fc50*/  IMAD.WIDE.U32 R30, R5, -0x2daee0ad, RZ ;  /* 0xd2511f53051e7825 */ /* 0x008fe200078e00ff */
[----:B------:R-:W-:Y:S02]  /*fc60*/  LOP3.LUT R5, R29, UR14, R34, 0x96, !PT ;  /* 0x0000000e1d057c12 */ /* 0x000fe4000f8e9622 */
[----:B------:R-:W-:Y:S02]  /*fc70*/  SHF.R.U32.HI R13, RZ, 0x18, R2 ;  /* 0x00000018ff0d7819 */ /* 0x000fe40000011602 */
[----:B--2---:R-:W-:Y:S01]  /*fc80*/  FMNMX.FTZ R136, R136, R20, !PT ;  /* 0x0000001488887209 */ /* 0x004fe20007810000 */
[----:B------:R-:W-:Y:S01]  /*fc90*/  IMAD.WIDE.U32 R234, R5, -0x2daee0ad, RZ ;  /* 0xd2511f5305ea7825 */ /* 0x000fe200078e00ff */
[----:B------:R-:W-:Y:S01]  /*fca0*/  LOP3.LUT R5, R2, 0xffff, RZ, 0xc0, !PT ;  /* 0x0000ffff02057812 */ /* 0x000fe200078ec0ff */
[----:B------:R2:W-:Y:S01]  /*fcb0*/  MUFU.EX2 R203, R7 ;  /* 0x0000000700cb7308 */ /* 0x0005e20000000800 */
[----:B-1----:R-:W-:-:S02]  /*fcc0*/  LOP3.LUT R22, R31, UR13, R32, 0x96, !PT ;  /* 0x0000000d1f167c12 */ /* 0x002fc4000f8e9620 */
[----:B------:R-:W-:Y:S01]  /*fcd0*/  LOP3.LUT R6, R235, UR5, R30, 0x96, !PT ;  /* 0x00000005eb067c12 */ /* 0x000fe2000f8e961e */
[----:B------:R-:W-:Y:S01]  /*fce0*/  LDSM.16.MT88.4 R32, [R211+0xb000] ;  /* 0x00b00000d320783b */ /* 0x000fe20000004200 */
[----:B------:R-:W-:Y:S02]  /*fcf0*/  SHF.R.U32.HI R3, RZ, 0x10, R2 ;  /* 0x00000010ff037819 */ /* 0x000fe40000011602 */
[----:B------:R-:W-:Y:S01]  /*fd00*/  SHF.R.U32.HI R5, RZ, 0x8, R5 ;  /* 0x00000008ff057819 */ /* 0x000fe20000011605 */
[----:B----4-:R-:W-:Y:S01]  /*fd10*/  IMAD.WIDE.U32 R22, R22, -0x326172a9, RZ ;  /* 0xcd9e8d5716167825 */ /* 0x010fe200078e00ff */
[----:B------:R-:W-:Y:S01]  /*fd20*/  LOP3.LUT R2, R3, 0xff, RZ, 0xc0, !PT ;  /* 0x000000ff03027812 */ /* 0x000fe200078ec0ff */
[----:B------:R1:W-:Y:S01]  /*fd30*/  MUFU.EX2 R232, R19 ;  /* 0x0000001300e87308 */ /* 0x0003e20000000800 */
[----:B------:R-:W-:Y:S02]  /*fd40*/  SHF.R.U32.HI R3, RZ, 0x10, R4 ;  /* 0x00000010ff037819 */ /* 0x000fe40000011604 */
[----:B------:R-:W-:-:S02]  /*fd50*/  LOP3.LUT R233, R23, UR12, R28, 0x96, !PT ;  /* 0x0000000c17e97c12 */ /* 0x000fc4000f8e961c */
[----:B------:R-:W-:Y:S01]  /*fd60*/  PRMT R23, R15, 0x5410, R5 ;  /* 0x000054100f177816 */ /* 0x000fe20000000005 */
[----:B--2---:R-:W-:Y:S02]  /*fd70*/  IMAD.WIDE.U32 R6, R6, -0x326172a9, RZ ;  /* 0xcd9e8d5706067825 */ /* 0x004fe400078e00ff */
[----:B------:R2:W-:Y:S01]  /*fd80*/  MUFU.EX2 R202, R11 ;  /* 0x0000000b00ca7308 */ /* 0x0005e20000000800 */
[----:B------:R-:W-:Y:S02]  /*fd90*/  SHF.R.U32.HI R5, RZ, 0x18, R4 ;  /* 0x00000018ff057819 */ /* 0x000fe40000011604 */
[----:B------:R-:W-:Y:S02]  /*fda0*/  LOP3.LUT R3, R3, 0xff, RZ, 0xc0, !PT ;  /* 0x000000ff03037812 */ /* 0x000fe400078ec0ff */
[----:B------:R-:W-:Y:S02]  /*fdb0*/  LOP3.LUT R20, R6, 0xff, RZ, 0xc0, !PT ;  /* 0x000000ff06147812 */ /* 0x000fe400078ec0ff */
[--C-:B------:R-:W-:Y:S01]  /*fdc0*/  SHF.R.U32.HI R15, RZ, 0x10, R6.reuse ;  /* 0x00000010ff0f7819 */ /* 0x100fe20000011606 */
[----:B------:R3:W4:Y:S01]  /*fdd0*/  MUFU.EX2 R132, R24 ;  /* 0x0000001800847308 */ /* 0x0007220000000800 */
[----:B-1----:R-:W-:-:S02]  /*fde0*/  SHF.R.U32.HI R19, RZ, 0x18, R6 ;  /* 0x00000018ff137819 */ /* 0x002fc40000011606 */
[----:B------:R-:W-:-:S05]  /*fdf0*/  FSETP.NEU.FTZ.AND P0, PT, R136, -INF , PT ;  /* 0xff8000008800780b */ /* 0x000fca0003f1d000 */
[----:B------:R1:W-:Y:S01]  /*fe00*/  MUFU.EX2 R195, R18 ;  /* 0x0000001200c37308 */ /* 0x0003e20000000800 */
[----:B--2---:R-:W-:Y:S02]  /*fe10*/  LOP3.LUT R11, R6, 0xffff, RZ, 0xc0, !PT ;  /* 0x0000ffff060b7812 */ /* 0x004fe400078ec0ff */
[----:B------:R-:W-:-:S05]  /*fe20*/  LOP3.LUT R6, R4, 0xffff, RZ, 0xc0, !PT ;  /* 0x0000ffff04067812 */ /* 0x000fca00078ec0ff */
[----:B------:R2:W5:Y:S01]  /*fe30*/  MUFU.EX2 R201, R21 ;  /* 0x0000001500c97308 */ /* 0x0005620000000800 */
[----:B---3--:R-:W-:Y:S01]  /*fe40*/  PRMT R24, R2, 0x5410, R13 ;  /* 0x0000541002187816 */ /* 0x008fe2000000000d */
[----:B------:R-:W-:Y:S01]  /*fe50*/  FMUL.FTZ R13, R136, UR35 ;  /* 0x00000023880d7c20 */ /* 0x000fe20008410000 */
[----:B------:R-:W-:Y:S02]  /*fe60*/  LOP3.LUT R2, R7, UR21, R22, 0x96, !PT ;  /* 0x0000001507027c12 */ /* 0x000fe4000f8e9616 */
[----:B------:R-:W-:Y:S02]  /*fe70*/  LOP3.LUT R7, R4, 0xff, RZ, 0xc0, !PT ;  /* 0x000000ff04077812 */ /* 0x000fe400078ec0ff */
[----:B------:R-:W-:Y:S02]  /*fe80*/  SHF.R.U32.HI R4, RZ, 0x8, R6 ;  /* 0x00000008ff047819 */ /* 0x000fe40000011606 */
[----:B-1----:R-:W-:Y:S02]  /*fe90*/  SHF.R.U32.HI R18, RZ, 0x8, R11 ;  /* 0x00000008ff127819 */ /* 0x002fe4000001160b */
[----:B------:R-:W-:-:S02]  /*fea0*/  PRMT R11, R7, 0x5410, R4 ;  /* 0x00005410070b7816 */ /* 0x000fc40000000004 */
[----:B------:R-:W-:Y:S02]  /*feb0*/  LOP3.LUT R4, R2, 0xffff, RZ, 0xc0, !PT ;  /* 0x0000ffff02047812 */ /* 0x000fe400078ec0ff */
[----:B------:R-:W-:Y:S02]  /*fec0*/  LOP3.LUT R6, R15, 0xff, RZ, 0xc0, !PT ;  /* 0x000000ff0f067812 */ /* 0x000fe400078ec0ff */
[----:B------:R-:W-:Y:S02]  /*fed0*/  PRMT R15, R3, 0x5410, R5 ;  /* 0x00005410030f7816 */ /* 0x000fe40000000005 */
[----:B------:R-:W-:Y:S02]  /*fee0*/  SHF.R.U32.HI R5, RZ, 0x8, R4 ;  /* 0x00000008ff057819 */ /* 0x000fe40000011604 */
[----:B------:R-:W-:Y:S02]  /*fef0*/  FSEL R4, R135, RZ, P2 ;  /* 0x000000ff87047208 */ /* 0x000fe40001000000 */
[----:B------:R-:W-:-:S02]  /*ff00*/  SHF.R.U32.HI R3, RZ, 0x10, R2 ;  /* 0x00000010ff037819 */ /* 0x000fc40000011602 */
[----:B--2---:R-:W-:Y:S01]  /*ff10*/  PRMT R21, R6, 0x5410, R19 ;  /* 0x0000541006157816 */ /* 0x004fe20000000013 */
[----:B------:R-:W-:Y:S01]  /*ff20*/  FADD.FTZ R137, R226, -R4 ;  /* 0x80000004e2897221 */ /* 0x000fe20000010000 */
[----:B------:R-:W-:Y:S02]  /*ff30*/  FSEL R13, R13, RZ, P0 ;  /* 0x000000ff0d0d7208 */ /* 0x000fe40000000000 */
[----:B------:R-:W-:Y:S02]  /*ff40*/  SHF.R.U32.HI R6, RZ, 0x18, R2 ;  /* 0x00000018ff067819 */ /* 0x000fe40000011602 */
[----:B------:R-:W-:Y:S01]  /*ff50*/  LOP3.LUT R3, R3, 0xff, RZ, 0xc0, !PT ;  /* 0x000000ff03037812 */ /* 0x000fe200078ec0ff */
[--C-:B------:R-:W-:Y:S01]  /*ff60*/  FFMA.FTZ R14, R14, UR35, -R13.reuse ;  /* 0x000000230e0e7c23 */ /* 0x100fe2000801080d */
[----:B------:R-:W-:Y:S01]  /*ff70*/  LOP3.LUT R7, R2, 0xff, RZ, 0xc0, !PT ;  /* 0x000000ff02077812 */ /* 0x000fe200078ec0ff */
[--C-:B------:R-:W-:Y:S01]  /*ff80*/  FFMA.FTZ R9, R9, UR35, -R13.reuse ;  /* 0x0000002309097c23 */ /* 0x100fe2000801080d */
[----:B------:R-:W-:Y:S01]  /*ff90*/  FSEL R4, R136, RZ, P0 ;  /* 0x000000ff88047208 */ /* 0x000fe20000000000 */
[----:B------:R-:W-:Y:S01]  /*ffa0*/  FFMA.FTZ R10, R10, UR35, -R13 ;  /* 0x000000230a0a7c23 */ /* 0x000fe2000801080d */
[----:B------:R-:W-:Y:S01]  /*ffb0*/  FSEL R2, R133, RZ, P1 ;  /* 0x000000ff85027208 */ /* 0x000fe20000800000 */
[----:B------:R1:W-:Y:S01]  /*ffc0*/  MUFU.EX2 R190, R14 ;  /* 0x0000000e00be7308 */ /* 0x0003e20000000800 */
[----:B------:R-:W-:-:S02]  /*ffd0*/  PRMT R18, R20, 0x5410, R18 ;  /* 0x0000541014127816 */ /* 0x000fc40000000012 */
[----:B------:R-:W-:Y:S01]  /*ffe0*/  PRMT R19, R3, 0x5410, R6 ;  /* 0x0000541003137816 */ /* 0x000fe20000000006 */
[----:B------:R-:W-:Y:S01]  /*fff0*/  FFMA.FTZ R3, R8, UR35, -R13 ;  /* 0x0000002308037c23 */ /* 0x000fe2000801080d */
[----:B------:R-:W-:Y:S01]  /*10000*/  PRMT R20, R7, 0x5410, R5 ;  /* 0x0000541007147816 */ /* 0x000fe20000000005 */
[----:B------:R-:W-:Y:S01]  /*10010*/  FADD.FTZ R7, R223, -R4 ;  /* 0x80000004df077221 */ /* 0x000fe20000010000 */
[----:B------:R-:W-:Y:S01]  /*10020*/  FADD.FTZ R6, R225, -R2 ;  /* 0x80000002e1067221 */ /* 0x000fe20000010000 */
[----:B------:R-:W-:Y:S01]  /*10030*/  HSET2.LE.AND R2, R11, R0, PT ;  /* 0x000000000b027233 */ /* 0x000fe20003803000 */
[----:B------:R2:W-:Y:S01]  /*10040*/  MUFU.EX2 R138, R3 ;  /* 0x00000003008a7308 */ /* 0x0005e20000000800 */
[----:B------:R-:W-:Y:S01]  /*10050*/  FSEL R5, R134, RZ, P3 ;  /* 0x000000ff86057208 */ /* 0x000fe20001800000 */
[----:B------:R-:W-:Y:S01]  /*10060*/  FMUL.FTZ R6, R6, UR35 ;  /* 0x0000002306067c20 */ /* 0x000fe20008410000 */
[----:B----4-:R-:W-:Y:S01]  /*10070*/  IMAD.MOV.U32 R225, RZ, RZ, R132 ;  /* 0x000000ffffe17224 */ /* 0x010fe200078e0084 */
[----:B------:R-:W-:Y:S01]  /*10080*/  MOV R226, R173 ;  /* 0x000000ad00e27202 */ /* 0x000fe20000000f00 */
[----:B------:R-:W-:-:S02]  /*10090*/  IMAD.MOV.U32 R223, RZ, RZ, R25 ;  /* 0x000000ffffdf7224 */ /* 0x000fc400078e0019 */
[----:B------:R-:W-:Y:S01]  /*100a0*/  FADD.FTZ R132, R227, -R5 ;  /* 0x80000005e3847221 */ /* 0x000fe20000010000 */
[----:B------:R-:W-:Y:S01]  /*100b0*/  MOV R227, R172 ;  /* 0x000000ac00e37202 */ /* 0x000fe20000000f00 */
[----:B------:R3:W-:Y:S01]  /*100c0*/  MUFU.EX2 R191, R9 ;  /* 0x0000000900bf7308 */ /* 0x0007e20000000800 */
[----:B-1----:R-:W-:Y:S01]  /*100d0*/  FMUL.FTZ R14, R7, UR35 ;  /* 0x00000023070e7c20 */ /* 0x002fe20008410000 */
[--C-:B------:R-:W-:Y:S01]  /*100e0*/  HSET2.LE.AND R4, R23, R0.reuse, PT ;  /* 0x0000000017047233 */ /* 0x100fe20003803000 */
[----:B------:R-:W1:Y:S01]  /*100f0*/  LDSM.16.MT88.4 R172, [R214+0xa000] ;  /* 0x00a00000d6ac783b */ /* 0x000e620000004200 */
[----:B------:R-:W-:Y:S02]  /*10100*/  F2FP.F16.F32.PACK_AB R5, R226, R227 ;  /* 0x000000e3e205723e */ /* 0x000fe400000000ff */
[----:B------:R-:W-:Y:S02]  /*10110*/  HSET2.LE.AND R7, R18, R0, PT ;  /* 0x0000000012077233 */ /* 0x000fe40003803000 */
[----:B------:R4:W4:Y:S01]  /*10120*/  MUFU.EX2 R139, R10 ;  /* 0x0000000a008b7308 */ /* 0x0009220000000800 */
[----:B--2---:R-:W-:-:S02]  /*10130*/  F2FP.F16.F32.PACK_AB R3, R231, R197 ;  /* 0x000000c5e703723e */ /* 0x004fc400000000ff */
[--C-:B------:R-:W-:Y:S02]  /*10140*/  HSET2.LE.AND R18, R21, R0.reuse, PT ;  /* 0x0000000015127233 */ /* 0x100fe40003803000 */
[----:B------:R-:W-:Y:S02]  /*10150*/  LOP3.LUT R8, R2, R3, RZ, 0xc0, !PT ;  /* 0x0000000302087212 */ /* 0x000fe400078ec0ff */
[----:B------:R-:W-:Y:S01]  /*10160*/  HSET2.LE.AND R2, R15, R0, PT ;  /* 0x000000000f027233 */ /* 0x000fe20003803000 */
[----:B------:R-:W2:Y:S01]  /*10170*/  MUFU.EX2 R14, R14 ;  /* 0x0000000e000e7308 */ /* 0x000ea20000000800 */
[----:B------:R-:W-:Y:S02]  /*10180*/  F2FP.F16.F32.PACK_AB R3, R223, R196 ;  /* 0x000000c4df03723e */ /* 0x000fe400000000ff */
[----:B-----5:R-:W-:Y:S02]  /*10190*/  F2FP.F16.F32.PACK_AB R11, R195, R201 ;  /* 0x000000c9c30b723e */ /* 0x020fe400000000ff */
[----:B---3--:R-:W-:-:S02]  /*101a0*/  LOP3.LUT R9, R2, R3, RZ, 0xc0, !PT ;  /* 0x0000000302097212 */ /* 0x008fc400078ec0ff */
[--C-:B------:R-:W-:Y:S01]  /*101b0*/  HSET2.LE.AND R2, R20, R0.reuse, PT ;  /* 0x0000000014027233 */ /* 0x100fe20003803000 */
[----:B------:R3:W5:Y:S01]  /*101c0*/  MUFU.EX2 R15, R6 ;  /* 0x00000006000f7308 */ /* 0x0007620000000800 */
[----:B----4-:R-:W-:Y:S01]  /*101d0*/  LOP3.LUT R10, R4, R5, RZ, 0xc0, !PT ;  /* 0x00000005040a7212 */ /* 0x010fe200078ec0ff */
[----:B------:R-:W4:Y:S01]  /*101e0*/  LDSM.16.MT88.4 R20, [R213+0xa000] ;  /* 0x00a00000d514783b */ /* 0x000f220000004200 */
[--C-:B------:R-:W-:Y:S02]  /*101f0*/  HSET2.LE.AND R5, R19, R0.reuse, PT ;  /* 0x0000000013057233 */ /* 0x100fe40003803000 */
[----:B------:R-:W-:Y:S02]  /*10200*/  F2FP.F16.F32.PACK_AB R3, R202, R203 ;  /* 0x000000cbca03723e */ /* 0x000fe400000000ff */
[----:B------:R-:W-:Y:S02]  /*10210*/  F2FP.F16.F32.PACK_AB R19, R138, R139 ;  /* 0x0000008b8a13723e */ /* 0x000fe400000000ff */
[----:B------:R-:W-:Y:S01]  /*10220*/  LOP3.LUT R4, R2, R3, RZ, 0xc0, !PT ;  /* 0x0000000302047212 */ /* 0x000fe200078ec0ff */
[-C--:B--2---:R-:W-:Y:S01]  /*10230*/  FMUL.FTZ R42, R42, R14.reuse ;  /* 0x0000000e2a2a7220 */ /* 0x084fe20000410000 */
[-C--:B------:R-:W-:Y:S01]  /*10240*/  FMUL.FTZ R43, R43, R14.reuse ;  /* 0x0000000e2b2b7220 */ /* 0x080fe20000410000 */
[----:B------:R-:W-:Y:S01]  /*10250*/  HSET2.LE.AND R3, R24, R0, PT ;  /* 0x0000000018037233 */ /* 0x000fe20003803000 */
[-C--:B------:R-:W-:Y:S01]  /*10260*/  FMUL.FTZ R142, R142, R14.reuse ;  /* 0x0000000e8e8e7220 */ /* 0x080fe20000410000 */
[----:B------:R-:W-:Y:S01]  /*10270*/  F2FP.F16.F32.PACK_AB R2, R232, R225 ;  /* 0x000000e1e802723e */ /* 0x000fe200000000ff */
[----:B------:R-:W-:Y:S01]  /*10280*/  LDSM.16.MT88.4 R24, [R213+0xb000] ;  /* 0x00b00000d518783b */ /* 0x000fe20000004200 */
[----:B------:R-:W-:Y:S01]  /*10290*/  FMUL.FTZ R143, R143, R14 ;  /* 0x0000000e8f8f7220 */ /* 0x000fe20000410000 */
[----:B---3--:R-:W-:Y:S01]  /*102a0*/  F2FP.F16.F32.PACK_AB R6, R190, R191 ;  /* 0x000000bfbe06723e */ /* 0x008fe200000000ff */
[-C--:B-----5:R-:W-:Y:S01]  /*102b0*/  FMUL.FTZ R40, R40, R15.reuse ;  /* 0x0000000f28287220 */ /* 0x0a0fe20000410000 */
[-C--:B------:R-:W-:Y:S01]  /*102c0*/  FMUL.FTZ R41, R41, R15.reuse ;  /* 0x0000000f29297220 */ /* 0x080fe20000410000 */
[-C--:B------:R-:W-:Y:S01]  /*102d0*/  FMUL.FTZ R140, R140, R15.reuse ;  /* 0x0000000f8c8c7220 */ /* 0x080fe20000410000 */
[----:B------:R-:W-:Y:S01]  /*102e0*/  LOP3.LUT R5, R5, R6, RZ, 0xc0, !PT ;  /* 0x0000000605057212 */ /* 0x000fe200078ec0ff */
[----:B------:R-:W-:Y:S01]  /*102f0*/  FMUL.FTZ R141, R141, R15 ;  /* 0x0000000f8d8d7220 */ /* 0x000fe20000410000 */
[----:B------:R-:W-:Y:S01]  /*10300*/  LOP3.LUT R6, R7, R11, RZ, 0xc0, !PT ;  /* 0x0000000b07067212 */ /* 0x000fe200078ec0ff */
[----:B------:R-:W-:Y:S01]  /*10310*/  FMUL.FTZ R148, R148, R15 ;  /* 0x0000000f94947220 */ /* 0x000fe20000410000 */
[----:B------:R-:W-:Y:S01]  /*10320*/  LOP3.LUT R7, R18, R19, RZ, 0xc0, !PT ;  /* 0x0000001312077212 */ /* 0x000fe200078ec0ff */
[-C--:B------:R-:W-:Y:S01]  /*10330*/  FMUL.FTZ R149, R149, R15.reuse ;  /* 0x0000000f95957220 */ /* 0x080fe20000410000 */
[----:B------:R-:W-:Y:S01]  /*10340*/  LOP3.LUT R11, R3, R2, RZ, 0xc0, !PT ;  /* 0x00000002030b7212 */ /* 0x000fe200078ec0ff */
        /* <DEDUP_REMOVED lines=31> */
[----:B------:R-:W-:-:S02]  /*10540*/  IMAD.MOV.U32 R3, RZ, RZ, R28 ;  /* 0x000000ffff037224 */ /* 0x000fc400078e001c */
        /* <DEDUP_REMOVED lines=29> */
[----:B------:R-:W-:Y:S01]  /*10720*/  FMUL.FTZ R2, R137, UR35 ;  /* 0x0000002389027c20 */ /* 0x000fe20008410000 */
[----:B------:R-:W-:Y:S01]  /*10730*/  HMMA.16816.F32 R140, R4, R180, R140 ;  /* 0x000000b4048c723c */ /* 0x000fe2000000188c */
[----:B------:R-:W-:-:S02]  /*10740*/  MOV R137, R236 ;  /* 0x000000ec00897202 */ /* 0x000fc40000000f00 */
[----:B------:R-:W-:-:S03]  /*10750*/  PLOP3.LUT P0, PT, PT, PT, UP0, 0x80, 0x0 ;  /* 0x000000000000781c */ /* 0x000fc60003f0f008 */
[C---:B------:R-:W-:Y:S06]  /*10760*/  HMMA.16816.F32 R148, R4.reuse, R182, R148 ;  /* 0x000000b60494723c */ /* 0x040fec0000001894 */
[C---:B------:R-:W-:Y:S06]  /*10770*/  HMMA.16816.F32 R44, R4.reuse, R178, R44 ;  /* 0x000000b2042c723c */ /* 0x040fec000000182c */
[C---:B-1----:R-:W-:Y:S06]  /*10780*/  HMMA.16816.F32 R56, R4.reuse, R172, R56 ;  /* 0x000000ac0438723c */ /* 0x042fec0000001838 */
[C---:B------:R-:W-:Y:S06]  /*10790*/  HMMA.16816.F32 R60, R4.reuse, R174, R60 ;  /* 0x000000ae043c723c */ /* 0x040fec000000183c */
[C---:B----4-:R-:W-:Y:S06]  /*107a0*/  HMMA.16816.F32 R72, R4.reuse, R20, R72 ;  /* 0x000000140448723c */ /* 0x050fec0000001848 */
        /* <DEDUP_REMOVED lines=8> */
[----:B------:R-:W-:Y:S01]  /*10830*/  HMMA.16816.F32 R204, R4, R26, R124 ;  /* 0x0000001a04cc723c */ /* 0x000fe2000000187c */
[----:B------:R1:W2:Y:S06]  /*10840*/  MUFU.EX2 R7, R2 ;  /* 0x0000000200077308 */ /* 0x0002ac0000000800 */
[----:B------:R-:W-:Y:S01]  /*10850*/  IMAD.WIDE.U32 R4, R233, -0x2daee0ad, RZ ;  /* 0xd2511f53e9047825 */ /* 0x000fe200078e00ff */
[----:B------:R-:W-:-:S02]  /*10860*/  MOV R124, R230 ;  /* 0x000000e6007c7202 */ /* 0x000fc40000000f00 */
[----:B------:R-:W-:Y:S01]  /*10870*/  MOV R126, R198 ;  /* 0x000000c6007e7202 */ /* 0x000fe20000000f00 */
[----:B------:R-:W-:Y:S02]  /*10880*/  IMAD.MOV.U32 R127, RZ, RZ, R199 ;  /* 0x000000ffff7f7224 */ /* 0x000fe400078e00c7 */
[----:B------:R-:W-:Y:S02]  /*10890*/  IMAD.MOV.U32 R125, RZ, RZ, R229 ;  /* 0x000000ffff7d7224 */ /* 0x000fe400078e00e5 */
[----:B-1----:R-:W-:Y:S01]  /*108a0*/  FMUL.FTZ R2, R132, UR35 ;  /* 0x0000002384027c20 */ /* 0x002fe20008410000 */
[-C--:B--2---:R-:W-:Y:S01]  /*108b0*/  FMUL.FTZ R144, R144, R7.reuse ;  /* 0x0000000790907220 */ /* 0x084fe20000410000 */
        /* <DEDUP_REMOVED lines=18> */
[----:B------:R-:W-:-:S02]  /*109e0*/  IMAD.MOV.U32 R132, RZ, RZ, R231 ;  /* 0x000000ffff847224 */ /* 0x000fc400078e00e7 */
[-C--:B-1----:R-:W-:Y:S01]  /*109f0*/  FMUL.FTZ R146, R146, R6.reuse ;  /* 0x0000000692927220 */ /* 0x082fe20000410000 */
[-C--:B------:R-:W-:Y:S01]  /*10a00*/  FMUL.FTZ R147, R147, R6.reuse ;  /* 0x0000000693937220 */ /* 0x080fe20000410000 */
[-C--:B------:R-:W-:Y:S01]  /*10a10*/  FMUL.FTZ R154, R154, R6.reuse ;  /* 0x000000069a9a7220 */ /* 0x080fe20000410000 */
[-C--:B------:R-:W-:Y:S01]  /*10a20*/  FMUL.FTZ R155, R155, R6.reuse ;  /* 0x000000069b9b7220 */ /* 0x080fe20000410000 */
[----:B------:R-:W-:Y:S02]  /*10a30*/  IMAD.MOV.U32 R2, RZ, RZ, R228 ;  /* 0x000000ffff027224 */ /* 0x000fe400078e00e4 */
[-C--:B------:R-:W-:Y:S01]  /*10a40*/  FMUL.FTZ R98, R98, R6.reuse ;  /* 0x0000000662627220 */ /* 0x080fe20000410000 */
[-C--:B------:R-:W-:Y:S01]  /*10a50*/  FMUL.FTZ R99, R99, R6.reuse ;  /* 0x0000000663637220 */ /* 0x080fe20000410000 */
[----:B------:R-:W-:Y:S01]  /*10a60*/  FMUL.FTZ R70, R70, R6 ;  /* 0x0000000646467220 */ /* 0x000fe20000410000 */
[C---:B------:R-:W-:Y:S01]  /*10a70*/  HMMA.16816.F32 R144, R8.reuse, R180, R144 ;  /* 0x000000b40890723c */ /* 0x040fe20000001890 */
[----:B------:R-:W-:Y:S01]  /*10a80*/  MOV R233, R2 ;  /* 0x0000000200e97202 */ /* 0x000fe20000000f00 */
[-C--:B------:R-:W-:Y:S01]  /*10a90*/  FMUL.FTZ R71, R71, R6.reuse ;  /* 0x0000000647477220 */ /* 0x080fe20000410000 */
[-C--:B------:R-:W-:Y:S01]  /*10aa0*/  FMUL.FTZ R82, R82, R6.reuse ;  /* 0x0000000652527220 */ /* 0x080fe20000410000 */
[-C--:B------:R-:W-:Y:S01]  /*10ab0*/  FMUL.FTZ R83, R83, R6.reuse ;  /* 0x0000000653537220 */ /* 0x080fe20000410000 */
[----:B------:R-:W-:Y:S01]  /*10ac0*/  LOP3.LUT R2, R5, UR29, R234, 0x96, !PT ;  /* 0x0000001d05027c12 */ /* 0x000fe2000f8e96ea */
[C---:B------:R-:W-:Y:S01]  /*10ad0*/  HMMA.16816.F32 R240, R8.reuse, R182, R152 ;  /* 0x000000b608f0723c */ /* 0x040fe20000001898 */
[----:B------:R-:W-:Y:S01]  /*10ae0*/  MOV R181, R197 ;  /* 0x000000c500b57202 */ /* 0x000fe20000000f00 */
[----:B------:R-:W-:Y:S01]  /*10af0*/  FMUL.FTZ R86, R86, R6 ;  /* 0x0000000656567220 */ /* 0x000fe20000410000 */
[----:B------:R-:W-:Y:S01]  /*10b00*/  MOV R180, R196 ;  /* 0x000000c400b47202 */ /* 0x000fe20000000f00 */
[-C--:B------:R-:W-:Y:S01]  /*10b10*/  FMUL.FTZ R87, R87, R6.reuse ;  /* 0x0000000657577220 */ /* 0x080fe20000410000 */
[----:B------:R-:W-:Y:S01]  /*10b20*/  FMUL.FTZ R54, R54, R6 ;  /* 0x0000000636367220 */ /* 0x000fe20000410000 */
[----:B------:R-:W-:Y:S01]  /*10b30*/  IMAD.MOV.U32 R234, RZ, RZ, R181 ;  /* 0x000000ffffea7224 */ /* 0x000fe200078e00b5 */
[----:B------:R-:W-:Y:S01]  /*10b40*/  MOV R153, R3 ;  /* 0x0000000300997202 */ /* 0x000fe20000000f00 */
[----:B------:R-:W-:Y:S01]  /*10b50*/  FFMA.FTZ R3, R188, UR35, -R12 ;  /* 0x00000023bc037c23 */ /* 0x000fe2000801080c */
[----:B------:R-:W-:Y:S01]  /*10b60*/  MOV R235, R180 ;  /* 0x000000b400eb7202 */ /* 0x000fe20000000f00 */
[C---:B------:R-:W-:Y:S01]  /*10b70*/  HMMA.16816.F32 R68, R8.reuse, R20, R68 ;  /* 0x000000140844723c */ /* 0x040fe20000001844 */
[----:B------:R-:W-:Y:S01]  /*10b80*/  MOV R154, R124 ;  /* 0x0000007c009a7202 */ /* 0x000fe20000000f00 */
[----:B------:R-:W-:Y:S01]  /*10b90*/  IMAD.MOV.U32 R124, RZ, RZ, R18 ;  /* 0x000000ffff7c7224 */ /* 0x000fe200078e0012 */
[----:B------:R-:W-:Y:S01]  /*10ba0*/  MOV R155, R19 ;  /* 0x00000013009b7202 */ /* 0x000fe20000000f00 */
[-C--:B------:R-:W-:Y:S01]  /*10bb0*/  FMUL.FTZ R55, R55, R6.reuse ;  /* 0x0000000637377220 */ /* 0x080fe20000410000 */
[----:B------:R-:W-:Y:S01]  /*10bc0*/  LOP3.LUT R18, R2, 0xff, RZ, 0xc0, !PT ;  /* 0x000000ff02127812 */ /* 0x000fe200078ec0ff */
[C---:B------:R-:W-:Y:S01]  /*10bd0*/  HMMA.16816.F32 R180, R8.reuse, R30, R96 ;  /* 0x0000001e08b4723c */ /* 0x040fe20000001860 */
[----:B------:R1:W-:Y:S01]  /*10be0*/  MUFU.EX2 R31, R3 ;  /* 0x00000003001f7308 */ /* 0x0003e20000000800 */
[----:B------:R-:W-:Y:S01]  /*10bf0*/  LOP3.LUT R21, R4, 0xffff, RZ, 0xc0, !PT ;  /* 0x0000ffff04157812 */ /* 0x000fe200078ec0ff */
[----:B------:R-:W-:Y:S01]  /*10c00*/  FFMA.FTZ R5, R192, UR35, -R12 ;  /* 0x00000023c0057c23 */ /* 0x000fe2000801080c */
[----:B------:R-:W-:Y:S01]  /*10c10*/  SHF.R.U32.HI R20, RZ, 0x10, R4 ;  /* 0x00000010ff147819 */ /* 0x000fe20000011604 */
[-C--:B------:R-:W-:Y:S01]  /*10c20*/  FMUL.FTZ R66, R66, R6.reuse ;  /* 0x0000000642427220 */ /* 0x080fe20000410000 */
[C---:B------:R-:W-:Y:S01]  /*10c30*/  HMMA.16816.F32 R196, R8.reuse, R22, R80 ;  /* 0x0000001608c4723c */ /* 0x040fe20000001850 */
[----:B------:R-:W-:Y:S01]  /*10c40*/  SHF.R.U32.HI R19, RZ, 0x18, R2 ;  /* 0x00000018ff137819 */ /* 0x000fe20000011602 */
[-C--:B------:R-:W-:Y:S01]  /*10c50*/  FMUL.FTZ R67, R67, R6.reuse ;  /* 0x0000000643437220 */ /* 0x080fe20000410000 */
[----:B------:R-:W-:Y:S01]  /*10c60*/  LOP3.LUT R20, R20, 0xff, RZ, 0xc0, !PT ;  /* 0x000000ff14147812 */ /* 0x000fe200078ec0ff */
[-C--:B------:R-:W-:Y:S01]  /*10c70*/  FMUL.FTZ R122, R122, R6.reuse ;  /* 0x000000067a7a7220 */ /* 0x080fe20000410000 */
[----:B------:R-:W-:Y:S01]  /*10c80*/  SHF.R.U32.HI R21, RZ, 0x8, R21 ;  /* 0x00000008ff157819 */ /* 0x000fe20000011615 */
[C---:B------:R-:W-:Y:S01]  /*10c90*/  HMMA.16816.F32 R84, R8.reuse, R28, R84 ;  /* 0x0000001c0854723c */ /* 0x040fe20000001854 */
[----:B------:R-:W-:Y:S01]  /*10ca0*/  LOP3.LUT R23, R4, 0xff, RZ, 0xc0, !PT ;  /* 0x000000ff04177812 */ /* 0x000fe200078ec0ff */
[----:B------:R-:W-:Y:S01]  /*10cb0*/  MUFU.EX2 R29, R5 ;  /* 0x00000005001d7308 */ /* 0x000fe20000000800 */
[----:B------:R-:W-:Y:S01]  /*10cc0*/  SHF.R.U32.HI R22, RZ, 0x18, R4 ;  /* 0x00000018ff167819 */ /* 0x000fe20000011604 */
[----:B------:R-:W-:Y:S01]  /*10cd0*/  FMUL.FTZ R123, R123, R6 ;  /* 0x000000067b7b7220 */ /* 0x000fe20000410000 */
[----:B------:R-:W-:Y:S01]  /*10ce0*/  LOP3.LUT R4, R2, 0xffff, RZ, 0xc0, !PT ;  /* 0x0000ffff02047812 */ /* 0x000fe200078ec0ff */
[----:B-1----:R-:W-:Y:S01]  /*10cf0*/  FFMA.FTZ R3, R189, UR35, -R12 ;  /* 0x00000023bd037c23 */ /* 0x002fe2000801080c */
[----:B------:R-:W-:Y:S01]  /*10d00*/  PRMT R20, R20, 0x5410, R22 ;  /* 0x0000541014147816 */ /* 0x000fe20000000016 */
[----:B------:R-:W-:Y:S01]  /*10d10*/  HMMA.16816.F32 R52, R8, R172, R52 ;  /* 0x000000ac0834723c */ /* 0x000fe20000001834 */
[----:B------:R-:W-:Y:S01]  /*10d20*/  SHF.R.U32.HI R4, RZ, 0x8, R4 ;  /* 0x00000008ff047819 */ /* 0x000fe20000011604 */
[----:B------:R1:W2:Y:S01]  /*10d30*/  MUFU.EX2 R30, R3 ;  /* 0x00000003001e7308 */ /* 0x0002a20000000800 */
[----:B------:R-:W-:Y:S01]  /*10d40*/  PRMT R21, R23, 0x5410, R21 ;  /* 0x0000541017157816 */ /* 0x000fe20000000015 */
[----:B------:R-:W-:-:S02]  /*10d50*/  IMAD.MOV.U32 R188, RZ, RZ, R125 ;  /* 0x000000ffffbc7224 */ /* 0x000fc400078e007d */
        /* <DEDUP_REMOVED lines=14> */
[----:B-1----:R-:W-:Y:S01]  /*10e40*/  SHF.R.U32.HI R3, RZ, 0x10, R2 ;  /* 0x00000010ff037819 */ /* 0x002fe20000011602 */
[----:B------:R-:W-:Y:S01]  /*10e50*/  FFMA.FTZ R2, R184, UR35, -R13 ;  /* 0x00000023b8027c23 */ /* 0x000fe2000801080d */
[----:B------:R-:W-:Y:S01]  /*10e60*/  MOV R43, R124 ;  /* 0x0000007c002b7202 */ /* 0x000fe20000000f00 */
[-C--:B------:R-:W-:Y:S01]  /*10e70*/  FMUL.FTZ R108, R108, R7.reuse ;  /* 0x000000076c6c7220 */ /* 0x080fe20000410000 */
[----:B------:R-:W-:Y:S01]  /*10e80*/  LOP3.LUT R5, R3, 0xff, RZ, 0xc0, !PT ;  /* 0x000000ff03057812 */ /* 0x000fe200078ec0ff */
[----:B------:R1:W-:Y:S01]  /*10e90*/  MUFU.EX2 R28, R2 ;  /* 0x00000002001c7308 */ /* 0x0003e20000000800 */
[----:B------:R-:W-:Y:S01]  /*10ea0*/  PRMT R3, R18, 0x5410, R4 ;  /* 0x0000541012037816 */ /* 0x000fe20000000004 */
[----:B------:R-:W-:Y:S01]  /*10eb0*/  FFMA.FTZ R4, R193, UR35, -R12 ;  /* 0x00000023c1047c23 */ /* 0x000fe2000801080c */
[----:B------:R-:W-:Y:S01]  /*10ec0*/  PRMT R19, R5, 0x5410, R19 ;  /* 0x0000541005137816 */ /* 0x000fe20000000013 */
[--C-:B------:R-:W-:Y:S01]  /*10ed0*/  FFMA.FTZ R5, R186, UR35, -R13.reuse ;  /* 0x00000023ba057c23 */ /* 0x100fe2000801080d */
[----:B------:R-:W-:Y:S01]  /*10ee0*/  MOV R184, R126 ;  /* 0x0000007e00b87202 */ /* 0x000fe20000000f00 */
[-C--:B------:R-:W-:Y:S01]  /*10ef0*/  FMUL.FTZ R109, R109, R7.reuse ;  /* 0x000000076d6d7220 */ /* 0x080fe20000410000 */
[----:B------:R-:W-:Y:S01]  /*10f00*/  HSET2.LE.AND R3, R3, R0, PT ;  /* 0x0000000003037233 */ /* 0x000fe20003803000 */
        /* <DEDUP_REMOVED lines=9> */
[--C-:B-1----:R-:W-:Y:S01]  /*10fa0*/  FFMA.FTZ R2, R185, UR35, -R13.reuse ;  /* 0x00000023b9027c23 */ /* 0x102fe2000801080d */
[----:B------:R-:W-:Y:S01]  /*10fb0*/  FFMA.FTZ R13, R187, UR35, -R13 ;  /* 0x00000023bb0d7c23 */ /* 0x000fe2000801080d */
[----:B------:R-:W-:Y:S01]  /*10fc0*/  MOV R185, R127 ;  /* 0x0000007f00b97202 */ /* 0x000fe20000000f00 */
[-C--:B------:R-:W-:Y:S01]  /*10fd0*/  FMUL.FTZ R170, R170, R6.reuse ;  /* 0x00000006aaaa7220 */ /* 0x080fe20000410000 */
[----:B------:R2:W1:Y:S01]  /*10fe0*/  MUFU.EX2 R22, R2 ;  /* 0x0000000200167308 */ /* 0x0004620000000800 */
[-C--:B------:R-:W-:Y:S01]  /*10ff0*/  FMUL.FTZ R171, R171, R6.reuse ;  /* 0x00000006abab7220 */ /* 0x080fe20000410000 */
[-C--:B------:R-:W-:Y:S01]  /*11000*/  FMUL.FTZ R128, R128, R7.reuse ;  /* 0x0000000780807220 */ /* 0x080fe20000410000 */
[----:B------:R-:W-:Y:S01]  /*11010*/  FMUL.FTZ R129, R129, R7 ;  /* 0x0000000781817220 */ /* 0x000fe20000410000 */
[-C--:B------:R-:W-:Y:S01]  /*11020*/  FMUL.FTZ R130, R130, R6.reuse ;  /* 0x0000000682827220 */ /* 0x080fe20000410000 */
[----:B------:R-:W-:Y:S01]  /*11030*/  FMUL.FTZ R131, R131, R6 ;  /* 0x0000000683837220 */ /* 0x000fe20000410000 */
[C---:B------:R-:W-:Y:S01]  /*11040*/  HMMA.16816.F32 R36, R8.reuse, R176, R36 ;  /* 0x000000b00824723c */ /* 0x040fe20000001824 */
[----:B------:R-:W-:Y:S01]  /*11050*/  IMAD.MOV.U32 R189, RZ, RZ, R188 ;  /* 0x000000ffffbd7224 */ /* 0x000fe200078e00bc */
[----:B------:R-:W-:Y:S01]  /*11060*/  MUFU.EX2 R18, R13 ;  /* 0x0000000d00127308 */ /* 0x000fe20000000800 */
[----:B------:R-:W-:Y:S01]  /*11070*/  MOV R188, R233 ;  /* 0x000000e900bc7202 */ /* 0x000fe20000000f00 */
[----:B------:R-:W-:Y:S01]  /*11080*/  LDSM.16.MT88.4 R64, [R214+0xa800] ;  /* 0x00a80000d640783b */ /* 0x000fe20000004200 */
[----:B------:R-:W-:Y:S01]  /*11090*/  MOV R233, R132 ;  /* 0x0000008400e97202 */ /* 0x000fe20000000f00 */
[----:B------:R-:W-:Y:S01]  /*110a0*/  HMMA.16816.F32 R236, R8, R178, R48 ;  /* 0x000000b208ec723c */ /* 0x000fe20000001830 */
[----:B------:R-:W-:Y:S01]  /*110b0*/  MOV R42, R155 ;  /* 0x0000009b002a7202 */ /* 0x000fe20000000f00 */
[----:B------:R-:W3:Y:S01]  /*110c0*/  LDSM.16.MT88.4 R48, [R211+0xa800] ;  /* 0x00a80000d330783b */ /* 0x000ee20000004200 */
[----:B------:R-:W-:Y:S01]  /*110d0*/  FFMA.FTZ R7, R248, R7, R234 ;  /* 0x00000007f8077223 */ /* 0x000fe200000100ea */
[----:B--2---:R-:W-:-:S02]  /*110e0*/  F2FP.F16.F32.PACK_AB R2, R30, R31 ;  /* 0x0000001f1e02723e */ /* 0x004fc400000000ff */
[C---:B------:R-:W-:Y:S01]  /*110f0*/  HMMA.16816.F32 R100, R8.reuse, R32, R100 ;  /* 0x000000200864723c */ /* 0x040fe20000001864 */
[----:B------:R-:W2:Y:S01]  /*11100*/  LDSM.16.MT88.4 R80, [R213+0xa800] ;  /* 0x00a80000d550783b */ /* 0x000ea20000004200 */
[----:B------:R-:W-:Y:S01]  /*11110*/  FADD.FTZ R7, R233, R7 ;  /* 0x00000007e9077221 */ /* 0x000fe20000010000 */
[----:B------:R-:W-:Y:S02]  /*11120*/  LOP3.LUT R124, R3, R2, RZ, 0xc0, !PT ;  /* 0x00000002037c7212 */ /* 0x000fe400078ec0ff */
[----:B------:R-:W-:Y:S01]  /*11130*/  HSET2.LE.AND R2, R19, R0, PT ;  /* 0x0000000013027233 */ /* 0x000fe20003803000 */
[----:B------:R-:W-:Y:S01]  /*11140*/  HMMA.16816.F32 R176, R8, R34, R108 ;  /* 0x0000002208b0723c */ /* 0x000fe2000000186c */
[----:B------:R-:W4:Y:S01]  /*11150*/  MUFU.EX2 R19, R5 ;  /* 0x0000000500137308 */ /* 0x000f220000000800 */
[----:B-1----:R-:W-:Y:S01]  /*11160*/  F2FP.F16.F32.PACK_AB R3, R22, R28 ;  /* 0x0000001c1603723e */ /* 0x002fe200000000ff */
[----:B------:R-:W-:Y:S01]  /*11170*/  LDSM.16.MT88.4 R96, [R209+0xb800] ;  /* 0x00b80000d160783b */ /* 0x000fe20000004200 */
[----:B------:R-:W-:-:S02]  /*11180*/  FADD.FTZ R248, R227, R7 ;  /* 0x00000007e3f87221 */ /* 0x000fc40000010000 */
[----:B------:R-:W-:Y:S01]  /*11190*/  LOP3.LUT R125, R2, R3, RZ, 0xc0, !PT ;  /* 0x00000003027d7212 */ /* 0x000fe200078ec0ff */
[C---:B------:R-:W-:Y:S01]  /*111a0*/  HMMA.16816.F32 R160, R8.reuse, R40, R160 ;  /* 0x0000002808a0723c */ /* 0x040fe200000018a0 */
[--C-:B------:R-:W-:Y:S01]  /*111b0*/  HSET2.LE.AND R2, R21, R0.reuse, PT ;  /* 0x0000000015027233 */ /* 0x100fe20003803000 */
[----:B------:R-:W-:Y:S01]  /*111c0*/  LDSM.16.MT88.4 R108, [R211+0xb800] ;  /* 0x00b80000d36c783b */ /* 0x000fe20000004200 */
[----:B------:R-:W-:Y:S01]  /*111d0*/  F2FP.F16.F32.PACK_AB R3, R23, R29 ;  /* 0x0000001d1703723e */ /* 0x000fe200000000ff */
[----:B------:R-:W-:Y:S02]  /*111e0*/  FADD.FTZ R248, R226, R248 ;  /* 0x000000f8e2f87221 */ /* 0x000fe40000010000 */
[C---:B------:R-:W-:Y:S01]  /*111f0*/  HMMA.16816.F32 R168, R8.reuse, R24, R168 ;  /* 0x0000001808a8723c */ /* 0x040fe200000018a8 */
[----:B------:R-:W-:Y:S01]  /*11200*/  LOP3.LUT R126, R2, R3, RZ, 0xc0, !PT ;  /* 0x00000003027e7212 */ /* 0x000fe200078ec0ff */
[----:B------:R-:W-:Y:S01]  /*11210*/  IMAD.MOV.U32 R41, RZ, RZ, R154 ;  /* 0x000000ffff297224 */ /* 0x000fe200078e009a */
[----:B------:R-:W-:Y:S01]  /*11220*/  HSET2.LE.AND R2, R20, R0, PT ;  /* 0x0000000014027233 */ /* 0x000fe20003803000 */
[----:B------:R-:W-:Y:S01]  /*11230*/  LDSM.16.MT88.4 R120, [R214+0xb800] ;  /* 0x00b80000d678783b */ /* 0x000fe20000004200 */
[----:B----4-:R-:W-:Y:S01]  /*11240*/  F2FP.F16.F32.PACK_AB R3, R18, R19 ;  /* 0x000000131203723e */ /* 0x010fe200000000ff */
[----:B------:R-:W-:Y:S01]  /*11250*/  HMMA.16816.F32 R32, R8, R26, R128 ;  /* 0x0000001a0820723c */ /* 0x000fe20000001880 */
[----:B------:R-:W-:Y:S01]  /*11260*/  MOV R40, R153 ;  /* 0x0000009900287202 */ /* 0x000fe20000000f00 */
[----:B------:R-:W-:Y:S01]  /*11270*/  LDSM.16.MT88.4 R24, [R213+0xb800] ;  /* 0x00b80000d518783b */ /* 0x000fe20000004200 */
[----:B------:R-:W-:Y:S01]  /*11280*/  LOP3.LUT R127, R2, R3, RZ, 0xc0, !PT ;  /* 0x00000003027f7212 */ /* 0x000fe200078ec0ff */
[----:B------:R-:W-:Y:S01]  /*11290*/  FFMA.FTZ R2, R137, UR35, -R17 ;  /* 0x0000002389027c23 */ /* 0x000fe20008010811 */
[----:B------:R-:W-:Y:S01]  /*112a0*/  LOP3.LUT R3, R185, UR12, R200, 0x96, !PT ;  /* 0x0000000cb9037c12 */ /* 0x000fe2000f8e96c8 */
[----:B------:R-:W1:Y:S02]  /*112b0*/  LDSM.16.MT88.4 R152, [R209+0xa800] ;  /* 0x00a80000d198783b */ /* 0x000e640000004200 */
[----:B------:R4:W5:Y:S02]  /*112c0*/  MUFU.EX2 R137, R2 ;  /* 0x0000000200897308 */ /* 0x0009640000000800 */
[----:B------:R-:W-:-:S04]  /*112d0*/  IMAD.WIDE.U32 R4, R3, -0x2daee0ad, RZ ;  /* 0xd2511f5303047825 */ /* 0x000fc800078e00ff */
[----:B------:R-:W-:Y:S01]  /*112e0*/  FFMA.FTZ R3, R252, UR35, -R17 ;  /* 0x00000023fc037c23 */ /* 0x000fe20008010811 */
[C---:B---3--:R-:W-:Y:S01]  /*112f0*/  HMMA.16816.F32 R40, R124.reuse, R48, R40 ;  /* 0x000000307c28723c */ /* 0x048fe20000001828 */
[----:B------:R-:W-:Y:S02]  /*11300*/  LOP3.LUT R9, R4, 0xff, RZ, 0xc0, !PT ;  /* 0x000000ff04097812 */ /* 0x000fe400078ec0ff */
[----:B------:R3:W2:Y:S01]  /*11310*/  MUFU.EX2 R132, R3 ;  /* 0x0000000300847308 */ /* 0x0006a20000000800 */
[--C-:B------:R-:W-:Y:S02]  /*11320*/  SHF.R.U32.HI R8, RZ, 0x10, R4.reuse ;  /* 0x00000010ff087819 */ /* 0x100fe40000011604 */
[----:B------:R-:W-:Y:S01]  /*11330*/  HMMA.16816.F32 R44, R124, R50, R44 ;  /* 0x000000327c2c723c */ /* 0x000fe2000000182c */
[----:B------:R-:W-:-:S05]  /*11340*/  SHF.R.U32.HI R11, RZ, 0x18, R4 ;  /* 0x00000018ff0b7819 */ /* 0x000fca0000011604 */
[----:B------:R-:W-:Y:S01]  /*11350*/  HMMA.16816.F32 R56, R124, R64, R56 ;  /* 0x000000407c38723c */ /* 0x000fe20000001838 */
[----:B----4-:R-:W-:Y:S01]  /*11360*/  LOP3.LUT R2, R5, UR29, R194, 0x96, !PT ;  /* 0x0000001d05027c12 */ /* 0x010fe2000f8e96c2 */
[----:B-----5:R-:W-:Y:S01]  /*11370*/  FADD.FTZ R248, R137, R248 ;  /* 0x000000f889f87221 */ /* 0x020fe20000010000 */
[----:B------:R-:W-:-:S03]  /*11380*/  LOP3.LUT R5, R4, 0xffff, RZ, 0xc0, !PT ;  /* 0x0000ffff04057812 */ /* 0x000fc600078ec0ff */
[C---:B------:R-:W-:Y:S01]  /*11390*/  HMMA.16816.F32 R60, R124.reuse, R66, R60 ;  /* 0x000000427c3c723c */ /* 0x040fe2000000183c */
[----:B------:R-:W-:Y:S01]  /*113a0*/  SHF.R.U32.HI R4, RZ, 0x8, R5 ;  /* 0x00000008ff047819 */ /* 0x000fe20000011605 */
[--C-:B---3--:R-:W-:Y:S01]  /*113b0*/  FFMA.FTZ R3, R189, UR35, -R17.reuse ;  /* 0x00000023bd037c23 */ /* 0x108fe20008010811 */
[----:B------:R-:W-:Y:S01]  /*113c0*/  LOP3.LUT R5, R8, 0xff, RZ, 0xc0, !PT ;  /* 0x000000ff08057812 */ /* 0x000fe200078ec0ff */
[----:B------:R-:W-:Y:S01]  /*113d0*/  FFMA.FTZ R8, R246, UR35, -R16 ;  /* 0x00000023f6087c23 */ /* 0x000fe20008010810 */
[----:B------:R-:W-:Y:S01]  /*113e0*/  PRMT R12, R9, 0x5410, R4 ;  /* 0x00005410090c7816 */ /* 0x000fe20000000004 */
[----:B------:R3:W4:Y:S01]  /*113f0*/  MUFU.EX2 R21, R3 ;  /* 0x0000000300157308 */ /* 0x0007220000000800 */
[----:B------:R-:W-:Y:S01]  /*11400*/  FFMA.FTZ R4, R188, UR35, -R17 ;  /* 0x00000023bc047c23 */ /* 0x000fe20008010811 */
[----:B------:R-:W-:Y:S01]  /*11410*/  PRMT R11, R5, 0x5410, R11 ;  /* 0x00005410050b7816 */ /* 0x000fe2000000000b */
[----:B------:R-:W-:Y:S01]  /*11420*/  FFMA.FTZ R5, R244, UR35, -R16 ;  /* 0x00000023f4057c23 */ /* 0x000fe20008010810 */
[----:B--2---:R-:W-:Y:S01]  /*11430*/  FADD.FTZ R248, R132, R248 ;  /* 0x000000f884f87221 */ /* 0x004fe20000010000 */
[C---:B------:R-:W-:Y:S03]  /*11440*/  HMMA.16816.F32 R72, R124.reuse, R80, R72 ;  /* 0x000000507c48723c */ /* 0x040fe60000001848 */
[----:B------:R2:W5:Y:S03]  /*11450*/  MUFU.EX2 R20, R4 ;  /* 0x0000000400147308 */ /* 0x0005660000000800 */
[C---:B-1----:R-:W-:Y:S05]  /*11460*/  HMMA.16816.F32 R140, R124.reuse, R152, R140 ;  /* 0x000000987c8c723c */ /* 0x042fea000000188c */
[----:B------:R1:W-:Y:S01]  /*11470*/  MUFU.EX2 R17, R5 ;  /* 0x0000000500117308 */ /* 0x0003e20000000800 */
[----:B---3--:R-:W-:Y:S01]  /*11480*/  LOP3.LUT R3, R2, 0xffff, RZ, 0xc0, !PT ;  /* 0x0000ffff02037812 */ /* 0x008fe200078ec0ff */
[----:B------:R-:W-:Y:S01]  /*11490*/  HMMA.16816.F32 R148, R124, R154, R148 ;  /* 0x0000009a7c94723c */ /* 0x000fe20000001894 */
[----:B----4-:R-:W-:-:S05]  /*114a0*/  FADD.FTZ R248, R21, R248 ;  /* 0x000000f815f87221 */ /* 0x010fca0000010000 */
[----:B------:R-:W-:Y:S01]  /*114b0*/  MUFU.EX2 R8, R8 ;  /* 0x0000000800087308 */ /* 0x000fe20000000800 */
[----:B--2---:R-:W-:Y:S01]  /*114c0*/  SHF.R.U32.HI R4, RZ, 0x8, R3 ;  /* 0x00000008ff047819 */ /* 0x004fe20000011603 */
[----:B------:R-:W-:Y:S01]  /*114d0*/  HMMA.16816.F32 R76, R124, R82, R76 ;  /* 0x000000527c4c723c */ /* 0x000fe2000000184c */
[----:B------:R-:W-:Y:S01]  /*114e0*/  LOP3.LUT R3, R2, 0xff, RZ, 0xc0, !PT ;  /* 0x000000ff02037812 */ /* 0x000fe200078ec0ff */
[----:B-----5:R-:W-:-:S03]  /*114f0*/  FADD.FTZ R248, R20, R248 ;  /* 0x000000f814f87221 */ /* 0x020fc60000010000 */
[----:B------:R-:W-:Y:S01]  /*11500*/  PRMT R9, R3, 0x5410, R4 ;  /* 0x0000541003097816 */ /* 0x000fe20000000004 */
[----:B------:R-:W-:Y:S01]  /*11510*/  FFMA.FTZ R3, R245, UR35, -R16 ;  /* 0x00000023f5037c23 */ /* 0x000fe20008010810 */
[--C-:B------:R-:W-:Y:S01]  /*11520*/  SHF.R.U32.HI R4, RZ, 0x10, R2.reuse ;  /* 0x00000010ff047819 */ /* 0x100fe20000011602 */
[C---:B------:R-:W-:Y:S01]  /*11530*/  HMMA.16816.F32 R88, R124.reuse, R96, R88 ;  /* 0x000000607c58723c */ /* 0x040fe20000001858 */
[----:B-1----:R-:W-:Y:S01]  /*11540*/  HSET2.LE.AND R5, R11, R0, PT ;  /* 0x000000000b057233 */ /* 0x002fe20003803000 */
[----:B------:R1:W2:Y:S04]  /*11550*/  MUFU.EX2 R13, R3 ;  /* 0x00000003000d7308 */ /* 0x0002a80000000800 */
[C---:B------:R-:W-:Y:S06]  /*11560*/  HMMA.16816.F32 R92, R124.reuse, R98, R92 ;  /* 0x000000627c5c723c */ /* 0x040fec000000185c */
[C---:B------:R-:W-:Y:S06]  /*11570*/  HMMA.16816.F32 R104, R124.reuse, R108, R104 ;  /* 0x0000006c7c68723c */ /* 0x040fec0000001868 */
[----:B------:R-:W-:Y:S01]  /*11580*/  HMMA.16816.F32 R156, R124, R110, R156 ;  /* 0x0000006e7c9c723c */ /* 0x000fe2000000189c */
[----:B-1----:R-:W-:-:S02]  /*11590*/  SHF.R.U32.HI R3, RZ, 0x18, R2 ;  /* 0x00000018ff037819 */ /* 0x002fc40000011602 */
[----:B------:R-:W-:Y:S01]  /*115a0*/  LOP3.LUT R2, R4, 0xff, RZ, 0xc0, !PT ;  /* 0x000000ff04027812 */ /* 0x000fe200078ec0ff */
[----:B------:R-:W-:Y:S02]  /*115b0*/  FFMA.FTZ R4, R251, UR35, -R16 ;  /* 0x00000023fb047c23 */ /* 0x000fe40008010810 */
[----:B------:R-:W-:Y:S01]  /*115c0*/  HMMA.16816.F32 R112, R124, R120, R112 ;  /* 0x000000787c70723c */ /* 0x000fe20000001870 */
[----:B------:R-:W-:Y:S01]  /*115d0*/  PRMT R3, R2, 0x5410, R3 ;  /* 0x0000541002037816 */ /* 0x000fe20000000003 */
[----:B------:R1:W3:Y:S01]  /*115e0*/  MUFU.EX2 R10, R4 ;  /* 0x00000004000a7308 */ /* 0x0002e20000000800 */
[----:B------:R-:W-:-:S03]  /*115f0*/  HSET2.LE.AND R2, R9, R0, PT ;  /* 0x0000000009027233 */ /* 0x000fc60003803000 */
[--C-:B------:R-:W-:Y:S01]  /*11600*/  HSET2.LE.AND R3, R3, R0.reuse, PT ;  /* 0x0000000003037233 */ /* 0x100fe20003803000 */
[C---:B------:R-:W-:Y:S06]  /*11610*/  HMMA.16816.F32 R116, R124.reuse, R122, R116 ;  /* 0x0000007a7c74723c */ /* 0x040fec0000001874 */
[----:B------:R-:W-:Y:S01]  /*11620*/  HMMA.16816.F32 R164, R124, R24, R164 ;  /* 0x000000187ca4723c */ /* 0x000fe200000018a4 */
[----:B-1----:R-:W-:-:S05]  /*11630*/  HSET2.LE.AND R4, R12, R0, PT ;  /* 0x000000000c047233 */ /* 0x002fca0003803000 */
[----:B------:R-:W-:Y:S01]  /*11640*/  HMMA.16816.F32 R124, R124, R26, R204 ;  /* 0x0000001a7c7c723c */ /* 0x000fe200000018cc */
[----:B------:R-:W-:-:S04]  /*11650*/  F2FP.F16.F32.PACK_AB R0, R132, R137 ;  /* 0x000000898400723e */ /* 0x000fc800000000ff */
[----:B------:R-:W-:Y:S01]  /*11660*/  LOP3.LUT R128, R2, R0, RZ, 0xc0, !PT ;  /* 0x0000000002807212 */ /* 0x000fe200078ec0ff */
[----:B------:R-:W-:Y:S01]  /*11670*/  FFMA.FTZ R2, R249, R15, R203 ;  /* 0x0000000ff9027223 */ /* 0x000fe200000100cb */
[----:B--2---:R-:W-:-:S03]  /*11680*/  F2FP.F16.F32.PACK_AB R0, R13, R17 ;  /* 0x000000110d00723e */ /* 0x004fc600000000ff */
[----:B------:R-:W-:Y:S01]  /*11690*/  FADD.FTZ R2, R202, R2 ;  /* 0x00000002ca027221 */ /* 0x000fe20000010000 */
[----:B------:R-:W-:Y:S01]  /*116a0*/  LOP3.LUT R129, R3, R0, RZ, 0xc0, !PT ;  /* 0x0000000003817212 */ /* 0x000fe200078ec0ff */
[----:B------:R-:W-:Y:S01]  /*116b0*/  FFMA.FTZ R3, R247, R6, R235 ;  /* 0x00000006f7037223 */ /* 0x000fe200000100eb */
[----:B------:R-:W-:Y:S01]  /*116c0*/  F2FP.F16.F32.PACK_AB R0, R20, R21 ;  /* 0x000000151400723e */ /* 0x000fe200000000ff */
[----:B------:R-:W-:Y:S02]  /*116d0*/  FADD.FTZ R2, R201, R2 ;  /* 0x00000002c9027221 */ /* 0x000fe40000010000 */
[----:B------:R-:W-:Y:S01]  /*116e0*/  FADD.FTZ R3, R223, R3 ;  /* 0x00000003df037221 */ /* 0x000fe20000010000 */
[----:B------:R-:W-:Y:S01]  /*116f0*/  LOP3.LUT R130, R4, R0, RZ, 0xc0, !PT ;  /* 0x0000000004827212 */ /* 0x000fe200078ec0ff */
[----:B------:R-:W-:Y:S01]  /*11700*/  FADD.FTZ R2, R195, R2 ;  /* 0x00000002c3027221 */ /* 0x000fe20000010000 */
[----:B---3--:R-:W-:Y:S01]  /*11710*/  F2FP.F16.F32.PACK_AB R0, R8, R10 ;  /* 0x0000000a0800723e */ /* 0x008fe200000000ff */
[----:B------:R-:W-:-:S02]  /*11720*/  FADD.FTZ R3, R225, R3 ;  /* 0x00000003e1037221 */ /* 0x000fc40000010000 */
[----:B------:R-:W-:Y:S01]  /*11730*/  FADD.FTZ R2, R31, R2 ;  /* 0x000000021f027221 */ /* 0x000fe20000010000 */
[----:B------:R-:W-:Y:S01]  /*11740*/  LOP3.LUT R131, R5, R0, RZ, 0xc0, !PT ;  /* 0x0000000005837212 */ /* 0x000fe200078ec0ff */
[----:B------:R-:W-:Y:S01]  /*11750*/  FFMA.FTZ R0, R250, R14, R191 ;  /* 0x0000000efa007223 */ /* 0x000fe200000100bf */
[----:B------:R-:W-:Y:S01]  /*11760*/  FADD.FTZ R3, R232, R3 ;  /* 0x00000003e8037221 */ /* 0x000fe20000010000 */
[----:B------:R-:W-:Y:S02]  /*11770*/  FADD.FTZ R2, R30, R2 ;  /* 0x000000021e027221 */ /* 0x000fe40000010000 */
[----:B------:R-:W-:Y:S01]  /*11780*/  FADD.FTZ R0, R190, R0 ;  /* 0x00000000be007221 */ /* 0x000fe20000010000 */
[----:B------:R-:W-:Y:S01]  /*11790*/  FADD.FTZ R17, R17, R3 ;  /* 0x0000000311117221 */ /* 0x000fe20000010000 */
[----:B------:R-:W-:Y:S01]  /*117a0*/  HMMA.16816.F32 R144, R128, R152, R144 ;  /* 0x000000988090723c */ /* 0x000fe20000001890 */
[----:B------:R-:W-:Y:S01]  /*117b0*/  FADD.FTZ R2, R29, R2 ;  /* 0x000000021d027221 */ /* 0x000fe20000010000 */
[----:B------:R-:W-:Y:S01]  /*117c0*/  FADD.FTZ R0, R139, R0 ;  /* 0x000000008b007221 */ /* 0x000fe20000010000 */
[----:B------:R-:W-:-:S02]  /*117d0*/  FADD.FTZ R13, R13, R17 ;  /* 0x000000110d0d7221 */ /* 0x000fc40000010000 */
[----:B------:R-:W-:Y:S01]  /*117e0*/  FADD.FTZ R249, R23, R2 ;  /* 0x0000000217f97221 */ /* 0x000fe20000010000 */
[----:B------:R-:W-:Y:S01]  /*117f0*/  FADD.FTZ R0, R138, R0 ;  /* 0x000000008a007221 */ /* 0x000fe20000010000 */
[C---:B------:R-:W-:Y:S01]  /*11800*/  HMMA.16816.F32 R36, R128.reuse, R48, R36 ;  /* 0x000000308024723c */ /* 0x040fe20000001824 */
[----:B------:R-:W-:Y:S02]  /*11810*/  FADD.FTZ R10, R10, R13 ;  /* 0x0000000d0a0a7221 */ /* 0x000fe40000010000 */
[----:B------:R-:W-:Y:S02]  /*11820*/  FADD.FTZ R0, R28, R0 ;  /* 0x000000001c007221 */ /* 0x000fe40000010000 */
[----:B------:R-:W-:Y:S01]  /*11830*/  FADD.FTZ R247, R8, R10 ;  /* 0x0000000a08f77221 */ /* 0x000fe20000010000 */
[----:B------:R-:W-:Y:S01]  /*11840*/  HMMA.16816.F32 R52, R128, R64, R52 ;  /* 0x000000408034723c */ /* 0x000fe20000001834 */
[----:B------:R-:W-:-:S04]  /*11850*/  FADD.FTZ R0, R22, R0 ;  /* 0x0000000016007221 */ /* 0x000fc80000010000 */
[----:B------:R-:W-:Y:S01]  /*11860*/  FADD.FTZ R0, R19, R0 ;  /* 0x0000000013007221 */ /* 0x000fe20000010000 */
[----:B------:R-:W-:Y:S03]  /*11870*/  HMMA.16816.F32 R68, R128, R80, R68 ;  /* 0x000000508044723c */ /* 0x000fe60000001844 */
        /* <DEDUP_REMOVED lines=15> */
.L_x_1114:
[----:B------:R-:W-:-:S12]  /*11970*/  UIADD3 UR34, UR39, -0x1, URZ ;  /* 0xffffffff27227890 */ /* 0x000fd8000fffe03f */
.L_x_1119:
[----:B------:R-:W-:-:S13]  /*11980*/  ISETP.LE.AND P0, PT, RZ, UR34, PT ;  /* 0x00000022ff007c0c */ /* 0x000fda000bf03270 */
[----:B------:R-:W-:Y:S05]  /*11990*/  @!P0 BRA `(.L_x_1120) ;  /* 0x0000002c004c8947 */ /* 0x000fea0003800000 */
[----:B------:R-:W2:Y:S01]  /*119a0*/  LDL.LU R5, [R1+0x48] ;  /* 0x0000480001057983 */ /* 0x000ea20000300800 */
[----:B------:R-:W-:Y:S02]  /*119b0*/  MOV R223, UR36 ;  /* 0x0000002400df7c02 */ /* 0x000fe40008000f00 */
[----:B------:R-:W-:Y:S01]  /*119c0*/  MOV R0, 0x7054 ;  /* 0x0000705400007802 */ /* 0x000fe20000000f00 */
[----:B------:R-:W3:Y:S01]  /*119d0*/  LDL.LU R4, [R1+0x4c] ;  /* 0x00004c0001047983 */ /* 0x000ee20000300800 */
[----:B------:R-:W-:Y:S01]  /*119e0*/  IMAD.MOV.U32 R3, RZ, RZ, R134 ;  /* 0x000000ffff037224 */ /* 0x000fe200078e0086 */
[----:B------:R-:W-:Y:S01]  /*119f0*/  MOV R137, R133 ;  /* 0x0000008500897202 */ /* 0x000fe20000000f00 */
[----:B------:R-:W-:Y:S01]  /*11a00*/  IMAD.MOV.U32 R138, RZ, RZ, R136 ;  /* 0x000000ffff8a7224 */ /* 0x000fe200078e0088 */
[----:B------:R-:W4:Y:S01]  /*11a10*/  LDL.LU R6, [R1+0x38] ;  /* 0x0000380001067983 */ /* 0x000f220000300800 */
[----:B------:R-:W-:Y:S01]  /*11a20*/  USHF.L.U64.HI UR37, UR38, 0x1, UR37 ;  /* 0x0000000126257899 */ /* 0x000fe20008010225 */
[----:B------:R-:W-:-:S02]  /*11a30*/  ULDC UR4, c[0x0][0x2ec] ;  /* 0x0000bb0000047ab9 */ /* 0x000fc40000000800 */
[----:B------:R-:W5:Y:S01]  /*11a40*/  LDL.LU R2, [R1+0x60] ;  /* 0x0000600001027983 */ /* 0x000f620000300800 */
[----:B------:R-:W-:Y:S01]  /*11a50*/  PRMT R223, R223, R0, UR36 ;  /* 0x00000024dfdf7e16 */ /* 0x000fe20008000000 */
[----:B------:R-:W-:Y:S01]  /*11a60*/  USHF.L.U32 UR38, UR38, 0x1, URZ ;  /* 0x0000000126267899 */ /* 0x000fe2000800063f */
[----:B------:R-:W-:Y:S01]  /*11a70*/  MOV R0, R135 ;  /* 0x0000008700007202 */ /* 0x000fe20000000f00 */
[----:B------:R-:W-:Y:S01]  /*11a80*/  ULDC.64 UR6, c[0x0][0x218] ;  /* 0x0000860000067ab9 */ /* 0x000fe20000000a00 */
[----:B------:R-:W-:Y:S01]  /*11a90*/  ULDC.64 UR10, c[0x0][0x220] ;  /* 0x00008800000a7ab9 */ /* 0x000fe20000000a00 */
[----:B------:R-:W-:Y:S01]  /*11aa0*/  ULDC.64 UR8, c[0x0][0x248] ;  /* 0x0000920000087ab9 */ /* 0x000fe20000000a00 */
[----:B--2---:R-:W-:-:S04]  /*11ab0*/  IMAD.WIDE.U32 R8, R5, -0x326172a9, RZ ;  /* 0xcd9e8d5705087825 */ /* 0x004fc800078e00ff */
[----:B---3--:R-:W-:Y:S01]  /*11ac0*/  IMAD.WIDE.U32 R4, R4, -0x326172a9, RZ ;  /* 0xcd9e8d5704047825 */ /* 0x008fe200078e00ff */
[----:B------:R-:W-:Y:S01]  /*11ad0*/  STL.64 [R1+0x8], R8 ;  /* 0x0000080801007387 */ /* 0x000fe20000100a00 */
[----:B----4-:R-:W-:-:S03]  /*11ae0*/  LOP3.LUT R236, R9, R6, RZ, 0x3c, !PT ;  /* 0x0000000609ec7212 */ /* 0x010fc600078e3cff */
[----:B------:R1:W-:Y:S01]  /*11af0*/  STL.64 [R1], R4 ;  /* 0x0000000401007387 */ /* 0x0003e20000100a00 */
[----:B------:R-:W-:Y:S01]  /*11b00*/  LOP3.LUT R234, R5, R6, RZ, 0x3c, !PT ;  /* 0x0000000605ea7212 */ /* 0x000fe200078e3cff */
[----:B-----5:R-:W-:Y:S02]  /*11b10*/  IMAD.WIDE.U32 R226, R2, -0x2daee0ad, RZ ;  /* 0xd2511f5302e27825 */ /* 0x020fe400078e00ff */
[----:B------:R-:W2:Y:S04]  /*11b20*/  LDL.LU.64 R6, [R1+0x50] ;  /* 0x0000500001067983 */ /* 0x000ea80000300a00 */
[----:B-1----:R-:W2:Y:S01]  /*11b30*/  LDL.LU.64 R4, [R1+0x58] ;  /* 0x0000580001047983 */ /* 0x002ea20000300a00 */
[----:B------:R-:W-:-:S04]  /*11b40*/  IMAD.WIDE.U32 R236, R236, -0x2daee0ad, RZ ;  /* 0xd2511f53ecec7825 */ /* 0x000fc800078e00ff */
[----:B------:R-:W-:Y:S01]  /*11b50*/  IMAD.WIDE.U32 R234, R234, -0x2daee0ad, RZ ;  /* 0xd2511f53eaea7825 */ /* 0x000fe200078e00ff */
[----:B--2---:R-:W-:-:S05]  /*11b60*/  MOV R5, R7 ;  /* 0x0000000700057202 */ /* 0x004fca0000000f00 */
[----:B------:R1:W-:Y:S01]  /*11b70*/  STL.64 [R1+0x10], R4 ;  /* 0x0000100401007387 */ /* 0x0003e20000100a00 */
[----:B------:R-:W-:Y:S05]  /*11b80*/  BRA `(.L_x_1121) ;  /* 0x0000000000687947 */ /* 0x000fea0003800000 */
.L_x_1123:
        /* <DEDUP_REMOVED lines=26> */
.L_x_1121:
        /* <DEDUP_REMOVED lines=22> */
[----:B------:R-:W1:Y:S04]  /*11e90*/  LDSM.16.M88.4 R16, [R208+0x8000] ;  /* 0x00800000d010783b */ /* 0x000e680000000200 */
        /* <DEDUP_REMOVED lines=8> */
[----:B------:R-:W5:Y:S01]  /*11f20*/  LDSM.16.M88.4 R192, [R216+0x8000] ;  /* 0x00800000d8c0783b */ /* 0x000f620000000200 */
        /* <DEDUP_REMOVED lines=104> */
.L_x_1122:
        /* <DEDUP_REMOVED lines=11> */
[----:B----4-:R-:W-:Y:S05]  /*12660*/  FMNMX.FTZ R2, R2, R132, !PT ;  /* 0x0000008402027209 */ /* 0x010fea0007810000 */
[----:B------:R-:W1:Y:S01]  /*12670*/  SHFL.BFLY PT, R134, R135, 0x1, 0x1f ;  /* 0x0c201f0087867f89 */ /* 0x000e6200000e0000 */
[----:B------:R-:W-:Y:S07]  /*12680*/  FMNMX.FTZ R132, R8, R137, !PT ;  /* 0x0000008908847209 */ /* 0x000fee0007810000 */
[----:B------:R-:W4:Y:S01]  /*12690*/  SHFL.BFLY PT, R136, R2, 0x1, 0x1f ;  /* 0x0c201f0002887f89 */ /* 0x000f2200000e0000 */
[----:B------:R-:W-:Y:S04]  /*126a0*/  FMNMX.FTZ R132, R9, R132, !PT ;  /* 0x0000008409847209 */ /* 0x000fe80007810000 */
[----:B------:R-:W-:Y:S04]  /*126b0*/  FMNMX.FTZ R132, R12, R132, !PT ;  /* 0x000000840c847209 */ /* 0x000fe80007810000 */
[----:B------:R-:W-:Y:S04]  /*126c0*/  FMNMX.FTZ R132, R13, R132, !PT ;  /* 0x000000840d847209 */ /* 0x000fe80007810000 */
[----:B------:R-:W-:Y:S02]  /*126d0*/  FMNMX.FTZ R133, R24, R132, !PT ;  /* 0x0000008418857209 */ /* 0x000fe40007810000 */
[----:B------:R-:W-:Y:S02]  /*126e0*/  FMNMX.FTZ R132, R10, R138, !PT ;  /* 0x0000008a0a847209 */ /* 0x000fe40007810000 */
[----:B------:R-:W-:Y:S02]  /*126f0*/  FMNMX.FTZ R133, R25, R133, !PT ;  /* 0x0000008519857209 */ /* 0x000fe40007810000 */
[----:B------:R-:W-:Y:S02]  /*12700*/  FMNMX.FTZ R132, R11, R132, !PT ;  /* 0x000000840b847209 */ /* 0x000fe40007810000 */
[----:B-1----:R-:W-:Y:S02]  /*12710*/  FMNMX.FTZ R135, R135, R134, !PT ;  /* 0x0000008687877209 */ /* 0x002fe40007810000 */
[----:B------:R-:W-:Y:S02]  /*12720*/  FMNMX.FTZ R132, R14, R132, !PT ;  /* 0x000000840e847209 */ /* 0x000fe40007810000 */
[----:B----4-:R-:W-:Y:S01]  /*12730*/  FMNMX.FTZ R134, R2, R136, !PT ;  /* 0x0000008802867209 */ /* 0x010fe20007810000 */
[----:B------:R-:W-:Y:S01]  /*12740*/  FADD.FTZ R0, -R135, R0 ;  /* 0x0000000087007221 */ /* 0x000fe20000010100 */
[----:B------:R-:W-:Y:S01]  /*12750*/  FMNMX.FTZ R136, R15, R132, !PT ;  /* 0x000000840f887209 */ /* 0x000fe20007810000 */
[C---:B------:R-:W-:Y:S01]  /*12760*/  FMUL.FTZ R189, R135.reuse, UR4 ;  /* 0x0000000487bd7c20 */ /* 0x040fe20008410000 */
[----:B------:R-:W-:Y:S01]  /*12770*/  FMNMX.FTZ R133, R28, R133, !PT ;  /* 0x000000851c857209 */ /* 0x000fe20007810000 */
[----:B------:R-:W-:Y:S01]  /*12780*/  FMUL.FTZ R2, R0, UR4 ;  /* 0x0000000400027c20 */ /* 0x000fe20008410000 */
[C---:B------:R-:W-:Y:S01]  /*12790*/  FADD.FTZ R0, -R134.reuse, R3 ;  /* 0x0000000386007221 */ /* 0x040fe20000010100 */
[----:B------:R-:W-:Y:S01]  /*127a0*/  FSETP.NEU.FTZ.AND P1, PT, R135, -INF , PT ;  /* 0xff8000008700780b */ /* 0x000fe20003f3d000 */
[----:B------:R-:W-:Y:S01]  /*127b0*/  FMUL.FTZ R188, R134, UR4 ;  /* 0x0000000486bc7c20 */ /* 0x000fe20008410000 */
[----:B------:R1:W4:Y:S01]  /*127c0*/  MUFU.EX2 R132, R2 ;  /* 0x0000000200847308 */ /* 0x0003220000000800 */
[----:B------:R-:W-:Y:S01]  /*127d0*/  FMUL.FTZ R0, R0, UR4 ;  /* 0x0000000400007c20 */ /* 0x000fe20008410000 */
[----:B------:R-:W-:Y:S02]  /*127e0*/  FMNMX.FTZ R133, R29, R133, !PT ;  /* 0x000000851d857209 */ /* 0x000fe40007810000 */
[----:B------:R-:W-:Y:S02]  /*127f0*/  FSEL R189, R189, RZ, P1 ;  /* 0x000000ffbdbd7208 */ /* 0x000fe40000800000 */
[----:B------:R-:W-:Y:S01]  /*12800*/  FSETP.NEU.FTZ.AND P1, PT, R134, -INF , PT ;  /* 0xff8000008600780b */ /* 0x000fe20003f3d000 */
[----:B------:R-:W5:Y:S03]  /*12810*/  SHFL.BFLY PT, R139, R133, 0x2, 0x1f ;  /* 0x0c401f00858b7f89 */ /* 0x000f6600000e0000 */
[----:B------:R5:W5:Y:S01]  /*12820*/  MUFU.EX2 R3, R0 ;  /* 0x0000000000037308 */ /* 0x000b620000000800 */
[--C-:B------:R-:W-:Y:S01]  /*12830*/  FFMA.FTZ R16, R16, UR4, -R189.reuse ;  /* 0x0000000410107c23 */ /* 0x100fe200080108bd */
[----:B------:R-:W-:Y:S01]  /*12840*/  FSEL R188, R188, RZ, P1 ;  /* 0x000000ffbcbc7208 */ /* 0x000fe20000800000 */
[--C-:B------:R-:W-:Y:S01]  /*12850*/  FFMA.FTZ R17, R17, UR4, -R189.reuse ;  /* 0x0000000411117c23 */ /* 0x100fe200080108bd */
[--C-:B------:R-:W-:Y:S01]  /*12860*/  FFMA.FTZ R32, R32, UR4, -R189.reuse ;  /* 0x0000000420207c23 */ /* 0x100fe200080108bd */
[--C-:B------:R-:W-:Y:S01]  /*12870*/  FFMA.FTZ R33, R33, UR4, -R189.reuse ;  /* 0x0000000421217c23 */ /* 0x100fe200080108bd */
[--C-:B------:R-:W-:Y:S01]  /*12880*/  FFMA.FTZ R20, R20, UR4, -R189.reuse ;  /* 0x0000000414147c23 */ /* 0x100fe200080108bd */
[--C-:B------:R-:W-:Y:S03]  /*12890*/  FFMA.FTZ R18, R18, UR4, -R188.reuse ;  /* 0x0000000412127c23 */ /* 0x100fe600080108bc */
[----:B------:R-:W-:Y:S01]  /*128a0*/  MUFU.EX2 R246, R16 ;  /* 0x0000001000f67308 */ /* 0x000fe20000000800 */
[----:B-1----:R-:W-:Y:S01]  /*128b0*/  FMNMX.FTZ R2, R26, R136, !PT ;  /* 0x000000881a027209 */ /* 0x002fe20007810000 */
[----:B------:R-:W-:Y:S01]  /*128c0*/  FFMA.FTZ R6, R6, UR4, -R188 ;  /* 0x0000000406067c23 */ /* 0x000fe200080108bc */
[----:B------:R-:W-:Y:S01]  /*128d0*/  MOV R136, UR33 ;  /* 0x0000002100887c02 */ /* 0x000fe20008000f00 */
[C---:B----4-:R-:W-:Y:S01]  /*128e0*/  FMUL.FTZ R36, R132.reuse, R36 ;  /* 0x0000002484247220 */ /* 0x050fe20000410000 */
[C---:B------:R-:W-:Y:S01]  /*128f0*/  FMUL.FTZ R37, R132.reuse, R37 ;  /* 0x0000002584257220 */ /* 0x040fe20000410000 */
[----:B------:R-:W-:Y:S01]  /*12900*/  FMUL.FTZ R48, R132, R48 ;  /* 0x0000003084307220 */ /* 0x000fe20000410000 */
[----:B------:R-:W-:Y:S03]  /*12910*/  LOP3.LUT R136, R227, UR34, R136, 0x96, !PT ;  /* 0x00000022e3887c12 */ /* 0x000fe6000f8e9688 */
[----:B------:R-:W-:Y:S01]  /*12920*/  MUFU.EX2 R245, R17 ;  /* 0x0000001100f57308 */ /* 0x000fe20000000800 */
[----:B-----5:R-:W-:Y:S01]  /*12930*/  FMNMX.FTZ R0, R27, R2, !PT ;  /* 0x000000021b007209 */ /* 0x020fe20007810000 */
[C---:B------:R-:W-:Y:S01]  /*12940*/  FMUL.FTZ R38, R3.reuse, R38 ;  /* 0x0000002603267220 */ /* 0x040fe20000410000 */
[----:B------:R-:W-:Y:S01]  /*12950*/  FMUL.FTZ R39, R3, R39 ;  /* 0x0000002703277220 */ /* 0x000fe20000410000 */
[----:B------:R-:W-:Y:S01]  /*12960*/  IMAD.WIDE.U32 R172, R136, -0x326172a9, RZ ;  /* 0xcd9e8d5788ac7825 */ /* 0x000fe200078e00ff */
[----:B------:R-:W-:Y:S01]  /*12970*/  FMNMX.FTZ R0, R30, R0, !PT ;  /* 0x000000001e007209 */ /* 0x000fe20007810000 */
[----:B------:R-:W-:Y:S01]  /*12980*/  UIADD3 UR34, UR34, -0x1, URZ ;  /* 0xffffffff22227890 */ /* 0x000fe2000fffe03f */
[----:B------:R-:W-:Y:S03]  /*12990*/  FMNMX.FTZ R133, R133, R139, !PT ;  /* 0x0000008b85857209 */ /* 0x000fe60007810000 */
[----:B------:R1:W-:Y:S01]  /*129a0*/  MUFU.EX2 R244, R18 ;  /* 0x0000001200f47308 */ /* 0x0003e20000000800 */
[----:B------:R-:W-:Y:S01]  /*129b0*/  FMNMX.FTZ R0, R31, R0, !PT ;  /* 0x000000001f007209 */ /* 0x000fe20007810000 */
[----:B------:R-:W-:Y:S01]  /*129c0*/  FFMA.FTZ R139, R19, UR4, -R188 ;  /* 0x00000004138b7c23 */ /* 0x000fe200080108bc */
[--C-:B------:R-:W-:Y:S01]  /*129d0*/  LOP3.LUT R136, R177, UR18, R172.reuse, 0x96, !PT ;  /* 0x00000012b1887c12 */ /* 0x100fe2000f8e96ac */
[C---:B------:R-:W-:Y:S01]  /*129e0*/  FMUL.FTZ R49, R132.reuse, R49 ;  /* 0x0000003184317220 */ /* 0x040fe20000410000 */
        /* <DEDUP_REMOVED lines=9> */
[C---:B------:R-:W-:Y:S01]  /*12a80*/  FMUL.FTZ R64, R132.reuse, R64 ;  /* 0x0000004084407220 */ /* 0x040fe20000410000 */
[----:B------:R-:W-:Y:S03]  /*12a90*/  FMUL.FTZ R65, R132, R65 ;  /* 0x0000004184417220 */ /* 0x000fe60000410000 */
        /* <DEDUP_REMOVED lines=14> */
[----:B------:R-:W-:Y:S01]  /*12b80*/  FMUL.FTZ R85, R132, R85 ;  /* 0x0000005584557220 */ /* 0x000fe20000410000 */
[C---:B------:R-:W-:Y:S01]  /*12b90*/  FMUL.FTZ R86, R3.reuse, R86 ;  /* 0x0000005603567220 */ /* 0x040fe20000410000 */
[----:B------:R-:W-:Y:S01]  /*12ba0*/  FMUL.FTZ R87, R3, R87 ;  /* 0x0000005703577220 */ /* 0x000fe20000410000 */
[----:B------:R-:W-:Y:S01]  /*12bb0*/  MUFU.EX2 R207, R32 ;  /* 0x0000002000cf7308 */ /* 0x000fe20000000800 */
[----:B------:R-:W1:Y:S01]  /*12bc0*/  SHFL.BFLY PT, R2, R0, 0x1, 0x1f ;  /* 0x0c201f0000027f89 */ /* 0x000e6200000e0000 */
[--C-:B------:R-:W-:Y:S01]  /*12bd0*/  FFMA.FTZ R34, R34, UR4, -R188.reuse ;  /* 0x0000000422227c23 */ /* 0x100fe200080108bc */
[----:B------:R-:W-:Y:S01]  /*12be0*/  FFMA.FTZ R35, R35, UR4, -R188 ;  /* 0x0000000423237c23 */ /* 0x000fe200080108bc */
        /* <DEDUP_REMOVED lines=21> */
[C---:B------:R-:W-:Y:S01]  /*12d40*/  FMUL.FTZ R130, R3.reuse, R130 ;  /* 0x0000008203827220 */ /* 0x040fe20000410000 */
[----:B------:R-:W-:Y:S01]  /*12d50*/  FMUL.FTZ R131, R3, R131 ;  /* 0x0000008303837220 */ /* 0x000fe20000410000 */
        /* <DEDUP_REMOVED lines=115> */
[C---:B------:R-:W-:Y:S01]  /*13490*/  FMUL.FTZ R17, R132.reuse, R153 ;  /* 0x0000009984117220 */ /* 0x040fe20000410000 */
        /* <DEDUP_REMOVED lines=16> */
[----:B-----5:R-:W-:Y:S01]  /*135a0*/  FMUL.FTZ R10, R0, R142 ;  /* 0x0000008e000a7220 */ /* 0x020fe20000410000 */
[----:B------:R-:W-:Y:S01]  /*135b0*/  F2FP.F16.F32.PACK_AB R180, R238, R233 ;  /* 0x000000e9eeb4723e */ /* 0x000fe200000000ff */
[C---:B------:R-:W-:Y:S01]  /*135c0*/  FMUL.FTZ R11, R0.reuse, R143 ;  /* 0x0000008f000b7220 */ /* 0x040fe20000410000 */
[----:B------:R-:W-:Y:S01]  /*135d0*/  F2FP.F16.F32.PACK_AB R5, R231, R232 ;  /* 0x000000e8e705723e */ /* 0x000fe200000000ff */
[C---:B------:R-:W-:Y:S01]  /*135e0*/  FMUL.FTZ R14, R0.reuse, R150 ;  /* 0x00000096000e7220 */ /* 0x040fe20000410000 */
        /* <DEDUP_REMOVED lines=68> */
[----:B------:R-:W-:Y:S01]  /*13a30*/  LOP3.LUT R138, R193, UR12, R194, 0x96, !PT ;  /* 0x0000000cc18a7c12 */ /* 0x000fe2000f8e96c2 */
[C---:B------:R-:W-:Y:S05]  /*13a40*/  HMMA.16816.F32 R88, R180.reuse, R148, R88 ;  /* 0x00000094b458723c */ /* 0x040fea0000001858 */
[----:B------:R-:W-:Y:S01]  /*13a50*/  LOP3.LUT R144, R203, UR12, R198, 0x96, !PT ;  /* 0x0000000ccb907c12 */ /* 0x000fe2000f8e96c6 */
[----:B------:R-:W-:Y:S05]  /*13a60*/  IMAD.WIDE.U32 R138, R138, -0x2daee0ad, RZ ;  /* 0xd2511f538a8a7825 */ /* 0x000fea00078e00ff */
[----:B------:R-:W-:Y:S01]  /*13a70*/  FMUL.FTZ R92, R2, R92 ;  /* 0x0000005c025c7220 */ /* 0x000fe20000410000 */
[----:B------:R-:W2:Y:S01]  /*13a80*/  MUFU.EX2 R203, R20 ;  /* 0x0000001400cb7308 */ /* 0x000ea20000000800 */
[----:B------:R-:W-:Y:S04]  /*13a90*/  IMAD.WIDE.U32 R144, R144, -0x2daee0ad, RZ ;  /* 0xd2511f5390907825 */ /* 0x000fe800078e00ff */
[----:B------:R-:W-:Y:S01]  /*13aa0*/  FMUL.FTZ R93, R2, R93 ;  /* 0x0000005d025d7220 */ /* 0x000fe20000410000 */
[C---:B------:R-:W-:Y:S01]  /*13ab0*/  FMUL.FTZ R94, R0.reuse, R94 ;  /* 0x0000005e005e7220 */ /* 0x040fe20000410000 */
[----:B------:R-:W-:Y:S01]  /*13ac0*/  FMUL.FTZ R95, R0, R95 ;  /* 0x0000005f005f7220 */ /* 0x000fe20000410000 */
[----:B------:R-:W-:Y:S01]  /*13ad0*/  LOP3.LUT R152, R139, UR29, R196, 0x96, !PT ;  /* 0x0000001d8b987c12 */ /* 0x000fe2000f8e96c4 */
[----:B------:R-:W-:Y:S01]  /*13ae0*/  FMUL.FTZ R104, R2, R104 ;  /* 0x0000006802687220 */ /* 0x000fe20000410000 */
[----:B------:R-:W-:Y:S01]  /*13af0*/  LOP3.LUT R139, R138, 0xffff, RZ, 0xc0, !PT ;  /* 0x0000ffff8a8b7812 */ /* 0x000fe200078ec0ff */
[----:B------:R-:W-:Y:S01]  /*13b00*/  FMUL.FTZ R105, R2, R105 ;  /* 0x0000006902697220 */ /* 0x000fe20000410000 */
[----:B------:R-:W-:Y:S01]  /*13b10*/  LOP3.LUT R137, R145, UR29, R200, 0x96, !PT ;  /* 0x0000001d91897c12 */ /* 0x000fe2000f8e96c8 */
[----:B------:R-:W-:Y:S01]  /*13b20*/  FMUL.FTZ R106, R0, R106 ;  /* 0x0000006a006a7220 */ /* 0x000fe20000410000 */
[-C--:B------:R-:W-:Y:S01]  /*13b30*/  HMMA.16816.F32 R92, R180, R150.reuse, R92 ;  /* 0x00000096b45c723c */ /* 0x080fe2000000185c */
[----:B------:R3:W-:Y:S02]  /*13b40*/  MUFU.EX2 R198, R25 ;  /* 0x0000001900c67308 */ /* 0x0007e40000000800 */
[----:B------:R-:W-:Y:S01]  /*13b50*/  LOP3.LUT R148, R144, 0xffff, RZ, 0xc0, !PT ;  /* 0x0000ffff90947812 */ /* 0x000fe200078ec0ff */
[----:B------:R-:W-:Y:S01]  /*13b60*/  FMUL.FTZ R107, R0, R107 ;  /* 0x0000006b006b7220 */ /* 0x000fe20000410000 */
[----:B------:R-:W-:Y:S01]  /*13b70*/  SHF.R.U32.HI R145, RZ, 0x10, R144 ;  /* 0x00000010ff917819 */ /* 0x000fe20000011690 */
[C---:B------:R-:W-:Y:S05]  /*13b80*/  HMMA.16816.F32 R96, R172.reuse, R150, R96 ;  /* 0x00000096ac60723c */ /* 0x040fea0000001860 */
[----:B------:R-:W-:Y:S01]  /*13b90*/  LOP3.LUT R146, R138, 0xff, RZ, 0xc0, !PT ;  /* 0x000000ff8a927812 */ /* 0x000fe200078ec0ff */
[-C--:B-1----:R-:W-:Y:S05]  /*13ba0*/  HMMA.16816.F32 R100, R172, R140.reuse, R100 ;  /* 0x0000008cac64723c */ /* 0x082fea0000001864 */
[--C-:B------:R-:W-:Y:S01]  /*13bb0*/  SHF.R.U32.HI R147, RZ, 0x10, R138.reuse ;  /* 0x00000010ff937819 */ /* 0x100fe2000001168a */
[C---:B------:R-:W-:Y:S05]  /*13bc0*/  HMMA.16816.F32 R104, R180.reuse, R140, R104 ;  /* 0x0000008cb468723c */ /* 0x040fea0000001868 */
[----:B------:R-:W-:Y:S01]  /*13bd0*/  SHF.R.U32.HI R153, RZ, 0x18, R138 ;  /* 0x00000018ff997819 */ /* 0x000fe2000001168a */
[C---:B------:R-:W-:Y:S01]  /*13be0*/  FMUL.FTZ R112, R2.reuse, R112 ;  /* 0x0000007002707220 */ /* 0x040fe20000410000 */
[----:B------:R-:W-:Y:S01]  /*13bf0*/  SHF.R.U32.HI R138, RZ, 0x8, R139 ;  /* 0x00000008ff8a7819 */ /* 0x000fe2000001168b */
[----:B------:R-:W-:Y:S03]  /*13c00*/  FMUL.FTZ R113, R2, R113 ;  /* 0x0000007102717220 */ /* 0x000fe60000410000 */
[----:B------:R-:W-:Y:S01]  /*13c10*/  LOP3.LUT R149, R144, 0xff, RZ, 0xc0, !PT ;  /* 0x000000ff90957812 */ /* 0x000fe200078ec0ff */
[C---:B------:R-:W-:Y:S01]  /*13c20*/  FMUL.FTZ R114, R0.reuse, R114 ;  /* 0x0000007200727220 */ /* 0x040fe20000410000 */
[----:B------:R-:W-:Y:S01]  /*13c30*/  SHF.R.U32.HI R144, RZ, 0x18, R144 ;  /* 0x00000018ff907819 */ /* 0x000fe20000011690 */
[----:B------:R-:W-:Y:S01]  /*13c40*/  FMUL.FTZ R115, R0, R115 ;  /* 0x0000007300737220 */ /* 0x000fe20000410000 */
[----:B------:R-:W-:Y:S01]  /*13c50*/  LOP3.LUT R32, R145, 0xff, RZ, 0xc0, !PT ;  /* 0x000000ff91207812 */ /* 0x000fe200078ec0ff */
[----:B---3--:R-:W-:Y:S01]  /*13c60*/  FMUL.FTZ R25, R132, R169 ;  /* 0x000000a984197220 */ /* 0x008fe20000410000 */
[----:B------:R-:W-:Y:S01]  /*13c70*/  PRMT R154, R146, 0x5410, R138 ;  /* 0x00005410929a7816 */ /* 0x000fe2000000008a */
[----:B------:R-:W-:Y:S01]  /*13c80*/  LDSM.16.MT88.4 R168, [R209+0xb800] ;  /* 0x00b80000d1a8783b */ /* 0x000fe20000004200 */
[----:B------:R-:W-:Y:S01]  /*13c90*/  LOP3.LUT R138, R147, 0xff, RZ, 0xc0, !PT ;  /* 0x000000ff938a7812 */ /* 0x000fe200078ec0ff */
[----:B------:R-:W-:Y:S01]  /*13ca0*/  FMUL.FTZ R116, R2, R116 ;  /* 0x0000007402747220 */ /* 0x000fe20000410000 */
[----:B------:R-:W-:Y:S01]  /*13cb0*/  PRMT R186, R32, 0x5410, R144 ;  /* 0x0000541020ba7816 */ /* 0x000fe20000000090 */
[----:B------:R-:W-:Y:S01]  /*13cc0*/  FMUL.FTZ R32, R2, R156 ;  /* 0x0000009c02207220 */ /* 0x000fe20000410000 */
[----:B------:R-:W-:Y:S01]  /*13cd0*/  PRMT R153, R138, 0x5410, R153 ;  /* 0x000054108a997816 */ /* 0x000fe20000000099 */
[----:B------:R-:W-:Y:S01]  /*13ce0*/  FMUL.FTZ R117, R2, R117 ;  /* 0x0000007502757220 */ /* 0x000fe20000410000 */
[----:B------:R-:W-:Y:S01]  /*13cf0*/  SHF.R.U32.HI R139, RZ, 0x8, R148 ;  /* 0x00000008ff8b7819 */ /* 0x000fe20000011694 */
[----:B------:R-:W1:Y:S01]  /*13d00*/  LDSM.16.MT88.4 R144, [R214+0xb000] ;  /* 0x00b00000d690783b */ /* 0x000e620000004200 */
[----:B------:R-:W-:Y:S01]  /*13d10*/  LOP3.LUT R138, R152, 0xffff, RZ, 0xc0, !PT ;  /* 0x0000ffff988a7812 */ /* 0x000fe200078ec0ff */
[C---:B------:R-:W-:Y:S01]  /*13d20*/  FMUL.FTZ R118, R0.reuse, R118 ;  /* 0x0000007600767220 */ /* 0x040fe20000410000 */
[-C--:B------:R-:W-:Y:S03]  /*13d30*/  HMMA.16816.F32 R32, R180, R142.reuse, R32 ;  /* 0x0000008eb420723c */ /* 0x080fe60000001820 */
[----:B------:R-:W-:Y:S01]  /*13d40*/  PRMT R151, R149, 0x5410, R139 ;  /* 0x0000541095977816 */ /* 0x000fe2000000008b */
[----:B------:R-:W-:Y:S01]  /*13d50*/  FMUL.FTZ R119, R0, R119 ;  /* 0x0000007700777220 */ /* 0x000fe20000410000 */
[----:B------:R-:W-:Y:S01]  /*13d60*/  LOP3.LUT R139, R152, 0xff, RZ, 0xc0, !PT ;  /* 0x000000ff988b7812 */ /* 0x000fe200078ec0ff */
[C---:B------:R-:W-:Y:S01]  /*13d70*/  HMMA.16816.F32 R108, R172.reuse, R142, R108 ;  /* 0x0000008eac6c723c */ /* 0x040fe2000000186c */
[----:B------:R-:W3:Y:S04]  /*13d80*/  LDSM.16.MT88.4 R140, [R213+0xb000] ;  /* 0x00b00000d58c783b */ /* 0x000ee80000004200 */
[----:B------:R-:W-:Y:S01]  /*13d90*/  SHF.R.U32.HI R138, RZ, 0x8, R138 ;  /* 0x00000008ff8a7819 */ /* 0x000fe2000001168a */
[C---:B------:R-:W-:Y:S01]  /*13da0*/  FMUL.FTZ R124, R2.reuse, R124 ;  /* 0x0000007c027c7220 */ /* 0x040fe20000410000 */
[----:B------:R-:W-:Y:S01]  /*13db0*/  LOP3.LUT R20, R137, 0xffff, RZ, 0xc0, !PT ;  /* 0x0000ffff89147812 */ /* 0x000fe200078ec0ff */
[----:B------:R-:W-:Y:S01]  /*13dc0*/  FMUL.FTZ R125, R2, R125 ;  /* 0x0000007d027d7220 */ /* 0x000fe20000410000 */
[----:B------:R-:W-:Y:S02]  /*13dd0*/  LDSM.16.MT88.4 R156, [R211+0xa800] ;  /* 0x00a80000d39c783b */ /* 0x000fe40000004200 */
[----:B------:R-:W-:Y:S01]  /*13de0*/  PRMT R150, R139, 0x5410, R138 ;  /* 0x000054108b967816 */ /* 0x000fe2000000008a */
[----:B------:R-:W-:Y:S01]  /*13df0*/  FFMA.FTZ R138, R22, UR4, -R188 ;  /* 0x00000004168a7c23 */ /* 0x000fe200080108bc */
[----:B------:R-:W-:Y:S01]  /*13e00*/  SHF.R.U32.HI R22, RZ, 0x10, R152 ;  /* 0x00000010ff167819 */ /* 0x000fe20000011698 */
[----:B------:R-:W-:Y:S01]  /*13e10*/  FFMA.FTZ R188, R23, UR4, -R188 ;  /* 0x0000000417bc7c23 */ /* 0x000fe200080108bc */
[--C-:B------:R-:W-:Y:S01]  /*13e20*/  SHF.R.U32.HI R21, RZ, 0x10, R137.reuse ;  /* 0x00000010ff157819 */ /* 0x100fe20000011689 */
[----:B------:R4:W-:Y:S01]  /*13e30*/  MUFU.EX2 R201, R138 ;  /* 0x0000008a00c97308 */ /* 0x0009e20000000800 */
[----:B------:R-:W-:Y:S01]  /*13e40*/  LOP3.LUT R149, R137, 0xff, RZ, 0xc0, !PT ;  /* 0x000000ff89957812 */ /* 0x000fe200078ec0ff */
[C---:B------:R-:W-:Y:S01]  /*13e50*/  FMUL.FTZ R23, R3.reuse, R163 ;  /* 0x000000a303177220 */ /* 0x040fe20000410000 */
[----:B------:R-:W-:Y:S01]  /*13e60*/  SHF.R.U32.HI R148, RZ, 0x18, R137 ;  /* 0x00000018ff947819 */ /* 0x000fe20000011689 */
[----:B------:R-:W-:Y:S01]  /*13e70*/  FMUL.FTZ R126, R0, R126 ;  /* 0x0000007e007e7220 */ /* 0x000fe20000410000 */
[----:B------:R-:W-:Y:S01]  /*13e80*/  LOP3.LUT R139, R22, 0xff, RZ, 0xc0, !PT ;  /* 0x000000ff168b7812 */ /* 0x000fe200078ec0ff */
[----:B------:R-:W-:Y:S01]  /*13e90*/  FMUL.FTZ R22, R3, R162 ;  /* 0x000000a203167220 */ /* 0x000fe20000410000 */
[----:B------:R-:W-:Y:S01]  /*13ea0*/  LOP3.LUT R137, R21, 0xff, RZ, 0xc0, !PT ;  /* 0x000000ff15897812 */ /* 0x000fe200078ec0ff */
[----:B------:R-:W-:Y:S01]  /*13eb0*/  FMUL.FTZ R21, R132, R161 ;  /* 0x000000a184157220 */ /* 0x000fe20000410000 */
[----:B------:R-:W-:Y:S01]  /*13ec0*/  SHF.R.U32.HI R152, RZ, 0x18, R152 ;  /* 0x00000018ff987819 */ /* 0x000fe20000011698 */
[----:B------:R-:W5:Y:S01]  /*13ed0*/  MUFU.EX2 R200, R188 ;  /* 0x000000bc00c87308 */ /* 0x000f620000000800 */
[----:B------:R-:W-:Y:S01]  /*13ee0*/  PRMT R148, R137, 0x5410, R148 ;  /* 0x0000541089947816 */ /* 0x000fe20000000094 */
[----:B------:R-:W-:Y:S01]  /*13ef0*/  FMUL.FTZ R127, R0, R127 ;  /* 0x0000007f007f7220 */ /* 0x000fe20000410000 */
[--C-:B------:R-:W-:Y:S01]  /*13f00*/  HSET2.LE.AND R137, R154, R223.reuse, PT ;  /* 0x000000df9a897233 */ /* 0x100fe20003803000 */
[----:B------:R-:W-:Y:S01]  /*13f10*/  FFMA.FTZ R3, R3, R247, R240 ;  /* 0x000000f703037223 */ /* 0x000fe200000100f0 */
[----:B------:R-:W-:Y:S02]  /*13f20*/  PRMT R152, R139, 0x5410, R152 ;  /* 0x000054108b987816 */ /* 0x000fe40000000098 */
[----:B----4-:R-:W-:Y:S01]  /*13f30*/  SHF.R.U32.HI R138, RZ, 0x8, R20 ;  /* 0x00000008ff8a7819 */ /* 0x010fe20000011614 */
[----:B------:R-:W-:Y:S01]  /*13f40*/  FMUL.FTZ R20, R132, R160 ;  /* 0x000000a084147220 */ /* 0x000fe20000410000 */
[----:B------:R-:W-:Y:S01]  /*13f50*/  F2FP.F16.F32.PACK_AB R178, R206, R207 ;  /* 0x000000cfceb2723e */ /* 0x000fe200000000ff */
[----:B------:R-:W-:Y:S01]  /*13f60*/  LDSM.16.MT88.4 R160, [R214+0xa800] ;  /* 0x00a80000d6a0783b */ /* 0x000fe20000004200 */
[----:B------:R-:W-:Y:S01]  /*13f70*/  PRMT R149, R149, 0x5410, R138 ;  /* 0x0000541095957816 */ /* 0x000fe2000000008a */
[----:B------:R-:W-:Y:S01]  /*13f80*/  FFMA.FTZ R132, R132, R248, R242 ;  /* 0x000000f884847223 */ /* 0x000fe200000100f2 */
[--C-:B------:R-:W-:Y:S01]  /*13f90*/  HSET2.LE.AND R138, R153, R223.reuse, PT ;  /* 0x000000df998a7233 */ /* 0x100fe20003803000 */
[----:B------:R-:W-:Y:S01]  /*13fa0*/  FADD.FTZ R3, R239, R3 ;  /* 0x00000003ef037221 */ /* 0x000fe20000010000 */
[-C--:B-1----:R-:W-:Y:S03]  /*13fb0*/  HMMA.16816.F32 R20, R172, R144.reuse, R20 ;  /* 0x00000090ac14723c */ /* 0x082fe60000001814 */
[----:B------:R-:W-:Y:S01]  /*13fc0*/  LOP3.LUT R178, R137, R178, RZ, 0xc0, !PT ;  /* 0x000000b289b27212 */ /* 0x000fe200078ec0ff */
[----:B------:R-:W-:Y:S01]  /*13fd0*/  FADD.FTZ R132, R241, R132 ;  /* 0x00000084f1847221 */ /* 0x000fe20000010000 */
[--C-:B------:R-:W-:Y:S01]  /*13fe0*/  HSET2.LE.AND R137, R152, R223.reuse, PT ;  /* 0x000000df98897233 */ /* 0x100fe20003803000 */
[C---:B------:R-:W-:Y:S01]  /*13ff0*/  HMMA.16816.F32 R112, R180.reuse, R144, R112 ;  /* 0x00000090b470723c */ /* 0x040fe20000001870 */
[----:B------:R-:W1:Y:S04]  /*14000*/  LDSM.16.MT88.4 R152, [R209+0xa800] ;  /* 0x00a80000d198783b */ /* 0x000e680000004200 */
[----:B------:R-:W-:Y:S01]  /*14010*/  F2FP.F16.F32.PACK_AB R179, R204, R205 ;  /* 0x000000cdccb3723e */ /* 0x000fe200000000ff */
[-C--:B------:R-:W-:Y:S05]  /*14020*/  HMMA.16816.F32 R116, R180, R146.reuse, R116 ;  /* 0x00000092b474723c */ /* 0x080fea0000001874 */
[--C-:B------:R-:W-:Y:S01]  /*14030*/  FFMA.FTZ R144, R28, UR4, -R191.reuse ;  /* 0x000000041c907c23 */ /* 0x100fe200080108bf */
[C---:B------:R-:W-:Y:S03]  /*14040*/  HMMA.16816.F32 R120, R172.reuse, R146, R120 ;  /* 0x00000092ac78723c */ /* 0x040fe60000001878 */
[----:B------:R-:W-:Y:S02]  /*14050*/  MUFU.EX2 R196, R144 ;  /* 0x0000009000c47308 */ /* 0x000fe40000000800 */
[--C-:B------:R-:W-:Y:S01]  /*14060*/  FFMA.FTZ R145, R30, UR4, -R190.reuse ;  /* 0x000000041e917c23 */ /* 0x100fe200080108be */
[-C--:B---3--:R-:W-:Y:S05]  /*14070*/  HMMA.16816.F32 R24, R172, R140.reuse, R24 ;  /* 0x0000008cac18723c */ /* 0x088fea0000001818 */
[----:B------:R-:W-:Y:S01]  /*14080*/  FFMA.FTZ R191, R29, UR4, -R191 ;  /* 0x000000041dbf7c23 */ /* 0x000fe200080108bf */
[----:B------:R-:W-:Y:S01]  /*14090*/  FFMA.FTZ R190, R31, UR4, -R190 ;  /* 0x000000041fbe7c23 */ /* 0x000fe200080108be */
[C---:B------:R-:W-:Y:S01]  /*140a0*/  FMUL.FTZ R28, R2.reuse, R164 ;  /* 0x000000a4021c7220 */ /* 0x040fe20000410000 */
[----:B------:R-:W-:Y:S01]  /*140b0*/  FMUL.FTZ R29, R2, R165 ;  /* 0x000000a5021d7220 */ /* 0x000fe20000410000 */
[----:B------:R-:W3:Y:S02]  /*140c0*/  MUFU.EX2 R194, R191 ;  /* 0x000000bf00c27308 */ /* 0x000ee40000000800 */
[C---:B------:R-:W-:Y:S01]  /*140d0*/  FMUL.FTZ R30, R0.reuse, R166 ;  /* 0x000000a6001e7220 */ /* 0x040fe20000410000 */
[----:B------:R-:W-:Y:S01]  /*140e0*/  FMUL.FTZ R31, R0, R167 ;  /* 0x000000a7001f7220 */ /* 0x000fe20000410000 */
[----:B------:R-:W-:Y:S01]  /*140f0*/  FFMA.FTZ R2, R2, R249, R233 ;  /* 0x000000f902027223 */ /* 0x000fe200000100e9 */
[----:B------:R-:W4:Y:S01]  /*14100*/  LDSM.16.MT88.4 R164, [R213+0xa800] ;  /* 0x00a80000d5a4783b */ /* 0x000f220000004200 */
[----:B------:R-:W-:Y:S01]  /*14110*/  LOP3.LUT R179, R138, R179, RZ, 0xc0, !PT ;  /* 0x000000b38ab37212 */ /* 0x000fe200078ec0ff */
[----:B------:R-:W-:Y:S03]  /*14120*/  FFMA.FTZ R0, R0, R250, R232 ;  /* 0x000000fa00007223 */ /* 0x000fe600000100e8 */
[----:B------:R5:W-:Y:S01]  /*14130*/  MUFU.EX2 R192, R190 ;  /* 0x000000be00c07308 */ /* 0x000be20000000800 */
[--C-:B------:R-:W-:Y:S01]  /*14140*/  HSET2.LE.AND R139, R150, R223.reuse, PT ;  /* 0x000000df968b7233 */ /* 0x100fe20003803000 */
[C---:B------:R-:W-:Y:S04]  /*14150*/  HMMA.16816.F32 R28, R180.reuse, R140, R28 ;  /* 0x0000008cb41c723c */ /* 0x040fe8000000181c */
[--C-:B------:R-:W-:Y:S01]  /*14160*/  HSET2.LE.AND R138, R149, R223.reuse, PT ;  /* 0x000000df958a7233 */ /* 0x100fe20003803000 */
[----:B------:R-:W-:Y:S01]  /*14170*/  FADD.FTZ R0, R231, R0 ;  /* 0x00000000e7007221 */ /* 0x000fe20000010000 */
[-C--:B------:R-:W-:Y:S02]  /*14180*/  HMMA.16816.F32 R124, R180, R142.reuse, R124 ;  /* 0x0000008eb47c723c */ /* 0x080fe4000000187c */
[----:B------:R1:W3:Y:S01]  /*14190*/  MUFU.EX2 R193, R145 ;  /* 0x0000009100c17308 */ /* 0x0002e20000000800 */
[----:B------:R-:W4:Y:S02]  /*141a0*/  LDSM.16.MT88.4 R180, [R211+0xb800] ;  /* 0x00b80000d3b4783b */ /* 0x000f240000004200 */
[----:B--2---:R-:W-:Y:S01]  /*141b0*/  F2FP.F16.F32.PACK_AB R176, R202, R203 ;  /* 0x000000cbcab0723e */ /* 0x004fe200000000ff */
[----:B------:R-:W-:Y:S05]  /*141c0*/  HMMA.16816.F32 R128, R172, R142, R128 ;  /* 0x0000008eac80723c */ /* 0x000fea0000001880 */
[----:B-----5:R-:W2:Y:S01]  /*141d0*/  LDSM.16.MT88.4 R188, [R214+0xb800] ;  /* 0x00b80000d6bc783b */ /* 0x020ea20000004200 */
[----:B------:R-:W-:Y:S01]  /*141e0*/  F2FP.F16.F32.PACK_AB R177, R200, R201 ;  /* 0x000000c9c8b1723e */ /* 0x000fe200000000ff */
[----:B------:R-:W-:Y:S01]  /*141f0*/  FADD.FTZ R3, R244, R3 ;  /* 0x00000003f4037221 */ /* 0x000fe20000010000 */
[----:B------:R-:W-:Y:S03]  /*14200*/  F2FP.F16.F32.PACK_AB R184, R198, R199 ;  /* 0x000000c7c6b8723e */ /* 0x000fe600000000ff */
[----:B------:R-:W-:Y:S01]  /*14210*/  FADD.FTZ R0, R228, R0 ;  /* 0x00000000e4007221 */ /* 0x000fe20000010000 */
[----:B------:R-:W-:Y:S01]  /*14220*/  LOP3.LUT R176, R139, R176, RZ, 0xc0, !PT ;  /* 0x000000b08bb07212 */ /* 0x000fe200078ec0ff */
[----:B------:R-:W5:Y:S01]  /*14230*/  LDSM.16.MT88.4 R172, [R213+0xb800] ;  /* 0x00b80000d5ac783b */ /* 0x000f620000004200 */
[----:B------:R-:W-:Y:S01]  /*14240*/  LOP3.LUT R177, R137, R177, RZ, 0xc0, !PT ;  /* 0x000000b189b17212 */ /* 0x000fe200078ec0ff */
[----:B------:R-:W-:Y:S01]  /*14250*/  FADD.FTZ R3, R243, R3 ;  /* 0x00000003f3037221 */ /* 0x000fe20000010000 */
[----:B------:R-:W-:Y:S02]  /*14260*/  LOP3.LUT R184, R138, R184, RZ, 0xc0, !PT ;  /* 0x000000b88ab87212 */ /* 0x000fe400078ec0ff */
[--C-:B------:R-:W-:Y:S02]  /*14270*/  HSET2.LE.AND R139, R148, R223.reuse, PT ;  /* 0x000000df948b7233 */ /* 0x100fe40003803000 */
[--C-:B------:R-:W-:Y:S01]  /*14280*/  HSET2.LE.AND R137, R151, R223.reuse, PT ;  /* 0x000000df97897233 */ /* 0x100fe20003803000 */
[-C--:B-1----:R-:W-:Y:S05]  /*14290*/  HMMA.16816.F32 R144, R176, R152.reuse, R4 ;  /* 0x00000098b090723c */ /* 0x082fea0000001804 */
[----:B------:R-:W-:Y:S02]  /*142a0*/  HSET2.LE.AND R138, R186, R223, PT ;  /* 0x000000dfba8a7233 */ /* 0x000fe40003803000 */
[----:B------:R-:W-:Y:S01]  /*142b0*/  F2FP.F16.F32.PACK_AB R185, R195, R197 ;  /* 0x000000c5c3b9723e */ /* 0x000fe200000000ff */
[----:B------:R-:W-:Y:S03]  /*142c0*/  FADD.FTZ R5, R238, R2 ;  /* 0x00000002ee057221 */ /* 0x000fe60000010000 */
[----:B---3--:R-:W-:Y:S01]  /*142d0*/  F2FP.F16.F32.PACK_AB R186, R194, R196 ;  /* 0x000000c4c2ba723e */ /* 0x008fe200000000ff */
        /* <DEDUP_REMOVED lines=37> */
[-C--:B----4-:R-:W-:Y:S05]  /*14530*/  HMMA.16816.F32 R68, R176, R164.reuse, R68 ;  /* 0x000000a4b044723c */ /* 0x090fea0000001844 */
        /* <DEDUP_REMOVED lines=18> */
[-C--:B-----5:R-:W-:Y:S06]  /*14660*/  HMMA.16816.F32 R168, R176, R172.reuse, R24 ;  /* 0x000000acb0a8723c */ /* 0x0a0fec0000001818 */
[C---:B------:R-:W-:Y:S06]  /*14670*/  HMMA.16816.F32 R164, R184.reuse, R172, R28 ;  /* 0x000000acb8a4723c */ /* 0x040fec000000181c */
[-C--:B------:R-:W-:Y:S06]  /*14680*/  HMMA.16816.F32 R124, R184, R174.reuse, R124 ;  /* 0x000000aeb87c723c */ /* 0x080fec000000187c */
[----:B------:R-:W-:Y:S01]  /*14690*/  HMMA.16816.F32 R128, R176, R174, R128 ;  /* 0x000000aeb080723c */ /* 0x000fe20000001880 */
[----:B------:R-:W-:Y:S11]  /*146a0*/  @!UPT UIADD3 URZ, URZ, URZ, URZ ;  /* 0x0000003f3f3ff290 */ /* 0x000ff6000fffe03f */
[----:B------:R-:W-:Y:S01]  /*146b0*/  @!UPT UIADD3 URZ, URZ, URZ, URZ ;  /* 0x0000003f3f3ff290 */ /* 0x000fe2000fffe03f */
[----:B------:R-:W-:Y:S11]  /*146c0*/  @P0 BRA `(.L_x_1121) ;  /* 0xffffffd400980947 */ /* 0x000ff6000383ffff */
.L_x_1120:
[----:B------:R-:W1:Y:S01]  /*146d0*/  SHFL.BFLY PT, R2, R248, 0x2, 0x1f ;  /* 0x0c401f00f8027f89 */ /* 0x000e6200000e0000 */
[----:B------:R-:W-:Y:S01]  /*146e0*/  MOV R8, 0x3f800000 ;  /* 0x3f80000000087802 */ /* 0x000fe20000000f00 */
[----:B------:R-:W-:Y:S01]  /*146f0*/  ULDC UR4, c[0x0][0x38c] ;  /* 0x0000e30000047ab9 */ /* 0x000fe20000000800 */
[----:B------:R-:W-:Y:S01]  /*14700*/  UMOV UR5, 0x400 ;  /* 0x0000040000057882 */ /* 0x000fe20000000000 */
[----:B------:R-:W2:Y:S01]  /*14710*/  SHFL.BFLY PT, R0, R247, 0x2, 0x1f ;  /* 0x0c401f00f7007f89 */ /* 0x000ea200000e0000 */
[----:B------:R-:W-:-:S03]  /*14720*/  UISETP.NE.AND UP0, UPT, UR27, -0x1, UPT ;  /* 0xffffffff1b00788c */ /* 0x000fc6000bf05270 */
[----:B------:R-:W3:Y:S04]  /*14730*/  SHFL.BFLY PT, R4, R249, 0x2, 0x1f ;  /* 0x0c401f00f9047f89 */ /* 0x000ee800000e0000 */
[----:B------:R-:W-:Y:S01]  /*14740*/  SHFL.BFLY PT, R3, R250, 0x2, 0x1f ;  /* 0x0c401f00fa037f89 */ /* 0x000fe200000e0000 */
[----:B------:R-:W4:Y:S01]  /*14750*/  S2R R173, SR_TID.X ;  /* 0x0000000000ad7919 */ /* 0x000f220000002100 */
[----:B-1----:R-:W-:Y:S01]  /*14760*/  FADD.FTZ R2, R2, R248 ;  /* 0x000000f802027221 */ /* 0x002fe20000010000 */
[----:B--2---:R-:W-:-:S04]  /*14770*/  FADD.FTZ R0, R0, R247 ;  /* 0x000000f700007221 */ /* 0x004fc80000010000 */
[----:B------:R-:W1:Y:S01]  /*14780*/  SHFL.BFLY PT, R6, R2, 0x1, 0x1f ;  /* 0x0c201f0002067f89 */ /* 0x000e6200000e0000 */
[----:B---3--:R-:W-:-:S03]  /*14790*/  FADD.FTZ R4, R4, R249 ;  /* 0x000000f904047221 */ /* 0x008fc60000010000 */
[----:B------:R-:W2:Y:S01]  /*147a0*/  SHFL.BFLY PT, R5, R0, 0x1, 0x1f ;  /* 0x0c201f0000057f89 */ /* 0x000ea200000e0000 */
[----:B----4-:R-:W-:-:S04]  /*147b0*/  SHF.R.S32.HI R174, RZ, 0x1f, R173 ;  /* 0x0000001fffae7819 */ /* 0x010fc800000114ad */
[----:B------:R-:W-:Y:S01]  /*147c0*/  LEA.HI R27, R174, R173, RZ, 0x2 ;  /* 0x000000adae1b7211 */ /* 0x000fe200078f10ff */
[----:B-1----:R-:W-:Y:S01]  /*147d0*/  FADD.FTZ R132, R2, R6 ;  /* 0x0000000602847221 */ /* 0x002fe20000010000 */
[----:B------:R-:W-:Y:S01]  /*147e0*/  FADD.FTZ R2, R3, R250 ;  /* 0x000000fa03027221 */ /* 0x000fe20000010000 */
[----:B------:R-:W-:Y:S01]  /*147f0*/  MOV R3, 0x3f800000 ;  /* 0x3f80000000037802 */ /* 0x000fe20000000f00 */
[----:B--2---:R-:W-:Y:S01]  /*14800*/  FADD.FTZ R137, R0, R5 ;  /* 0x0000000500897221 */ /* 0x004fe20000010000 */
[--C-:B------:R-:W-:Y:S01]  /*14810*/  SHF.R.S32.HI R7, RZ, 0x2, R27.reuse ;  /* 0x00000002ff077819 */ /* 0x100fe2000001141b */
[----:B------:R-:W1:Y:S01]  /*14820*/  SHFL.BFLY PT, R5, R4, 0x1, 0x1f ;  /* 0x0c201f0004057f89 */ /* 0x000e6200000e0000 */
[----:B------:R-:W-:Y:S02]  /*14830*/  SHF.R.S32.HI R28, RZ, 0x1f, R27 ;  /* 0x0000001fff1c7819 */ /* 0x000fe4000001141b */
[----:B------:R-:W-:Y:S01]  /*14840*/  FSETP.NE.FTZ.AND P4, PT, R132, RZ, PT ;  /* 0x000000ff8400720b */ /* 0x000fe20003f95000 */
[----:B------:R-:W2:Y:S01]  /*14850*/  SHFL.BFLY PT, R6, R2, 0x1, 0x1f ;  /* 0x0c201f0002067f89 */ /* 0x000ea200000e0000 */
[----:B------:R-:W-:-:S02]  /*14860*/  LEA.HI R28, R28, R7, RZ, 0x3 ;  /* 0x000000071c1c7211 */ /* 0x000fc400078f18ff */
[----:B------:R-:W-:Y:S02]  /*14870*/  FSETP.NE.FTZ.AND P6, PT, R137, RZ, PT ;  /* 0x000000ff8900720b */ /* 0x000fe40003fd5000 */
[----:B------:R-:W-:Y:S02]  /*14880*/  LOP3.LUT R28, R28, 0xfffffff8, RZ, 0xc0, !PT ;  /* 0xfffffff81c1c7812 */ /* 0x000fe400078ec0ff */
[----:B------:R-:W-:Y:S02]  /*14890*/  MOV R0, 0x3f800000 ;  /* 0x3f80000000007802 */ /* 0x000fe40000000f00 */
[----:B------:R-:W-:Y:S02]  /*148a0*/  IADD3 R28, R7, -R28, RZ ;  /* 0x8000001c071c7210 */ /* 0x000fe40007ffe0ff */
[----:B------:R-:W-:Y:S02]  /*148b0*/  MOV R7, 0x3f800000 ;  /* 0x3f80000000077802 */ /* 0x000fe40000000f00 */
[----:B------:R-:W3:Y:S01]  /*148c0*/  @P4 MUFU.RCP R0, R132 ;  /* 0x0000008400004308 */ /* 0x000ee20000001000 */
[----:B------:R-:W-:Y:S01]  /*148d0*/  P2R R172, PR, RZ, 0x10 ;  /* 0x00000010ffac7803 */ /* 0x000fe20000000000 */
[----:B-1----:R-:W-:-:S06]  /*148e0*/  FADD.FTZ R138, R4, R5 ;  /* 0x00000005048a7221 */ /* 0x002fcc0000010000 */
[----:B------:R-:W1:Y:S01]  /*148f0*/  @P6 MUFU.RCP R3, R137 ;  /* 0x0000008900036308 */ /* 0x000e620000001000 */
[----:B--2---:R-:W-:Y:S01]  /*14900*/  FADD.FTZ R139, R2, R6 ;  /* 0x00000006028b7221 */ /* 0x004fe20000010000 */
[----:B------:R-:W-:-:S04]  /*14910*/  FSETP.NE.FTZ.AND P0, PT, R138, RZ, PT ;  /* 0x000000ff8a00720b */ /* 0x000fc80003f15000 */
[----:B------:R-:W-:Y:S01]  /*14920*/  FSETP.NE.FTZ.AND P5, PT, R139, RZ, PT ;  /* 0x000000ff8b00720b */ /* 0x000fe20003fb5000 */
[----:B---3--:R-:W-:-:S03]  /*14930*/  FMUL.FTZ R0, R0, UR4 ;  /* 0x0000000400007c20 */ /* 0x008fc60008410000 */
[----:B------:R-:W-:Y:S01]  /*14940*/  R2P PR, R28, 0x6 ;  /* 0x000000061c007804 */ /* 0x000fe20000000000 */
[C---:B------:R-:W-:Y:S01]  /*14950*/  FMUL.FTZ R144, R0.reuse, R144 ;  /* 0x0000009000907220 */ /* 0x040fe20000410000 */
[C---:B------:R-:W-:Y:S01]  /*14960*/  FMUL.FTZ R5, R0.reuse, R145 ;  /* 0x0000009100057220 */ /* 0x040fe20000410000 */
[C---:B------:R-:W-:Y:S01]  /*14970*/  FMUL.FTZ R152, R0.reuse, R152 ;  /* 0x0000009800987220 */ /* 0x040fe20000410000 */
[C---:B------:R-:W-:Y:S01]  /*14980*/  FMUL.FTZ R36, R0.reuse, R36 ;  /* 0x0000002400247220 */ /* 0x040fe20000410000 */
[----:B------:R-:W2:Y:S01]  /*14990*/  @P0 MUFU.RCP R8, R138 ;  /* 0x0000008a00080308 */ /* 0x000ea20000001000 */
[----:B-1----:R-:W-:Y:S01]  /*149a0*/  FMUL.FTZ R2, R3, UR4 ;  /* 0x0000000403027c20 */ /* 0x002fe20008410000 */
[C---:B------:R-:W-:Y:S01]  /*149b0*/  FMUL.FTZ R3, R0.reuse, R153 ;  /* 0x0000009900037220 */ /* 0x040fe20000410000 */
        /* <DEDUP_REMOVED lines=14> */
[----:B--2---:R-:W-:Y:S01]  /*14aa0*/  FMUL.FTZ R8, R8, UR4 ;  /* 0x0000000408087c20 */ /* 0x004fe20008410000 */
        /* <DEDUP_REMOVED lines=52> */
[----:B------:R-:W-:Y:S01]  /*14df0*/  LEA.HI R53, R174, R173, RZ, 0x5 ;  /* 0x000000adae357211 */ /* 0x000fe200078f28ff */
[----:B-1----:R-:W-:Y:S01]  /*14e00*/  ULEA UR4, UR4, UR5, 0x18 ;  /* 0x0000000504047291 */ /* 0x002fe2000f8ec03f */
[----:B------:R-:W-:Y:S01]  /*14e10*/  F2FP.F16.F32.PACK_AB R24, R24, R0 ;  /* 0x000000001818723e */ /* 0x000fe200000000ff */
[C---:B------:R-:W-:Y:S01]  /*14e20*/  FMUL.FTZ R142, R7.reuse, R142 ;  /* 0x0000008e078e7220 */ /* 0x040fe20000410000 */
[----:B------:R-:W-:Y:S01]  /*14e30*/  F2FP.F16.F32.PACK_AB R18, R18, R2 ;  /* 0x000000021212723e */ /* 0x000fe200000000ff */
[----:B------:R-:W-:Y:S01]  /*14e40*/  FMUL.FTZ R9, R7, R143 ;  /* 0x0000008f07097220 */ /* 0x000fe20000410000 */
[----:B------:R-:W-:Y:S01]  /*14e50*/  LOP3.LUT R0, R27, 0x3ffffffc, RZ, 0xc0, !PT ;  /* 0x3ffffffc1b007812 */ /* 0x000fe200078ec0ff */
[----:B------:R-:W-:Y:S01]  /*14e60*/  FMUL.FTZ R140, R8, R140 ;  /* 0x0000008c088c7220 */ /* 0x000fe20000410000 */
[----:B------:R-:W-:Y:S01]  /*14e70*/  SHF.L.U32 R2, R28, 0x6, RZ ;  /* 0x000000061c027819 */ /* 0x000fe200000006ff */
[C---:B------:R-:W-:Y:S01]  /*14e80*/  FMUL.FTZ R10, R8.reuse, R141 ;  /* 0x0000008d080a7220 */ /* 0x040fe20000410000 */
[----:B------:R-:W-:Y:S01]  /*14e90*/  F2FP.F16.F32.PACK_AB R23, R23, R52 ;  /* 0x000000341717723e */ /* 0x000fe200000000ff */
[C---:B------:R-:W-:Y:S01]  /*14ea0*/  FMUL.FTZ R148, R8.reuse, R148 ;  /* 0x0000009408947220 */ /* 0x040fe20000410000 */
[----:B------:R-:W-:Y:S01]  /*14eb0*/  SHF.R.S32.HI R52, RZ, 0x5, R53 ;  /* 0x00000005ff347819 */ /* 0x000fe20000011435 */
[----:B------:R-:W-:Y:S01]  /*14ec0*/  FMUL.FTZ R11, R8, R149 ;  /* 0x00000095080b7220 */ /* 0x000fe20000410000 */
[----:B------:R-:W-:Y:S01]  /*14ed0*/  IADD3 R0, -R0, R173, RZ ;  /* 0x000000ad00007210 */ /* 0x000fe20007ffe1ff */
[C---:B------:R-:W-:Y:S01]  /*14ee0*/  FMUL.FTZ R150, R7.reuse, R150 ;  /* 0x0000009607967220 */ /* 0x040fe20000410000 */
[----:B------:R-:W-:Y:S01]  /*14ef0*/  LOP3.LUT R2, R2, 0x1c0, RZ, 0xc0, !PT ;  /* 0x000001c002027812 */ /* 0x000fe200078ec0ff */
[----:B------:R-:W-:Y:S01]  /*14f00*/  FMUL.FTZ R14, R7, R151 ;  /* 0x00000097070e7220 */ /* 0x000fe20000410000 */
[----:B------:R-:W-:Y:S01]  /*14f10*/  LOP3.LUT R28, R28, 0x1, RZ, 0xc0, !PT ;  /* 0x000000011c1c7812 */ /* 0x000fe200078ec0ff */
[----:B------:R-:W-:Y:S01]  /*14f20*/  FMUL.FTZ R40, R8, R40 ;  /* 0x0000002808287220 */ /* 0x000fe20000410000 */
[----:B------:R-:W-:Y:S01]  /*14f30*/  LEA R27, R52, R0, 0x9 ;  /* 0x00000000341b7211 */ /* 0x000fe200078e48ff */
[----:B------:R-:W-:Y:S01]  /*14f40*/  FMUL.FTZ R17, R8, R41 ;  /* 0x0000002908117220 */ /* 0x000fe20000410000 */
[----:B------:R-:W-:Y:S01]  /*14f50*/  LEA.HI R0, R2, R2, RZ, 0x1d ;  /* 0x0000000202007211 */ /* 0x000fe200078fe8ff */
[----:B------:R-:W-:Y:S01]  /*14f60*/  FMUL.FTZ R44, R8, R44 ;  /* 0x0000002c082c7220 */ /* 0x000fe20000410000 */
[----:B------:R-:W-:Y:S01]  /*14f70*/  ISETP.NE.U32.AND P3, PT, R28, 0x1, PT ;  /* 0x000000011c00780c */ /* 0x000fe20003f65070 */
[C---:B------:R-:W-:Y:S01]  /*14f80*/  FMUL.FTZ R25, R8.reuse, R45 ;  /* 0x0000002d08197220 */ /* 0x040fe20000410000 */
[----:B------:R-:W-:Y:S01]  /*14f90*/  LEA R0, R27, R0, 0x1 ;  /* 0x000000001b007211 */ /* 0x000fe200078e08ff */
[C---:B------:R-:W-:Y:S01]  /*14fa0*/  FMUL.FTZ R56, R8.reuse, R56 ;  /* 0x0000003808387220 */ /* 0x040fe20000410000 */
[----:B------:R-:W-:Y:S01]  /*14fb0*/  F2FP.F16.F32.PACK_AB R5, R5, R144 ;  /* 0x000000900505723e */ /* 0x000fe200000000ff */
[----:B------:R-:W-:Y:S01]  /*14fc0*/  FMUL.FTZ R21, R8, R57 ;  /* 0x0000003908157220 */ /* 0x000fe20000410000 */
[----:B------:R-:W-:Y:S01]  /*14fd0*/  LEA R0, R0, UR4, 0x1 ;  /* 0x0000000400007c11 */ /* 0x000fe2000f8e08ff */
[C---:B------:R-:W-:Y:S01]  /*14fe0*/  FMUL.FTZ R58, R7.reuse, R58 ;  /* 0x0000003a073a7220 */ /* 0x040fe20000410000 */
[----:B------:R-:W-:Y:S01]  /*14ff0*/  F2FP.F16.F32.PACK_AB R4, R4, R146 ;  /* 0x000000920404723e */ /* 0x000fe200000000ff */
[----:B------:R-:W-:Y:S01]  /*15000*/  FMUL.FTZ R26, R7, R59 ;  /* 0x0000003b071a7220 */ /* 0x000fe20000410000 */
[----:B------:R-:W-:Y:S01]  /*15010*/  IADD3 R2, R0, -0x10, RZ ;  /* 0xfffffff000027810 */ /* 0x000fe20007ffe0ff */
[----:B------:R-:W-:Y:S01]  /*15020*/  STS [R0], R5 ;  /* 0x0000000500007388 */ /* 0x000fe20000000800 */
[----:B------:R-:W-:Y:S01]  /*15030*/  F2FP.F16.F32.PACK_AB R3, R3, R152 ;  /* 0x000000980303723e */ /* 0x000fe200000000ff */
[----:B------:R-:W-:Y:S01]  /*15040*/  FMUL.FTZ R60, R8, R60 ;  /* 0x0000003c083c7220 */ /* 0x000fe20000410000 */
[----:B------:R-:W-:Y:S01]  /*15050*/  F2FP.F16.F32.PACK_AB R6, R6, R154 ;  /* 0x0000009a0606723e */ /* 0x000fe200000000ff */
[----:B------:R-:W-:Y:S01]  /*15060*/  STS [R0+0x400], R4 ;  /* 0x0004000400007388 */ /* 0x000fe20000000800 */
[----:B------:R-:W-:Y:S01]  /*15070*/  @P3 IADD3 R2, R0, 0x10, RZ ;  /* 0x0000001000023810 */ /* 0x000fe20007ffe0ff */
[----:B------:R-:W-:Y:S01]  /*15080*/  FMUL.FTZ R50, R8, R61 ;  /* 0x0000003d08327220 */ /* 0x000fe20000410000 */
[----:B------:R-:W-:Y:S01]  /*15090*/  F2FP.F16.F32.PACK_AB R9, R9, R142 ;  /* 0x0000008e0909723e */ /* 0x000fe200000000ff */
[C---:B------:R-:W-:Y:S01]  /*150a0*/  FMUL.FTZ R62, R7.reuse, R62 ;  /* 0x0000003e073e7220 */ /* 0x040fe20000410000 */
[----:B------:R-:W-:Y:S01]  /*150b0*/  F2FP.F16.F32.PACK_AB R22, R22, R54 ;  /* 0x000000361616723e */ /* 0x000fe200000000ff */
[----:B------:R1:W-:Y:S01]  /*150c0*/  STS [R2], R3 ;  /* 0x0000000302007388 */ /* 0x0003e20000000800 */
[----:B------:R-:W-:Y:S01]  /*150d0*/  MOV R54, 0xffffffe0 ;  /* 0xffffffe000367802 */ /* 0x000fe20000000f00 */
[----:B------:R-:W-:Y:S01]  /*150e0*/  FMUL.FTZ R49, R7, R63 ;  /* 0x0000003f07317220 */ /* 0x000fe20000410000 */
[----:B------:R-:W-:Y:S01]  /*150f0*/  F2FP.F16.F32.PACK_AB R10, R10, R140 ;  /* 0x0000008c0a0a723e */ /* 0x000fe200000000ff */
[----:B------:R-:W-:Y:S01]  /*15100*/  STS [R2+0x400], R6 ;  /* 0x0004000602007388 */ /* 0x000fe20000000800 */
[----:B------:R-:W-:Y:S01]  /*15110*/  F2FP.F16.F32.PACK_AB R11, R11, R148 ;  /* 0x000000940b0b723e */ /* 0x000fe200000000ff */
[----:B------:R-:W-:Y:S01]  /*15120*/  FMUL.FTZ R72, R8, R72 ;  /* 0x0000004808487220 */ /* 0x000fe20000410000 */
[----:B------:R-:W-:Y:S01]  /*15130*/  F2FP.F16.F32.PACK_AB R14, R14, R150 ;  /* 0x000000960e0e723e */ /* 0x000fe200000000ff */
[----:B------:R2:W-:Y:S01]  /*15140*/  STS [R0+0x2400], R9 ;  /* 0x0024000900007388 */ /* 0x0005e20000000800 */
[----:B------:R-:W-:Y:S01]  /*15150*/  F2FP.F16.F32.PACK_AB R13, R13, R36 ;  /* 0x000000240d0d723e */ /* 0x000fe200000000ff */
[----:B------:R-:W-:Y:S01]  /*15160*/  FMUL.FTZ R46, R8, R73 ;  /* 0x00000049082e7220 */ /* 0x000fe20000410000 */
[----:B------:R-:W-:Y:S01]  /*15170*/  F2FP.F16.F32.PACK_AB R12, R12, R15 ;  /* 0x0000000f0c0c723e */ /* 0x000fe200000000ff */
[----:B------:R3:W-:Y:S01]  /*15180*/  STS [R0+0x2000], R10 ;  /* 0x0020000a00007388 */ /* 0x0007e20000000800 */
        /* <DEDUP_REMOVED lines=11> */
[----:B------:R-:W-:Y:S01]  /*15240*/  FMUL.FTZ R42, R8, R77 ;  /* 0x0000004d082a7220 */ /* 0x000fe20000410000 */
[----:B-1----:R-:W-:Y:S01]  /*15250*/  SEL R3, R54, 0x20, P1 ;  /* 0x0000002036037807 */ /* 0x002fe20000800000 */
[C---:B------:R-:W-:Y:S01]  /*15260*/  FMUL.FTZ R78, R7.reuse, R78 ;  /* 0x0000004e074e7220 */ /* 0x040fe20000410000 */
[----:B------:R-:W-:Y:S01]  /*15270*/  FMUL.FTZ R41, R7, R79 ;  /* 0x0000004f07297220 */ /* 0x000fe20000410000 */
[----:B------:R-:W-:Y:S01]  /*15280*/  F2FP.F16.F32.PACK_AB R21, R21, R56 ;  /* 0x000000381515723e */ /* 0x000fe200000000ff */
[----:B------:R-:W-:Y:S01]  /*15290*/  FMUL.FTZ R88, R8, R88 ;  /* 0x0000005808587220 */ /* 0x000fe20000410000 */
[----:B------:R-:W-:Y:S01]  /*152a0*/  IADD3 R4, R0, R3, RZ ;  /* 0x0000000300047210 */ /* 0x000fe20007ffe0ff */
[----:B------:R-:W-:Y:S01]  /*152b0*/  FMUL.FTZ R38, R8, R89 ;  /* 0x0000005908267220 */ /* 0x000fe20000410000 */
[----:B------:R-:W-:Y:S01]  /*152c0*/  IADD3 R3, R3, R2, RZ ;  /* 0x0000000203037210 */ /* 0x000fe20007ffe0ff */
[C---:B------:R-:W-:Y:S01]  /*152d0*/  FMUL.FTZ R90, R7.reuse, R90 ;  /* 0x0000005a075a7220 */ /* 0x040fe20000410000 */
[----:B--2---:R-:W-:Y:S01]  /*152e0*/  MOV R9, 0x40 ;  /* 0x0000004000097802 */ /* 0x004fe20000000f00 */
[----:B------:R-:W-:Y:S01]  /*152f0*/  STS [R4], R13 ;  /* 0x0000000d04007388 */ /* 0x000fe20000000800 */
[----:B------:R-:W-:Y:S01]  /*15300*/  F2FP.F16.F32.PACK_AB R26, R26, R58 ;  /* 0x0000003a1a1a723e */ /* 0x000fe200000000ff */
[----:B------:R-:W-:Y:S01]  /*15310*/  FMUL.FTZ R37, R7, R91 ;  /* 0x0000005b07257220 */ /* 0x000fe20000410000 */
[----:B------:R-:W-:Y:S01]  /*15320*/  SEL R9, R9, 0xffffffc0, !P2 ;  /* 0xffffffc009097807 */ /* 0x000fe20005000000 */
[----:B------:R-:W-:Y:S01]  /*15330*/  STS [R4+0x400], R12 ;  /* 0x0004000c04007388 */ /* 0x000fe20000000800 */
[----:B------:R-:W-:Y:S01]  /*15340*/  F2FP.F16.F32.PACK_AB R50, R50, R60 ;  /* 0x0000003c3232723e */ /* 0x000fe200000000ff */
[----:B------:R-:W-:Y:S01]  /*15350*/  FMUL.FTZ R92, R8, R92 ;  /* 0x0000005c085c7220 */ /* 0x000fe20000410000 */
[----:B------:R-:W-:Y:S01]  /*15360*/  IADD3 R6, R0, R9, RZ ;  /* 0x0000000900067210 */ /* 0x000fe20007ffe0ff */
[----:B------:R-:W-:Y:S01]  /*15370*/  STS [R3], R16 ;  /* 0x0000001003007388 */ /* 0x000fe20000000800 */
[----:B------:R-:W-:Y:S01]  /*15380*/  IADD3 R5, R9, R2, RZ ;  /* 0x0000000209057210 */ /* 0x000fe20007ffe0ff */
[----:B------:R-:W-:Y:S01]  /*15390*/  FMUL.FTZ R34, R8, R93 ;  /* 0x0000005d08227220 */ /* 0x000fe20000410000 */
[----:B------:R-:W-:Y:S01]  /*153a0*/  F2FP.F16.F32.PACK_AB R49, R49, R62 ;  /* 0x0000003e3131723e */ /* 0x000fe200000000ff */
[----:B------:R-:W-:Y:S01]  /*153b0*/  STS [R3+0x400], R15 ;  /* 0x0004000f03007388 */ /* 0x000fe20000000800 */
[----:B------:R-:W-:Y:S01]  /*153c0*/  F2FP.F16.F32.PACK_AB R48, R69, R68 ;  /* 0x000000444530723e */ /* 0x000fe200000000ff */
[----:B------:R-:W-:Y:S01]  /*153d0*/  FMUL.FTZ R94, R7, R94 ;  /* 0x0000005e075e7220 */ /* 0x000fe20000410000 */
[----:B------:R-:W-:Y:S01]  /*153e0*/  F2FP.F16.F32.PACK_AB R47, R71, R70 ;  /* 0x00000046472f723e */ /* 0x000fe200000000ff */
[----:B------:R-:W-:Y:S01]  /*153f0*/  STS [R4+0x2000], R17 ;  /* 0x0020001104007388 */ /* 0x000fe20000000800 */
[----:B---3--:R-:W-:Y:S01]  /*15400*/  IADD3 R10, R4, R9, RZ ;  /* 0x00000009040a7210 */ /* 0x008fe20007ffe0ff */
[----:B------:R-:W-:Y:S01]  /*15410*/  FMUL.FTZ R33, R7, R95 ;  /* 0x0000005f07217220 */ /* 0x000fe20000410000 */
[----:B------:R-:W-:Y:S01]  /*15420*/  F2FP.F16.F32.PACK_AB R44, R81, R80 ;  /* 0x00000050512c723e */ /* 0x000fe200000000ff */
[----:B------:R-:W-:Y:S01]  /*15430*/  STS [R4+0x2400], R18 ;  /* 0x0024001204007388 */ /* 0x000fe20000000800 */
[----:B------:R-:W-:Y:S01]  /*15440*/  F2FP.F16.F32.PACK_AB R43, R83, R82 ;  /* 0x00000052532b723e */ /* 0x000fe200000000ff */
[C---:B------:R-:W-:Y:S01]  /*15450*/  FMUL.FTZ R104, R8.reuse, R104 ;  /* 0x0000006808687220 */ /* 0x040fe20000410000 */
[----:B------:R-:W-:Y:S01]  /*15460*/  IADD3 R9, R3, R9, RZ ;  /* 0x0000000903097210 */ /* 0x000fe20007ffe0ff */
[----:B------:R-:W-:Y:S01]  /*15470*/  STS [R3+0x2000], R25 ;  /* 0x0020001903007388 */ /* 0x000fe20000000800 */
[----:B------:R-:W-:Y:S01]  /*15480*/  PLOP3.LUT P1, PT, PT, PT, UP0, 0x80, 0x0 ;  /* 0x000000000000781c */ /* 0x000fe20003f2f008 */
        /* <DEDUP_REMOVED lines=12> */
[----:B------:R-:W-:Y:S01]  /*15550*/  @UP0 ULDC.64 UR4, c[0x0][0x298] ;  /* 0x0000a60000040ab9 */ /* 0x000fe20000000a00 */
[----:B------:R-:W-:Y:S01]  /*15560*/  F2FP.F16.F32.PACK_AB R36, R97, R96 ;  /* 0x000000606124723e */ /* 0x000fe200000000ff */
[----:B------:R1:W-:Y:S01]  /*15570*/  STS [R5], R20 ;  /* 0x0000001405007388 */ /* 0x0003e20000000800 */
[----:B------:R-:W-:Y:S01]  /*15580*/  F2FP.F16.F32.PACK_AB R35, R35, R98 ;  /* 0x000000622323723e */ /* 0x000fe200000000ff */
[----:B------:R-:W-:Y:S01]  /*15590*/  @UP0 UIMAD.WIDE.U32 UR8, UR27, UR4, URZ ;  /* 0x000000041b0802a5 */ /* 0x000fe2000f8e003f */
        /* <DEDUP_REMOVED lines=21> */
[----:B------:R-:W-:Y:S01]  /*156f0*/  STS [R10], R48 ;  /* 0x000000300a007388 */ /* 0x000fe20000000800 */
[C---:B------:R-:W-:Y:S01]  /*15700*/  FMUL.FTZ R114, R7.reuse, R114 ;  /* 0x0000007207727220 */ /* 0x040fe20000410000 */
[C---:B------:R-:W-:Y:S01]  /*15710*/  FMUL.FTZ R115, R7.reuse, R115 ;  /* 0x0000007307737220 */ /* 0x040fe20000410000 */
[C---:B------:R-:W-:Y:S01]  /*15720*/  FMUL.FTZ R116, R8.reuse, R116 ;  /* 0x0000007408747220 */ /* 0x040fe20000410000 */
[----:B------:R-:W-:Y:S01]  /*15730*/  STS [R10+0x400], R47 ;  /* 0x0004002f0a007388 */ /* 0x000fe20000000800 */
[----:B------:R-:W-:Y:S01]  /*15740*/  FMUL.FTZ R117, R8, R117 ;  /* 0x0000007508757220 */ /* 0x000fe20000410000 */
[C---:B------:R-:W-:Y:S01]  /*15750*/  FMUL.FTZ R118, R7.reuse, R118 ;  /* 0x0000007607767220 */ /* 0x040fe20000410000 */
[----:B------:R-:W-:Y:S01]  /*15760*/  FMUL.FTZ R119, R7, R119 ;  /* 0x0000007707777220 */ /* 0x000fe20000410000 */
[----:B------:R-:W-:Y:S01]  /*15770*/  STS [R9], R44 ;  /* 0x0000002c09007388 */ /* 0x000fe20000000800 */
[----:B------:R-:W-:Y:S01]  /*15780*/  @UP0 UIMAD UR6, UR27, UR5, UR9 ;  /* 0x000000051b0602a4 */ /* 0x000fe2000f8e0209 */
[----:B------:R-:W-:-:S02]  /*15790*/  F2FP.F16.F32.PACK_AB R51, R51, R156 ;  /* 0x0000009c3333723e */ /* 0x000fc400000000ff */
[----:B------:R-:W-:Y:S01]  /*157a0*/  STS [R9+0x400], R43 ;  /* 0x0004002b09007388 */ /* 0x000fe20000000800 */
[----:B-1----:R-:W-:Y:S02]  /*157b0*/  F2FP.F16.F32.PACK_AB R20, R159, R158 ;  /* 0x0000009e9f14723e */ /* 0x002fe400000000ff */
[----:B--2---:R-:W-:Y:S01]  /*157c0*/  F2FP.F16.F32.PACK_AB R19, R161, R160 ;  /* 0x000000a0a113723e */ /* 0x004fe200000000ff */
        /* <DEDUP_REMOVED lines=12> */
[----:B------:R-:W-:Y:S04]  /*15890*/  STS [R0+0x4000], R40 ;  /* 0x0040002800007388 */ /* 0x000fe80000000800 */
        /* <DEDUP_REMOVED lines=14> */
[----:B--2---:R-:W-:Y:S02]  /*15980*/  F2FP.F16.F32.PACK_AB R2, R129, R128 ;  /* 0x000000808102723e */ /* 0x004fe400000000ff */
[----:B-1----:R-:W-:Y:S01]  /*15990*/  F2FP.F16.F32.PACK_AB R4, R171, R170 ;  /* 0x000000aaab04723e */ /* 0x002fe200000000ff */
        /* <DEDUP_REMOVED lines=8> */
.L_x_1124:
[----:B------:R-:W-:Y:S01]  /*15a20*/  ULDC.U8 UR4, c[0x0][0x3d9] ;  /* 0x0000f64000047ab9 */ /* 0x000fe20000000000 */
[----:B------:R-:W-:Y:S01]  /*15a30*/  STS [R3+0x6000], R51 ;  /* 0x0060003303007388 */ /* 0x000fe20000000800 */
[----:B------:R-:W-:Y:S01]  /*15a40*/  ISETP.NE.AND P1, PT, RZ, UR4, PT ;  /* 0x00000004ff007c0c */ /* 0x000fe2000bf25270 */
[----:B------:R-:W-:Y:S01]  /*15a50*/  ULDC.U8 UR7, c[0x0][0x3d8] ;  /* 0x0000f60000077ab9 */ /* 0x000fe20000000000 */
[C---:B------:R-:W-:Y:S01]  /*15a60*/  FMUL.FTZ R166, R7.reuse, R166 ;  /* 0x000000a607a67220 */ /* 0x040fe20000410000 */
[----:B------:R-:W-:Y:S01]  /*15a70*/  STS [R3+0x6400], R20 ;  /* 0x0064001403007388 */ /* 0x000fe20000000800 */
[----:B------:R-:W-:Y:S01]  /*15a80*/  ISETP.NE.AND P3, PT, RZ, UR7, PT ;  /* 0x00000007ff007c0c */ /* 0x000fe2000bf65270 */
[----:B------:R-:W-:Y:S01]  /*15a90*/  FMUL.FTZ R126, R7, R126 ;  /* 0x0000007e077e7220 */ /* 0x000fe20000410000 */
[C---:B------:R-:W-:Y:S01]  /*15aa0*/  FMUL.FTZ R164, R8.reuse, R164 ;  /* 0x000000a408a47220 */ /* 0x040fe20000410000 */
[----:B------:R-:W-:Y:S01]  /*15ab0*/  STS [R6+0x4000], R19 ;  /* 0x0040001306007388 */ /* 0x000fe20000000800 */
[----:B------:R-:W-:Y:S01]  /*15ac0*/  ISETP.EQ.AND P3, PT, RZ, UR4, P3 ;  /* 0x00000004ff007c0c */ /* 0x000fe20009f62270 */
[C---:B------:R-:W-:Y:S01]  /*15ad0*/  FMUL.FTZ R165, R8.reuse, R165 ;  /* 0x000000a508a57220 */ /* 0x040fe20000410000 */
[----:B------:R-:W-:Y:S01]  /*15ae0*/  FMUL.FTZ R124, R8, R124 ;  /* 0x0000007c087c7220 */ /* 0x000fe20000410000 */
[----:B------:R-:W-:Y:S04]  /*15af0*/  STS [R6+0x4400], R18 ;  /* 0x0044001206007388 */ /* 0x000fe80000000800 */
[----:B------:R-:W-:Y:S04]  /*15b00*/  STS [R5+0x4000], R15 ;  /* 0x0040000f05007388 */ /* 0x000fe80000000800 */
[----:B------:R1:W-:Y:S02]  /*15b10*/  STS [R5+0x4400], R14 ;  /* 0x0044000e05007388 */ /* 0x0003e40000000800 */
[----:B------:R-:W-:-:S02]  /*15b20*/  @!P3 PLOP3.LUT P2, PT, PT, PT, PT, 0x8, 0x0 ;  /* 0x000000000000b81c */ /* 0x000fc40003f4e170 */
[----:B------:R-:W-:Y:S04]  /*15b30*/  STS [R6+0x6000], R17 ;  /* 0x0060001106007388 */ /* 0x000fe80000000800 */
[----:B------:R2:W-:Y:S04]  /*15b40*/  STS [R6+0x6400], R16 ;  /* 0x0064001006007388 */ /* 0x0005e80000000800 */
[----:B------:R-:W-:Y:S04]  /*15b50*/  STS [R5+0x6000], R13 ;  /* 0x0060000d05007388 */ /* 0x000fe80000000800 */
[----:B------:R3:W-:Y:S04]  /*15b60*/  STS [R5+0x6400], R12 ;  /* 0x0064000c05007388 */ /* 0x0007e80000000800 */
[----:B------:R4:W-:Y:S01]  /*15b70*/  STS [R10+0x4000], R11 ;  /* 0x0040000b0a007388 */ /* 0x0009e20000000800 */
[----:B------:R-:W4:Y:S01]  /*15b80*/  S2R R25, SR_CTAID.Z ;  /* 0x0000000000197919 */ /* 0x000f220000002700 */
[----:B-1----:R-:W1:Y:S01]  /*15b90*/  S2R R14, SR_CTAID.Y ;  /* 0x00000000000e7919 */ /* 0x002e620000002600 */
[----:B------:R-:W1:Y:S01]  /*15ba0*/  S2R R20, SR_TID.X ;  /* 0x0000000000147919 */ /* 0x000e620000002100 */
[C---:B--2---:R-:W-:Y:S01]  /*15bb0*/  FMUL.FTZ R6, R7.reuse, R167 ;  /* 0x000000a707067220 */ /* 0x044fe20000410000 */
[----:B------:R-:W-:Y:S01]  /*15bc0*/  FMUL.FTZ R7, R7, R127 ;  /* 0x0000007f07077220 */ /* 0x000fe20000410000 */
[----:B------:R-:W2:Y:S03]  /*15bd0*/  S2R R16, SR_CTAID.X ;  /* 0x0000000000107919 */ /* 0x000ea60000002500 */
[----:B------:R-:W-:Y:S01]  /*15be0*/  F2FP.F16.F32.PACK_AB R6, R6, R166 ;  /* 0x000000a60606723e */ /* 0x000fe200000000ff */
[----:B------:R5:W-:Y:S01]  /*15bf0*/  STS [R10+0x4400], R4 ;  /* 0x004400040a007388 */ /* 0x000be20000000800 */
[----:B---3--:R-:W3:Y:S01]  /*15c00*/  @P1 LDC.64 R12, c[0x0][0x2c0] ;  /* 0x0000b000ff0c1b82 */ /* 0x008ee20000000a00 */
[----:B------:R-:W-:Y:S01]  /*15c10*/  FMUL.FTZ R5, R8, R125 ;  /* 0x0000007d08057220 */ /* 0x000fe20000410000 */
[----:B------:R-:W-:Y:S01]  /*15c20*/  F2FP.F16.F32.PACK_AB R8, R165, R164 ;  /* 0x000000a4a508723e */ /* 0x000fe200000000ff */
[----:B------:R1:W-:Y:S01]  /*15c30*/  STS [R9+0x4400], R0 ;  /* 0x0044000009007388 */ /* 0x0003e20000000800 */
[----:B------:R-:W-:-:S02]  /*15c40*/  F2FP.F16.F32.PACK_AB R7, R7, R126 ;  /* 0x0000007e0707723e */ /* 0x000fc400000000ff */
[----:B------:R-:W-:Y:S01]  /*15c50*/  F2FP.F16.F32.PACK_AB R5, R5, R124 ;  /* 0x0000007c0505723e */ /* 0x000fe200000000ff */
[----:B------:R2:W-:Y:S01]  /*15c60*/  STS [R9+0x4000], R2 ;  /* 0x0040000209007388 */ /* 0x0005e20000000800 */
[----:B----4-:R-:W4:Y:S01]  /*15c70*/  @P1 LDC R11, c[0x0][0x2c0] ;  /* 0x0000b000ff0b1b82 */ /* 0x010f220000000800 */
[----:B-----5:R-:W-:Y:S02]  /*15c80*/  @P1 MOV R4, 0x1 ;  /* 0x0000000100041802 */ /* 0x020fe40000000f00 */
[----:B-1----:R-:W-:Y:S02]  /*15c90*/  LOP3.LUT R0, R53, 0xffffffe0, RZ, 0xc0, !PT ;  /* 0xffffffe035007812 */ /* 0x002fe400078ec0ff */
[----:B--2---:R-:W-:-:S03]  /*15ca0*/  @!P3 CS2R R2, SRZ ;  /* 0x000000000002b805 */ /* 0x004fc6000001ff00 */
[----:B------:R-:W-:Y:S02]  /*15cb0*/  IMAD.IADD R17, R173, 0x1, -R0 ;  /* 0x00000001ad117824 */ /* 0x000fe400078e0a00 */
[----:B---3--:R-:W-:Y:S01]  /*15cc0*/  @P1 IMAD R0, R13, R12, RZ ;  /* 0x0000000c0d001224 */ /* 0x008fe200078e02ff */
[----:B------:R-:W-:Y:S06]  /*15cd0*/  @!P3 BRA `(.L_x_1125) ;  /* 0x000000000020b947 */ /* 0x000fec0003800000 */
        /* <DEDUP_REMOVED lines=8> */
.L_x_1125:
[----:B------:R-:W-:Y:S05]  /*15d60*/  @P1 BRA `(.L_x_1126) ;  /* 0x0000000000181947 */ /* 0x000fea0003800000 */
[----:B------:R-:W1:Y:S01]  /*15d70*/  LDC R0, c[0x0][0x2c4] ;  /* 0x0000b100ff007b82 */ /* 0x000e620000000800 */
[----:B------:R-:W-:Y:S02]  /*15d80*/  ISETP.NE.AND P1, PT, RZ, UR7, PT ;  /* 0x00000007ff007c0c */ /* 0x000fe4000bf25270 */
[----:B----4-:R-:W-:-:S05]  /*15d90*/  MOV R11, 0x1 ;  /* 0x00000001000b7802 */ /* 0x010fca0000000f00 */
[----:B------:R-:W2:Y:S08]  /*15da0*/  LDC R4, c[0x0][0x270] ;  /* 0x00009c00ff047b82 */ /* 0x000eb00000000800 */
[----:B-1----:R-:W2:Y:S02]  /*15db0*/  @P1 LDC R0, c[0x0][0x2e4] ;  /* 0x0000b900ff001b82 */ /* 0x002ea40000000800 */
[----:B--2---:R-:W-:-:S07]  /*15dc0*/  IMAD R4, R0, R4, RZ ;  /* 0x0000000400047224 */ /* 0x004fce00078e02ff */
.L_x_1126:
[----:B------:R1:W-:Y:S01]  /*15dd0*/  STS [R10+0x6000], R8 ;  /* 0x006000080a007388 */ /* 0x0003e20000000800 */
[----:B------:R-:W-:Y:S01]  /*15de0*/  IMAD R4, R14, R4, RZ ;  /* 0x000000040e047224 */ /* 0x000fe200078e02ff */
[----:B------:R-:W2:Y:S01]  /*15df0*/  @P6 LDC R13, c[0x0][0x2e8] ;  /* 0x0000ba00ff0d6b82 */ /* 0x000ea20000000800 */
[----:B------:R-:W-:Y:S01]  /*15e00*/  SHF.R.S32.HI R18, RZ, 0x1f, R20 ;  /* 0x0000001fff127819 */ /* 0x000fe20000011414 */
[----:B------:R3:W-:Y:S01]  /*15e10*/  STS [R10+0x6400], R6 ;  /* 0x006400060a007388 */ /* 0x0007e20000000800 */
[----:B------:R-:W-:Y:S01]  /*15e20*/  @P4 MUFU.LG2 R15, R132 ;  /* 0x00000084000f4308 */ /* 0x000fe20000000c00 */
[----:B------:R-:W-:Y:S01]  /*15e30*/  SEL R4, R4, RZ, !P2 ;  /* 0x000000ff04047207 */ /* 0x000fe20005000000 */
[----:B------:R-:W-:Y:S01]  /*15e40*/  IMAD.MOV.U32 R22, RZ, RZ, 0x7f800000 ;  /* 0x7f800000ff167424 */ /* 0x000fe200078e00ff */
[----:B------:R4:W-:Y:S01]  /*15e50*/  STS [R9+0x6000], R5 ;  /* 0x0060000509007388 */ /* 0x0009e20000000800 */
[----:B------:R-:W-:Y:S01]  /*15e60*/  LEA.HI R18, R18, R20, RZ, 0x3 ;  /* 0x0000001412127211 */ /* 0x000fe200078f18ff */
[----:B------:R-:W5:Y:S01]  /*15e70*/  @P4 LDC R14, c[0x0][0x2e8] ;  /* 0x0000ba00ff0e4b82 */ /* 0x000f620000000800 */
[----:B------:R-:W-:Y:S01]  /*15e80*/  IMAD R0, R25, R0, R4 ;  /* 0x0000000019007224 */ /* 0x000fe200078e0204 */
[----:B------:R4:W-:Y:S01]  /*15e90*/  STS [R9+0x6400], R7 ;  /* 0x0064000709007388 */ /* 0x0009e20000000800 */
[----:B------:R-:W-:Y:S01]  /*15ea0*/  MOV R21, 0x7f800000 ;  /* 0x7f80000000157802 */ /* 0x000fe20000000f00 */
[----:B------:R-:W-:Y:S01]  /*15eb0*/  IMAD.MOV.U32 R19, RZ, RZ, 0x7f800000 ;  /* 0x7f800000ff137424 */ /* 0x000fe200078e00ff */
[----:B------:R-:W-:Y:S03]  /*15ec0*/  BSSY B0, `(.L_x_1127) ;  /* 0x0000059000007945 */ /* 0x000fe60003800000 */
[----:B------:R-:W-:Y:S08]  /*15ed0*/  BAR.SYNC.DEFER_BLOCKING 0x0 ;  /* 0x0000000000007b1d */ /* 0x000ff00000010000 */
[----:B------:R-:W5:Y:S01]  /*15ee0*/  @P5 LDC R12, c[0x0][0x2e8] ;  /* 0x0000ba00ff0c5b82 */ /* 0x000f620000000800 */
[----:B-1----:R-:W-:Y:S01]  /*15ef0*/  @P0 MUFU.LG2 R8, R138 ;  /* 0x0000008a00080308 */ /* 0x002fe20000000c00 */
[----:B---3--:R-:W-:Y:S01]  /*15f00*/  SHF.R.S32.HI R10, RZ, 0x3, R18 ;  /* 0x00000003ff0a7819 */ /* 0x008fe20000011412 */
[----:B----4-:R-:W-:-:S05]  /*15f10*/  IMAD R5, R16, R11, RZ ;  /* 0x0000000b10057224 */ /* 0x010fca00078e02ff */
[----:B------:R-:W1:Y:S01]  /*15f20*/  @P0 LDC R16, c[0x0][0x2e8] ;  /* 0x0000ba00ff100b82 */ /* 0x000e620000000800 */
[----:B------:R-:W-:Y:S01]  /*15f30*/  IMAD.SHL.U32 R5, R5, 0x80, RZ ;  /* 0x0000008005057824 */ /* 0x000fe200078e00ff */
[----:B------:R-:W3:Y:S01]  /*15f40*/  @P6 MUFU.LG2 R9, R137 ;  /* 0x0000008900096308 */ /* 0x000ee20000000c00 */
[----:B------:R4:W1:Y:S03]  /*15f50*/  LDS.128 R32, [R224+0x3800] ;  /* 0x00380000e0207984 */ /* 0x0008660000000c00 */
[--C-:B------:R-:W-:Y:S01]  /*15f60*/  IADD3 R6, P2, P1, R5, R2, R0.reuse ;  /* 0x0000000205067210 */ /* 0x100fe2000795e000 */
[----:B------:R4:W1:Y:S01]  /*15f70*/  LDS.128 R28, [R224+0x7800] ;  /* 0x00780000e01c7984 */ /* 0x0008620000000c00 */
[----:B------:R-:W-:Y:S02]  /*15f80*/  SHF.R.S32.HI R4, RZ, 0x1f, R5 ;  /* 0x0000001fff047819 */ /* 0x000fe40000011405 */
[----:B------:R-:W4:Y:S01]  /*15f90*/  @P5 MUFU.LG2 R7, R139 ;  /* 0x0000008b00075308 */ /* 0x000f220000000c00 */
[----:B------:R-:W-:Y:S01]  /*15fa0*/  SHF.R.S32.HI R2, RZ, 0x1f, R0 ;  /* 0x0000001fff027819 */ /* 0x000fe20000011400 */
[----:B------:R-:W-:-:S03]  /*15fb0*/  VIADD R0, R10, 0x10 ;  /* 0x000000100a007836 */ /* 0x000fc60000000000 */
[----:B------:R-:W-:Y:S01]  /*15fc0*/  IADD3.X R5, R4, R3, R2, P2, P1 ;  /* 0x0000000304057210 */ /* 0x000fe200017e2402 */
[----:B------:R-:W-:Y:S01]  /*15fd0*/  VIADD R2, R10, 0x20 ;  /* 0x000000200a027836 */ /* 0x000fe20000000000 */
[----:B------:R-:W-:Y:S01]  /*15fe0*/  ISETP.NE.AND P1, PT, R172, RZ, PT ;  /* 0x000000ffac00720c */ /* 0x000fe20003f25270 */
[----:B---3--:R-:W-:Y:S01]  /*15ff0*/  @P6 FMUL.FTZ R3, R9, 0.69314718246459960938 ;  /* 0x3f31721809036820 */ /* 0x008fe20000410000 */
[----:B------:R-:W-:Y:S02]  /*16000*/  ISETP.GE.AND P4, PT, R0, UR22, PT ;  /* 0x0000001600007c0c */ /* 0x000fe4000bf86270 */
[----:B------:R-:W-:Y:S01]  /*16010*/  IADD3 R0, R10, 0x30, RZ ;  /* 0x000000300a007810 */ /* 0x000fe20007ffe0ff */
[----:B--2---:R-:W-:Y:S01]  /*16020*/  @P6 FFMA.FTZ R22, R134, R13, R3 ;  /* 0x0000000d86166223 */ /* 0x004fe20000010003 */
[----:B------:R-:W-:Y:S02]  /*16030*/  LOP3.LUT P6, RZ, R17, 0x3, RZ, 0xc0, !PT ;  /* 0x0000000311ff7812 */ /* 0x000fe400078cc0ff */
[----:B------:R-:W-:Y:S01]  /*16040*/  ISETP.GE.AND P2, PT, R0, UR22, PT ;  /* 0x0000001600007c0c */ /* 0x000fe2000bf46270 */
[----:B------:R-:W-:Y:S01]  /*16050*/  VIADD R0, R10, 0x50 ;  /* 0x000000500a007836 */ /* 0x000fe20000000000 */
[----:B------:R-:W-:-:S03]  /*16060*/  ISETP.GE.AND P3, PT, R2, UR22, PT ;  /* 0x0000001602007c0c */ /* 0x000fc6000bf66270 */
[----:B------:R-:W-:Y:S01]  /*16070*/  @P1 FMUL.FTZ R4, R15, 0.69314718246459960938 ;  /* 0x3f3172180f041820 */ /* 0x000fe20000410000 */
[----:B------:R-:W-:Y:S02]  /*16080*/  IADD3 R2, R10, 0x40, RZ ;  /* 0x000000400a027810 */ /* 0x000fe40007ffe0ff */
[----:B------:R-:W-:Y:S01]  /*16090*/  LOP3.LUT R3, R18, 0xfffffff8, RZ, 0xc0, !PT ;  /* 0xfffffff812037812 */ /* 0x000fe200078ec0ff */
[----:B-----5:R-:W-:Y:S01]  /*160a0*/  @P1 FFMA.FTZ R21, R135, R14, R4 ;  /* 0x0000000e87151223 */ /* 0x020fe20000010004 */
[----:B------:R-:W-:Y:S01]  /*160b0*/  @P0 FMUL.FTZ R4, R8, 0.69314718246459960938 ;  /* 0x3f31721808040820 */ /* 0x000fe20000410000 */
[----:B------:R-:W-:Y:S01]  /*160c0*/  ISETP.GE.AND P1, PT, R2, UR22, PT ;  /* 0x0000001602007c0c */ /* 0x000fe2000bf26270 */
[----:B----4-:R-:W-:Y:S01]  /*160d0*/  @P5 FMUL.FTZ R2, R7, 0.69314718246459960938 ;  /* 0x3f31721807025820 */ /* 0x010fe20000410000 */
[----:B------:R-:W-:Y:S02]  /*160e0*/  IMAD.MOV.U32 R18, RZ, RZ, 0x7f800000 ;  /* 0x7f800000ff127424 */ /* 0x000fe400078e00ff */
[----:B-1----:R-:W-:Y:S01]  /*160f0*/  @P0 FFMA.FTZ R19, R133, R16, R4 ;  /* 0x0000001085130223 */ /* 0x002fe20000010004 */
[----:B------:R-:W-:Y:S01]  /*16100*/  ISETP.GE.AND P0, PT, R0, UR22, PT ;  /* 0x0000001600007c0c */ /* 0x000fe2000bf06270 */
[----:B------:R-:W-:Y:S01]  /*16110*/  @P5 FFMA.FTZ R18, R136, R12, R2 ;  /* 0x0000000c88125223 */ /* 0x000fe20000010002 */
[----:B------:R-:W-:-:S04]  /*16120*/  IADD3 R0, -R3, R20, RZ ;  /* 0x0000001403007210 */ /* 0x000fc80007ffe1ff */
[----:B------:R-:W-:Y:S01]  /*16130*/  SHF.L.U32 R16, R0, 0x3, RZ ;  /* 0x0000000300107819 */ /* 0x000fe200000006ff */
[----:B------:R-:W-:Y:S06]  /*16140*/  @P6 BRA `(.L_x_1128) ;  /* 0x0000000000c06947 */ /* 0x000fec0003800000 */
[----:B------:R-:W2:Y:S01]  /*16150*/  LDL.LU R26, [R1+0x64] ;  /* 0x00006400011a7983 */ /* 0x000ea20000300800 */
[----:B------:R-:W-:Y:S02]  /*16160*/  SHF.R.S32.HI R0, RZ, 0x1f, R52 ;  /* 0x0000001fff007819 */ /* 0x000fe40000011434 */
[----:B------:R-:W-:Y:S02]  /*16170*/  P2R R24, PR, RZ, 0x2 ;  /* 0x00000002ff187803 */ /* 0x000fe40000000000 */
[----:B------:R-:W-:Y:S02]  /*16180*/  LEA.HI R0, R0, R52, RZ, 0x2 ;  /* 0x0000003400007211 */ /* 0x000fe400078f10ff */
[----:B------:R-:W-:Y:S02]  /*16190*/  P2R R23, PR, RZ, 0x1 ;  /* 0x00000001ff177803 */ /* 0x000fe40000000000 */
[----:B------:R-:W-:Y:S02]  /*161a0*/  LOP3.LUT R0, R0, 0xffffffc, RZ, 0xc0, !PT ;  /* 0x0ffffffc00007812 */ /* 0x000fe400078ec0ff */
[----:B------:R-:W-:-:S03]  /*161b0*/  P2R R20, PR, RZ, 0x4 ;  /* 0x00000004ff147803 */ /* 0x000fc60000000000 */
[----:B------:R-:W-:-:S04]  /*161c0*/  IMAD.IADD R0, R52, 0x1, -R0 ;  /* 0x0000000134007824 */ /* 0x000fc800078e0a00 */
[----:B--2---:R-:W-:-:S04]  /*161d0*/  IMAD R2, R0, 0x10, R26 ;  /* 0x0000001000027824 */ /* 0x004fc800078e021a */
        /* <DEDUP_REMOVED lines=39> */
.L_x_1128:
[----:B------:R-:W-:Y:S05]  /*16450*/  BSYNC B0 ;  /* 0x0000000000007941 */ /* 0x000fea0003800000 */
.L_x_1127:
        /* <DEDUP_REMOVED lines=31> */
.L_x_1130:
[----:B------:R-:W-:Y:S05]  /*16650*/  BSYNC B0 ;  /* 0x0000000000007941 */ /* 0x000fea0003800000 */
.L_x_1129:
        /* <DEDUP_REMOVED lines=19> */
.L_x_1132:
[----:B------:R-:W-:Y:S05]  /*16790*/  BSYNC B0 ;  /* 0x0000000000007941 */ /* 0x000fea0003800000 */
.L_x_1131:
        /* <DEDUP_REMOVED lines=18> */
.L_x_1134:
[----:B------:R-:W-:Y:S05]  /*168c0*/  BSYNC B0 ;  /* 0x0000000000007941 */ /* 0x000fea0003800000 */
.L_x_1133:
        /* <DEDUP_REMOVED lines=18> */
.L_x_1136:
[----:B------:R-:W-:Y:S05]  /*169f0*/  BSYNC B0 ;  /* 0x0000000000007941 */ /* 0x000fea0003800000 */
.L_x_1135:
        /* <DEDUP_REMOVED lines=18> */
.L_x_1138:
[----:B------:R-:W-:Y:S05]  /*16b20*/  BSYNC B0 ;  /* 0x0000000000007941 */ /* 0x000fea0003800000 */
.L_x_1137:
        /* <DEDUP_REMOVED lines=18> */
.L_x_1140:
[----:B------:R-:W-:Y:S05]  /*16c50*/  BSYNC B0 ;  /* 0x0000000000007941 */ /* 0x000fea0003800000 */
.L_x_1139:
        /* <DEDUP_REMOVED lines=18> */
.L_x_1142:
[----:B------:R-:W-:Y:S05]  /*16d80*/  BSYNC B0 ;  /* 0x0000000000007941 */ /* 0x000fea0003800000 */
.L_x_1141:
        /* <DEDUP_REMOVED lines=16> */
.L_x_1110:
[----:B------:R-:W-:Y:S01]  /*16e90*/  ULDC.U8 UR7, c[0x0][0x3d9] ;  /* 0x0000f64000077ab9 */ /* 0x000fe20000000000 */
[----:B------:R-:W-:Y:S01]  /*16ea0*/  UISETP.NE.AND UP0, UPT, UR27, -0x1, UPT ;  /* 0xffffffff1b00788c */ /* 0x000fe2000bf05270 */
[----:B------:R-:W-:Y:S01]  /*16eb0*/  LEA.HI R8, R33, R89, RZ, 0x3 ;  /* 0x0000005921087211 */ /* 0x000fe200078f18ff */
[----:B------:R-:W-:Y:S01]  /*16ec0*/  UISETP.NE.AND UP3, UPT, UR7, URZ, UPT ;  /* 0x0000003f0700728c */ /* 0x000fe2000bf65270 */
[C---:B------:R-:W-:Y:S01]  /*16ed0*/  LOP3.LUT P6, RZ, R89.reuse, 0x7, RZ, 0xc0, !PT ;  /* 0x0000000759ff7812 */ /* 0x040fe200078cc0ff */
[----:B------:R-:W-:Y:S01]  /*16ee0*/  UIADD3 UR14, -UR13, UR14, URZ ;  /* 0x0000000e0d0e7290 */ /* 0x000fe2000fffe13f */
[----:B------:R-:W-:Y:S01]  /*16ef0*/  LOP3.LUT R0, R8, 0x1ffffff8, RZ, 0xc0, !PT ;  /* 0x1ffffff808007812 */ /* 0x000fe200078ec0ff */
[----:B------:R-:W-:Y:S01]  /*16f00*/  IMAD.U32 R6, RZ, RZ, UR28 ;  /* 0x0000001cff067e24 */ /* 0x000fe2000f8e00ff */
[----:B------:R-:W-:Y:S01]  /*16f10*/  SHF.R.S32.HI R8, RZ, 0x3, R8 ;  /* 0x00000003ff087819 */ /* 0x000fe20000011408 */
[----:B------:R-:W-:Y:S02]  /*16f20*/  BSSY B0, `(.L_x_1143) ;  /* 0x000004b000007945 */ /* 0x000fe40003800000 */
[----:B------:R-:W-:Y:S01]  /*16f30*/  IMAD.IADD R0, R89, 0x1, -R0 ;  /* 0x0000000159007824 */ /* 0x000fe200078e0a00 */
[----:B------:R-:W-:Y:S01]  /*16f40*/  @!UP0 USHF.R.S32.HI UR12, URZ, 0x1f, UR15 ;  /* 0x0000001f3f0c8899 */ /* 0x000fe2000801140f */
[----:B------:R-:W-:Y:S01]  /*16f50*/  SHF.R.S32.HI R9, RZ, 0x1f, R8 ;  /* 0x0000001fff097819 */ /* 0x000fe20000011408 */
[----:B------:R-:W-:Y:S01]  /*16f60*/  @UP3 ULDC.64 UR4, c[0x0][0x2c0] ;  /* 0x0000b00000043ab9 */ /* 0x000fe20000000a00 */
[----:B------:R-:W-:Y:S01]  /*16f70*/  @UP0 ULDC.64 UR10, c[0x0][0x298] ;  /* 0x0000a600000a0ab9 */ /* 0x000fe20000000a00 */
[----:B------:R-:W-:Y:S01]  /*16f80*/  @UP3 UIMAD UR9, UR5, UR4, URZ ;  /* 0x00000004050932a4 */ /* 0x000fe2000f8e023f */
[----:B------:R-:W-:Y:S01]  /*16f90*/  IMAD.SHL.U32 R0, R0, 0x8, RZ ;  /* 0x0000000800007824 */ /* 0x000fe200078e00ff */
[----:B------:R-:W-:Y:S01]  /*16fa0*/  @UP0 UIMAD.WIDE.U32 UR16, UR27, UR10, URZ ;  /* 0x0000000a1b1002a5 */ /* 0x000fe2000f8e003f */
[C---:B------:R-:W-:Y:S01]  /*16fb0*/  VIADD R14, R8.reuse, 0x10 ;  /* 0x00000010080e7836 */ /* 0x040fe20000000000 */
[----:B------:R-:W-:Y:S01]  /*16fc0*/  @!UP0 ULDC.64 UR4, c[0x0][0x290] ;  /* 0x0000a40000048ab9 */ /* 0x000fe20000000a00 */
[C---:B------:R-:W-:Y:S01]  /*16fd0*/  VIADD R15, R8.reuse, 0x20 ;  /* 0x00000020080f7836 */ /* 0x040fe20000000000 */
[----:B------:R-:W-:Y:S01]  /*16fe0*/  @!UP0 UIMAD UR10, UR12, UR4, URZ ;  /* 0x000000040c0a82a4 */ /* 0x000fe2000f8e023f */
[C---:B------:R-:W-:Y:S01]  /*16ff0*/  VIADD R16, R8.reuse, 0x30 ;  /* 0x0000003008107836 */ /* 0x040fe20000000000 */
[----:B------:R-:W-:Y:S01]  /*17000*/  @!UP0 UIMAD.WIDE.U32 UR18, UR15, UR4, URZ ;  /* 0x000000040f1282a5 */ /* 0x000fe2000f8e003f */
[C---:B------:R-:W-:Y:S01]  /*17010*/  VIADD R18, R8.reuse, 0x40 ;  /* 0x0000004008127836 */ /* 0x040fe20000000000 */
[----:B------:R-:W-:Y:S01]  /*17020*/  @UP0 UIMAD UR11, UR27, UR11, UR17 ;  /* 0x0000000b1b0b02a4 */ /* 0x000fe2000f8e0211 */
[----:B------:R-:W-:Y:S01]  /*17030*/  ISETP.GE.OR P5, PT, R8, UR14, P6 ;  /* 0x0000000e08007c0c */ /* 0x000fe2000b7a6670 */
[----:B------:R-:W-:Y:S01]  /*17040*/  @!UP0 UIMAD UR17, UR15, UR5, UR10 ;  /* 0x000000050f1182a4 */ /* 0x000fe2000f8e020a */
[----:B------:R-:W-:Y:S01]  /*17050*/  ISETP.GE.AND P2, PT, R14, UR14, PT ;  /* 0x0000000e0e007c0c */ /* 0x000fe2000bf46270 */
[----:B------:R-:W-:Y:S01]  /*17060*/  ULDC.U8 UR12, c[0x0][0x3d8] ;  /* 0x0000f600000c7ab9 */ /* 0x000fe20000000000 */
[----:B------:R-:W-:Y:S01]  /*17070*/  @!UP0 UMOV UR16, UR18 ;  /* 0x0000001200108c82 */ /* 0x000fe20008000000 */
[----:B------:R-:W-:Y:S01]  /*17080*/  @!UP0 UIADD3 UR11, UR19, UR17, URZ ;  /* 0x00000011130b8290 */ /* 0x000fe2000fffe03f */
[----:B------:R-:W-:Y:S01]  /*17090*/  IADD3 R2, P0, R0, UR16, RZ ;  /* 0x0000001000027c10 */ /* 0x000fe2000ff1e0ff */
[----:B------:R-:W-:Y:S01]  /*170a0*/  UISETP.NE.AND UP0, UPT, UR12, URZ, !UP3 ;  /* 0x0000003f0c00728c */ /* 0x000fe2000df05270 */
[----:B------:R-:W-:Y:S01]  /*170b0*/  ISETP.GE.AND P1, PT, R15, UR14, PT ;  /* 0x0000000e0f007c0c */ /* 0x000fe2000bf26270 */
[----:B------:R-:W-:Y:S01]  /*170c0*/  USHF.R.S32.HI UR10, URZ, 0x1f, UR8 ;  /* 0x0000001f3f0a7899 */ /* 0x000fe20008011408 */
[----:B------:R-:W-:Y:S01]  /*170d0*/  ISETP.GE.AND P4, PT, R16, UR14, PT ;  /* 0x0000000e10007c0c */ /* 0x000fe2000bf86270 */
[----:B------:R-:W-:Y:S01]  /*170e0*/  UISETP.NE.AND UP2, UPT, UR12, URZ, UPT ;  /* 0x0000003f0c00728c */ /* 0x000fe2000bf45270 */
[----:B------:R-:W-:Y:S01]  /*170f0*/  LEA.HI.X.SX32 R3, R0, UR11, 0x1, P0 ;  /* 0x0000000b00037c11 */ /* 0x000fe200080f0eff */
[----:B------:R-:W-:Y:S01]  /*17100*/  ULDC.64 UR4, c[0x0][0x2a0] ;  /* 0x0000a80000047ab9 */ /* 0x000fe20000000a00 */
[----:B------:R-:W-:Y:S01]  /*17110*/  ISETP.GE.AND P0, PT, R8, UR14, PT ;  /* 0x0000000e08007c0c */ /* 0x000fe2000bf06270 */
[----:B------:R-:W-:Y:S01]  /*17120*/  UIMAD UR10, UR10, UR4, URZ ;  /* 0x000000040a0a72a4 */ /* 0x000fe2000f8e023f */
[----:B------:R-:W-:Y:S01]  /*17130*/  IMAD.U32 R0, RZ, RZ, UR4 ;  /* 0x00000004ff007e24 */ /* 0x000fe2000f8e00ff */
[----:B------:R-:W-:Y:S01]  /*17140*/  UISETP.EQ.AND UP2, UPT, UR7, URZ, UP2 ;  /* 0x0000003f0700728c */ /* 0x000fe20009742270 */
[----:B------:R-:W-:Y:S01]  /*17150*/  ISETP.GE.AND P3, PT, R18, UR14, PT ;  /* 0x0000000e12007c0c */ /* 0x000fe2000bf66270 */
[----:B------:R-:W-:Y:S01]  /*17160*/  UIMAD UR5, UR8, UR5, UR10 ;  /* 0x00000005080572a4 */ /* 0x000fe2000f8e020a */
[----:B------:R-:W-:Y:S01]  /*17170*/  IMAD.WIDE.U32 R12, R0, UR8, R2 ;  /* 0x00000008000c7c25 */ /* 0x000fe2000f8e0002 */
[----:B------:R-:W-:Y:S01]  /*17180*/  @!UP3 ULDC UR7, c[0x0][0x2c4] ;  /* 0x0000b1000007bab9 */ /* 0x000fe20000000800 */
[----:B------:R-:W-:Y:S01]  /*17190*/  UISETP.NE.OR UP1, UPT, UR27, -0x1, !UP2 ;  /* 0xffffffff1b00788c */ /* 0x000fe2000d725670 */
[----:B------:R-:W-:Y:S01]  /*171a0*/  @UP0 ULDC UR7, c[0x0][0x2e4] ;  /* 0x0000b90000070ab9 */ /* 0x000fe20000000800 */
[----:B------:R-:W-:Y:S01]  /*171b0*/  @UP3 UMOV UR10, 0x1 ;  /* 0x00000001000a3882 */ /* 0x000fe20000000000 */
[----:B------:R-:W-:Y:S01]  /*171c0*/  @!UP3 UIMAD UR10, UR7, UR6, URZ ;  /* 0x00000006070ab2a4 */ /* 0x000fe2000f8e023f */
[----:B------:R-:W-:-:S02]  /*171d0*/  VIADD R11, R13, UR5 ;  /* 0x000000050d0b7c36 */ /* 0x000fc40008000000 */
[----:B------:R-:W-:Y:S01]  /*171e0*/  @UP2 ULDC UR11, c[0x0][0x2c4] ;  /* 0x0000b100000b2ab9 */ /* 0x000fe20000000800 */
[----:B------:R-:W-:Y:S01]  /*171f0*/  @UP3 ULDC UR4, c[0x0][0x2c0] ;  /* 0x0000b00000043ab9 */ /* 0x000fe20000000800 */
[----:B------:R-:W-:Y:S01]  /*17200*/  UIMAD UR10, UR15, UR10, URZ ;  /* 0x0000000a0f0a72a4 */ /* 0x000fe2000f8e023f */
[----:B------:R-:W-:Y:S01]  /*17210*/  IMAD.WIDE R6, R6, 0x80, R8 ;  /* 0x0000008006067825 */ /* 0x000fe200078e0208 */
[----:B------:R-:W-:Y:S01]  /*17220*/  @!UP3 UMOV UR9, UR7 ;  /* 0x000000070009bc82 */ /* 0x000fe20008000000 */
[----:B------:R-:W-:Y:S02]  /*17230*/  @!UP1 UIMAD UR27, UR15, UR11, URZ ;  /* 0x0000000b0f1b92a4 */ /* 0x000fe4000f8e023f */
[----:B------:R-:W-:Y:S01]  /*17240*/  USEL UR10, UR10, URZ, !UP2 ;  /* 0x0000003f0a0a7287 */ /* 0x000fe2000d000000 */
[----:B------:R-:W-:Y:S01]  /*17250*/  VIADD R20, R8, 0x50 ;  /* 0x0000005008147836 */ /* 0x000fe20000000000 */
[----:B------:R-:W-:Y:S01]  /*17260*/  @!UP3 UMOV UR4, 0x1 ;  /* 0x000000010004b882 */ /* 0x000fe20000000000 */
[----:B------:R-:W-:Y:S01]  /*17270*/  @!UP2 UMOV UR16, URZ ;  /* 0x0000003f0010ac82 */ /* 0x000fe20008000000 */
[----:B------:R-:W-:-:S02]  /*17280*/  UIMAD UR9, UR8, UR9, UR10 ;  /* 0x00000009080972a4 */ /* 0x000fc4000f8e020a */
[----:B------:R-:W-:Y:S01]  /*17290*/  UIMAD UR13, UR13, UR4, URZ ;  /* 0x000000040d0d72a4 */ /* 0x000fe2000f8e023f */
        /* <DEDUP_REMOVED lines=19> */
.L_x_1144:
[----:B------:R-:W-:Y:S05]  /*173d0*/  BSYNC B0 ;  /* 0x0000000000007941 */ /* 0x000fea0003800000 */
.L_x_1143:
        /* <DEDUP_REMOVED lines=8> */
[----:B--2---:R-:W-:Y:S02]  /*17460*/  IMAD R4, R2, UR6, RZ ;  /* 0x0000000602047c24 */ /* 0x004fe4000f8e02ff */
        /* <DEDUP_REMOVED lines=9> */
.L_x_1146:
[----:B------:R-:W-:Y:S05]  /*17500*/  BSYNC B0 ;  /* 0x0000000000007941 */ /* 0x000fea0003800000 */
.L_x_1145:
        /* <DEDUP_REMOVED lines=8> */
[----:B--23--:R-:W-:Y:S02]  /*17590*/  IMAD R4, R2, UR6, RZ ;  /* 0x0000000602047c24 */ /* 0x00cfe4000f8e02ff */
        /* <DEDUP_REMOVED lines=9> */
.L_x_1148:
[----:B------:R-:W-:Y:S05]  /*17630*/  BSYNC B0 ;  /* 0x0000000000007941 */ /* 0x000fea0003800000 */
.L_x_1147:
[----:B------:R-:W-:Y:S01]  /*17640*/  BSSY B0, `(.L_x_1149) ;  /* 0x0000011000007945 */ /* 0x000fe20003800000 */
[----:B------:R-:W-:-:S03]  /*17650*/  ISETP.GE.AND P1, PT, R17, UR14, PT ;  /* 0x0000000e11007c0c */ /* 0x000fc6000bf26270 */
[----:B------:R-:W-:Y:S10]  /*17660*/  @P4 BRA `(.L_x_1150) ;  /* 0x0000000000384947 */ /* 0x000ff40003800000 */
[----:B------:R-:W-:Y:S01]  /*17670*/  IADD3 R0, P4, R6, 0x30, RZ ;  /* 0x0000003006007810 */ /* 0x000fe20007f9e0ff */
[----:B------:R-:W-:Y:S01]  /*17680*/  ULDC.64 UR6, c[0x0][0x298] ;  /* 0x0000a60000067ab9 */ /* 0x000fe20000000a00 */
[----:B------:R-:W-:-:S03]  /*17690*/  MOV R3, R11 ;  /* 0x0000000b00037202 */ /* 0x000fc60000000f00 */
[----:B------:R-:W-:-:S04]  /*176a0*/  IMAD.X R2, RZ, RZ, R7, P4 ;  /* 0x000000ffff027224 */ /* 0x000fc800020e0607 */
[----:B--234-:R-:W-:Y:S02]  /*176b0*/  IMAD R4, R2, UR6, RZ ;  /* 0x0000000602047c24 */ /* 0x01cfe4000f8e02ff */
        /* <DEDUP_REMOVED lines=9> */
.L_x_1150:
[----:B------:R-:W-:Y:S05]  /*17750*/  BSYNC B0 ;  /* 0x0000000000007941 */ /* 0x000fea0003800000 */
.L_x_1149:
[----:B------:R-:W-:Y:S01]  /*17760*/  BSSY B0, `(.L_x_1151) ;  /* 0x0000011000007945 */ /* 0x000fe20003800000 */
[----:B------:R-:W-:-:S03]  /*17770*/  ISETP.GE.OR P4, PT, R14, UR14, P6 ;  /* 0x0000000e0e007c0c */ /* 0x000fc6000b786670 */
        /* <DEDUP_REMOVED lines=15> */
.L_x_1152:
[----:B------:R-:W-:Y:S05]  /*17870*/  BSYNC B0 ;  /* 0x0000000000007941 */ /* 0x000fea0003800000 */
.L_x_1151:
        /* <DEDUP_REMOVED lines=17> */
.L_x_1154:
[----:B------:R-:W-:Y:S05]  /*17990*/  BSYNC B0 ;  /* 0x0000000000007941 */ /* 0x000fea0003800000 */
.L_x_1153:
[----:B------:R-:W-:Y:S04]  /*179a0*/  BSSY B0, `(.L_x_1155) ;  /* 0x0000010000007945 */ /* 0x000fe80003800000 */
[----:B------:R-:W-:Y:S05]  /*179b0*/  @P2 BRA `(.L_x_1156) ;  /* 0x0000000000382947 */ /* 0x000fea0003800000 */
        /* <DEDUP_REMOVED lines=14> */
.L_x_1156:
[----:B------:R-:W-:Y:S05]  /*17aa0*/  BSYNC B0 ;  /* 0x0000000000007941 */ /* 0x000fea0003800000 */
.L_x_1155:
[----:B------:R-:W-:Y:S04]  /*17ab0*/  BSSY B0, `(.L_x_1157) ;  /* 0x0000010000007945 */ /* 0x000fe80003800000 */
[----:B------:R-:W-:Y:S05]  /*17ac0*/  @P1 BRA `(.L_x_1158) ;  /* 0x0000000000381947 */ /* 0x000fea0003800000 */
[----:B------:R-:W-:Y:S01]  /*17ad0*/  IADD3 R0, P0, R6, 0x70, RZ ;  /* 0x0000007006007810 */ /* 0x000fe20007f1e0ff */
[----:B------:R-:W-:Y:S01]  /*17ae0*/  ULDC.64 UR6, c[0x0][0x298] ;  /* 0x0000a60000067ab9 */ /* 0x000fe20000000a00 */
[----:B------:R-:W-:Y:S01]  /*17af0*/  MOV R3, R11 ;  /* 0x0000000b00037202 */ /* 0x000fe20000000f00 */
[----:B------:R-:W-:Y:S02]  /*17b00*/  IMAD.MOV.U32 R2, RZ, RZ, R12 ;  /* 0x000000ffff027224 */ /* 0x000fe400078e000c */
[----:B------:R-:W-:Y:S02]  /*17b10*/  IMAD.X R6, RZ, RZ, R7, P0 ;  /* 0x000000ffff067224 */ /* 0x000fe400000e0607 */
[----:B--234-:R-:W-:-:S04]  /*17b20*/  IMAD.WIDE.U32 R4, R0, UR6, R2 ;  /* 0x0000000600047c25 */ /* 0x01cfc8000f8e0002 */
        /* <DEDUP_REMOVED lines=8> */
.L_x_1158:
[----:B------:R-:W-:Y:S05]  /*17bb0*/  BSYNC B0 ;  /* 0x0000000000007941 */ /* 0x000fea0003800000 */
.L_x_1157:
[----:B------:R-:W-:Y:S04]  /*17bc0*/  BSSY B0, `(.L_x_1159) ;  /* 0x000000a000007945 */ /* 0x000fe80003800000 */
[----:B------:R-:W-:Y:S05]  /*17bd0*/  @P5 BRA `(.L_x_1160) ;  /* 0x0000000000205947 */ /* 0x000fea0003800000 */
[----:B------:R-:W-:Y:S01]  /*17be0*/  IMAD R0, R8, UR4, RZ ;  /* 0x0000000408007c24 */ /* 0x000fe2000f8e02ff */
[----:B------:R-:W-:-:S04]  /*17bf0*/  ULDC.64 UR6, c[0x0][0x2b0] ;  /* 0x0000ac0000067ab9 */ /* 0x000fc80000000a00 */
[----:B--2---:R-:W-:-:S04]  /*17c00*/  IADD3 R3, P0, R0, UR9, RZ ;  /* 0x0000000900037c10 */ /* 0x004fc8000ff1e0ff */
[----:B------:R-:W-:Y:S02]  /*17c10*/  LEA.HI.X.SX32 R0, R0, UR8, 0x1, P0 ;  /* 0x0000000800007c11 */ /* 0x000fe400080f0eff */
[----:B------:R-:W-:-:S04]  /*17c20*/  LEA R2, P0, R3, UR6, 0x2 ;  /* 0x0000000603027c11 */ /* 0x000fc8000f8010ff */
[----:B------:R-:W-:Y:S01]  /*17c30*/  LEA.HI.X R3, R3, UR7, R0, 0x2, P0 ;  /* 0x0000000703037c11 */ /* 0x000fe200080f1400 */
[----:B------:R-:W-:-:S05]  /*17c40*/  IMAD.MOV.U32 R0, RZ, RZ, 0x7f800000 ;  /* 0x7f800000ff007424 */ /* 0x000fca00078e00ff */
[----:B------:R2:W-:Y:S03]  /*17c50*/  STG.E desc[UR30][R2.64], R0 ;  /* 0x0000000002007986 */ /* 0x0005e6000c10191e */
.L_x_1160:
[----:B------:R-:W-:Y:S05]  /*17c60*/  BSYNC B0 ;  /* 0x0000000000007941 */ /* 0x000fea0003800000 */
.L_x_1159:
        /* <DEDUP_REMOVED lines=15> */
.L_x_1162:
[----:B------:R-:W-:Y:S05]  /*17d60*/  BSYNC B0 ;  /* 0x0000000000007941 */ /* 0x000fea0003800000 */
.L_x_1161:
[----:B------:R-:W-:Y:S04]  /*17d70*/  BSSY B0, `(.L_x_1163) ;  /* 0x000000a000007945 */ /* 0x000fe80003800000 */
[----:B------:R-:W-:Y:S05]  /*17d80*/  @P3 BRA `(.L_x_1164) ;  /* 0x0000000000203947 */ /* 0x000fea0003800000 */
        /* <DEDUP_REMOVED lines=8> */
.L_x_1164:
[----:B------:R-:W-:Y:S05]  /*17e10*/  BSYNC B0 ;  /* 0x0000000000007941 */ /* 0x000fea0003800000 */
.L_x_1163:
        /* <DEDUP_REMOVED lines=10> */
.L_x_1166:
[----:B------:R-:W-:Y:S05]  /*17ec0*/  BSYNC B0 ;  /* 0x0000000000007941 */ /* 0x000fea0003800000 */
.L_x_1165:
        /* <DEDUP_REMOVED lines=10> */
.L_x_1168:
[----:B------:R-:W-:Y:S05]  /*17f70*/  BSYNC B0 ;  /* 0x0000000000007941 */ /* 0x000fea0003800000 */
.L_x_1167:
        /* <DEDUP_REMOVED lines=10> */
.L_x_1170:
[----:B------:R-:W-:Y:S05]  /*18020*/  BSYNC B0 ;  /* 0x0000000000007941 */ /* 0x000fea0003800000 */
.L_x_1169:
        /* <DEDUP_REMOVED lines=10> */
.L_x_1172:
[----:B------:R-:W-:Y:S05]  /*180d0*/  BSYNC B0 ;  /* 0x0000000000007941 */ /* 0x000fea0003800000 */
.L_x_1171:
[----:B------:R-:W-:Y:S05]  /*180e0*/  @P6 EXIT ;  /* 0x000000000000694d */ /* 0x000fea0003800000 */
[----:B--2---:R-:W-:Y:S01]  /*180f0*/  IMAD R0, R17, UR4, RZ ;  /* 0x0000000411007c24 */ /* 0x004fe2000f8e02ff */
        /* <DEDUP_REMOVED lines=8> */
.L_x_1173:
        /* <DEDUP_REMOVED lines=16> */
.L_x_1756:


//--------------------- .text._ZN5flash16flash_fwd_kernelI23Flash_fwd_kernel_traitsILi128ELi128ELi32ELi4ELb0ELb0EN7cutlass6half_tE19Flash_kernel_traitsILi128ELi128ELi32ELi4ES3_EELb0ELb1ELb0ELb0ELb0ELb1ELb1ELb0EEEvNS_16Flash_fwd_paramsE --------------------------
	.section	.text._ZN5flash16flash_fwd_kernelI23Flash_fwd_kernel_traitsILi128ELi128ELi32ELi4ELb0ELb0EN7cutlass6half_tE19Flash_kernel_traitsILi128ELi128ELi32ELi4ES3_EELb0ELb1ELb0ELb0ELb0ELb1ELb1ELb0EEEvNS_16Flash_fwd_paramsE,"ax",@progbits
	.align	128
        .global         _ZN5flash16flash_fwd_kernelI23Flash_fwd_kernel_traitsILi128ELi128ELi32ELi4ELb0ELb0EN7cutlass6half_tE19Flash_kernel_traitsILi128ELi128ELi32ELi4ES3_EELb0ELb1ELb0ELb0ELb0ELb1ELb1ELb0EEEvNS_16Flash_fwd_paramsE
        .type           _ZN5flash16flash_fwd_kernelI23Flash_fwd_kernel_traitsILi128ELi128ELi32ELi4ELb0ELb0EN7cutlass6half_tE19Flash_kernel_traitsILi128ELi128ELi32ELi4ES3_EELb0ELb1ELb0ELb0ELb0ELb1ELb1ELb0EEEvNS_16Flash_fwd_paramsE,@function
        .size           _ZN5flash16flash_fwd_kernelI23Flash_fwd_kernel_traitsILi128ELi128ELi32ELi4ELb0ELb0EN7cutlass6half_tE19Flash_kernel_traitsILi128ELi128ELi32ELi4ES3_EELb0ELb1ELb0ELb0ELb0ELb1ELb1ELb0EEEvNS_16Flash_fwd_paramsE,(.L_x_1757 - _ZN5flash16flash_fwd_kernelI23Flash_fwd_kernel_traitsILi128ELi128ELi32ELi4ELb0ELb0EN7cutlass6half_tE19Flash_kernel_traitsILi128ELi128ELi32ELi4ES3_EELb0ELb1ELb0ELb0ELb0ELb1ELb1ELb0EEEvNS_16Flash_fwd_paramsE)
        .other          _ZN5flash16flash_fwd_kernelI23Flash_fwd_kernel_traitsILi128ELi128ELi32ELi4ELb0ELb0EN7cutlass6half_tE19Flash_kernel_traitsILi128ELi128ELi32ELi4ES3_EELb0ELb1ELb0ELb0ELb0ELb1ELb1ELb0EEEvNS_16Flash_fwd_paramsE,@"STO_CUDA_ENTRY STV_DEFAULT"
_ZN5flash16flash_fwd_kernelI23Flash_fwd_kernel_traitsILi128ELi128ELi32ELi4ELb0ELb0EN7cutlass6half_tE19Flash_kernel_traitsILi128ELi128ELi32ELi4ES3_EELb0ELb1ELb0ELb0ELb0ELb1ELb1ELb0EEEvNS_16Flash_fwd_paramsE:
.text._ZN5flash16flash_fwd_kernelI23Flash_fwd_kernel_traitsILi128ELi128ELi32ELi4ELb0ELb0EN7cutlass6half_tE19Flash_kernel_traitsILi128ELi128ELi32ELi4ES3_EELb0ELb1ELb0ELb0ELb0ELb1ELb1ELb0EEEvNS_16Flash_fwd_paramsE:
[----:B------:R-:W-:Y:S08]  /*0000*/  LDC R1, c[0x0][0x28] ;  /* 0x00000a00ff017b82 */ /* 0x000ff00000000800 */
[----:B------:R-:W1:Y:S01]  /*0010*/  S2UR UR12, SR_CTAID.Y ;  /* 0x00000000000c79c3 */ /* 0x000e620000002600 */
[----:B------:R-:W-:Y:S01]  /*0020*/  ULDC.64 UR4, c[0x0][0x300] ;  /* 0x0000c00000047ab9 */ /* 0x000fe20000000a00 */
[----:B------:R-:W-:Y:S01]  /*0030*/  ULDC.64 UR6, c[0x0][0x2f0] ;  /* 0x0000bc0000067ab9 */ /* 0x000fe20000000a00 */
[----:B------:R-:W-:-:S02]  /*0040*/  UISETP.NE.U32.AND UP1, UPT, UR4, URZ, UPT ;  /* 0x0000003f0400728c */ /* 0x000fc4000bf25070 */
[----:B------:R-:W-:Y:S02]  /*0050*/  UISETP.NE.U32.AND UP2, UPT, UR6, URZ, UPT ;  /* 0x0000003f0600728c */ /* 0x000fe4000bf45070 */
[----:B------:R-:W-:Y:S02]  /*0060*/  UISETP.NE.AND.EX UP1, UPT, UR5, URZ, UPT, UP1 ;  /* 0x0000003f0500728c */ /* 0x000fe4000bf25310 */
[----:B------:R-:W-:Y:S01]  /*0070*/  UISETP.NE.AND.EX UP2, UPT, UR7, URZ, UPT, UP2 ;  /* 0x0000003f0700728c */ /* 0x000fe2000bf45320 */
[----:B------:R-:W-:Y:S01]  /*0080*/  ULDC.64 UR8, c[0x0][0x2f0] ;  /* 0x0000bc0000087ab9 */ /* 0x000fe20000000a00 */
[----:B------:R-:W-:Y:S02]  /*0090*/  ULDC.U8 UR6, c[0x0][0x3c2] ;  /* 0x0000f08000067ab9 */ /* 0x000fe40000000000 */
[----:B------:R-:W-:Y:S01]  /*00a0*/  PLOP3.LUT P0, PT, PT, PT, UP1, 0x80, 0x0 ;  /* 0x000000000000781c */ /* 0x000fe20003f0f018 */
[----:B------:R-:W-:Y:S01]  /*00b0*/  ULDC.64 UR4, c[0x0][0x2f8] ;  /* 0x0000be0000047ab9 */ /* 0x000fe20000000a00 */
[----:B------:R-:W-:Y:S01]  /*00c0*/  PLOP3.LUT P2, PT, PT, PT, UP2, 0x80, 0x0 ;  /* 0x000000000000781c */ /* 0x000fe20003f4f028 */
[----:B------:R-:W-:-:S02]  /*00d0*/  UISETP.NE.AND UP3, UPT, UR6, URZ, UPT ;  /* 0x0000003f0600728c */ /* 0x000fc4000bf65270 */
[----:B------:R-:W-:Y:S01]  /*00e0*/  UISETP.EQ.U32.AND UP0, UPT, UR4, URZ, UPT ;  /* 0x0000003f0400728c */ /* 0x000fe2000bf02070 */
[----:B------:R-:W-:Y:S01]  /*00f0*/  ULDC.64 UR16, c[0x0][0x208] ;  /* 0x0000820000107ab9 */ /* 0x000fe20000000a00 */
[----:B------:R-:W-:Y:S02]  /*0100*/  ULDC.64 UR6, c[0x0][0x2f8] ;  /* 0x0000be0000067ab9 */ /* 0x000fe40000000a00 */
[----:B------:R-:W-:Y:S02]  /*0110*/  UISETP.EQ.OR.EX UP0, UPT, UR5, URZ, !UP3, UP0 ;  /* 0x0000003f0500728c */ /* 0x000fe4000df02700 */
[----:B-1----:R-:W-:-:S06]  /*0120*/  UIMAD.WIDE UR8, UR12, 0x4, UR8 ;  /* 0x000000040c0878a5 */ /* 0x002fcc000f8e0208 */
        /* <DEDUP_REMOVED lines=35> */
.L_x_1174:
[----:B------:R-:W-:-:S05]  /*0360*/  ULDC UR6, c[0x0][0x2c8] ;  /* 0x0000b20000067ab9 */ /* 0x000fca0000000800 */
.L_x_1175:
        /* <DEDUP_REMOVED lines=39> */
[----:B------:R-:W-:Y:S01]  /*05e0*/  UISETP.NE.AND UP0, UPT, UR14, -0x1, UPT ;  /* 0xffffffff0e00788c */ /* 0x000fe2000bf05270 */
[----:B------:R-:W-:Y:S01]  /*05f0*/  IMAD.U32 R23, RZ, RZ, UR15 ;  /* 0x0000000fff177e24 */ /* 0x000fe2000f8e00ff */
[----:B------:R-:W-:Y:S02]  /*0600*/  UIADD3 UR5, -UR27, UR28, URZ ;  /* 0x0000001c1b057290 */ /* 0x000fe4000fffe13f */
[----:B------:R-:W-:-:S07]  /*0610*/  UIADD3 UR24, UR20, -0x1, URZ ;  /* 0xffffffff14187890 */ /* 0x000fce000fffe03f */
[----:B------:R-:W-:Y:S02]  /*0620*/  @UP0 ULDC.64 UR6, c[0x0][0x240] ;  /* 0x0000900000060ab9 */ /* 0x000fe40000000a00 */
[----:B------:R-:W-:-:S04]  /*0630*/  @UP0 UIMAD.WIDE.U32 UR10, UR14, UR6, URZ ;  /* 0x000000060e0a02a5 */ /* 0x000fc8000f8e003f */
[----:B------:R-:W-:Y:S02]  /*0640*/  @UP0 UIMAD UR4, UR14, UR7, UR11 ;  /* 0x000000070e0402a4 */ /* 0x000fe4000f8e020b */
[----:B------:R-:W-:Y:S01]  /*0650*/  @!UP0 USHF.R.S32.HI UR11, URZ, 0x1f, UR12 ;  /* 0x0000001f3f0b8899 */ /* 0x000fe2000801140c */
[----:B------:R-:W-:Y:S01]  /*0660*/  @!UP0 ULDC.64 UR6, c[0x0][0x228] ;  /* 0x00008a0000068ab9 */ /* 0x000fe20000000a00 */
[----:B-1----:R-:W-:Y:S02]  /*0670*/  IABS R0, R11 ;  /* 0x0000000b00007213 */ /* 0x002fe40000000000 */
[----:B------:R-:W-:Y:S02]  /*0680*/  @!UP0 UIMAD UR11, UR11, UR6, URZ ;  /* 0x000000060b0b82a4 */ /* 0x000fe4000f8e023f */
[----:B------:R-:W-:Y:S01]  /*0690*/  @!UP0 UIMAD.WIDE.U32 UR18, UR12, UR6, URZ ;  /* 0x000000060c1282a5 */ /* 0x000fe2000f8e003f */
[----:B------:R-:W1:Y:S01]  /*06a0*/  I2F.RP R5, R0 ;  /* 0x0000000000057306 */ /* 0x000e620000209400 */
[----:B------:R-:W-:-:S03]  /*06b0*/  @!UP0 UIMAD UR11, UR12, UR7, UR11 ;  /* 0x000000070c0b82a4 */ /* 0x000fc6000f8e020b */
[----:B------:R-:W-:Y:S01]  /*06c0*/  ULDC.64 UR6, c[0x0][0x258] ;  /* 0x0000960000067ab9 */ /* 0x000fe20000000a00 */
[----:B--2---:R-:W-:Y:S01]  /*06d0*/  IABS R3, R3 ;  /* 0x0000000300037213 */ /* 0x004fe20000000000 */
[----:B------:R-:W-:Y:S01]  /*06e0*/  @!UP0 UIADD3 UR4, UR19, UR11, URZ ;  /* 0x0000000b13048290 */ /* 0x000fe2000fffe03f */
[----:B------:R-:W-:Y:S01]  /*06f0*/  IMAD.U32 R20, RZ, RZ, UR6 ;  /* 0x00000006ff147e24 */ /* 0x000fe2000f8e00ff */
[----:B------:R-:W-:Y:S01]  /*0700*/  @!UP0 UMOV UR10, UR18 ;  /* 0x00000012000a8c82 */ /* 0x000fe20008000000 */
[----:B------:R-:W-:Y:S02]  /*0710*/  UIMAD UR18, UR24, -0x20, UR26 ;  /* 0xffffffe0181278a4 */ /* 0x000fe4000f8e021a */
[----:B------:R-:W-:Y:S01]  /*0720*/  UISETP.NE.AND UP0, UPT, UR8, -0x1, UPT ;  /* 0xffffffff0800788c */ /* 0x000fe2000bf05270 */
[----:B-1----:R-:W1:Y:S10]  /*0730*/  MUFU.RCP R6, R5 ;  /* 0x0000000500067308 */ /* 0x002e740000001000 */
[----:B------:R-:W-:Y:S01]  /*0740*/  @UP0 UIADD3 UR19, UR13, UR8, URZ ;  /* 0x000000080d130290 */ /* 0x000fe2000fffe03f */
[----:B-1----:R-:W-:Y:S01]  /*0750*/  VIADD R6, R6, 0xffffffe ;  /* 0x0ffffffe06067836 */ /* 0x002fe20000000000 */
[----:B------:R-:W-:-:S03]  /*0760*/  SHF.R.S32.HI R5, RZ, 0x1f, R2 ;  /* 0x0000001fff057819 */ /* 0x000fc60000011402 */
        /* <DEDUP_REMOVED lines=9> */
[C---:B------:R-:W-:Y:S01]  /*0800*/  ISETP.GE.AND P1, PT, R18.reuse, UR5, PT ;  /* 0x0000000512007c0c */ /* 0x040fe2000bf26270 */
[----:B------:R-:W-:Y:S01]  /*0810*/  IMAD.MOV R9, RZ, RZ, -R14 ;  /* 0x000000ffff097224 */ /* 0x000fe200078e0a0e */
[--C-:B------:R-:W-:Y:S01]  /*0820*/  SHF.R.S32.HI R19, RZ, 0x1f, R18.reuse ;  /* 0x0000001fff137819 */ /* 0x100fe20000011412 */
[----:B------:R-:W-:Y:S02]  /*0830*/  VIADD R6, R18, 0x20 ;  /* 0x0000002012067836 */ /* 0x000fe40000000000 */
[----:B------:R-:W-:Y:S02]  /*0840*/  IMAD R9, R0, R9, R3 ;  /* 0x0000000900097224 */ /* 0x000fe400078e0203 */
[----:B------:R-:W-:Y:S01]  /*0850*/  VIADD R3, R18, 0x40 ;  /* 0x0000004012037836 */ /* 0x000fe20000000000 */
[----:B------:R-:W-:Y:S01]  /*0860*/  ISETP.GE.AND P0, PT, R6, UR5, PT ;  /* 0x0000000506007c0c */ /* 0x000fe2000bf06270 */
[----:B------:R-:W-:Y:S01]  /*0870*/  VIADD R4, R18, 0x30 ;  /* 0x0000003012047836 */ /* 0x000fe20000000000 */
[----:B------:R-:W-:Y:S01]  /*0880*/  ISETP.GT.U32.AND P5, PT, R0, R9, PT ;  /* 0x000000090000720c */ /* 0x000fe20003fa4070 */
[----:B------:R-:W-:Y:S01]  /*0890*/  IMAD.WIDE R22, R23, 0x80, R18 ;  /* 0x0000008017167825 */ /* 0x000fe200078e0212 */
[----:B------:R-:W-:-:S02]  /*08a0*/  ISETP.GE.AND P3, PT, R3, UR5, PT ;  /* 0x0000000503007c0c */ /* 0x000fc4000bf66270 */
[----:B------:R-:W-:Y:S01]  /*08b0*/  LOP3.LUT R3, R11, UR9, RZ, 0x3c, !PT ;  /* 0x000000090b037c12 */ /* 0x000fe2000f8e3cff */
[----:B------:R-:W-:Y:S01]  /*08c0*/  IMAD.SHL.U32 R13, R18, 0x40, RZ ;  /* 0x00000040120d7824 */ /* 0x000fe200078e00ff */
[----:B------:R-:W-:Y:S01]  /*08d0*/  ISETP.GE.AND P4, PT, R4, UR5, PT ;  /* 0x0000000504007c0c */ /* 0x000fe2000bf86270 */
[----:B------:R-:W-:-:S03]  /*08e0*/  VIADD R4, R18, 0x50 ;  /* 0x0000005012047836 */ /* 0x000fc60000000000 */
[----:B------:R-:W-:Y:S01]  /*08f0*/  LOP3.LUT R13, R13, 0x1c0, RZ, 0xc0, !PT ;  /* 0x000001c00d0d7812 */ /* 0x000fe200078ec0ff */
[----:B------:R-:W1:Y:S02]  /*0900*/  @!P0 S2R R15, SR_CgaCtaId ;  /* 0x00000000000f8919 */ /* 0x000e640000008800 */
[----:B------:R-:W-:Y:S02]  /*0910*/  @!P5 IMAD.IADD R9, R9, 0x1, -R0 ;  /* 0x000000010909d824 */ /* 0x000fe400078e0a00 */
[----:B------:R-:W-:-:S03]  /*0920*/  @!P5 VIADD R14, R14, 0x1 ;  /* 0x000000010e0ed836 */ /* 0x000fc60000000000 */
[----:B------:R-:W-:Y:S01]  /*0930*/  ISETP.GE.U32.AND P6, PT, R9, R0, PT ;  /* 0x000000000900720c */ /* 0x000fe20003fc6070 */
[----:B------:R-:W-:Y:S01]  /*0940*/  IMAD.IADD R0, R2, 0x1, -R7 ;  /* 0x0000000102007824 */ /* 0x000fe200078e0a07 */
[----:B------:R-:W2:Y:S01]  /*0950*/  @!P1 LDC.64 R8, c[0x0][0x240] ;  /* 0x00009000ff089b82 */ /* 0x000ea20000000a00 */
[----:B------:R-:W3:Y:S02]  /*0960*/  @!P4 S2R R25, SR_CgaCtaId ;  /* 0x000000000019c919 */ /* 0x000ee40000008800 */
[----:B------:R-:W-:-:S05]  /*0970*/  IMAD.SHL.U32 R16, R0, 0x8, RZ ;  /* 0x0000000800107824 */ /* 0x000fca00078e00ff */
[----:B------:R-:W-:Y:S02]  /*0980*/  SHF.R.S32.HI R17, RZ, 0x1f, R16 ;  /* 0x0000001fff117819 */ /* 0x000fe40000011410 */
[----:B------:R-:W-:Y:S01]  /*0990*/  IADD3 R6, P2, R16, UR10, RZ ;  /* 0x0000000a10067c10 */ /* 0x000fe2000ff5e0ff */
[----:B------:R-:W-:Y:S01]  /*09a0*/  USHF.R.S32.HI UR10, URZ, 0x1f, UR9 ;  /* 0x0000001f3f0a7899 */ /* 0x000fe20008011409 */
[----:B------:R-:W-:Y:S01]  /*09b0*/  @P6 VIADD R14, R14, 0x1 ;  /* 0x000000010e0e6836 */ /* 0x000fe20000000000 */
[----:B------:R-:W-:Y:S02]  /*09c0*/  ISETP.NE.AND P6, PT, R11, RZ, PT ;  /* 0x000000ff0b00720c */ /* 0x000fe40003fc5270 */
[----:B------:R-:W-:Y:S01]  /*09d0*/  IADD3.X R7, R17, UR4, RZ, P2, !PT ;  /* 0x0000000411077c10 */ /* 0x000fe200097fe4ff */
[----:B------:R-:W-:Y:S01]  /*09e0*/  UIMAD UR10, UR10, UR6, URZ ;  /* 0x000000060a0a72a4 */ /* 0x000fe2000f8e023f */
[----:B------:R-:W-:Y:S01]  /*09f0*/  ISETP.GE.AND P2, PT, R3, RZ, PT ;  /* 0x000000ff0300720c */ /* 0x000fe20003f46270 */
[----:B------:R-:W-:Y:S01]  /*0a00*/  VIADD R3, R18, 0x10 ;  /* 0x0000001012037836 */ /* 0x000fe20000000000 */
[----:B------:R-:W4:Y:S01]  /*0a10*/  S2UR UR4, SR_CgaCtaId ;  /* 0x00000000000479c3 */ /* 0x000f220000008800 */
[----:B------:R-:W-:Y:S01]  /*0a20*/  IMAD.WIDE.U32 R20, R20, UR9, R6 ;  /* 0x0000000914147c25 */ /* 0x000fe2000f8e0006 */
[----:B------:R-:W-:-:S02]  /*0a30*/  UIMAD UR7, UR9, UR7, UR10 ;  /* 0x00000007090772a4 */ /* 0x000fc4000f8e020a */
[----:B------:R-:W-:Y:S01]  /*0a40*/  ISETP.GE.AND P5, PT, R3, UR5, PT ;  /* 0x0000000503007c0c */ /* 0x000fe2000bfa6270 */
[-C--:B--2---:R-:W-:Y:S01]  /*0a50*/  @!P1 IMAD R10, R23, R8.reuse, RZ ;  /* 0x00000008170a9224 */ /* 0x084fe200078e02ff */
[----:B------:R-:W-:Y:S01]  /*0a60*/  UMOV UR6, 0x400 ;  /* 0x0000040000067882 */ /* 0x000fe20000000000 */
[----:B------:R-:W-:Y:S01]  /*0a70*/  @UP0 ULDC.64 UR10, c[0x0][0x248] ;  /* 0x00009200000a0ab9 */ /* 0x000fe20000000a00 */
[----:B------:R-:W2:Y:S01]  /*0a80*/  @!P1 LDC.64 R6, c[0x0][0x210] ;  /* 0x00008400ff069b82 */ /* 0x000ea20000000a00 */
[----:B------:R-:W-:Y:S01]  /*0a90*/  VIADD R21, R21, UR7 ;  /* 0x0000000715157c36 */ /* 0x000fe20008000000 */
[----:B------:R-:W-:Y:S01]  /*0aa0*/  @UP0 UIMAD.WIDE.U32 UR32, UR19, UR10, URZ ;  /* 0x0000000a132002a5 */ /* 0x000fe2000f8e003f */
[----:B------:R-:W-:Y:S01]  /*0ab0*/  @!P2 IMAD.MOV R14, RZ, RZ, -R14 ;  /* 0x000000ffff0ea224 */ /* 0x000fe200078e0a0e */
[----:B------:R-:W-:Y:S01]  /*0ac0*/  ISETP.GE.AND P2, PT, R4, UR5, PT ;  /* 0x0000000504007c0c */ /* 0x000fe2000bf46270 */
[C---:B------:R-:W-:Y:S01]  /*0ad0*/  @!P1 IMAD R10, R22.reuse, R9, R10 ;  /* 0x00000009160a9224 */ /* 0x040fe200078e020a */
[----:B------:R-:W-:Y:S01]  /*0ae0*/  LOP3.LUT R9, R13, 0x38, R16, 0xf8, !PT ;  /* 0x000000380d097812 */ /* 0x000fe200078ef810 */
[----:B------:R-:W-:Y:S01]  /*0af0*/  @!P1 IMAD.WIDE.U32 R26, R22, R8, R20 ;  /* 0x00000008161a9225 */ /* 0x000fe200078e0014 */
[----:B------:R-:W-:Y:S01]  /*0b00*/  SHF.R.U32.HI R4, RZ, 0x3, R13 ;  /* 0x00000003ff047819 */ /* 0x000fe2000001160d */
[----:B------:R-:W5:Y:S01]  /*0b10*/  @!P5 S2R R24, SR_CgaCtaId ;  /* 0x000000000018d919 */ /* 0x000f620000008800 */
[----:B------:R-:W1:Y:S01]  /*0b20*/  @!P5 LDC.64 R12, c[0x0][0x240] ;  /* 0x00009000ff0cdb82 */ /* 0x000e620000000a00 */
[----:B------:R-:W-:Y:S01]  /*0b30*/  @!P6 LOP3.LUT R14, RZ, R11, RZ, 0x33, !PT ;  /* 0x0000000bff0ee212 */ /* 0x000fe200078e33ff */
[----:B------:R-:W-:Y:S01]  /*0b40*/  @!P1 IMAD.IADD R10, R27, 0x1, R10 ;  /* 0x000000011b0a9824 */ /* 0x000fe200078e020a */
[----:B------:R-:W-:Y:S01]  /*0b50*/  LOP3.LUT R4, R9, R4, RZ, 0x3c, !PT ;  /* 0x0000000409047212 */ /* 0x000fe200078e3cff */
[----:B------:R-:W-:-:S02]  /*0b60*/  @UP0 UIMAD UR19, UR19, UR11, URZ ;  /* 0x0000000b131302a4 */ /* 0x000fc4000f8e023f */
[----:B----4-:R-:W-:Y:S02]  /*0b70*/  ULEA UR4, UR4, UR6, 0x18 ;  /* 0x0000000604047291 */ /* 0x010fe4000f8ec03f */
[----:B------:R-:W4:Y:S01]  /*0b80*/  @!P0 LDC.64 R8, c[0x0][0x240] ;  /* 0x00009000ff088b82 */ /* 0x000f220000000a00 */
[----:B------:R-:W-:Y:S02]  /*0b90*/  @UP0 UIADD3 UR6, UR13, UR8, URZ ;  /* 0x000000080d060290 */ /* 0x000fe4000fffe03f */
[----:B------:R-:W-:Y:S01]  /*0ba0*/  @UP0 UIADD3 UR19, UR33, UR19, URZ ;  /* 0x0000001321130290 */ /* 0x000fe2000fffe03f */
[----:B------:R-:W-:Y:S01]  /*0bb0*/  @UP0 ULDC.64 UR8, c[0x0][0x250] ;  /* 0x0000940000080ab9 */ /* 0x000fe20000000a00 */
[C---:B--2---:R-:W-:Y:S01]  /*0bc0*/  @!P1 LEA R32, P6, R26.reuse, R6, 0x1 ;  /* 0x000000061a209211 */ /* 0x044fe200078c08ff */
[----:B------:R-:W-:Y:S01]  /*0bd0*/  @UP0 UIMAD.WIDE.U32 UR30, UR6, UR8, URZ ;  /* 0x00000008061e02a5 */ /* 0x000fe2000f8e003f */
[----:B------:R-:W-:Y:S01]  /*0be0*/  LEA.HI R6, R5, R2, RZ, 0x6 ;  /* 0x0000000205067211 */ /* 0x000fe200078f30ff */
[----:B------:R-:W-:Y:S01]  /*0bf0*/  @UP0 UIMAD UR6, UR6, UR9, URZ ;  /* 0x00000009060602a4 */ /* 0x000fe2000f8e023f */
[----:B------:R-:W-:Y:S01]  /*0c00*/  @!P1 LEA.HI.X R33, R26, R7, R10, 0x1, P6 ;  /* 0x000000071a219211 */ /* 0x000fe200030f0c0a */
[----:B------:R-:W-:Y:S01]  /*0c10*/  VIADD R26, R18, 0x60 ;  /* 0x00000060121a7836 */ /* 0x000fe20000000000 */
[----:B------:R-:W2:Y:S01]  /*0c20*/  @!P5 LDC.64 R10, c[0x0][0x210] ;  /* 0x00008400ff0adb82 */ /* 0x000ea20000000a00 */
[----:B------:R-:W-:Y:S01]  /*0c30*/  IMAD.SHL.U32 R7, R6, 0x8, RZ ;  /* 0x0000000806077824 */ /* 0x000fe200078e00ff */
[----:B------:R-:W-:Y:S01]  /*0c40*/  @!P5 IADD3 R34, P6, R22, 0x10, RZ ;  /* 0x000000101622d810 */ /* 0x000fe20007fde0ff */
[----:B------:R-:W-:-:S03]  /*0c50*/  @UP0 UIADD3 UR22, UR31, UR6, URZ ;  /* 0x000000061f160290 */ /* 0x000fc6000fffe03f */
[----:B------:R-:W-:Y:S01]  /*0c60*/  LOP3.LUT R4, R4, 0xfffffe00, R7, 0xf8, !PT ;  /* 0xfffffe0004047812 */ /* 0x000fe200078ef807 */
[--C-:B------:R-:W-:Y:S01]  /*0c70*/  @!P5 IMAD.X R27, RZ, RZ, R23.reuse, P6 ;  /* 0x000000ffff1bd224 */ /* 0x100fe200030e0617 */
[----:B------:R-:W-:Y:S01]  /*0c80*/  @!P0 IADD3 R30, P6, R22, 0x20, RZ ;  /* 0x00000020161e8810 */ /* 0x000fe20007fde0ff */
[----:B------:R-:W3:Y:S01]  /*0c90*/  @!P0 LDC.64 R6, c[0x0][0x210] ;  /* 0x00008400ff068b82 */ /* 0x000ee20000000a00 */
[----:B------:R-:W-:Y:S01]  /*0ca0*/  LEA R223, R4, UR4, 0x1 ;  /* 0x0000000404df7c11 */ /* 0x000fe2000f8e08ff */
[-C--:B-1----:R-:W-:Y:S02]  /*0cb0*/  @!P5 IMAD R27, R27, R12.reuse, RZ ;  /* 0x0000000c1b1bd224 */ /* 0x082fe400078e02ff */
[----:B------:R-:W-:Y:S02]  /*0cc0*/  @!P0 IMAD.X R29, RZ, RZ, R23, P6 ;  /* 0x000000ffff1d8224 */ /* 0x000fe400030e0617 */
[----:B------:R-:W-:Y:S01]  /*0cd0*/  @!PT LDS RZ, [RZ] ;  /* 0x00000000fffff984 */ /* 0x000fe20000000800 */
[----:B------:R-:W-:Y:S01]  /*0ce0*/  @!PT LDS RZ, [RZ] ;  /* 0x00000000fffff984 */ /* 0x000fe20000000800 */
[----:B------:R-:W-:Y:S01]  /*0cf0*/  @!PT LDS RZ, [RZ] ;  /* 0x00000000fffff984 */ /* 0x000fe20000000800 */
[----:B------:R-:W-:Y:S01]  /*0d00*/  @!P1 LDGSTS.E.BYPASS.LTC128B.128 [R223], desc[UR16][R32.64] ;  /* 0x0000000020df9fae */ /* 0x000fe2000b901d50 */
[C---:B------:R-:W-:Y:S01]  /*0d10*/  @!P5 IMAD R13, R34.reuse, R13, R27 ;  /* 0x0000000d220dd224 */ /* 0x040fe200078e021b */
[----:B------:R-:W-:Y:S01]  /*0d20*/  @!P5 MOV R27, 0x400 ;  /* 0x00000400001bd802 */ /* 0x000fe20000000f00 */
[----:B------:R-:W-:Y:S01]  /*0d30*/  @!P5 IMAD.WIDE.U32 R34, R34, R12, R20 ;  /* 0x0000000c2222d225 */ /* 0x000fe200078e0014 */
[----:B------:R2:W-:Y:S01]  /*0d40*/  @!P1 LDGSTS.E.BYPASS.LTC128B.128 [R223+0x4000], desc[UR16][R32.64+0x80] ;  /* 0x0400008020df9fae */ /* 0x0005e2000b901d50 */
[----:B------:R-:W-:-:S02]  /*0d50*/  ISETP.GE.AND P1, PT, R26, UR5, PT ;  /* 0x000000051a007c0c */ /* 0x000fc4000bf26270 */
[-C--:B----4-:R-:W-:Y:S01]  /*0d60*/  @!P0 IMAD R26, R29, R8.reuse, RZ ;  /* 0x000000081d1a8224 */ /* 0x090fe200078e02ff */
[----:B-----5:R-:W-:Y:S01]  /*0d70*/  @!P5 LEA R27, R24, R27, 0x18 ;  /* 0x0000001b181bd211 */ /* 0x020fe200078ec0ff */
[----:B------:R-:W-:Y:S02]  /*0d80*/  @!P5 IMAD.IADD R28, R35, 0x1, R13 ;  /* 0x00000001231cd824 */ /* 0x000fe400078e020d */
[C---:B------:R-:W-:Y:S01]  /*0d90*/  @!P0 IMAD R12, R30.reuse, R9, R26 ;  /* 0x000000091e0c8224 */ /* 0x040fe200078e021a */
[----:B------:R-:W-:Y:S01]  /*0da0*/  @!P0 MOV R26, 0x400 ;  /* 0x00000400001a8802 */ /* 0x000fe20000000f00 */
[----:B------:R-:W-:Y:S02]  /*0db0*/  @!P0 IMAD.WIDE.U32 R30, R30, R8, R20 ;  /* 0x000000081e1e8225 */ /* 0x000fe400078e0014 */
[----:B------:R-:W1:Y:S01]  /*0dc0*/  @!P4 LDC.64 R8, c[0x0][0x240] ;  /* 0x00009000ff08cb82 */ /* 0x000e620000000a00 */
[----:B------:R-:W-:Y:S01]  /*0dd0*/  @!P0 LEA R13, R15, R26, 0x18 ;  /* 0x0000001a0f0d8211 */ /* 0x000fe200078ec0ff */
[----:B------:R-:W-:Y:S01]  /*0de0*/  @!P0 IMAD.IADD R12, R31, 0x1, R12 ;  /* 0x000000011f0c8824 */ /* 0x000fe200078e020c */
[----:B------:R-:W4:Y:S01]  /*0df0*/  @!P3 S2R R15, SR_CgaCtaId ;  /* 0x00000000000fb919 */ /* 0x000f220000008800 */
[----:B------:R-:W-:-:S02]  /*0e00*/  @!P5 IMAD R27, R4, 0x2, R27 ;  /* 0x00000002041bd824 */ /* 0x000fc400078e021b */
[----:B------:R-:W-:Y:S02]  /*0e10*/  @!P0 IMAD R13, R4, 0x2, R13 ;  /* 0x00000002040d8824 */ /* 0x000fe400078e020d */
[----:B------:R-:W-:Y:S01]  /*0e20*/  @!P4 IMAD.MOV.U32 R31, RZ, RZ, R21 ;  /* 0x000000ffff1fc224 */ /* 0x000fe200078e0015 */
[C---:B--2---:R-:W-:Y:S02]  /*0e30*/  @!P5 LEA R32, P6, R34.reuse, R10, 0x1 ;  /* 0x0000000a2220d211 */ /* 0x044fe400078c08ff */
[----:B------:R-:W-:Y:S02]  /*0e40*/  @!P4 MOV R10, 0x400 ;  /* 0x00000400000ac802 */ /* 0x000fe40000000f00 */
[----:B------:R-:W-:Y:S01]  /*0e50*/  @!P5 LEA.HI.X R33, R34, R11, R28, 0x1, P6 ;  /* 0x0000000b2221d211 */ /* 0x000fe200030f0c1c */
[----:B------:R-:W-:Y:S01]  /*0e60*/  VIADD R28, R18, 0x70 ;  /* 0x00000070121c7836 */ /* 0x000fe20000000000 */
[----:B---3--:R-:W-:Y:S02]  /*0e70*/  @!P4 LEA R25, R25, R10, 0x18 ;  /* 0x0000000a1919c211 */ /* 0x008fe400078ec0ff */
[----:B------:R-:W2:Y:S01]  /*0e80*/  @!P4 LDC.64 R10, c[0x0][0x210] ;  /* 0x00008400ff0acb82 */ /* 0x000ea20000000a00 */
[C---:B------:R-:W-:Y:S01]  /*0e90*/  @!P0 LEA R34, P6, R30.reuse, R6, 0x1 ;  /* 0x000000061e228211 */ /* 0x040fe200078c08ff */
[----:B------:R-:W-:Y:S03]  /*0ea0*/  @!P5 LDGSTS.E.BYPASS.LTC128B.128 [R27+0x800], desc[UR16][R32.64] ;  /* 0x00800000201bdfae */ /* 0x000fe6000b901d50 */
[----:B------:R-:W-:Y:S01]  /*0eb0*/  @!P0 LEA.HI.X R35, R30, R7, R12, 0x1, P6 ;  /* 0x000000071e238211 */ /* 0x000fe200030f0c0c */
[----:B------:R3:W-:Y:S01]  /*0ec0*/  @!P5 LDGSTS.E.BYPASS.LTC128B.128 [R27+0x4800], desc[UR16][R32.64+0x80] ;  /* 0x04800080201bdfae */ /* 0x0007e2000b901d50 */
[----:B------:R-:W-:Y:S01]  /*0ed0*/  @!P4 IADD3 R12, P6, R22, 0x30, RZ ;  /* 0x00000030160cc810 */ /* 0x000fe20007fde0ff */
[----:B------:R-:W5:Y:S01]  /*0ee0*/  @!P3 LDC.64 R6, c[0x0][0x240] ;  /* 0x00009000ff06bb82 */ /* 0x000f620000000a00 */
[----:B------:R-:W-:Y:S01]  /*0ef0*/  @!P4 IMAD.MOV.U32 R30, RZ, RZ, R20 ;  /* 0x000000ffff1ec224 */ /* 0x000fe200078e0014 */
[----:B------:R-:W-:Y:S02]  /*0f00*/  @!P0 LDGSTS.E.BYPASS.LTC128B.128 [R13+0x1000], desc[UR16][R34.64] ;  /* 0x01000000220d8fae */ /* 0x000fe4000b901d50 */
[----:B------:R-:W-:Y:S01]  /*0f10*/  @!P4 IMAD.X R29, RZ, RZ, R23, P6 ;  /* 0x000000ffff1dc224 */ /* 0x000fe200030e0617 */
[----:B------:R-:W-:Y:S01]  /*0f20*/  ISETP.GE.AND P6, PT, R18, UR18, PT ;  /* 0x0000001212007c0c */ /* 0x000fe2000bfc6270 */
[----:B------:R5:W-:Y:S01]  /*0f30*/  @!P0 LDGSTS.E.BYPASS.LTC128B.128 [R13+0x5000], desc[UR16][R34.64+0x80] ;  /* 0x05000080220d8fae */ /* 0x000be2000b901d50 */
[----:B------:R-:W-:Y:S01]  /*0f40*/  @!P3 IADD3 R24, P0, R22, 0x40, RZ ;  /* 0x000000401618b810 */ /* 0x000fe20007f1e0ff */
[----:B-1----:R-:W-:-:S02]  /*0f50*/  @!P4 IMAD R26, R29, R8, RZ ;  /* 0x000000081d1ac224 */ /* 0x002fc400078e02ff */
[C---:B------:R-:W-:Y:S01]  /*0f60*/  @!P4 IMAD.WIDE.U32 R30, R12.reuse, R8, R30 ;  /* 0x000000080c1ec225 */ /* 0x040fe200078e001e */
[----:B------:R-:W1:Y:S03]  /*0f70*/  @!P1 S2R R29, SR_CgaCtaId ;  /* 0x00000000001d9919 */ /* 0x000e660000008800 */
[----:B------:R-:W-:Y:S02]  /*0f80*/  @!P4 IMAD R26, R12, R9, R26 ;  /* 0x000000090c1ac224 */ /* 0x000fe400078e021a */
[----:B------:R-:W1:Y:S01]  /*0f90*/  @!P3 LDC.64 R8, c[0x0][0x210] ;  /* 0x00008400ff08bb82 */ /* 0x000e620000000a00 */
[----:B--2---:R-:W-:Y:S01]  /*0fa0*/  @!P4 LEA R36, P5, R30, R10, 0x1 ;  /* 0x0000000a1e24c211 */ /* 0x004fe200078a08ff */
[----:B------:R-:W-:Y:S01]  /*0fb0*/  @!P4 IMAD.IADD R26, R31, 0x1, R26 ;  /* 0x000000011f1ac824 */ /* 0x000fe200078e021a */
[----:B------:R-:W-:-:S04]  /*0fc0*/  @!P3 MOV R10, 0x400 ;  /* 0x00000400000ab802 */ /* 0x000fc80000000f00 */
[----:B------:R-:W-:Y:S01]  /*0fd0*/  @!P4 LEA.HI.X R37, R30, R11, R26, 0x1, P5 ;  /* 0x0000000b1e25c211 */ /* 0x000fe200028f0c1a */
[----:B------:R-:W-:Y:S01]  /*0fe0*/  @!P4 IMAD R30, R4, 0x2, R25 ;  /* 0x00000002041ec824 */ /* 0x000fe200078e0219 */
[----:B----4-:R-:W-:Y:S01]  /*0ff0*/  @!P3 LEA R11, R15, R10, 0x18 ;  /* 0x0000000a0f0bb211 */ /* 0x010fe200078ec0ff */
[----:B---3--:R-:W-:Y:S01]  /*1000*/  @!P3 IMAD.X R27, RZ, RZ, R23, P0 ;  /* 0x000000ffff1bb224 */ /* 0x008fe200000e0617 */
[----:B------:R-:W-:Y:S01]  /*1010*/  ISETP.GE.AND P0, PT, R28, UR5, PT ;  /* 0x000000051c007c0c */ /* 0x000fe2000bf06270 */
[----:B------:R-:W2:Y:S01]  /*1020*/  @!P2 S2R R10, SR_CgaCtaId ;  /* 0x00000000000aa919 */ /* 0x000ea20000008800 */
[----:B------:R-:W-:Y:S01]  /*1030*/  @!P3 IMAD.MOV.U32 R32, RZ, RZ, R20 ;  /* 0x000000ffff20b224 */ /* 0x000fe200078e0014 */
[----:B------:R-:W-:Y:S01]  /*1040*/  ISETP.GE.AND P5, PT, R3, UR18, PT ;  /* 0x0000001203007c0c */ /* 0x000fe2000bfa6270 */
[----:B-----5:R-:W-:Y:S01]  /*1050*/  @!P3 IMAD R26, R27, R6, RZ ;  /* 0x000000061b1ab224 */ /* 0x020fe200078e02ff */
[----:B------:R-:W-:Y:S01]  /*1060*/  @!P4 LDGSTS.E.BYPASS.LTC128B.128 [R30+0x1800], desc[UR16][R36.64] ;  /* 0x01800000241ecfae */ /* 0x000fe2000b901d50 */
[----:B------:R-:W3:Y:S01]  /*1070*/  @!P2 LDC.64 R12, c[0x0][0x240] ;  /* 0x00009000ff0cab82 */ /* 0x000ee20000000a00 */
[----:B------:R-:W-:Y:S01]  /*1080*/  @!P3 IMAD.MOV.U32 R33, RZ, RZ, R21 ;  /* 0x000000ffff21b224 */ /* 0x000fe200078e0015 */
[----:B------:R-:W-:Y:S01]  /*1090*/  LEA.HI R15, R5, R2, RZ, 0x4 ;  /* 0x00000002050f7211 */ /* 0x000fe200078f20ff */
[C---:B------:R-:W-:Y:S01]  /*10a0*/  @!P3 IMAD R26, R24.reuse, R7, R26 ;  /* 0x00000007181ab224 */ /* 0x040fe200078e021a */
[----:B------:R4:W-:Y:S01]  /*10b0*/  @!P4 LDGSTS.E.BYPASS.LTC128B.128 [R30+0x5800], desc[UR16][R36.64+0x80] ;  /* 0x05800080241ecfae */ /* 0x0009e2000b901d50 */
[----:B------:R-:W-:Y:S01]  /*10c0*/  @!P3 IMAD.WIDE.U32 R32, R24, R6, R32 ;  /* 0x000000061820b225 */ /* 0x000fe200078e0020 */
[----:B------:R-:W-:Y:S01]  /*10d0*/  @!P2 IADD3 R28, P4, R22, 0x50, RZ ;  /* 0x00000050161ca810 */ /* 0x000fe20007f9e0ff */
[----:B------:R-:W5:Y:S01]  /*10e0*/  @!P0 S2R R27, SR_CgaCtaId ;  /* 0x00000000001b8919 */ /* 0x000f620000008800 */
[----:B------:R-:W5:Y:S01]  /*10f0*/  @!P2 LDC.64 R6, c[0x0][0x210] ;  /* 0x00008400ff06ab82 */ /* 0x000f620000000a00 */
[----:B------:R-:W-:-:S02]  /*1100*/  @!P3 IMAD.IADD R26, R33, 0x1, R26 ;  /* 0x00000001211ab824 */ /* 0x000fc400078e021a */
[----:B------:R-:W-:Y:S01]  /*1110*/  @!P2 IMAD.X R31, RZ, RZ, R23, P4 ;  /* 0x000000ffff1fa224 */ /* 0x000fe200020e0617 */
[----:B-1----:R-:W-:Y:S01]  /*1120*/  @!P3 LEA R34, P4, R32, R8, 0x1 ;  /* 0x000000082022b211 */ /* 0x002fe200078808ff */
[----:B------:R-:W-:Y:S01]  /*1130*/  @!P3 IMAD R11, R4, 0x2, R11 ;  /* 0x00000002040bb824 */ /* 0x000fe200078e020b */
[----:B------:R-:W1:Y:S02]  /*1140*/  @!P6 S2R R25, SR_CgaCtaId ;  /* 0x000000000019e919 */ /* 0x000e640000008800 */
[----:B------:R-:W-:Y:S02]  /*1150*/  @!P3 LEA.HI.X R35, R32, R9, R26, 0x1, P4 ;  /* 0x000000092023b211 */ /* 0x000fe400020f0c1a */
[----:B------:R-:W-:Y:S01]  /*1160*/  ISETP.GE.AND P4, PT, R3, UR18, PT ;  /* 0x0000001203007c0c */ /* 0x000fe2000bf86270 */
[----:B------:R-:W1:Y:S01]  /*1170*/  @!P5 S2R R24, SR_CgaCtaId ;  /* 0x000000000018d919 */ /* 0x000e620000008800 */
[----:B------:R-:W-:Y:S02]  /*1180*/  @!P2 MOV R3, 0x400 ;  /* 0x000004000003a802 */ /* 0x000fe40000000f00 */
[----:B------:R-:W-:Y:S01]  /*1190*/  SHF.R.S32.HI R26, RZ, 0x4, R15 ;  /* 0x00000004ff1a7819 */ /* 0x000fe2000001140f */
[----:B---3--:R-:W-:Y:S01]  /*11a0*/  @!P2 IMAD R8, R31, R12, RZ ;  /* 0x0000000c1f08a224 */ /* 0x008fe200078e02ff */
[----:B------:R-:W-:Y:S01]  /*11b0*/  @!P3 LDGSTS.E.BYPASS.LTC128B.128 [R11+0x2000], desc[UR16][R34.64] ;  /* 0x02000000220bbfae */ /* 0x000fe2000b901d50 */
[----:B------:R-:W-:Y:S01]  /*11c0*/  @!P2 IMAD.MOV.U32 R31, RZ, RZ, R21 ;  /* 0x000000ffff1fa224 */ /* 0x000fe200078e0015 */
[----:B--2---:R-:W-:Y:S01]  /*11d0*/  @!P2 LEA R3, R10, R3, 0x18 ;  /* 0x000000030a03a211 */ /* 0x004fe200078ec0ff */
[C---:B------:R-:W-:Y:S01]  /*11e0*/  @!P2 IMAD R13, R28.reuse, R13, R8 ;  /* 0x0000000d1c0da224 */ /* 0x040fe200078e0208 */
[----:B------:R2:W-:Y:S01]  /*11f0*/  @!P3 LDGSTS.E.BYPASS.LTC128B.128 [R11+0x6000], desc[UR16][R34.64+0x80] ;  /* 0x06000080220bbfae */ /* 0x0005e2000b901d50 */
[----:B------:R-:W3:Y:S01]  /*1200*/  @!P1 LDC.64 R8, c[0x0][0x240] ;  /* 0x00009000ff089b82 */ /* 0x000ee20000000a00 */
[--C-:B----4-:R-:W-:Y:S01]  /*1210*/  @!P2 IMAD.MOV.U32 R30, RZ, RZ, R20.reuse ;  /* 0x000000ffff1ea224 */ /* 0x110fe200078e0014 */
[C---:B------:R-:W-:Y:S01]  /*1220*/  LEA.HI R221, R15.reuse, R26, RZ, 0x1 ;  /* 0x0000001a0fdd7211 */ /* 0x040fe200078f08ff */
[----:B------:R-:W-:Y:S01]  /*1230*/  @!P1 IMAD.MOV.U32 R36, RZ, RZ, R20 ;  /* 0x000000ffff249224 */ /* 0x000fe200078e0014 */
[----:B------:R-:W-:Y:S01]  /*1240*/  LOP3.LUT R15, R15, 0xfffffff0, RZ, 0xc0, !PT ;  /* 0xfffffff00f0f7812 */ /* 0x000fe200078ec0ff */
[----:B------:R-:W-:Y:S01]  /*1250*/  @!P2 IMAD.WIDE.U32 R30, R28, R12, R30 ;  /* 0x0000000c1c1ea225 */ /* 0x000fe200078e001e */
[----:B------:R-:W-:-:S02]  /*1260*/  LOP3.LUT R221, R221, 0xfffffffe, RZ, 0xc0, !PT ;  /* 0xfffffffedddd7812 */ /* 0x000fc400078ec0ff */
[----:B------:R-:W-:Y:S01]  /*1270*/  @!P6 MOV R28, 0x400 ;  /* 0x00000400001ce802 */ /* 0x000fe20000000f00 */
[----:B------:R-:W-:Y:S01]  /*1280*/  @!P2 IMAD.IADD R12, R31, 0x1, R13 ;  /* 0x000000011f0ca824 */ /* 0x000fe200078e020d */
[----:B-----5:R-:W-:Y:S01]  /*1290*/  @!P2 LEA R32, P3, R30, R6, 0x1 ;  /* 0x000000061e20a211 */ /* 0x020fe200078608ff */
[----:B------:R-:W-:Y:S01]  /*12a0*/  @!P1 IMAD.MOV.U32 R37, RZ, RZ, R21 ;  /* 0x000000ffff259224 */ /* 0x000fe200078e0015 */
[----:B------:R-:W-:Y:S01]  /*12b0*/  @!P0 MOV R6, 0x400 ;  /* 0x0000040000068802 */ /* 0x000fe20000000f00 */
[----:B------:R-:W-:Y:S01]  /*12c0*/  @!P2 IMAD R3, R4, 0x2, R3 ;  /* 0x000000020403a824 */ /* 0x000fe200078e0203 */
[----:B------:R-:W-:Y:S01]  /*12d0*/  @!P2 LEA.HI.X R33, R30, R7, R12, 0x1, P3 ;  /* 0x000000071e21a211 */ /* 0x000fe200018f0c0c */
[----:B------:R-:W-:Y:S01]  /*12e0*/  IMAD.IADD R221, R26, 0x1, -R221 ;  /* 0x000000011add7824 */ /* 0x000fe200078e0add */
[----:B------:R-:W-:Y:S02]  /*12f0*/  @!P0 LEA R27, R27, R6, 0x18 ;  /* 0x000000061b1b8211 */ /* 0x000fe400078ec0ff */
[----:B------:R-:W-:Y:S01]  /*1300*/  @!P1 IADD3 R12, P3, R22, 0x60, RZ ;  /* 0x00000060160c9810 */ /* 0x000fe20007f7e0ff */
[----:B------:R-:W4:Y:S01]  /*1310*/  @!P0 LDC.64 R6, c[0x0][0x240] ;  /* 0x00009000ff068b82 */ /* 0x000f220000000a00 */
[----:B------:R-:W-:Y:S01]  /*1320*/  @!P2 LDGSTS.E.BYPASS.LTC128B.128 [R3+0x2800], desc[UR16][R32.64] ;  /* 0x028000002003afae */ /* 0x000fe2000b901d50 */
[----:B------:R-:W-:-:S02]  /*1330*/  @!P1 MOV R26, 0x400 ;  /* 0x00000400001a9802 */ /* 0x000fc40000000f00 */
[----:B------:R-:W-:Y:S01]  /*1340*/  @!P1 IMAD.X R13, RZ, RZ, R23, P3 ;  /* 0x000000ffff0d9224 */ /* 0x000fe200018e0617 */
[----:B------:R-:W-:Y:S01]  /*1350*/  @!P0 IADD3 R22, P3, R22, 0x70, RZ ;  /* 0x0000007016168810 */ /* 0x000fe20007f7e0ff */
[CC--:B---3--:R-:W-:Y:S01]  /*1360*/  @!P1 IMAD.WIDE.U32 R36, R12.reuse, R8.reuse, R36 ;  /* 0x000000080c249225 */ /* 0x0c8fe200078e0024 */
[----:B------:R3:W-:Y:S01]  /*1370*/  @!P2 LDGSTS.E.BYPASS.LTC128B.128 [R3+0x6800], desc[UR16][R32.64+0x80] ;  /* 0x068000802003afae */ /* 0x0007e2000b901d50 */
[----:B--2---:R-:W2:Y:S01]  /*1380*/  @!P1 LDC.64 R10, c[0x0][0x210] ;  /* 0x00008400ff0a9b82 */ /* 0x004ea20000000a00 */
[----:B------:R-:W-:Y:S01]  /*1390*/  @!P5 MOV R31, 0x400 ;  /* 0x00000400001fd802 */ /* 0x000fe20000000f00 */
[----:B------:R-:W-:Y:S01]  /*13a0*/  @!P1 IMAD R13, R13, R8, RZ ;  /* 0x000000080d0d9224 */ /* 0x000fe200078e02ff */
[----:B-1----:R-:W-:Y:S01]  /*13b0*/  @!P6 LEA R25, R25, R28, 0x18 ;  /* 0x0000001c1919e211 */ /* 0x002fe200078ec0ff */
[----:B------:R-:W-:Y:S01]  /*13c0*/  @!P0 IMAD.MOV.U32 R34, RZ, RZ, R20 ;  /* 0x000000ffff228224 */ /* 0x000fe200078e0014 */
[----:B------:R-:W-:Y:S01]  /*13d0*/  @!P1 LEA R29, R29, R26, 0x18 ;  /* 0x0000001a1d1d9211 */ /* 0x000fe200078ec0ff */
[----:B------:R-:W-:Y:S01]  /*13e0*/  @!P1 IMAD R13, R12, R9, R13 ;  /* 0x000000090c0d9224 */ /* 0x000fe200078e020d */
[----:B------:R-:W-:Y:S01]  /*13f0*/  @!P5 LEA R31, R24, R31, 0x18 ;  /* 0x0000001f181fd211 */ /* 0x000fe200078ec0ff */
[----:B------:R-:W1:Y:S01]  /*1400*/  @!P0 LDC.64 R8, c[0x0][0x210] ;  /* 0x00008400ff088b82 */ /* 0x000e620000000a00 */
[----:B------:R-:W-:-:S02]  /*1410*/  @!P0 IMAD.X R23, RZ, RZ, R23, P3 ;  /* 0x000000ffff178224 */ /* 0x000fc400018e0617 */
[----:B------:R-:W-:Y:S02]  /*1420*/  @!P1 IMAD.IADD R12, R37, 0x1, R13 ;  /* 0x00000001250c9824 */ /* 0x000fe400078e020d */
[----:B------:R-:W-:Y:S02]  /*1430*/  @!P0 IMAD.MOV.U32 R35, RZ, RZ, R21 ;  /* 0x000000ffff238224 */ /* 0x000fe400078e0015 */
[-C--:B----4-:R-:W-:Y:S02]  /*1440*/  @!P0 IMAD R23, R23, R6.reuse, RZ ;  /* 0x0000000617178224 */ /* 0x090fe400078e02ff */
[----:B------:R-:W-:-:S04]  /*1450*/  @!P0 IMAD.WIDE.U32 R34, R22, R6, R34 ;  /* 0x0000000616228225 */ /* 0x000fc800078e0022 */
[----:B------:R-:W-:Y:S01]  /*1460*/  @!P0 IMAD R7, R22, R7, R23 ;  /* 0x0000000716078224 */ /* 0x000fe200078e0217 */
[----:B--2---:R-:W-:Y:S01]  /*1470*/  @!P1 LEA R20, P2, R36, R10, 0x1 ;  /* 0x0000000a24149211 */ /* 0x004fe200078408ff */
[----:B---3--:R-:W-:-:S03]  /*1480*/  IMAD.IADD R3, R2, 0x1, -R15 ;  /* 0x0000000102037824 */ /* 0x008fc600078e0a0f */
[----:B------:R-:W-:Y:S01]  /*1490*/  @!P1 LEA.HI.X R21, R36, R11, R12, 0x1, P2 ;  /* 0x0000000b24159211 */ /* 0x000fe200010f0c0c */
[----:B------:R-:W-:Y:S01]  /*14a0*/  IMAD.SHL.U32 R12, R0, 0x40, RZ ;  /* 0x00000040000c7824 */ /* 0x000fe200078e00ff */
[----:B------:R-:W-:Y:S01]  /*14b0*/  PLOP3.LUT P2, PT, PT, PT, UP0, 0x80, 0x0 ;  /* 0x000000000000781c */ /* 0x000fe20003f4f008 */
[----:B------:R-:W-:Y:S01]  /*14c0*/  IMAD.SHL.U32 R11, R18, 0x8, RZ ;  /* 0x00000008120b7824 */ /* 0x000fe200078e00ff */
[----:B------:R-:W-:Y:S02]  /*14d0*/  SHF.R.S32.HI R6, RZ, 0x1f, R3 ;  /* 0x0000001fff067819 */ /* 0x000fe40000011403 */
[----:B------:R-:W-:Y:S02]  /*14e0*/  LOP3.LUT R12, R12, 0x1c0, RZ, 0xc0, !PT ;  /* 0x000001c00c0c7812 */ /* 0x000fe400078ec0ff */
[----:B------:R-:W-:Y:S02]  /*14f0*/  LEA.HI R13, R6, R3, RZ, 0x3 ;  /* 0x00000003060d7211 */ /* 0x000fe400078f18ff */
[----:B------:R-:W-:-:S02]  /*1500*/  LOP3.LUT R11, R12, 0x8, R11, 0xf8, !PT ;  /* 0x000000080c0b7812 */ /* 0x000fc400078ef80b */
[----:B------:R-:W-:Y:S02]  /*1510*/  LOP3.LUT R6, R13, 0xfffffff8, RZ, 0xc0, !PT ;  /* 0xfffffff80d067812 */ /* 0x000fe400078ec0ff */
[----:B------:R-:W-:Y:S02]  /*1520*/  SHF.R.U32.HI R12, RZ, 0x3, R12 ;  /* 0x00000003ff0c7819 */ /* 0x000fe4000001160c */
[----:B-1----:R-:W-:Y:S01]  /*1530*/  @!P0 LEA R32, P3, R34, R8, 0x1 ;  /* 0x0000000822208211 */ /* 0x002fe200078608ff */
[----:B------:R-:W-:Y:S01]  /*1540*/  IMAD.IADD R3, R3, 0x1, -R6 ;  /* 0x0000000103037824 */ /* 0x000fe200078e0a06 */
[----:B------:R-:W-:Y:S01]  /*1550*/  LOP3.LUT R12, R11, R12, RZ, 0x3c, !PT ;  /* 0x0000000c0b0c7212 */ /* 0x000fe200078e3cff */
        /* <DEDUP_REMOVED lines=13> */
.L_x_1177:
[----:B------:R-:W-:Y:S01]  /*1630*/  @!P0 IADD3 R6, R35, R7, RZ ;  /* 0x0000000723068210 */ /* 0x000fe20007ffe0ff */
        /* <DEDUP_REMOVED lines=13> */
.L_x_1178:
[C---:B------:R-:W-:Y:S01]  /*1710*/  IMAD R11, R19.reuse, UR10, RZ ;  /* 0x0000000a130b7c24 */ /* 0x040fe2000f8e02ff */
[----:B------:R-:W-:Y:S01]  /*1720*/  @!P0 LEA.HI.X R33, R34, R9, R6, 0x1, P3 ;  /* 0x0000000922218211 */ /* 0x000fe200018f0c06 */
[C---:B------:R-:W-:Y:S01]  /*1730*/  IMAD.WIDE.U32 R22, R18.reuse, UR10, R16 ;  /* 0x0000000a12167c25 */ /* 0x040fe2000f8e0010 */
[----:B------:R-:W-:Y:S01]  /*1740*/  ISETP.GE.AND P3, PT, R18, UR18, PT ;  /* 0x0000001212007c0c */ /* 0x000fe2000bf66270 */
[----:B------:R-:W-:Y:S01]  /*1750*/  ULDC.64 UR6, c[0x0][0x260] ;  /* 0x0000980000067ab9 */ /* 0x000fe20000000a00 */
[----:B------:R-:W-:Y:S01]  /*1760*/  @!P1 LEA R29, R4, R29, 0x1 ;  /* 0x0000001d041d9211 */ /* 0x000fe200078e08ff */
[----:B------:R-:W-:Y:S01]  /*1770*/  IMAD R7, R19, UR8, RZ ;  /* 0x0000000813077c24 */ /* 0x000fe2000f8e02ff */
[----:B------:R-:W-:Y:S01]  /*1780*/  IADD3 R224, P2, R22, UR32, RZ ;  /* 0x0000002016e07c10 */ /* 0x000fe2000ff5e0ff */
[----:B------:R-:W-:Y:S01]  /*1790*/  IMAD R6, R18, UR11, R11 ;  /* 0x0000000b12067c24 */ /* 0x000fe2000f8e020b */
[----:B------:R-:W-:Y:S01]  /*17a0*/  @!P5 LEA R31, R4, R31, 0x1 ;  /* 0x0000001f041fd211 */ /* 0x000fe200078e08ff */
[----:B------:R-:W-:Y:S01]  /*17b0*/  IMAD.SHL.U32 R8, R3, 0x40, RZ ;  /* 0x0000004003087824 */ /* 0x000fe200078e00ff */
[----:B------:R-:W-:Y:S01]  /*17c0*/  USHF.L.U64.HI UR12, UR10, 0x5, UR11 ;  /* 0x000000050a0c7899 */ /* 0x000fe2000801020b */
[----:B------:R-:W-:Y:S01]  /*17d0*/  IMAD.WIDE.U32 R16, R18, UR8, R16 ;  /* 0x0000000812107c25 */ /* 0x000fe2000f8e0010 */
[----:B------:R-:W-:Y:S01]  /*17e0*/  IADD3.X R225, R23, UR19, R6, P2, !PT ;  /* 0x0000001317e17c10 */ /* 0x000fe200097fe406 */
[----:B------:R-:W-:Y:S01]  /*17f0*/  USHF.L.U32 UR13, UR10, 0x5, URZ ;  /* 0x000000050a0d7899 */ /* 0x000fe2000800063f */
[----:B------:R-:W-:Y:S01]  /*1800*/  LOP3.LUT R6, R8, 0x1c0, RZ, 0xc0, !PT ;  /* 0x000001c008067812 */ /* 0x000fe200078ec0ff */
[----:B------:R-:W-:Y:S01]  /*1810*/  IMAD R18, R18, UR9, R7 ;  /* 0x0000000912127c24 */ /* 0x000fe2000f8e0207 */
[----:B------:R-:W-:Y:S01]  /*1820*/  IADD3 R180, P2, R16, UR30, RZ ;  /* 0x0000001e10b47c10 */ /* 0x000fe2000ff5e0ff */
[----:B------:R-:W-:Y:S01]  /*1830*/  IMAD.SHL.U32 R7, R221, 0x8, RZ ;  /* 0x00000008dd077824 */ /* 0x000fe200078e00ff */
[----:B------:R-:W-:Y:S01]  /*1840*/  SHF.R.S32.HI R16, RZ, 0x1f, R14 ;  /* 0x0000001fff107819 */ /* 0x000fe2000001140e */
[C---:B------:R-:W-:Y:S01]  /*1850*/  @!P0 IMAD R27, R4.reuse, 0x2, R27 ;  /* 0x00000002041b8824 */ /* 0x040fe200078e021b */
[----:B------:R-:W1:Y:S01]  /*1860*/  @!P6 LDC.64 R8, c[0x0][0x218] ;  /* 0x00008600ff08eb82 */ /* 0x000e620000000a00 */
[----:B------:R-:W-:Y:S01]  /*1870*/  @!P6 IMAD R25, R4, 0x2, R25 ;  /* 0x000000020419e824 */ /* 0x000fe200078e0219 */
[----:B------:R-:W-:Y:S01]  /*1880*/  LOP3.LUT R7, R6, 0x8, R7, 0xf8, !PT ;  /* 0x0000000806077812 */ /* 0x000fe200078ef807 */
[----:B------:R-:W-:Y:S01]  /*1890*/  IMAD R11, R16, UR6, RZ ;  /* 0x00000006100b7c24 */ /* 0x000fe2000f8e02ff */
[----:B------:R-:W-:Y:S01]  /*18a0*/  SHF.R.U32.HI R6, RZ, 0x3, R6 ;  /* 0x00000003ff067819 */ /* 0x000fe20000011606 */
[C---:B------:R-:W-:Y:S01]  /*18b0*/  IMAD.WIDE.U32 R224, R14.reuse, UR6, R224 ;  /* 0x000000060ee07c25 */ /* 0x040fe2000f8e00e0 */
[----:B------:R-:W-:Y:S01]  /*18c0*/  USHF.R.S32.HI UR21, URZ, 0x1f, UR24 ;  /* 0x0000001f3f157899 */ /* 0x000fe20008011418 */
[----:B------:R-:W-:Y:S01]  /*18d0*/  @!PT LDS RZ, [RZ] ;  /* 0x00000000fffff984 */ /* 0x000fe20000000800 */
[----:B------:R-:W-:Y:S01]  /*18e0*/  @!PT LDS RZ, [RZ] ;  /* 0x00000000fffff984 */ /* 0x000fe20000000800 */
[----:B------:R-:W-:Y:S01]  /*18f0*/  @!PT LDS RZ, [RZ] ;  /* 0x00000000fffff984 */ /* 0x000fe20000000800 */
[----:B------:R-:W-:Y:S01]  /*1900*/  @!P1 LDGSTS.E.BYPASS.LTC128B.128 [R29+0x3000], desc[UR16][R20.64] ;  /* 0x03000000141d9fae */ /* 0x000fe2000b901d50 */
[----:B------:R-:W-:Y:S01]  /*1910*/  LOP3.LUT R4, R7, R6, RZ, 0x3c, !PT ;  /* 0x0000000607047212 */ /* 0x000fe200078e3cff */
[----:B------:R-:W-:Y:S01]  /*1920*/  IMAD R11, R14, UR7, R11 ;  /* 0x000000070e0b7c24 */ /* 0x000fe2000f8e020b */
[----:B------:R-:W2:Y:S01]  /*1930*/  @!P5 LDC.64 R6, c[0x0][0x218] ;  /* 0x00008600ff06db82 */ /* 0x000ea20000000a00 */
[----:B------:R-:W-:Y:S01]  /*1940*/  UIMAD UR18, UR12, UR24, URZ ;  /* 0x000000180c1272a4 */ /* 0x000fe2000f8e023f */
[----:B------:R-:W-:Y:S01]  /*1950*/  IMAD.U32 R15, RZ, RZ, UR24 ;  /* 0x00000018ff0f7e24 */ /* 0x000fe2000f8e00ff */
[----:B------:R-:W-:Y:S01]  /*1960*/  USHF.L.U32 UR30, UR10, 0x4, URZ ;  /* 0x000000040a1e7899 */ /* 0x000fe2000800063f */
[----:B------:R-:W-:Y:S01]  /*1970*/  IADD3 R227, R225, R11, RZ ;  /* 0x0000000be1e37210 */ /* 0x000fe20007ffe0ff */
[----:B------:R-:W-:Y:S01]  /*1980*/  IMAD.MOV.U32 R226, RZ, RZ, R224 ;  /* 0x000000ffffe27224 */ /* 0x000fe200078e00e0 */
[----:B------:R-:W-:Y:S01]  /*1990*/  UIMAD UR18, UR21, UR13, UR18 ;  /* 0x0000000d151272a4 */ /* 0x000fe2000f8e0212 */
[----:B------:R1:W-:Y:S01]  /*19a0*/  @!P1 LDGSTS.E.BYPASS.LTC128B.128 [R29+0x7000], desc[UR16][R20.64+0x80] ;  /* 0x07000080141d9fae */ /* 0x0003e2000b901d50 */
[----:B------:R-:W-:Y:S01]  /*19b0*/  USHF.L.U64.HI UR29, UR10, 0x4, UR11 ;  /* 0x000000040a1d7899 */ /* 0x000fe2000801020b */
[----:B------:R-:W-:Y:S01]  /*19c0*/  IMAD.WIDE.U32 R22, R15, UR13, R226 ;  /* 0x0000000d0f167c25 */ /* 0x000fe2000f8e00e2 */
[----:B------:R-:W-:Y:S01]  /*19d0*/  IADD3.X R181, R17, UR22, R18, P2, !PT ;  /* 0x0000001611b57c10 */ /* 0x000fe200097fe412 */
[----:B------:R-:W-:Y:S01]  /*19e0*/  @!P0 LDGSTS.E.BYPASS.LTC128B.128 [R27+0x3800], desc[UR16][R32.64] ;  /* 0x03800000201b8fae */ /* 0x000fe2000b901d50 */
[----:B------:R-:W3:Y:S01]  /*19f0*/  @!P3 LDC.64 R10, c[0x0][0x220] ;  /* 0x00008800ff0abb82 */ /* 0x000ee20000000a00 */
[----:B------:R-:W-:Y:S01]  /*1a00*/  ULDC.64 UR6, c[0x0][0x268] ;  /* 0x00009a0000067ab9 */ /* 0x000fe20000000a00 */
[----:B------:R-:W-:Y:S01]  /*1a10*/  IADD3 R18, R23, UR18, RZ ;  /* 0x0000001217127c10 */ /* 0x000fe2000fffe0ff */
[----:B------:R-:W-:Y:S01]  /*1a20*/  @!P0 LDGSTS.E.BYPASS.LTC128B.128 [R27+0x7800], desc[UR16][R32.64+0x80] ;  /* 0x07800080201b8fae */ /* 0x000fe2000b901d50 */
[----:B------:R-:W-:Y:S01]  /*1a30*/  @!P5 IADD3 R17, P0, R22, UR30, RZ ;  /* 0x0000001e1611dc10 */ /* 0x000fe2000ff1e0ff */
[----:B------:R-:W-:Y:S01]  /*1a40*/  IMAD R19, R16, UR6, RZ ;  /* 0x0000000610137c24 */ /* 0x000fe2000f8e02ff */
[----:B------:R-:W-:Y:S01]  /*1a50*/  USHF.L.U64.HI UR18, UR8, 0x5, UR9 ;  /* 0x0000000508127899 */ /* 0x000fe20008010209 */
[C---:B------:R-:W-:Y:S01]  /*1a60*/  IMAD.WIDE.U32 R180, R14.reuse, UR6, R180 ;  /* 0x000000060eb47c25 */ /* 0x040fe2000f8e00b4 */
[----:B------:R-:W-:Y:S01]  /*1a70*/  USHF.L.U32 UR19, UR8, 0x5, URZ ;  /* 0x0000000508137899 */ /* 0x000fe2000800063f */
[----:B------:R-:W-:Y:S01]  /*1a80*/  LEA.HI R104, R5, R2, RZ, 0x5 ;  /* 0x0000000205687211 */ /* 0x000fe200078f28ff */
[----:B------:R-:W-:Y:S01]  /*1a90*/  UIMAD UR6, UR18, UR24, URZ ;  /* 0x00000018120672a4 */ /* 0x000fe2000f8e023f */
[----:B------:R-:W-:Y:S01]  /*1aa0*/  IMAD R19, R14, UR7, R19 ;  /* 0x000000070e137c24 */ /* 0x000fe2000f8e0213 */
[----:B------:R-:W-:Y:S01]  /*1ab0*/  MOV R182, R180 ;  /* 0x000000b400b67202 */ /* 0x000fe20000000f00 */
[----:B------:R-:W-:Y:S01]  /*1ac0*/  IMAD.SHL.U32 R13, R13, 0x40, RZ ;  /* 0x000000400d0d7824 */ /* 0x000fe200078e00ff */
[----:B------:R-:W-:Y:S01]  /*1ad0*/  UIMAD UR21, UR21, UR19, UR6 ;  /* 0x00000013151572a4 */ /* 0x000fe2000f8e0206 */
[----:B------:R-:W-:Y:S01]  /*1ae0*/  IMAD.IADD R183, R181, 0x1, R19 ;  /* 0x00000001b5b77824 */ /* 0x000fe200078e0213 */
[----:B------:R-:W-:Y:S01]  /*1af0*/  USHF.L.U32 UR23, UR8, 0x4, URZ ;  /* 0x0000000408177899 */ /* 0x000fe2000800063f */
[----:B------:R-:W-:Y:S01]  /*1b00*/  LEA R221, R221, R12, 0x9 ;  /* 0x0000000cdddd7211 */ /* 0x000fe200078e48ff */
[----:B------:R-:W-:Y:S01]  /*1b10*/  USHF.L.U64.HI UR22, UR8, 0x4, UR9 ;  /* 0x0000000408167899 */ /* 0x000fe20008010209 */
[----:B------:R-:W-:Y:S01]  /*1b20*/  SHF.L.U32 R234, R2, 0x1, RZ ;  /* 0x0000000102ea7819 */ /* 0x000fe200000006ff */
[----:B------:R-:W-:Y:S01]  /*1b30*/  UISETP.GE.AND UP0, UPT, UR20, 0x2, UPT ;  /* 0x000000021400788c */ /* 0x000fe2000bf06270 */
[----:B------:R-:W-:-:S02]  /*1b40*/  LEA R221, R221, UR4, 0x1 ;  /* 0x00000004dddd7c11 */ /* 0x000fc4000f8e08ff */
[----:B-1----:R-:W-:Y:S02]  /*1b50*/  @!P6 LEA R20, P1, R22, R8, 0x1 ;  /* 0x000000081614e211 */ /* 0x002fe400078208ff */
[----:B------:R-:W-:Y:S02]  /*1b60*/  @!P5 IADD3.X R8, R18, UR29, RZ, P0, !PT ;  /* 0x0000001d1208dc10 */ /* 0x000fe400087fe4ff */
[C---:B--2---:R-:W-:Y:S02]  /*1b70*/  @!P5 LEA R6, P0, R17.reuse, R6, 0x1 ;  /* 0x000000061106d211 */ /* 0x044fe400078008ff */
[----:B------:R-:W-:Y:S02]  /*1b80*/  @!P6 LEA.HI.X R21, R22, R9, R18, 0x1, P1 ;  /* 0x000000091615e211 */ /* 0x000fe400008f0c12 */
[----:B------:R-:W-:Y:S01]  /*1b90*/  @!P5 LEA.HI.X R7, R17, R7, R8, 0x1, P0 ;  /* 0x000000071107d211 */ /* 0x000fe200000f0c08 */
[----:B------:R-:W-:Y:S01]  /*1ba0*/  IMAD.WIDE.U32 R16, R15, UR19, R182 ;  /* 0x000000130f107c25 */ /* 0x000fe2000f8e00b6 */
[----:B------:R-:W1:Y:S01]  /*1bb0*/  @!P4 LDC.64 R8, c[0x0][0x220] ;  /* 0x00008800ff08cb82 */ /* 0x000e620000000a00 */
[----:B------:R-:W-:Y:S01]  /*1bc0*/  @!P6 LDGSTS.E.BYPASS.LTC128B.128 [R25+0x8000], desc[UR16][R20.64] ;  /* 0x080000001419efae */ /* 0x000fe2000b901d50 */
[----:B------:R-:W-:-:S02]  /*1bd0*/  IADD3 R219, R221, 0x8020, RZ ;  /* 0x00008020dddb7810 */ /* 0x000fc40007ffe0ff */
[----:B------:R-:W-:Y:S01]  /*1be0*/  IADD3 R14, R17, UR21, RZ ;  /* 0x00000015110e7c10 */ /* 0x000fe2000fffe0ff */
[----:B------:R-:W-:Y:S01]  /*1bf0*/  @!P6 LDGSTS.E.BYPASS.LTC128B.128 [R25+0x9000], desc[UR16][R20.64+0x80] ;  /* 0x090000801419efae */ /* 0x000fe2000b901d50 */
[C---:B---3--:R-:W-:Y:S01]  /*1c00*/  @!P3 LEA R10, P1, R16.reuse, R10, 0x1 ;  /* 0x0000000a100ab211 */ /* 0x048fe200078208ff */
[----:B------:R-:W-:Y:S01]  /*1c10*/  ULDC UR21, c[0x0][0x39c] ;  /* 0x0000e70000157ab9 */ /* 0x000fe20000000800 */
[C---:B------:R-:W-:Y:S01]  /*1c20*/  @!P4 IADD3 R5, P0, R16.reuse, UR23, RZ ;  /* 0x000000171005cc10 */ /* 0x040fe2000ff1e0ff */
[----:B------:R-:W-:Y:S01]  /*1c30*/  @!P5 LDGSTS.E.BYPASS.LTC128B.128 [R31+0x8800], desc[UR16][R6.64] ;  /* 0x08800000061fdfae */ /* 0x000fe2000b901d50 */
[----:B------:R-:W-:Y:S02]  /*1c40*/  @!P3 LEA.HI.X R11, R16, R11, R14, 0x1, P1 ;  /* 0x0000000b100bb211 */ /* 0x000fe400008f0c0e */
[----:B------:R-:W-:Y:S01]  /*1c50*/  @!P4 IADD3.X R14, R14, UR22, RZ, P0, !PT ;  /* 0x000000160e0ecc10 */ /* 0x000fe200087fe4ff */
[----:B------:R2:W-:Y:S01]  /*1c60*/  @!P5 LDGSTS.E.BYPASS.LTC128B.128 [R31+0x9800], desc[UR16][R6.64+0x80] ;  /* 0x09800080061fdfae */ /* 0x0005e2000b901d50 */
[----:B------:R-:W-:-:S03]  /*1c70*/  LOP3.LUT R234, R234, 0x6, RZ, 0xc0, !PT ;  /* 0x00000006eaea7812 */ /* 0x000fc600078ec0ff */
[----:B------:R-:W0:Y:S01]  /*1c80*/  LDGDEPBAR ;  /* 0x00000000000079af */ /* 0x000e220000000000 */
[----:B-1----:R-:W-:-:S04]  /*1c90*/  @!P4 LEA R8, P0, R5, R8, 0x1 ;  /* 0x000000080508c211 */ /* 0x002fc800078008ff */
[----:B------:R-:W-:Y:S02]  /*1ca0*/  @!P4 LEA.HI.X R9, R5, R9, R14, 0x1, P0 ;  /* 0x000000090509c211 */ /* 0x000fe400000f0c0e */
[----:B------:R-:W-:Y:S02]  /*1cb0*/  LOP3.LUT P0, RZ, R0, 0x2, RZ, 0xc0, !PT ;  /* 0x0000000200ff7812 */ /* 0x000fe4000780c0ff */
[----:B------:R-:W-:Y:S02]  /*1cc0*/  MOV R5, 0x10 ;  /* 0x0000001000057802 */ /* 0x000fe40000000f00 */
[----:B------:R-:W-:Y:S01]  /*1cd0*/  R2P PR, R3, 0x6 ;  /* 0x0000000603007804 */ /* 0x000fe20000000000 */
[----:B------:R-:W-:-:S04]  /*1ce0*/  VIADD R3, R221, 0x8000 ;  /* 0x00008000dd037836 */ /* 0x000fc80000000000 */
[----:B------:R-:W-:Y:S01]  /*1cf0*/  SEL R5, R5, 0xfffffff0, !P1 ;  /* 0xfffffff005057807 */ /* 0x000fe20004800000 */
[----:B------:R-:W-:-:S04]  /*1d00*/  DEPBAR.LE SB0, 0x0 ;  /* 0x000080000000791a */ /* 0x000fc80000000000 */
[----:B------:R-:W-:Y:S01]  /*1d10*/  BAR.SYNC.DEFER_BLOCKING 0x0 ;  /* 0x0000000000007b1d */ /* 0x000fe20000010000 */
[----:B--2---:R-:W-:Y:S02]  /*1d20*/  SHF.R.S32.HI R6, RZ, 0x5, R104 ;  /* 0x00000005ff067819 */ /* 0x004fe40000011468 */
[----:B------:R-:W-:Y:S02]  /*1d30*/  LOP3.LUT R7, R13, 0xfffffe00, RZ, 0xc0, !PT ;  /* 0xfffffe000d077812 */ /* 0x000fe400078ec0ff */
[----:B------:R-:W-:Y:S01]  /*1d40*/  @P0 IADD3 R219, R3, -0x20, RZ ;  /* 0xffffffe003db0810 */ /* 0x000fe20007ffe0ff */
[----:B------:R-:W-:Y:S01]  /*1d50*/  IMAD.MOV.U32 R3, RZ, RZ, -0x20 ;  /* 0xffffffe0ff037424 */ /* 0x000fe200078e00ff */
[----:B------:R-:W-:Y:S01]  /*1d60*/  LOP3.LUT P0, RZ, R0, 0x4, RZ, 0xc0, !PT ;  /* 0x0000000400ff7812 */ /* 0x000fe2000780c0ff */
[----:B------:R-:W-:-:S03]  /*1d70*/  IMAD R13, R6, 0x400, R7 ;  /* 0x00000400060d7824 */ /* 0x000fc600078e0207 */
[C---:B------:R-:W-:Y:S01]  /*1d80*/  SEL R0, R3.reuse, 0x20, P0 ;  /* 0x0000002003007807 */ /* 0x040fe20000000000 */
[----:B------:R-:W-:Y:S01]  /*1d90*/  IMAD.IADD R222, R4, 0x1, R13 ;  /* 0x0000000104de7824 */ /* 0x000fe200078e020d */
[----:B------:R-:W-:Y:S02]  /*1da0*/  SEL R3, R3, 0x20, P2 ;  /* 0x0000002003037807 */ /* 0x000fe40001000000 */
[----:B------:R-:W-:Y:S02]  /*1db0*/  LEA R215, R0, R221, 0x1 ;  /* 0x000000dd00d77211 */ /* 0x000fe400078e08ff */
[----:B------:R-:W-:Y:S02]  /*1dc0*/  LEA R222, R222, UR4, 0x1 ;  /* 0x00000004dede7c11 */ /* 0x000fe4000f8e08ff */
[----:B------:R-:W-:Y:S02]  /*1dd0*/  LEA R210, R0, R219, 0x1 ;  /* 0x000000db00d27211 */ /* 0x000fe400078e08ff */
[----:B------:R-:W-:Y:S01]  /*1de0*/  PLOP3.LUT P0, PT, PT, PT, UP0, 0x80, 0x0 ;  /* 0x000000000000781c */ /* 0x000fe20003f0f008 */
[--C-:B------:R-:W-:Y:S01]  /*1df0*/  IMAD R220, R5, 0x2, R222.reuse ;  /* 0x0000000205dc7824 */ /* 0x100fe200078e02de */
[----:B------:R-:W-:Y:S01]  /*1e00*/  @P3 STS.128 [R223+0xa000], RZ ;  /* 0x00a000ffdf003388 */ /* 0x000fe20000000c00 */
[----:B------:R-:W-:-:S02]  /*1e10*/  IMAD R218, R3, 0x2, R222 ;  /* 0x0000000203da7824 */ /* 0x000fc400078e02de */
[----:B------:R-:W-:Y:S01]  /*1e20*/  IMAD R217, R3, 0x2, R220 ;  /* 0x0000000203d97824 */ /* 0x000fe200078e02dc */
        /* <DEDUP_REMOVED lines=12> */
[----:B------:R1:W-:Y:S04]  /*1ef0*/  @!P4 LDGSTS.E.BYPASS.LTC128B.128 [R223+0xb800], desc[UR16][R8.64+0x80] ;  /* 0x0b80008008dfcfae */ /* 0x0003e8000b901d50 */
[----:B------:R-:W-:Y:S04]  /*1f00*/  LDSM.16.M88.4 R24, [R222] ;  /* 0x00000000de18783b */ /* 0x000fe80000000200 */
[----:B------:R-:W2:Y:S04]  /*1f10*/  LDSM.16.M88.4 R52, [R221+0x8000] ;  /* 0x00800000dd34783b */ /* 0x000ea80000000200 */
[----:B------:R-:W3:Y:S04]  /*1f20*/  LDSM.16.M88.4 R32, [R222+0x2000] ;  /* 0x00200000de20783b */ /* 0x000ee80000000200 */
[----:B------:R-:W-:Y:S04]  /*1f30*/  LDSM.16.M88.4 R92, [R220] ;  /* 0x00000000dc5c783b */ /* 0x000fe80000000200 */
[----:B------:R-:W4:Y:S04]  /*1f40*/  LDSM.16.M88.4 R48, [R219] ;  /* 0x00000000db30783b */ /* 0x000f280000000200 */
[----:B------:R-:W5:Y:S04]  /*1f50*/  LDSM.16.M88.4 R12, [R220+0x2000] ;  /* 0x00200000dc0c783b */ /* 0x000f680000000200 */
[----:B------:R-:W-:Y:S04]  /*1f60*/  LDSM.16.M88.4 R44, [R215+0x8000] ;  /* 0x00800000d72c783b */ /* 0x000fe80000000200 */
[----:B-1----:R-:W-:Y:S04]  /*1f70*/  LDSM.16.M88.4 R8, [R218] ;  /* 0x00000000da08783b */ /* 0x002fe80000000200 */
[----:B------:R-:W1:Y:S04]  /*1f80*/  LDSM.16.M88.4 R40, [R221+0x8800] ;  /* 0x00880000dd28783b */ /* 0x000e680000000200 */
[----:B------:R-:W1:Y:S04]  /*1f90*/  LDSM.16.M88.4 R68, [R218+0x2000] ;  /* 0x00200000da44783b */ /* 0x000e680000000200 */
[----:B------:R-:W-:Y:S01]  /*1fa0*/  LDSM.16.M88.4 R16, [R210] ;  /* 0x00000000d210783b */ /* 0x000fe20000000200 */
[-C--:B--2---:R-:W-:Y:S03]  /*1fb0*/  HMMA.16816.F32 R20, R24, R52.reuse, RZ ;  /* 0x000000341814723c */ /* 0x084fe600000018ff */
[----:B------:R-:W2:Y:S04]  /*1fc0*/  LDSM.16.M88.4 R88, [R217] ;  /* 0x00000000d958783b */ /* 0x000ea80000000200 */
[----:B------:R-:W2:Y:S01]  /*1fd0*/  LDSM.16.M88.4 R28, [R219+0x800] ;  /* 0x00080000db1c783b */ /* 0x000ea20000000200 */
[C---:B---3--:R-:W-:Y:S03]  /*1fe0*/  HMMA.16816.F32 R36, R32.reuse, R52, RZ ;  /* 0x000000342024723c */ /* 0x048fe600000018ff */
[----:B------:R-:W3:Y:S03]  /*1ff0*/  LDSM.16.M88.4 R84, [R217+0x2000] ;  /* 0x00200000d954783b */ /* 0x000ee60000000200 */
[-C--:B------:R-:W-:Y:S01]  /*2000*/  HMMA.16816.F32 R56, R32, R54.reuse, RZ ;  /* 0x000000362038723c */ /* 0x080fe200000018ff */
[----:B------:R-:W-:Y:S04]  /*2010*/  LDSM.16.M88.4 R100, [R221+0x9000] ;  /* 0x00900000dd64783b */ /* 0x000fe80000000200 */
[----:B------:R-:W3:Y:S01]  /*2020*/  LDSM.16.M88.4 R64, [R222+0x4000] ;  /* 0x00400000de40783b */ /* 0x000ee20000000200 */
[----:B------:R-:W-:Y:S03]  /*2030*/  HMMA.16816.F32 R52, R24, R54, RZ ;  /* 0x000000361834723c */ /* 0x000fe600000018ff */
[----:B------:R-:W3:Y:S03]  /*2040*/  LDSM.16.M88.4 R96, [R215+0x8800] ;  /* 0x00880000d760783b */ /* 0x000ee60000000200 */
[-C--:B----4-:R-:W-:Y:S01]  /*2050*/  HMMA.16816.F32 R20, R92, R48.reuse, R20 ;  /* 0x000000305c14723c */ /* 0x090fe20000001814 */
[----:B------:R-:W4:Y:S04]  /*2060*/  LDSM.16.M88.4 R60, [R222+0x6000] ;  /* 0x00600000de3c783b */ /* 0x000f280000000200 */
[----:B------:R-:W-:Y:S01]  /*2070*/  LDSM.16.M88.4 R80, [R210+0x800] ;  /* 0x00080000d250783b */ /* 0x000fe20000000200 */
[----:B-----5:R-:W-:Y:S03]  /*2080*/  HMMA.16816.F32 R36, R12, R48, R36 ;  /* 0x000000300c24723c */ /* 0x020fe60000001824 */
[----:B------:R-:W0:Y:S03]  /*2090*/  LDGDEPBAR ;  /* 0x00000000000079af */ /* 0x000e260000000000 */
[-C--:B-1----:R-:W-:Y:S06]  /*20a0*/  HMMA.16816.F32 R72, R32, R40.reuse, RZ ;  /* 0x000000282048723c */ /* 0x082fec00000018ff */
[----:B------:R-:W-:Y:S06]  /*20b0*/  HMMA.16816.F32 R76, R24, R40, RZ ;  /* 0x00000028184c723c */ /* 0x000fec00000018ff */
[-C--:B------:R-:W-:Y:S06]  /*20c0*/  HMMA.16816.F32 R20, R8, R44.reuse, R20 ;  /* 0x0000002c0814723c */ /* 0x080fec0000001814 */
[----:B------:R-:W-:Y:S06]  /*20d0*/  HMMA.16816.F32 R36, R68, R44, R36 ;  /* 0x0000002c4424723c */ /* 0x000fec0000001824 */
[-C--:B------:R-:W-:Y:S06]  /*20e0*/  HMMA.16816.F32 R32, R32, R42.reuse, RZ ;  /* 0x0000002a2020723c */ /* 0x080fec00000018ff */
[----:B------:R-:W-:Y:S01]  /*20f0*/  HMMA.16816.F32 R24, R24, R42, RZ ;  /* 0x0000002a1818723c */ /* 0x000fe200000018ff */
[----:B------:R-:W-:Y:S05]  /*2100*/  LDSM.16.M88.4 R40, [R219+0x1000] ;  /* 0x00100000db28783b */ /* 0x000fea0000000200 */
[----:B--2---:R-:W-:Y:S06]  /*2110*/  HMMA.16816.F32 R20, R88, R16, R20 ;  /* 0x000000105814723c */ /* 0x004fec0000001814 */
[-C--:B------:R-:W-:Y:S06]  /*2120*/  HMMA.16816.F32 R52, R92, R50.reuse, R52 ;  /* 0x000000325c34723c */ /* 0x080fec0000001834 */
[C---:B------:R-:W-:Y:S01]  /*2130*/  HMMA.16816.F32 R56, R12.reuse, R50, R56 ;  /* 0x000000320c38723c */ /* 0x040fe20000001838 */
[----:B------:R-:W1:Y:S05]  /*2140*/  LDSM.16.M88.4 R48, [R220+0x4000] ;  /* 0x00400000dc30783b */ /* 0x000e6a0000000200 */
[-C--:B------:R-:W-:Y:S06]  /*2150*/  HMMA.16816.F32 R72, R12, R28.reuse, R72 ;  /* 0x0000001c0c48723c */ /* 0x080fec0000001848 */
[----:B------:R-:W-:Y:S06]  /*2160*/  HMMA.16816.F32 R76, R92, R28, R76 ;  /* 0x0000001c5c4c723c */ /* 0x000fec000000184c */
[----:B---3--:R-:W-:Y:S06]  /*2170*/  HMMA.16816.F32 R36, R84, R16, R36 ;  /* 0x000000105424723c */ /* 0x008fec0000001824 */
[----:B------:R-:W-:Y:S01]  /*2180*/  HMMA.16816.F32 R12, R12, R30, R32 ;  /* 0x0000001e0c0c723c */ /* 0x000fe20000001820 */
[----:B------:R-:W-:Y:S05]  /*2190*/  LDSM.16.M88.4 R32, [R218+0x4000] ;  /* 0x00400000da20783b */ /* 0x000fea0000000200 */
[----:B------:R-:W-:Y:S06]  /*21a0*/  HMMA.16816.F32 R20, R64, R100, R20 ;  /* 0x000000644014723c */ /* 0x000fec0000001814 */
[----:B------:R-:W-:Y:S01]  /*21b0*/  HMMA.16816.F32 R92, R92, R30, R24 ;  /* 0x0000001e5c5c723c */ /* 0x000fe20000001818 */
[----:B------:R-:W-:Y:S04]  /*21c0*/  LDSM.16.M88.4 R24, [R215+0x9000] ;  /* 0x00900000d718783b */ /* 0x000fe80000000200 */
[----:B------:R-:W-:Y:S01]  /*21d0*/  LDSM.16.M88.4 R28, [R218+0x6000] ;  /* 0x00600000da1c783b */ /* 0x000fe20000000200 */
[-C--:B------:R-:W-:Y:S06]  /*21e0*/  HMMA.16816.F32 R52, R8, R46.reuse, R52 ;  /* 0x0000002e0834723c */ /* 0x080fec0000001834 */
[C---:B------:R-:W-:Y:S01]  /*21f0*/  HMMA.16816.F32 R56, R68.reuse, R46, R56 ;  /* 0x0000002e4438723c */ /* 0x040fe20000001838 */
[----:B------:R-:W2:Y:S05]  /*2200*/  LDSM.16.M88.4 R44, [R220+0x6000] ;  /* 0x00600000dc2c783b */ /* 0x000eaa0000000200 */
[-C--:B------:R-:W-:Y:S06]  /*2210*/  HMMA.16816.F32 R72, R68, R96.reuse, R72 ;  /* 0x000000604448723c */ /* 0x080fec0000001848 */
[----:B------:R-:W-:Y:S06]  /*2220*/  HMMA.16816.F32 R76, R8, R96, R76 ;  /* 0x00000060084c723c */ /* 0x000fec000000184c */
[----:B----4-:R-:W-:Y:S06]  /*2230*/  HMMA.16816.F32 R36, R60, R100, R36 ;  /* 0x000000643c24723c */ /* 0x010fec0000001824 */
[----:B------:R-:W-:Y:S01]  /*2240*/  HMMA.16816.F32 R68, R68, R98, R12 ;  /* 0x000000624444723c */ /* 0x000fe2000000180c */
[----:B------:R-:W-:Y:S05]  /*2250*/  LDSM.16.M88.4 R12, [R210+0x1000] ;  /* 0x00100000d20c783b */ /* 0x000fea0000000200 */
[----:B-1----:R-:W-:Y:S06]  /*2260*/  HMMA.16816.F32 R20, R48, R40, R20 ;  /* 0x000000283014723c */ /* 0x002fec0000001814 */
[----:B------:R-:W-:Y:S01]  /*2270*/  HMMA.16816.F32 R92, R8, R98, R92 ;  /* 0x00000062085c723c */ /* 0x000fe2000000185c */
[----:B------:R-:W1:Y:S05]  /*2280*/  LDSM.16.M88.4 R8, [R221+0x9800] ;  /* 0x00980000dd08783b */ /* 0x000e6a0000000200 */
[-C--:B------:R-:W-:Y:S06]  /*2290*/  HMMA.16816.F32 R52, R88, R18.reuse, R52 ;  /* 0x000000125834723c */ /* 0x080fec0000001834 */
[C---:B------:R-:W-:Y:S01]  /*22a0*/  HMMA.16816.F32 R56, R84.reuse, R18, R56 ;  /* 0x000000125438723c */ /* 0x040fe20000001838 */
[----:B------:R-:W3:Y:S05]  /*22b0*/  LDSM.16.M88.4 R16, [R217+0x4000] ;  /* 0x00400000d910783b */ /* 0x000eea0000000200 */
[-C--:B------:R-:W-:Y:S06]  /*22c0*/  HMMA.16816.F32 R72, R84, R80.reuse, R72 ;  /* 0x000000505448723c */ /* 0x080fec0000001848 */
[----:B------:R-:W-:Y:S06]  /*22d0*/  HMMA.16816.F32 R76, R88, R80, R76 ;  /* 0x00000050584c723c */ /* 0x000fec000000184c */
[----:B--2---:R-:W-:Y:S06]  /*22e0*/  HMMA.16816.F32 R36, R44, R40, R36 ;  /* 0x000000282c24723c */ /* 0x004fec0000001824 */
[----:B------:R-:W-:Y:S06]  /*22f0*/  HMMA.16816.F32 R68, R84, R82, R68 ;  /* 0x000000525444723c */ /* 0x000fec0000001844 */
[----:B------:R-:W-:Y:S06]  /*2300*/  HMMA.16816.F32 R20, R32, R24, R20 ;  /* 0x000000182014723c */ /* 0x000fec0000001814 */
[----:B------:R-:W-:Y:S01]  /*2310*/  HMMA.16816.F32 R92, R88, R82, R92 ;  /* 0x00000052585c723c */ /* 0x000fe2000000185c */
[----:B------:R-:W2:Y:S05]  /*2320*/  LDSM.16.M88.4 R80, [R219+0x1800] ;  /* 0x00180000db50783b */ /* 0x000eaa0000000200 */
[-C--:B------:R-:W-:Y:S06]  /*2330*/  HMMA.16816.F32 R52, R64, R102.reuse, R52 ;  /* 0x000000664034723c */ /* 0x080fec0000001834 */
[----:B------:R-:W-:Y:S01]  /*2340*/  HMMA.16816.F32 R100, R60, R102, R56 ;  /* 0x000000663c64723c */ /* 0x000fe20000001838 */
[----:B------:R-:W4:Y:S05]  /*2350*/  LDSM.16.M88.4 R56, [R217+0x6000] ;  /* 0x00600000d938783b */ /* 0x000f2a0000000200 */
[-C--:B-1----:R-:W-:Y:S06]  /*2360*/  HMMA.16816.F32 R76, R64, R8.reuse, R76 ;  /* 0x00000008404c723c */ /* 0x082fec000000184c */
[----:B------:R-:W-:Y:S06]  /*2370*/  HMMA.16816.F32 R72, R60, R8, R72 ;  /* 0x000000083c48723c */ /* 0x000fec0000001848 */
[----:B------:R-:W-:Y:S06]  /*2380*/  HMMA.16816.F32 R36, R28, R24, R36 ;  /* 0x000000181c24723c */ /* 0x000fec0000001824 */
[----:B---3--:R-:W-:Y:S06]  /*2390*/  HMMA.16816.F32 R20, R16, R12, R20 ;  /* 0x0000000c1014723c */ /* 0x008fec0000001814 */
[-C--:B------:R-:W-:Y:S06]  /*23a0*/  HMMA.16816.F32 R68, R60, R10.reuse, R68 ;  /* 0x0000000a3c44723c */ /* 0x080fec0000001844 */
[----:B------:R-:W-:Y:S01]  /*23b0*/  HMMA.16816.F32 R92, R64, R10, R92 ;  /* 0x0000000a405c723c */ /* 0x000fe2000000185c */
[----:B------:R-:W1:Y:S05]  /*23c0*/  LDSM.16.M88.4 R8, [R215+0x9800] ;  /* 0x00980000d708783b */ /* 0x000e6a0000000200 */
[-C--:B------:R-:W-:Y:S06]  /*23d0*/  HMMA.16816.F32 R52, R48, R42.reuse, R52 ;  /* 0x0000002a3034723c */ /* 0x080fec0000001834 */
[----:B------:R-:W-:Y:S01]  /*23e0*/  HMMA.16816.F32 R100, R44, R42, R100 ;  /* 0x0000002a2c64723c */ /* 0x000fe20000001864 */
[----:B------:R-:W-:Y:S01]  /*23f0*/  FMUL.FTZ R24, R22, UR21 ;  /* 0x0000001516187c20 */ /* 0x000fe20008410000 */
[----:B------:R-:W-:-:S04]  /*2400*/  FMUL.FTZ R25, R23, UR21 ;  /* 0x0000001517197c20 */ /* 0x000fc80008410000 */
[----:B--2---:R-:W-:Y:S01]  /*2410*/  HMMA.16816.F32 R76, R48, R80, R76 ;  /* 0x00000050304c723c */ /* 0x004fe2000000184c */
[----:B------:R-:W2:Y:S01]  /*2420*/  MUFU.TANH R24, R24 ;  /* 0x0000001800187308 */ /* 0x000ea20000002400 */
[----:B------:R-:W-:-:S04]  /*2430*/  IMAD.U32 R43, RZ, RZ, UR24 ;  /* 0x00000018ff2b7e24 */ /* 0x000fc8000f8e00ff */
[----:B------:R-:W-:Y:S01]  /*2440*/  HMMA.16816.F32 R72, R44, R80, R72 ;  /* 0x000000502c48723c */ /* 0x000fe20000001848 */
[----:B------:R-:W-:Y:S02]  /*2450*/  LEA R43, R43, R234, 0x5 ;  /* 0x000000ea2b2b7211 */ /* 0x000fe400078e28ff */
[----:B------:R-:W3:Y:S03]  /*2460*/  MUFU.TANH R25, R25 ;  /* 0x0000001900197308 */ /* 0x000ee60000002400 */
[----:B----4-:R-:W-:Y:S06]  /*2470*/  HMMA.16816.F32 R36, R56, R12, R36 ;  /* 0x0000000c3824723c */ /* 0x010fec0000001824 */
[----:B------:R-:W-:Y:S01]  /*2480*/  HMMA.16816.F32 R68, R44, R82, R68 ;  /* 0x000000522c44723c */ /* 0x000fe20000001844 */
[----:B------:R-:W-:Y:S01]  /*2490*/  FMUL.FTZ R12, R20, UR21 ;  /* 0x00000015140c7c20 */ /* 0x000fe20008410000 */
[----:B------:R-:W-:-:S02]  /*24a0*/  FMUL.FTZ R13, R21, UR21 ;  /* 0x00000015150d7c20 */ /* 0x000fc40008410000 */
[----:B------:R-:W4:Y:S01]  /*24b0*/  LDSM.16.M88.4 R20, [R210+0x1800] ;  /* 0x00180000d214783b */ /* 0x000f220000000200 */
[----:B------:R-:W-:-:S04]  /*24c0*/  DEPBAR.LE SB0, 0x0 ;  /* 0x000080000000791a */ /* 0x000fc80000000000 */
[----:B------:R-:W-:Y:S01]  /*24d0*/  HMMA.16816.F32 R52, R32, R26, R52 ;  /* 0x0000001a2034723c */ /* 0x000fe20000001834 */
[----:B------:R-:W2:Y:S01]  /*24e0*/  MUFU.TANH R12, R12 ;  /* 0x0000000c000c7308 */ /* 0x000ea20000002400 */
[----:B------:R-:W-:-:S04]  /*24f0*/  IMAD.U32 R45, RZ, RZ, UR28 ;  /* 0x0000001cff2d7e24 */ /* 0x000fc8000f8e00ff */
[----:B------:R-:W-:Y:S03]  /*2500*/  HMMA.16816.F32 R100, R28, R26, R100 ;  /* 0x0000001a1c64723c */ /* 0x000fe60000001864 */
[----:B------:R-:W2:Y:S03]  /*2510*/  MUFU.TANH R13, R13 ;  /* 0x0000000d000d7308 */ /* 0x000ea60000002400 */
[----:B-1----:R-:W-:Y:S01]  /*2520*/  HMMA.16816.F32 R76, R32, R8, R76 ;  /* 0x00000008204c723c */ /* 0x002fe2000000184c */
[----:B------:R-:W-:Y:S01]  /*2530*/  FMUL.FTZ R26, R36, UR21 ;  /* 0x00000015241a7c20 */ /* 0x000fe20008410000 */
[----:B------:R-:W-:Y:S01]  /*2540*/  FMUL.FTZ R27, R37, UR21 ;  /* 0x00000015251b7c20 */ /* 0x000fe20008410000 */
[----:B------:R-:W-:-:S03]  /*2550*/  FMUL.FTZ R36, R39, UR21 ;  /* 0x0000001527247c20 */ /* 0x000fc60008410000 */
[----:B------:R-:W-:Y:S01]  /*2560*/  HMMA.16816.F32 R72, R28, R8, R72 ;  /* 0x000000081c48723c */ /* 0x000fe20000001848 */
[----:B------:R-:W1:Y:S05]  /*2570*/  MUFU.TANH R26, R26 ;  /* 0x0000001a001a7308 */ /* 0x000e6a0000002400 */
[----:B------:R-:W-:Y:S03]  /*2580*/  HMMA.16816.F32 R92, R48, R82, R92 ;  /* 0x00000052305c723c */ /* 0x000fe6000000185c */
[----:B------:R-:W1:Y:S03]  /*2590*/  MUFU.TANH R27, R27 ;  /* 0x0000001b001b7308 */ /* 0x000e660000002400 */
[----:B------:R-:W-:Y:S05]  /*25a0*/  HMMA.16816.F32 R68, R28, R10, R68 ;  /* 0x0000000a1c44723c */ /* 0x000fea0000001844 */
[----:B------:R-:W1:Y:S01]  /*25b0*/  MUFU.TANH R36, R36 ;  /* 0x0000002400247308 */ /* 0x000e620000002400 */
[----:B------:R-:W-:Y:S01]  /*25c0*/  HMMA.16816.F32 R52, R16, R14, R52 ;  /* 0x0000000e1034723c */ /* 0x000fe20000001834 */
[----:B------:R-:W-:-:S04]  /*25d0*/  LOP3.LUT R31, R104, 0xffffffe0, RZ, 0xc0, !PT ;  /* 0xffffffe0681f7812 */ /* 0x000fc800078ec0ff */
[----:B------:R-:W-:Y:S01]  /*25e0*/  IADD3 R31, -R31, R2, RZ ;  /* 0x000000021f1f7210 */ /* 0x000fe20007ffe1ff */
[----:B------:R-:W-:Y:S03]  /*25f0*/  HMMA.16816.F32 R100, R56, R14, R100 ;  /* 0x0000000e3864723c */ /* 0x000fe60000001864 */
[----:B------:R-:W-:-:S03]  /*2600*/  SHF.R.S32.HI R0, RZ, 0x1f, R31 ;  /* 0x0000001fff007819 */ /* 0x000fc6000001141f */
[-C--:B----4-:R-:W-:Y:S01]  /*2610*/  HMMA.16816.F32 R76, R16, R20.reuse, R76 ;  /* 0x00000014104c723c */ /* 0x090fe2000000184c */
[----:B------:R-:W-:Y:S01]  /*2620*/  FMUL.FTZ R15, R38, UR21 ;  /* 0x00000015260f7c20 */ /* 0x000fe20008410000 */
[----:B------:R-:W-:Y:S02]  /*2630*/  LEA.HI R31, R0, R31, RZ, 0x2 ;  /* 0x0000001f001f7211 */ /* 0x000fe400078f10ff */
[----:B------:R-:W-:Y:S02]  /*2640*/  LEA R0, R6, UR27, 0x4 ;  /* 0x0000001b06007c11 */ /* 0x000fe4000f8e20ff */
[----:B------:R-:W-:Y:S01]  /*2650*/  HMMA.16816.F32 R72, R56, R20, R72 ;  /* 0x000000143848723c */ /* 0x000fe20000001848 */
[----:B------:R-:W4:Y:S01]  /*2660*/  MUFU.TANH R15, R15 ;  /* 0x0000000f000f7308 */ /* 0x000f220000002400 */
[----:B------:R-:W-:-:S04]  /*2670*/  SHF.R.S32.HI R31, RZ, 0x2, R31 ;  /* 0x00000002ff1f7819 */ /* 0x000fc8000001141f */
[----:B------:R-:W-:Y:S01]  /*2680*/  HMMA.16816.F32 R92, R32, R10, R92 ;  /* 0x0000000a205c723c */ /* 0x000fe2000000185c */
[----:B------:R-:W-:Y:S01]  /*2690*/  FMUL.FTZ R14, R52, UR21 ;  /* 0x00000015340e7c20 */ /* 0x000fe20008410000 */
[----:B------:R-:W-:Y:S01]  /*26a0*/  FMUL.FTZ R8, R53, UR21 ;  /* 0x0000001535087c20 */ /* 0x000fe20008410000 */
[----:B------:R-:W-:-:S03]  /*26b0*/  IADD3 R0, R0, 0x1, R31 ;  /* 0x0000000100007810 */ /* 0x000fc60007ffe01f */
[----:B------:R-:W-:Y:S01]  /*26c0*/  HMMA.16816.F32 R68, R56, R22, R68 ;  /* 0x000000163844723c */ /* 0x000fe20000001844 */
[----:B------:R-:W-:Y:S01]  /*26d0*/  FMUL.FTZ R9, R100, UR21 ;  /* 0x0000001564097c20 */ /* 0x000fe20008410000 */
[----:B------:R-:W-:Y:S01]  /*26e0*/  FMUL.FTZ R29, R101, UR21 ;  /* 0x00000015651d7c20 */ /* 0x000fe20008410000 */
[----:B------:R-:W-:Y:S01]  /*26f0*/  FMUL.FTZ R11, R102, UR21 ;  /* 0x00000015660b7c20 */ /* 0x000fe20008410000 */
[----:B------:R-:W-:Y:S01]  /*2700*/  FMUL.FTZ R21, R103, UR21 ;  /* 0x0000001567157c20 */ /* 0x000fe20008410000 */
[----:B------:R-:W1:Y:S01]  /*2710*/  MUFU.TANH R14, R14 ;  /* 0x0000000e000e7308 */ /* 0x000e620000002400 */
[----:B------:R-:W-:Y:S01]  /*2720*/  FMUL.FTZ R10, R76, UR21 ;  /* 0x000000154c0a7c20 */ /* 0x000fe20008410000 */
[----:B------:R-:W-:Y:S01]  /*2730*/  FMUL.FTZ R77, R77, UR21 ;  /* 0x000000154d4d7c20 */ /* 0x000fe20008410000 */
[----:B------:R-:W-:-:S04]  /*2740*/  IADD3 R45, R0, UR26, -R45 ;  /* 0x0000001a002d7c10 */ /* 0x000fc8000fffe82d */
[----:B------:R-:W-:Y:S01]  /*2750*/  FMUL.FTZ R20, R72, UR21 ;  /* 0x0000001548147c20 */ /* 0x000fe20008410000 */
[----:B------:R-:W1:Y:S01]  /*2760*/  MUFU.TANH R8, R8 ;  /* 0x0000000800087308 */ /* 0x000e620000002400 */
[----:B------:R-:W-:Y:S01]  /*2770*/  FMUL.FTZ R42, R74, UR21 ;  /* 0x000000154a2a7c20 */ /* 0x000fe20008410000 */
[----:B------:R-:W-:-:S03]  /*2780*/  FMUL.FTZ R40, R75, UR21 ;  /* 0x000000154b287c20 */ /* 0x000fc60008410000 */
[----:B------:R-:W-:Y:S03]  /*2790*/  HMMA.16816.F32 R92, R16, R22, R92 ;  /* 0x00000016105c723c */ /* 0x000fe6000000185c */
[----:B------:R-:W1:Y:S03]  /*27a0*/  MUFU.TANH R9, R9 ;  /* 0x0000000900097308 */ /* 0x000e660000002400 */
[----:B------:R-:W-:Y:S01]  /*27b0*/  FMUL.FTZ R68, R68, UR21 ;  /* 0x0000001544447c20 */ /* 0x000fe20008410000 */
[----:B------:R-:W-:Y:S01]  /*27c0*/  FMUL.FTZ R18, R73, UR21 ;  /* 0x0000001549127c20 */ /* 0x000fe20008410000 */
[----:B------:R-:W-:Y:S01]  /*27d0*/  FMUL.FTZ R69, R69, UR21 ;  /* 0x0000001545457c20 */ /* 0x000fe20008410000 */
[----:B------:R-:W-:Y:S01]  /*27e0*/  FMUL.FTZ R70, R70, UR21 ;  /* 0x0000001546467c20 */ /* 0x000fe20008410000 */
[----:B------:R-:W-:Y:S01]  /*27f0*/  FMUL.FTZ R71, R71, UR21 ;  /* 0x0000001547477c20 */ /* 0x000fe20008410000 */
[----:B------:R-:W1:Y:S08]  /*2800*/  MUFU.TANH R29, R29 ;  /* 0x0000001d001d7308 */ /* 0x000e700000002400 */
[----:B------:R-:W1:Y:S08]  /*2810*/  MUFU.TANH R11, R11 ;  /* 0x0000000b000b7308 */ /* 0x000e700000002400 */
[----:B------:R-:W1:Y:S08]  /*2820*/  MUFU.TANH R21, R21 ;  /* 0x0000001500157308 */ /* 0x000e700000002400 */
[----:B------:R-:W1:Y:S08]  /*2830*/  MUFU.TANH R10, R10 ;  /* 0x0000000a000a7308 */ /* 0x000e700000002400 */
[----:B------:R1:W1:Y:S08]  /*2840*/  MUFU.TANH R16, R77 ;  /* 0x0000004d00107308 */ /* 0x0002700000002400 */
[----:B------:R-:W1:Y:S01]  /*2850*/  MUFU.TANH R20, R20 ;  /* 0x0000001400147308 */ /* 0x000e620000002400 */
[----:B------:R-:W-:Y:S06]  /*2860*/  BAR.SYNC.DEFER_BLOCKING 0x0 ;  /* 0x0000000000007b1d */ /* 0x000fec0000010000 */
[----:B--234-:R-:W-:Y:S05]  /*2870*/  @!P0 BRA `(.L_x_1179) ;  /* 0x0000000000588947 */ /* 0x01cfea0003800000 */
[----:B------:R-:W-:Y:S01]  /*2880*/  UIADD3 UR7, UR20, -0x2, URZ ;  /* 0xfffffffe14077890 */ /* 0x000fe2000fffe03f */
[----:B------:R-:W-:-:S03]  /*2890*/  IMAD.U32 R0, RZ, RZ, UR29 ;  /* 0x0000001dff007e24 */ /* 0x000fc6000f8e00ff */
[----:B------:R-:W-:Y:S02]  /*28a0*/  USHF.R.S32.HI UR6, URZ, 0x1f, UR7 ;  /* 0x0000001f3f067899 */ /* 0x000fe40008011407 */
[----:B------:R-:W-:Y:S01]  /*28b0*/  UIMAD UR27, UR12, UR7, URZ ;  /* 0x000000070c1b72a4 */ /* 0x000fe2000f8e023f */
[----:B------:R-:W-:-:S03]  /*28c0*/  IMAD.U32 R17, RZ, RZ, UR7 ;  /* 0x00000007ff117e24 */ /* 0x000fc6000f8e00ff */
[----:B------:R-:W-:Y:S01]  /*28d0*/  UIMAD UR27, UR6, UR13, UR27 ;  /* 0x0000000d061b72a4 */ /* 0x000fe2000f8e021b */
[----:B------:R-:W-:Y:S01]  /*28e0*/  IMAD.WIDE.U32 R30, R17, UR13, R226 ;  /* 0x0000000d111e7c25 */ /* 0x000fe2000f8e00e2 */
[----:B------:R-:W-:Y:S01]  /*28f0*/  MOV R17, UR30 ;  /* 0x0000001e00117c02 */ /* 0x000fe20008000f00 */
[----:B------:R-:W-:-:S03]  /*2900*/  ULDC.64 UR6, c[0x0][0x218] ;  /* 0x0000860000067ab9 */ /* 0x000fc60000000a00 */
[----:B------:R-:W-:Y:S01]  /*2910*/  VIADD R2, R31, UR27 ;  /* 0x0000001b1f027c36 */ /* 0x000fe20008000000 */
[----:B------:R-:W-:-:S04]  /*2920*/  LEA R22, P1, R30, UR6, 0x1 ;  /* 0x000000061e167c11 */ /* 0x000fc8000f8208ff */
        /* <DEDUP_REMOVED lines=11> */
.L_x_1179:
[----:B------:R-:W-:Y:S02]  /*29e0*/  VIADD R45, R45, UR25 ;  /* 0x000000192d2d7c36 */ /* 0x000fe40008000000 */
[----:B------:R-:W-:Y:S01]  /*29f0*/  FMUL.FTZ R92, R92, UR21 ;  /* 0x000000155c5c7c20 */ /* 0x000fe20008410000 */
[----:B------:R-:W-:Y:S02]  /*2a00*/  VIADD R41, R43, 0x1 ;  /* 0x000000012b297836 */ /* 0x000fe40000000000 */
[----:B------:R-:W-:Y:S01]  /*2a10*/  FMUL.FTZ R93, R93, UR21 ;  /* 0x000000155d5d7c20 */ /* 0x000fe20008410000 */
[----:B------:R-:W-:Y:S01]  /*2a20*/  IMAD.U32 R230, RZ, RZ, UR26 ;  /* 0x0000001affe67e24 */ /* 0x000fe2000f8e00ff */
[----:B------:R-:W-:Y:S01]  /*2a30*/  VIMNMX R232, R45, UR26, PT ;  /* 0x0000001a2de87c48 */ /* 0x000fe2000bfe0100 */
[C---:B------:R-:W-:Y:S01]  /*2a40*/  VIADD R37, R43.reuse, 0x9 ;  /* 0x000000092b257836 */ /* 0x040fe20000000000 */
[----:B------:R-:W-:Y:S01]  /*2a50*/  MUFU.TANH R18, R18 ;  /* 0x0000001200127308 */ /* 0x000fe20000002400 */
[----:B------:R-:W-:Y:S01]  /*2a60*/  VIADD R39, R43, 0x8 ;  /* 0x000000082b277836 */ /* 0x000fe20000000000 */
[----:B------:R-:W-:Y:S01]  /*2a70*/  ISETP.GE.AND P6, PT, R41, R232, PT ;  /* 0x000000e82900720c */ /* 0x000fe20003fc6270 */
[----:B------:R-:W-:Y:S01]  /*2a80*/  VIADD R35, R43, 0x10 ;  /* 0x000000102b237836 */ /* 0x000fe20000000000 */
[----:B------:R-:W-:Y:S01]  /*2a90*/  VIADDMNMX R2, R45, 0x40, R230, PT ;  /* 0x000000402d027846 */ /* 0x000fe200038001e6 */
[----:B--2---:R-:W-:Y:S01]  /*2aa0*/  VIADD R23, R43, 0x11 ;  /* 0x000000112b177836 */ /* 0x004fe20000000000 */
[----:B------:R-:W-:Y:S01]  /*2ab0*/  FSEL R30, R13, -INF , !P6 ;  /* 0xff8000000d1e7808 */ /* 0x000fe20007000000 */
[----:B------:R-:W-:Y:S01]  /*2ac0*/  VIADD R19, R43, 0x18 ;  /* 0x000000182b137836 */ /* 0x000fe20000000000 */
[----:B------:R-:W-:Y:S01]  /*2ad0*/  ISETP.GE.AND P5, PT, R41, R2, PT ;  /* 0x000000022900720c */ /* 0x000fe20003fa6270 */
[----:B------:R-:W2:Y:S01]  /*2ae0*/  MUFU.TANH R13, R92 ;  /* 0x0000005c000d7308 */ /* 0x000ea20000002400 */
[----:B------:R-:W-:Y:S01]  /*2af0*/  ISETP.GE.AND P6, PT, R37, R232, PT ;  /* 0x000000e82500720c */ /* 0x000fe20003fc6270 */
[----:B------:R-:W-:Y:S01]  /*2b00*/  VIADD R17, R43, 0x19 ;  /* 0x000000192b117836 */ /* 0x000fe20000000000 */
[-C--:B------:R-:W-:Y:S01]  /*2b10*/  ISETP.GE.AND P1, PT, R39, R2.reuse, PT ;  /* 0x000000022700720c */ /* 0x080fe20003f26270 */
[----:B------:R-:W-:Y:S01]  /*2b20*/  FMUL.FTZ R78, R78, UR21 ;  /* 0x000000154e4e7c20 */ /* 0x000fe20008410000 */
[----:B-1----:R-:W-:Y:S01]  /*2b30*/  FSEL R32, R27, -INF , !P5 ;  /* 0xff8000001b207808 */ /* 0x002fe20006800000 */
[----:B------:R-:W-:Y:S01]  /*2b40*/  FMUL.FTZ R79, R79, UR21 ;  /* 0x000000154f4f7c20 */ /* 0x000fe20008410000 */
[----:B------:R-:W-:Y:S01]  /*2b50*/  FSEL R28, R8, -INF , !P6 ;  /* 0xff800000081c7808 */ /* 0x000fe20007000000 */
[----:B------:R-:W1:Y:S01]  /*2b60*/  MUFU.TANH R206, R93 ;  /* 0x0000005d00ce7308 */ /* 0x000e620000002400 */
[-C--:B------:R-:W-:Y:S01]  /*2b70*/  ISETP.GE.AND P5, PT, R37, R2.reuse, PT ;  /* 0x000000022500720c */ /* 0x080fe20003fa6270 */
[----:B------:R-:W-:Y:S01]  /*2b80*/  FMUL.FTZ R94, R94, UR21 ;  /* 0x000000155e5e7c20 */ /* 0x000fe20008410000 */
[----:B------:R-:W-:Y:S01]  /*2b90*/  ISETP.GE.AND P6, PT, R35, R2, PT ;  /* 0x000000022300720c */ /* 0x000fe20003fc6270 */
[----:B------:R-:W-:Y:S01]  /*2ba0*/  FMUL.FTZ R95, R95, UR21 ;  /* 0x000000155f5f7c20 */ /* 0x000fe20008410000 */
[----:B------:R-:W-:Y:S01]  /*2bb0*/  FSEL R34, R9, -INF , !P1 ;  /* 0xff80000009227808 */ /* 0x000fe20004800000 */
[----:B------:R-:W-:Y:S01]  /*2bc0*/  IMAD.IADD R216, R7, 0x1, R4 ;  /* 0x0000000107d87824 */ /* 0x000fe200078e0204 */
[----:B------:R-:W-:Y:S01]  /*2bd0*/  ISETP.GE.AND P1, PT, R35, R232, PT ;  /* 0x000000e82300720c */ /* 0x000fe20003f26270 */
[----:B------:R-:W3:Y:S01]  /*2be0*/  MUFU.TANH R68, R68 ;  /* 0x0000004400447308 */ /* 0x000ee20000002400 */
[----:B------:R-:W-:Y:S01]  /*2bf0*/  FSEL R38, R29, -INF , !P5 ;  /* 0xff8000001d267808 */ /* 0x000fe20006800000 */
[----:B------:R-:W-:Y:S01]  /*2c00*/  ULDC UR25, c[0x0][0x2ec] ;  /* 0x0000bb0000197ab9 */ /* 0x000fe20000000800 */
[----:B------:R-:W-:-:S02]  /*2c10*/  FSEL R20, R20, -INF , !P6 ;  /* 0xff80000014147808 */ /* 0x000fc40007000000 */
[-C--:B------:R-:W-:Y:S02]  /*2c20*/  ISETP.GE.AND P5, PT, R23, R232.reuse, PT ;  /* 0x000000e81700720c */ /* 0x080fe40003fa6270 */
[-C--:B------:R-:W-:Y:S01]  /*2c30*/  ISETP.GE.AND P6, PT, R43, R232.reuse, PT ;  /* 0x000000e82b00720c */ /* 0x080fe20003fc6270 */
[----:B------:R-:W-:Y:S01]  /*2c40*/  MUFU.TANH R40, R40 ;  /* 0x0000002800287308 */ /* 0x000fe20000002400 */
[----:B------:R-:W-:Y:S02]  /*2c50*/  FSEL R22, R10, -INF , !P1 ;  /* 0xff8000000a167808 */ /* 0x000fe40004800000 */
[----:B------:R-:W-:Y:S02]  /*2c60*/  ISETP.GE.AND P2, PT, R39, R232, PT ;  /* 0x000000e82700720c */ /* 0x000fe40003f46270 */
[----:B------:R-:W-:Y:S02]  /*2c70*/  FSEL R10, R16, -INF , !P5 ;  /* 0xff800000100a7808 */ /* 0x000fe40006800000 */
[----:B------:R-:W-:Y:S01]  /*2c80*/  FSEL R12, R12, -INF , !P6 ;  /* 0xff8000000c0c7808 */ /* 0x000fe20007000000 */
[----:B------:R-:W-:Y:S01]  /*2c90*/  MUFU.TANH R42, R42 ;  /* 0x0000002a002a7308 */ /* 0x000fe20000002400 */
[----:B------:R-:W-:-:S02]  /*2ca0*/  ISETP.GE.AND P5, PT, R43, R2, PT ;  /* 0x000000022b00720c */ /* 0x000fc40003fa6270 */
[----:B------:R-:W-:Y:S02]  /*2cb0*/  FSEL R6, R14, -INF , !P2 ;  /* 0xff8000000e067808 */ /* 0x000fe40005000000 */
[----:B------:R-:W-:Y:S02]  /*2cc0*/  FMNMX.FTZ R27, R12, R30, !PT ;  /* 0x0000001e0c1b7209 */ /* 0x000fe40007810000 */
[----:B------:R-:W-:Y:S01]  /*2cd0*/  FSEL R26, R26, -INF , !P5 ;  /* 0xff8000001a1a7808 */ /* 0x000fe20006800000 */
[----:B------:R-:W4:Y:S01]  /*2ce0*/  MUFU.TANH R14, R69 ;  /* 0x00000045000e7308 */ /* 0x000f220000002400 */
[----:B------:R-:W-:Y:S02]  /*2cf0*/  ISETP.GE.AND P6, PT, R19, R232, PT ;  /* 0x000000e81300720c */ /* 0x000fe40003fc6270 */
[----:B------:R-:W-:Y:S02]  /*2d00*/  FMNMX.FTZ R27, R6, R27, !PT ;  /* 0x0000001b061b7209 */ /* 0x000fe40007810000 */
[----:B------:R-:W-:-:S02]  /*2d10*/  FMNMX.FTZ R9, R26, R32, !PT ;  /* 0x000000201a097209 */ /* 0x000fc40007810000 */
[----:B--2---:R-:W-:Y:S01]  /*2d20*/  FSEL R8, R13, -INF , !P6 ;  /* 0xff8000000d087808 */ /* 0x004fe20007000000 */
[----:B------:R-:W2:Y:S01]  /*2d30*/  MUFU.TANH R70, R70 ;  /* 0x0000004600467308 */ /* 0x000ea20000002400 */
[----:B------:R-:W-:Y:S02]  /*2d40*/  FMNMX.FTZ R27, R28, R27, !PT ;  /* 0x0000001b1c1b7209 */ /* 0x000fe40007810000 */
[----:B------:R-:W-:Y:S02]  /*2d50*/  FMNMX.FTZ R13, R34, R9, !PT ;  /* 0x00000009220d7209 */ /* 0x000fe40007810000 */
[----:B------:R-:W-:Y:S02]  /*2d60*/  FMNMX.FTZ R27, R22, R27, !PT ;  /* 0x0000001b161b7209 */ /* 0x000fe40007810000 */
[----:B------:R-:W-:Y:S01]  /*2d70*/  ISETP.GE.AND P1, PT, R23, R2, PT ;  /* 0x000000021700720c */ /* 0x000fe20003f26270 */
[----:B------:R-:W5:Y:S01]  /*2d80*/  MUFU.TANH R9, R71 ;  /* 0x0000004700097308 */ /* 0x000f620000002400 */
[----:B------:R-:W-:-:S02]  /*2d90*/  FMNMX.FTZ R13, R38, R13, !PT ;  /* 0x0000000d260d7209 */ /* 0x000fc40007810000 */
[----:B------:R-:W-:Y:S02]  /*2da0*/  ISETP.GE.AND P6, PT, R17, R232, PT ;  /* 0x000000e81100720c */ /* 0x000fe40003fc6270 */
[----:B------:R-:W-:Y:S02]  /*2db0*/  FMNMX.FTZ R27, R10, R27, !PT ;  /* 0x0000001b0a1b7209 */ /* 0x000fe40007810000 */
[----:B------:R-:W-:Y:S01]  /*2dc0*/  VIADDMNMX R0, R45, 0x48, R230, PT ;  /* 0x000000482d007846 */ /* 0x000fe200038001e6 */
[----:B------:R-:W-:Y:S01]  /*2dd0*/  MUFU.TANH R203, R78 ;  /* 0x0000004e00cb7308 */ /* 0x000fe20000002400 */
[----:B------:R-:W-:Y:S02]  /*2de0*/  FSEL R18, R18, -INF , !P1 ;  /* 0xff80000012127808 */ /* 0x000fe40004800000 */
[----:B------:R-:W-:Y:S02]  /*2df0*/  ISETP.GE.AND P5, PT, R19, R2, PT ;  /* 0x000000021300720c */ /* 0x000fe40003fa6270 */
[----:B------:R-:W-:-:S02]  /*2e00*/  FMNMX.FTZ R13, R20, R13, !PT ;  /* 0x0000000d140d7209 */ /* 0x000fc40007810000 */
[----:B-1----:R-:W-:Y:S01]  /*2e10*/  FSEL R206, R206, -INF , !P6 ;  /* 0xff800000cece7808 */ /* 0x002fe20007000000 */
[----:B------:R-:W-:Y:S01]  /*2e20*/  MUFU.TANH R209, R79 ;  /* 0x0000004f00d17308 */ /* 0x000fe20000002400 */
[----:B------:R-:W-:Y:S02]  /*2e30*/  FMNMX.FTZ R27, R8, R27, !PT ;  /* 0x0000001b081b7209 */ /* 0x000fe40007810000 */
[----:B------:R-:W-:Y:S02]  /*2e40*/  ISETP.GE.AND P2, PT, R37, R0, PT ;  /* 0x000000002500720c */ /* 0x000fe40003f46270 */
[----:B---3--:R-:W-:Y:S02]  /*2e50*/  FSEL R16, R68, -INF , !P5 ;  /* 0xff80000044107808 */ /* 0x008fe40006800000 */
[----:B------:R-:W-:Y:S01]  /*2e60*/  ISETP.GE.AND P6, PT, R17, R2, PT ;  /* 0x000000021100720c */ /* 0x000fe20003fc6270 */
[----:B------:R-:W-:Y:S01]  /*2e70*/  MUFU.TANH R205, R94 ;  /* 0x0000005e00cd7308 */ /* 0x000fe20000002400 */
[----:B------:R-:W-:-:S02]  /*2e80*/  FMNMX.FTZ R13, R18, R13, !PT ;  /* 0x0000000d120d7209 */ /* 0x000fc40007810000 */
[-C--:B------:R-:W-:Y:S02]  /*2e90*/  ISETP.GE.AND P4, PT, R41, R0.reuse, PT ;  /* 0x000000002900720c */ /* 0x080fe40003f86270 */
[----:B------:R-:W-:Y:S02]  /*2ea0*/  FMNMX.FTZ R44, R206, R27, !PT ;  /* 0x0000001bce2c7209 */ /* 0x000fe40007810000 */
[----:B----4-:R-:W-:Y:S01]  /*2eb0*/  FSEL R14, R14, -INF , !P6 ;  /* 0xff8000000e0e7808 */ /* 0x010fe20007000000 */
[----:B------:R-:W-:Y:S01]  /*2ec0*/  MUFU.TANH R207, R95 ;  /* 0x0000005f00cf7308 */ /* 0x000fe20000002400 */
[----:B------:R-:W-:Y:S01]  /*2ed0*/  FMNMX.FTZ R13, R16, R13, !PT ;  /* 0x0000000d100d7209 */ /* 0x000fe20007810000 */
[----:B------:R-:W1:Y:S01]  /*2ee0*/  SHFL.BFLY PT, R49, R44, 0x2, 0x1f ;  /* 0x0c401f002c317f89 */ /* 0x000e6200000e0000 */
[----:B------:R-:W-:Y:S01]  /*2ef0*/  FSEL R27, R21, -INF , !P2 ;  /* 0xff800000151b7808 */ /* 0x000fe20005000000 */
[----:B------:R-:W-:Y:S01]  /*2f00*/  FMUL.FTZ R21, R54, UR21 ;  /* 0x0000001536157c20 */ /* 0x000fe20008410000 */
[----:B------:R-:W-:-:S02]  /*2f10*/  ISETP.GE.AND P2, PT, R23, R0, PT ;  /* 0x000000001700720c */ /* 0x000fc40003f46270 */
[----:B------:R-:W-:Y:S02]  /*2f20*/  FSEL R31, R36, -INF , !P4 ;  /* 0xff800000241f7808 */ /* 0x000fe40006000000 */
[----:B------:R-:W-:Y:S01]  /*2f30*/  FMNMX.FTZ R36, R14, R13, !PT ;  /* 0x0000000d0e247209 */ /* 0x000fe20007810000 */
[----:B------:R-:W3:Y:S01]  /*2f40*/  MUFU.TANH R21, R21 ;  /* 0x0000001500157308 */ /* 0x000ee20000002400 */
[----:B------:R-:W-:Y:S01]  /*2f50*/  FSEL R13, R40, -INF , !P2 ;  /* 0xff800000280d7808 */ /* 0x000fe20005000000 */
[----:B------:R-:W-:Y:S01]  /*2f60*/  FMUL.FTZ R40, R55, UR21 ;  /* 0x0000001537287c20 */ /* 0x000fe20008410000 */
[-C--:B------:R-:W-:Y:S01]  /*2f70*/  ISETP.GE.AND P5, PT, R43, R0.reuse, PT ;  /* 0x000000002b00720c */ /* 0x080fe20003fa6270 */
[----:B------:R-:W4:Y:S01]  /*2f80*/  SHFL.BFLY PT, R47, R36, 0x2, 0x1f ;  /* 0x0c401f00242f7f89 */ /* 0x000f2200000e0000 */
[-C--:B------:R-:W-:Y:S02]  /*2f90*/  ISETP.GE.AND P1, PT, R35, R0.reuse, PT ;  /* 0x000000002300720c */ /* 0x080fe40003f26270 */
[----:B------:R-:W-:Y:S01]  /*2fa0*/  FSEL R33, R15, -INF , !P5 ;  /* 0xff8000000f217808 */ /* 0x000fe20006800000 */
[----:B------:R-:W1:Y:S01]  /*2fb0*/  MUFU.TANH R40, R40 ;  /* 0x0000002800287308 */ /* 0x000e620000002400 */
[----:B------:R-:W-:-:S02]  /*2fc0*/  ISETP.GE.AND P3, PT, R39, R0, PT ;  /* 0x000000002700720c */ /* 0x000fc40003f66270 */
[----:B------:R-:W-:Y:S02]  /*2fd0*/  FSEL R15, R42, -INF , !P1 ;  /* 0xff8000002a0f7808 */ /* 0x000fe40004800000 */
[-C--:B------:R-:W-:Y:S02]  /*2fe0*/  ISETP.GE.AND P1, PT, R19, R0.reuse, PT ;  /* 0x000000001300720c */ /* 0x080fe40003f26270 */
[----:B------:R-:W-:Y:S02]  /*2ff0*/  VIADDMNMX R230, R45, 0x8, R230, PT ;  /* 0x000000082de67846 */ /* 0x000fe400038001e6 */
[----:B------:R-:W-:Y:S02]  /*3000*/  FSEL R29, R11, -INF , !P3 ;  /* 0xff8000000b1d7808 */ /* 0x000fe40005800000 */
[----:B------:R-:W-:Y:S02]  /*3010*/  ISETP.GE.AND P2, PT, R17, R0, PT ;  /* 0x000000001100720c */ /* 0x000fe40003f46270 */
[----:B--2---:R-:W-:-:S02]  /*3020*/  FSEL R11, R70, -INF , !P1 ;  /* 0xff800000460b7808 */ /* 0x004fc40004800000 */
[-C--:B------:R-:W-:Y:S02]  /*3030*/  ISETP.GE.AND P1, PT, R41, R230.reuse, PT ;  /* 0x000000e62900720c */ /* 0x080fe40003f26270 */
[-C--:B------:R-:W-:Y:S02]  /*3040*/  ISETP.GE.AND P6, PT, R43, R230.reuse, PT ;  /* 0x000000e62b00720c */ /* 0x080fe40003fc6270 */
[----:B-----5:R-:W-:Y:S02]  /*3050*/  FSEL R9, R9, -INF , !P2 ;  /* 0xff80000009097808 */ /* 0x020fe40005000000 */
[----:B------:R-:W-:Y:S02]  /*3060*/  FMNMX.FTZ R46, R33, R31, !PT ;  /* 0x0000001f212e7209 */ /* 0x000fe40007810000 */
[-C--:B------:R-:W-:Y:S02]  /*3070*/  ISETP.GE.AND P2, PT, R23, R230.reuse, PT ;  /* 0x000000e61700720c */ /* 0x080fe40003f46270 */
[----:B------:R-:W-:-:S02]  /*3080*/  ISETP.GE.AND P5, PT, R39, R230, PT ;  /* 0x000000e62700720c */ /* 0x000fc40003fa6270 */
[----:B------:R-:W-:Y:S02]  /*3090*/  FSEL R25, R25, -INF , !P1 ;  /* 0xff80000019197808 */ /* 0x000fe40004800000 */
[----:B------:R-:W-:Y:S02]  /*30a0*/  FSEL R23, R24, -INF , !P6 ;  /* 0xff80000018177808 */ /* 0x000fe40007000000 */
[----:B------:R-:W-:Y:S02]  /*30b0*/  FMNMX.FTZ R46, R29, R46, !PT ;  /* 0x0000002e1d2e7209 */ /* 0x000fe40007810000 */
[----:B------:R-:W-:Y:S02]  /*30c0*/  ISETP.GE.AND P4, PT, R37, R230, PT ;  /* 0x000000e62500720c */ /* 0x000fe40003f86270 */
[----:B---3--:R-:W-:Y:S02]  /*30d0*/  FSEL R21, R21, -INF , !P5 ;  /* 0xff80000015157808 */ /* 0x008fe40006800000 */
[----:B------:R-:W-:-:S02]  /*30e0*/  FMNMX.FTZ R24, R23, R25, !PT ;  /* 0x0000001917187209 */ /* 0x000fc40007810000 */
[----:B------:R-:W-:Y:S02]  /*30f0*/  FMNMX.FTZ R42, R27, R46, !PT ;  /* 0x0000002e1b2a7209 */ /* 0x000fe40007810000 */
[-C--:B------:R-:W-:Y:S02]  /*3100*/  ISETP.GE.AND P1, PT, R19, R230.reuse, PT ;  /* 0x000000e61300720c */ /* 0x080fe40003f26270 */
[----:B------:R-:W-:Y:S02]  /*3110*/  ISETP.GE.AND P3, PT, R35, R230, PT ;  /* 0x000000e62300720c */ /* 0x000fe40003f66270 */
[----:B-1----:R-:W-:Y:S02]  /*3120*/  FSEL R19, R40, -INF , !P4 ;  /* 0xff80000028137808 */ /* 0x002fe40006000000 */
[----:B------:R-:W-:Y:S02]  /*3130*/  FMNMX.FTZ R24, R21, R24, !PT ;  /* 0x0000001815187209 */ /* 0x000fe40007810000 */
[----:B------:R-:W-:-:S02]  /*3140*/  FMNMX.FTZ R42, R15, R42, !PT ;  /* 0x0000002a0f2a7209 */ /* 0x000fc40007810000 */
[----:B------:R-:W-:Y:S02]  /*3150*/  FSEL R203, R203, -INF , !P3 ;  /* 0xff800000cbcb7808 */ /* 0x000fe40005800000 */
[----:B------:R-:W-:Y:S02]  /*3160*/  FMNMX.FTZ R24, R19, R24, !PT ;  /* 0x0000001813187209 */ /* 0x000fe40007810000 */
[----:B------:R-:W-:Y:S02]  /*3170*/  FMNMX.FTZ R42, R13, R42, !PT ;  /* 0x0000002a0d2a7209 */ /* 0x000fe40007810000 */
[----:B------:R-:W-:Y:S02]  /*3180*/  FSEL R209, R209, -INF , !P2 ;  /* 0xff800000d1d17808 */ /* 0x000fe40005000000 */
[----:B------:R-:W-:Y:S02]  /*3190*/  FMNMX.FTZ R24, R203, R24, !PT ;  /* 0x00000018cb187209 */ /* 0x000fe40007810000 */
[----:B------:R-:W-:-:S02]  /*31a0*/  FMNMX.FTZ R42, R11, R42, !PT ;  /* 0x0000002a0b2a7209 */ /* 0x000fc40007810000 */
[----:B------:R-:W-:Y:S02]  /*31b0*/  ISETP.GE.AND P5, PT, R17, R230, PT ;  /* 0x000000e61100720c */ /* 0x000fe40003fa6270 */
[----:B------:R-:W-:Y:S02]  /*31c0*/  FSEL R205, R205, -INF , !P1 ;  /* 0xff800000cdcd7808 */ /* 0x000fe40004800000 */
[----:B------:R-:W-:Y:S02]  /*31d0*/  FMNMX.FTZ R24, R209, R24, !PT ;  /* 0x00000018d1187209 */ /* 0x000fe40007810000 */
[----:B------:R-:W-:Y:S02]  /*31e0*/  FMNMX.FTZ R42, R9, R42, !PT ;  /* 0x0000002a092a7209 */ /* 0x000fe40007810000 */
[----:B------:R-:W-:Y:S02]  /*31f0*/  FSEL R207, R207, -INF , !P5 ;  /* 0xff800000cfcf7808 */ /* 0x000fe40006800000 */
[----:B------:R-:W-:Y:S01]  /*3200*/  FMNMX.FTZ R24, R205, R24, !PT ;  /* 0x00000018cd187209 */ /* 0x000fe20007810000 */
[----:B------:R-:W1:Y:S01]  /*3210*/  SHFL.BFLY PT, R51, R42, 0x2, 0x1f ;  /* 0x0c401f002a337f89 */ /* 0x000e6200000e0000 */
[----:B------:R-:W-:-:S02]  /*3220*/  FMNMX.FTZ R49, R44, R49, !PT ;  /* 0x000000312c317209 */ /* 0x000fc40007810000 */
[----:B------:R-:W-:Y:S02]  /*3230*/  FMNMX.FTZ R167, R207, R24, !PT ;  /* 0x00000018cfa77209 */ /* 0x000fe40007810000 */
[----:B----4-:R-:W-:Y:S01]  /*3240*/  FMNMX.FTZ R47, R36, R47, !PT ;  /* 0x0000002f242f7209 */ /* 0x010fe20007810000 */
[----:B------:R-:W2:Y:S01]  /*3250*/  SHFL.BFLY PT, R168, R49, 0x1, 0x1f ;  /* 0x0c201f0031a87f89 */ /* 0x000ea200000e0000 */
[----:B------:R-:W-:-:S03]  /*3260*/  LEA R216, R216, UR4, 0x1 ;  /* 0x00000004d8d87c11 */ /* 0x000fc6000f8e08ff */
[----:B------:R-:W3:Y:S02]  /*3270*/  SHFL.BFLY PT, R24, R167, 0x2, 0x1f ;  /* 0x0c401f00a7187f89 */ /* 0x000ee400000e0000 */
[--C-:B------:R-:W-:Y:S02]  /*3280*/  IMAD R214, R5, 0x2, R216.reuse ;  /* 0x0000000205d67824 */ /* 0x100fe400078e02d8 */
[----:B------:R-:W4:Y:S01]  /*3290*/  SHFL.BFLY PT, R166, R47, 0x1, 0x1f ;  /* 0x0c201f002fa67f89 */ /* 0x000f2200000e0000 */
[C---:B------:R-:W-:Y:S02]  /*32a0*/  IMAD R213, R3.reuse, 0x2, R216 ;  /* 0x0000000203d57824 */ /* 0x040fe400078e02d8 */
[----:B------:R-:W-:Y:S01]  /*32b0*/  IMAD R212, R3, 0x2, R214 ;  /* 0x0000000203d47824 */ /* 0x000fe200078e02d6 */
[----:B------:R-:W-:Y:S04]  /*32c0*/  LDSM.16.MT88.4 R148, [R216+0xa000] ;  /* 0x00a00000d894783b */ /* 0x000fe80000004200 */
[----:B------:R-:W-:Y:S01]  /*32d0*/  LDSM.16.MT88.4 R132, [R214+0xa000] ;  /* 0x00a00000d684783b */ /* 0x000fe20000004200 */
[----:B-1----:R-:W-:-:S03]  /*32e0*/  FMNMX.FTZ R51, R42, R51, !PT ;  /* 0x000000332a337209 */ /* 0x002fc60007810000 */
[----:B------:R-:W-:Y:S04]  /*32f0*/  LDSM.16.MT88.4 R64, [R212+0xa000] ;  /* 0x00a00000d440783b */ /* 0x000fe80000004200 */
[----:B------:R-:W1:Y:S01]  /*3300*/  SHFL.BFLY PT, R36, R51, 0x1, 0x1f ;  /* 0x0c201f0033247f89 */ /* 0x000e6200000e0000 */
[----:B--2---:R-:W-:Y:S02]  /*3310*/  FMNMX.FTZ R168, R49, R168, !PT ;  /* 0x000000a831a87209 */ /* 0x004fe40007810000 */
[----:B---3--:R-:W-:Y:S01]  /*3320*/  FMNMX.FTZ R167, R167, R24, !PT ;  /* 0x00000018a7a77209 */ /* 0x008fe20007810000 */
[----:B------:R-:W-:Y:S02]  /*3330*/  LDSM.16.MT88.4 R80, [R216+0xb000] ;  /* 0x00b00000d850783b */ /* 0x000fe40000004200 */
[C---:B------:R-:W-:Y:S01]  /*3340*/  FMUL.FTZ R211, R168.reuse, UR25 ;  /* 0x00000019a8d37c20 */ /* 0x040fe20008410000 */
[----:B------:R-:W-:Y:S01]  /*3350*/  FSETP.NEU.FTZ.AND P2, PT, R168, -INF , PT ;  /* 0xff800000a800780b */ /* 0x000fe20003f5d000 */
[----:B------:R-:W2:Y:S01]  /*3360*/  SHFL.BFLY PT, R4, R167, 0x1, 0x1f ;  /* 0x0c201f00a7047f89 */ /* 0x000ea200000e0000 */
[----:B----4-:R-:W-:-:S02]  /*3370*/  FMNMX.FTZ R166, R47, R166, !PT ;  /* 0x000000a62fa67209 */ /* 0x010fc40007810000 */
[----:B------:R-:W-:Y:S01]  /*3380*/  FSEL R211, R211, RZ, P2 ;  /* 0x000000ffd3d37208 */ /* 0x000fe20001000000 */
[----:B------:R-:W-:Y:S01]  /*3390*/  LDSM.16.MT88.4 R96, [R214+0xb000] ;  /* 0x00b00000d660783b */ /* 0x000fe20000004200 */
[C---:B------:R-:W-:Y:S01]  /*33a0*/  FSETP.NEU.FTZ.AND P1, PT, R166.reuse, -INF , PT ;  /* 0xff800000a600780b */ /* 0x040fe20003f3d000 */
[----:B------:R-:W-:Y:S02]  /*33b0*/  FMUL.FTZ R17, R166, UR25 ;  /* 0x00000019a6117c20 */ /* 0x000fe40008410000 */
[--C-:B------:R-:W-:Y:S01]  /*33c0*/  FFMA.FTZ R191, R12, UR25, -R211.reuse ;  /* 0x000000190cbf7c23 */ /* 0x100fe200080108d3 */
[----:B------:R-:W-:Y:S01]  /*33d0*/  LDSM.16.MT88.4 R112, [R213+0xb000] ;  /* 0x00b00000d570783b */ /* 0x000fe20000004200 */
[--C-:B------:R-:W-:Y:S01]  /*33e0*/  FFMA.FTZ R187, R6, UR25, -R211.reuse ;  /* 0x0000001906bb7c23 */ /* 0x100fe200080108d3 */
[----:B------:R-:W-:Y:S01]  /*33f0*/  FSEL R17, R17, RZ, P1 ;  /* 0x000000ff11117208 */ /* 0x000fe20000800000 */
[--C-:B------:R-:W-:Y:S01]  /*3400*/  FFMA.FTZ R194, R30, UR25, -R211.reuse ;  /* 0x000000191ec27c23 */ /* 0x100fe200080108d3 */
[----:B------:R-:W-:Y:S01]  /*3410*/  FFMA.FTZ R170, R28, UR25, -R211 ;  /* 0x000000191caa7c23 */ /* 0x000fe200080108d3 */
[----:B------:R-:W-:Y:S01]  /*3420*/  MUFU.EX2 R191, R191 ;  /* 0x000000bf00bf7308 */ /* 0x000fe20000000800 */
[----:B-1----:R-:W-:Y:S01]  /*3430*/  FMNMX.FTZ R165, R51, R36, !PT ;  /* 0x0000002433a57209 */ /* 0x002fe20007810000 */
[--C-:B------:R-:W-:Y:S01]  /*3440*/  FFMA.FTZ R190, R26, UR25, -R17.reuse ;  /* 0x000000191abe7c23 */ /* 0x100fe20008010811 */
[----:B------:R-:W1:Y:S01]  /*3450*/  LDSM.16.MT88.4 R48, [R213+0xa000] ;  /* 0x00a00000d530783b */ /* 0x000e620000004200 */
[--C-:B------:R-:W-:Y:S01]  /*3460*/  FFMA.FTZ R189, R32, UR25, -R17.reuse ;  /* 0x0000001920bd7c23 */ /* 0x100fe20008010811 */
[C---:B------:R-:W-:Y:S01]  /*3470*/  FSETP.NEU.FTZ.AND P1, PT, R165.reuse, -INF , PT ;  /* 0xff800000a500780b */ /* 0x040fe20003f3d000 */
[----:B------:R-:W-:Y:S01]  /*3480*/  FMUL.FTZ R12, R165, UR25 ;  /* 0x00000019a50c7c20 */ /* 0x000fe20008410000 */
[--C-:B------:R-:W-:Y:S01]  /*3490*/  FFMA.FTZ R171, R34, UR25, -R17.reuse ;  /* 0x0000001922ab7c23 */ /* 0x100fe20008010811 */
[----:B------:R-:W-:Y:S01]  /*34a0*/  FFMA.FTZ R164, R38, UR25, -R17 ;  /* 0x0000001926a47c23 */ /* 0x000fe20008010811 */
[----:B------:R-:W-:Y:S01]  /*34b0*/  MUFU.EX2 R190, R190 ;  /* 0x000000be00be7308 */ /* 0x000fe20000000800 */
[----:B--2---:R-:W-:Y:S01]  /*34c0*/  FMNMX.FTZ R167, R167, R4, !PT ;  /* 0x00000004a7a77209 */ /* 0x004fe20007810000 */
[----:B------:R-:W-:Y:S01]  /*34d0*/  FFMA.FTZ R195, R22, UR25, -R211 ;  /* 0x0000001916c37c23 */ /* 0x000fe200080108d3 */
[----:B------:R-:W-:Y:S01]  /*34e0*/  FSEL R12, R12, RZ, P1 ;  /* 0x000000ff0c0c7208 */ /* 0x000fe20000800000 */
[----:B------:R-:W2:Y:S01]  /*34f0*/  LDSM.16.MT88.4 R4, [R212+0xb000] ;  /* 0x00b00000d404783b */ /* 0x000ea20000004200 */
[C---:B------:R-:W-:Y:S01]  /*3500*/  FSETP.NEU.FTZ.AND P1, PT, R167.reuse, -INF , PT ;  /* 0xff800000a700780b */ /* 0x040fe20003f3d000 */
[----:B------:R-:W-:Y:S01]  /*3510*/  FMUL.FTZ R228, R167, UR25 ;  /* 0x00000019a7e47c20 */ /* 0x000fe20008410000 */
[--C-:B------:R-:W-:Y:S01]  /*3520*/  FFMA.FTZ R196, R20, UR25, -R17.reuse ;  /* 0x0000001914c47c23 */ /* 0x100fe20008010811 */
[--C-:B------:R-:W-:Y:S01]  /*3530*/  FFMA.FTZ R184, R33, UR25, -R12.reuse ;  /* 0x0000001921b87c23 */ /* 0x100fe2000801080c */
[--C-:B------:R-:W-:Y:S01]  /*3540*/  FFMA.FTZ R185, R31, UR25, -R12.reuse ;  /* 0x000000191fb97c23 */ /* 0x100fe2000801080c */
[--C-:B------:R-:W-:Y:S01]  /*3550*/  FFMA.FTZ R186, R29, UR25, -R12.reuse ;  /* 0x000000191dba7c23 */ /* 0x100fe2000801080c */
[----:B------:R-:W-:Y:S01]  /*3560*/  FSEL R228, R228, RZ, P1 ;  /* 0x000000ffe4e47208 */ /* 0x000fe20000800000 */
[----:B------:R-:W-:Y:S01]  /*3570*/  FFMA.FTZ R27, R27, UR25, -R12 ;  /* 0x000000191b1b7c23 */ /* 0x000fe2000801080c */
[----:B------:R-:W3:Y:S01]  /*3580*/  MUFU.EX2 R189, R189 ;  /* 0x000000bd00bd7308 */ /* 0x000ee20000000800 */
[--C-:B------:R-:W-:Y:S01]  /*3590*/  FFMA.FTZ R197, R18, UR25, -R17.reuse ;  /* 0x0000001912c57c23 */ /* 0x100fe20008010811 */
[--C-:B------:R-:W-:Y:S01]  /*35a0*/  FFMA.FTZ R198, R16, UR25, -R17.reuse ;  /* 0x0000001910c67c23 */ /* 0x100fe20008010811 */
[--C-:B------:R-:W-:Y:S01]  /*35b0*/  FFMA.FTZ R193, R23, UR25, -R228.reuse ;  /* 0x0000001917c17c23 */ /* 0x100fe200080108e4 */
[--C-:B------:R-:W-:Y:S01]  /*35c0*/  FFMA.FTZ R192, R25, UR25, -R228.reuse ;  /* 0x0000001919c07c23 */ /* 0x100fe200080108e4 */
[--C-:B------:R-:W-:Y:S01]  /*35d0*/  FFMA.FTZ R188, R21, UR25, -R228.reuse ;  /* 0x0000001915bc7c23 */ /* 0x100fe200080108e4 */
[----:B------:R-:W-:Y:S01]  /*35e0*/  FFMA.FTZ R169, R19, UR25, -R228 ;  /* 0x0000001913a97c23 */ /* 0x000fe200080108e4 */
[----:B------:R-:W-:Y:S01]  /*35f0*/  FFMA.FTZ R231, R14, UR25, -R17 ;  /* 0x000000190ee77c23 */ /* 0x000fe20008010811 */
[----:B------:R-:W-:Y:S01]  /*3600*/  MUFU.EX2 R171, R171 ;  /* 0x000000ab00ab7308 */ /* 0x000fe20000000800 */
[--C-:B------:R-:W-:Y:S01]  /*3610*/  FFMA.FTZ R199, R15, UR25, -R12.reuse ;  /* 0x000000190fc77c23 */ /* 0x100fe2000801080c */
[--C-:B------:R-:W-:Y:S01]  /*3620*/  FFMA.FTZ R200, R13, UR25, -R12.reuse ;  /* 0x000000190dc87c23 */ /* 0x100fe2000801080c */
[--C-:B------:R-:W-:Y:S01]  /*3630*/  FFMA.FTZ R202, R11, UR25, -R12.reuse ;  /* 0x000000190bca7c23 */ /* 0x100fe2000801080c */
[----:B------:R-:W-:Y:S01]  /*3640*/  FFMA.FTZ R229, R9, UR25, -R12 ;  /* 0x0000001909e57c23 */ /* 0x000fe2000801080c */
[--C-:B------:R-:W-:Y:S01]  /*3650*/  FFMA.FTZ R204, R10, UR25, -R211.reuse ;  /* 0x000000190acc7c23 */ /* 0x100fe200080108d3 */
[--C-:B------:R-:W-:Y:S01]  /*3660*/  FFMA.FTZ R201, R8, UR25, -R211.reuse ;  /* 0x0000001908c97c23 */ /* 0x100fe200080108d3 */
[----:B------:R-:W4:Y:S01]  /*3670*/  LDSM.16.MT88.4 R172, [R216+0xa800] ;  /* 0x00a80000d8ac783b */ /* 0x000f220000004200 */
[----:B------:R-:W5:Y:S01]  /*3680*/  MUFU.EX2 R164, R164 ;  /* 0x000000a400a47308 */ /* 0x000f620000000800 */
[----:B---3--:R-:W-:Y:S01]  /*3690*/  F2FP.F16.F32.PACK_AB R124, R189, R190 ;  /* 0x000000bebd7c723e */ /* 0x008fe200000000ff */
[--C-:B------:R-:W-:Y:S01]  /*36a0*/  FFMA.FTZ R203, R203, UR25, -R228.reuse ;  /* 0x00000019cbcb7c23 */ /* 0x100fe200080108e4 */
[----:B------:R-:W3:Y:S01]  /*36b0*/  LDSM.16.MT88.4 R32, [R214+0xa800] ;  /* 0x00a80000d620783b */ /* 0x000ee20000004200 */
[--C-:B------:R-:W-:Y:S01]  /*36c0*/  FFMA.FTZ R208, R209, UR25, -R228.reuse ;  /* 0x00000019d1d07c23 */ /* 0x100fe200080108e4 */
[--C-:B------:R-:W-:Y:S01]  /*36d0*/  FFMA.FTZ R205, R205, UR25, -R228.reuse ;  /* 0x00000019cdcd7c23 */ /* 0x100fe200080108e4 */
[----:B------:R-:W-:Y:S01]  /*36e0*/  FFMA.FTZ R206, R206, UR25, -R211 ;  /* 0x00000019cece7c23 */ /* 0x000fe200080108d3 */
[----:B------:R-:W3:Y:S01]  /*36f0*/  LDSM.16.MT88.4 R28, [R213+0xa800] ;  /* 0x00a80000d51c783b */ /* 0x000ee20000004200 */
[----:B------:R-:W-:Y:S01]  /*3700*/  MUFU.EX2 R184, R184 ;  /* 0x000000b800b87308 */ /* 0x000fe20000000800 */
[----:B------:R-:W-:Y:S01]  /*3710*/  FFMA.FTZ R228, R207, UR25, -R228 ;  /* 0x00000019cfe47c23 */ /* 0x000fe200080108e4 */
[----:B------:R-:W-:Y:S01]  /*3720*/  FADD.FTZ R190, R190, R189 ;  /* 0x000000bdbebe7221 */ /* 0x000fe20000010000 */
[----:B------:R-:W-:Y:S01]  /*3730*/  LDSM.16.MT88.4 R20, [R216+0xb800] ;  /* 0x00b80000d814783b */ /* 0x000fe20000004200 */
[----:B------:R-:W-:-:S02]  /*3740*/  VIADD R211, R219, 0x800 ;  /* 0x00000800dbd37836 */ /* 0x000fc40000000000 */
[----:B------:R-:W-:Y:S01]  /*3750*/  VIADD R209, R219, 0x1000 ;  /* 0x00001000dbd17836 */ /* 0x000fe20000000000 */
[----:B------:R-:W-:Y:S01]  /*3760*/  LDSM.16.MT88.4 R16, [R214+0xb800] ;  /* 0x00b80000d610783b */ /* 0x000fe20000004200 */
[----:B------:R-:W1:Y:S01]  /*3770*/  MUFU.EX2 R185, R185 ;  /* 0x000000b900b97308 */ /* 0x000e620000000800 */
[C---:B-----5:R-:W-:Y:S01]  /*3780*/  F2FP.F16.F32.PACK_AB R126, R164.reuse, R171 ;  /* 0x000000aba47e723e */ /* 0x060fe200000000ff */
[----:B------:R-:W-:Y:S01]  /*3790*/  FADD.FTZ R171, R171, R190 ;  /* 0x000000beabab7221 */ /* 0x000fe20000010000 */
[----:B------:R-:W-:Y:S03]  /*37a0*/  LDSM.16.MT88.4 R12, [R213+0xb800] ;  /* 0x00b80000d50c783b */ /* 0x000fe60000004200 */
[----:B------:R-:W-:Y:S01]  /*37b0*/  FADD.FTZ R171, R164, R171 ;  /* 0x000000aba4ab7221 */ /* 0x000fe20000010000 */
[----:B------:R-:W-:Y:S01]  /*37c0*/  LDSM.16.MT88.4 R8, [R212+0xb800] ;  /* 0x00b80000d408783b */ /* 0x000fe20000004200 */
[----:B------:R-:W-:Y:S08]  /*37d0*/  MUFU.EX2 R186, R186 ;  /* 0x000000ba00ba7308 */ /* 0x000ff00000000800 */
[----:B------:R5:W2:Y:S01]  /*37e0*/  MUFU.EX2 R3, R27 ;  /* 0x0000001b00037308 */ /* 0x000aa20000000800 */
[----:B-1----:R-:W-:Y:S01]  /*37f0*/  F2FP.F16.F32.PACK_AB R125, R185, R184 ;  /* 0x000000b8b97d723e */ /* 0x002fe200000000ff */
[----:B------:R-:W-:-:S06]  /*3800*/  FADD.FTZ R185, R184, R185 ;  /* 0x000000b9b8b97221 */ /* 0x000fcc0000010000 */
[----:B------:R-:W1:Y:S08]  /*3810*/  MUFU.EX2 R194, R194 ;  /* 0x000000c200c27308 */ /* 0x000e700000000800 */
[----:B------:R-:W-:Y:S01]  /*3820*/  MUFU.EX2 R187, R187 ;  /* 0x000000bb00bb7308 */ /* 0x000fe20000000800 */
[----:B-----5:R-:W5:Y:S01]  /*3830*/  LDSM.16.MT88.4 R24, [R212+0xa800] ;  /* 0x00a80000d418783b */ /* 0x020f620000004200 */
[----:B--2---:R-:W-:Y:S01]  /*3840*/  F2FP.F16.F32.PACK_AB R127, R3, R186 ;  /* 0x000000ba037f723e */ /* 0x004fe200000000ff */
[----:B------:R-:W-:-:S04]  /*3850*/  FADD.FTZ R186, R186, R185 ;  /* 0x000000b9baba7221 */ /* 0x000fc80000010000 */
[----:B------:R-:W-:Y:S01]  /*3860*/  FADD.FTZ R186, R3, R186 ;  /* 0x000000ba03ba7221 */ /* 0x000fe20000010000 */
[----:B------:R-:W2:Y:S01]  /*3870*/  MUFU.EX2 R170, R170 ;  /* 0x000000aa00aa7308 */ /* 0x000ea20000000800 */
[----:B-1----:R-:W-:Y:S01]  /*3880*/  F2FP.F16.F32.PACK_AB R128, R194, R191 ;  /* 0x000000bfc280723e */ /* 0x002fe200000000ff */
[----:B------:R-:W-:Y:S01]  /*3890*/  HMMA.16816.F32 R156, R124, R148, RZ ;  /* 0x000000947c9c723c */ /* 0x000fe200000018ff */
[----:B------:R-:W-:-:S05]  /*38a0*/  FADD.FTZ R194, R191, R194 ;  /* 0x000000c2bfc27221 */ /* 0x000fca0000010000 */
        /* <DEDUP_REMOVED lines=13> */
[----:B------:R-:W-:-:S05]  /*3980*/  FADD.FTZ R193, R193, R192 ;  /* 0x000000c0c1c17221 */ /* 0x000fca0000010000 */
[----:B------:R-:W-:Y:S01]  /*3990*/  MUFU.EX2 R195, R195 ;  /* 0x000000c300c37308 */ /* 0x000fe20000000800 */
[C---:B------:R-:W-:Y:S06]  /*39a0*/  HMMA.16816.F32 R104, R124.reuse, R112, RZ ;  /* 0x000000707c68723c */ /* 0x040fec00000018ff */
[----:B------:R-:W-:Y:S01]  /*39b0*/  HMMA.16816.F32 R152, R124, R150, RZ ;  /* 0x000000967c98723c */ /* 0x000fe200000018ff */
[----:B------:R-:W-:Y:S01]  /*39c0*/  MUFU.EX2 R196, R196 ;  /* 0x000000c400c47308 */ /* 0x000fe20000000800 */
[----:B--2---:R-:W-:Y:S01]  /*39d0*/  F2FP.F16.F32.PACK_AB R131, R169, R188 ;  /* 0x000000bca983723e */ /* 0x004fe200000000ff */
[----:B------:R-:W-:-:S03]  /*39e0*/  FADD.FTZ R188, R188, R193 ;  /* 0x000000c1bcbc7221 */ /* 0x000fc60000010000 */
[C---:B------:R-:W-:Y:S01]  /*39f0*/  HMMA.16816.F32 R136, R124.reuse, R134, RZ ;  /* 0x000000867c88723c */ /* 0x040fe200000018ff */
[----:B------:R-:W-:Y:S02]  /*3a00*/  FADD.FTZ R188, R169, R188 ;  /* 0x000000bca9bc7221 */ /* 0x000fe40000010000 */
[----:B------:R-:W1:Y:S03]  /*3a10*/  MUFU.EX2 R197, R197 ;  /* 0x000000c500c57308 */ /* 0x000e660000000800 */
[C---:B------:R-:W-:Y:S05]  /*3a20*/  HMMA.16816.F32 R44, R124.reuse, R50, RZ ;  /* 0x000000327c2c723c */ /* 0x040fea00000018ff */
        /* <DEDUP_REMOVED lines=9> */
[----:B------:R-:W-:Y:S05]  /*3ac0*/  HMMA.16816.F32 R108, R124, R114, RZ ;  /* 0x000000727c6c723c */ /* 0x000fea00000018ff */
[----:B------:R-:W-:Y:S01]  /*3ad0*/  MUFU.EX2 R203, R203 ;  /* 0x000000cb00cb7308 */ /* 0x000fe20000000800 */
[----:B------:R-:W-:Y:S01]  /*3ae0*/  HMMA.16816.F32 R160, R128, R148, RZ ;  /* 0x0000009480a0723c */ /* 0x000fe200000018ff */
[----:B--2---:R-:W-:Y:S01]  /*3af0*/  F2FP.F16.F32.PACK_AB R177, R200, R199 ;  /* 0x000000c7c8b1723e */ /* 0x004fe200000000ff */
[----:B------:R-:W-:-:S04]  /*3b00*/  FADD.FTZ R199, R199, R186 ;  /* 0x000000bac7c77221 */ /* 0x000fc80000010000 */
[----:B------:R-:W-:Y:S01]  /*3b10*/  HMMA.16816.F32 R144, R128, R132, RZ ;  /* 0x000000848090723c */ /* 0x000fe200000018ff */
[----:B------:R-:W-:Y:S01]  /*3b20*/  MUFU.EX2 R208, R208 ;  /* 0x000000d000d07308 */ /* 0x000fe20000000800 */
[----:B------:R-:W-:-:S04]  /*3b30*/  FADD.FTZ R199, R200, R199 ;  /* 0x000000c7c8c77221 */ /* 0x000fc80000010000 */
[C---:B------:R-:W-:Y:S03]  /*3b40*/  HMMA.16816.F32 R36, R128.reuse, R48, RZ ;  /* 0x000000308024723c */ /* 0x040fe600000018ff */
[----:B------:R-:W-:Y:S03]  /*3b50*/  MUFU.EX2 R198, R198 ;  /* 0x000000c600c67308 */ /* 0x000fe60000000800 */
[C---:B------:R-:W-:Y:S05]  /*3b60*/  HMMA.16816.F32 R52, R128.reuse, R64, RZ ;  /* 0x000000408034723c */ /* 0x040fea00000018ff */
[----:B------:R-:W1:Y:S01]  /*3b70*/  MUFU.EX2 R231, R231 ;  /* 0x000000e700e77308 */ /* 0x000e620000000800 */
[C---:B------:R-:W-:Y:S06]  /*3b80*/  HMMA.16816.F32 R68, R128.reuse, R80, RZ ;  /* 0x000000508044723c */ /* 0x040fec00000018ff */
[C---:B------:R-:W-:Y:S01]  /*3b90*/  HMMA.16816.F32 R84, R128.reuse, R96, RZ ;  /* 0x000000608054723c */ /* 0x040fe200000018ff */
[----:B------:R-:W-:Y:S05]  /*3ba0*/  MUFU.EX2 R202, R202 ;  /* 0x000000ca00ca7308 */ /* 0x000fea0000000800 */
[----:B------:R-:W-:Y:S03]  /*3bb0*/  HMMA.16816.F32 R100, R128, R112, RZ ;  /* 0x000000708064723c */ /* 0x000fe600000018ff */
        /* <DEDUP_REMOVED lines=16> */
[C---:B------:R-:W-:Y:S06]  /*3cc0*/  HMMA.16816.F32 R80, R128.reuse, R82, RZ ;  /* 0x000000528050723c */ /* 0x040fec00000018ff */
[C---:B------:R-:W-:Y:S06]  /*3cd0*/  HMMA.16816.F32 R96, R128.reuse, R98, RZ ;  /* 0x000000628060723c */ /* 0x040fec00000018ff */
[C---:B------:R-:W-:Y:S06]  /*3ce0*/  HMMA.16816.F32 R112, R128.reuse, R114, RZ ;  /* 0x000000728070723c */ /* 0x040fec00000018ff */
[----:B------:R-:W-:Y:S06]  /*3cf0*/  HMMA.16816.F32 R116, R128, R4, RZ ;  /* 0x000000048074723c */ /* 0x000fec00000018ff */
[----:B------:R-:W-:Y:S01]  /*3d00*/  HMMA.16816.F32 R124, R124, R6, RZ ;  /* 0x000000067c7c723c */ /* 0x000fe200000018ff */
[----:B------:R-:W-:Y:S01]  /*3d10*/  F2FP.F16.F32.PACK_AB R4, R204, R195 ;  /* 0x000000c3cc04723e */ /* 0x000fe200000000ff */
[----:B------:R-:W-:Y:S01]  /*3d20*/  FADD.FTZ R195, R195, R170 ;  /* 0x000000aac3c37221 */ /* 0x000fe20000010000 */
[----:B------:R-:W-:Y:S01]  /*3d30*/  F2FP.F16.F32.PACK_AB R5, R208, R203 ;  /* 0x000000cbd005723e */ /* 0x000fe200000000ff */
[----:B------:R-:W-:-:S02]  /*3d40*/  FADD.FTZ R203, R203, R188 ;  /* 0x000000bccbcb7221 */ /* 0x000fc40000010000 */
[----:B------:R-:W-:Y:S01]  /*3d50*/  HMMA.16816.F32 R128, R128, R6, RZ ;  /* 0x000000068080723c */ /* 0x000fe200000018ff */
[----:B------:R-:W-:Y:S01]  /*3d60*/  FADD.FTZ R204, R204, R195 ;  /* 0x000000c3cccc7221 */ /* 0x000fe20000010000 */
[----:B------:R-:W-:-:S04]  /*3d70*/  FADD.FTZ R208, R208, R203 ;  /* 0x000000cbd0d07221 */ /* 0x000fc80000010000 */
[C---:B----4-:R-:W-:Y:S01]  /*3d80*/  HMMA.16816.F32 R156, R176.reuse, R172, R156 ;  /* 0x000000acb09c723c */ /* 0x050fe2000000189c */
[----:B-1----:R-:W-:Y:S01]  /*3d90*/  F2FP.F16.F32.PACK_AB R6, R206, R201 ;  /* 0x000000c9ce06723e */ /* 0x002fe200000000ff */
[----:B------:R-:W-:Y:S01]  /*3da0*/  FADD.FTZ R201, R201, R204 ;  /* 0x000000ccc9c97221 */ /* 0x000fe20000010000 */
[----:B--2---:R-:W-:Y:S01]  /*3db0*/  F2FP.F16.F32.PACK_AB R7, R228, R205 ;  /* 0x000000cde407723e */ /* 0x004fe200000000ff */
[----:B------:R-:W-:Y:S01]  /*3dc0*/  FADD.FTZ R205, R205, R208 ;  /* 0x000000d0cdcd7221 */ /* 0x000fe20000010000 */
[----:B------:R-:W-:Y:S01]  /*3dd0*/  VIADD R208, R219, 0x1800 ;  /* 0x00001800dbd07836 */ /* 0x000fe20000000000 */
[----:B---3--:R-:W-:Y:S01]  /*3de0*/  HMMA.16816.F32 R140, R176, R32, R140 ;  /* 0x00000020b08c723c */ /* 0x008fe2000000188c */
[----:B------:R-:W-:Y:S01]  /*3df0*/  FADD.FTZ R233, R206, R201 ;  /* 0x000000c9cee97221 */ /* 0x000fe20000010000 */
[----:B------:R-:W-:-:S04]  /*3e00*/  FADD.FTZ R228, R228, R205 ;  /* 0x000000cde4e47221 */ /* 0x000fc80000010000 */
[C---:B------:R-:W-:Y:S06]  /*3e10*/  HMMA.16816.F32 R40, R176.reuse, R28, R40 ;  /* 0x0000001cb028723c */ /* 0x040fec0000001828 */
[C---:B-----5:R-:W-:Y:S06]  /*3e20*/  HMMA.16816.F32 R56, R176.reuse, R24, R56 ;  /* 0x00000018b038723c */ /* 0x060fec0000001838 */
        /* <DEDUP_REMOVED lines=30> */
[----:B------:R-:W-:Y:S01]  /*4010*/  UIADD3 UR24, UR20, -0x2, URZ ;  /* 0xfffffffe14187890 */ /* 0x000fe2000fffe03f */
[----:B------:R-:W-:-:S04]  /*4020*/  DEPBAR.LE SB0, 0x0 ;  /* 0x000080000000791a */ /* 0x000fc80000000000 */
[----:B------:R-:W-:Y:S01]  /*4030*/  USHF.R.S32.HI UR4, URZ, 0x1f, UR24 ;  /* 0x0000001f3f047899 */ /* 0x000fe20008011418 */
[----:B------:R-:W-:Y:S01]  /*4040*/  IMAD.U32 R3, RZ, RZ, UR24 ;  /* 0x00000018ff037e24 */ /* 0x000fe2000f8e00ff */
[----:B------:R-:W-:Y:S01]  /*4050*/  UIMAD UR6, UR18, UR24, URZ ;  /* 0x00000018120672a4 */ /* 0x000fe2000f8e023f */
[----:B------:R-:W-:Y:S01]  /*4060*/  IMAD.U32 R5, RZ, RZ, UR23 ;  /* 0x00000017ff057e24 */ /* 0x000fe2000f8e00ff */
[----:B------:R-:W-:Y:S01]  /*4070*/  UISETP.NE.AND UP0, UPT, UR20, 0x2, UPT ;  /* 0x000000021400788c */ /* 0x000fe2000bf05270 */
[----:B------:R-:W-:Y:S01]  /*4080*/  IMAD.WIDE.U32 R6, R3, UR19, R182 ;  /* 0x0000001303067c25 */ /* 0x000fe2000f8e00b6 */
[----:B------:R-:W-:-:S03]  /*4090*/  UIMAD UR4, UR4, UR19, UR6 ;  /* 0x00000013040472a4 */ /* 0x000fc6000f8e0206 */
[----:B------:R-:W-:Y:S01]  /*40a0*/  ULDC.64 UR6, c[0x0][0x220] ;  /* 0x0000880000067ab9 */ /* 0x000fe20000000a00 */
[----:B------:R-:W-:Y:S01]  /*40b0*/  IMAD.U32 R4, RZ, RZ, UR23 ;  /* 0x00000017ff047e24 */ /* 0x000fe2000f8e00ff */
[----:B------:R-:W-:Y:S01]  /*40c0*/  BAR.SYNC.DEFER_BLOCKING 0x0 ;  /* 0x0000000000007b1d */ /* 0x000fe20000010000 */
[----:B------:R-:W-:Y:S01]  /*40d0*/  VIADD R3, R7, UR4 ;  /* 0x0000000407037c36 */ /* 0x000fe20008000000 */
[----:B------:R-:W-:-:S04]  /*40e0*/  LEA R248, P0, R6, UR6, 0x1 ;  /* 0x0000000606f87c11 */ /* 0x000fc8000f8008ff */
[----:B------:R-:W-:Y:S01]  /*40f0*/  LEA.HI.X R249, R6, UR7, R3, 0x1, P0 ;  /* 0x0000000706f97c11 */ /* 0x000fe200080f0c03 */
[----:B------:R-:W-:Y:S01]  /*4100*/  IMAD.U32 R3, RZ, RZ, UR22 ;  /* 0x00000016ff037e24 */ /* 0x000fe2000f8e00ff */
[----:B------:R-:W-:-:S04]  /*4110*/  LEA R12, P0, R5, R248, 0x1 ;  /* 0x000000f8050c7211 */ /* 0x000fc800078008ff */
[----:B------:R-:W-:Y:S02]  /*4120*/  LEA.HI.X R13, R4, R249, R3, 0x1, P0 ;  /* 0x000000f9040d7211 */ /* 0x000fe400000f0c03 */
[----:B------:R-:W-:Y:S01]  /*4130*/  PLOP3.LUT P0, PT, PT, PT, UP0, 0x80, 0x0 ;  /* 0x000000000000781c */ /* 0x000fe20003f0f008 */
        /* <DEDUP_REMOVED lines=9> */
[----:B------:R-:W3:Y:S04]  /*41d0*/  LDSM.16.M88.4 R176, [R222+0x2000] ;  /* 0x00200000deb0783b */ /* 0x000ee80000000200 */
[----:B------:R-:W4:Y:S04]  /*41e0*/  LDSM.16.M88.4 R16, [R221+0x8800] ;  /* 0x00880000dd10783b */ /* 0x000f280000000200 */
[----:B------:R-:W-:Y:S04]  /*41f0*/  LDSM.16.M88.4 R20, [R220] ;  /* 0x00000000dc14783b */ /* 0x000fe80000000200 */
[----:B------:R-:W5:Y:S04]  /*4200*/  LDSM.16.M88.4 R240, [R219] ;  /* 0x00000000dbf0783b */ /* 0x000f680000000200 */
[----:B------:R-:W5:Y:S04]  /*4210*/  LDSM.16.M88.4 R32, [R220+0x2000] ;  /* 0x00200000dc20783b */ /* 0x000f680000000200 */
[----:B------:R-:W5:Y:S04]  /*4220*/  LDSM.16.M88.4 R172, [R211] ;  /* 0x00000000d3ac783b */ /* 0x000f680000000200 */
[----:B------:R-:W-:Y:S04]  /*4230*/  LDSM.16.M88.4 R236, [R215+0x8000] ;  /* 0x00800000d7ec783b */ /* 0x000fe80000000200 */
[----:B-1----:R-:W1:Y:S04]  /*4240*/  LDSM.16.M88.4 R12, [R218] ;  /* 0x00000000da0c783b */ /* 0x002e680000000200 */
[----:B------:R-:W1:Y:S01]  /*4250*/  LDSM.16.M88.4 R196, [R218+0x2000] ;  /* 0x00200000dac4783b */ /* 0x000e620000000200 */
[-C--:B--2---:R-:W-:Y:S03]  /*4260*/  HMMA.16816.F32 R4, R200, R24.reuse, RZ ;  /* 0x00000018c804723c */ /* 0x084fe600000018ff */
[----:B------:R-:W-:Y:S04]  /*4270*/  LDSM.16.M88.4 R192, [R210] ;  /* 0x00000000d2c0783b */ /* 0x000fe80000000200 */
[----:B------:R-:W-:Y:S01]  /*4280*/  LDSM.16.M88.4 R188, [R217+0x2000] ;  /* 0x00200000d9bc783b */ /* 0x000fe20000000200 */
[C---:B---3--:R-:W-:Y:S03]  /*4290*/  HMMA.16816.F32 R8, R176.reuse, R24, RZ ;  /* 0x00000018b008723c */ /* 0x048fe600000018ff */
[----:B------:R-:W-:Y:S03]  /*42a0*/  LDSM.16.M88.4 R244, [R215+0x9000] ;  /* 0x00900000d7f4783b */ /* 0x000fe60000000200 */
[C---:B----4-:R-:W-:Y:S01]  /*42b0*/  HMMA.16816.F32 R184, R176.reuse, R16, RZ ;  /* 0x00000010b0b8723c */ /* 0x050fe200000018ff */
[----:B------:R-:W0:Y:S05]  /*42c0*/  LDGDEPBAR ;  /* 0x00000000000079af */ /* 0x000e2a0000000000 */
[C---:B------:R-:W-:Y:S06]  /*42d0*/  HMMA.16816.F32 R28, R176.reuse, R26, RZ ;  /* 0x0000001ab01c723c */ /* 0x040fec00000018ff */
[----:B------:R-:W-:Y:S06]  /*42e0*/  HMMA.16816.F32 R176, R176, R18, RZ ;  /* 0x00000012b0b0723c */ /* 0x000fec00000018ff */
[----:B-----5:R-:W-:Y:S06]  /*42f0*/  HMMA.16816.F32 R4, R20, R240, R4 ;  /* 0x000000f01404723c */ /* 0x020fec0000001804 */
[C---:B------:R-:W-:Y:S06]  /*4300*/  HMMA.16816.F32 R204, R200.reuse, R16, RZ ;  /* 0x00000010c8cc723c */ /* 0x040fec00000018ff */
[C---:B------:R-:W-:Y:S06]  /*4310*/  HMMA.16816.F32 R24, R200.reuse, R26, RZ ;  /* 0x0000001ac818723c */ /* 0x040fec00000018ff */
[----:B------:R-:W-:Y:S01]  /*4320*/  HMMA.16816.F32 R200, R200, R18, RZ ;  /* 0x00000012c8c8723c */ /* 0x000fe200000018ff */
[----:B------:R-:W-:Y:S05]  /*4330*/  LDSM.16.M88.4 R16, [R215+0x8800] ;  /* 0x00880000d710783b */ /* 0x000fea0000000200 */
[C---:B------:R-:W-:Y:S06]  /*4340*/  HMMA.16816.F32 R8, R32.reuse, R240, R8 ;  /* 0x000000f02008723c */ /* 0x040fec0000001808 */
[C---:B------:R-:W-:Y:S06]  /*4350*/  HMMA.16816.F32 R184, R32.reuse, R172, R184 ;  /* 0x000000ac20b8723c */ /* 0x040fec00000018b8 */
[C---:B------:R-:W-:Y:S06]  /*4360*/  HMMA.16816.F32 R28, R32.reuse, R242, R28 ;  /* 0x000000f2201c723c */ /* 0x040fec000000181c */
[----:B------:R-:W-:Y:S01]  /*4370*/  HMMA.16816.F32 R176, R32, R174, R176 ;  /* 0x000000ae20b0723c */ /* 0x000fe200000018b0 */
[----:B------:R-:W2:Y:S05]  /*4380*/  LDSM.16.M88.4 R32, [R217] ;  /* 0x00000000d920783b */ /* 0x000eaa0000000200 */
[----:B-1----:R-:W-:Y:S06]  /*4390*/  HMMA.16816.F32 R4, R12, R236, R4 ;  /* 0x000000ec0c04723c */ /* 0x002fec0000001804 */
[C---:B------:R-:W-:Y:S06]  /*43a0*/  HMMA.16816.F32 R204, R20.reuse, R172, R204 ;  /* 0x000000ac14cc723c */ /* 0x040fec00000018cc */
[C---:B------:R-:W-:Y:S01]  /*43b0*/  HMMA.16816.F32 R24, R20.reuse, R242, R24 ;  /* 0x000000f21418723c */ /* 0x040fe20000001818 */
[----:B------:R-:W-:Y:S05]  /*43c0*/  LDSM.16.M88.4 R240, [R222+0x4000] ;  /* 0x00400000def0783b */ /* 0x000fea0000000200 */
[----:B------:R-:W-:Y:S01]  /*43d0*/  HMMA.16816.F32 R200, R20, R174, R200 ;  /* 0x000000ae14c8723c */ /* 0x000fe200000018c8 */
[----:B------:R-:W1:Y:S04]  /*43e0*/  LDSM.16.M88.4 R20, [R221+0x9000] ;  /* 0x00900000dd14783b */ /* 0x000e680000000200 */
[----:B------:R-:W3:Y:S01]  /*43f0*/  LDSM.16.M88.4 R172, [R210+0x800] ;  /* 0x00080000d2ac783b */ /* 0x000ee20000000200 */
[C---:B------:R-:W-:Y:S06]  /*4400*/  HMMA.16816.F32 R8, R196.reuse, R236, R8 ;  /* 0x000000ecc408723c */ /* 0x040fec0000001808 */
[----:B------:R-:W-:Y:S06]  /*4410*/  HMMA.16816.F32 R28, R196, R238, R28 ;  /* 0x000000eec41c723c */ /* 0x000fec000000181c */
[----:B--2---:R-:W-:Y:S06]  /*4420*/  HMMA.16816.F32 R4, R32, R192, R4 ;  /* 0x000000c02004723c */ /* 0x004fec0000001804 */
[C---:B------:R-:W-:Y:S01]  /*4430*/  HMMA.16816.F32 R24, R12.reuse, R238, R24 ;  /* 0x000000ee0c18723c */ /* 0x040fe20000001818 */
[----:B------:R-:W-:Y:S05]  /*4440*/  LDSM.16.M88.4 R236, [R221+0x9800] ;  /* 0x00980000ddec783b */ /* 0x000fea0000000200 */
[C---:B------:R-:W-:Y:S06]  /*4450*/  HMMA.16816.F32 R204, R12.reuse, R16, R204 ;  /* 0x000000100ccc723c */ /* 0x040fec00000018cc */
[----:B------:R-:W-:Y:S01]  /*4460*/  HMMA.16816.F32 R200, R12, R18, R200 ;  /* 0x000000120cc8723c */ /* 0x000fe200000018c8 */
[----:B------:R-:W2:Y:S05]  /*4470*/  LDSM.16.M88.4 R12, [R222+0x6000] ;  /* 0x00600000de0c783b */ /* 0x000eaa0000000200 */
[C---:B------:R-:W-:Y:S06]  /*4480*/  HMMA.16816.F32 R184, R196.reuse, R16, R184 ;  /* 0x00000010c4b8723c */ /* 0x040fec00000018b8 */
[----:B------:R-:W-:Y:S01]  /*4490*/  HMMA.16816.F32 R176, R196, R18, R176 ;  /* 0x00000012c4b0723c */ /* 0x000fe200000018b0 */
[----:B------:R-:W-:Y:S04]  /*44a0*/  LDSM.16.M88.4 R16, [R209] ;  /* 0x00000000d110783b */ /* 0x000fe80000000200 */
[----:B------:R-:W4:Y:S01]  /*44b0*/  LDSM.16.M88.4 R196, [R220+0x4000] ;  /* 0x00400000dcc4783b */ /* 0x000f220000000200 */
[----:B------:R-:W-:Y:S06]  /*44c0*/  HMMA.16816.F32 R8, R188, R192, R8 ;  /* 0x000000c0bc08723c */ /* 0x000fec0000001808 */
[----:B-1----:R-:W-:Y:S06]  /*44d0*/  HMMA.16816.F32 R4, R240, R20, R4 ;  /* 0x00000014f004723c */ /* 0x002fec0000001804 */
[-C--:B------:R-:W-:Y:S06]  /*44e0*/  HMMA.16816.F32 R28, R188, R194.reuse, R28 ;  /* 0x000000c2bc1c723c */ /* 0x080fec000000181c */
[----:B------:R-:W-:Y:S01]  /*44f0*/  HMMA.16816.F32 R24, R32, R194, R24 ;  /* 0x000000c22018723c */ /* 0x000fe20000001818 */
[----:B------:R-:W1:Y:S05]  /*4500*/  LDSM.16.M88.4 R192, [R220+0x6000] ;  /* 0x00600000dcc0783b */ /* 0x000e6a0000000200 */
[C---:B---3--:R-:W-:Y:S06]  /*4510*/  HMMA.16816.F32 R184, R188.reuse, R172, R184 ;  /* 0x000000acbcb8723c */ /* 0x048fec00000018b8 */
[----:B------:R-:W-:Y:S01]  /*4520*/  HMMA.16816.F32 R176, R188, R174, R176 ;  /* 0x000000aebcb0723c */ /* 0x000fe200000018b0 */
[----:B------:R-:W-:Y:S05]  /*4530*/  LDSM.16.M88.4 R188, [R208] ;  /* 0x00000000d0bc783b */ /* 0x000fea0000000200 */
[C---:B------:R-:W-:Y:S06]  /*4540*/  HMMA.16816.F32 R204, R32.reuse, R172, R204 ;  /* 0x000000ac20cc723c */ /* 0x040fec00000018cc */
[----:B------:R-:W-:Y:S01]  /*4550*/  HMMA.16816.F32 R200, R32, R174, R200 ;  /* 0x000000ae20c8723c */ /* 0x000fe200000018c8 */
[----:B------:R-:W3:Y:S04]  /*4560*/  LDSM.16.M88.4 R172, [R218+0x4000] ;  /* 0x00400000daac783b */ /* 0x000ee80000000200 */
[----:B------:R-:W5:Y:S01]  /*4570*/  LDSM.16.M88.4 R32, [R218+0x6000] ;  /* 0x00600000da20783b */ /* 0x000f620000000200 */
[----:B--2---:R-:W-:Y:S06]  /*4580*/  HMMA.16816.F32 R8, R12, R20, R8 ;  /* 0x000000140c08723c */ /* 0x004fec0000001808 */
[----:B----4-:R-:W-:Y:S06]  /*4590*/  HMMA.16816.F32 R4, R196, R16, R4 ;  /* 0x00000010c404723c */ /* 0x010fec0000001804 */
[-C--:B------:R-:W-:Y:S06]  /*45a0*/  HMMA.16816.F32 R28, R12, R22.reuse, R28 ;  /* 0x000000160c1c723c */ /* 0x080fec000000181c */
[----:B------:R-:W-:Y:S01]  /*45b0*/  HMMA.16816.F32 R24, R240, R22, R24 ;  /* 0x00000016f018723c */ /* 0x000fe20000001818 */
[----:B------:R-:W-:Y:S05]  /*45c0*/  LDSM.16.M88.4 R20, [R217+0x4000] ;  /* 0x00400000d914783b */ /* 0x000fea0000000200 */
[C---:B------:R-:W-:Y:S06]  /*45d0*/  HMMA.16816.F32 R184, R12.reuse, R236, R184 ;  /* 0x000000ec0cb8723c */ /* 0x040fec00000018b8 */
[----:B------:R-:W-:Y:S01]  /*45e0*/  HMMA.16816.F32 R176, R12, R238, R176 ;  /* 0x000000ee0cb0723c */ /* 0x000fe200000018b0 */
[----:B------:R-:W2:Y:S05]  /*45f0*/  LDSM.16.M88.4 R12, [R210+0x1000] ;  /* 0x00100000d20c783b */ /* 0x000eaa0000000200 */
[----:B-1----:R-:W-:Y:S06]  /*4600*/  HMMA.16816.F32 R8, R192, R16, R8 ;  /* 0x00000010c008723c */ /* 0x002fec0000001808 */
[----:B---3--:R-:W-:Y:S06]  /*4610*/  HMMA.16816.F32 R4, R172, R244, R4 ;  /* 0x000000f4ac04723c */ /* 0x008fec0000001804 */
[-C--:B------:R-:W-:Y:S06]  /*4620*/  HMMA.16816.F32 R28, R192, R18.reuse, R28 ;  /* 0x00000012c01c723c */ /* 0x080fec000000181c */
[----:B------:R-:W-:Y:S01]  /*4630*/  HMMA.16816.F32 R24, R196, R18, R24 ;  /* 0x00000012c418723c */ /* 0x000fe20000001818 */
[----:B------:R-:W1:Y:S05]  /*4640*/  LDSM.16.M88.4 R16, [R217+0x6000] ;  /* 0x00600000d910783b */ /* 0x000e6a0000000200 */
[----:B------:R-:W-:Y:S06]  /*4650*/  HMMA.16816.F32 R204, R240, R236, R204 ;  /* 0x000000ecf0cc723c */ /* 0x000fec00000018cc */
[----:B-----5:R-:W-:Y:S06]  /*4660*/  HMMA.16816.F32 R8, R32, R244, R8 ;  /* 0x000000f42008723c */ /* 0x020fec0000001808 */
[----:B--2---:R-:W-:Y:S06]  /*4670*/  HMMA.16816.F32 R4, R20, R12, R4 ;  /* 0x0000000c1404723c */ /* 0x004fec0000001804 */
[----:B------:R-:W-:Y:S01]  /*4680*/  HMMA.16816.F32 R200, R240, R238, R200 ;  /* 0x000000eef0c8723c */ /* 0x000fe200000018c8 */
[----:B------:R-:W2:Y:S05]  /*4690*/  LDSM.16.M88.4 R236, [R215+0x9800] ;  /* 0x00980000d7ec783b */ /* 0x000eaa0000000200 */
[----:B------:R-:W-:Y:S06]  /*46a0*/  HMMA.16816.F32 R204, R196, R188, R204 ;  /* 0x000000bcc4cc723c */ /* 0x000fec00000018cc */
[----:B------:R-:W-:Y:S06]  /*46b0*/  HMMA.16816.F32 R24, R172, R246, R24 ;  /* 0x000000f6ac18723c */ /* 0x000fec0000001818 */
[----:B-1----:R-:W-:Y:S01]  /*46c0*/  HMMA.16816.F32 R8, R16, R12, R8 ;  /* 0x0000000c1008723c */ /* 0x002fe20000001808 */
[----:B------:R-:W-:Y:S01]  /*46d0*/  FMUL.FTZ R3, R4, UR21 ;  /* 0x0000001504037c20 */ /* 0x000fe20008410000 */
[----:B------:R-:W-:-:S04]  /*46e0*/  FMUL.FTZ R164, R7, UR21 ;  /* 0x0000001507a47c20 */ /* 0x000fc80008410000 */
[----:B------:R-:W-:Y:S01]  /*46f0*/  HMMA.16816.F32 R200, R196, R190, R200 ;  /* 0x000000bec4c8723c */ /* 0x000fe200000018c8 */
[----:B------:R-:W-:Y:S01]  /*4700*/  FMUL.FTZ R13, R5, UR21 ;  /* 0x00000015050d7c20 */ /* 0x000fe20008410000 */
[----:B------:R-:W-:Y:S01]  /*4710*/  FMUL.FTZ R12, R6, UR21 ;  /* 0x00000015060c7c20 */ /* 0x000fe20008410000 */
[----:B------:R-:W1:Y:S01]  /*4720*/  MUFU.TANH R3, R3 ;  /* 0x0000000300037308 */ /* 0x000e620000002400 */
[----:B------:R-:W3:Y:S01]  /*4730*/  LDSM.16.M88.4 R4, [R210+0x1800] ;  /* 0x00180000d204783b */ /* 0x000ee20000000200 */
[----:B------:R-:W-:-:S04]  /*4740*/  DEPBAR.LE SB0, 0x0 ;  /* 0x000080000000791a */ /* 0x000fc80000000000 */
[----:B------:R-:W-:Y:S02]  /*4750*/  HMMA.16816.F32 R28, R32, R246, R28 ;  /* 0x000000f6201c723c */ /* 0x000fe4000000181c */
[----:B------:R-:W4:Y:S04]  /*4760*/  MUFU.TANH R13, R13 ;  /* 0x0000000d000d7308 */ /* 0x000f280000002400 */
[----:B------:R-:W-:Y:S03]  /*4770*/  HMMA.16816.F32 R184, R192, R188, R184 ;  /* 0x000000bcc0b8723c */ /* 0x000fe600000018b8 */
[----:B------:R-:W-:Y:S01]  /*4780*/  FMUL.FTZ R8, R8, UR21 ;  /* 0x0000001508087c20 */ /* 0x000fe20008410000 */
[----:B------:R-:W-:Y:S02]  /*4790*/  MUFU.TANH R164, R164 ;  /* 0x000000a400a47308 */ /* 0x000fe40000002400 */
[----:B--2---:R-:W-:Y:S06]  /*47a0*/  HMMA.16816.F32 R204, R172, R236, R204 ;  /* 0x000000ecaccc723c */ /* 0x004fec00000018cc */
[----:B------:R-:W-:Y:S01]  /*47b0*/  HMMA.16816.F32 R176, R192, R190, R176 ;  /* 0x000000bec0b0723c */ /* 0x000fe200000018b0 */
[----:B------:R-:W-:Y:S05]  /*47c0*/  MUFU.TANH R12, R12 ;  /* 0x0000000c000c7308 */ /* 0x000fea0000002400 */
[----:B------:R-:W-:Y:S03]  /*47d0*/  HMMA.16816.F32 R200, R172, R238, R200 ;  /* 0x000000eeacc8723c */ /* 0x000fe600000018c8 */
[----:B------:R-:W-:Y:S03]  /*47e0*/  MUFU.TANH R8, R8 ;  /* 0x0000000800087308 */ /* 0x000fe60000002400 */
[-C--:B------:R-:W-:Y:S06]  /*47f0*/  HMMA.16816.F32 R24, R20, R14.reuse, R24 ;  /* 0x0000000e1418723c */ /* 0x080fec0000001818 */
[----:B------:R-:W-:Y:S06]  /*4800*/  HMMA.16816.F32 R28, R16, R14, R28 ;  /* 0x0000000e101c723c */ /* 0x000fec000000181c */
[----:B------:R-:W-:Y:S01]  /*4810*/  HMMA.16816.F32 R184, R32, R236, R184 ;  /* 0x000000ec20b8723c */ /* 0x000fe200000018b8 */
[----:B------:R-:W-:Y:S01]  /*4820*/  FMUL.FTZ R14, R9, UR21 ;  /* 0x00000015090e7c20 */ /* 0x000fe20008410000 */
[----:B------:R-:W-:Y:S01]  /*4830*/  FMUL.FTZ R9, R10, UR21 ;  /* 0x000000150a097c20 */ /* 0x000fe20008410000 */
[----:B------:R-:W-:-:S03]  /*4840*/  FMUL.FTZ R10, R11, UR21 ;  /* 0x000000150b0a7c20 */ /* 0x000fc60008410000 */
[----:B---3--:R-:W-:Y:S01]  /*4850*/  HMMA.16816.F32 R204, R20, R4, R204 ;  /* 0x0000000414cc723c */ /* 0x008fe200000018cc */
[----:B------:R-:W2:Y:S05]  /*4860*/  MUFU.TANH R14, R14 ;  /* 0x0000000e000e7308 */ /* 0x000eaa0000002400 */
[----:B------:R-:W-:Y:S01]  /*4870*/  HMMA.16816.F32 R176, R32, R238, R176 ;  /* 0x000000ee20b0723c */ /* 0x000fe200000018b0 */
[----:B------:R-:W-:Y:S01]  /*4880*/  FMUL.FTZ R15, R25, UR21 ;  /* 0x00000015190f7c20 */ /* 0x000fe20008410000 */
[----:B------:R-:W-:Y:S01]  /*4890*/  FMUL.FTZ R25, R27, UR21 ;  /* 0x000000151b197c20 */ /* 0x000fe20008410000 */
[----:B------:R-:W-:Y:S01]  /*48a0*/  FMUL.FTZ R11, R24, UR21 ;  /* 0x00000015180b7c20 */ /* 0x000fe20008410000 */
[----:B------:R-:W-:Y:S01]  /*48b0*/  FMUL.FTZ R24, R26, UR21 ;  /* 0x000000151a187c20 */ /* 0x000fe20008410000 */
[----:B------:R-:W-:Y:S01]  /*48c0*/  MUFU.TANH R9, R9 ;  /* 0x0000000900097308 */ /* 0x000fe20000002400 */
[----:B------:R-:W-:Y:S01]  /*48d0*/  HMMA.16816.F32 R200, R20, R6, R200 ;  /* 0x0000000614c8723c */ /* 0x000fe200000018c8 */
[----:B------:R-:W-:Y:S01]  /*48e0*/  FMUL.FTZ R27, R29, UR21 ;  /* 0x000000151d1b7c20 */ /* 0x000fe20008410000 */
[----:B------:R-:W-:Y:S01]  /*48f0*/  FMUL.FTZ R29, R31, UR21 ;  /* 0x000000151f1d7c20 */ /* 0x000fe20008410000 */
[----:B------:R-:W-:-:S02]  /*4900*/  IMAD.U32 R31, RZ, RZ, UR24 ;  /* 0x00000018ff1f7e24 */ /* 0x000fc4000f8e00ff */
[----:B------:R-:W-:Y:S01]  /*4910*/  FMUL.FTZ R26, R28, UR21 ;  /* 0x000000151c1a7c20 */ /* 0x000fe20008410000 */
[----:B------:R-:W-:Y:S01]  /*4920*/  FMUL.FTZ R28, R30, UR21 ;  /* 0x000000151e1c7c20 */ /* 0x000fe20008410000 */
[----:B------:R-:W-:Y:S01]  /*4930*/  HMMA.16816.F32 R184, R16, R4, R184 ;  /* 0x0000000410b8723c */ /* 0x000fe200000018b8 */
[----:B------:R-:W3:Y:S01]  /*4940*/  MUFU.TANH R11, R11 ;  /* 0x0000000b000b7308 */ /* 0x000ee20000002400 */
[----:B------:R-:W-:-:S03]  /*4950*/  IMAD R31, R31, 0x20, R234 ;  /* 0x000000201f1f7824 */ /* 0x000fc600078e02ea */
[----:B------:R-:W-:Y:S02]  /*4960*/  FMUL.FTZ R171, R204, UR21 ;  /* 0x00000015ccab7c20 */ /* 0x000fe40008410000 */
[----:B------:R-:W-:Y:S01]  /*4970*/  IADD3 R5, R31, 0x1, RZ ;  /* 0x000000011f057810 */ /* 0x000fe20007ffe0ff */
[----:B------:R-:W-:Y:S01]  /*4980*/  FMUL.FTZ R169, R205, UR21 ;  /* 0x00000015cda97c20 */ /* 0x000fe20008410000 */
[----:B------:R-:W5:Y:S01]  /*4990*/  MUFU.TANH R15, R15 ;  /* 0x0000000f000f7308 */ /* 0x000f620000002400 */
[CC--:B------:R-:W-:Y:S01]  /*49a0*/  ISETP.GE.AND P5, PT, R31.reuse, R232.reuse, PT ;  /* 0x000000e81f00720c */ /* 0x0c0fe20003fa6270 */
[----:B------:R-:W-:Y:S01]  /*49b0*/  VIADD R23, R31, 0x9 ;  /* 0x000000091f177836 */ /* 0x000fe20000000000 */
[----:B------:R-:W-:Y:S01]  /*49c0*/  HMMA.16816.F32 R176, R16, R6, R176 ;  /* 0x0000000610b0723c */ /* 0x000fe200000018b0 */
[----:B------:R-:W-:Y:S01]  /*49d0*/  ISETP.GE.AND P4, PT, R5, R232, PT ;  /* 0x000000e80500720c */ /* 0x000fe20003f86270 */
[----:B------:R-:W-:Y:S01]  /*49e0*/  VIADD R21, R31, 0x10 ;  /* 0x000000101f157836 */ /* 0x000fe20000000000 */
[----:B-1----:R-:W-:Y:S01]  /*49f0*/  FSEL R3, R3, -INF , !P5 ;  /* 0xff80000003037808 */ /* 0x002fe20006800000 */
[----:B------:R-:W-:Y:S01]  /*4a00*/  FMUL.FTZ R199, R206, UR21 ;  /* 0x00000015cec77c20 */ /* 0x000fe20008410000 */
[----:B------:R-:W1:Y:S01]  /*4a10*/  MUFU.TANH R171, R171 ;  /* 0x000000ab00ab7308 */ /* 0x000e620000002400 */
[----:B------:R-:W-:Y:S01]  /*4a20*/  ISETP.GE.AND P3, PT, R5, R2, PT ;  /* 0x000000020500720c */ /* 0x000fe20003f66270 */
[----:B------:R-:W-:-:S02]  /*4a30*/  VIADD R7, R31, 0x8 ;  /* 0x000000081f077836 */ /* 0x000fc40000000000 */
[----:B------:R-:W-:Y:S01]  /*4a40*/  FMUL.FTZ R200, R200, UR21 ;  /* 0x00000015c8c87c20 */ /* 0x000fe20008410000 */
[----:B----4-:R-:W-:Y:S01]  /*4a50*/  FSEL R13, R13, -INF , !P4 ;  /* 0xff8000000d0d7808 */ /* 0x010fe20006000000 */
[----:B------:R-:W-:Y:S01]  /*4a60*/  FMUL.FTZ R201, R201, UR21 ;  /* 0x00000015c9c97c20 */ /* 0x000fe20008410000 */
[----:B------:R-:W-:Y:S01]  /*4a70*/  FMNMX.FTZ R4, R168, R3, !PT ;  /* 0x00000003a8047209 */ /* 0x000fe20007810000 */
[----:B------:R-:W-:Y:S01]  /*4a80*/  FMUL.FTZ R196, R207, UR21 ;  /* 0x00000015cfc47c20 */ /* 0x000fe20008410000 */
[----:B------:R-:W4:Y:S01]  /*4a90*/  MUFU.TANH R169, R169 ;  /* 0x000000a900a97308 */ /* 0x000f220000002400 */
[-C--:B------:R-:W-:Y:S01]  /*4aa0*/  ISETP.GE.AND P5, PT, R7, R232.reuse, PT ;  /* 0x000000e80700720c */ /* 0x080fe20003fa6270 */
[----:B------:R-:W-:Y:S01]  /*4ab0*/  VIADD R17, R31, 0x18 ;  /* 0x000000181f117836 */ /* 0x000fe20000000000 */
[----:B--2---:R-:W-:Y:S01]  /*4ac0*/  FSEL R14, R14, -INF , !P3 ;  /* 0xff8000000e0e7808 */ /* 0x004fe20005800000 */
[----:B------:R-:W-:Y:S01]  /*4ad0*/  FMUL.FTZ R184, R184, UR21 ;  /* 0x00000015b8b87c20 */ /* 0x000fe20008410000 */
[----:B------:R-:W-:Y:S01]  /*4ae0*/  ISETP.GE.AND P3, PT, R23, R232, PT ;  /* 0x000000e81700720c */ /* 0x000fe20003f66270 */
[----:B------:R-:W-:Y:S01]  /*4af0*/  FMUL.FTZ R185, R185, UR21 ;  /* 0x00000015b9b97c20 */ /* 0x000fe20008410000 */
[----:B---3--:R-:W-:Y:S01]  /*4b00*/  FSEL R11, R11, -INF , !P5 ;  /* 0xff8000000b0b7808 */ /* 0x008fe20006800000 */
[----:B------:R-:W2:Y:S01]  /*4b10*/  MUFU.TANH R204, R200 ;  /* 0x000000c800cc7308 */ /* 0x000ea20000002400 */
[----:B------:R-:W-:Y:S01]  /*4b20*/  FMNMX.FTZ R4, R13, R4, !PT ;  /* 0x000000040d047209 */ /* 0x000fe20007810000 */
[----:B------:R-:W-:Y:S01]  /*4b30*/  FMUL.FTZ R186, R186, UR21 ;  /* 0x00000015baba7c20 */ /* 0x000fe20008410000 */
[----:B------:R-:W-:-:S02]  /*4b40*/  IADD3 R19, R31, 0x11, RZ ;  /* 0x000000111f137810 */ /* 0x000fc40007ffe0ff */
[----:B------:R-:W-:Y:S02]  /*4b50*/  ISETP.GE.AND P5, PT, R21, R232, PT ;  /* 0x000000e81500720c */ /* 0x000fe40003fa6270 */
[----:B-----5:R-:W-:Y:S01]  /*4b60*/  FSEL R15, R15, -INF , !P3 ;  /* 0xff8000000f0f7808 */ /* 0x020fe20005800000 */
[----:B------:R-:W3:Y:S01]  /*4b70*/  MUFU.TANH R201, R201 ;  /* 0x000000c900c97308 */ /* 0x000ee20000002400 */
[----:B------:R-:W-:Y:S02]  /*4b80*/  FMNMX.FTZ R4, R11, R4, !PT ;  /* 0x000000040b047209 */ /* 0x000fe40007810000 */
[C---:B------:R-:W-:Y:S02]  /*4b90*/  ISETP.GE.AND P2, PT, R5.reuse, R230, PT ;  /* 0x000000e60500720c */ /* 0x040fe40003f46270 */
[----:B------:R-:W-:Y:S02]  /*4ba0*/  ISETP.GE.AND P1, PT, R5, R0, PT ;  /* 0x000000000500720c */ /* 0x000fe40003f26270 */
[----:B------:R-:W-:Y:S01]  /*4bb0*/  ISETP.GE.AND P3, PT, R19, R232, PT ;  /* 0x000000e81300720c */ /* 0x000fe20003f66270 */
[----:B------:R-:W2:Y:S01]  /*4bc0*/  MUFU.TANH R10, R10 ;  /* 0x0000000a000a7308 */ /* 0x000ea20000002400 */
[----:B-1----:R-:W-:-:S02]  /*4bd0*/  FSEL R171, R171, -INF , !P5 ;  /* 0xff800000abab7808 */ /* 0x002fc40006800000 */
[----:B------:R-:W-:Y:S02]  /*4be0*/  FMNMX.FTZ R4, R15, R4, !PT ;  /* 0x000000040f047209 */ /* 0x000fe40007810000 */
[----:B------:R-:W-:Y:S02]  /*4bf0*/  FSEL R5, R164, -INF , !P2 ;  /* 0xff800000a4057808 */ /* 0x000fe40005000000 */
[C---:B------:R-:W-:Y:S01]  /*4c00*/  ISETP.GE.AND P6, PT, R31.reuse, R230, PT ;  /* 0x000000e61f00720c */ /* 0x040fe20003fc6270 */
[----:B------:R-:W1:Y:S01]  /*4c10*/  MUFU.TANH R24, R24 ;  /* 0x0000001800187308 */ /* 0x000e620000002400 */
[C---:B------:R-:W-:Y:S02]  /*4c20*/  ISETP.GE.AND P4, PT, R31.reuse, R2, PT ;  /* 0x000000021f00720c */ /* 0x040fe40003f86270 */
[C---:B------:R-:W-:Y:S01]  /*4c30*/  ISETP.GE.AND P2, PT, R31.reuse, R0, PT ;  /* 0x000000001f00720c */ /* 0x040fe20003f46270 */
[----:B------:R-:W-:Y:S01]  /*4c40*/  VIADD R31, R31, 0x19 ;  /* 0x000000191f1f7836 */ /* 0x000fe20000000000 */
[----:B------:R-:W-:-:S02]  /*4c50*/  ISETP.GE.AND P5, PT, R17, R232, PT ;  /* 0x000000e81100720c */ /* 0x000fc40003fa6270 */
[----:B----4-:R-:W-:Y:S01]  /*4c60*/  FSEL R169, R169, -INF , !P3 ;  /* 0xff800000a9a97808 */ /* 0x010fe20005800000 */
[----:B------:R-:W4:Y:S01]  /*4c70*/  MUFU.TANH R25, R25 ;  /* 0x0000001900197308 */ /* 0x000f220000002400 */
[----:B------:R-:W-:Y:S02]  /*4c80*/  FMNMX.FTZ R4, R171, R4, !PT ;  /* 0x00000004ab047209 */ /* 0x000fe40007810000 */
[----:B------:R-:W-:Y:S02]  /*4c90*/  ISETP.GE.AND P3, PT, R31, R232, PT ;  /* 0x000000e81f00720c */ /* 0x000fe40003f66270 */
[----:B--2---:R-:W-:Y:S02]  /*4ca0*/  FSEL R204, R204, -INF , !P5 ;  /* 0xff800000cccc7808 */ /* 0x004fe40006800000 */
[----:B------:R-:W-:Y:S01]  /*4cb0*/  FMNMX.FTZ R33, R169, R4, !PT ;  /* 0x00000004a9217209 */ /* 0x000fe20007810000 */
[----:B------:R-:W2:Y:S01]  /*4cc0*/  MUFU.TANH R26, R26 ;  /* 0x0000001a001a7308 */ /* 0x000ea20000002400 */
[----:B---3--:R-:W-:-:S02]  /*4cd0*/  FSEL R201, R201, -INF , !P3 ;  /* 0xff800000c9c97808 */ /* 0x008fc40005800000 */
[----:B------:R-:W-:Y:S02]  /*4ce0*/  FMNMX.FTZ R6, R204, R33, !PT ;  /* 0x00000021cc067209 */ /* 0x000fe40007810000 */
[C---:B------:R-:W-:Y:S02]  /*4cf0*/  ISETP.GE.AND P5, PT, R7.reuse, R230, PT ;  /* 0x000000e60700720c */ /* 0x040fe40003fa6270 */
[----:B------:R-:W-:Y:S01]  /*4d00*/  ISETP.GE.AND P3, PT, R7, R2, PT ;  /* 0x000000020700720c */ /* 0x000fe20003f66270 */
[----:B------:R-:W3:Y:S01]  /*4d10*/  MUFU.TANH R27, R27 ;  /* 0x0000001b001b7308 */ /* 0x000ee20000002400 */
[----:B------:R-:W-:-:S07]  /*4d20*/  FMNMX.FTZ R6, R201, R6, !PT ;  /* 0x00000006c9067209 */ /* 0x000fce0007810000 */
[----:B------:R-:W1:Y:S08]  /*4d30*/  MUFU.TANH R28, R28 ;  /* 0x0000001c001c7308 */ /* 0x000e700000002400 */
[----:B------:R-:W1:Y:S08]  /*4d40*/  MUFU.TANH R29, R29 ;  /* 0x0000001d001d7308 */ /* 0x000e700000002400 */
[----:B------:R-:W1:Y:S08]  /*4d50*/  MUFU.TANH R199, R199 ;  /* 0x000000c700c77308 */ /* 0x000e700000002400 */
[----:B------:R-:W1:Y:S08]  /*4d60*/  MUFU.TANH R196, R196 ;  /* 0x000000c400c47308 */ /* 0x000e700000002400 */
[----:B------:R1:W1:Y:S08]  /*4d70*/  MUFU.TANH R244, R184 ;  /* 0x000000b800f47308 */ /* 0x0002700000002400 */
[----:B------:R1:W1:Y:S08]  /*4d80*/  MUFU.TANH R236, R185 ;  /* 0x000000b900ec7308 */ /* 0x0002700000002400 */
[----:B------:R1:W1:Y:S01]  /*4d90*/  MUFU.TANH R207, R186 ;  /* 0x000000ba00cf7308 */ /* 0x0002620000002400 */
[----:B------:R-:W-:Y:S06]  /*4da0*/  BAR.SYNC.DEFER_BLOCKING 0x0 ;  /* 0x0000000000007b1d */ /* 0x000fec0000010000 */
[----:B--234-:R-:W-:Y:S05]  /*4db0*/  @!P0 BRA `(.L_x_1181) ;  /* 0x0000000000608947 */ /* 0x01cfea0003800000 */
        /* <DEDUP_REMOVED lines=8> */
[----:B------:R-:W-:Y:S01]  /*4e40*/  LEA R16, P0, R33, R224, 0x5 ;  /* 0x000000e021107211 */ /* 0x000fe200078028ff */
[----:B------:R-:W-:-:S03]  /*4e50*/  ULDC.64 UR6, c[0x0][0x218] ;  /* 0x0000860000067ab9 */ /* 0x000fc60000000a00 */
[----:B------:R-:W-:-:S05]  /*4e60*/  IMAD.U32 R33, RZ, RZ, UR4 ;  /* 0x00000004ff217e24 */ /* 0x000fca000f8e00ff */
        /* <DEDUP_REMOVED lines=13> */
.L_x_1181:
[----:B------:R-:W-:Y:S01]  /*4f40*/  FSEL R26, R26, -INF , !P3 ;  /* 0xff8000001a1a7808 */ /* 0x000fe20005800000 */
[----:B--2---:R-:W2:Y:S01]  /*4f50*/  SHFL.BFLY PT, R33, R6, 0x2, 0x1f ;  /* 0x0c401f0006217f89 */ /* 0x004ea200000e0000 */
[----:B------:R-:W-:Y:S01]  /*4f60*/  ISETP.GE.AND P3, PT, R23, R2, PT ;  /* 0x000000021700720c */ /* 0x000fe20003f66270 */
[----:B------:R-:W-:Y:S01]  /*4f70*/  FMUL.FTZ R193, R203, UR21 ;  /* 0x00000015cbc17c20 */ /* 0x000fe20008410000 */
[----:B------:R-:W-:Y:S01]  /*4f80*/  ISETP.GE.AND P0, PT, R7, R0, PT ;  /* 0x000000000700720c */ /* 0x000fe20003f06270 */
[----:B------:R-:W-:Y:S01]  /*4f90*/  FMUL.FTZ R195, R202, UR21 ;  /* 0x00000015cac37c20 */ /* 0x000fe20008410000 */
[----:B------:R-:W-:Y:S01]  /*4fa0*/  FSEL R4, R27, -INF , !P3 ;  /* 0xff8000001b047808 */ /* 0x000fe20005800000 */
[----:B------:R-:W-:Y:S01]  /*4fb0*/  FMUL.FTZ R176, R176, UR21 ;  /* 0x00000015b0b07c20 */ /* 0x000fe20008410000 */
[----:B-1----:R-:W-:Y:S01]  /*4fc0*/  FSEL R7, R24, -INF , !P5 ;  /* 0xff80000018077808 */ /* 0x002fe20006800000 */
[----:B------:R-:W1:Y:S01]  /*4fd0*/  MUFU.TANH R193, R193 ;  /* 0x000000c100c17308 */ /* 0x000e620000002400 */
[----:B------:R-:W-:Y:S01]  /*4fe0*/  FSEL R27, R12, -INF , !P6 ;  /* 0xff8000000c1b7808 */ /* 0x000fe20007000000 */
[----:B------:R-:W-:Y:S01]  /*4ff0*/  FMUL.FTZ R187, R187, UR21 ;  /* 0x00000015bbbb7c20 */ /* 0x000fe20008410000 */
[-C--:B------:R-:W-:Y:S01]  /*5000*/  ISETP.GE.AND P5, PT, R23, R230.reuse, PT ;  /* 0x000000e61700720c */ /* 0x080fe20003fa6270 */
[----:B------:R-:W-:Y:S01]  /*5010*/  FMUL.FTZ R177, R177, UR21 ;  /* 0x00000015b1b17c20 */ /* 0x000fe20008410000 */
[----:B------:R-:W-:Y:S01]  /*5020*/  FMNMX.FTZ R12, R167, R27, !PT ;  /* 0x0000001ba70c7209 */ /* 0x000fe20007810000 */
[----:B------:R-:W-:Y:S01]  /*5030*/  FMUL.FTZ R178, R178, UR21 ;  /* 0x00000015b2b27c20 */ /* 0x000fe20008410000 */
[----:B------:R-:W-:Y:S01]  /*5040*/  FSEL R25, R25, -INF , !P5 ;  /* 0xff80000019197808 */ /* 0x000fe20006800000 */
[----:B------:R-:W3:Y:S01]  /*5050*/  MUFU.TANH R195, R195 ;  /* 0x000000c300c37308 */ /* 0x000ee20000002400 */
[----:B------:R-:W-:Y:S01]  /*5060*/  ISETP.GE.AND P5, PT, R21, R230, PT ;  /* 0x000000e61500720c */ /* 0x000fe20003fa6270 */
[----:B------:R-:W-:Y:S01]  /*5070*/  FMUL.FTZ R179, R179, UR21 ;  /* 0x00000015b3b37c20 */ /* 0x000fe20008410000 */
[----:B------:R-:W-:Y:S01]  /*5080*/  FMNMX.FTZ R12, R5, R12, !PT ;  /* 0x0000000c050c7209 */ /* 0x000fe20007810000 */
[----:B------:R-:W-:Y:S01]  /*5090*/  UISETP.GE.AND UP0, UPT, UR20, 0x3, UPT ;  /* 0x000000031400788c */ /* 0x000fe2000bf06270 */
[----:B------:R-:W-:-:S02]  /*50a0*/  FSEL R199, R199, -INF , !P5 ;  /* 0xff800000c7c77808 */ /* 0x000fc40006800000 */
[----:B------:R-:W-:Y:S01]  /*50b0*/  ISETP.GE.AND P5, PT, R21, R2, PT ;  /* 0x000000021500720c */ /* 0x000fe20003fa6270 */
[----:B------:R-:W4:Y:S01]  /*50c0*/  MUFU.TANH R242, R176 ;  /* 0x000000b000f27308 */ /* 0x000f220000002400 */
[----:B------:R-:W-:Y:S02]  /*50d0*/  FMNMX.FTZ R12, R7, R12, !PT ;  /* 0x0000000c070c7209 */ /* 0x000fe40007810000 */
[----:B------:R-:W-:Y:S02]  /*50e0*/  FSEL R8, R8, -INF , !P4 ;  /* 0xff80000008087808 */ /* 0x000fe40006000000 */
[----:B------:R-:W-:Y:S02]  /*50f0*/  ISETP.GE.AND P6, PT, R21, R0, PT ;  /* 0x000000001500720c */ /* 0x000fe40003fc6270 */
[----:B------:R-:W-:Y:S01]  /*5100*/  FSEL R244, R244, -INF , !P5 ;  /* 0xff800000f4f47808 */ /* 0x000fe20006800000 */
[----:B------:R-:W5:Y:S01]  /*5110*/  MUFU.TANH R205, R187 ;  /* 0x000000bb00cd7308 */ /* 0x000f620000002400 */
[----:B------:R-:W-:-:S02]  /*5120*/  ISETP.GE.AND P5, PT, R19, R230, PT ;  /* 0x000000e61300720c */ /* 0x000fc40003fa6270 */
[----:B------:R-:W-:Y:S02]  /*5130*/  FMNMX.FTZ R12, R25, R12, !PT ;  /* 0x0000000c190c7209 */ /* 0x000fe40007810000 */
[----:B------:R-:W-:Y:S02]  /*5140*/  FMNMX.FTZ R21, R166, R8, !PT ;  /* 0x00000008a6157209 */ /* 0x000fe40007810000 */
[----:B------:R-:W-:Y:S01]  /*5150*/  ISETP.GE.AND P3, PT, R23, R0, PT ;  /* 0x000000001700720c */ /* 0x000fe20003f66270 */
[----:B------:R-:W5:Y:S01]  /*5160*/  MUFU.TANH R238, R177 ;  /* 0x000000b100ee7308 */ /* 0x000f620000002400 */
[----:B------:R-:W-:Y:S02]  /*5170*/  FSEL R196, R196, -INF , !P5 ;  /* 0xff800000c4c47808 */ /* 0x000fe40006800000 */
[----:B------:R-:W-:Y:S02]  /*5180*/  FMNMX.FTZ R23, R199, R12, !PT ;  /* 0x0000000cc7177209 */ /* 0x000fe40007810000 */
[----:B------:R-:W-:-:S02]  /*5190*/  FMNMX.FTZ R21, R14, R21, !PT ;  /* 0x000000150e157209 */ /* 0x000fc40007810000 */
[----:B------:R-:W-:Y:S01]  /*51a0*/  FMNMX.FTZ R12, R196, R23, !PT ;  /* 0x00000017c40c7209 */ /* 0x000fe20007810000 */
[----:B------:R-:W5:Y:S01]  /*51b0*/  MUFU.TANH R203, R178 ;  /* 0x000000b200cb7308 */ /* 0x000f620000002400 */
[----:B------:R-:W-:Y:S02]  /*51c0*/  FMNMX.FTZ R21, R26, R21, !PT ;  /* 0x000000151a157209 */ /* 0x000fe40007810000 */
[----:B------:R-:W-:Y:S02]  /*51d0*/  FSEL R23, R9, -INF , !P2 ;  /* 0xff80000009177808 */ /* 0x000fe40005000000 */
[----:B--2---:R-:W-:Y:S02]  /*51e0*/  FMNMX.FTZ R6, R6, R33, !PT ;  /* 0x0000002106067209 */ /* 0x004fe40007810000 */
[----:B------:R-:W-:Y:S01]  /*51f0*/  FMNMX.FTZ R173, R4, R21, !PT ;  /* 0x0000001504ad7209 */ /* 0x000fe20007810000 */
[----:B------:R-:W2:Y:S01]  /*5200*/  MUFU.TANH R170, R179 ;  /* 0x000000b300aa7308 */ /* 0x000ea20000002400 */
[----:B------:R-:W-:Y:S01]  /*5210*/  FSEL R21, R10, -INF , !P1 ;  /* 0xff8000000a157808 */ /* 0x000fe20004800000 */
[----:B------:R-:W2:Y:S01]  /*5220*/  SHFL.BFLY PT, R35, R6, 0x1, 0x1f ;  /* 0x0c201f0006237f89 */ /* 0x000ea200000e0000 */
[----:B------:R-:W-:-:S02]  /*5230*/  FMNMX.FTZ R16, R165, R23, !PT ;  /* 0x00000017a5107209 */ /* 0x000fc40007810000 */
[----:B------:R-:W-:Y:S02]  /*5240*/  ISETP.GE.AND P4, PT, R31, R230, PT ;  /* 0x000000e61f00720c */ /* 0x000fe40003f86270 */
[----:B------:R-:W-:Y:S02]  /*5250*/  FSEL R9, R28, -INF , !P0 ;  /* 0xff8000001c097808 */ /* 0x000fe40004000000 */
[----:B------:R-:W-:Y:S02]  /*5260*/  FMNMX.FTZ R16, R21, R16, !PT ;  /* 0x0000001015107209 */ /* 0x000fe40007810000 */
[----:B------:R-:W-:Y:S02]  /*5270*/  ISETP.GE.AND P5, PT, R17, R230, PT ;  /* 0x000000e61100720c */ /* 0x000fe40003fa6270 */
[----:B-1----:R-:W-:Y:S02]  /*5280*/  FSEL R193, R193, -INF , !P4 ;  /* 0xff800000c1c17808 */ /* 0x002fe40006000000 */
[----:B------:R-:W-:-:S02]  /*5290*/  ISETP.GE.AND P4, PT, R19, R2, PT ;  /* 0x000000021300720c */ /* 0x000fc40003f86270 */
[----:B------:R-:W-:Y:S02]  /*52a0*/  FSEL R29, R29, -INF , !P3 ;  /* 0xff8000001d1d7808 */ /* 0x000fe40005800000 */
[----:B------:R-:W-:Y:S02]  /*52b0*/  FMNMX.FTZ R16, R9, R16, !PT ;  /* 0x0000001009107209 */ /* 0x000fe40007810000 */
[----:B---3--:R-:W-:Y:S02]  /*52c0*/  FSEL R195, R195, -INF , !P5 ;  /* 0xff800000c3c37808 */ /* 0x008fe40006800000 */
[----:B------:R-:W-:Y:S02]  /*52d0*/  ISETP.GE.AND P5, PT, R17, R2, PT ;  /* 0x000000021100720c */ /* 0x000fe40003fa6270 */
[----:B------:R-:W-:Y:S02]  /*52e0*/  FSEL R236, R236, -INF , !P4 ;  /* 0xff800000ecec7808 */ /* 0x000fe40006000000 */
[----:B------:R-:W-:-:S02]  /*52f0*/  FMNMX.FTZ R173, R244, R173, !PT ;  /* 0x000000adf4ad7209 */ /* 0x000fc40007810000 */
[----:B------:R-:W-:Y:S02]  /*5300*/  ISETP.GE.AND P0, PT, R19, R0, PT ;  /* 0x000000001300720c */ /* 0x000fe40003f06270 */
[----:B------:R-:W-:Y:S02]  /*5310*/  FSEL R207, R207, -INF , !P6 ;  /* 0xff800000cfcf7808 */ /* 0x000fe40007000000 */
[----:B------:R-:W-:Y:S02]  /*5320*/  FMNMX.FTZ R16, R29, R16, !PT ;  /* 0x000000101d107209 */ /* 0x000fe40007810000 */
[----:B------:R-:W-:Y:S02]  /*5330*/  ISETP.GE.AND P4, PT, R31, R2, PT ;  /* 0x000000021f00720c */ /* 0x000fe40003f86270 */
[----:B----4-:R-:W-:Y:S02]  /*5340*/  FSEL R242, R242, -INF , !P5 ;  /* 0xff800000f2f27808 */ /* 0x010fe40006800000 */
[----:B------:R-:W-:-:S02]  /*5350*/  FMNMX.FTZ R173, R236, R173, !PT ;  /* 0x000000adecad7209 */ /* 0x000fc40007810000 */
[----:B------:R-:W-:Y:S02]  /*5360*/  ISETP.GE.AND P1, PT, R17, R0, PT ;  /* 0x000000001100720c */ /* 0x000fe40003f26270 */
[----:B-----5:R-:W-:Y:S02]  /*5370*/  FSEL R205, R205, -INF , !P0 ;  /* 0xff800000cdcd7808 */ /* 0x020fe40004000000 */
[----:B------:R-:W-:Y:S02]  /*5380*/  FMNMX.FTZ R16, R207, R16, !PT ;  /* 0x00000010cf107209 */ /* 0x000fe40007810000 */
[----:B------:R-:W-:Y:S02]  /*5390*/  FMNMX.FTZ R12, R195, R12, !PT ;  /* 0x0000000cc30c7209 */ /* 0x000fe40007810000 */
[----:B------:R-:W-:Y:S02]  /*53a0*/  FSEL R238, R238, -INF , !P4 ;  /* 0xff800000eeee7808 */ /* 0x000fe40006000000 */
[----:B------:R-:W-:-:S02]  /*53b0*/  FMNMX.FTZ R173, R242, R173, !PT ;  /* 0x000000adf2ad7209 */ /* 0x000fc40007810000 */
[----:B------:R-:W-:Y:S02]  /*53c0*/  ISETP.GE.AND P0, PT, R31, R0, PT ;  /* 0x000000001f00720c */ /* 0x000fe40003f06270 */
[----:B------:R-:W-:Y:S02]  /*53d0*/  FSEL R203, R203, -INF , !P1 ;  /* 0xff800000cbcb7808 */ /* 0x000fe40004800000 */
[----:B------:R-:W-:Y:S02]  /*53e0*/  FMNMX.FTZ R16, R205, R16, !PT ;  /* 0x00000010cd107209 */ /* 0x000fe40007810000 */
[----:B------:R-:W-:Y:S02]  /*53f0*/  FMNMX.FTZ R12, R193, R12, !PT ;  /* 0x0000000cc10c7209 */ /* 0x000fe40007810000 */
[----:B------:R-:W-:Y:S02]  /*5400*/  FMNMX.FTZ R10, R238, R173, !PT ;  /* 0x000000adee0a7209 */ /* 0x000fe40007810000 */
[----:B--2---:R-:W-:Y:S01]  /*5410*/  FSEL R170, R170, -INF , !P0 ;  /* 0xff800000aaaa7808 */ /* 0x004fe20004000000 */
[----:B------:R-:W1:Y:S01]  /*5420*/  SHFL.BFLY PT, R33, R12, 0x2, 0x1f ;  /* 0x0c401f000c217f89 */ /* 0x000e6200000e0000 */
[----:B------:R-:W-:-:S02]  /*5430*/  FMNMX.FTZ R17, R203, R16, !PT ;  /* 0x00000010cb117209 */ /* 0x000fc40007810000 */
[----:B------:R-:W-:Y:S01]  /*5440*/  FMNMX.FTZ R240, R6, R35, !PT ;  /* 0x0000002306f07209 */ /* 0x000fe20007810000 */
[----:B------:R-:W2:Y:S01]  /*5450*/  SHFL.BFLY PT, R19, R10, 0x2, 0x1f ;  /* 0x0c401f000a137f89 */ /* 0x000ea200000e0000 */
[----:B------:R-:W-:Y:S02]  /*5460*/  FMNMX.FTZ R6, R170, R17, !PT ;  /* 0x00000011aa067209 */ /* 0x000fe40007810000 */
[C---:B------:R-:W-:Y:S01]  /*5470*/  FSETP.NEU.FTZ.AND P3, PT, R240.reuse, -INF , PT ;  /* 0xff800000f000780b */ /* 0x040fe20003f7d000 */
[C---:B------:R-:W-:Y:S02]  /*5480*/  FMUL.FTZ R202, R240.reuse, UR25 ;  /* 0x00000019f0ca7c20 */ /* 0x040fe40008410000 */
[----:B------:R-:W3:Y:S01]  /*5490*/  SHFL.BFLY PT, R235, R6, 0x2, 0x1f ;  /* 0x0c401f0006eb7f89 */ /* 0x000ee200000e0000 */
        /* <DEDUP_REMOVED lines=8> */
[----:B------:R-:W-:Y:S01]  /*5520*/  FFMA.FTZ R204, R204, UR25, -R202 ;  /* 0x00000019cccc7c23 */ /* 0x000fe200080108ca */
[----:B-1----:R-:W-:Y:S01]  /*5530*/  FMNMX.FTZ R33, R12, R33, !PT ;  /* 0x000000210c217209 */ /* 0x002fe20007810000 */
[----:B------:R-:W-:Y:S01]  /*5540*/  MUFU.EX2 R190, R190 ;  /* 0x000000be00be7308 */ /* 0x000fe20000000800 */
[----:B--2---:R-:W-:-:S03]  /*5550*/  FMNMX.FTZ R19, R10, R19, !PT ;  /* 0x000000130a137209 */ /* 0x004fc60007810000 */
[----:B------:R-:W1:Y:S04]  /*5560*/  SHFL.BFLY PT, R12, R33, 0x1, 0x1f ;  /* 0x0c201f00210c7f89 */ /* 0x000e6800000e0000 */
[----:B------:R-:W2:Y:S01]  /*5570*/  SHFL.BFLY PT, R10, R19, 0x1, 0x1f ;  /* 0x0c201f00130a7f89 */ /* 0x000ea200000e0000 */
[----:B---3--:R-:W-:Y:S01]  /*5580*/  FMNMX.FTZ R235, R6, R235, !PT ;  /* 0x000000eb06eb7209 */ /* 0x008fe20007810000 */
[----:B------:R-:W-:Y:S04]  /*5590*/  MUFU.EX2 R188, R188 ;  /* 0x000000bc00bc7308 */ /* 0x000fe80000000800 */
[----:B------:R-:W3:Y:S04]  /*55a0*/  SHFL.BFLY PT, R6, R235, 0x1, 0x1f ;  /* 0x0c201f00eb067f89 */ /* 0x000ee800000e0000 */
[----:B------:R-:W-:Y:S08]  /*55b0*/  MUFU.EX2 R187, R187 ;  /* 0x000000bb00bb7308 */ /* 0x000ff00000000800 */
[----:B------:R-:W-:Y:S01]  /*55c0*/  MUFU.EX2 R186, R186 ;  /* 0x000000ba00ba7308 */ /* 0x000fe20000000800 */
[----:B-1----:R-:W-:-:S02]  /*55d0*/  FMNMX.FTZ R3, R33, R12, !PT ;  /* 0x0000000c21037209 */ /* 0x002fc40007810000 */
[----:B------:R-:W1:Y:S01]  /*55e0*/  LDSM.16.MT88.4 R32, [R216+0xa000] ;  /* 0x00a00000d820783b */ /* 0x000e620000004200 */
[----:B--2---:R-:W-:Y:S02]  /*55f0*/  FMNMX.FTZ R241, R19, R10, !PT ;  /* 0x0000000a13f17209 */ /* 0x004fe40007810000 */
[C---:B------:R-:W-:Y:S01]  /*5600*/  FMUL.FTZ R198, R3.reuse, UR25 ;  /* 0x0000001903c67c20 */ /* 0x040fe20008410000 */
[----:B------:R-:W-:Y:S01]  /*5610*/  FSETP.NEU.FTZ.AND P2, PT, R3, -INF , PT ;  /* 0xff8000000300780b */ /* 0x000fe20003f5d000 */
[----:B------:R-:W-:Y:S01]  /*5620*/  LDSM.16.MT88.4 R16, [R212+0xa000] ;  /* 0x00a00000d410783b */ /* 0x000fe20000004200 */
[C---:B------:R-:W-:Y:S01]  /*5630*/  FSETP.NEU.FTZ.AND P1, PT, R241.reuse, -INF , PT ;  /* 0xff800000f100780b */ /* 0x040fe20003f3d000 */
[----:B------:R-:W-:Y:S01]  /*5640*/  FMUL.FTZ R243, R241, UR25 ;  /* 0x00000019f1f37c20 */ /* 0x000fe20008410000 */
[----:B---3--:R-:W-:Y:S01]  /*5650*/  FMNMX.FTZ R235, R235, R6, !PT ;  /* 0x00000006ebeb7209 */ /* 0x008fe20007810000 */
[----:B------:R-:W2:Y:S01]  /*5660*/  MUFU.EX2 R197, R197 ;  /* 0x000000c500c57308 */ /* 0x000ea20000000800 */
[----:B------:R-:W-:-:S02]  /*5670*/  FSEL R198, R198, RZ, P2 ;  /* 0x000000ffc6c67208 */ /* 0x000fc40001000000 */
[----:B------:R-:W-:Y:S01]  /*5680*/  FSEL R243, R243, RZ, P1 ;  /* 0x000000fff3f37208 */ /* 0x000fe20000800000 */
[C---:B------:R-:W-:Y:S01]  /*5690*/  FMUL.FTZ R206, R235.reuse, UR25 ;  /* 0x00000019ebce7c20 */ /* 0x040fe20008410000 */
[----:B------:R-:W-:Y:S01]  /*56a0*/  FSETP.NEU.FTZ.AND P0, PT, R235, -INF , PT ;  /* 0xff800000eb00780b */ /* 0x000fe20003f1d000 */
[--C-:B------:R-:W-:Y:S01]  /*56b0*/  FFMA.FTZ R184, R5, UR25, -R198.reuse ;  /* 0x0000001905b87c23 */ /* 0x100fe200080108c6 */
[----:B------:R-:W-:Y:S01]  /*56c0*/  FSEL R5, R241, RZ, P1 ;  /* 0x000000fff1057208 */ /* 0x000fe20000800000 */
[--C-:B------:R-:W-:Y:S01]  /*56d0*/  FFMA.FTZ R175, R4, UR25, -R243.reuse ;  /* 0x0000001904af7c23 */ /* 0x100fe200080108f3 */
[----:B------:R-:W-:Y:S01]  /*56e0*/  FSEL R206, R206, RZ, P0 ;  /* 0x000000ffcece7208 */ /* 0x000fe20000000000 */
[--C-:B------:R-:W-:Y:S01]  /*56f0*/  FFMA.FTZ R185, R27, UR25, -R198.reuse ;  /* 0x000000191bb97c23 */ /* 0x100fe200080108c6 */
[----:B------:R-:W-:Y:S01]  /*5700*/  FSEL R4, R235, RZ, P0 ;  /* 0x000000ffeb047208 */ /* 0x000fe20000000000 */
        /* <DEDUP_REMOVED lines=8> */
[----:B------:R-:W-:Y:S01]  /*5790*/  FADD.FTZ R192, R166, -R5 ;  /* 0x80000005a6c07221 */ /* 0x000fe20000010000 */
[----:B------:R-:W-:Y:S01]  /*57a0*/  FADD.FTZ R191, R165, -R4 ;  /* 0x80000004a5bf7221 */ /* 0x000fe20000010000 */
[----:B------:R-:W-:Y:S01]  /*57b0*/  FFMA.FTZ R194, R25, UR25, -R198 ;  /* 0x0000001919c27c23 */ /* 0x000fe200080108c6 */
[----:B------:R-:W3:Y:S01]  /*57c0*/  LDSM.16.MT88.4 R28, [R214+0xa000] ;  /* 0x00a00000d61c783b */ /* 0x000ee20000004200 */
[----:B------:R-:W-:Y:S01]  /*57d0*/  FSEL R200, R3, RZ, P2 ;  /* 0x000000ff03c87208 */ /* 0x000fe20001000000 */
[----:B------:R-:W-:Y:S01]  /*57e0*/  FMUL.FTZ R192, R192, UR25 ;  /* 0x00000019c0c07c20 */ /* 0x000fe20008410000 */
[----:B------:R-:W-:Y:S01]  /*57f0*/  FMUL.FTZ R191, R191, UR25 ;  /* 0x00000019bfbf7c20 */ /* 0x000fe20008410000 */
[----:B------:R-:W4:Y:S01]  /*5800*/  LDSM.16.MT88.4 R20, [R213+0xa000] ;  /* 0x00a00000d514783b */ /* 0x000f220000004200 */
[----:B------:R-:W-:Y:S01]  /*5810*/  MUFU.EX2 R178, R178 ;  /* 0x000000b200b27308 */ /* 0x000fe20000000800 */
[----:B------:R-:W-:Y:S01]  /*5820*/  FADD.FTZ R200, R167, -R200 ;  /* 0x800000c8a7c87221 */ /* 0x000fe20000010000 */
[-C--:B--2---:R-:W-:Y:S01]  /*5830*/  FMUL.FTZ R160, R160, R197.reuse ;  /* 0x000000c5a0a07220 */ /* 0x084fe20000410000 */
[----:B------:R-:W2:Y:S01]  /*5840*/  LDSM.16.MT88.4 R8, [R216+0xb000] ;  /* 0x00b00000d808783b */ /* 0x000ea20000004200 */
[-C--:B------:R-:W-:Y:S01]  /*5850*/  FMUL.FTZ R161, R161, R197.reuse ;  /* 0x000000c5a1a17220 */ /* 0x080fe20000410000 */
[----:B------:R-:W-:Y:S01]  /*5860*/  FMUL.FTZ R200, R200, UR25 ;  /* 0x00000019c8c87c20 */ /* 0x000fe20008410000 */
[-C--:B------:R-:W-:Y:S01]  /*5870*/  FMUL.FTZ R148, R148, R197.reuse ;  /* 0x000000c594947220 */ /* 0x080fe20000410000 */
[----:B------:R-:W5:Y:S01]  /*5880*/  LDSM.16.MT88.4 R4, [R214+0xb000] ;  /* 0x00b00000d604783b */ /* 0x000f620000004200 */
[----:B------:R-:W1:Y:S01]  /*5890*/  MUFU.EX2 R177, R177 ;  /* 0x000000b100b17308 */ /* 0x000e620000000800 */
[-C--:B------:R-:W-:Y:S01]  /*58a0*/  FMUL.FTZ R149, R149, R197.reuse ;  /* 0x000000c595957220 */ /* 0x080fe20000410000 */
[-C--:B------:R-:W-:Y:S01]  /*58b0*/  FMUL.FTZ R144, R144, R197.reuse ;  /* 0x000000c590907220 */ /* 0x080fe20000410000 */
[----:B------:R-:W5:Y:S01]  /*58c0*/  LDSM.16.MT88.4 R24, [R213+0xb000] ;  /* 0x00b00000d518783b */ /* 0x000f620000004200 */
[-C--:B------:R-:W-:Y:S01]  /*58d0*/  FMUL.FTZ R145, R145, R197.reuse ;  /* 0x000000c591917220 */ /* 0x080fe20000410000 */
[-C--:B------:R-:W-:Y:S01]  /*58e0*/  FMUL.FTZ R132, R132, R197.reuse ;  /* 0x000000c584847220 */ /* 0x080fe20000410000 */
[-C--:B------:R-:W-:Y:S01]  /*58f0*/  FMUL.FTZ R133, R133, R197.reuse ;  /* 0x000000c585857220 */ /* 0x080fe20000410000 */
[----:B------:R-:W5:Y:S01]  /*5900*/  LDSM.16.MT88.4 R12, [R212+0xb000] ;  /* 0x00b00000d40c783b */ /* 0x000f620000004200 */
        /* <DEDUP_REMOVED lines=9> */
[----:B-1----:R-:W-:Y:S01]  /*59a0*/  F2FP.F16.F32.PACK_AB R164, R177, R178 ;  /* 0x000000b2b1a4723e */ /* 0x002fe200000000ff */
        /* <DEDUP_REMOVED lines=15> */
[----:B---3--:R-:W-:Y:S01]  /*5aa0*/  F2FP.F16.F32.PACK_AB R166, R175, R176 ;  /* 0x000000b0afa6723e */ /* 0x008fe200000000ff */
[-C--:B------:R-:W-:Y:S01]  /*5ab0*/  FMUL.FTZ R116, R116, R197.reuse ;  /* 0x000000c574747220 */ /* 0x080fe20000410000 */
[-C--:B------:R-:W-:Y:S01]  /*5ac0*/  FMUL.FTZ R117, R117, R197.reuse ;  /* 0x000000c575757220 */ /* 0x080fe20000410000 */
[-C--:B------:R-:W-:Y:S01]  /*5ad0*/  FMUL.FTZ R128, R128, R197.reuse ;  /* 0x000000c580807220 */ /* 0x080fe20000410000 */
[-C--:B------:R-:W-:Y:S01]  /*5ae0*/  FMUL.FTZ R129, R129, R197.reuse ;  /* 0x000000c581817220 */ /* 0x080fe20000410000 */
[--C-:B------:R-:W-:Y:S01]  /*5af0*/  FFMA.FTZ R239, R242, UR25, -R243.reuse ;  /* 0x00000019f2ef7c23 */ /* 0x100fe200080108f3 */
[--C-:B------:R-:W-:Y:S01]  /*5b00*/  FFMA.FTZ R237, R244, UR25, -R243.reuse ;  /* 0x00000019f4ed7c23 */ /* 0x100fe200080108f3 */
[----:B------:R-:W-:Y:S01]  /*5b10*/  MUFU.EX2 R172, R172 ;  /* 0x000000ac00ac7308 */ /* 0x000fe20000000800 */
[----:B------:R-:W-:Y:S01]  /*5b20*/  FFMA.FTZ R242, R205, UR25, -R206 ;  /* 0x00000019cdf27c23 */ /* 0x000fe200080108ce */
[--C-:B------:R-:W-:Y:S01]  /*5b30*/  FFMA.FTZ R205, R171, UR25, -R202.reuse ;  /* 0x00000019abcd7c23 */ /* 0x100fe200080108ca */
[--C-:B------:R-:W-:Y:S01]  /*5b40*/  FFMA.FTZ R244, R169, UR25, -R202.reuse ;  /* 0x00000019a9f47c23 */ /* 0x100fe200080108ca */
[----:B------:R-:W-:Y:S01]  /*5b50*/  FFMA.FTZ R202, R201, UR25, -R202 ;  /* 0x00000019c9ca7c23 */ /* 0x000fe200080108ca */
[--C-:B------:R-:W-:Y:S01]  /*5b60*/  FFMA.FTZ R236, R236, UR25, -R243.reuse ;  /* 0x00000019ecec7c23 */ /* 0x100fe200080108f3 */
[----:B------:R-:W-:Y:S01]  /*5b70*/  FFMA.FTZ R207, R207, UR25, -R206 ;  /* 0x00000019cfcf7c23 */ /* 0x000fe200080108ce */
[--C-:B------:R-:W-:Y:S01]  /*5b80*/  FFMA.FTZ R201, R199, UR25, -R198.reuse ;  /* 0x00000019c7c97c23 */ /* 0x100fe200080108c6 */
[----:B------:R-:W3:Y:S01]  /*5b90*/  MUFU.EX2 R189, R189 ;  /* 0x000000bd00bd7308 */ /* 0x000ee20000000800 */
[----:B-1----:R-:W-:Y:S01]  /*5ba0*/  F2FP.F16.F32.PACK_AB R165, R173, R174 ;  /* 0x000000aeada5723e */ /* 0x002fe200000000ff */
[----:B------:R-:W-:Y:S01]  /*5bb0*/  FFMA.FTZ R196, R196, UR25, -R198 ;  /* 0x00000019c4c47c23 */ /* 0x000fe200080108c6 */
[----:B------:R-:W-:Y:S01]  /*5bc0*/  FFMA.FTZ R203, R203, UR25, -R206 ;  /* 0x00000019cbcb7c23 */ /* 0x000fe200080108ce */
[----:B------:R-:W-:Y:S01]  /*5bd0*/  FFMA.FTZ R195, R195, UR25, -R198 ;  /* 0x00000019c3c37c23 */ /* 0x000fe200080108c6 */
[----:B------:R-:W-:Y:S01]  /*5be0*/  FFMA.FTZ R238, R238, UR25, -R243 ;  /* 0x00000019eeee7c23 */ /* 0x000fe200080108f3 */
[----:B------:R-:W-:Y:S01]  /*5bf0*/  FFMA.FTZ R206, R170, UR25, -R206 ;  /* 0x00000019aace7c23 */ /* 0x000fe200080108ce */
[----:B------:R-:W-:Y:S01]  /*5c00*/  FFMA.FTZ R198, R193, UR25, -R198 ;  /* 0x00000019c1c67c23 */ /* 0x000fe200080108c6 */
[----:B------:R-:W1:Y:S01]  /*5c10*/  MUFU.EX2 R192, R192 ;  /* 0x000000c000c07308 */ /* 0x000e620000000800 */
[----:B------:R-:W-:Y:S01]  /*5c20*/  FFMA.FTZ R197, R233, R197, R190 ;  /* 0x000000c5e9c57223 */ /* 0x000fe200000100be */
[----:B------:R-:W-:-:S06]  /*5c30*/  PLOP3.LUT P0, PT, PT, PT, UP0, 0x80, 0x0 ;  /* 0x000000000000781c */ /* 0x000fcc0003f0f008 */
[----:B------:R-:W4:Y:S01]  /*5c40*/  MUFU.EX2 R191, R191 ;  /* 0x000000bf00bf7308 */ /* 0x000f220000000800 */
[----:B---3--:R-:W-:-:S07]  /*5c50*/  F2FP.F16.F32.PACK_AB R167, R189, R172 ;  /* 0x000000acbda7723e */ /* 0x008fce00000000ff */
[----:B------:R-:W-:Y:S01]  /*5c60*/  MUFU.EX2 R185, R185 ;  /* 0x000000b900b97308 */ /* 0x000fe20000000800 */
[-C--:B-1----:R-:W-:Y:S01]  /*5c70*/  FMUL.FTZ R156, R156, R192.reuse ;  /* 0x000000c09c9c7220 */ /* 0x082fe20000410000 */
[-C--:B------:R-:W-:Y:S01]  /*5c80*/  FMUL.FTZ R157, R157, R192.reuse ;  /* 0x000000c09d9d7220 */ /* 0x080fe20000410000 */
[-C--:B------:R-:W-:Y:S01]  /*5c90*/  FMUL.FTZ R152, R152, R192.reuse ;  /* 0x000000c098987220 */ /* 0x080fe20000410000 */
[-C--:B------:R-:W-:Y:S01]  /*5ca0*/  FMUL.FTZ R153, R153, R192.reuse ;  /* 0x000000c099997220 */ /* 0x080fe20000410000 */
[-C--:B------:R-:W-:Y:S01]  /*5cb0*/  FMUL.FTZ R140, R140, R192.reuse ;  /* 0x000000c08c8c7220 */ /* 0x080fe20000410000 */
[-C--:B------:R-:W-:Y:S01]  /*5cc0*/  FMUL.FTZ R141, R141, R192.reuse ;  /* 0x000000c08d8d7220 */ /* 0x080fe20000410000 */
[-C--:B------:R-:W-:Y:S01]  /*5cd0*/  FMUL.FTZ R136, R136, R192.reuse ;  /* 0x000000c088887220 */ /* 0x080fe20000410000 */
        /* <DEDUP_REMOVED lines=62> */
[-C--:B-1----:R-:W-:Y:S01]  /*60c0*/  FMUL.FTZ R162, R162, R200.reuse ;  /* 0x000000c8a2a27220 */ /* 0x082fe20000410000 */
        /* <DEDUP_REMOVED lines=37> */
[----:B------:R-:W-:Y:S01]  /*6320*/  MUFU.EX2 R237, R237 ;  /* 0x000000ed00ed7308 */ /* 0x000fe20000000800 */
[----:B------:R-:W-:Y:S01]  /*6330*/  FFMA.FTZ R178, R231, R192, R178 ;  /* 0x000000c0e7b27223 */ /* 0x000fe200000100b2 */
[----:B------:R-:W-:Y:S01]  /*6340*/  FFMA.FTZ R174, R229, R191, R174 ;  /* 0x000000bfe5ae7223 */ /* 0x000fe200000100ae */
[----:B------:R-:W-:Y:S02]  /*6350*/  HMMA.16816.F32 R60, R164, R18, R60 ;  /* 0x00000012a43c723c */ /* 0x000fe4000000183c */
[----:B------:R-:W-:Y:S01]  /*6360*/  FADD.FTZ R177, R177, R178 ;  /* 0x000000b2b1b17221 */ /* 0x000fe20000010000 */
[----:B------:R-:W-:-:S02]  /*6370*/  FADD.FTZ R173, R173, R174 ;  /* 0x000000aeadad7221 */ /* 0x000fc40000010000 */
[----:B------:R-:W1:Y:S01]  /*6380*/  MUFU.EX2 R236, R236 ;  /* 0x000000ec00ec7308 */ /* 0x000e620000000800 */
[----:B--2---:R-:W-:Y:S01]  /*6390*/  HMMA.16816.F32 R72, R164, R8, R72 ;  /* 0x00000008a448723c */ /* 0x004fe20000001848 */
[----:B------:R-:W-:Y:S01]  /*63a0*/  FADD.FTZ R176, R176, R177 ;  /* 0x000000b1b0b07221 */ /* 0x000fe20000010000 */
[----:B------:R-:W-:-:S03]  /*63b0*/  FADD.FTZ R172, R172, R173 ;  /* 0x000000adacac7221 */ /* 0x000fc60000010000 */
[----:B------:R-:W-:Y:S01]  /*63c0*/  FADD.FTZ R176, R175, R176 ;  /* 0x000000b0afb07221 */ /* 0x000fe20000010000 */
[----:B------:R-:W-:Y:S01]  /*63d0*/  HMMA.16816.F32 R76, R164, R10, R76 ;  /* 0x0000000aa44c723c */ /* 0x000fe2000000184c */
[----:B------:R-:W-:Y:S01]  /*63e0*/  MUFU.EX2 R207, R207 ;  /* 0x000000cf00cf7308 */ /* 0x000fe20000000800 */
[----:B------:R-:W-:-:S04]  /*63f0*/  FADD.FTZ R172, R189, R172 ;  /* 0x000000acbdac7221 */ /* 0x000fc80000010000 */
[C---:B-----5:R-:W-:Y:S03]  /*6400*/  HMMA.16816.F32 R88, R164.reuse, R4, R88 ;  /* 0x00000004a458723c */ /* 0x060fe60000001858 */
[----:B------:R-:W2:Y:S01]  /*6410*/  MUFU.EX2 R242, R242 ;  /* 0x000000f200f27308 */ /* 0x000ea20000000800 */
[C---:B-1----:R-:W-:Y:S01]  /*6420*/  F2FP.F16.F32.PACK_AB R168, R236.reuse, R237 ;  /* 0x000000edeca8723e */ /* 0x042fe200000000ff */
[----:B------:R-:W-:Y:S01]  /*6430*/  FADD.FTZ R237, R237, R176 ;  /* 0x000000b0eded7221 */ /* 0x000fe20000010000 */
[C---:B------:R-:W-:Y:S03]  /*6440*/  HMMA.16816.F32 R92, R164.reuse, R6, R92 ;  /* 0x00000006a45c723c */ /* 0x040fe6000000185c */
[----:B------:R-:W-:Y:S02]  /*6450*/  FADD.FTZ R236, R236, R237 ;  /* 0x000000edecec7221 */ /* 0x000fe40000010000 */
[----:B------:R-:W-:Y:S01]  /*6460*/  MUFU.EX2 R205, R205 ;  /* 0x000000cd00cd7308 */ /* 0x000fe20000000800 */
[C---:B------:R-:W-:Y:S06]  /*6470*/  HMMA.16816.F32 R104, R164.reuse, R24, R104 ;  /* 0x00000018a468723c */ /* 0x040fec0000001868 */
[----:B------:R-:W-:Y:S01]  /*6480*/  HMMA.16816.F32 R108, R164, R26, R108 ;  /* 0x0000001aa46c723c */ /* 0x000fe2000000186c */
[----:B------:R-:W-:Y:S01]  /*6490*/  MUFU.EX2 R244, R244 ;  /* 0x000000f400f47308 */ /* 0x000fe20000000800 */
[----:B--2---:R-:W-:Y:S01]  /*64a0*/  F2FP.F16.F32.PACK_AB R169, R242, R207 ;  /* 0x000000cff2a9723e */ /* 0x004fe200000000ff */
[----:B------:R-:W-:-:S03]  /*64b0*/  FADD.FTZ R207, R207, R172 ;  /* 0x000000accfcf7221 */ /* 0x000fc60000010000 */
[C---:B------:R-:W-:Y:S01]  /*64c0*/  HMMA.16816.F32 R120, R164.reuse, R12, R120 ;  /* 0x0000000ca478723c */ /* 0x040fe20000001878 */
[----:B------:R-:W-:Y:S02]  /*64d0*/  FADD.FTZ R242, R242, R207 ;  /* 0x000000cff2f27221 */ /* 0x000fe40000010000 */
[----:B------:R-:W-:Y:S03]  /*64e0*/  MUFU.EX2 R201, R201 ;  /* 0x000000c900c97308 */ /* 0x000fe60000000800 */
[----:B------:R-:W-:Y:S05]  /*64f0*/  HMMA.16816.F32 R124, R164, R14, R124 ;  /* 0x0000000ea47c723c */ /* 0x000fea000000187c */
[----:B------:R-:W-:Y:S02]  /*6500*/  MUFU.EX2 R196, R196 ;  /* 0x000000c400c47308 */ /* 0x000fe40000000800 */
[C---:B------:R-:W-:Y:S01]  /*6510*/  F2FP.F16.F32.PACK_AB R164, R188.reuse, R190 ;  /* 0x000000bebca4723e */ /* 0x040fe200000000ff */
[----:B------:R-:W-:Y:S01]  /*6520*/  FADD.FTZ R188, R188, R197 ;  /* 0x000000c5bcbc7221 */ /* 0x000fe20000010000 */
[----:B------:R-:W-:Y:S01]  /*6530*/  F2FP.F16.F32.PACK_AB R165, R184, R185 ;  /* 0x000000b9b8a5723e */ /* 0x000fe200000000ff */
[----:B------:R-:W-:Y:S01]  /*6540*/  FFMA.FTZ R185, R228, R200, R185 ;  /* 0x000000c8e4b97223 */ /* 0x000fe200000100b9 */
[----:B------:R-:W-:Y:S01]  /*6550*/  F2FP.F16.F32.PACK_AB R166, R186, R187 ;  /* 0x000000bbbaa6723e */ /* 0x000fe200000000ff */
[----:B------:R-:W-:Y:S01]  /*6560*/  FADD.FTZ R187, R187, R188 ;  /* 0x000000bcbbbb7221 */ /* 0x000fe20000010000 */
[----:B------:R-:W-:Y:S01]  /*6570*/  F2FP.F16.F32.PACK_AB R167, R194, R179 ;  /* 0x000000b3c2a7723e */ /* 0x000fe200000000ff */
[----:B------:R-:W1:Y:S01]  /*6580*/  MUFU.EX2 R239, R239 ;  /* 0x000000ef00ef7308 */ /* 0x000e620000000800 */
[----:B------:R-:W-:Y:S01]  /*6590*/  FADD.FTZ R184, R184, R185 ;  /* 0x000000b9b8b87221 */ /* 0x000fe20000010000 */
[----:B------:R-:W-:-:S03]  /*65a0*/  FADD.FTZ R186, R186, R187 ;  /* 0x000000bbbaba7221 */ /* 0x000fc60000010000 */
[----:B------:R-:W-:Y:S01]  /*65b0*/  FADD.FTZ R179, R179, R184 ;  /* 0x000000b8b3b37221 */ /* 0x000fe20000010000 */
[----:B------:R-:W-:Y:S02]  /*65c0*/  HMMA.16816.F32 R160, R164, R32, R160 ;  /* 0x00000020a4a0723c */ /* 0x000fe400000018a0 */
[----:B------:R-:W2:Y:S01]  /*65d0*/  MUFU.EX2 R238, R238 ;  /* 0x000000ee00ee7308 */ /* 0x000ea20000000800 */
[----:B------:R-:W-:-:S03]  /*65e0*/  FADD.FTZ R194, R194, R179 ;  /* 0x000000b3c2c27221 */ /* 0x000fc60000010000 */
[C---:B------:R-:W-:Y:S01]  /*65f0*/  HMMA.16816.F32 R148, R164.reuse, R34, R148 ;  /* 0x00000022a494723c */ /* 0x040fe20000001894 */
[----:B------:R-:W3:Y:S03]  /*6600*/  LDSM.16.MT88.4 R32, [R216+0xa800] ;  /* 0x00a80000d820783b */ /* 0x000ee60000004200 */
[----:B------:R-:W-:Y:S01]  /*6610*/  MUFU.EX2 R203, R203 ;  /* 0x000000cb00cb7308 */ /* 0x000fe20000000800 */
[----:B-1----:R-:W-:Y:S01]  /*6620*/  FADD.FTZ R231, R239, R236 ;  /* 0x000000ecefe77221 */ /* 0x002fe20000010000 */
[C---:B------:R-:W-:Y:S06]  /*6630*/  HMMA.16816.F32 R144, R164.reuse, R28, R144 ;  /* 0x0000001ca490723c */ /* 0x040fec0000001890 */
[----:B------:R-:W-:Y:S01]  /*6640*/  HMMA.16816.F32 R132, R164, R30, R132 ;  /* 0x0000001ea484723c */ /* 0x000fe20000001884 */
[----:B------:R-:W1:Y:S01]  /*6650*/  LDSM.16.MT88.4 R28, [R214+0xa800] ;  /* 0x00a80000d61c783b */ /* 0x000e620000004200 */
[----:B------:R-:W4:Y:S01]  /*6660*/  MUFU.EX2 R206, R206 ;  /* 0x000000ce00ce7308 */ /* 0x000f220000000800 */
[C---:B--2---:R-:W-:Y:S01]  /*6670*/  F2FP.F16.F32.PACK_AB R170, R238.reuse, R239 ;  /* 0x000000efeeaa723e */ /* 0x044fe200000000ff */
[----:B------:R-:W-:-:S02]  /*6680*/  FADD.FTZ R231, R238, R231 ;  /* 0x000000e7eee77221 */ /* 0x000fc40000010000 */
[C---:B------:R-:W-:Y:S04]  /*6690*/  HMMA.16816.F32 R36, R164.reuse, R20, R36 ;  /* 0x00000014a424723c */ /* 0x040fe80000001824 */
[----:B------:R-:W-:Y:S02]  /*66a0*/  MUFU.EX2 R204, R204 ;  /* 0x000000cc00cc7308 */ /* 0x000fe40000000800 */
[C---:B------:R-:W-:Y:S01]  /*66b0*/  HMMA.16816.F32 R48, R164.reuse, R22, R48 ;  /* 0x00000016a430723c */ /* 0x040fe20000001830 */
[----:B------:R-:W-:Y:S05]  /*66c0*/  LDSM.16.MT88.4 R20, [R212+0xa800] ;  /* 0x00a80000d414783b */ /* 0x000fea0000004200 */
[----:B------:R-:W-:Y:S01]  /*66d0*/  HMMA.16816.F32 R52, R164, R16, R52 ;  /* 0x00000010a434723c */ /* 0x000fe20000001834 */
[----:B------:R-:W2:Y:S01]  /*66e0*/  MUFU.EX2 R199, R202 ;  /* 0x000000ca00c77308 */ /* 0x000ea20000000800 */
[----:B----4-:R-:W-:Y:S01]  /*66f0*/  F2FP.F16.F32.PACK_AB R171, R206, R203 ;  /* 0x000000cbceab723e */ /* 0x010fe200000000ff */
[----:B------:R-:W-:-:S03]  /*6700*/  FADD.FTZ R203, R203, R242 ;  /* 0x000000f2cbcb7221 */ /* 0x000fc60000010000 */
[C---:B------:R-:W-:Y:S01]  /*6710*/  HMMA.16816.F32 R64, R164.reuse, R18, R64 ;  /* 0x00000012a440723c */ /* 0x040fe20000001840 */
[----:B------:R-:W-:Y:S01]  /*6720*/  LDSM.16.MT88.4 R16, [R216+0xb800] ;  /* 0x00b80000d810783b */ /* 0x000fe20000004200 */
[----:B------:R-:W-:Y:S01]  /*6730*/  FADD.FTZ R229, R206, R203 ;  /* 0x000000cbcee57221 */ /* 0x000fe20000010000 */
[----:B------:R-:W-:Y:S03]  /*6740*/  MUFU.EX2 R195, R195 ;  /* 0x000000c300c37308 */ /* 0x000fe60000000800 */
[C---:B------:R-:W-:Y:S05]  /*6750*/  HMMA.16816.F32 R68, R164.reuse, R8, R68 ;  /* 0x00000008a444723c */ /* 0x040fea0000001844 */
[----:B------:R-:W4:Y:S01]  /*6760*/  MUFU.EX2 R198, R198 ;  /* 0x000000c600c67308 */ /* 0x000f220000000800 */
[C---:B------:R-:W-:Y:S01]  /*6770*/  HMMA.16816.F32 R80, R164.reuse, R10, R80 ;  /* 0x0000000aa450723c */ /* 0x040fe20000001850 */
[----:B------:R-:W-:Y:S05]  /*6780*/  LDSM.16.MT88.4 R8, [R213+0xb800] ;  /* 0x00b80000d508783b */ /* 0x000fea0000004200 */
[C---:B------:R-:W-:Y:S06]  /*6790*/  HMMA.16816.F32 R84, R164.reuse, R4, R84 ;  /* 0x00000004a454723c */ /* 0x040fec0000001854 */
[C---:B------:R-:W-:Y:S01]  /*67a0*/  HMMA.16816.F32 R96, R164.reuse, R6, R96 ;  /* 0x00000006a460723c */ /* 0x040fe20000001860 */
[----:B------:R-:W-:Y:S05]  /*67b0*/  LDSM.16.MT88.4 R4, [R212+0xb800] ;  /* 0x00b80000d404783b */ /* 0x000fea0000004200 */
[C---:B------:R-:W-:Y:S06]  /*67c0*/  HMMA.16816.F32 R100, R164.reuse, R24, R100 ;  /* 0x00000018a464723c */ /* 0x040fec0000001864 */
[C---:B------:R-:W-:Y:S01]  /*67d0*/  HMMA.16816.F32 R112, R164.reuse, R26, R112 ;  /* 0x0000001aa470723c */ /* 0x040fe20000001870 */
[----:B------:R-:W5:Y:S05]  /*67e0*/  LDSM.16.MT88.4 R24, [R213+0xa800] ;  /* 0x00a80000d518783b */ /* 0x000f6a0000004200 */
[C---:B------:R-:W-:Y:S06]  /*67f0*/  HMMA.16816.F32 R116, R164.reuse, R12, R116 ;  /* 0x0000000ca474723c */ /* 0x040fec0000001874 */
[----:B------:R-:W-:Y:S01]  /*6800*/  HMMA.16816.F32 R128, R164, R14, R128 ;  /* 0x0000000ea480723c */ /* 0x000fe20000001880 */
[----:B------:R-:W5:Y:S05]  /*6810*/  LDSM.16.MT88.4 R12, [R214+0xb800] ;  /* 0x00b80000d60c783b */ /* 0x000f6a0000004200 */
[C---:B---3--:R-:W-:Y:S01]  /*6820*/  HMMA.16816.F32 R156, R168.reuse, R32, R156 ;  /* 0x00000020a89c723c */ /* 0x048fe2000000189c */
[----:B------:R-:W-:Y:S01]  /*6830*/  F2FP.F16.F32.PACK_AB R164, R244, R205 ;  /* 0x000000cdf4a4723e */ /* 0x000fe200000000ff */
[----:B------:R-:W-:Y:S01]  /*6840*/  FADD.FTZ R205, R205, R186 ;  /* 0x000000bacdcd7221 */ /* 0x000fe20000010000 */
[----:B------:R-:W-:Y:S01]  /*6850*/  F2FP.F16.F32.PACK_AB R165, R196, R201 ;  /* 0x000000c9c4a5723e */ /* 0x000fe200000000ff */
[----:B------:R-:W-:Y:S01]  /*6860*/  FADD.FTZ R201, R201, R194 ;  /* 0x000000c2c9c97221 */ /* 0x000fe20000010000 */
[----:B--2---:R-:W-:Y:S01]  /*6870*/  F2FP.F16.F32.PACK_AB R166, R199, R204 ;  /* 0x000000ccc7a6723e */ /* 0x004fe200000000ff */
[----:B------:R-:W-:Y:S01]  /*6880*/  FADD.FTZ R205, R244, R205 ;  /* 0x000000cdf4cd7221 */ /* 0x000fe20000010000 */
[----:B----4-:R-:W-:Y:S01]  /*6890*/  F2FP.F16.F32.PACK_AB R167, R198, R195 ;  /* 0x000000c3c6a7723e */ /* 0x010fe200000000ff */
[----:B------:R-:W-:Y:S01]  /*68a0*/  FADD.FTZ R196, R196, R201 ;  /* 0x000000c9c4c47221 */ /* 0x000fe20000010000 */
[----:B------:R-:W-:Y:S01]  /*68b0*/  HMMA.16816.F32 R152, R168, R34, R152 ;  /* 0x00000022a898723c */ /* 0x000fe20000001898 */
[----:B------:R-:W-:-:S02]  /*68c0*/  FADD.FTZ R204, R204, R205 ;  /* 0x000000cdcccc7221 */ /* 0x000fc40000010000 */
[----:B------:R-:W-:Y:S02]  /*68d0*/  FADD.FTZ R195, R195, R196 ;  /* 0x000000c4c3c37221 */ /* 0x000fe40000010000 */
[----:B------:R-:W-:Y:S01]  /*68e0*/  FADD.FTZ R233, R199, R204 ;  /* 0x000000ccc7e97221 */ /* 0x000fe20000010000 */
[----:B-1----:R-:W-:Y:S01]  /*68f0*/  HMMA.16816.F32 R140, R168, R28, R140 ;  /* 0x0000001ca88c723c */ /* 0x002fe2000000188c */
[----:B------:R-:W-:-:S05]  /*6900*/  FADD.FTZ R228, R198, R195 ;  /* 0x000000c3c6e47221 */ /* 0x000fca0000010000 */
        /* <DEDUP_REMOVED lines=36> */
[----:B------:R-:W-:Y:S02]  /*6b50*/  USHF.L.U64.HI UR8, UR8, 0x6, UR9 ;  /* 0x0000000608087899 */ /* 0x000fe40008010209 */
[----:B------:R-:W-:Y:S02]  /*6b60*/  UIADD3 UR24, UR20, -0x3, URZ ;  /* 0xfffffffd14187890 */ /* 0x000fe4000fffe03f */
[----:B------:R-:W-:Y:S01]  /*6b70*/  IMAD.U32 R237, RZ, RZ, UR4 ;  /* 0x00000004ffed7e24 */ /* 0x000fe2000f8e00ff */
[----:B------:R-:W-:Y:S01]  /*6b80*/  BAR.SYNC.DEFER_BLOCKING 0x0 ;  /* 0x0000000000007b1d */ /* 0x000fe20000010000 */
[----:B------:R-:W-:Y:S01]  /*6b90*/  IADD3 R238, P2, R248, -UR4, RZ ;  /* 0x80000004f8ee7c10 */ /* 0x000fe2000ff5e0ff */
[----:B------:R-:W-:Y:S01]  /*6ba0*/  IMAD.U32 R5, RZ, RZ, UR8 ;  /* 0x00000008ff057e24 */ /* 0x000fe2000f8e00ff */
[----:B------:R-:W-:Y:S01]  /*6bb0*/  UISETP.NE.AND UP0, UPT, UR20, 0x3, UPT ;  /* 0x000000031400788c */ /* 0x000fe2000bf05270 */
[----:B------:R-:W-:-:S02]  /*6bc0*/  IADD3 R236, P1, P0, -R237, UR19, R248 ;  /* 0x00000013edec7c10 */ /* 0x000fc4000f83e1f8 */
[----:B------:R-:W-:Y:S02]  /*6bd0*/  IADD3.X R239, R249, ~UR8, RZ, P2, !PT ;  /* 0x80000008f9ef7c10 */ /* 0x000fe400097fe4ff */
[----:B------:R-:W-:-:S03]  /*6be0*/  IADD3.X R237, ~R5, UR18, R249, P1, P0 ;  /* 0x0000001205ed7c10 */ /* 0x000fc60008fe05f9 */
        /* <DEDUP_REMOVED lines=8> */
[----:B------:R-:W2:Y:S04]  /*6c70*/  LDSM.16.M88.4 R168, [R221+0x8000] ;  /* 0x00800000dda8783b */ /* 0x000ea80000000200 */
[----:B------:R-:W3:Y:S04]  /*6c80*/  LDSM.16.M88.4 R28, [R222+0x2000] ;  /* 0x00200000de1c783b */ /* 0x000ee80000000200 */
[----:B------:R-:W4:Y:S04]  /*6c90*/  LDSM.16.M88.4 R24, [R221+0x8800] ;  /* 0x00880000dd18783b */ /* 0x000f280000000200 */
[----:B------:R-:W-:Y:S04]  /*6ca0*/  LDSM.16.M88.4 R20, [R220] ;  /* 0x00000000dc14783b */ /* 0x000fe80000000200 */
[----:B------:R-:W5:Y:S04]  /*6cb0*/  LDSM.16.M88.4 R204, [R219] ;  /* 0x00000000dbcc783b */ /* 0x000f680000000200 */
[----:B------:R-:W1:Y:S04]  /*6cc0*/  LDSM.16.M88.4 R16, [R220+0x2000] ;  /* 0x00200000dc10783b */ /* 0x000e680000000200 */
[----:B------:R-:W1:Y:S04]  /*6cd0*/  LDSM.16.M88.4 R200, [R211] ;  /* 0x00000000d3c8783b */ /* 0x000e680000000200 */
[----:B------:R-:W-:Y:S04]  /*6ce0*/  LDSM.16.M88.4 R8, [R218+0x2000] ;  /* 0x00200000da08783b */ /* 0x000fe80000000200 */
[----:B------:R-:W1:Y:S04]  /*6cf0*/  LDSM.16.M88.4 R192, [R215+0x8000] ;  /* 0x00800000d7c0783b */ /* 0x000e680000000200 */
[----:B------:R-:W1:Y:S01]  /*6d00*/  LDSM.16.M88.4 R4, [R218] ;  /* 0x00000000da04783b */ /* 0x000e620000000200 */
[-C--:B--2---:R-:W-:Y:S03]  /*6d10*/  HMMA.16816.F32 R12, R196, R168.reuse, RZ ;  /* 0x000000a8c40c723c */ /* 0x084fe600000018ff */
[----:B------:R-:W2:Y:S04]  /*6d20*/  LDSM.16.M88.4 R184, [R215+0x8800] ;  /* 0x00880000d7b8783b */ /* 0x000ea80000000200 */
[----:B------:R-:W-:Y:S01]  /*6d30*/  LDSM.16.M88.4 R188, [R210] ;  /* 0x00000000d2bc783b */ /* 0x000fe20000000200 */
        /* <DEDUP_REMOVED lines=8> */
[----:B------:R-:W-:Y:S05]  /*6dc0*/  LDSM.16.M88.4 R24, [R217+0x2000] ;  /* 0x00200000d918783b */ /* 0x000fea0000000200 */
[-C--:B-----5:R-:W-:Y:S06]  /*6dd0*/  HMMA.16816.F32 R12, R20, R204.reuse, R12 ;  /* 0x000000cc140c723c */ /* 0x0a0fec000000180c */
[C---:B-1----:R-:W-:Y:S06]  /*6de0*/  HMMA.16816.F32 R176, R16.reuse, R204, R176 ;  /* 0x000000cc10b0723c */ /* 0x042fec00000018b0 */
[-C--:B------:R-:W-:Y:S06]  /*6df0*/  HMMA.16816.F32 R172, R16, R206.reuse, R172 ;  /* 0x000000ce10ac723c */ /* 0x080fec00000018ac */
[----:B------:R-:W-:Y:S01]  /*6e00*/  HMMA.16816.F32 R168, R20, R206, R168 ;  /* 0x000000ce14a8723c */ /* 0x000fe200000018a8 */
[----:B------:R-:W-:Y:S05]  /*6e10*/  LDSM.16.M88.4 R204, [R221+0x9800] ;  /* 0x00980000ddcc783b */ /* 0x000fea0000000200 */
[C---:B------:R-:W-:Y:S06]  /*6e20*/  HMMA.16816.F32 R32, R16.reuse, R200, R32 ;  /* 0x000000c81020723c */ /* 0x040fec0000001820 */
[----:B------:R-:W-:Y:S01]  /*6e30*/  HMMA.16816.F32 R28, R16, R202, R28 ;  /* 0x000000ca101c723c */ /* 0x000fe2000000181c */
[----:B------:R-:W1:Y:S05]  /*6e40*/  LDSM.16.M88.4 R16, [R217] ;  /* 0x00000000d910783b */ /* 0x000e6a0000000200 */
[C---:B------:R-:W-:Y:S06]  /*6e50*/  HMMA.16816.F32 R164, R20.reuse, R200, R164 ;  /* 0x000000c814a4723c */ /* 0x040fec00000018a4 */
[----:B------:R-:W-:Y:S01]  /*6e60*/  HMMA.16816.F32 R196, R20, R202, R196 ;  /* 0x000000ca14c4723c */ /* 0x000fe200000018c4 */
[----:B------:R-:W-:Y:S04]  /*6e70*/  LDSM.16.M88.4 R200, [R222+0x4000] ;  /* 0x00400000dec8783b */ /* 0x000fe80000000200 */
[----:B------:R-:W-:Y:S01]  /*6e80*/  LDSM.16.M88.4 R20, [R210+0x800] ;  /* 0x00080000d214783b */ /* 0x000fe20000000200 */
[-C--:B------:R-:W-:Y:S06]  /*6e90*/  HMMA.16816.F32 R176, R8, R192.reuse, R176 ;  /* 0x000000c008b0723c */ /* 0x080fec00000018b0 */
[----:B------:R-:W-:Y:S06]  /*6ea0*/  HMMA.16816.F32 R12, R4, R192, R12 ;  /* 0x000000c0040c723c */ /* 0x000fec000000180c */
[-C--:B------:R-:W-:Y:S06]  /*6eb0*/  HMMA.16816.F32 R172, R8, R194.reuse, R172 ;  /* 0x000000c208ac723c */ /* 0x080fec00000018ac */
[----:B------:R-:W-:Y:S01]  /*6ec0*/  HMMA.16816.F32 R168, R4, R194, R168 ;  /* 0x000000c204a8723c */ /* 0x000fe200000018a8 */
[----:B------:R-:W-:Y:S05]  /*6ed0*/  LDSM.16.M88.4 R192, [R220+0x4000] ;  /* 0x00400000dcc0783b */ /* 0x000fea0000000200 */
[C---:B--2---:R-:W-:Y:S06]  /*6ee0*/  HMMA.16816.F32 R32, R8.reuse, R184, R32 ;  /* 0x000000b80820723c */ /* 0x044fec0000001820 */
[----:B------:R-:W-:Y:S01]  /*6ef0*/  HMMA.16816.F32 R28, R8, R186, R28 ;  /* 0x000000ba081c723c */ /* 0x000fe2000000181c */
[----:B------:R-:W2:Y:S05]  /*6f00*/  LDSM.16.M88.4 R8, [R221+0x9000] ;  /* 0x00900000dd08783b */ /* 0x000eaa0000000200 */
[C---:B------:R-:W-:Y:S06]  /*6f10*/  HMMA.16816.F32 R164, R4.reuse, R184, R164 ;  /* 0x000000b804a4723c */ /* 0x040fec00000018a4 */
[----:B------:R-:W-:Y:S01]  /*6f20*/  HMMA.16816.F32 R196, R4, R186, R196 ;  /* 0x000000ba04c4723c */ /* 0x000fe200000018c4 */
[----:B------:R-:W3:Y:S04]  /*6f30*/  LDSM.16.M88.4 R4, [R222+0x6000] ;  /* 0x00600000de04783b */ /* 0x000ee80000000200 */
[----:B------:R-:W4:Y:S01]  /*6f40*/  LDSM.16.M88.4 R184, [R209] ;  /* 0x00000000d1b8783b */ /* 0x000f220000000200 */
[-C--:B-1----:R-:W-:Y:S06]  /*6f50*/  HMMA.16816.F32 R12, R16, R188.reuse, R12 ;  /* 0x000000bc100c723c */ /* 0x082fec000000180c */
[C---:B------:R-:W-:Y:S06]  /*6f60*/  HMMA.16816.F32 R176, R24.reuse, R188, R176 ;  /* 0x000000bc18b0723c */ /* 0x040fec00000018b0 */
[-C--:B------:R-:W-:Y:S06]  /*6f70*/  HMMA.16816.F32 R172, R24, R190.reuse, R172 ;  /* 0x000000be18ac723c */ /* 0x080fec00000018ac */
[----:B------:R-:W-:Y:S01]  /*6f80*/  HMMA.16816.F32 R168, R16, R190, R168 ;  /* 0x000000be10a8723c */ /* 0x000fe200000018a8 */
[----:B------:R-:W1:Y:S05]  /*6f90*/  LDSM.16.M88.4 R188, [R220+0x6000] ;  /* 0x00600000dcbc783b */ /* 0x000e6a0000000200 */
[----:B--2---:R-:W-:Y:S06]  /*6fa0*/  HMMA.16816.F32 R12, R200, R8, R12 ;  /* 0x00000008c80c723c */ /* 0x004fec000000180c */
[----:B------:R-:W-:Y:S06]  /*6fb0*/  HMMA.16816.F32 R164, R16, R20, R164 ;  /* 0x0000001410a4723c */ /* 0x000fec00000018a4 */
[C---:B---3--:R-:W-:Y:S06]  /*6fc0*/  HMMA.16816.F32 R176, R4.reuse, R8, R176 ;  /* 0x0000000804b0723c */ /* 0x048fec00000018b0 */
[-C--:B------:R-:W-:Y:S06]  /*6fd0*/  HMMA.16816.F32 R172, R4, R10.reuse, R172 ;  /* 0x0000000a04ac723c */ /* 0x080fec00000018ac */
[----:B------:R-:W-:Y:S01]  /*6fe0*/  HMMA.16816.F32 R168, R200, R10, R168 ;  /* 0x0000000ac8a8723c */ /* 0x000fe200000018a8 */
[----:B------:R-:W-:Y:S05]  /*6ff0*/  LDSM.16.M88.4 R8, [R217+0x4000] ;  /* 0x00400000d908783b */ /* 0x000fea0000000200 */
[C---:B------:R-:W-:Y:S06]  /*7000*/  HMMA.16816.F32 R32, R24.reuse, R20, R32 ;  /* 0x000000141820723c */ /* 0x040fec0000001820 */
[-C--:B------:R-:W-:Y:S01]  /*7010*/  HMMA.16816.F32 R28, R24, R22.reuse, R28 ;  /* 0x00000016181c723c */ /* 0x080fe2000000181c */
[----:B------:R-:W-:Y:S05]  /*7020*/  LDSM.16.M88.4 R24, [R218+0x4000] ;  /* 0x00400000da18783b */ /* 0x000fea0000000200 */
[----:B------:R-:W-:Y:S01]  /*7030*/  HMMA.16816.F32 R196, R16, R22, R196 ;  /* 0x0000001610c4723c */ /* 0x000fe200000018c4 */
[----:B------:R-:W2:Y:S04]  /*7040*/  LDSM.16.M88.4 R16, [R215+0x9000] ;  /* 0x00900000d710783b */ /* 0x000ea80000000200 */
[----:B------:R-:W3:Y:S01]  /*7050*/  LDSM.16.M88.4 R20, [R218+0x6000] ;  /* 0x00600000da14783b */ /* 0x000ee20000000200 */
[-C--:B----4-:R-:W-:Y:S06]  /*7060*/  HMMA.16816.F32 R12, R192, R184.reuse, R12 ;  /* 0x000000b8c00c723c */ /* 0x090fec000000180c */
[C---:B-1----:R-:W-:Y:S06]  /*7070*/  HMMA.16816.F32 R176, R188.reuse, R184, R176 ;  /* 0x000000b8bcb0723c */ /* 0x042fec00000018b0 */
[-C--:B------:R-:W-:Y:S06]  /*7080*/  HMMA.16816.F32 R172, R188, R186.reuse, R172 ;  /* 0x000000babcac723c */ /* 0x080fec00000018ac */
[----:B------:R-:W-:Y:S01]  /*7090*/  HMMA.16816.F32 R168, R192, R186, R168 ;  /* 0x000000bac0a8723c */ /* 0x000fe200000018a8 */
[----:B------:R-:W1:Y:S05]  /*70a0*/  LDSM.16.M88.4 R184, [R208] ;  /* 0x00000000d0b8783b */ /* 0x000e6a0000000200 */
[-C--:B------:R-:W-:Y:S06]  /*70b0*/  HMMA.16816.F32 R164, R200, R204.reuse, R164 ;  /* 0x000000ccc8a4723c */ /* 0x080fec00000018a4 */
[C---:B------:R-:W-:Y:S06]  /*70c0*/  HMMA.16816.F32 R32, R4.reuse, R204, R32 ;  /* 0x000000cc0420723c */ /* 0x040fec0000001820 */
[-C--:B------:R-:W-:Y:S01]  /*70d0*/  HMMA.16816.F32 R28, R4, R206.reuse, R28 ;  /* 0x000000ce041c723c */ /* 0x080fe2000000181c */
[----:B------:R-:W4:Y:S05]  /*70e0*/  LDSM.16.M88.4 R4, [R210+0x1000] ;  /* 0x00100000d204783b */ /* 0x000f2a0000000200 */
[----:B------:R-:W-:Y:S01]  /*70f0*/  HMMA.16816.F32 R200, R200, R206, R196 ;  /* 0x000000cec8c8723c */ /* 0x000fe200000018c4 */
[----:B------:R-:W5:Y:S05]  /*7100*/  LDSM.16.M88.4 R196, [R217+0x6000] ;  /* 0x00600000d9c4783b */ /* 0x000f6a0000000200 */
[-C--:B--2---:R-:W-:Y:S06]  /*7110*/  HMMA.16816.F32 R12, R24, R16.reuse, R12 ;  /* 0x00000010180c723c */ /* 0x084fec000000180c */
[C---:B---3--:R-:W-:Y:S06]  /*7120*/  HMMA.16816.F32 R176, R20.reuse, R16, R176 ;  /* 0x0000001014b0723c */ /* 0x048fec00000018b0 */
[-C--:B------:R-:W-:Y:S06]  /*7130*/  HMMA.16816.F32 R172, R20, R18.reuse, R172 ;  /* 0x0000001214ac723c */ /* 0x080fec00000018ac */
[----:B------:R-:W-:Y:S01]  /*7140*/  HMMA.16816.F32 R168, R24, R18, R168 ;  /* 0x0000001218a8723c */ /* 0x000fe200000018a8 */
[----:B------:R-:W2:Y:S05]  /*7150*/  LDSM.16.M88.4 R16, [R215+0x9800] ;  /* 0x00980000d710783b */ /* 0x000eaa0000000200 */
[C---:B-1----:R-:W-:Y:S06]  /*7160*/  HMMA.16816.F32 R164, R192.reuse, R184, R164 ;  /* 0x000000b8c0a4723c */ /* 0x042fec00000018a4 */
[----:B------:R-:W-:Y:S06]  /*7170*/  HMMA.16816.F32 R200, R192, R186, R200 ;  /* 0x000000bac0c8723c */ /* 0x000fec00000018c8 */
[-C--:B----4-:R-:W-:Y:S06]  /*7180*/  HMMA.16816.F32 R12, R8, R4.reuse, R12 ;  /* 0x00000004080c723c */ /* 0x090fec000000180c */
[C---:B-----5:R-:W-:Y:S06]  /*7190*/  HMMA.16816.F32 R176, R196.reuse, R4, R176 ;  /* 0x00000004c4b0723c */ /* 0x060fec00000018b0 */
[-C--:B------:R-:W-:Y:S06]  /*71a0*/  HMMA.16816.F32 R172, R196, R6.reuse, R172 ;  /* 0x00000006c4ac723c */ /* 0x080fec00000018ac */
[----:B------:R-:W-:Y:S01]  /*71b0*/  HMMA.16816.F32 R168, R8, R6, R168 ;  /* 0x0000000608a8723c */ /* 0x000fe200000018a8 */
[----:B------:R-:W1:Y:S01]  /*71c0*/  LDSM.16.M88.4 R4, [R210+0x1800] ;  /* 0x00180000d204783b */ /* 0x000e620000000200 */
[----:B------:R-:W-:-:S04]  /*71d0*/  DEPBAR.LE SB0, 0x0 ;  /* 0x000080000000791a */ /* 0x000fc80000000000 */
[----:B------:R-:W-:Y:S01]  /*71e0*/  HMMA.16816.F32 R32, R188, R184, R32 ;  /* 0x000000b8bc20723c */ /* 0x000fe20000001820 */
[----:B------:R-:W-:Y:S01]  /*71f0*/  FMUL.FTZ R204, R13, UR21 ;  /* 0x000000150dcc7c20 */ /* 0x000fe20008410000 */
[----:B------:R-:W-:Y:S01]  /*7200*/  FMUL.FTZ R12, R12, UR21 ;  /* 0x000000150c0c7c20 */ /* 0x000fe20008410000 */
[----:B------:R-:W-:-:S03]  /*7210*/  FMUL.FTZ R13, R14, UR21 ;  /* 0x000000150e0d7c20 */ /* 0x000fc60008410000 */
[C---:B--2---:R-:W-:Y:S01]  /*7220*/  HMMA.16816.F32 R164, R24.reuse, R16, R164 ;  /* 0x0000001018a4723c */ /* 0x044fe200000018a4 */
[----:B------:R-:W-:Y:S01]  /*7230*/  FMUL.FTZ R184, R15, UR21 ;  /* 0x000000150fb87c20 */ /* 0x000fe20008410000 */
[----:B------:R-:W2:Y:S01]  /*7240*/  MUFU.TANH R204, R204 ;  /* 0x000000cc00cc7308 */ /* 0x000ea20000002400 */
[----:B------:R-:W-:Y:S01]  /*7250*/  FMUL.FTZ R15, R176, UR21 ;  /* 0x00000015b00f7c20 */ /* 0x000fe20008410000 */
[----:B------:R-:W-:Y:S01]  /*7260*/  FMUL.FTZ R176, R177, UR21 ;  /* 0x00000015b1b07c20 */ /* 0x000fe20008410000 */
[----:B------:R-:W-:Y:S01]  /*7270*/  FMUL.FTZ R14, R178, UR21 ;  /* 0x00000015b20e7c20 */ /* 0x000fe20008410000 */
[----:B------:R-:W-:Y:S01]  /*7280*/  HMMA.16816.F32 R200, R24, R18, R200 ;  /* 0x0000001218c8723c */ /* 0x000fe200000018c8 */
[----:B------:R-:W-:Y:S01]  /*7290*/  FMUL.FTZ R172, R172, UR21 ;  /* 0x00000015acac7c20 */ /* 0x000fe20008410000 */
[----:B------:R-:W-:Y:S01]  /*72a0*/  FMUL.FTZ R177, R179, UR21 ;  /* 0x00000015b3b17c20 */ /* 0x000fe20008410000 */
[----:B------:R-:W-:Y:S01]  /*72b0*/  FMUL.FTZ R174, R174, UR21 ;  /* 0x00000015aeae7c20 */ /* 0x000fe20008410000 */
[----:B------:R-:W3:Y:S02]  /*72c0*/  MUFU.TANH R184, R184 ;  /* 0x000000b800b87308 */ /* 0x000ee40000002400 */
[----:B------:R-:W-:Y:S01]  /*72d0*/  HMMA.16816.F32 R28, R188, R186, R28 ;  /* 0x000000babc1c723c */ /* 0x000fe2000000181c */
[----:B------:R-:W-:Y:S01]  /*72e0*/  FMUL.FTZ R169, R169, UR21 ;  /* 0x00000015a9a97c20 */ /* 0x000fe20008410000 */
[----:B------:R-:W-:Y:S01]  /*72f0*/  FMUL.FTZ R168, R168, UR21 ;  /* 0x00000015a8a87c20 */ /* 0x000fe20008410000 */
[----:B------:R-:W-:Y:S01]  /*7300*/  FMUL.FTZ R171, R171, UR21 ;  /* 0x00000015abab7c20 */ /* 0x000fe20008410000 */
[----:B------:R-:W-:-:S02]  /*7310*/  FMUL.FTZ R170, R170, UR21 ;  /* 0x00000015aaaa7c20 */ /* 0x000fc40008410000 */
[----:B------:R-:W-:Y:S01]  /*7320*/  HMMA.16816.F32 R32, R20, R16, R32 ;  /* 0x000000101420723c */ /* 0x000fe20000001820 */
[----:B------:R-:W4:Y:S06]  /*7330*/  MUFU.TANH R172, R172 ;  /* 0x000000ac00ac7308 */ /* 0x000f2c0000002400 */
[----:B------:R-:W-:Y:S01]  /*7340*/  FMUL.FTZ R16, R173, UR21 ;  /* 0x00000015ad107c20 */ /* 0x000fe20008410000 */
[----:B------:R-:W-:Y:S01]  /*7350*/  FMUL.FTZ R17, R175, UR21 ;  /* 0x00000015af117c20 */ /* 0x000fe20008410000 */
[----:B------:R-:W5:Y:S01]  /*7360*/  MUFU.TANH R12, R12 ;  /* 0x0000000c000c7308 */ /* 0x000f620000002400 */
[C---:B-1----:R-:W-:Y:S06]  /*7370*/  HMMA.16816.F32 R164, R8.reuse, R4, R164 ;  /* 0x0000000408a4723c */ /* 0x042fec00000018a4 */
[----:B------:R-:W-:Y:S01]  /*7380*/  HMMA.16816.F32 R200, R8, R6, R200 ;  /* 0x0000000608c8723c */ /* 0x000fe200000018c8 */
[----:B------:R-:W1:Y:S05]  /*7390*/  MUFU.TANH R169, R169 ;  /* 0x000000a900a97308 */ /* 0x000e6a0000002400 */
[----:B------:R-:W-:Y:S03]  /*73a0*/  HMMA.16816.F32 R28, R20, R18, R28 ;  /* 0x00000012141c723c */ /* 0x000fe6000000181c */
[----:B------:R-:W1:Y:S03]  /*73b0*/  MUFU.TANH R176, R176 ;  /* 0x000000b000b07308 */ /* 0x000e660000002400 */
[----:B------:R-:W-:Y:S01]  /*73c0*/  HMMA.16816.F32 R32, R196, R4, R32 ;  /* 0x00000004c420723c */ /* 0x000fe20000001820 */
[----:B------:R-:W-:-:S04]  /*73d0*/  IMAD.U32 R19, RZ, RZ, UR24 ;  /* 0x00000018ff137e24 */ /* 0x000fc8000f8e00ff */
[----:B------:R-:W-:Y:S02]  /*73e0*/  IMAD R19, R19, 0x20, R234 ;  /* 0x0000002013137824 */ /* 0x000fe400078e02ea */
[----:B------:R-:W-:Y:S01]  /*73f0*/  FMUL.FTZ R164, R164, UR21 ;  /* 0x00000015a4a47c20 */ /* 0x000fe20008410000 */
[----:B------:R-:W-:Y:S01]  /*7400*/  MUFU.TANH R168, R168 ;  /* 0x000000a800a87308 */ /* 0x000fe20000002400 */
[----:B------:R-:W-:Y:S01]  /*7410*/  FMUL.FTZ R165, R165, UR21 ;  /* 0x00000015a5a57c20 */ /* 0x000fe20008410000 */
[C---:B------:R-:W-:Y:S02]  /*7420*/  VIADD R5, R19.reuse, 0x1 ;  /* 0x0000000113057836 */ /* 0x040fe40000000000 */
[----:B------:R-:W-:Y:S01]  /*7430*/  FMUL.FTZ R166, R166, UR21 ;  /* 0x00000015a6a67c20 */ /* 0x000fe20008410000 */
[C---:B------:R-:W-:Y:S02]  /*7440*/  VIADD R9, R19.reuse, 0x8 ;  /* 0x0000000813097836 */ /* 0x040fe40000000000 */
[----:B------:R-:W-:Y:S01]  /*7450*/  FMUL.FTZ R200, R200, UR21 ;  /* 0x00000015c8c87c20 */ /* 0x000fe20008410000 */
[----:B------:R-:W-:Y:S01]  /*7460*/  VIADD R25, R19, 0x9 ;  /* 0x0000000913197836 */ /* 0x000fe20000000000 */
[C---:B------:R-:W-:Y:S01]  /*7470*/  ISETP.GE.AND P1, PT, R5.reuse, R232, PT ;  /* 0x000000e80500720c */ /* 0x040fe20003f26270 */
[----:B------:R-:W1:Y:S01]  /*7480*/  MUFU.TANH R18, R164 ;  /* 0x000000a400127308 */ /* 0x000e620000002400 */
[----:B------:R-:W-:Y:S01]  /*7490*/  ISETP.GE.AND P4, PT, R5, R230, PT ;  /* 0x000000e60500720c */ /* 0x000fe20003f86270 */
[----:B------:R-:W-:Y:S01]  /*74a0*/  VIADD R23, R19, 0x10 ;  /* 0x0000001013177836 */ /* 0x000fe20000000000 */
[-C--:B------:R-:W-:Y:S01]  /*74b0*/  ISETP.GE.AND P0, PT, R9, R2.reuse, PT ;  /* 0x000000020900720c */ /* 0x080fe20003f06270 */
[----:B------:R-:W-:Y:S01]  /*74c0*/  VIADD R21, R19, 0x18 ;  /* 0x0000001813157836 */ /* 0x000fe20000000000 */
[----:B------:R-:W-:Y:S01]  /*74d0*/  ISETP.GE.AND P6, PT, R5, R2, PT ;  /* 0x000000020500720c */ /* 0x000fe20003fc6270 */
[----:B------:R-:W-:Y:S01]  /*74e0*/  FMUL.FTZ R201, R201, UR21 ;  /* 0x00000015c9c97c20 */ /* 0x000fe20008410000 */
[----:B------:R-:W-:Y:S01]  /*74f0*/  ISETP.GE.AND P2, PT, R5, R0, PT ;  /* 0x000000000500720c */ /* 0x000fe20003f46270 */
[----:B------:R-:W-:Y:S01]  /*7500*/  MUFU.TANH R171, R171 ;  /* 0x000000ab00ab7308 */ /* 0x000fe20000002400 */
[----:B--2---:R-:W-:Y:S01]  /*7510*/  FSEL R8, R204, -INF , !P1 ;  /* 0xff800000cc087808 */ /* 0x004fe20004800000 */
[----:B------:R-:W-:Y:S01]  /*7520*/  HMMA.16816.F32 R28, R196, R6, R28 ;  /* 0x00000006c41c723c */ /* 0x000fe2000000181c */
[----:B---3--:R-:W-:Y:S01]  /*7530*/  FSEL R5, R184, -INF , !P4 ;  /* 0xff800000b8057808 */ /* 0x008fe20006000000 */
[----:B------:R-:W-:Y:S01]  /*7540*/  FMUL.FTZ R195, R202, UR21 ;  /* 0x00000015cac37c20 */ /* 0x000fe20008410000 */
[CC--:B------:R-:W-:Y:S01]  /*7550*/  ISETP.GE.AND P4, PT, R19.reuse, R232.reuse, PT ;  /* 0x000000e81300720c */ /* 0x0c0fe20003f86270 */
[----:B------:R-:W-:Y:S01]  /*7560*/  VIADD R11, R19, 0x11 ;  /* 0x00000011130b7836 */ /* 0x000fe20000000000 */
[----:B----4-:R-:W-:Y:S01]  /*7570*/  FSEL R172, R172, -INF , !P0 ;  /* 0xff800000acac7808 */ /* 0x010fe20004000000 */
[----:B------:R-:W2:Y:S01]  /*7580*/  MUFU.TANH R204, R200 ;  /* 0x000000c800cc7308 */ /* 0x000ea20000002400 */
[-C--:B------:R-:W-:Y:S01]  /*7590*/  ISETP.GE.AND P0, PT, R25, R232.reuse, PT ;  /* 0x000000e81900720c */ /* 0x080fe20003f06270 */
[----:B------:R-:W-:Y:S01]  /*75a0*/  FMUL.FTZ R167, R167, UR21 ;  /* 0x00000015a7a77c20 */ /* 0x000fe20008410000 */
[----:B-----5:R-:W-:Y:S01]  /*75b0*/  FSEL R20, R12, -INF , !P4 ;  /* 0xff8000000c147808 */ /* 0x020fe20006000000 */
[----:B------:R-:W-:Y:S01]  /*75c0*/  FMUL.FTZ R32, R32, UR21 ;  /* 0x0000001520207c20 */ /* 0x000fe20008410000 */
[----:B-1----:R-:W-:Y:S01]  /*75d0*/  FSEL R10, R169, -INF , !P0 ;  /* 0xff800000a90a7808 */ /* 0x002fe20004000000 */
[----:B------:R-:W-:Y:S01]  /*75e0*/  FMUL.FTZ R33, R33, UR21 ;  /* 0x0000001521217c20 */ /* 0x000fe20008410000 */
[-C--:B------:R-:W-:Y:S01]  /*75f0*/  ISETP.GE.AND P0, PT, R23, R232.reuse, PT ;  /* 0x000000e81700720c */ /* 0x080fe20003f06270 */
[----:B------:R-:W1:Y:S01]  /*7600*/  MUFU.TANH R170, R170 ;  /* 0x000000aa00aa7308 */ /* 0x000e620000002400 */
[----:B------:R-:W-:Y:S01]  /*7610*/  ISETP.GE.AND P5, PT, R9, R232, PT ;  /* 0x000000e80900720c */ /* 0x000fe20003fa6270 */
[----:B------:R-:W-:Y:S01]  /*7620*/  FMUL.FTZ R34, R34, UR21 ;  /* 0x0000001522227c20 */ /* 0x000fe20008410000 */
[----:B------:R-:W-:-:S02]  /*7630*/  FMNMX.FTZ R27, R240, R20, !PT ;  /* 0x00000014f01b7209 */ /* 0x000fc40007810000 */
[----:B------:R-:W-:Y:S02]  /*7640*/  FSEL R4, R176, -INF , !P6 ;  /* 0xff800000b0047808 */ /* 0x000fe40007000000 */
[----:B------:R-:W-:Y:S01]  /*7650*/  FSEL R176, R18, -INF , !P0 ;  /* 0xff80000012b07808 */ /* 0x000fe20004000000 */
[----:B------:R-:W3:Y:S01]  /*7660*/  MUFU.TANH R206, R165 ;  /* 0x000000a500ce7308 */ /* 0x000ee20000002400 */
[----:B------:R-:W-:Y:S02]  /*7670*/  FSEL R6, R168, -INF , !P5 ;  /* 0xff800000a8067808 */ /* 0x000fe40006800000 */
[----:B------:R-:W-:Y:S02]  /*7680*/  FMNMX.FTZ R27, R8, R27, !PT ;  /* 0x0000001b081b7209 */ /* 0x000fe40007810000 */
[----:B------:R-:W-:Y:S02]  /*7690*/  ISETP.GE.AND P0, PT, R21, R232, PT ;  /* 0x000000e81500720c */ /* 0x000fe40003f06270 */
[-C--:B------:R-:W-:Y:S01]  /*76a0*/  ISETP.GE.AND P4, PT, R25, R230.reuse, PT ;  /* 0x000000e61900720c */ /* 0x080fe20003f86270 */
[----:B------:R-:W4:Y:S01]  /*76b0*/  MUFU.TANH R12, R201 ;  /* 0x000000c9000c7308 */ /* 0x000f220000002400 */
[----:B------:R-:W-:-:S02]  /*76c0*/  ISETP.GE.AND P3, PT, R9, R230, PT ;  /* 0x000000e60900720c */ /* 0x000fc40003f66270 */
[----:B------:R-:W-:Y:S02]  /*76d0*/  FMNMX.FTZ R27, R6, R27, !PT ;  /* 0x0000001b061b7209 */ /* 0x000fe40007810000 */
[----:B--2---:R-:W-:Y:S02]  /*76e0*/  FSEL R204, R204, -INF , !P0 ;  /* 0xff800000cccc7808 */ /* 0x004fe40004000000 */
[----:B------:R-:W-:Y:S01]  /*76f0*/  PLOP3.LUT P0, PT, PT, PT, UP0, 0x80, 0x0 ;  /* 0x000000000000781c */ /* 0x000fe20003f0f008 */
[----:B------:R-:W2:Y:S01]  /*7700*/  MUFU.TANH R13, R13 ;  /* 0x0000000d000d7308 */ /* 0x000ea20000002400 */
[----:B------:R-:W-:Y:S02]  /*7710*/  ISETP.GE.AND P1, PT, R9, R0, PT ;  /* 0x000000000900720c */ /* 0x000fe40003f26270 */
[----:B------:R-:W-:Y:S02]  /*7720*/  FSEL R171, R171, -INF , !P4 ;  /* 0xff800000abab7808 */ /* 0x000fe40006000000 */
[----:B-1----:R-:W-:-:S02]  /*7730*/  FSEL R7, R170, -INF , !P3 ;  /* 0xff800000aa077808 */ /* 0x002fc40005800000 */
[----:B------:R-:W-:Y:S01]  /*7740*/  ISETP.GE.AND P4, PT, R11, R232, PT ;  /* 0x000000e80b00720c */ /* 0x000fe20003f86270 */
[----:B------:R-:W1:Y:S01]  /*7750*/  MUFU.TANH R15, R15 ;  /* 0x0000000f000f7308 */ /* 0x000e620000002400 */
[----:B------:R-:W-:Y:S02]  /*7760*/  FMNMX.FTZ R27, R10, R27, !PT ;  /* 0x0000001b0a1b7209 */ /* 0x000fe40007810000 */
[C---:B------:R-:W-:Y:S02]  /*7770*/  ISETP.GE.AND P6, PT, R19.reuse, R230, PT ;  /* 0x000000e61300720c */ /* 0x040fe40003fc6270 */
[C---:B------:R-:W-:Y:S02]  /*7780*/  ISETP.GE.AND P5, PT, R19.reuse, R2, PT ;  /* 0x000000021300720c */ /* 0x040fe40003fa6270 */
[C---:B------:R-:W-:Y:S01]  /*7790*/  ISETP.GE.AND P3, PT, R19.reuse, R0, PT ;  /* 0x000000001300720c */ /* 0x040fe20003f66270 */
[----:B------:R-:W1:Y:S01]  /*77a0*/  MUFU.TANH R14, R14 ;  /* 0x0000000e000e7308 */ /* 0x000e620000002400 */
[----:B------:R-:W-:Y:S01]  /*77b0*/  VIADD R19, R19, 0x19 ;  /* 0x0000001913137836 */ /* 0x000fe20000000000 */
[----:B---3--:R-:W-:-:S02]  /*77c0*/  FSEL R206, R206, -INF , !P4 ;  /* 0xff800000cece7808 */ /* 0x008fc40006000000 */
[----:B------:R-:W-:Y:S02]  /*77d0*/  FMNMX.FTZ R27, R176, R27, !PT ;  /* 0x0000001bb01b7209 */ /* 0x000fe40007810000 */
[----:B------:R-:W-:Y:S02]  /*77e0*/  ISETP.GE.AND P4, PT, R19, R232, PT ;  /* 0x000000e81300720c */ /* 0x000fe40003f86270 */
[----:B------:R-:W3:Y:S01]  /*77f0*/  MUFU.TANH R177, R177 ;  /* 0x000000b100b17308 */ /* 0x000ee20000002400 */
[----:B------:R-:W-:Y:S02]  /*7800*/  FMNMX.FTZ R27, R206, R27, !PT ;  /* 0x0000001bce1b7209 */ /* 0x000fe40007810000 */
[----:B----4-:R-:W-:Y:S02]  /*7810*/  FSEL R202, R12, -INF , !P4 ;  /* 0xff8000000cca7808 */ /* 0x010fe40006000000 */
[----:B------:R-:W-:Y:S02]  /*7820*/  ISETP.GE.AND P4, PT, R25, R2, PT ;  /* 0x000000021900720c */ /* 0x000fe40003f86270 */
[----:B------:R-:W-:Y:S01]  /*7830*/  FMNMX.FTZ R27, R204, R27, !PT ;  /* 0x0000001bcc1b7209 */ /* 0x000fe20007810000 */
[----:B------:R-:W4:Y:S08]  /*7840*/  MUFU.TANH R16, R16 ;  /* 0x0000001000107308 */ /* 0x000f300000002400 */
[----:B------:R1:W1:Y:S08]  /*7850*/  MUFU.TANH R24, R174 ;  /* 0x000000ae00187308 */ /* 0x0002700000002400 */
[----:B------:R-:W1:Y:S08]  /*7860*/  MUFU.TANH R17, R17 ;  /* 0x0000001100117308 */ /* 0x000e700000002400 */
[----:B------:R1:W1:Y:S08]  /*7870*/  MUFU.TANH R205, R166 ;  /* 0x000000a600cd7308 */ /* 0x0002700000002400 */
[----:B------:R1:W1:Y:S08]  /*7880*/  MUFU.TANH R9, R167 ;  /* 0x000000a700097308 */ /* 0x0002700000002400 */
[----:B------:R1:W1:Y:S08]  /*7890*/  MUFU.TANH R243, R32 ;  /* 0x0000002000f37308 */ /* 0x0002700000002400 */
[----:B------:R1:W1:Y:S08]  /*78a0*/  MUFU.TANH R252, R33 ;  /* 0x0000002100fc7308 */ /* 0x0002700000002400 */
[----:B------:R-:W1:Y:S01]  /*78b0*/  MUFU.TANH R195, R195 ;  /* 0x000000c300c37308 */ /* 0x000e620000002400 */
[----:B------:R-:W-:Y:S06]  /*78c0*/  BAR.SYNC.DEFER_BLOCKING 0x0 ;  /* 0x0000000000007b1d */ /* 0x000fec0000010000 */
[----:B--234-:R-:W-:Y:S05]  /*78d0*/  @!P0 BRA `(.L_x_1182) ;  /* 0x0000000000608947 */ /* 0x01cfea0003800000 */
[----:B------:R-:W-:-:S04]  /*78e0*/  UIADD3 UR7, UR20, -0x4, URZ ;  /* 0xfffffffc14077890 */ /* 0x000fc8000fffe03f */
[----:B------:R-:W-:Y:S02]  /*78f0*/  USHF.R.S32.HI UR6, URZ, 0x1f, UR7 ;  /* 0x0000001f3f067899 */ /* 0x000fe40008011407 */
[----:B------:R-:W-:Y:S02]  /*7900*/  UIMAD.WIDE.U32 UR26, UR7, UR10, URZ ;  /* 0x0000000a071a72a5 */ /* 0x000fe4000f8e003f */
[----:B------:R-:W-:-:S04]  /*7910*/  UIMAD UR6, UR6, UR10, URZ ;  /* 0x0000000a060672a4 */ /* 0x000fc8000f8e023f */
[----:B------:R-:W-:Y:S01]  /*7920*/  UIMAD UR6, UR7, UR11, UR6 ;  /* 0x0000000b070672a4 */ /* 0x000fe2000f8e0206 */
[----:B-1----:R-:W-:Y:S02]  /*7930*/  IMAD.U32 R33, RZ, RZ, UR26 ;  /* 0x0000001aff217e24 */ /* 0x002fe4000f8e00ff */
[----:B------:R-:W-:Y:S01]  /*7940*/  IMAD.U32 R12, RZ, RZ, UR26 ;  /* 0x0000001aff0c7e24 */ /* 0x000fe2000f8e00ff */
[----:B------:R-:W-:Y:S02]  /*7950*/  UIADD3 UR6, UR27, UR6, URZ ;  /* 0x000000061b067290 */ /* 0x000fe4000fffe03f */
[----:B------:R-:W-:-:S04]  /*7960*/  LEA R18, P0, R33, R224, 0x5 ;  /* 0x000000e021127211 */ /* 0x000fc800078028ff */
[----:B------:R-:W-:Y:S01]  /*7970*/  IMAD.U32 R33, RZ, RZ, UR6 ;  /* 0x00000006ff217e24 */ /* 0x000fe2000f8e00ff */
[----:B------:R-:W-:-:S04]  /*7980*/  ULDC.64 UR6, c[0x0][0x218] ;  /* 0x0000860000067ab9 */ /* 0x000fc80000000a00 */
        /* <DEDUP_REMOVED lines=13> */
.L_x_1182:
[----:B------:R-:W-:Y:S01]  /*7a60*/  FMNMX.FTZ R168, R202, R27, !PT ;  /* 0x0000001bcaa87209 */ /* 0x000fe20007810000 */
[----:B------:R-:W-:Y:S01]  /*7a70*/  FMUL.FTZ R203, R203, UR21 ;  /* 0x00000015cbcb7c20 */ /* 0x000fe20008410000 */
[----:B------:R-:W-:Y:S01]  /*7a80*/  FSEL R13, R13, -INF , !P6 ;  /* 0xff8000000d0d7808 */ /* 0x000fe20007000000 */
[----:B------:R-:W-:Y:S01]  /*7a90*/  FMUL.FTZ R28, R28, UR21 ;  /* 0x000000151c1c7c20 */ /* 0x000fe20008410000 */
[----:B------:R-:W-:Y:S01]  /*7aa0*/  ISETP.GE.AND P0, PT, R25, R0, PT ;  /* 0x000000001900720c */ /* 0x000fe20003f06270 */
[----:B------:R-:W-:Y:S01]  /*7ab0*/  FMUL.FTZ R35, R35, UR21 ;  /* 0x0000001523237c20 */ /* 0x000fe20008410000 */
[----:B------:R-:W3:Y:S01]  /*7ac0*/  SHFL.BFLY PT, R25, R168, 0x2, 0x1f ;  /* 0x0c401f00a8197f89 */ /* 0x000ee200000e0000 */
[----:B------:R-:W-:Y:S01]  /*7ad0*/  FMNMX.FTZ R12, R3, R13, !PT ;  /* 0x0000000d030c7209 */ /* 0x000fe20007810000 */
[----:B------:R-:W4:Y:S01]  /*7ae0*/  MUFU.TANH R203, R203 ;  /* 0x000000cb00cb7308 */ /* 0x000f220000002400 */
[----:B------:R-:W-:Y:S01]  /*7af0*/  FSEL R16, R16, -INF , !P4 ;  /* 0xff80000010107808 */ /* 0x000fe20006000000 */
[----:B------:R-:W-:Y:S01]  /*7b00*/  FMUL.FTZ R29, R29, UR21 ;  /* 0x000000151d1d7c20 */ /* 0x000fe20008410000 */
[----:B------:R-:W-:Y:S01]  /*7b10*/  FMNMX.FTZ R12, R5, R12, !PT ;  /* 0x0000000c050c7209 */ /* 0x000fe20007810000 */
[----:B------:R-:W-:Y:S01]  /*7b20*/  FMUL.FTZ R30, R30, UR21 ;  /* 0x000000151e1e7c20 */ /* 0x000fe20008410000 */
[----:B------:R-:W-:Y:S01]  /*7b30*/  ISETP.GE.AND P4, PT, R23, R230, PT ;  /* 0x000000e61700720c */ /* 0x000fe20003f86270 */
[----:B------:R-:W-:Y:S01]  /*7b40*/  FMUL.FTZ R31, R31, UR21 ;  /* 0x000000151f1f7c20 */ /* 0x000fe20008410000 */
[----:B------:R-:W-:Y:S01]  /*7b50*/  FMNMX.FTZ R12, R7, R12, !PT ;  /* 0x0000000c070c7209 */ /* 0x000fe20007810000 */
[----:B------:R-:W-:Y:S01]  /*7b60*/  MUFU.TANH R246, R34 ;  /* 0x0000002200f67308 */ /* 0x000fe20000002400 */
[----:B------:R-:W-:Y:S01]  /*7b70*/  ISETP.GE.AND P6, PT, R11, R230, PT ;  /* 0x000000e60b00720c */ /* 0x000fe20003fc6270 */
[----:B------:R-:W-:Y:S01]  /*7b80*/  UISETP.GE.AND UP0, UPT, UR20, 0x4, UPT ;  /* 0x000000041400788c */ /* 0x000fe2000bf06270 */
[----:B-1----:R-:W-:-:S02]  /*7b90*/  FSEL R205, R205, -INF , !P4 ;  /* 0xff800000cdcd7808 */ /* 0x002fc40006000000 */
[----:B------:R-:W-:Y:S02]  /*7ba0*/  FMNMX.FTZ R12, R171, R12, !PT ;  /* 0x0000000cab0c7209 */ /* 0x000fe40007810000 */
[----:B------:R-:W-:Y:S01]  /*7bb0*/  FSEL R196, R9, -INF , !P6 ;  /* 0xff80000009c47808 */ /* 0x000fe20007000000 */
[----:B------:R-:W1:Y:S01]  /*7bc0*/  MUFU.TANH R250, R28 ;  /* 0x0000001c00fa7308 */ /* 0x000e620000002400 */
[----:B------:R-:W-:Y:S02]  /*7bd0*/  FMNMX.FTZ R9, R205, R12, !PT ;  /* 0x0000000ccd097209 */ /* 0x000fe40007810000 */
[----:B------:R-:W-:Y:S02]  /*7be0*/  FSEL R22, R15, -INF , !P5 ;  /* 0xff8000000f167808 */ /* 0x000fe40006800000 */
[----:B------:R-:W-:Y:S02]  /*7bf0*/  ISETP.GE.AND P4, PT, R21, R230, PT ;  /* 0x000000e61500720c */ /* 0x000fe40003f86270 */
[----:B------:R-:W-:Y:S01]  /*7c00*/  FMNMX.FTZ R12, R196, R9, !PT ;  /* 0x00000009c40c7209 */ /* 0x000fe20007810000 */
[----:B------:R2:W-:Y:S01]  /*7c10*/  MUFU.TANH R244, R35 ;  /* 0x0000002300f47308 */ /* 0x0005e20000002400 */
[----:B------:R-:W-:-:S02]  /*7c20*/  FMNMX.FTZ R9, R241, R22, !PT ;  /* 0x00000016f1097209 */ /* 0x000fc40007810000 */
[----:B---3--:R-:W-:Y:S02]  /*7c30*/  FMNMX.FTZ R168, R168, R25, !PT ;  /* 0x00000019a8a87209 */ /* 0x008fe40007810000 */
[----:B------:R-:W-:Y:S02]  /*7c40*/  FSEL R195, R195, -INF , !P4 ;  /* 0xff800000c3c37808 */ /* 0x000fe40006000000 */
[----:B------:R-:W-:Y:S01]  /*7c50*/  ISETP.GE.AND P5, PT, R19, R230, PT ;  /* 0x000000e61300720c */ /* 0x000fe20003fa6270 */
[----:B------:R-:W3:Y:S01]  /*7c60*/  SHFL.BFLY PT, R15, R168, 0x1, 0x1f ;  /* 0x0c201f00a80f7f89 */ /* 0x000ee200000e0000 */
[----:B------:R-:W-:Y:S01]  /*7c70*/  FMNMX.FTZ R9, R4, R9, !PT ;  /* 0x0000000904097209 */ /* 0x000fe20007810000 */
[----:B------:R-:W5:Y:S01]  /*7c80*/  MUFU.TANH R248, R29 ;  /* 0x0000001d00f87308 */ /* 0x000f620000002400 */
[----:B----4-:R-:W-:Y:S02]  /*7c90*/  FSEL R203, R203, -INF , !P5 ;  /* 0xff800000cbcb7808 */ /* 0x010fe40006800000 */
[----:B------:R-:W-:-:S02]  /*7ca0*/  FMNMX.FTZ R12, R195, R12, !PT ;  /* 0x0000000cc30c7209 */ /* 0x000fc40007810000 */
[----:B------:R-:W-:Y:S02]  /*7cb0*/  FMNMX.FTZ R9, R172, R9, !PT ;  /* 0x00000009ac097209 */ /* 0x000fe40007810000 */
[----:B------:R-:W-:Y:S01]  /*7cc0*/  FSEL R18, R14, -INF , !P3 ;  /* 0xff8000000e127808 */ /* 0x000fe20005800000 */
[----:B------:R-:W4:Y:S01]  /*7cd0*/  MUFU.TANH R242, R30 ;  /* 0x0000001e00f27308 */ /* 0x000f220000002400 */
[----:B------:R-:W-:Y:S01]  /*7ce0*/  FMNMX.FTZ R167, R203, R12, !PT ;  /* 0x0000000ccba77209 */ /* 0x000fe20007810000 */
[----:B--2---:R-:W-:Y:S01]  /*7cf0*/  LDSM.16.MT88.4 R32, [R216+0xa000] ;  /* 0x00a00000d820783b */ /* 0x004fe20000004200 */
[----:B------:R-:W-:Y:S02]  /*7d00*/  ISETP.GE.AND P6, PT, R23, R2, PT ;  /* 0x000000021700720c */ /* 0x000fe40003fc6270 */
[----:B------:R-:W-:Y:S01]  /*7d10*/  FMNMX.FTZ R12, R16, R9, !PT ;  /* 0x00000009100c7209 */ /* 0x000fe20007810000 */
[----:B------:R-:W2:Y:S01]  /*7d20*/  SHFL.BFLY PT, R26, R167, 0x2, 0x1f ;  /* 0x0c401f00a71a7f89 */ /* 0x000ea200000e0000 */
[----:B------:R-:W-:Y:S01]  /*7d30*/  FSEL R14, R177, -INF , !P2 ;  /* 0xff800000b10e7808 */ /* 0x000fe20005000000 */
[----:B------:R1:W2:Y:S01]  /*7d40*/  MUFU.TANH R178, R31 ;  /* 0x0000001f00b27308 */ /* 0x0002a20000002400 */
[----:B------:R-:W-:-:S02]  /*7d50*/  FMNMX.FTZ R9, R235, R18, !PT ;  /* 0x00000012eb097209 */ /* 0x000fc40007810000 */
[----:B------:R-:W-:Y:S02]  /*7d60*/  FSEL R243, R243, -INF , !P6 ;  /* 0xff800000f3f37808 */ /* 0x000fe40007000000 */
[----:B------:R-:W-:Y:S02]  /*7d70*/  ISETP.GE.AND P5, PT, R11, R2, PT ;  /* 0x000000020b00720c */ /* 0x000fe40003fa6270 */
[----:B------:R-:W-:Y:S02]  /*7d80*/  FSEL R24, R24, -INF , !P1 ;  /* 0xff80000018187808 */ /* 0x000fe40004800000 */
[----:B------:R-:W-:Y:S02]  /*7d90*/  FMNMX.FTZ R9, R14, R9, !PT ;  /* 0x000000090e097209 */ /* 0x000fe40007810000 */
[----:B------:R-:W-:Y:S02]  /*7da0*/  ISETP.GE.AND P4, PT, R23, R0, PT ;  /* 0x000000001700720c */ /* 0x000fe40003f86270 */
[----:B------:R-:W-:-:S02]  /*7db0*/  FMNMX.FTZ R23, R243, R12, !PT ;  /* 0x0000000cf3177209 */ /* 0x000fc40007810000 */
[----:B------:R-:W-:Y:S02]  /*7dc0*/  ISETP.GE.AND P6, PT, R21, R2, PT ;  /* 0x000000021500720c */ /* 0x000fe40003fc6270 */
[----:B------:R-:W-:Y:S01]  /*7dd0*/  FSEL R252, R252, -INF , !P5 ;  /* 0xff800000fcfc7808 */ /* 0x000fe20006800000 */
[----:B-1----:R-:W-:Y:S01]  /*7de0*/  LDSM.16.MT88.4 R28, [R214+0xb000] ;  /* 0x00b00000d61c783b */ /* 0x002fe20000004200 */
[----:B------:R-:W-:Y:S02]  /*7df0*/  FSEL R12, R17, -INF , !P0 ;  /* 0xff800000110c7808 */ /* 0x000fe40004000000 */
[----:B------:R-:W-:Y:S02]  /*7e00*/  FMNMX.FTZ R9, R24, R9, !PT ;  /* 0x0000000918097209 */ /* 0x000fe40007810000 */
[----:B------:R-:W-:Y:S02]  /*7e10*/  ISETP.GE.AND P0, PT, R11, R0, PT ;  /* 0x000000000b00720c */ /* 0x000fe40003f06270 */
[----:B------:R-:W-:-:S02]  /*7e20*/  ISETP.GE.AND P5, PT, R19, R2, PT ;  /* 0x000000021300720c */ /* 0x000fc40003fa6270 */
[----:B------:R-:W-:Y:S02]  /*7e30*/  FSEL R250, R250, -INF , !P6 ;  /* 0xff800000fafa7808 */ /* 0x000fe40007000000 */
[----:B------:R-:W-:Y:S02]  /*7e40*/  FMNMX.FTZ R23, R252, R23, !PT ;  /* 0x00000017fc177209 */ /* 0x000fe40007810000 */
[----:B------:R-:W-:Y:S02]  /*7e50*/  FSEL R246, R246, -INF , !P4 ;  /* 0xff800000f6f67808 */ /* 0x000fe40006000000 */
[----:B------:R-:W-:Y:S02]  /*7e60*/  FMNMX.FTZ R11, R12, R9, !PT ;  /* 0x000000090c0b7209 */ /* 0x000fe40007810000 */
[----:B-----5:R-:W-:Y:S02]  /*7e70*/  FSEL R248, R248, -INF , !P5 ;  /* 0xff800000f8f87808 */ /* 0x020fe40006800000 */
[----:B------:R-:W-:-:S02]  /*7e80*/  FMNMX.FTZ R23, R250, R23, !PT ;  /* 0x00000017fa177209 */ /* 0x000fc40007810000 */
[-C--:B------:R-:W-:Y:S02]  /*7e90*/  ISETP.GE.AND P1, PT, R21, R0.reuse, PT ;  /* 0x000000001500720c */ /* 0x080fe40003f26270 */
[----:B------:R-:W-:Y:S02]  /*7ea0*/  FSEL R244, R244, -INF , !P0 ;  /* 0xff800000f4f47808 */ /* 0x000fe40004000000 */
[----:B------:R-:W-:Y:S02]  /*7eb0*/  FMNMX.FTZ R11, R246, R11, !PT ;  /* 0x0000000bf60b7209 */ /* 0x000fe40007810000 */
[----:B---3--:R-:W-:Y:S02]  /*7ec0*/  FMNMX.FTZ R168, R168, R15, !PT ;  /* 0x0000000fa8a87209 */ /* 0x008fe40007810000 */
[----:B------:R-:W-:Y:S02]  /*7ed0*/  FMNMX.FTZ R166, R248, R23, !PT ;  /* 0x00000017f8a67209 */ /* 0x000fe40007810000 */
[----:B------:R-:W-:Y:S01]  /*7ee0*/  ISETP.GE.AND P0, PT, R19, R0, PT ;  /* 0x000000001300720c */ /* 0x000fe20003f06270 */
[----:B------:R-:W-:Y:S01]  /*7ef0*/  FMUL.FTZ R207, R168, UR25 ;  /* 0x00000019a8cf7c20 */ /* 0x000fe20008410000 */
[----:B----4-:R-:W-:Y:S01]  /*7f00*/  FSEL R242, R242, -INF , !P1 ;  /* 0xff800000f2f27808 */ /* 0x010fe20004800000 */
[----:B------:R-:W1:Y:S01]  /*7f10*/  SHFL.BFLY PT, R9, R166, 0x2, 0x1f ;  /* 0x0c401f00a6097f89 */ /* 0x000e6200000e0000 */
[----:B------:R-:W-:-:S02]  /*7f20*/  FMNMX.FTZ R165, R244, R11, !PT ;  /* 0x0000000bf4a57209 */ /* 0x000fc40007810000 */
[----:B------:R-:W-:Y:S02]  /*7f30*/  FSETP.NEU.FTZ.AND P3, PT, R168, -INF , PT ;  /* 0xff800000a800780b */ /* 0x000fe40003f7d000 */
[----:B--2---:R-:W-:Y:S02]  /*7f40*/  FSEL R178, R178, -INF , !P0 ;  /* 0xff800000b2b27808 */ /* 0x004fe40004000000 */
[----:B------:R-:W-:Y:S02]  /*7f50*/  FMNMX.FTZ R165, R242, R165, !PT ;  /* 0x000000a5f2a57209 */ /* 0x000fe40007810000 */
[----:B------:R-:W-:Y:S02]  /*7f60*/  FSEL R207, R207, RZ, P3 ;  /* 0x000000ffcfcf7208 */ /* 0x000fe40001800000 */
[----:B------:R-:W-:Y:S02]  /*7f70*/  FMNMX.FTZ R165, R178, R165, !PT ;  /* 0x000000a5b2a57209 */ /* 0x000fe40007810000 */
[----:B------:R-:W-:Y:S01]  /*7f80*/  FMNMX.FTZ R167, R167, R26, !PT ;  /* 0x0000001aa7a77209 */ /* 0x000fe20007810000 */
[--C-:B------:R-:W-:Y:S01]  /*7f90*/  FFMA.FTZ R194, R20, UR25, -R207.reuse ;  /* 0x0000001914c27c23 */ /* 0x100fe200080108cf */
[--C-:B------:R-:W-:Y:S01]  /*7fa0*/  FFMA.FTZ R193, R6, UR25, -R207.reuse ;  /* 0x0000001906c17c23 */ /* 0x100fe200080108cf */
[----:B------:R-:W2:Y:S01]  /*7fb0*/  SHFL.BFLY PT, R20, R165, 0x2, 0x1f ;  /* 0x0c401f00a5147f89 */ /* 0x000ea200000e0000 */
[--C-:B------:R-:W-:Y:S01]  /*7fc0*/  FFMA.FTZ R192, R8, UR25, -R207.reuse ;  /* 0x0000001908c07c23 */ /* 0x100fe200080108cf */
[--C-:B------:R-:W-:Y:S01]  /*7fd0*/  FFMA.FTZ R190, R10, UR25, -R207.reuse ;  /* 0x000000190abe7c23 */ /* 0x100fe200080108cf */
[--C-:B------:R-:W-:Y:S01]  /*7fe0*/  FFMA.FTZ R247, R176, UR25, -R207.reuse ;  /* 0x00000019b0f77c23 */ /* 0x100fe200080108cf */
[----:B------:R-:W3:Y:S01]  /*7ff0*/  SHFL.BFLY PT, R26, R167, 0x1, 0x1f ;  /* 0x0c201f00a71a7f89 */ /* 0x000ee200000e0000 */
[----:B------:R-:W-:Y:S01]  /*8000*/  MUFU.EX2 R194, R194 ;  /* 0x000000c200c27308 */ /* 0x000fe20000000800 */
[--C-:B------:R-:W-:Y:S01]  /*8010*/  FFMA.FTZ R206, R206, UR25, -R207.reuse ;  /* 0x00000019cece7c23 */ /* 0x100fe200080108cf */
[----:B------:R-:W-:Y:S01]  /*8020*/  FFMA.FTZ R204, R204, UR25, -R207 ;  /* 0x00000019cccc7c23 */ /* 0x000fe200080108cf */
[----:B-1----:R-:W-:-:S05]  /*8030*/  FMNMX.FTZ R166, R166, R9, !PT ;  /* 0x00000009a6a67209 */ /* 0x002fca0007810000 */
[----:B------:R-:W1:Y:S01]  /*8040*/  SHFL.BFLY PT, R9, R166, 0x1, 0x1f ;  /* 0x0c201f00a6097f89 */ /* 0x000e6200000e0000 */
[----:B------:R-:W-:Y:S08]  /*8050*/  MUFU.EX2 R192, R192 ;  /* 0x000000c000c07308 */ /* 0x000ff00000000800 */
[----:B------:R-:W-:Y:S01]  /*8060*/  MUFU.EX2 R193, R193 ;  /* 0x000000c100c17308 */ /* 0x000fe20000000800 */
[----:B--2---:R-:W-:-:S02]  /*8070*/  FMNMX.FTZ R165, R165, R20, !PT ;  /* 0x00000014a5a57209 */ /* 0x004fc40007810000 */
[----:B---3--:R-:W-:-:S03]  /*8080*/  FMNMX.FTZ R167, R167, R26, !PT ;  /* 0x0000001aa7a77209 */ /* 0x008fc60007810000 */
[----:B------:R-:W2:Y:S02]  /*8090*/  SHFL.BFLY PT, R6, R165, 0x1, 0x1f ;  /* 0x0c201f00a5067f89 */ /* 0x000ea400000e0000 */
[----:B------:R-:W-:Y:S01]  /*80a0*/  MUFU.EX2 R190, R190 ;  /* 0x000000be00be7308 */ /* 0x000fe20000000800 */
[C---:B------:R-:W-:Y:S01]  /*80b0*/  FSETP.NEU.FTZ.AND P2, PT, R167.reuse, -INF , PT ;  /* 0xff800000a700780b */ /* 0x040fe20003f5d000 */
[----:B------:R-:W-:Y:S01]  /*80c0*/  FMUL.FTZ R200, R167, UR25 ;  /* 0x00000019a7c87c20 */ /* 0x000fe20008410000 */
[----:B-1----:R-:W-:-:S05]  /*80d0*/  FMNMX.FTZ R166, R166, R9, !PT ;  /* 0x00000009a6a67209 */ /* 0x002fca0007810000 */
[----:B------:R-:W-:Y:S01]  /*80e0*/  MUFU.EX2 R247, R247 ;  /* 0x000000f700f77308 */ /* 0x000fe20000000800 */
[----:B------:R-:W-:Y:S01]  /*80f0*/  FSEL R200, R200, RZ, P2 ;  /* 0x000000ffc8c87208 */ /* 0x000fe20001000000 */
[----:B------:R-:W-:Y:S01]  /*8100*/  LDSM.16.MT88.4 R8, [R212+0xb000] ;  /* 0x00b00000d408783b */ /* 0x000fe20000004200 */
[C---:B------:R-:W-:Y:S01]  /*8110*/  FSETP.NEU.FTZ.AND P1, PT, R166.reuse, -INF , PT ;  /* 0xff800000a600780b */ /* 0x040fe20003f3d000 */
[----:B------:R-:W-:Y:S02]  /*8120*/  FMUL.FTZ R179, R166, UR25 ;  /* 0x00000019a6b37c20 */ /* 0x000fe40008410000 */
[--C-:B------:R-:W-:Y:S01]  /*8130*/  FFMA.FTZ R189, R5, UR25, -R200.reuse ;  /* 0x0000001905bd7c23 */ /* 0x100fe200080108c8 */
[----:B------:R-:W-:Y:S01]  /*8140*/  FSEL R5, R168, RZ, P3 ;  /* 0x000000ffa8057208 */ /* 0x000fe20001800000 */
[--C-:B------:R-:W-:Y:S01]  /*8150*/  FFMA.FTZ R187, R171, UR25, -R200.reuse ;  /* 0x00000019abbb7c23 */ /* 0x100fe200080108c8 */
[----:B------:R-:W-:Y:S01]  /*8160*/  FSEL R179, R179, RZ, P1 ;  /* 0x000000ffb3b37208 */ /* 0x000fe20000800000 */
[--C-:B------:R-:W-:Y:S01]  /*8170*/  FFMA.FTZ R191, R13, UR25, -R200.reuse ;  /* 0x000000190dbf7c23 */ /* 0x100fe200080108c8 */
[----:B------:R-:W-:Y:S01]  /*8180*/  FFMA.FTZ R188, R7, UR25, -R200 ;  /* 0x0000001907bc7c23 */ /* 0x000fe200080108c8 */
[----:B------:R-:W-:Y:S01]  /*8190*/  FADD.FTZ R5, R240, -R5 ;  /* 0x80000005f0057221 */ /* 0x000fe20000010000 */
[----:B------:R-:W-:Y:S01]  /*81a0*/  FSEL R198, R166, RZ, P1 ;  /* 0x000000ffa6c67208 */ /* 0x000fe20000800000 */
[--C-:B------:R-:W-:Y:S01]  /*81b0*/  FFMA.FTZ R185, R4, UR25, -R179.reuse ;  /* 0x0000001904b97c23 */ /* 0x100fe200080108b3 */
[----:B--2---:R-:W-:Y:S01]  /*81c0*/  FMNMX.FTZ R165, R165, R6, !PT ;  /* 0x00000006a5a57209 */ /* 0x004fe20007810000 */
[--C-:B------:R-:W-:Y:S01]  /*81d0*/  FFMA.FTZ R186, R22, UR25, -R179.reuse ;  /* 0x0000001916ba7c23 */ /* 0x100fe200080108b3 */
[--C-:B------:R-:W-:Y:S01]  /*81e0*/  FFMA.FTZ R171, R16, UR25, -R179.reuse ;  /* 0x0000001910ab7c23 */ /* 0x100fe200080108b3 */
[----:B------:R-:W-:Y:S01]  /*81f0*/  FMUL.FTZ R201, R5, UR25 ;  /* 0x0000001905c97c20 */ /* 0x000fe20008410000 */
[C---:B------:R-:W-:Y:S01]  /*8200*/  FSETP.NEU.FTZ.AND P0, PT, R165.reuse, -INF , PT ;  /* 0xff800000a500780b */ /* 0x040fe20003f1d000 */
[----:B------:R-:W-:Y:S01]  /*8210*/  FMUL.FTZ R177, R165, UR25 ;  /* 0x00000019a5b17c20 */ /* 0x000fe20008410000 */
[----:B------:R-:W-:Y:S01]  /*8220*/  LDSM.16.MT88.4 R20, [R213+0xb000] ;  /* 0x00b00000d514783b */ /* 0x000fe20000004200 */
[----:B------:R-:W-:Y:S01]  /*8230*/  FADD.FTZ R198, R241, -R198 ;  /* 0x800000c6f1c67221 */ /* 0x000fe20000010000 */
[----:B------:R-:W-:Y:S01]  /*8240*/  FSEL R4, R165, RZ, P0 ;  /* 0x000000ffa5047208 */ /* 0x000fe20000000000 */
[----:B------:R-:W-:Y:S01]  /*8250*/  FFMA.FTZ R184, R172, UR25, -R179 ;  /* 0x00000019acb87c23 */ /* 0x000fe200080108b3 */
[----:B------:R-:W-:Y:S01]  /*8260*/  FSEL R177, R177, RZ, P0 ;  /* 0x000000ffb1b17208 */ /* 0x000fe20000000000 */
[----:B------:R-:W-:Y:S01]  /*8270*/  FMUL.FTZ R198, R198, UR25 ;  /* 0x00000019c6c67c20 */ /* 0x000fe20008410000 */
[----:B------:R-:W-:Y:S01]  /*8280*/  MUFU.EX2 R186, R186 ;  /* 0x000000ba00ba7308 */ /* 0x000fe20000000800 */
[----:B------:R-:W-:Y:S01]  /*8290*/  FADD.FTZ R199, R235, -R4 ;  /* 0x80000004ebc77221 */ /* 0x000fe20000010000 */
[----:B------:R-:W-:Y:S01]  /*82a0*/  FSEL R4, R167, RZ, P2 ;  /* 0x000000ffa7047208 */ /* 0x000fe20001000000 */
[--C-:B------:R-:W-:Y:S01]  /*82b0*/  FFMA.FTZ R170, R18, UR25, -R177.reuse ;  /* 0x0000001912aa7c23 */ /* 0x100fe200080108b1 */
[--C-:B------:R-:W-:Y:S01]  /*82c0*/  FFMA.FTZ R169, R14, UR25, -R177.reuse ;  /* 0x000000190ea97c23 */ /* 0x100fe200080108b1 */
[--C-:B------:R-:W-:Y:S01]  /*82d0*/  FFMA.FTZ R164, R24, UR25, -R177.reuse ;  /* 0x0000001918a47c23 */ /* 0x100fe200080108b1 */
[----:B------:R-:W-:Y:S01]  /*82e0*/  FFMA.FTZ R197, R12, UR25, -R177 ;  /* 0x000000190cc57c23 */ /* 0x000fe200080108b1 */
[----:B------:R-:W-:Y:S01]  /*82f0*/  FADD.FTZ R3, R3, -R4 ;  /* 0x8000000403037221 */ /* 0x000fe20000010000 */
[----:B------:R-:W1:Y:S01]  /*8300*/  LDSM.16.MT88.4 R24, [R214+0xa000] ;  /* 0x00a00000d618783b */ /* 0x000e620000004200 */
[----:B------:R-:W-:Y:S01]  /*8310*/  FMUL.FTZ R199, R199, UR25 ;  /* 0x00000019c7c77c20 */ /* 0x000fe20008410000 */
[----:B------:R-:W2:Y:S01]  /*8320*/  MUFU.EX2 R185, R185 ;  /* 0x000000b900b97308 */ /* 0x000ea20000000800 */
[----:B------:R-:W-:Y:S01]  /*8330*/  FMUL.FTZ R3, R3, UR25 ;  /* 0x0000001903037c20 */ /* 0x000fe20008410000 */
[----:B------:R-:W3:Y:S01]  /*8340*/  LDSM.16.MT88.4 R16, [R213+0xa000] ;  /* 0x00a00000d510783b */ /* 0x000ee20000004200 */
[--C-:B------:R-:W-:Y:S01]  /*8350*/  FFMA.FTZ R235, R243, UR25, -R179.reuse ;  /* 0x00000019f3eb7c23 */ /* 0x100fe200080108b3 */
[----:B------:R-:W-:Y:S01]  /*8360*/  FFMA.FTZ R240, R252, UR25, -R179 ;  /* 0x00000019fcf07c23 */ /* 0x000fe200080108b3 */
[--C-:B------:R-:W-:Y:S01]  /*8370*/  FFMA.FTZ R243, R246, UR25, -R177.reuse ;  /* 0x00000019f6f37c23 */ /* 0x100fe200080108b1 */
[----:B------:R-:W4:Y:S01]  /*8380*/  LDSM.16.MT88.4 R12, [R212+0xa000] ;  /* 0x00a00000d40c783b */ /* 0x000f220000004200 */
[----:B------:R-:W-:Y:S01]  /*8390*/  FFMA.FTZ R244, R244, UR25, -R177 ;  /* 0x00000019f4f47c23 */ /* 0x000fe200080108b1 */
[----:B------:R-:W-:Y:S01]  /*83a0*/  MUFU.EX2 R184, R184 ;  /* 0x000000b800b87308 */ /* 0x000fe20000000800 */
[----:B------:R-:W-:Y:S01]  /*83b0*/  FFMA.FTZ R241, R250, UR25, -R179 ;  /* 0x00000019faf17c23 */ /* 0x000fe200080108b3 */
[----:B------:R-:W5:Y:S01]  /*83c0*/  LDSM.16.MT88.4 R4, [R216+0xb000] ;  /* 0x00b00000d804783b */ /* 0x000f620000004200 */
[--C-:B------:R-:W-:Y:S01]  /*83d0*/  FFMA.FTZ R242, R242, UR25, -R177.reuse ;  /* 0x00000019f2f27c23 */ /* 0x100fe200080108b1 */
[----:B------:R-:W-:Y:S01]  /*83e0*/  FFMA.FTZ R245, R178, UR25, -R177 ;  /* 0x00000019b2f57c23 */ /* 0x000fe200080108b1 */
[----:B------:R-:W-:Y:S01]  /*83f0*/  FFMA.FTZ R195, R195, UR25, -R200 ;  /* 0x00000019c3c37c23 */ /* 0x000fe200080108c8 */
[----:B------:R-:W-:Y:S01]  /*8400*/  FFMA.FTZ R179, R248, UR25, -R179 ;  /* 0x00000019f8b37c23 */ /* 0x000fe200080108b3 */
[----:B------:R-:W-:Y:S01]  /*8410*/  PLOP3.LUT P0, PT, PT, PT, UP0, 0x80, 0x0 ;  /* 0x000000000000781c */ /* 0x000fe20003f0f008 */
[----:B------:R-:W1:Y:S01]  /*8420*/  MUFU.EX2 R171, R171 ;  /* 0x000000ab00ab7308 */ /* 0x000e620000000800 */
[----:B--2---:R-:W-:-:S07]  /*8430*/  F2FP.F16.F32.PACK_AB R172, R185, R186 ;  /* 0x000000bab9ac723e */ /* 0x004fce00000000ff */
[----:B------:R-:W-:Y:S08]  /*8440*/  MUFU.EX2 R170, R170 ;  /* 0x000000aa00aa7308 */ /* 0x000ff00000000800 */
[----:B------:R-:W2:Y:S01]  /*8450*/  MUFU.EX2 R169, R169 ;  /* 0x000000a900a97308 */ /* 0x000ea20000000800 */
[----:B-1----:R-:W-:-:S07]  /*8460*/  F2FP.F16.F32.PACK_AB R174, R171, R184 ;  /* 0x000000b8abae723e */ /* 0x002fce00000000ff */
[----:B------:R-:W-:Y:S08]  /*8470*/  MUFU.EX2 R164, R164 ;  /* 0x000000a400a47308 */ /* 0x000ff00000000800 */
[----:B------:R-:W1:Y:S01]  /*8480*/  MUFU.EX2 R197, R197 ;  /* 0x000000c500c57308 */ /* 0x000e620000000800 */
[----:B--2---:R-:W-:-:S07]  /*8490*/  F2FP.F16.F32.PACK_AB R173, R169, R170 ;  /* 0x000000aaa9ad723e */ /* 0x004fce00000000ff */
[----:B------:R-:W2:Y:S08]  /*84a0*/  MUFU.EX2 R198, R198 ;  /* 0x000000c600c67308 */ /* 0x000eb00000000800 */
[----:B------:R-:W3:Y:S01]  /*84b0*/  MUFU.EX2 R199, R199 ;  /* 0x000000c700c77308 */ /* 0x000ee20000000800 */
[----:B-1----:R-:W-:-:S07]  /*84c0*/  F2FP.F16.F32.PACK_AB R175, R197, R164 ;  /* 0x000000a4c5af723e */ /* 0x002fce00000000ff */
        /* <DEDUP_REMOVED lines=72> */
[----:B------:R-:W-:Y:S01]  /*8950*/  FMUL.FTZ R161, R161, R201 ;  /* 0x000000c9a1a17220 */ /* 0x000fe20000410000 */
[-C--:B--2---:R-:W-:Y:S01]  /*8960*/  FMUL.FTZ R162, R162, R3.reuse ;  /* 0x00000003a2a27220 */ /* 0x084fe20000410000 */
        /* <DEDUP_REMOVED lines=25> */
[-C--:B------:R-:W-:Y:S01]  /*8b00*/  FMUL.FTZ R50, R50, R3.reuse ;  /* 0x0000000332327220 */ /* 0x080fe20000410000 */
[C---:B------:R-:W-:Y:S01]  /*8b10*/  HMMA.16816.F32 R44, R172.reuse, R18, R44 ;  /* 0x00000012ac2c723c */ /* 0x040fe2000000182c */
[-C--:B------:R-:W-:Y:S01]  /*8b20*/  FMUL.FTZ R51, R51, R3.reuse ;  /* 0x0000000333337220 */ /* 0x080fe20000410000 */
[-C--:B------:R-:W-:Y:S01]  /*8b30*/  FMUL.FTZ R54, R54, R3.reuse ;  /* 0x0000000336367220 */ /* 0x080fe20000410000 */
[----:B------:R-:W-:Y:S01]  /*8b40*/  FMUL.FTZ R55, R55, R3 ;  /* 0x0000000337377220 */ /* 0x000fe20000410000 */
[-C--:B------:R-:W-:Y:S01]  /*8b50*/  FMUL.FTZ R64, R64, R201.reuse ;  /* 0x000000c940407220 */ /* 0x080fe20000410000 */
[----:B------:R-:W-:Y:S01]  /*8b60*/  FMUL.FTZ R65, R65, R201 ;  /* 0x000000c941417220 */ /* 0x000fe20000410000 */
[C---:B----4-:R-:W-:Y:S01]  /*8b70*/  HMMA.16816.F32 R56, R172.reuse, R12, R56 ;  /* 0x0000000cac38723c */ /* 0x050fe20000001838 */
        /* <DEDUP_REMOVED lines=11> */
[C---:B-----5:R-:W-:Y:S01]  /*8c30*/  HMMA.16816.F32 R72, R172.reuse, R4, R72 ;  /* 0x00000004ac48723c */ /* 0x060fe20000001848 */
        /* <DEDUP_REMOVED lines=29> */
[----:B------:R-:W-:Y:S01]  /*8e10*/  HMMA.16816.F32 R108, R172, R22, R108 ;  /* 0x00000016ac6c723c */ /* 0x000fe2000000186c */
[----:B------:R-:W-:Y:S01]  /*8e20*/  FFMA.FTZ R201, R233, R201, R194 ;  /* 0x000000c9e9c97223 */ /* 0x000fe200000100c2 */
[----:B------:R-:W-:Y:S01]  /*8e30*/  FFMA.FTZ R228, R228, R3, R191 ;  /* 0x00000003e4e47223 */ /* 0x000fe200000100bf */
[----:B------:R-:W-:Y:S01]  /*8e40*/  FFMA.FTZ R186, R231, R198, R186 ;  /* 0x000000c6e7ba7223 */ /* 0x000fe200000100ba */
[----:B------:R-:W-:-:S02]  /*8e50*/  FFMA.FTZ R170, R229, R199, R170 ;  /* 0x000000c7e5aa7223 */ /* 0x000fc400000100aa */
[----:B------:R-:W-:Y:S01]  /*8e60*/  HMMA.16816.F32 R120, R172, R8, R120 ;  /* 0x00000008ac78723c */ /* 0x000fe20000001878 */
[----:B------:R-:W1:Y:S01]  /*8e70*/  MUFU.EX2 R240, R240 ;  /* 0x000000f000f07308 */ /* 0x000e620000000800 */
[----:B------:R-:W-:Y:S01]  /*8e80*/  FADD.FTZ R185, R185, R186 ;  /* 0x000000bab9b97221 */ /* 0x000fe20000010000 */
[----:B------:R-:W-:-:S03]  /*8e90*/  FADD.FTZ R169, R169, R170 ;  /* 0x000000aaa9a97221 */ /* 0x000fc60000010000 */
        /* <DEDUP_REMOVED lines=8> */
[C---:B------:R-:W-:Y:S01]  /*8f20*/  F2FP.F16.F32.PACK_AB R173, R189.reuse, R191 ;  /* 0x000000bfbdad723e */ /* 0x040fe200000000ff */
[----:B------:R-:W-:Y:S01]  /*8f30*/  FADD.FTZ R189, R189, R228 ;  /* 0x000000e4bdbd7221 */ /* 0x000fe20000010000 */
[----:B------:R-:W-:Y:S01]  /*8f40*/  F2FP.F16.F32.PACK_AB R174, R190, R193 ;  /* 0x000000c1beae723e */ /* 0x000fe200000000ff */
[----:B------:R-:W2:Y:S01]  /*8f50*/  MUFU.EX2 R244, R244 ;  /* 0x000000f400f47308 */ /* 0x000ea20000000800 */
[----:B------:R-:W-:Y:S01]  /*8f60*/  F2FP.F16.F32.PACK_AB R175, R187, R188 ;  /* 0x000000bcbbaf723e */ /* 0x000fe200000000ff */
[----:B------:R-:W-:Y:S01]  /*8f70*/  FADD.FTZ R193, R193, R192 ;  /* 0x000000c0c1c17221 */ /* 0x000fe20000010000 */
[----:B------:R-:W-:Y:S01]  /*8f80*/  FADD.FTZ R188, R188, R189 ;  /* 0x000000bdbcbc7221 */ /* 0x000fe20000010000 */
[----:B-1----:R-:W-:Y:S01]  /*8f90*/  F2FP.F16.F32.PACK_AB R176, R240, R235 ;  /* 0x000000ebf0b0723e */ /* 0x002fe200000000ff */
[----:B------:R-:W-:Y:S01]  /*8fa0*/  FADD.FTZ R235, R235, R184 ;  /* 0x000000b8ebeb7221 */ /* 0x000fe20000010000 */
[----:B------:R-:W-:Y:S01]  /*8fb0*/  FADD.FTZ R190, R190, R193 ;  /* 0x000000c1bebe7221 */ /* 0x000fe20000010000 */
[----:B------:R-:W-:Y:S01]  /*8fc0*/  FADD.FTZ R187, R187, R188 ;  /* 0x000000bcbbbb7221 */ /* 0x000fe20000010000 */
[----:B------:R-:W-:Y:S01]  /*8fd0*/  HMMA.16816.F32 R160, R172, R32, R160 ;  /* 0x00000020aca0723c */ /* 0x000fe200000018a0 */
[----:B------:R-:W-:Y:S01]  /*8fe0*/  MUFU.EX2 R206, R206 ;  /* 0x000000ce00ce7308 */ /* 0x000fe20000000800 */
[----:B------:R-:W-:-:S04]  /*8ff0*/  FADD.FTZ R240, R240, R235 ;  /* 0x000000ebf0f07221 */ /* 0x000fc80000010000 */
[C---:B------:R-:W-:Y:S01]  /*9000*/  HMMA.16816.F32 R148, R172.reuse, R34, R148 ;  /* 0x00000022ac94723c */ /* 0x040fe20000001894 */
[----:B------:R-:W1:Y:S02]  /*9010*/  LDSM.16.MT88.4 R32, [R216+0xa800] ;  /* 0x00a80000d820783b */ /* 0x000e640000004200 */
[----:B------:R-:W3:Y:S01]  /*9020*/  MUFU.EX2 R241, R241 ;  /* 0x000000f100f17308 */ /* 0x000ee20000000800 */
[C---:B--2---:R-:W-:Y:S01]  /*9030*/  F2FP.F16.F32.PACK_AB R177, R244.reuse, R243 ;  /* 0x000000f3f4b1723e */ /* 0x044fe200000000ff */
[----:B------:R-:W-:Y:S01]  /*9040*/  FADD.FTZ R243, R243, R164 ;  /* 0x000000a4f3f37221 */ /* 0x000fe20000010000 */
[C---:B------:R-:W-:Y:S03]  /*9050*/  HMMA.16816.F32 R144, R172.reuse, R24, R144 ;  /* 0x00000018ac90723c */ /* 0x040fe60000001890 */
[----:B------:R-:W-:Y:S02]  /*9060*/  FADD.FTZ R243, R244, R243 ;  /* 0x000000f3f4f37221 */ /* 0x000fe40000010000 */
[----:B------:R-:W2:Y:S01]  /*9070*/  MUFU.EX2 R246, R179 ;  /* 0x000000b300f67308 */ /* 0x000ea20000000800 */
[C---:B------:R-:W-:Y:S01]  /*9080*/  HMMA.16816.F32 R132, R172.reuse, R26, R132 ;  /* 0x0000001aac84723c */ /* 0x040fe20000001884 */
[----:B------:R-:W-:Y:S05]  /*9090*/  LDSM.16.MT88.4 R24, [R213+0xa800] ;  /* 0x00a80000d518783b */ /* 0x000fea0000004200 */
[----:B------:R-:W-:Y:S01]  /*90a0*/  HMMA.16816.F32 R36, R172, R16, R36 ;  /* 0x00000010ac24723c */ /* 0x000fe20000001824 */
[----:B------:R-:W-:Y:S01]  /*90b0*/  MUFU.EX2 R242, R242 ;  /* 0x000000f200f27308 */ /* 0x000fe20000000800 */
[----:B---3--:R-:W-:-:S04]  /*90c0*/  FADD.FTZ R231, R241, R240 ;  /* 0x000000f0f1e77221 */ /* 0x008fc80000010000 */
[C---:B------:R-:W-:Y:S01]  /*90d0*/  HMMA.16816.F32 R48, R172.reuse, R18, R48 ;  /* 0x00000012ac30723c */ /* 0x040fe20000001830 */
[----:B------:R-:W-:Y:S02]  /*90e0*/  LDSM.16.MT88.4 R16, [R216+0xb800] ;  /* 0x00b80000d810783b */ /* 0x000fe40000004200 */
[----:B------:R-:W3:Y:S01]  /*90f0*/  MUFU.EX2 R245, R245 ;  /* 0x000000f500f57308 */ /* 0x000ee20000000800 */
[C---:B--2---:R-:W-:Y:S01]  /*9100*/  F2FP.F16.F32.PACK_AB R178, R246.reuse, R241 ;  /* 0x000000f1f6b2723e */ /* 0x044fe200000000ff */
[----:B------:R-:W-:Y:S01]  /*9110*/  FADD.FTZ R231, R246, R231 ;  /* 0x000000e7f6e77221 */ /* 0x000fe20000010000 */
[C---:B------:R-:W-:Y:S05]  /*9120*/  HMMA.16816.F32 R52, R172.reuse, R12, R52 ;  /* 0x0000000cac34723c */ /* 0x040fea0000001834 */
[----:B------:R-:W-:Y:S01]  /*9130*/  MUFU.EX2 R204, R204 ;  /* 0x000000cc00cc7308 */ /* 0x000fe20000000800 */
[C---:B------:R-:W-:Y:S01]  /*9140*/  HMMA.16816.F32 R64, R172.reuse, R14, R64 ;  /* 0x0000000eac40723c */ /* 0x040fe20000001840 */
[----:B------:R-:W-:Y:S05]  /*9150*/  LDSM.16.MT88.4 R12, [R214+0xb800] ;  /* 0x00b80000d60c783b */ /* 0x000fea0000004200 */
[----:B------:R-:W-:Y:S01]  /*9160*/  HMMA.16816.F32 R68, R172, R4, R68 ;  /* 0x00000004ac44723c */ /* 0x000fe20000001844 */
[----:B------:R-:W-:Y:S01]  /*9170*/  MUFU.EX2 R195, R195 ;  /* 0x000000c300c37308 */ /* 0x000fe20000000800 */
[----:B---3--:R-:W-:Y:S01]  /*9180*/  F2FP.F16.F32.PACK_AB R179, R245, R242 ;  /* 0x000000f2f5b3723e */ /* 0x008fe200000000ff */
[----:B------:R-:W-:-:S03]  /*9190*/  FADD.FTZ R242, R242, R243 ;  /* 0x000000f3f2f27221 */ /* 0x000fc60000010000 */
[----:B------:R-:W-:Y:S01]  /*91a0*/  HMMA.16816.F32 R80, R172, R6, R80 ;  /* 0x00000006ac50723c */ /* 0x000fe20000001850 */
[----:B------:R-:W-:Y:S01]  /*91b0*/  LDSM.16.MT88.4 R4, [R212+0xb800] ;  /* 0x00b80000d404783b */ /* 0x000fe20000004200 */
[----:B------:R-:W-:-:S04]  /*91c0*/  FADD.FTZ R229, R245, R242 ;  /* 0x000000f2f5e57221 */ /* 0x000fc80000010000 */
[C---:B------:R-:W-:Y:S06]  /*91d0*/  HMMA.16816.F32 R84, R172.reuse, R28, R84 ;  /* 0x0000001cac54723c */ /* 0x040fec0000001854 */
[C---:B------:R-:W-:Y:S01]  /*91e0*/  HMMA.16816.F32 R96, R172.reuse, R30, R96 ;  /* 0x0000001eac60723c */ /* 0x040fe20000001860 */
[----:B------:R-:W2:Y:S05]  /*91f0*/  LDSM.16.MT88.4 R28, [R214+0xa800] ;  /* 0x00a80000d61c783b */ /* 0x000eaa0000004200 */
[C---:B------:R-:W-:Y:S06]  /*9200*/  HMMA.16816.F32 R100, R172.reuse, R20, R100 ;  /* 0x00000014ac64723c */ /* 0x040fec0000001864 */
[C---:B------:R-:W-:Y:S01]  /*9210*/  HMMA.16816.F32 R112, R172.reuse, R22, R112 ;  /* 0x00000016ac70723c */ /* 0x040fe20000001870 */
[----:B------:R-:W3:Y:S05]  /*9220*/  LDSM.16.MT88.4 R20, [R212+0xa800] ;  /* 0x00a80000d414783b */ /* 0x000eea0000004200 */
[C---:B------:R-:W-:Y:S06]  /*9230*/  HMMA.16816.F32 R116, R172.reuse, R8, R116 ;  /* 0x00000008ac74723c */ /* 0x040fec0000001874 */
[----:B------:R-:W-:Y:S01]  /*9240*/  HMMA.16816.F32 R128, R172, R10, R128 ;  /* 0x0000000aac80723c */ /* 0x000fe20000001880 */
[----:B------:R-:W4:Y:S05]  /*9250*/  LDSM.16.MT88.4 R8, [R213+0xb800] ;  /* 0x00b80000d508783b */ /* 0x000f2a0000004200 */
[C---:B-1----:R-:W-:Y:S01]  /*9260*/  HMMA.16816.F32 R156, R176.reuse, R32, R156 ;  /* 0x00000020b09c723c */ /* 0x042fe2000000189c */
[----:B------:R-:W-:Y:S01]  /*9270*/  FFMA.FTZ R172, R202, UR25, -R207 ;  /* 0x00000019caac7c23 */ /* 0x000fe200080108cf */
[--C-:B------:R-:W-:Y:S01]  /*9280*/  FFMA.FTZ R202, R205, UR25, -R200.reuse ;  /* 0x00000019cdca7c23 */ /* 0x100fe200080108c8 */
[--C-:B------:R-:W-:Y:S01]  /*9290*/  FFMA.FTZ R207, R196, UR25, -R200.reuse ;  /* 0x00000019c4cf7c23 */ /* 0x100fe200080108c8 */
[----:B------:R-:W-:Y:S01]  /*92a0*/  FFMA.FTZ R196, R203, UR25, -R200 ;  /* 0x00000019cbc47c23 */ /* 0x000fe200080108c8 */
[----:B------:R1:W5:Y:S01]  /*92b0*/  MUFU.EX2 R205, R172 ;  /* 0x000000ac00cd7308 */ /* 0x0003620000000800 */
[C---:B------:R-:W-:Y:S06]  /*92c0*/  HMMA.16816.F32 R152, R176.reuse, R34, R152 ;  /* 0x00000022b098723c */ /* 0x040fec0000001898 */
[C---:B--2---:R-:W-:Y:S01]  /*92d0*/  HMMA.16816.F32 R140, R176.reuse, R28, R140 ;  /* 0x0000001cb08c723c */ /* 0x044fe2000000188c */
[----:B------:R-:W-:Y:S05]  /*92e0*/  MUFU.EX2 R202, R202 ;  /* 0x000000ca00ca7308 */ /* 0x000fea0000000800 */
[C---:B------:R-:W-:Y:S03]  /*92f0*/  HMMA.16816.F32 R136, R176.reuse, R30, R136 ;  /* 0x0000001eb088723c */ /* 0x040fe60000001888 */
[----:B------:R-:W2:Y:S01]  /*9300*/  MUFU.EX2 R207, R207 ;  /* 0x000000cf00cf7308 */ /* 0x000ea20000000800 */
[C---:B-1----:R-:W-:Y:S01]  /*9310*/  F2FP.F16.F32.PACK_AB R172, R206.reuse, R247 ;  /* 0x000000f7ceac723e */ /* 0x042fe200000000ff */
[----:B------:R-:W-:Y:S01]  /*9320*/  FADD.FTZ R247, R247, R190 ;  /* 0x000000bef7f77221 */ /* 0x000fe20000010000 */
[----:B-----5:R-:W-:Y:S01]  /*9330*/  F2FP.F16.F32.PACK_AB R174, R205, R204 ;  /* 0x000000cccdae723e */ /* 0x020fe200000000ff */
[----:B------:R-:W-:Y:S02]  /*9340*/  HMMA.16816.F32 R40, R176, R24, R40 ;  /* 0x00000018b028723c */ /* 0x000fe40000001828 */
[----:B------:R-:W-:-:S02]  /*9350*/  FADD.FTZ R247, R206, R247 ;  /* 0x000000f7cef77221 */ /* 0x000fc40000010000 */
[----:B------:R-:W1:Y:S02]  /*9360*/  MUFU.EX2 R196, R196 ;  /* 0x000000c400c47308 */ /* 0x000e640000000800 */
[----:B------:R-:W-:Y:S01]  /*9370*/  FADD.FTZ R204, R204, R247 ;  /* 0x000000f7cccc7221 */ /* 0x000fe20000010000 */
[C---:B------:R-:W-:Y:S03]  /*9380*/  HMMA.16816.F32 R44, R176.reuse, R26, R44 ;  /* 0x0000001ab02c723c */ /* 0x040fe6000000182c */
[----:B------:R-:W-:Y:S01]  /*9390*/  FADD.FTZ R233, R205, R204 ;  /* 0x000000cccde97221 */ /* 0x000fe20000010000 */
[C---:B--2---:R-:W-:Y:S01]  /*93a0*/  F2FP.F16.F32.PACK_AB R173, R207.reuse, R202 ;  /* 0x000000cacfad723e */ /* 0x044fe200000000ff */
[----:B------:R-:W-:Y:S01]  /*93b0*/  FADD.FTZ R202, R202, R187 ;  /* 0x000000bbcaca7221 */ /* 0x000fe20000010000 */
[----:B---3--:R-:W-:Y:S03]  /*93c0*/  HMMA.16816.F32 R56, R176, R20, R56 ;  /* 0x00000014b038723c */ /* 0x008fe60000001838 */
[----:B------:R-:W-:Y:S01]  /*93d0*/  FADD.FTZ R202, R207, R202 ;  /* 0x000000cacfca7221 */ /* 0x000fe20000010000 */
[----:B-1----:R-:W-:-:S03]  /*93e0*/  F2FP.F16.F32.PACK_AB R175, R196, R195 ;  /* 0x000000c3c4af723e */ /* 0x002fc600000000ff */
[----:B------:R-:W-:Y:S01]  /*93f0*/  FADD.FTZ R195, R195, R202 ;  /* 0x000000cac3c37221 */ /* 0x000fe20000010000 */
[----:B------:R-:W-:Y:S03]  /*9400*/  HMMA.16816.F32 R60, R176, R22, R60 ;  /* 0x00000016b03c723c */ /* 0x000fe6000000183c */
[----:B------:R-:W-:-:S03]  /*9410*/  FADD.FTZ R228, R196, R195 ;  /* 0x000000c3c4e47221 */ /* 0x000fc60000010000 */
        /* <DEDUP_REMOVED lines=28> */
[----:B------:R-:W-:Y:S01]  /*95e0*/  BAR.SYNC.DEFER_BLOCKING 0x0 ;  /* 0x0000000000007b1d */ /* 0x000fe20000010000 */
[----:B------:R-:W-:Y:S01]  /*95f0*/  IMAD.U32 R3, RZ, RZ, UR4 ;  /* 0x00000004ff037e24 */ /* 0x000fe2000f8e00ff */
[C---:B------:R-:W-:Y:S01]  /*9600*/  IADD3 R248, P5, R238.reuse, -UR4, RZ ;  /* 0x80000004eef87c10 */ /* 0x040fe2000ffbe0ff */
[----:B------:R-:W-:Y:S01]  /*9610*/  UIADD3 UR24, UR20, -0x4, URZ ;  /* 0xfffffffc14187890 */ /* 0x000fe2000fffe03f */
[----:B------:R-:W-:Y:S01]  /*9620*/  IADD3 R4, P4, P3, R238, 0x80, -R5 ;  /* 0x00000080ee047810 */ /* 0x000fe20007b9e805 */
[----:B------:R-:W-:Y:S01]  /*9630*/  UISETP.NE.AND UP0, UPT, UR20, 0x4, UPT ;  /* 0x000000041400788c */ /* 0x000fe2000bf05270 */
[C---:B------:R-:W-:Y:S02]  /*9640*/  IADD3 R246, P2, R236.reuse, -UR4, RZ ;  /* 0x80000004ecf67c10 */ /* 0x040fe4000ff5e0ff */
[----:B------:R-:W-:Y:S02]  /*9650*/  IADD3 R6, P1, P0, R236, 0x80, -R3 ;  /* 0x00000080ec067810 */ /* 0x000fe4000783e803 */
[----:B------:R-:W-:-:S02]  /*9660*/  IADD3.X R249, R239, ~UR8, RZ, P5, !PT ;  /* 0x80000008eff97c10 */ /* 0x000fc4000affe4ff */
        /* <DEDUP_REMOVED lines=19> */
[----:B------:R-:W5:Y:S04]  /*97a0*/  LDSM.16.M88.4 R200, [R215+0x8000] ;  /* 0x00800000d7c8783b */ /* 0x000f680000000200 */
[----:B-1----:R-:W1:Y:S01]  /*97b0*/  LDSM.16.M88.4 R4, [R218] ;  /* 0x00000000da04783b */ /* 0x002e620000000200 */
        /* <DEDUP_REMOVED lines=13> */
[C---:B------:R-:W-:Y:S06]  /*9890*/  HMMA.16816.F32 R188, R16.reuse, R240, R188 ;  /* 0x000000f010bc723c */ /* 0x040fec00000018bc */
[-C--:B------:R-:W-:Y:S06]  /*98a0*/  HMMA.16816.F32 R184, R16, R242.reuse, R184 ;  /* 0x000000f210b8723c */ /* 0x080fec00000018b8 */
[----:B------:R-:W-:Y:S01]  /*98b0*/  HMMA.16816.F32 R176, R20, R242, R176 ;  /* 0x000000f214b0723c */ /* 0x000fe200000018b0 */
[----:B------:R-:W-:Y:S05]  /*98c0*/  LDSM.16.M88.4 R240, [R221+0x9800] ;  /* 0x00980000ddf0783b */ /* 0x000fea0000000200 */
[C---:B------:R-:W-:Y:S06]  /*98d0*/  HMMA.16816.F32 R32, R16.reuse, R236, R32 ;  /* 0x000000ec1020723c */ /* 0x040fec0000001820 */
[----:B------:R-:W-:Y:S01]  /*98e0*/  HMMA.16816.F32 R28, R16, R238, R28 ;  /* 0x000000ee101c723c */ /* 0x000fe2000000181c */
[----:B------:R-:W3:Y:S05]  /*98f0*/  LDSM.16.M88.4 R16, [R217] ;  /* 0x00000000d910783b */ /* 0x000eea0000000200 */
[C---:B------:R-:W-:Y:S06]  /*9900*/  HMMA.16816.F32 R172, R20.reuse, R236, R172 ;  /* 0x000000ec14ac723c */ /* 0x040fec00000018ac */
[----:B------:R-:W-:Y:S01]  /*9910*/  HMMA.16816.F32 R204, R20, R238, R204 ;  /* 0x000000ee14cc723c */ /* 0x000fe200000018cc */
[----:B------:R-:W-:Y:S04]  /*9920*/  LDSM.16.M88.4 R236, [R222+0x4000] ;  /* 0x00400000deec783b */ /* 0x000fe80000000200 */
[----:B------:R-:W-:Y:S01]  /*9930*/  LDSM.16.M88.4 R20, [R210+0x800] ;  /* 0x00080000d214783b */ /* 0x000fe20000000200 */
[-C--:B------:R-:W-:Y:S06]  /*9940*/  HMMA.16816.F32 R188, R8, R200.reuse, R188 ;  /* 0x000000c808bc723c */ /* 0x080fec00000018bc */
[----:B-1----:R-:W-:Y:S06]  /*9950*/  HMMA.16816.F32 R12, R4, R200, R12 ;  /* 0x000000c8040c723c */ /* 0x002fec000000180c */
[-C--:B------:R-:W-:Y:S06]  /*9960*/  HMMA.16816.F32 R184, R8, R202.reuse, R184 ;  /* 0x000000ca08b8723c */ /* 0x080fec00000018b8 */
[----:B------:R-:W-:Y:S01]  /*9970*/  HMMA.16816.F32 R176, R4, R202, R176 ;  /* 0x000000ca04b0723c */ /* 0x000fe200000018b0 */
[----:B------:R-:W-:Y:S05]  /*9980*/  LDSM.16.M88.4 R200, [R220+0x4000] ;  /* 0x00400000dcc8783b */ /* 0x000fea0000000200 */
[C---:B--2---:R-:W-:Y:S06]  /*9990*/  HMMA.16816.F32 R32, R8.reuse, R192, R32 ;  /* 0x000000c00820723c */ /* 0x044fec0000001820 */
[----:B------:R-:W-:Y:S01]  /*99a0*/  HMMA.16816.F32 R28, R8, R194, R28 ;  /* 0x000000c2081c723c */ /* 0x000fe2000000181c */
[----:B------:R-:W1:Y:S05]  /*99b0*/  LDSM.16.M88.4 R8, [R221+0x9000] ;  /* 0x00900000dd08783b */ /* 0x000e6a0000000200 */
[C---:B------:R-:W-:Y:S06]  /*99c0*/  HMMA.16816.F32 R172, R4.reuse, R192, R172 ;  /* 0x000000c004ac723c */ /* 0x040fec00000018ac */
[----:B------:R-:W-:Y:S01]  /*99d0*/  HMMA.16816.F32 R204, R4, R194, R204 ;  /* 0x000000c204cc723c */ /* 0x000fe200000018cc */
[----:B------:R-:W2:Y:S04]  /*99e0*/  LDSM.16.M88.4 R4, [R222+0x6000] ;  /* 0x00600000de04783b */ /* 0x000ea80000000200 */
[----:B------:R-:W4:Y:S01]  /*99f0*/  LDSM.16.M88.4 R192, [R209] ;  /* 0x00000000d1c0783b */ /* 0x000f220000000200 */
[-C--:B---3--:R-:W-:Y:S06]  /*9a00*/  HMMA.16816.F32 R12, R16, R196.reuse, R12 ;  /* 0x000000c4100c723c */ /* 0x088fec000000180c */
[C---:B------:R-:W-:Y:S06]  /*9a10*/  HMMA.16816.F32 R188, R24.reuse, R196, R188 ;  /* 0x000000c418bc723c */ /* 0x040fec00000018bc */
[-C--:B------:R-:W-:Y:S06]  /*9a20*/  HMMA.16816.F32 R184, R24, R198.reuse, R184 ;  /* 0x000000c618b8723c */ /* 0x080fec00000018b8 */
[----:B------:R-:W-:Y:S01]  /*9a30*/  HMMA.16816.F32 R176, R16, R198, R176 ;  /* 0x000000c610b0723c */ /* 0x000fe200000018b0 */
[----:B------:R-:W3:Y:S05]  /*9a40*/  LDSM.16.M88.4 R196, [R220+0x6000] ;  /* 0x00600000dcc4783b */ /* 0x000eea0000000200 */
[----:B-1----:R-:W-:Y:S06]  /*9a50*/  HMMA.16816.F32 R12, R236, R8, R12 ;  /* 0x00000008ec0c723c */ /* 0x002fec000000180c */
[----:B------:R-:W-:Y:S06]  /*9a60*/  HMMA.16816.F32 R172, R16, R20, R172 ;  /* 0x0000001410ac723c */ /* 0x000fec00000018ac */
[C---:B--2---:R-:W-:Y:S06]  /*9a70*/  HMMA.16816.F32 R188, R4.reuse, R8, R188 ;  /* 0x0000000804bc723c */ /* 0x044fec00000018bc */
[-C--:B------:R-:W-:Y:S06]  /*9a80*/  HMMA.16816.F32 R184, R4, R10.reuse, R184 ;  /* 0x0000000a04b8723c */ /* 0x080fec00000018b8 */
[----:B------:R-:W-:Y:S01]  /*9a90*/  HMMA.16816.F32 R176, R236, R10, R176 ;  /* 0x0000000aecb0723c */ /* 0x000fe200000018b0 */
[----:B------:R-:W-:Y:S05]  /*9aa0*/  LDSM.16.M88.4 R8, [R217+0x4000] ;  /* 0x00400000d908783b */ /* 0x000fea0000000200 */
[C---:B------:R-:W-:Y:S06]  /*9ab0*/  HMMA.16816.F32 R32, R24.reuse, R20, R32 ;  /* 0x000000141820723c */ /* 0x040fec0000001820 */
[-C--:B------:R-:W-:Y:S01]  /*9ac0*/  HMMA.16816.F32 R28, R24, R22.reuse, R28 ;  /* 0x00000016181c723c */ /* 0x080fe2000000181c */
[----:B------:R-:W-:Y:S05]  /*9ad0*/  LDSM.16.M88.4 R24, [R218+0x4000] ;  /* 0x00400000da18783b */ /* 0x000fea0000000200 */
[----:B------:R-:W-:Y:S01]  /*9ae0*/  HMMA.16816.F32 R204, R16, R22, R204 ;  /* 0x0000001610cc723c */ /* 0x000fe200000018cc */
[----:B------:R-:W1:Y:S04]  /*9af0*/  LDSM.16.M88.4 R16, [R215+0x9000] ;  /* 0x00900000d710783b */ /* 0x000e680000000200 */
[----:B------:R-:W2:Y:S01]  /*9b00*/  LDSM.16.M88.4 R20, [R218+0x6000] ;  /* 0x00600000da14783b */ /* 0x000ea20000000200 */
[-C--:B----4-:R-:W-:Y:S06]  /*9b10*/  HMMA.16816.F32 R12, R200, R192.reuse, R12 ;  /* 0x000000c0c80c723c */ /* 0x090fec000000180c */
[C---:B---3--:R-:W-:Y:S06]  /*9b20*/  HMMA.16816.F32 R188, R196.reuse, R192, R188 ;  /* 0x000000c0c4bc723c */ /* 0x048fec00000018bc */
[-C--:B------:R-:W-:Y:S06]  /*9b30*/  HMMA.16816.F32 R184, R196, R194.reuse, R184 ;  /* 0x000000c2c4b8723c */ /* 0x080fec00000018b8 */
[----:B------:R-:W-:Y:S01]  /*9b40*/  HMMA.16816.F32 R176, R200, R194, R176 ;  /* 0x000000c2c8b0723c */ /* 0x000fe200000018b0 */
[----:B------:R-:W3:Y:S05]  /*9b50*/  LDSM.16.M88.4 R192, [R208] ;  /* 0x00000000d0c0783b */ /* 0x000eea0000000200 */
[-C--:B------:R-:W-:Y:S06]  /*9b60*/  HMMA.16816.F32 R172, R236, R240.reuse, R172 ;  /* 0x000000f0ecac723c */ /* 0x080fec00000018ac */
[C---:B------:R-:W-:Y:S06]  /*9b70*/  HMMA.16816.F32 R32, R4.reuse, R240, R32 ;  /* 0x000000f00420723c */ /* 0x040fec0000001820 */
[-C--:B------:R-:W-:Y:S01]  /*9b80*/  HMMA.16816.F32 R28, R4, R242.reuse, R28 ;  /* 0x000000f2041c723c */ /* 0x080fe2000000181c */
[----:B------:R-:W4:Y:S05]  /*9b90*/  LDSM.16.M88.4 R4, [R210+0x1000] ;  /* 0x00100000d204783b */ /* 0x000f2a0000000200 */
[----:B------:R-:W-:Y:S01]  /*9ba0*/  HMMA.16816.F32 R236, R236, R242, R204 ;  /* 0x000000f2ecec723c */ /* 0x000fe200000018cc */
[----:B------:R-:W5:Y:S05]  /*9bb0*/  LDSM.16.M88.4 R204, [R217+0x6000] ;  /* 0x00600000d9cc783b */ /* 0x000f6a0000000200 */
[-C--:B-1----:R-:W-:Y:S06]  /*9bc0*/  HMMA.16816.F32 R12, R24, R16.reuse, R12 ;  /* 0x00000010180c723c */ /* 0x082fec000000180c */
[C---:B--2---:R-:W-:Y:S06]  /*9bd0*/  HMMA.16816.F32 R188, R20.reuse, R16, R188 ;  /* 0x0000001014bc723c */ /* 0x044fec00000018bc */
[-C--:B------:R-:W-:Y:S06]  /*9be0*/  HMMA.16816.F32 R184, R20, R18.reuse, R184 ;  /* 0x0000001214b8723c */ /* 0x080fec00000018b8 */
[----:B------:R-:W-:Y:S01]  /*9bf0*/  HMMA.16816.F32 R176, R24, R18, R176 ;  /* 0x0000001218b0723c */ /* 0x000fe200000018b0 */
[----:B------:R-:W1:Y:S05]  /*9c00*/  LDSM.16.M88.4 R16, [R215+0x9800] ;  /* 0x00980000d710783b */ /* 0x000e6a0000000200 */
[C---:B---3--:R-:W-:Y:S06]  /*9c10*/  HMMA.16816.F32 R172, R200.reuse, R192, R172 ;  /* 0x000000c0c8ac723c */ /* 0x048fec00000018ac */
[----:B------:R-:W-:Y:S06]  /*9c20*/  HMMA.16816.F32 R236, R200, R194, R236 ;  /* 0x000000c2c8ec723c */ /* 0x000fec00000018ec */
[-C--:B----4-:R-:W-:Y:S06]  /*9c30*/  HMMA.16816.F32 R12, R8, R4.reuse, R12 ;  /* 0x00000004080c723c */ /* 0x090fec000000180c */
[C---:B-----5:R-:W-:Y:S06]  /*9c40*/  HMMA.16816.F32 R188, R204.reuse, R4, R188 ;  /* 0x00000004ccbc723c */ /* 0x060fec00000018bc */
[-C--:B------:R-:W-:Y:S06]  /*9c50*/  HMMA.16816.F32 R184, R204, R6.reuse, R184 ;  /* 0x00000006ccb8723c */ /* 0x080fec00000018b8 */
[----:B------:R-:W-:Y:S01]  /*9c60*/  HMMA.16816.F32 R176, R8, R6, R176 ;  /* 0x0000000608b0723c */ /* 0x000fe200000018b0 */
[----:B------:R-:W2:Y:S01]  /*9c70*/  LDSM.16.M88.4 R4, [R210+0x1800] ;  /* 0x00180000d204783b */ /* 0x000ea20000000200 */
[----:B------:R-:W-:-:S04]  /*9c80*/  DEPBAR.LE SB0, 0x0 ;  /* 0x000080000000791a */ /* 0x000fc80000000000 */
[----:B------:R-:W-:Y:S01]  /*9c90*/  HMMA.16816.F32 R32, R196, R192, R32 ;  /* 0x000000c0c420723c */ /* 0x000fe20000001820 */
[----:B------:R-:W-:Y:S01]  /*9ca0*/  FMUL.FTZ R13, R13, UR21 ;  /* 0x000000150d0d7c20 */ /* 0x000fe20008410000 */
[----:B------:R-:W-:Y:S01]  /*9cb0*/  FMUL.FTZ R164, R15, UR21 ;  /* 0x000000150fa47c20 */ /* 0x000fe20008410000 */
[----:B------:R-:W-:Y:S01]  /*9cc0*/  FMUL.FTZ R3, R12, UR21 ;  /* 0x000000150c037c20 */ /* 0x000fe20008410000 */
[----:B------:R-:W-:Y:S02]  /*9cd0*/  FMUL.FTZ R12, R14, UR21 ;  /* 0x000000150e0c7c20 */ /* 0x000fe40008410000 */
[C---:B-1----:R-:W-:Y:S01]  /*9ce0*/  HMMA.16816.F32 R172, R24.reuse, R16, R172 ;  /* 0x0000001018ac723c */ /* 0x042fe200000018ac */
[----:B------:R-:W1:Y:S01]  /*9cf0*/  MUFU.TANH R13, R13 ;  /* 0x0000000d000d7308 */ /* 0x000e620000002400 */
[----:B------:R-:W-:Y:S01]  /*9d00*/  FMUL.FTZ R170, R189, UR21 ;  /* 0x00000015bdaa7c20 */ /* 0x000fe20008410000 */
[----:B------:R-:W-:Y:S01]  /*9d10*/  FMUL.FTZ R169, R191, UR21 ;  /* 0x00000015bfa97c20 */ /* 0x000fe20008410000 */
[----:B------:R-:W-:Y:S01]  /*9d20*/  FMUL.FTZ R15, R188, UR21 ;  /* 0x00000015bc0f7c20 */ /* 0x000fe20008410000 */
[----:B------:R-:W-:Y:S01]  /*9d30*/  FMUL.FTZ R14, R190, UR21 ;  /* 0x00000015be0e7c20 */ /* 0x000fe20008410000 */
[----:B------:R-:W-:Y:S01]  /*9d40*/  HMMA.16816.F32 R236, R24, R18, R236 ;  /* 0x0000001218ec723c */ /* 0x000fe200000018ec */
[----:B------:R-:W-:-:S02]  /*9d50*/  FMUL.FTZ R186, R186, UR21 ;  /* 0x00000015baba7c20 */ /* 0x000fc40008410000 */
[----:B------:R-:W3:Y:S03]  /*9d60*/  MUFU.TANH R164, R164 ;  /* 0x000000a400a47308 */ /* 0x000ee60000002400 */
[----:B------:R-:W-:Y:S01]  /*9d70*/  HMMA.16816.F32 R28, R196, R194, R28 ;  /* 0x000000c2c41c723c */ /* 0x000fe2000000181c */
[----:B------:R-:W-:Y:S01]  /*9d80*/  FMUL.FTZ R171, R176, UR21 ;  /* 0x00000015b0ab7c20 */ /* 0x000fe20008410000 */
[----:B------:R-:W-:Y:S01]  /*9d90*/  FMUL.FTZ R176, R177, UR21 ;  /* 0x00000015b1b07c20 */ /* 0x000fe20008410000 */
[----:B------:R-:W-:Y:S01]  /*9da0*/  FMUL.FTZ R177, R178, UR21 ;  /* 0x00000015b2b17c20 */ /* 0x000fe20008410000 */
[----:B------:R-:W-:Y:S01]  /*9db0*/  FMUL.FTZ R178, R179, UR21 ;  /* 0x00000015b3b27c20 */ /* 0x000fe20008410000 */
[----:B------:R-:W-:Y:S01]  /*9dc0*/  FMUL.FTZ R179, R184, UR21 ;  /* 0x00000015b8b37c20 */ /* 0x000fe20008410000 */
[----:B------:R-:W-:Y:S01]  /*9dd0*/  HMMA.16816.F32 R32, R20, R16, R32 ;  /* 0x000000101420723c */ /* 0x000fe20000001820 */
[----:B------:R-:W-:Y:S06]  /*9de0*/  MUFU.TANH R3, R3 ;  /* 0x0000000300037308 */ /* 0x000fec0000002400 */
[----:B------:R-:W-:Y:S01]  /*9df0*/  FMUL.FTZ R16, R185, UR21 ;  /* 0x00000015b9107c20 */ /* 0x000fe20008410000 */
[----:B------:R-:W-:Y:S01]  /*9e00*/  FMUL.FTZ R17, R187, UR21 ;  /* 0x00000015bb117c20 */ /* 0x000fe20008410000 */
[----:B------:R-:W4:Y:S01]  /*9e10*/  MUFU.TANH R179, R179 ;  /* 0x000000b300b37308 */ /* 0x000f220000002400 */
[C---:B--2---:R-:W-:Y:S06]  /*9e20*/  HMMA.16816.F32 R172, R8.reuse, R4, R172 ;  /* 0x0000000408ac723c */ /* 0x044fec00000018ac */
[----:B------:R-:W-:Y:S01]  /*9e30*/  HMMA.16816.F32 R236, R8, R6, R236 ;  /* 0x0000000608ec723c */ /* 0x000fe200000018ec */
[----:B------:R-:W2:Y:S05]  /*9e40*/  MUFU.TANH R176, R176 ;  /* 0x000000b000b07308 */ /* 0x000eaa0000002400 */
[----:B------:R-:W-:Y:S03]  /*9e50*/  HMMA.16816.F32 R28, R20, R18, R28 ;  /* 0x00000012141c723c */ /* 0x000fe6000000181c */
[----:B------:R-:W5:Y:S03]  /*9e60*/  MUFU.TANH R170, R170 ;  /* 0x000000aa00aa7308 */ /* 0x000f660000002400 */
        /* <DEDUP_REMOVED lines=12> */
[----:B------:R-:W5:Y:S01]  /*9f30*/  MUFU.TANH R18, R172 ;  /* 0x000000ac00127308 */ /* 0x000f620000002400 */
[----:B------:R-:W-:Y:S01]  /*9f40*/  ISETP.GE.AND P4, PT, R5, R230, PT ;  /* 0x000000e60500720c */ /* 0x000fe20003f86270 */
[----:B------:R-:W-:Y:S01]  /*9f50*/  VIADD R11, R19, 0x18 ;  /* 0x00000018130b7836 */ /* 0x000fe20000000000 */
[----:B-1----:R-:W-:Y:S01]  /*9f60*/  FSEL R8, R13, -INF , !P1 ;  /* 0xff8000000d087808 */ /* 0x002fe20004800000 */
[----:B------:R-:W-:Y:S01]  /*9f70*/  VIADD R13, R19, 0x9 ;  /* 0x00000009130d7836 */ /* 0x000fe20000000000 */
[-C--:B------:R-:W-:Y:S01]  /*9f80*/  ISETP.GE.AND P0, PT, R9, R2.reuse, PT ;  /* 0x000000020900720c */ /* 0x080fe20003f06270 */
[----:B------:R-:W-:Y:S01]  /*9f90*/  HMMA.16816.F32 R28, R204, R6, R28 ;  /* 0x00000006cc1c723c */ /* 0x000fe2000000181c */
[C---:B------:R-:W-:Y:S01]  /*9fa0*/  ISETP.GE.AND P6, PT, R5.reuse, R2, PT ;  /* 0x000000020500720c */ /* 0x040fe20003fc6270 */
[----:B------:R-:W1:Y:S01]  /*9fb0*/  MUFU.TANH R202, R202 ;  /* 0x000000ca00ca7308 */ /* 0x000e620000002400 */
[----:B------:R-:W-:Y:S01]  /*9fc0*/  ISETP.GE.AND P2, PT, R5, R0, PT ;  /* 0x000000000500720c */ /* 0x000fe20003f46270 */
[----:B------:R-:W-:Y:S01]  /*9fd0*/  FMUL.FTZ R200, R237, UR21 ;  /* 0x00000015edc87c20 */ /* 0x000fe20008410000 */
[----:B---3--:R-:W-:Y:S01]  /*9fe0*/  FSEL R5, R164, -INF , !P4 ;  /* 0xff800000a4057808 */ /* 0x008fe20006000000 */
[----:B------:R-:W-:Y:S01]  /*9ff0*/  FMUL.FTZ R191, R238, UR21 ;  /* 0x00000015eebf7c20 */ /* 0x000fe20008410000 */
[-C--:B------:R-:W-:Y:S01]  /*a000*/  ISETP.GE.AND P4, PT, R19, R232.reuse, PT ;  /* 0x000000e81300720c */ /* 0x080fe20003f86270 */
[----:B------:R-:W-:Y:S01]  /*a010*/  FMUL.FTZ R175, R175, UR21 ;  /* 0x00000015afaf7c20 */ /* 0x000fe20008410000 */
[----:B----4-:R-:W-:Y:S01]  /*a020*/  FSEL R6, R179, -INF , !P0 ;  /* 0xff800000b3067808 */ /* 0x010fe20004000000 */
[----:B------:R-:W3:Y:S01]  /*a030*/  MUFU.TANH R178, R178 ;  /* 0x000000b200b27308 */ /* 0x000ee20000002400 */
[-C--:B------:R-:W-:Y:S01]  /*a040*/  ISETP.GE.AND P0, PT, R13, R232.reuse, PT ;  /* 0x000000e80d00720c */ /* 0x080fe20003f06270 */
[----:B------:R-:W-:Y:S01]  /*a050*/  FMUL.FTZ R32, R32, UR21 ;  /* 0x0000001520207c20 */ /* 0x000fe20008410000 */
[----:B------:R-:W-:Y:S01]  /*a060*/  FSEL R20, R3, -INF , !P4 ;  /* 0xff80000003147808 */ /* 0x000fe20006000000 */
[----:B------:R-:W-:Y:S01]  /*a070*/  FMUL.FTZ R33, R33, UR21 ;  /* 0x0000001521217c20 */ /* 0x000fe20008410000 */
[----:B--2---:R-:W-:Y:S01]  /*a080*/  FSEL R176, R176, -INF , !P0 ;  /* 0xff800000b0b07808 */ /* 0x004fe20004000000 */
[----:B------:R-:W-:Y:S01]  /*a090*/  FMUL.FTZ R34, R34, UR21 ;  /* 0x0000001522227c20 */ /* 0x000fe20008410000 */
[-C--:B------:R-:W-:Y:S01]  /*a0a0*/  ISETP.GE.AND P0, PT, R21, R232.reuse, PT ;  /* 0x000000e81500720c */ /* 0x080fe20003f06270 */
[----:B------:R-:W2:Y:S01]  /*a0b0*/  MUFU.TANH R177, R177 ;  /* 0x000000b100b17308 */ /* 0x000ea20000002400 */
[----:B------:R-:W-:-:S02]  /*a0c0*/  ISETP.GE.AND P5, PT, R9, R232, PT ;  /* 0x000000e80900720c */ /* 0x000fc40003fa6270 */
[----:B------:R-:W-:Y:S02]  /*a0d0*/  FMNMX.FTZ R3, R168, R20, !PT ;  /* 0x00000014a8037209 */ /* 0x000fe40007810000 */
[----:B-----5:R-:W-:Y:S02]  /*a0e0*/  FSEL R4, R170, -INF , !P6 ;  /* 0xff800000aa047808 */ /* 0x020fe40007000000 */
[----:B------:R-:W-:Y:S01]  /*a0f0*/  FSEL R170, R18, -INF , !P0 ;  /* 0xff80000012aa7808 */ /* 0x000fe20004000000 */
[----:B------:R-:W4:Y:S01]  /*a100*/  MUFU.TANH R203, R173 ;  /* 0x000000ad00cb7308 */ /* 0x000f220000002400 */
[----:B------:R-:W-:Y:S02]  /*a110*/  FSEL R10, R171, -INF , !P5 ;  /* 0xff800000ab0a7808 */ /* 0x000fe40006800000 */
[----:B------:R-:W-:Y:S02]  /*a120*/  FMNMX.FTZ R3, R8, R3, !PT ;  /* 0x0000000308037209 */ /* 0x000fe40007810000 */
[----:B------:R-:W-:-:S02]  /*a130*/  ISETP.GE.AND P0, PT, R11, R232, PT ;  /* 0x000000e80b00720c */ /* 0x000fc40003f06270 */
[C---:B------:R-:W-:Y:S01]  /*a140*/  ISETP.GE.AND P3, PT, R9.reuse, R230, PT ;  /* 0x000000e60900720c */ /* 0x040fe20003f66270 */
[----:B------:R-:W5:Y:S01]  /*a150*/  MUFU.TANH R200, R200 ;  /* 0x000000c800c87308 */ /* 0x000f620000002400 */
[----:B------:R-:W-:Y:S01]  /*a160*/  ISETP.GE.AND P1, PT, R9, R0, PT ;  /* 0x000000000900720c */ /* 0x000fe20003f26270 */
[----:B------:R-:W-:Y:S01]  /*a170*/  VIADD R9, R19, 0x11 ;  /* 0x0000001113097836 */ /* 0x000fe20000000000 */
[----:B------:R-:W-:Y:S02]  /*a180*/  ISETP.GE.AND P4, PT, R13, R230, PT ;  /* 0x000000e60d00720c */ /* 0x000fe40003f86270 */
[----:B------:R-:W-:Y:S02]  /*a190*/  FMNMX.FTZ R3, R10, R3, !PT ;  /* 0x000000030a037209 */ /* 0x000fe40007810000 */
[----:B-1----:R-:W-:Y:S01]  /*a1a0*/  FSEL R202, R202, -INF , !P0 ;  /* 0xff800000caca7808 */ /* 0x002fe20004000000 */
[----:B------:R-:W1:Y:S01]  /*a1b0*/  MUFU.TANH R12, R12 ;  /* 0x0000000c000c7308 */ /* 0x000e620000002400 */
[----:B------:R-:W-:-:S02]  /*a1c0*/  PLOP3.LUT P0, PT, PT, PT, UP0, 0x80, 0x0 ;  /* 0x000000000000781c */ /* 0x000fc40003f0f008 */
[----:B---3--:R-:W-:Y:S02]  /*a1d0*/  FSEL R7, R178, -INF , !P4 ;  /* 0xff800000b2077808 */ /* 0x008fe40006000000 */
[----:B--2---:R-:W-:Y:S02]  /*a1e0*/  FSEL R177, R177, -INF , !P3 ;  /* 0xff800000b1b17808 */ /* 0x004fe40005800000 */
[----:B------:R-:W-:Y:S01]  /*a1f0*/  ISETP.GE.AND P4, PT, R9, R232, PT ;  /* 0x000000e80900720c */ /* 0x000fe20003f86270 */
[----:B------:R-:W2:Y:S01]  /*a200*/  MUFU.TANH R15, R15 ;  /* 0x0000000f000f7308 */ /* 0x000ea20000002400 */
[----:B------:R-:W-:Y:S02]  /*a210*/  FMNMX.FTZ R3, R176, R3, !PT ;  /* 0x00000003b0037209 */ /* 0x000fe40007810000 */
[C---:B------:R-:W-:Y:S02]  /*a220*/  ISETP.GE.AND P6, PT, R19.reuse, R230, PT ;  /* 0x000000e61300720c */ /* 0x040fe40003fc6270 */
[----:B------:R-:W-:-:S02]  /*a230*/  ISETP.GE.AND P5, PT, R19, R2, PT ;  /* 0x000000021300720c */ /* 0x000fc40003fa6270 */
[C---:B------:R-:W-:Y:S01]  /*a240*/  ISETP.GE.AND P3, PT, R19.reuse, R0, PT ;  /* 0x000000001300720c */ /* 0x040fe20003f66270 */
[----:B------:R-:W3:Y:S01]  /*a250*/  MUFU.TANH R14, R14 ;  /* 0x0000000e000e7308 */ /* 0x000ee20000002400 */
[----:B------:R-:W-:Y:S01]  /*a260*/  VIADD R19, R19, 0x19 ;  /* 0x0000001913137836 */ /* 0x000fe20000000000 */
[----:B----4-:R-:W-:Y:S02]  /*a270*/  FSEL R203, R203, -INF , !P4 ;  /* 0xff800000cbcb7808 */ /* 0x010fe40006000000 */
[----:B------:R-:W-:Y:S02]  /*a280*/  FMNMX.FTZ R18, R170, R3, !PT ;  /* 0x00000003aa127209 */ /* 0x000fe40007810000 */
[----:B------:R-:W-:Y:S02]  /*a290*/  ISETP.GE.AND P4, PT, R19, R232, PT ;  /* 0x000000e81300720c */ /* 0x000fe40003f86270 */
[----:B------:R-:W4:Y:S01]  /*a2a0*/  MUFU.TANH R169, R169 ;  /* 0x000000a900a97308 */ /* 0x000f220000002400 */
[----:B------:R-:W-:-:S02]  /*a2b0*/  FMNMX.FTZ R235, R203, R18, !PT ;  /* 0x00000012cbeb7209 */ /* 0x000fc40007810000 */
[----:B-----5:R-:W-:Y:S02]  /*a2c0*/  FSEL R200, R200, -INF , !P4 ;  /* 0xff800000c8c87808 */ /* 0x020fe40006000000 */
[----:B------:R-:W-:Y:S02]  /*a2d0*/  ISETP.GE.AND P4, PT, R13, R2, PT ;  /* 0x000000020d00720c */ /* 0x000fe40003f86270 */
[----:B------:R-:W-:Y:S01]  /*a2e0*/  FMNMX.FTZ R235, R202, R235, !PT ;  /* 0x000000ebcaeb7209 */ /* 0x000fe20007810000 */
[----:B------:R-:W1:Y:S08]  /*a2f0*/  MUFU.TANH R16, R16 ;  /* 0x0000001000107308 */ /* 0x000e700000002400 */
        /* <DEDUP_REMOVED lines=33> */
.L_x_1183:
[----:B------:R-:W-:Y:S01]  /*a510*/  ISETP.GE.AND P0, PT, R13, R0, PT ;  /* 0x000000000d00720c */ /* 0x000fe20003f06270 */
[----:B------:R-:W-:Y:S01]  /*a520*/  FMUL.FTZ R199, R239, UR21 ;  /* 0x00000015efc77c20 */ /* 0x000fe20008410000 */
[----:B-1----:R-:W-:Y:S01]  /*a530*/  FSEL R13, R12, -INF , !P6 ;  /* 0xff8000000c0d7808 */ /* 0x002fe20007000000 */
[----:B------:R-:W-:Y:S01]  /*a540*/  FMUL.FTZ R28, R28, UR21 ;  /* 0x000000151c1c7c20 */ /* 0x000fe20008410000 */
[----:B------:R-:W-:Y:S01]  /*a550*/  FSEL R16, R16, -INF , !P4 ;  /* 0xff80000010107808 */ /* 0x000fe20006000000 */
[----:B------:R-:W-:Y:S01]  /*a560*/  FMUL.FTZ R35, R35, UR21 ;  /* 0x0000001523237c20 */ /* 0x000fe20008410000 */
[----:B------:R-:W-:Y:S01]  /*a570*/  FMNMX.FTZ R18, R167, R13, !PT ;  /* 0x0000000da7127209 */ /* 0x000fe20007810000 */
[----:B------:R-:W1:Y:S01]  /*a580*/  MUFU.TANH R199, R199 ;  /* 0x000000c700c77308 */ /* 0x000e620000002400 */
[----:B------:R-:W-:Y:S01]  /*a590*/  ISETP.GE.AND P4, PT, R21, R230, PT ;  /* 0x000000e61500720c */ /* 0x000fe20003f86270 */
[----:B------:R-:W-:Y:S01]  /*a5a0*/  FMUL.FTZ R29, R29, UR21 ;  /* 0x000000151d1d7c20 */ /* 0x000fe20008410000 */
[----:B------:R-:W-:Y:S01]  /*a5b0*/  FMNMX.FTZ R18, R5, R18, !PT ;  /* 0x0000001205127209 */ /* 0x000fe20007810000 */
[----:B------:R-:W-:Y:S01]  /*a5c0*/  FMUL.FTZ R206, R30, UR21 ;  /* 0x000000151ece7c20 */ /* 0x000fe20008410000 */
[----:B------:R-:W-:Y:S01]  /*a5d0*/  FMNMX.FTZ R235, R200, R235, !PT ;  /* 0x000000ebc8eb7209 */ /* 0x000fe20007810000 */
[----:B------:R-:W-:Y:S01]  /*a5e0*/  FMUL.FTZ R31, R31, UR21 ;  /* 0x000000151f1f7c20 */ /* 0x000fe20008410000 */
[----:B------:R-:W-:Y:S01]  /*a5f0*/  FMNMX.FTZ R18, R177, R18, !PT ;  /* 0x00000012b1127209 */ /* 0x000fe20007810000 */
[----:B------:R-:W-:Y:S01]  /*a600*/  MUFU.TANH R238, R34 ;  /* 0x0000002200ee7308 */ /* 0x000fe20000002400 */
[----:B------:R-:W-:Y:S01]  /*a610*/  ISETP.GE.AND P6, PT, R9, R230, PT ;  /* 0x000000e60900720c */ /* 0x000fe20003fc6270 */
[----:B------:R-:W3:Y:S01]  /*a620*/  SHFL.BFLY PT, R12, R235, 0x2, 0x1f ;  /* 0x0c401f00eb0c7f89 */ /* 0x000ee200000e0000 */
[----:B------:R-:W-:Y:S01]  /*a630*/  FSEL R201, R201, -INF , !P4 ;  /* 0xff800000c9c97808 */ /* 0x000fe20006000000 */
[----:B------:R-:W-:Y:S01]  /*a640*/  UISETP.GE.AND UP0, UPT, UR20, 0x5, UPT ;  /* 0x000000051400788c */ /* 0x000fe2000bf06270 */
[----:B------:R-:W-:-:S02]  /*a650*/  FMNMX.FTZ R18, R7, R18, !PT ;  /* 0x0000001207127209 */ /* 0x000fc40007810000 */
[----:B------:R-:W-:Y:S01]  /*a660*/  ISETP.GE.AND P4, PT, R11, R230, PT ;  /* 0x000000e60b00720c */ /* 0x000fe20003f86270 */
[----:B------:R-:W4:Y:S01]  /*a670*/  MUFU.TANH R242, R28 ;  /* 0x0000001c00f27308 */ /* 0x000f220000002400 */
[----:B------:R-:W-:Y:S02]  /*a680*/  FSEL R192, R192, -INF , !P6 ;  /* 0xff800000c0c07808 */ /* 0x000fe40007000000 */
[----:B------:R-:W-:Y:S02]  /*a690*/  FMNMX.FTZ R3, R201, R18, !PT ;  /* 0x00000012c9037209 */ /* 0x000fe40007810000 */
[----:B--2---:R-:W-:Y:S02]  /*a6a0*/  FSEL R22, R15, -INF , !P5 ;  /* 0xff8000000f167808 */ /* 0x004fe40006800000 */
[----:B------:R-:W-:Y:S01]  /*a6b0*/  FSEL R191, R191, -INF , !P4 ;  /* 0xff800000bfbf7808 */ /* 0x000fe20006000000 */
[----:B------:R2:W-:Y:S01]  /*a6c0*/  MUFU.TANH R236, R35 ;  /* 0x0000002300ec7308 */ /* 0x0005e20000002400 */
[----:B------:R-:W-:-:S02]  /*a6d0*/  ISETP.GE.AND P5, PT, R19, R230, PT ;  /* 0x000000e61300720c */ /* 0x000fc40003fa6270 */
[----:B------:R-:W-:Y:S02]  /*a6e0*/  FMNMX.FTZ R18, R192, R3, !PT ;  /* 0x00000003c0127209 */ /* 0x000fe40007810000 */
[----:B-1----:R-:W-:Y:S02]  /*a6f0*/  FSEL R199, R199, -INF , !P5 ;  /* 0xff800000c7c77808 */ /* 0x002fe40006800000 */
[----:B------:R-:W-:Y:S01]  /*a700*/  FMNMX.FTZ R18, R191, R18, !PT ;  /* 0x00000012bf127209 */ /* 0x000fe20007810000 */
[----:B------:R-:W1:Y:S01]  /*a710*/  MUFU.TANH R240, R29 ;  /* 0x0000001d00f07308 */ /* 0x000e620000002400 */
[----:B------:R-:W-:Y:S02]  /*a720*/  FMNMX.FTZ R245, R166, R22, !PT ;  /* 0x00000016a6f57209 */ /* 0x000fe40007810000 */
[----:B------:R-:W-:Y:S02]  /*a730*/  FMNMX.FTZ R3, R199, R18, !PT ;  /* 0x00000012c7037209 */ /* 0x000fe40007810000 */
[----:B------:R-:W-:-:S02]  /*a740*/  FMNMX.FTZ R245, R4, R245, !PT ;  /* 0x000000f504f57209 */ /* 0x000fc40007810000 */
[----:B------:R-:W-:Y:S01]  /*a750*/  FSEL R18, R14, -INF , !P3 ;  /* 0xff8000000e127808 */ /* 0x000fe20005800000 */
[----:B------:R-:W5:Y:S01]  /*a760*/  MUFU.TANH R206, R206 ;  /* 0x000000ce00ce7308 */ /* 0x000f620000002400 */
[----:B------:R-:W-:Y:S01]  /*a770*/  ISETP.GE.AND P6, PT, R21, R2, PT ;  /* 0x000000021500720c */ /* 0x000fe20003fc6270 */
[----:B------:R-:W-:Y:S01]  /*a780*/  SHFL.BFLY PT, R30, R3, 0x2, 0x1f ;  /* 0x0c401f00031e7f89 */ /* 0x000fe200000e0000 */
[----:B------:R-:W-:Y:S02]  /*a790*/  FMNMX.FTZ R245, R6, R245, !PT ;  /* 0x000000f506f57209 */ /* 0x000fe40007810000 */
[----:B------:R-:W-:Y:S01]  /*a7a0*/  FSEL R14, R169, -INF , !P2 ;  /* 0xff800000a90e7808 */ /* 0x000fe20005000000 */
[----:B--2---:R-:W-:Y:S01]  /*a7b0*/  LDSM.16.MT88.4 R32, [R216+0xa000] ;  /* 0x00a00000d820783b */ /* 0x004fe20000004200 */
[----:B------:R-:W-:Y:S01]  /*a7c0*/  FMNMX.FTZ R15, R165, R18, !PT ;  /* 0x00000012a50f7209 */ /* 0x000fe20007810000 */
[----:B------:R-:W2:Y:S01]  /*a7d0*/  MUFU.TANH R204, R31 ;  /* 0x0000001f00cc7308 */ /* 0x000ea20000002400 */
[----:B------:R-:W-:-:S02]  /*a7e0*/  ISETP.GE.AND P5, PT, R9, R2, PT ;  /* 0x000000020900720c */ /* 0x000fc40003fa6270 */
[----:B------:R-:W-:Y:S02]  /*a7f0*/  FSEL R252, R252, -INF , !P6 ;  /* 0xff800000fcfc7808 */ /* 0x000fe40007000000 */
[----:B------:R-:W-:Y:S02]  /*a800*/  FMNMX.FTZ R245, R16, R245, !PT ;  /* 0x000000f510f57209 */ /* 0x000fe40007810000 */
[----:B------:R-:W-:Y:S02]  /*a810*/  FSEL R24, R24, -INF , !P1 ;  /* 0xff80000018187808 */ /* 0x000fe40004800000 */
[----:B------:R-:W-:Y:S02]  /*a820*/  FMNMX.FTZ R15, R14, R15, !PT ;  /* 0x0000000f0e0f7209 */ /* 0x000fe40007810000 */
[----:B---3--:R-:W-:Y:S02]  /*a830*/  FMNMX.FTZ R235, R235, R12, !PT ;  /* 0x0000000cebeb7209 */ /* 0x008fe40007810000 */
[----:B------:R-:W-:-:S02]  /*a840*/  ISETP.GE.AND P4, PT, R21, R0, PT ;  /* 0x000000001500720c */ /* 0x000fc40003f86270 */
[----:B------:R-:W-:Y:S01]  /*a850*/  ISETP.GE.AND P6, PT, R11, R2, PT ;  /* 0x000000020b00720c */ /* 0x000fe20003fc6270 */
[----:B------:R-:W3:Y:S01]  /*a860*/  SHFL.BFLY PT, R28, R235, 0x1, 0x1f ;  /* 0x0c201f00eb1c7f89 */ /* 0x000ee200000e0000 */
[----:B------:R-:W-:Y:S02]  /*a870*/  FSEL R250, R250, -INF , !P5 ;  /* 0xff800000fafa7808 */ /* 0x000fe40006800000 */
[----:B------:R-:W-:Y:S02]  /*a880*/  FMNMX.FTZ R245, R252, R245, !PT ;  /* 0x000000f5fcf57209 */ /* 0x000fe40007810000 */
[----:B------:R-:W-:Y:S02]  /*a890*/  FSEL R12, R17, -INF , !P0 ;  /* 0xff800000110c7808 */ /* 0x000fe40004000000 */
[----:B------:R-:W-:Y:S02]  /*a8a0*/  FMNMX.FTZ R15, R24, R15, !PT ;  /* 0x0000000f180f7209 */ /* 0x000fe40007810000 */
[----:B------:R-:W-:-:S02]  /*a8b0*/  ISETP.GE.AND P0, PT, R9, R0, PT ;  /* 0x000000000900720c */ /* 0x000fc40003f06270 */
[----:B------:R-:W-:Y:S02]  /*a8c0*/  ISETP.GE.AND P5, PT, R19, R2, PT ;  /* 0x000000021300720c */ /* 0x000fe40003fa6270 */
[----:B----4-:R-:W-:Y:S02]  /*a8d0*/  FSEL R242, R242, -INF , !P6 ;  /* 0xff800000f2f27808 */ /* 0x010fe40007000000 */
[----:B------:R-:W-:Y:S02]  /*a8e0*/  FMNMX.FTZ R245, R250, R245, !PT ;  /* 0x000000f5faf57209 */ /* 0x000fe40007810000 */
[----:B------:R-:W-:Y:S02]  /*a8f0*/  FSEL R238, R238, -INF , !P4 ;  /* 0xff800000eeee7808 */ /* 0x000fe40006000000 */
[----:B------:R-:W-:Y:S02]  /*a900*/  FMNMX.FTZ R9, R12, R15, !PT ;  /* 0x0000000f0c097209 */ /* 0x000fe40007810000 */
[----:B-1----:R-:W-:-:S02]  /*a910*/  FSEL R240, R240, -INF , !P5 ;  /* 0xff800000f0f07808 */ /* 0x002fc40006800000 */
[----:B------:R-:W-:Y:S02]  /*a920*/  FMNMX.FTZ R245, R242, R245, !PT ;  /* 0x000000f5f2f57209 */ /* 0x000fe40007810000 */
[-C--:B------:R-:W-:Y:S02]  /*a930*/  ISETP.GE.AND P1, PT, R11, R0.reuse, PT ;  /* 0x000000000b00720c */ /* 0x080fe40003f26270 */
[----:B------:R-:W-:Y:S02]  /*a940*/  FSEL R236, R236, -INF , !P0 ;  /* 0xff800000ecec7808 */ /* 0x000fe40004000000 */
[----:B------:R-:W-:Y:S02]  /*a950*/  FMNMX.FTZ R9, R238, R9, !PT ;  /* 0x00000009ee097209 */ /* 0x000fe40007810000 */
[----:B------:R-:W-:Y:S02]  /*a960*/  FMNMX.FTZ R245, R240, R245, !PT ;  /* 0x000000f5f0f57209 */ /* 0x000fe40007810000 */
[----:B------:R-:W-:-:S02]  /*a970*/  ISETP.GE.AND P0, PT, R19, R0, PT ;  /* 0x000000001300720c */ /* 0x000fc40003f06270 */
[----:B-----5:R-:W-:Y:S01]  /*a980*/  FSEL R206, R206, -INF , !P1 ;  /* 0xff800000cece7808 */ /* 0x020fe20004800000 */
[----:B------:R-:W1:Y:S01]  /*a990*/  SHFL.BFLY PT, R26, R245, 0x2, 0x1f ;  /* 0x0c401f00f51a7f89 */ /* 0x000e6200000e0000 */
[----:B------:R-:W-:Y:S02]  /*a9a0*/  FMNMX.FTZ R9, R236, R9, !PT ;  /* 0x00000009ec097209 */ /* 0x000fe40007810000 */
[----:B--2---:R-:W-:Y:S02]  /*a9b0*/  FSEL R204, R204, -INF , !P0 ;  /* 0xff800000cccc7808 */ /* 0x004fe40004000000 */
[----:B------:R-:W-:Y:S02]  /*a9c0*/  FMNMX.FTZ R9, R206, R9, !PT ;  /* 0x00000009ce097209 */ /* 0x000fe40007810000 */
[----:B---3--:R-:W-:Y:S02]  /*a9d0*/  FMNMX.FTZ R235, R235, R28, !PT ;  /* 0x0000001cebeb7209 */ /* 0x008fe40007810000 */
[----:B------:R-:W-:-:S02]  /*a9e0*/  FMNMX.FTZ R244, R204, R9, !PT ;  /* 0x00000009ccf47209 */ /* 0x000fc40007810000 */
[C---:B------:R-:W-:Y:S01]  /*a9f0*/  FSETP.NEU.FTZ.AND P3, PT, R235.reuse, -INF , PT ;  /* 0xff800000eb00780b */ /* 0x040fe20003f7d000 */
[----:B------:R-:W-:Y:S01]  /*aa00*/  FMUL.FTZ R205, R235, UR25 ;  /* 0x00000019ebcd7c20 */ /* 0x000fe20008410000 */
[----:B------:R-:W-:Y:S01]  /*aa10*/  FMNMX.FTZ R3, R3, R30, !PT ;  /* 0x0000001e03037209 */ /* 0x000fe20007810000 */
[----:B------:R-:W2:Y:S03]  /*aa20*/  SHFL.BFLY PT, R9, R244, 0x2, 0x1f ;  /* 0x0c401f00f4097f89 */ /* 0x000ea600000e0000 */
[----:B------:R-:W-:Y:S01]  /*aa30*/  FSEL R205, R205, RZ, P3 ;  /* 0x000000ffcdcd7208 */ /* 0x000fe20001800000 */
[----:B------:R-:W3:Y:S04]  /*aa40*/  SHFL.BFLY PT, R28, R3, 0x1, 0x1f ;  /* 0x0c201f00031c7f89 */ /* 0x000ee800000e0000 */
[--C-:B------:R-:W-:Y:S01]  /*aa50*/  FFMA.FTZ R188, R8, UR25, -R205.reuse ;  /* 0x0000001908bc7c23 */ /* 0x100fe200080108cd */
[--C-:B------:R-:W-:Y:S01]  /*aa60*/  FFMA.FTZ R186, R176, UR25, -R205.reuse ;  /* 0x00000019b0ba7c23 */ /* 0x100fe200080108cd */
[----:B-1----:R-:W-:Y:S01]  /*aa70*/  FMNMX.FTZ R245, R245, R26, !PT ;  /* 0x0000001af5f57209 */ /* 0x002fe20007810000 */
[--C-:B------:R-:W-:Y:S01]  /*aa80*/  FFMA.FTZ R190, R20, UR25, -R205.reuse ;  /* 0x0000001914be7c23 */ /* 0x100fe200080108cd */
[--C-:B------:R-:W-:Y:S01]  /*aa90*/  FFMA.FTZ R189, R10, UR25, -R205.reuse ;  /* 0x000000190abd7c23 */ /* 0x100fe200080108cd */
[--C-:B------:R-:W-:Y:S01]  /*aaa0*/  FFMA.FTZ R203, R203, UR25, -R205.reuse ;  /* 0x00000019cbcb7c23 */ /* 0x100fe200080108cd */
[----:B------:R-:W-:Y:S01]  /*aab0*/  MUFU.EX2 R188, R188 ;  /* 0x000000bc00bc7308 */ /* 0x000fe20000000800 */
[----:B------:R-:W1:Y:S01]  /*aac0*/  SHFL.BFLY PT, R8, R245, 0x1, 0x1f ;  /* 0x0c201f00f5087f89 */ /* 0x000e6200000e0000 */
[----:B------:R-:W-:-:S06]  /*aad0*/  FFMA.FTZ R202, R202, UR25, -R205 ;  /* 0x00000019caca7c23 */ /* 0x000fcc00080108cd */
[----:B------:R-:W-:Y:S01]  /*aae0*/  MUFU.EX2 R190, R190 ;  /* 0x000000be00be7308 */ /* 0x000fe20000000800 */
[----:B--2---:R-:W-:Y:S02]  /*aaf0*/  FMNMX.FTZ R244, R244, R9, !PT ;  /* 0x00000009f4f47209 */ /* 0x004fe40007810000 */
[----:B---3--:R-:W-:-:S03]  /*ab00*/  FMNMX.FTZ R3, R3, R28, !PT ;  /* 0x0000001c03037209 */ /* 0x008fc60007810000 */
[----:B------:R-:W2:Y:S02]  /*ab10*/  SHFL.BFLY PT, R9, R244, 0x1, 0x1f ;  /* 0x0c201f00f4097f89 */ /* 0x000ea400000e0000 */
[----:B------:R-:W-:Y:S01]  /*ab20*/  MUFU.EX2 R189, R189 ;  /* 0x000000bd00bd7308 */ /* 0x000fe20000000800 */
[C---:B------:R-:W-:Y:S01]  /*ab30*/  FSETP.NEU.FTZ.AND P2, PT, R3.reuse, -INF , PT ;  /* 0xff8000000300780b */ /* 0x040fe20003f5d000 */
[----:B------:R-:W-:Y:S01]  /*ab40*/  FMUL.FTZ R196, R3, UR25 ;  /* 0x0000001903c47c20 */ /* 0x000fe20008410000 */
[----:B------:R-:W-:Y:S04]  /*ab50*/  LDSM.16.MT88.4 R28, [R214+0xb000] ;  /* 0x00b00000d61c783b */ /* 0x000fe80000004200 */
[----:B------:R-:W-:Y:S01]  /*ab60*/  FSEL R196, R196, RZ, P2 ;  /* 0x000000ffc4c47208 */ /* 0x000fe20001000000 */
[----:B------:R-:W-:Y:S01]  /*ab70*/  MUFU.EX2 R186, R186 ;  /* 0x000000ba00ba7308 */ /* 0x000fe20000000800 */
[----:B-1----:R-:W-:-:S03]  /*ab80*/  FMNMX.FTZ R245, R245, R8, !PT ;  /* 0x00000008f5f57209 */ /* 0x002fc60007810000 */
[--C-:B------:R-:W-:Y:S01]  /*ab90*/  FFMA.FTZ R184, R177, UR25, -R196.reuse ;  /* 0x00000019b1b87c23 */ /* 0x100fe200080108c4 */
[C---:B------:R-:W-:Y:S01]  /*aba0*/  FSETP.NEU.FTZ.AND P1, PT, R245.reuse, -INF , PT ;  /* 0xff800000f500780b */ /* 0x040fe20003f3d000 */
[----:B------:R-:W-:Y:S01]  /*abb0*/  FMUL.FTZ R171, R245, UR25 ;  /* 0x00000019f5ab7c20 */ /* 0x000fe20008410000 */
[--C-:B------:R-:W-:Y:S01]  /*abc0*/  FFMA.FTZ R185, R5, UR25, -R196.reuse ;  /* 0x0000001905b97c23 */ /* 0x100fe200080108c4 */
[--C-:B------:R-:W-:Y:S01]  /*abd0*/  FFMA.FTZ R187, R13, UR25, -R196.reuse ;  /* 0x000000190dbb7c23 */ /* 0x100fe200080108c4 */
[----:B------:R-:W-:Y:S01]  /*abe0*/  FSEL R5, R245, RZ, P1 ;  /* 0x000000fff5057208 */ /* 0x000fe20000800000 */
[--C-:B------:R-:W-:Y:S01]  /*abf0*/  FFMA.FTZ R179, R7, UR25, -R196.reuse ;  /* 0x0000001907b37c23 */ /* 0x100fe200080108c4 */
[----:B------:R-:W-:Y:S01]  /*ac00*/  FSEL R171, R171, RZ, P1 ;  /* 0x000000ffabab7208 */ /* 0x000fe20000800000 */
[----:B------:R-:W-:Y:S01]  /*ac10*/  MUFU.EX2 R184, R184 ;  /* 0x000000b800b87308 */ /* 0x000fe20000000800 */
[----:B------:R-:W-:Y:S01]  /*ac20*/  FFMA.FTZ R191, R191, UR25, -R196 ;  /* 0x00000019bfbf7c23 */ /* 0x000fe200080108c4 */
[----:B--2---:R-:W-:Y:S01]  /*ac30*/  FMNMX.FTZ R244, R244, R9, !PT ;  /* 0x00000009f4f47209 */ /* 0x004fe20007810000 */
[----:B------:R-:W-:Y:S01]  /*ac40*/  FADD.FTZ R194, R166, -R5 ;  /* 0x80000005a6c27221 */ /* 0x000fe20000010000 */
[--C-:B------:R-:W-:Y:S01]  /*ac50*/  FFMA.FTZ R177, R4, UR25, -R171.reuse ;  /* 0x0000001904b17c23 */ /* 0x100fe200080108ab */
[----:B------:R-:W-:Y:S01]  /*ac60*/  FSEL R5, R235, RZ, P3 ;  /* 0x000000ffeb057208 */ /* 0x000fe20001800000 */
[--C-:B------:R-:W-:Y:S01]  /*ac70*/  FFMA.FTZ R178, R22, UR25, -R171.reuse ;  /* 0x0000001916b27c23 */ /* 0x100fe200080108ab */
[C---:B------:R-:W-:Y:S01]  /*ac80*/  FSETP.NEU.FTZ.AND P0, PT, R244.reuse, -INF , PT ;  /* 0xff800000f400780b */ /* 0x040fe20003f1d000 */
[----:B------:R-:W-:Y:S01]  /*ac90*/  FMUL.FTZ R169, R244, UR25 ;  /* 0x00000019f4a97c20 */ /* 0x000fe20008410000 */
[----:B------:R-:W-:Y:S01]  /*aca0*/  FFMA.FTZ R176, R6, UR25, -R171 ;  /* 0x0000001906b07c23 */ /* 0x000fe200080108ab */
[----:B------:R-:W-:Y:S01]  /*acb0*/  FADD.FTZ R5, R168, -R5 ;  /* 0x80000005a8057221 */ /* 0x000fe20000010000 */
[----:B------:R-:W-:Y:S01]  /*acc0*/  FSEL R4, R244, RZ, P0 ;  /* 0x000000fff4047208 */ /* 0x000fe20000000000 */
[----:B------:R-:W-:Y:S01]  /*acd0*/  FFMA.FTZ R175, R16, UR25, -R171 ;  /* 0x0000001910af7c23 */ /* 0x000fe200080108ab */
[----:B------:R-:W-:Y:S01]  /*ace0*/  FSEL R169, R169, RZ, P0 ;  /* 0x000000ffa9a97208 */ /* 0x000fe20000000000 */
[----:B------:R-:W-:Y:S01]  /*acf0*/  FMUL.FTZ R198, R5, UR25 ;  /* 0x0000001905c67c20 */ /* 0x000fe20008410000 */
[----:B------:R-:W1:Y:S01]  /*ad00*/  LDSM.16.MT88.4 R20, [R214+0xa000] ;  /* 0x00a00000d614783b */ /* 0x000e620000004200 */
[----:B------:R-:W-:Y:S01]  /*ad10*/  FADD.FTZ R195, R165, -R4 ;  /* 0x80000004a5c37221 */ /* 0x000fe20000010000 */
[----:B------:R-:W-:Y:S01]  /*ad20*/  FSEL R4, R3, RZ, P2 ;  /* 0x000000ff03047208 */ /* 0x000fe20001000000 */
[--C-:B------:R-:W-:Y:S01]  /*ad30*/  FFMA.FTZ R174, R18, UR25, -R169.reuse ;  /* 0x0000001912ae7c23 */ /* 0x100fe200080108a9 */
[--C-:B------:R-:W-:Y:S01]  /*ad40*/  FFMA.FTZ R173, R14, UR25, -R169.reuse ;  /* 0x000000190ead7c23 */ /* 0x100fe200080108a9 */
[--C-:B------:R-:W-:Y:S01]  /*ad50*/  FFMA.FTZ R172, R24, UR25, -R169.reuse ;  /* 0x0000001918ac7c23 */ /* 0x100fe200080108a9 */
[--C-:B------:R-:W-:Y:S01]  /*ad60*/  FFMA.FTZ R193, R12, UR25, -R169.reuse ;  /* 0x000000190cc17c23 */ /* 0x100fe200080108a9 */
[----:B------:R-:W-:Y:S01]  /*ad70*/  FADD.FTZ R4, R167, -R4 ;  /* 0x80000004a7047221 */ /* 0x000fe20000010000 */
[----:B------:R-:W2:Y:S01]  /*ad80*/  LDSM.16.MT88.4 R16, [R213+0xa000] ;  /* 0x00a00000d510783b */ /* 0x000ea20000004200 */
[----:B------:R-:W-:Y:S01]  /*ad90*/  FMUL.FTZ R194, R194, UR25 ;  /* 0x00000019c2c27c20 */ /* 0x000fe20008410000 */
[----:B------:R-:W-:Y:S01]  /*ada0*/  FMUL.FTZ R195, R195, UR25 ;  /* 0x00000019c3c37c20 */ /* 0x000fe20008410000 */
[----:B------:R-:W-:Y:S01]  /*adb0*/  FMUL.FTZ R197, R4, UR25 ;  /* 0x0000001904c57c20 */ /* 0x000fe20008410000 */
[----:B------:R-:W3:Y:S01]  /*adc0*/  LDSM.16.MT88.4 R12, [R212+0xa000] ;  /* 0x00a00000d40c783b */ /* 0x000ee20000004200 */
[----:B------:R-:W-:Y:S01]  /*add0*/  MUFU.EX2 R178, R178 ;  /* 0x000000b200b27308 */ /* 0x000fe20000000800 */
[----:B------:R-:W-:Y:S01]  /*ade0*/  FFMA.FTZ R241, R204, UR25, -R169 ;  /* 0x00000019ccf17c23 */ /* 0x000fe200080108a9 */
[----:B------:R-:W-:Y:S01]  /*adf0*/  FFMA.FTZ R204, R170, UR25, -R205 ;  /* 0x00000019aacc7c23 */ /* 0x000fe200080108cd */
[----:B------:R-:W4:Y:S01]  /*ae00*/  LDSM.16.MT88.4 R4, [R216+0xb000] ;  /* 0x00b00000d804783b */ /* 0x000f220000004200 */
[----:B------:R-:W-:Y:S01]  /*ae10*/  FFMA.FTZ R207, R252, UR25, -R171 ;  /* 0x00000019fccf7c23 */ /* 0x000fe200080108ab */
[--C-:B------:R-:W-:Y:S01]  /*ae20*/  FFMA.FTZ R239, R238, UR25, -R169.reuse ;  /* 0x00000019eeef7c23 */ /* 0x100fe200080108a9 */
[----:B------:R-:W-:Y:S01]  /*ae30*/  FFMA.FTZ R236, R236, UR25, -R169 ;  /* 0x00000019ecec7c23 */ /* 0x000fe200080108a9 */
[----:B------:R-:W5:Y:S01]  /*ae40*/  LDSM.16.MT88.4 R24, [R213+0xb000] ;  /* 0x00b00000d518783b */ /* 0x000f620000004200 */
[----:B------:R-:W1:Y:S01]  /*ae50*/  MUFU.EX2 R177, R177 ;  /* 0x000000b100b17308 */ /* 0x000e620000000800 */
[--C-:B------:R-:W-:Y:S01]  /*ae60*/  FFMA.FTZ R250, R250, UR25, -R171.reuse ;  /* 0x00000019fafa7c23 */ /* 0x100fe200080108ab */
[----:B------:R-:W-:Y:S01]  /*ae70*/  FFMA.FTZ R237, R242, UR25, -R171 ;  /* 0x00000019f2ed7c23 */ /* 0x000fe200080108ab */
[----:B------:R-:W5:Y:S01]  /*ae80*/  LDSM.16.MT88.4 R8, [R212+0xb000] ;  /* 0x00b00000d408783b */ /* 0x000f620000004200 */
[----:B------:R-:W-:Y:S01]  /*ae90*/  FFMA.FTZ R206, R206, UR25, -R169 ;  /* 0x00000019cece7c23 */ /* 0x000fe200080108a9 */
[----:B------:R-:W-:Y:S01]  /*aea0*/  FFMA.FTZ R171, R240, UR25, -R171 ;  /* 0x00000019f0ab7c23 */ /* 0x000fe200080108ab */
[----:B------:R-:W-:-:S02]  /*aeb0*/  PLOP3.LUT P0, PT, PT, PT, UP0, 0x80, 0x0 ;  /* 0x000000000000781c */ /* 0x000fc40003f0f008 */
[----:B------:R-:W-:Y:S08]  /*aec0*/  MUFU.EX2 R176, R176 ;  /* 0x000000b000b07308 */ /* 0x000ff00000000800 */
[----:B------:R-:W2:Y:S01]  /*aed0*/  MUFU.EX2 R175, R175 ;  /* 0x000000af00af7308 */ /* 0x000ea20000000800 */
[----:B-1----:R-:W-:-:S07]  /*aee0*/  F2FP.F16.F32.PACK_AB R164, R177, R178 ;  /* 0x000000b2b1a4723e */ /* 0x002fce00000000ff */
[----:B------:R-:W-:Y:S08]  /*aef0*/  MUFU.EX2 R174, R174 ;  /* 0x000000ae00ae7308 */ /* 0x000ff00000000800 */
[----:B------:R-:W1:Y:S01]  /*af00*/  MUFU.EX2 R173, R173 ;  /* 0x000000ad00ad7308 */ /* 0x000e620000000800 */
[----:B--2---:R-:W-:-:S07]  /*af10*/  F2FP.F16.F32.PACK_AB R166, R175, R176 ;  /* 0x000000b0afa6723e */ /* 0x004fce00000000ff */
[----:B------:R-:W-:Y:S08]  /*af20*/  MUFU.EX2 R172, R172 ;  /* 0x000000ac00ac7308 */ /* 0x000ff00000000800 */
[----:B------:R-:W2:Y:S01]  /*af30*/  MUFU.EX2 R193, R193 ;  /* 0x000000c100c17308 */ /* 0x000ea20000000800 */
[----:B-1----:R-:W-:-:S07]  /*af40*/  F2FP.F16.F32.PACK_AB R165, R173, R174 ;  /* 0x000000aeada5723e */ /* 0x002fce00000000ff */
[----:B------:R-:W1:Y:S08]  /*af50*/  MUFU.EX2 R194, R194 ;  /* 0x000000c200c27308 */ /* 0x000e700000000800 */
[----:B------:R-:W3:Y:S01]  /*af60*/  MUFU.EX2 R195, R195 ;  /* 0x000000c300c37308 */ /* 0x000ee20000000800 */
[----:B--2---:R-:W-:-:S07]  /*af70*/  F2FP.F16.F32.PACK_AB R167, R193, R172 ;  /* 0x000000acc1a7723e */ /* 0x004fce00000000ff */
        /* <DEDUP_REMOVED lines=180> */
[----:B------:R-:W-:Y:S01]  /*bac0*/  MUFU.EX2 R203, R203 ;  /* 0x000000cb00cb7308 */ /* 0x000fe20000000800 */
[C---:B--2---:R-:W-:Y:S01]  /*bad0*/  F2FP.F16.F32.PACK_AB R169, R236.reuse, R239 ;  /* 0x000000efeca9723e */ /* 0x044fe200000000ff */
[----:B------:R-:W-:Y:S01]  /*bae0*/  FADD.FTZ R239, R239, R172 ;  /* 0x000000acefef7221 */ /* 0x000fe20000010000 */
[C---:B------:R-:W-:Y:S03]  /*baf0*/  HMMA.16816.F32 R144, R164.reuse, R20, R144 ;  /* 0x00000014a490723c */ /* 0x040fe60000001890 */
[----:B------:R-:W-:Y:S02]  /*bb00*/  FADD.FTZ R239, R236, R239 ;  /* 0x000000efecef7221 */ /* 0x000fe40000010000 */
[----:B------:R-:W2:Y:S01]  /*bb10*/  MUFU.EX2 R237, R237 ;  /* 0x000000ed00ed7308 */ /* 0x000ea20000000800 */
[C---:B------:R-:W-:Y:S01]  /*bb20*/  HMMA.16816.F32 R132, R164.reuse, R22, R132 ;  /* 0x00000016a484723c */ /* 0x040fe20000001884 */
[----:B------:R-:W-:Y:S05]  /*bb30*/  LDSM.16.MT88.4 R20, [R212+0xa800] ;  /* 0x00a80000d414783b */ /* 0x000fea0000004200 */
[C---:B------:R-:W-:Y:S01]  /*bb40*/  HMMA.16816.F32 R36, R164.reuse, R16, R36 ;  /* 0x00000010a424723c */ /* 0x040fe20000001824 */
[----:B------:R-:W3:Y:S05]  /*bb50*/  MUFU.EX2 R238, R171 ;  /* 0x000000ab00ee7308 */ /* 0x000eea0000000800 */
[----:B------:R-:W-:Y:S01]  /*bb60*/  HMMA.16816.F32 R48, R164, R18, R48 ;  /* 0x00000012a430723c */ /* 0x000fe20000001830 */
[----:B------:R-:W-:Y:S02]  /*bb70*/  LDSM.16.MT88.4 R16, [R216+0xb800] ;  /* 0x00b80000d810783b */ /* 0x000fe40000004200 */
[----:B------:R-:W-:Y:S01]  /*bb80*/  MUFU.EX2 R206, R206 ;  /* 0x000000ce00ce7308 */ /* 0x000fe20000000800 */
[----:B--2---:R-:W-:-:S02]  /*bb90*/  FADD.FTZ R231, R237, R242 ;  /* 0x000000f2ede77221 */ /* 0x004fc40000010000 */
[C---:B------:R-:W-:Y:S05]  /*bba0*/  HMMA.16816.F32 R52, R164.reuse, R12, R52 ;  /* 0x0000000ca434723c */ /* 0x040fea0000001834 */
[----:B------:R-:W2:Y:S01]  /*bbb0*/  MUFU.EX2 R241, R241 ;  /* 0x000000f100f17308 */ /* 0x000ea20000000800 */
[----:B------:R-:W-:Y:S01]  /*bbc0*/  HMMA.16816.F32 R64, R164, R14, R64 ;  /* 0x0000000ea440723c */ /* 0x000fe20000001840 */
[----:B------:R-:W-:Y:S01]  /*bbd0*/  LDSM.16.MT88.4 R12, [R214+0xb800] ;  /* 0x00b80000d60c783b */ /* 0x000fe20000004200 */
[C---:B---3--:R-:W-:Y:S01]  /*bbe0*/  F2FP.F16.F32.PACK_AB R170, R238.reuse, R237 ;  /* 0x000000edeeaa723e */ /* 0x048fe200000000ff */
[----:B------:R-:W-:-:S03]  /*bbf0*/  FADD.FTZ R231, R238, R231 ;  /* 0x000000e7eee77221 */ /* 0x000fc60000010000 */
[C---:B------:R-:W-:Y:S01]  /*bc00*/  HMMA.16816.F32 R68, R164.reuse, R4, R68 ;  /* 0x00000004a444723c */ /* 0x040fe20000001844 */
[----:B------:R-:W-:Y:S05]  /*bc10*/  MUFU.EX2 R202, R202 ;  /* 0x000000ca00ca7308 */ /* 0x000fea0000000800 */
[C---:B------:R-:W-:Y:S01]  /*bc20*/  HMMA.16816.F32 R80, R164.reuse, R6, R80 ;  /* 0x00000006a450723c */ /* 0x040fe20000001850 */
[----:B------:R-:W-:Y:S02]  /*bc30*/  LDSM.16.MT88.4 R4, [R212+0xb800] ;  /* 0x00b80000d404783b */ /* 0x000fe40000004200 */
[----:B------:R-:W-:Y:S01]  /*bc40*/  MUFU.EX2 R191, R191 ;  /* 0x000000bf00bf7308 */ /* 0x000fe20000000800 */
[C---:B--2---:R-:W-:Y:S01]  /*bc50*/  F2FP.F16.F32.PACK_AB R171, R241.reuse, R206 ;  /* 0x000000cef1ab723e */ /* 0x044fe200000000ff */
[----:B------:R-:W-:Y:S01]  /*bc60*/  FADD.FTZ R206, R206, R239 ;  /* 0x000000efcece7221 */ /* 0x000fe20000010000 */
[----:B------:R-:W-:Y:S03]  /*bc70*/  HMMA.16816.F32 R84, R164, R28, R84 ;  /* 0x0000001ca454723c */ /* 0x000fe60000001854 */
[----:B------:R-:W-:-:S03]  /*bc80*/  FADD.FTZ R229, R241, R206 ;  /* 0x000000cef1e57221 */ /* 0x000fc60000010000 */
        /* <DEDUP_REMOVED lines=19> */
[----:B-1----:R-:W-:Y:S01]  /*bdc0*/  F2FP.F16.F32.PACK_AB R164, R203, R204 ;  /* 0x000000cccba4723e */ /* 0x002fe200000000ff */
[----:B------:R-:W-:Y:S01]  /*bdd0*/  FADD.FTZ R204, R204, R189 ;  /* 0x000000bdcccc7221 */ /* 0x000fe20000010000 */
[----:B-----5:R-:W-:Y:S01]  /*bde0*/  F2FP.F16.F32.PACK_AB R166, R201, R202 ;  /* 0x000000cac9a6723e */ /* 0x020fe200000000ff */
[----:B---3--:R-:W-:Y:S02]  /*bdf0*/  HMMA.16816.F32 R40, R168, R24, R40 ;  /* 0x00000018a828723c */ /* 0x008fe40000001828 */
[----:B------:R-:W-:-:S02]  /*be00*/  FADD.FTZ R203, R203, R204 ;  /* 0x000000cccbcb7221 */ /* 0x000fc40000010000 */
[----:B------:R-:W1:Y:S02]  /*be10*/  MUFU.EX2 R192, R192 ;  /* 0x000000c000c07308 */ /* 0x000e640000000800 */
[----:B------:R-:W-:Y:S01]  /*be20*/  FADD.FTZ R202, R202, R203 ;  /* 0x000000cbcaca7221 */ /* 0x000fe20000010000 */
[C---:B------:R-:W-:Y:S03]  /*be30*/  HMMA.16816.F32 R44, R168.reuse, R26, R44 ;  /* 0x0000001aa82c723c */ /* 0x040fe6000000182c */
[----:B------:R-:W-:Y:S01]  /*be40*/  FADD.FTZ R233, R201, R202 ;  /* 0x000000cac9e97221 */ /* 0x000fe20000010000 */
[C---:B--2---:R-:W-:Y:S01]  /*be50*/  F2FP.F16.F32.PACK_AB R165, R205.reuse, R200 ;  /* 0x000000c8cda5723e */ /* 0x044fe200000000ff */
[----:B------:R-:W-:Y:S01]  /*be60*/  FADD.FTZ R200, R200, R179 ;  /* 0x000000b3c8c87221 */ /* 0x000fe20000010000 */
[----:B------:R-:W-:Y:S03]  /*be70*/  HMMA.16816.F32 R56, R168, R20, R56 ;  /* 0x00000014a838723c */ /* 0x000fe60000001838 */
        /* <DEDUP_REMOVED lines=56> */
[----:B------:R-:W1:Y:S04]  /*c200*/  LDSM.16.M88.4 R172, [R221+0x8000] ;  /* 0x00800000ddac783b */ /* 0x000e680000000200 */
[----:B------:R-:W-:Y:S04]  /*c210*/  LDSM.16.M88.4 R20, [R219] ;  /* 0x00000000db14783b */ /* 0x000fe80000000200 */
[----:B------:R-:W-:Y:S04]  /*c220*/  LDSM.16.M88.4 R28, [R220] ;  /* 0x00000000dc1c783b */ /* 0x000fe80000000200 */
[----:B------:R-:W3:Y:S04]  /*c230*/  LDSM.16.M88.4 R192, [R222+0x2000] ;  /* 0x00200000dec0783b */ /* 0x000ee80000000200 */
[----:B------:R-:W4:Y:S04]  /*c240*/  LDSM.16.M88.4 R32, [R221+0x8800] ;  /* 0x00880000dd20783b */ /* 0x000f280000000200 */
[----:B------:R-:W-:Y:S04]  /*c250*/  LDSM.16.M88.4 R236, [R215+0x8000] ;  /* 0x00800000d7ec783b */ /* 0x000fe80000000200 */
[----:B------:R-:W5:Y:S04]  /*c260*/  LDSM.16.M88.4 R200, [R218] ;  /* 0x00000000dac8783b */ /* 0x000f680000000200 */
[----:B------:R-:W5:Y:S04]  /*c270*/  LDSM.16.M88.4 R12, [R220+0x2000] ;  /* 0x00200000dc0c783b */ /* 0x000f680000000200 */
[----:B------:R-:W5:Y:S04]  /*c280*/  LDSM.16.M88.4 R16, [R211] ;  /* 0x00000000d310783b */ /* 0x000f680000000200 */
[----:B------:R-:W-:Y:S01]  /*c290*/  LDSM.16.M88.4 R176, [R210] ;  /* 0x00000000d2b0783b */ /* 0x000fe20000000200 */
[C---:B-1----:R-:W-:Y:S03]  /*c2a0*/  HMMA.16816.F32 R8, R164.reuse, R172, RZ ;  /* 0x000000aca408723c */ /* 0x042fe600000018ff */
[----:B------:R-:W-:Y:S04]  /*c2b0*/  LDSM.16.M88.4 R184, [R218+0x2000] ;  /* 0x00200000dab8783b */ /* 0x000fe80000000200 */
[----:B------:R-:W-:Y:S01]  /*c2c0*/  LDSM.16.M88.4 R188, [R215+0x8800] ;  /* 0x00880000d7bc783b */ /* 0x000fe20000000200 */
[----:B--2---:R-:W-:Y:S03]  /*c2d0*/  HMMA.16816.F32 R24, R164, R174, RZ ;  /* 0x000000aea418723c */ /* 0x004fe600000018ff */
[----:B------:R-:W-:Y:S03]  /*c2e0*/  LDSM.16.M88.4 R240, [R209] ;  /* 0x00000000d1f0783b */ /* 0x000fe60000000200 */
[----:B---3--:R-:W-:Y:S01]  /*c2f0*/  HMMA.16816.F32 R4, R192, R172, RZ ;  /* 0x000000acc004723c */ /* 0x008fe200000018ff */
[----:B------:R-:W-:Y:S04]  /*c300*/  LDSM.16.M88.4 R204, [R222+0x6000] ;  /* 0x00600000decc783b */ /* 0x000fe80000000200 */
[----:B------:R-:W0:Y:S01]  /*c310*/  LDGDEPBAR ;  /* 0x00000000000079af */ /* 0x000e220000000000 */
[----:B----4-:R-:W-:Y:S06]  /*c320*/  HMMA.16816.F32 R168, R164, R32, RZ ;  /* 0x00000020a4a8723c */ /* 0x010fec00000018ff */
[----:B------:R-:W-:Y:S06]  /*c330*/  HMMA.16816.F32 R8, R28, R20, R8 ;  /* 0x000000141c08723c */ /* 0x000fec0000001808 */
[C---:B------:R-:W-:Y:S06]  /*c340*/  HMMA.16816.F32 R196, R192.reuse, R32, RZ ;  /* 0x00000020c0c4723c */ /* 0x040fec00000018ff */
[----:B------:R-:W-:Y:S06]  /*c350*/  HMMA.16816.F32 R172, R192, R174, RZ ;  /* 0x000000aec0ac723c */ /* 0x000fec00000018ff */
[-C--:B------:R-:W-:Y:S06]  /*c360*/  HMMA.16816.F32 R164, R164, R34.reuse, RZ ;  /* 0x00000022a4a4723c */ /* 0x080fec00000018ff */
[----:B------:R-:W-:Y:S01]  /*c370*/  HMMA.16816.F32 R192, R192, R34, RZ ;  /* 0x00000022c0c0723c */ /* 0x000fe200000018ff */
[----:B------:R-:W1:Y:S05]  /*c380*/  LDSM.16.M88.4 R32, [R217] ;  /* 0x00000000d920783b */ /* 0x000e6a0000000200 */
[----:B-----5:R-:W-:Y:S06]  /*c390*/  HMMA.16816.F32 R8, R200, R236, R8 ;  /* 0x000000ecc808723c */ /* 0x020fec0000001808 */
[----:B------:R-:W-:Y:S06]  /*c3a0*/  HMMA.16816.F32 R4, R12, R20, R4 ;  /* 0x000000140c04723c */ /* 0x000fec0000001804 */
[C---:B------:R-:W-:Y:S06]  /*c3b0*/  HMMA.16816.F32 R168, R28.reuse, R16, R168 ;  /* 0x000000101ca8723c */ /* 0x040fec00000018a8 */
[C---:B------:R-:W-:Y:S06]  /*c3c0*/  HMMA.16816.F32 R24, R28.reuse, R22, R24 ;  /* 0x000000161c18723c */ /* 0x040fec0000001818 */
[----:B------:R-:W-:Y:S01]  /*c3d0*/  HMMA.16816.F32 R164, R28, R18, R164 ;  /* 0x000000121ca4723c */ /* 0x000fe200000018a4 */
[----:B------:R-:W-:Y:S05]  /*c3e0*/  LDSM.16.M88.4 R28, [R210+0x800] ;  /* 0x00080000d21c783b */ /* 0x000fea0000000200 */
[C---:B------:R-:W-:Y:S06]  /*c3f0*/  HMMA.16816.F32 R196, R12.reuse, R16, R196 ;  /* 0x000000100cc4723c */ /* 0x040fec00000018c4 */
[C---:B------:R-:W-:Y:S01]  /*c400*/  HMMA.16816.F32 R172, R12.reuse, R22, R172 ;  /* 0x000000160cac723c */ /* 0x040fe200000018ac */
[----:B------:R-:W-:Y:S05]  /*c410*/  LDSM.16.M88.4 R20, [R217+0x2000] ;  /* 0x00200000d914783b */ /* 0x000fea0000000200 */
[----:B------:R-:W-:Y:S01]  /*c420*/  HMMA.16816.F32 R192, R12, R18, R192 ;  /* 0x000000120cc0723c */ /* 0x000fe200000018c0 */
[----:B------:R-:W-:Y:S04]  /*c430*/  LDSM.16.M88.4 R16, [R221+0x9000] ;  /* 0x00900000dd10783b */ /* 0x000fe80000000200 */
[----:B------:R-:W2:Y:S01]  /*c440*/  LDSM.16.M88.4 R12, [R222+0x4000] ;  /* 0x00400000de0c783b */ /* 0x000ea20000000200 */
[----:B-1----:R-:W-:Y:S06]  /*c450*/  HMMA.16816.F32 R8, R32, R176, R8 ;  /* 0x000000b02008723c */ /* 0x002fec0000001808 */
[----:B------:R-:W-:Y:S06]  /*c460*/  HMMA.16816.F32 R4, R184, R236, R4 ;  /* 0x000000ecb804723c */ /* 0x000fec0000001804 */
[C---:B------:R-:W-:Y:S06]  /*c470*/  HMMA.16816.F32 R168, R200.reuse, R188, R168 ;  /* 0x000000bcc8a8723c */ /* 0x040fec00000018a8 */
[C---:B------:R-:W-:Y:S06]  /*c480*/  HMMA.16816.F32 R24, R200.reuse, R238, R24 ;  /* 0x000000eec818723c */ /* 0x040fec0000001818 */
[----:B------:R-:W-:Y:S01]  /*c490*/  HMMA.16816.F32 R164, R200, R190, R164 ;  /* 0x000000bec8a4723c */ /* 0x000fe200000018a4 */
[----:B------:R-:W-:Y:S05]  /*c4a0*/  LDSM.16.M88.4 R200, [R221+0x9800] ;  /* 0x00980000ddc8783b */ /* 0x000fea0000000200 */
[C---:B------:R-:W-:Y:S06]  /*c4b0*/  HMMA.16816.F32 R196, R184.reuse, R188, R196 ;  /* 0x000000bcb8c4723c */ /* 0x040fec00000018c4 */
[----:B------:R-:W-:Y:S01]  /*c4c0*/  HMMA.16816.F32 R192, R184, R190, R192 ;  /* 0x000000beb8c0723c */ /* 0x000fe200000018c0 */
[----:B------:R-:W1:Y:S05]  /*c4d0*/  LDSM.16.M88.4 R188, [R220+0x4000] ;  /* 0x00400000dcbc783b */ /* 0x000e6a0000000200 */
[----:B--2---:R-:W-:Y:S06]  /*c4e0*/  HMMA.16816.F32 R8, R12, R16, R8 ;  /* 0x000000100c08723c */ /* 0x004fec0000001808 */
[----:B------:R-:W-:Y:S06]  /*c4f0*/  HMMA.16816.F32 R4, R20, R176, R4 ;  /* 0x000000b01404723c */ /* 0x000fec0000001804 */
[----:B------:R-:W-:Y:S01]  /*c500*/  HMMA.16816.F32 R172, R184, R238, R172 ;  /* 0x000000eeb8ac723c */ /* 0x000fe200000018ac */
[----:B------:R-:W-:Y:S04]  /*c510*/  LDSM.16.M88.4 R236, [R215+0x9000] ;  /* 0x00900000d7ec783b */ /* 0x000fe80000000200 */
[----:B------:R-:W-:Y:S01]  /*c520*/  LDSM.16.M88.4 R184, [R220+0x6000] ;  /* 0x00600000dcb8783b */ /* 0x000fe20000000200 */
[C---:B------:R-:W-:Y:S06]  /*c530*/  HMMA.16816.F32 R24, R32.reuse, R178, R24 ;  /* 0x000000b22018723c */ /* 0x040fec0000001818 */
[C---:B------:R-:W-:Y:S06]  /*c540*/  HMMA.16816.F32 R168, R32.reuse, R28, R168 ;  /* 0x0000001c20a8723c */ /* 0x040fec00000018a8 */
[----:B------:R-:W-:Y:S01]  /*c550*/  HMMA.16816.F32 R164, R32, R30, R164 ;  /* 0x0000001e20a4723c */ /* 0x000fe200000018a4 */
[----:B------:R-:W2:Y:S05]  /*c560*/  LDSM.16.M88.4 R32, [R218+0x4000] ;  /* 0x00400000da20783b */ /* 0x000eaa0000000200 */
[----:B-1----:R-:W-:Y:S06]  /*c570*/  HMMA.16816.F32 R8, R188, R240, R8 ;  /* 0x000000f0bc08723c */ /* 0x002fec0000001808 */
[----:B------:R-:W-:Y:S06]  /*c580*/  HMMA.16816.F32 R4, R204, R16, R4 ;  /* 0x00000010cc04723c */ /* 0x000fec0000001804 */
[C---:B------:R-:W-:Y:S01]  /*c590*/  HMMA.16816.F32 R172, R20.reuse, R178, R172 ;  /* 0x000000b214ac723c */ /* 0x040fe200000018ac */
[----:B------:R-:W1:Y:S05]  /*c5a0*/  LDSM.16.M88.4 R176, [R208] ;  /* 0x00000000d0b0783b */ /* 0x000e6a0000000200 */
[C---:B------:R-:W-:Y:S06]  /*c5b0*/  HMMA.16816.F32 R196, R20.reuse, R28, R196 ;  /* 0x0000001c14c4723c */ /* 0x040fec00000018c4 */
[----:B------:R-:W-:Y:S01]  /*c5c0*/  HMMA.16816.F32 R192, R20, R30, R192 ;  /* 0x0000001e14c0723c */ /* 0x000fe200000018c0 */
[----:B------:R-:W-:Y:S04]  /*c5d0*/  LDSM.16.M88.4 R20, [R217+0x4000] ;  /* 0x00400000d914783b */ /* 0x000fe80000000200 */
[----:B------:R-:W3:Y:S01]  /*c5e0*/  LDSM.16.M88.4 R28, [R218+0x6000] ;  /* 0x00600000da1c783b */ /* 0x000ee20000000200 */
[C---:B------:R-:W-:Y:S06]  /*c5f0*/  HMMA.16816.F32 R24, R12.reuse, R18, R24 ;  /* 0x000000120c18723c */ /* 0x040fec0000001818 */
[C---:B------:R-:W-:Y:S06]  /*c600*/  HMMA.16816.F32 R168, R12.reuse, R200, R168 ;  /* 0x000000c80ca8723c */ /* 0x040fec00000018a8 */
[----:B------:R-:W-:Y:S01]  /*c610*/  HMMA.16816.F32 R164, R12, R202, R164 ;  /* 0x000000ca0ca4723c */ /* 0x000fe200000018a4 */
[----:B------:R-:W4:Y:S05]  /*c620*/  LDSM.16.M88.4 R12, [R210+0x1000] ;  /* 0x00100000d20c783b */ /* 0x000f2a0000000200 */
[----:B--2---:R-:W-:Y:S06]  /*c630*/  HMMA.16816.F32 R8, R32, R236, R8 ;  /* 0x000000ec2008723c */ /* 0x004fec0000001808 */
[----:B------:R-:W-:Y:S06]  /*c640*/  HMMA.16816.F32 R4, R184, R240, R4 ;  /* 0x000000f0b804723c */ /* 0x000fec0000001804 */
[----:B------:R-:W-:Y:S01]  /*c650*/  HMMA.16816.F32 R172, R204, R18, R172 ;  /* 0x00000012ccac723c */ /* 0x000fe200000018ac */
[----:B------:R-:W2:Y:S05]  /*c660*/  LDSM.16.M88.4 R16, [R217+0x6000] ;  /* 0x00600000d910783b */ /* 0x000eaa0000000200 */
[C---:B------:R-:W-:Y:S06]  /*c670*/  HMMA.16816.F32 R24, R188.reuse, R242, R24 ;  /* 0x000000f2bc18723c */ /* 0x040fec0000001818 */
[----:B-1----:R-:W-:Y:S06]  /*c680*/  HMMA.16816.F32 R168, R188, R176, R168 ;  /* 0x000000b0bca8723c */ /* 0x002fec00000018a8 */
[----:B---3--:R-:W-:Y:S06]  /*c690*/  HMMA.16816.F32 R4, R28, R236, R4 ;  /* 0x000000ec1c04723c */ /* 0x008fec0000001804 */
[----:B----4-:R-:W-:Y:S06]  /*c6a0*/  HMMA.16816.F32 R8, R20, R12, R8 ;  /* 0x0000000c1408723c */ /* 0x010fec0000001808 */
[----:B------:R-:W-:Y:S01]  /*c6b0*/  HMMA.16816.F32 R164, R188, R178, R164 ;  /* 0x000000b2bca4723c */ /* 0x000fe200000018a4 */
[----:B------:R-:W1:Y:S05]  /*c6c0*/  LDSM.16.M88.4 R188, [R215+0x9800] ;  /* 0x00980000d7bc783b */ /* 0x000e6a0000000200 */
[----:B------:R-:W-:Y:S06]  /*c6d0*/  HMMA.16816.F32 R172, R184, R242, R172 ;  /* 0x000000f2b8ac723c */ /* 0x000fec00000018ac */
[C---:B------:R-:W-:Y:S06]  /*c6e0*/  HMMA.16816.F32 R196, R204.reuse, R200, R196 ;  /* 0x000000c8ccc4723c */ /* 0x040fec00000018c4 */
[----:B------:R-:W-:Y:S01]  /*c6f0*/  FMUL.FTZ R8, R8, UR21 ;  /* 0x0000001508087c20 */ /* 0x000fe20008410000 */
[----:B------:R-:W-:Y:S01]  /*c700*/  HMMA.16816.F32 R192, R204, R202, R192 ;  /* 0x000000caccc0723c */ /* 0x000fe200000018c0 */
[----:B------:R-:W-:Y:S01]  /*c710*/  FMUL.FTZ R236, R9, UR21 ;  /* 0x0000001509ec7c20 */ /* 0x000fe20008410000 */
[----:B------:R-:W-:-:S04]  /*c720*/  FMUL.FTZ R237, R11, UR21 ;  /* 0x000000150bed7c20 */ /* 0x000fc80008410000 */
[----:B--2---:R-:W-:Y:S01]  /*c730*/  HMMA.16816.F32 R4, R16, R12, R4 ;  /* 0x0000000c1004723c */ /* 0x004fe20000001804 */
[----:B------:R2:W3:Y:S05]  /*c740*/  MUFU.TANH R12, R8 ;  /* 0x00000008000c7308 */ /* 0x0004ea0000002400 */
[-C--:B------:R-:W-:Y:S01]  /*c750*/  HMMA.16816.F32 R24, R32, R238.reuse, R24 ;  /* 0x000000ee2018723c */ /* 0x080fe20000001818 */
[----:B------:R-:W-:Y:S02]  /*c760*/  FMUL.FTZ R13, R10, UR21 ;  /* 0x000000150a0d7c20 */ /* 0x000fe40008410000 */
[----:B------:R-:W4:Y:S03]  /*c770*/  MUFU.TANH R236, R236 ;  /* 0x000000ec00ec7308 */ /* 0x000f260000002400 */
[----:B------:R-:W-:Y:S05]  /*c780*/  HMMA.16816.F32 R172, R28, R238, R172 ;  /* 0x000000ee1cac723c */ /* 0x000fea00000018ac */
[----:B------:R-:W-:Y:S01]  /*c790*/  MUFU.TANH R13, R13 ;  /* 0x0000000d000d7308 */ /* 0x000fe20000002400 */
[----:B--2---:R-:W2:Y:S01]  /*c7a0*/  LDSM.16.M88.4 R8, [R210+0x1800] ;  /* 0x00180000d208783b */ /* 0x004ea20000000200 */
[----:B-1----:R-:W-:Y:S01]  /*c7b0*/  HMMA.16816.F32 R164, R32, R190, R164 ;  /* 0x000000be20a4723c */ /* 0x002fe200000018a4 */
[----:B------:R-:W-:-:S04]  /*c7c0*/  DEPBAR.LE SB0, 0x0 ;  /* 0x000080000000791a */ /* 0x000fc80000000000 */
[----:B------:R-:W-:Y:S01]  /*c7d0*/  FMUL.FTZ R5, R5, UR21 ;  /* 0x0000001505057c20 */ /* 0x000fe20008410000 */
[----:B------:R-:W-:Y:S01]  /*c7e0*/  HMMA.16816.F32 R168, R32, R188, R168 ;  /* 0x000000bc20a8723c */ /* 0x000fe200000018a8 */
[----:B------:R-:W-:Y:S01]  /*c7f0*/  FMUL.FTZ R4, R4, UR21 ;  /* 0x0000001504047c20 */ /* 0x000fe20008410000 */
[----:B------:R-:W-:Y:S01]  /*c800*/  FMUL.FTZ R6, R6, UR21 ;  /* 0x0000001506067c20 */ /* 0x000fe20008410000 */
[----:B------:R-:W-:Y:S03]  /*c810*/  MUFU.TANH R237, R237 ;  /* 0x000000ed00ed7308 */ /* 0x000fe60000002400 */
[----:B------:R-:W-:Y:S01]  /*c820*/  HMMA.16816.F32 R196, R184, R176, R196 ;  /* 0x000000b0b8c4723c */ /* 0x000fe200000018c4 */
[----:B------:R-:W-:-:S04]  /*c830*/  FMUL.FTZ R32, R7, UR21 ;  /* 0x0000001507207c20 */ /* 0x000fc80008410000 */
[----:B------:R-:W-:Y:S01]  /*c840*/  MUFU.TANH R5, R5 ;  /* 0x0000000500057308 */ /* 0x000fe20000002400 */
[----:B------:R-:W-:Y:S06]  /*c850*/  HMMA.16816.F32 R192, R184, R178, R192 ;  /* 0x000000b2b8c0723c */ /* 0x000fec00000018c0 */
[-C--:B------:R-:W-:Y:S01]  /*c860*/  HMMA.16816.F32 R24, R20, R14.reuse, R24 ;  /* 0x0000000e1418723c */ /* 0x080fe20000001818 */
[----:B------:R-:W-:Y:S05]  /*c870*/  MUFU.TANH R4, R4 ;  /* 0x0000000400047308 */ /* 0x000fea0000002400 */
[----:B------:R-:W-:Y:S03]  /*c880*/  HMMA.16816.F32 R172, R16, R14, R172 ;  /* 0x0000000e10ac723c */ /* 0x000fe600000018ac */
[----:B------:R-:W-:Y:S03]  /*c890*/  MUFU.TANH R6, R6 ;  /* 0x0000000600067308 */ /* 0x000fe60000002400 */
[----:B------:R-:W-:Y:S05]  /*c8a0*/  HMMA.16816.F32 R196, R28, R188, R196 ;  /* 0x000000bc1cc4723c */ /* 0x000fea00000018c4 */
[----:B------:R-:W-:Y:S01]  /*c8b0*/  MUFU.TANH R32, R32 ;  /* 0x0000002000207308 */ /* 0x000fe20000002400 */
[C---:B--2---:R-:W-:Y:S06]  /*c8c0*/  HMMA.16816.F32 R164, R20.reuse, R10, R164 ;  /* 0x0000000a14a4723c */ /* 0x044fec00000018a4 */
[----:B------:R-:W-:Y:S01]  /*c8d0*/  HMMA.16816.F32 R168, R20, R8, R168 ;  /* 0x0000000814a8723c */ /* 0x000fe200000018a8 */
[----:B------:R-:W-:Y:S01]  /*c8e0*/  FMUL.FTZ R14, R24, UR21 ;  /* 0x00000015180e7c20 */ /* 0x000fe20008410000 */
[----:B------:R-:W-:Y:S01]  /*c8f0*/  FMUL.FTZ R15, R26, UR21 ;  /* 0x000000151a0f7c20 */ /* 0x000fe20008410000 */
[----:B------:R-:W-:Y:S01]  /*c900*/  FMUL.FTZ R24, R25, UR21 ;  /* 0x0000001519187c20 */ /* 0x000fe20008410000 */
[----:B------:R-:W-:-:S02]  /*c910*/  FMUL.FTZ R25, R27, UR21 ;  /* 0x000000151b197c20 */ /* 0x000fc40008410000 */
[----:B------:R-:W-:Y:S01]  /*c920*/  HMMA.16816.F32 R192, R28, R190, R192 ;  /* 0x000000be1cc0723c */ /* 0x000fe200000018c0 */
[----:B------:R-:W1:Y:S01]  /*c930*/  MUFU.TANH R14, R14 ;  /* 0x0000000e000e7308 */ /* 0x000e620000002400 */
[----:B------:R-:W-:Y:S02]  /*c940*/  IMAD.U32 R21, RZ, RZ, UR24 ;  /* 0x00000018ff157e24 */ /* 0x000fe4000f8e00ff */
[----:B------:R-:W-:Y:S01]  /*c950*/  FMUL.FTZ R26, R172, UR21 ;  /* 0x00000015ac1a7c20 */ /* 0x000fe20008410000 */
[----:B------:R-:W-:Y:S01]  /*c960*/  FMUL.FTZ R27, R173, UR21 ;  /* 0x00000015ad1b7c20 */ /* 0x000fe20008410000 */
[----:B------:R-:W-:Y:S01]  /*c970*/  FMUL.FTZ R20, R174, UR21 ;  /* 0x00000015ae147c20 */ /* 0x000fe20008410000 */
[----:B------:R-:W-:Y:S01]  /*c980*/  IMAD R21, R21, 0x20, R234 ;  /* 0x0000002015157824 */ /* 0x000fe200078e02ea */
[----:B------:R-:W-:Y:S01]  /*c990*/  HMMA.16816.F32 R196, R16, R8, R196 ;  /* 0x0000000810c4723c */ /* 0x000fe200000018c4 */
[----:B------:R-:W-:Y:S01]  /*c9a0*/  FMUL.FTZ R7, R175, UR21 ;  /* 0x00000015af077c20 */ /* 0x000fe20008410000 */
[----:B------:R-:W2:Y:S01]  /*c9b0*/  MUFU.TANH R15, R15 ;  /* 0x0000000f000f7308 */ /* 0x000ea20000002400 */
[C---:B------:R-:W-:Y:S01]  /*c9c0*/  VIADD R23, R21.reuse, 0x1 ;  /* 0x0000000115177836 */ /* 0x040fe20000000000 */
[C---:B------:R-:W-:Y:S01]  /*c9d0*/  ISETP.GE.AND P5, PT, R21.reuse, R232, PT ;  /* 0x000000e81500720c */ /* 0x040fe20003fa6270 */
[----:B------:R-:W-:Y:S01]  /*c9e0*/  FMUL.FTZ R164, R164, UR21 ;  /* 0x00000015a4a47c20 */ /* 0x000fe20008410000 */
[----:B------:R-:W-:-:S02]  /*c9f0*/  VIADD R33, R21, 0x9 ;  /* 0x0000000915217836 */ /* 0x000fc40000000000 */
[----:B------:R-:W-:Y:S01]  /*ca00*/  FMUL.FTZ R22, R165, UR21 ;  /* 0x00000015a5167c20 */ /* 0x000fe20008410000 */
[----:B------:R-:W-:Y:S01]  /*ca10*/  VIADD R9, R21, 0x8 ;  /* 0x0000000815097836 */ /* 0x000fe20000000000 */
[-C--:B------:R-:W-:Y:S01]  /*ca20*/  ISETP.GE.AND P6, PT, R23, R232.reuse, PT ;  /* 0x000000e81700720c */ /* 0x080fe20003fc6270 */
[----:B------:R-:W5:Y:S01]  /*ca30*/  MUFU.TANH R24, R24 ;  /* 0x0000001800187308 */ /* 0x000f620000002400 */
[----:B------:R-:W-:Y:S01]  /*ca40*/  FMUL.FTZ R168, R168, UR21 ;  /* 0x00000015a8a87c20 */ /* 0x000fe20008410000 */
[----:B---3--:R-:W-:Y:S01]  /*ca50*/  FSEL R31, R12, -INF , !P5 ;  /* 0xff8000000c1f7808 */ /* 0x008fe20006800000 */
[----:B------:R-:W-:Y:S01]  /*ca60*/  FMUL.FTZ R169, R169, UR21 ;  /* 0x00000015a9a97c20 */ /* 0x000fe20008410000 */
[C---:B------:R-:W-:Y:S01]  /*ca70*/  ISETP.GE.AND P1, PT, R9.reuse, R232, PT ;  /* 0x000000e80900720c */ /* 0x040fe20003f26270 */
[----:B------:R-:W-:Y:S01]  /*ca80*/  FMUL.FTZ R170, R170, UR21 ;  /* 0x00000015aaaa7c20 */ /* 0x000fe20008410000 */
[----:B------:R-:W-:Y:S01]  /*ca90*/  ISETP.GE.AND P5, PT, R9, R230, PT ;  /* 0x000000e60900720c */ /* 0x000fe20003fa6270 */
[----:B------:R-:W-:Y:S01]  /*caa0*/  HMMA.16816.F32 R192, R16, R10, R192 ;  /* 0x0000000a10c0723c */ /* 0x000fe200000018c0 */
[----:B------:R3:W-:Y:S01]  /*cab0*/  MUFU.TANH R203, R164 ;  /* 0x000000a400cb7308 */ /* 0x0007e20000002400 */
[----:B------:R-:W-:Y:S01]  /*cac0*/  ISETP.GE.AND P2, PT, R33, R232, PT ;  /* 0x000000e82100720c */ /* 0x000fe20003f46270 */
[----:B------:R-:W-:Y:S01]  /*cad0*/  FMUL.FTZ R167, R167, UR21 ;  /* 0x00000015a7a77c20 */ /* 0x000fe20008410000 */
[----:B------:R-:W-:-:S02]  /*cae0*/  ISETP.GE.AND P3, PT, R23, R230, PT ;  /* 0x000000e61700720c */ /* 0x000fc40003f66270 */
[----:B------:R-:W-:Y:S01]  /*caf0*/  ISETP.GE.AND P0, PT, R23, R2, PT ;  /* 0x000000021700720c */ /* 0x000fe20003f06270 */
[----:B------:R-:W-:Y:S01]  /*cb00*/  VIADD R11, R21, 0x18 ;  /* 0x00000018150b7836 */ /* 0x000fe20000000000 */
[----:B------:R-:W-:Y:S01]  /*cb10*/  ISETP.GE.AND P4, PT, R23, R0, PT ;  /* 0x000000001700720c */ /* 0x000fe20003f86270 */
[----:B------:R-:W5:Y:S01]  /*cb20*/  MUFU.TANH R205, R168 ;  /* 0x000000a800cd7308 */ /* 0x000f620000002400 */
[----:B----4-:R-:W-:Y:S01]  /*cb30*/  FSEL R29, R236, -INF , !P6 ;  /* 0xff800000ec1d7808 */ /* 0x010fe20007000000 */
[----:B------:R-:W-:Y:S01]  /*cb40*/  FMUL.FTZ R196, R196, UR21 ;  /* 0x00000015c4c47c20 */ /* 0x000fe20008410000 */
[----:B-1----:R-:W-:Y:S01]  /*cb50*/  FSEL R23, R14, -INF , !P1 ;  /* 0xff8000000e177808 */ /* 0x002fe20004800000 */
[----:B------:R-:W-:Y:S01]  /*cb60*/  FMUL.FTZ R198, R198, UR21 ;  /* 0x00000015c6c67c20 */ /* 0x000fe20008410000 */
[----:B------:R-:W-:Y:S01]  /*cb70*/  ISETP.GE.AND P6, PT, R9, R2, PT ;  /* 0x000000020900720c */ /* 0x000fe20003fc6270 */
[----:B------:R-:W-:Y:S01]  /*cb80*/  FMUL.FTZ R199, R199, UR21 ;  /* 0x00000015c7c77c20 */ /* 0x000fe20008410000 */
[----:B------:R-:W-:Y:S01]  /*cb90*/  ISETP.GE.AND P1, PT, R9, R0, PT ;  /* 0x000000000900720c */ /* 0x000fe20003f26270 */
[----:B------:R-:W1:Y:S01]  /*cba0*/  MUFU.TANH R26, R26 ;  /* 0x0000001a001a7308 */ /* 0x000e620000002400 */
[----:B---3--:R-:W-:Y:S01]  /*cbb0*/  FMUL.FTZ R164, R166, UR21 ;  /* 0x00000015a6a47c20 */ /* 0x008fe20008410000 */
[----:B--2---:R-:W-:Y:S01]  /*cbc0*/  FSEL R8, R15, -INF , !P5 ;  /* 0xff8000000f087808 */ /* 0x004fe20006800000 */
[----:B------:R-:W-:Y:S01]  /*cbd0*/  VIADD R15, R21, 0x10 ;  /* 0x00000010150f7836 */ /* 0x000fe20000000000 */
[----:B-----5:R-:W-:Y:S01]  /*cbe0*/  FSEL R9, R24, -INF , !P2 ;  /* 0xff80000018097808 */ /* 0x020fe20005000000 */
[----:B------:R-:W-:Y:S01]  /*cbf0*/  FMUL.FTZ R197, R197, UR21 ;  /* 0x00000015c5c57c20 */ /* 0x000fe20008410000 */
[----:B------:R-:W-:Y:S01]  /*cc00*/  ISETP.GE.AND P2, PT, R21, R230, PT ;  /* 0x000000e61500720c */ /* 0x000fe20003f46270 */
[----:B------:R-:W-:Y:S01]  /*cc10*/  FMUL.FTZ R192, R192, UR21 ;  /* 0x00000015c0c07c20 */ /* 0x000fe20008410000 */
[----:B------:R-:W2:Y:S01]  /*cc20*/  MUFU.TANH R164, R164 ;  /* 0x000000a400a47308 */ /* 0x000ea20000002400 */
[----:B------:R-:W-:Y:S01]  /*cc30*/  FSEL R16, R5, -INF , !P0 ;  /* 0xff80000005107808 */ /* 0x000fe20004000000 */
[----:B------:R-:W-:Y:S01]  /*cc40*/  FMUL.FTZ R193, R193, UR21 ;  /* 0x00000015c1c17c20 */ /* 0x000fe20008410000 */
[----:B------:R-:W-:Y:S01]  /*cc50*/  FSEL R12, R13, -INF , !P2 ;  /* 0xff8000000d0c7808 */ /* 0x000fe20005000000 */
[----:B------:R-:W-:Y:S01]  /*cc60*/  VIADD R13, R21, 0x11 ;  /* 0x00000011150d7836 */ /* 0x000fe20000000000 */
[----:B------:R-:W-:Y:S01]  /*cc70*/  ISETP.GE.AND P0, PT, R15, R232, PT ;  /* 0x000000e80f00720c */ /* 0x000fe20003f06270 */
[----:B------:R-:W-:Y:S01]  /*cc80*/  FMUL.FTZ R194, R194, UR21 ;  /* 0x00000015c2c27c20 */ /* 0x000fe20008410000 */
[----:B------:R-:W-:Y:S01]  /*cc90*/  ISETP.GE.AND P2, PT, R21, R2, PT ;  /* 0x000000021500720c */ /* 0x000fe20003f46270 */
[----:B------:R-:W3:Y:S01]  /*cca0*/  MUFU.TANH R27, R27 ;  /* 0x0000001b001b7308 */ /* 0x000ee20000002400 */
[----:B------:R-:W-:-:S02]  /*ccb0*/  FMNMX.FTZ R24, R235, R31, !PT ;  /* 0x0000001feb187209 */ /* 0x000fc40007810000 */
[----:B------:R-:W-:Y:S02]  /*ccc0*/  FSEL R205, R205, -INF , !P0 ;  /* 0xff800000cdcd7808 */ /* 0x000fe40004000000 */
[----:B------:R-:W-:Y:S02]  /*ccd0*/  FSEL R14, R4, -INF , !P2 ;  /* 0xff800000040e7808 */ /* 0x000fe40005000000 */
[----:B------:R-:W-:Y:S01]  /*cce0*/  ISETP.GE.AND P0, PT, R11, R230, PT ;  /* 0x000000e60b00720c */ /* 0x000fe20003f06270 */
[----:B------:R-:W4:Y:S01]  /*ccf0*/  MUFU.TANH R20, R20 ;  /* 0x0000001400147308 */ /* 0x000f220000002400 */
[----:B------:R-:W-:Y:S02]  /*cd00*/  FMNMX.FTZ R24, R29, R24, !PT ;  /* 0x000000181d187209 */ /* 0x000fe40007810000 */
[C---:B------:R-:W-:Y:S01]  /*cd10*/  ISETP.GE.AND P2, PT, R21.reuse, R0, PT ;  /* 0x000000001500720c */ /* 0x040fe20003f46270 */
[----:B------:R-:W-:Y:S01]  /*cd20*/  VIADD R21, R21, 0x19 ;  /* 0x0000001915157836 */ /* 0x000fe20000000000 */
[----:B-1----:R-:W-:-:S02]  /*cd30*/  FSEL R26, R26, -INF , !P6 ;  /* 0xff8000001a1a7808 */ /* 0x002fc40007000000 */
[----:B------:R-:W-:Y:S01]  /*cd40*/  ISETP.GE.AND P5, PT, R33, R2, PT ;  /* 0x000000022100720c */ /* 0x000fe20003fa6270 */
[----:B------:R1:W5:Y:S01]  /*cd50*/  MUFU.TANH R201, R169 ;  /* 0x000000a900c97308 */ /* 0x0003620000002400 */
[----:B------:R-:W-:Y:S02]  /*cd60*/  ISETP.GE.AND P6, PT, R13, R232, PT ;  /* 0x000000e80d00720c */ /* 0x000fe40003fc6270 */
[----:B------:R-:W-:Y:S02]  /*cd70*/  FMNMX.FTZ R24, R23, R24, !PT ;  /* 0x0000001817187209 */ /* 0x000fe40007810000 */
[----:B--2---:R-:W-:Y:S02]  /*cd80*/  FSEL R164, R164, -INF , !P0 ;  /* 0xff800000a4a47808 */ /* 0x004fe40004000000 */
[----:B------:R-:W-:Y:S01]  /*cd90*/  PLOP3.LUT P0, PT, PT, PT, UP0, 0x80, 0x0 ;  /* 0x000000000000781c */ /* 0x000fe20003f0f008 */
[----:B------:R-:W-:Y:S01]  /*cda0*/  MUFU.TANH R22, R22 ;  /* 0x0000001600167308 */ /* 0x000fe20000002400 */
[----:B------:R-:W-:-:S02]  /*cdb0*/  FSEL R10, R237, -INF , !P3 ;  /* 0xff800000ed0a7808 */ /* 0x000fc40005800000 */
[----:B---3--:R-:W-:Y:S02]  /*cdc0*/  FSEL R4, R27, -INF , !P5 ;  /* 0xff8000001b047808 */ /* 0x008fe40006800000 */
[----:B------:R-:W-:Y:S02]  /*cdd0*/  FSEL R6, R6, -INF , !P2 ;  /* 0xff80000006067808 */ /* 0x000fe40005000000 */
[----:B------:R-:W-:Y:S01]  /*cde0*/  FSEL R32, R32, -INF , !P4 ;  /* 0xff80000020207808 */ /* 0x000fe20006000000 */
[----:B------:R-:W2:Y:S01]  /*cdf0*/  MUFU.TANH R25, R25 ;  /* 0x0000001900197308 */ /* 0x000ea20000002400 */
[----:B-1----:R-:W-:Y:S01]  /*ce00*/  FMUL.FTZ R169, R171, UR21 ;  /* 0x00000015aba97c20 */ /* 0x002fe20008410000 */
[----:B----4-:R-:W-:Y:S02]  /*ce10*/  FSEL R20, R20, -INF , !P1 ;  /* 0xff80000014147808 */ /* 0x010fe40004800000 */
[----:B-----5:R-:W-:Y:S02]  /*ce20*/  FSEL R201, R201, -INF , !P6 ;  /* 0xff800000c9c97808 */ /* 0x020fe40007000000 */
[----:B------:R-:W-:-:S02]  /*ce30*/  ISETP.GE.AND P3, PT, R33, R230, PT ;  /* 0x000000e62100720c */ /* 0x000fc40003f66270 */
[----:B------:R-:W1:Y:S01]  /*ce40*/  MUFU.TANH R170, R170 ;  /* 0x000000aa00aa7308 */ /* 0x000e620000002400 */
[-C--:B------:R-:W-:Y:S02]  /*ce50*/  ISETP.GE.AND P5, PT, R11, R232.reuse, PT ;  /* 0x000000e80b00720c */ /* 0x080fe40003fa6270 */
[----:B------:R-:W-:Y:S02]  /*ce60*/  ISETP.GE.AND P2, PT, R21, R232, PT ;  /* 0x000000e81500720c */ /* 0x000fe40003f46270 */
[-C--:B------:R-:W-:Y:S02]  /*ce70*/  ISETP.GE.AND P4, PT, R15, R230.reuse, PT ;  /* 0x000000e60f00720c */ /* 0x080fe40003f86270 */
[-C--:B------:R-:W-:Y:S01]  /*ce80*/  ISETP.GE.AND P1, PT, R13, R230.reuse, PT ;  /* 0x000000e60d00720c */ /* 0x080fe20003f26270 */
[----:B------:R-:W3:Y:S01]  /*ce90*/  MUFU.TANH R169, R169 ;  /* 0x000000a900a97308 */ /* 0x000ee20000002400 */
[----:B------:R-:W-:Y:S02]  /*cea0*/  ISETP.GE.AND P6, PT, R21, R230, PT ;  /* 0x000000e61500720c */ /* 0x000fe40003fc6270 */
[----:B------:R-:W-:-:S02]  /*ceb0*/  FMNMX.FTZ R24, R9, R24, !PT ;  /* 0x0000001809187209 */ /* 0x000fc40007810000 */
[----:B------:R-:W-:Y:S02]  /*cec0*/  FSEL R203, R203, -INF , !P5 ;  /* 0xff800000cbcb7808 */ /* 0x000fe40006800000 */
[----:B------:R-:W-:Y:S01]  /*ced0*/  FMNMX.FTZ R24, R205, R24, !PT ;  /* 0x00000018cd187209 */ /* 0x000fe20007810000 */
[----:B------:R-:W4:Y:S01]  /*cee0*/  MUFU.TANH R7, R7 ;  /* 0x0000000700077308 */ /* 0x000f220000002400 */
[----:B--2---:R-:W-:Y:S02]  /*cef0*/  FSEL R18, R25, -INF , !P3 ;  /* 0xff80000019127808 */ /* 0x004fe40005800000 */
[----:B------:R-:W-:Y:S02]  /*cf00*/  FMNMX.FTZ R24, R201, R24, !PT ;  /* 0x00000018c9187209 */ /* 0x000fe40007810000 */
[----:B------:R-:W-:Y:S02]  /*cf10*/  ISETP.GE.AND P5, PT, R15, R2, PT ;  /* 0x000000020f00720c */ /* 0x000fe40003fa6270 */
[----:B-1----:R-:W-:Y:S01]  /*cf20*/  FSEL R170, R170, -INF , !P4 ;  /* 0xff800000aaaa7808 */ /* 0x002fe20006000000 */
[----:B------:R-:W1:Y:S01]  /*cf30*/  MUFU.TANH R189, R167 ;  /* 0x000000a700bd7308 */ /* 0x000e620000002400 */
[----:B---3--:R-:W-:-:S02]  /*cf40*/  FSEL R169, R169, -INF , !P1 ;  /* 0xff800000a9a97808 */ /* 0x008fc40004800000 */
[----:B------:R-:W-:Y:S02]  /*cf50*/  ISETP.GE.AND P3, PT, R33, R0, PT ;  /* 0x000000002100720c */ /* 0x000fe40003f66270 */
[C---:B------:R-:W-:Y:S02]  /*cf60*/  ISETP.GE.AND P4, PT, R13.reuse, R2, PT ;  /* 0x000000020d00720c */ /* 0x040fe40003f86270 */
[----:B------:R-:W-:Y:S01]  /*cf70*/  ISETP.GE.AND P1, PT, R13, R0, PT ;  /* 0x000000000d00720c */ /* 0x000fe20003f26270 */
[----:B------:R-:W2:Y:S01]  /*cf80*/  MUFU.TANH R234, R196 ;  /* 0x000000c400ea7308 */ /* 0x000ea20000002400 */
[----:B------:R-:W-:-:S07]  /*cf90*/  FMNMX.FTZ R24, R203, R24, !PT ;  /* 0x00000018cb187209 */ /* 0x000fce0007810000 */
[----:B------:R-:W3:Y:S08]  /*cfa0*/  MUFU.TANH R232, R192 ;  /* 0x000000c000e87308 */ /* 0x000ef00000002400 */
[----:B------:R-:W1:Y:S08]  /*cfb0*/  MUFU.TANH R230, R193 ;  /* 0x000000c100e67308 */ /* 0x000e700000002400 */
[----:B------:R-:W1:Y:S08]  /*cfc0*/  MUFU.TANH R206, R198 ;  /* 0x000000c600ce7308 */ /* 0x000e700000002400 */
[----:B------:R-:W1:Y:S08]  /*cfd0*/  MUFU.TANH R204, R199 ;  /* 0x000000c700cc7308 */ /* 0x000e700000002400 */
[----:B------:R5:W1:Y:S02]  /*cfe0*/  MUFU.TANH R236, R197 ;  /* 0x000000c500ec7308 */ /* 0x000a640000002400 */
[----:B-----5:R-:W-:Y:S01]  /*cff0*/  FSEL R197, R22, -INF , !P2 ;  /* 0xff80000016c57808 */ /* 0x020fe20005000000 */
[----:B------:R-:W-:Y:S01]  /*d000*/  BAR.SYNC.DEFER_BLOCKING 0x0 ;  /* 0x0000000000007b1d */ /* 0x000fe20000010000 */
[----:B------:R-:W-:-:S02]  /*d010*/  ISETP.GE.AND P2, PT, R15, R0, PT ;  /* 0x000000000f00720c */ /* 0x000fc40003f46270 */
[----:B------:R-:W-:-:S03]  /*d020*/  FMNMX.FTZ R15, R3, R12, !PT ;  /* 0x0000000c030f7209 */ /* 0x000fc60007810000 */
[----:B-1234-:R-:W-:Y:S08]  /*d030*/  @!P0 BRA `(.L_x_1184) ;  /* 0x0000000000608947 */ /* 0x01eff00003800000 */
        /* <DEDUP_REMOVED lines=24> */
.L_x_1184:
[----:B------:R-:W-:Y:S01]  /*d1c0*/  FMNMX.FTZ R15, R10, R15, !PT ;  /* 0x0000000f0a0f7209 */ /* 0x000fe20007810000 */
[----:B------:R-:W2:Y:S01]  /*d1d0*/  MUFU.TANH R202, R194 ;  /* 0x000000c200ca7308 */ /* 0x000ea20000002400 */
[----:B------:R-:W-:Y:S01]  /*d1e0*/  FMNMX.FTZ R13, R245, R14, !PT ;  /* 0x0000000ef50d7209 */ /* 0x000fe20007810000 */
[----:B------:R-:W-:Y:S01]  /*d1f0*/  FMUL.FTZ R195, R195, UR21 ;  /* 0x00000015c3c37c20 */ /* 0x000fe20008410000 */
[----:B------:R-:W-:Y:S01]  /*d200*/  FMNMX.FTZ R15, R8, R15, !PT ;  /* 0x0000000f080f7209 */ /* 0x000fe20007810000 */
[----:B------:R-:W-:Y:S01]  /*d210*/  UISETP.GE.AND UP0, UPT, UR20, 0x6, UPT ;  /* 0x000000061400788c */ /* 0x000fe2000bf06270 */
[----:B------:R-:W-:Y:S02]  /*d220*/  FSEL R189, R189, -INF , !P6 ;  /* 0xff800000bdbd7808 */ /* 0x000fe40007000000 */
[----:B------:R-:W-:Y:S01]  /*d230*/  FMNMX.FTZ R15, R18, R15, !PT ;  /* 0x0000000f120f7209 */ /* 0x000fe20007810000 */
[----:B------:R-:W3:Y:S01]  /*d240*/  MUFU.TANH R200, R195 ;  /* 0x000000c300c87308 */ /* 0x000ee20000002400 */
[----:B------:R-:W-:-:S02]  /*d250*/  ISETP.GE.AND P0, PT, R11, R2, PT ;  /* 0x000000020b00720c */ /* 0x000fc40003f06270 */
[----:B------:R-:W-:Y:S02]  /*d260*/  ISETP.GE.AND P6, PT, R21, R2, PT ;  /* 0x000000021500720c */ /* 0x000fe40003fc6270 */
[----:B------:R-:W-:Y:S02]  /*d270*/  FMNMX.FTZ R2, R170, R15, !PT ;  /* 0x0000000faa027209 */ /* 0x000fe40007810000 */
[----:B------:R-:W-:Y:S01]  /*d280*/  FMNMX.FTZ R15, R244, R6, !PT ;  /* 0x00000006f40f7209 */ /* 0x000fe20007810000 */
[----:B------:R-:W-:Y:S01]  /*d290*/  @UP0 UIADD3 UR20, UR20, -0x6, URZ ;  /* 0xfffffffa14140890 */ /* 0x000fe2000fffe03f */
[----:B------:R-:W-:Y:S02]  /*d2a0*/  FMNMX.FTZ R13, R16, R13, !PT ;  /* 0x0000000d100d7209 */ /* 0x000fe40007810000 */
[----:B------:R-:W-:Y:S02]  /*d2b0*/  FMNMX.FTZ R15, R32, R15, !PT ;  /* 0x0000000f200f7209 */ /* 0x000fe40007810000 */
[----:B------:R-:W-:-:S02]  /*d2c0*/  FMNMX.FTZ R13, R26, R13, !PT ;  /* 0x0000000d1a0d7209 */ /* 0x000fc40007810000 */
[----:B------:R-:W-:Y:S02]  /*d2d0*/  FSEL R22, R7, -INF , !P3 ;  /* 0xff80000007167808 */ /* 0x000fe40005800000 */
[----:B------:R-:W-:Y:S02]  /*d2e0*/  FMNMX.FTZ R15, R20, R15, !PT ;  /* 0x0000000f140f7209 */ /* 0x000fe40007810000 */
[----:B------:R-:W-:Y:S02]  /*d2f0*/  FSEL R234, R234, -INF , !P5 ;  /* 0xff800000eaea7808 */ /* 0x000fe40006800000 */
[----:B------:R-:W-:Y:S02]  /*d300*/  FMNMX.FTZ R13, R4, R13, !PT ;  /* 0x0000000d040d7209 */ /* 0x000fe40007810000 */
[----:B------:R-:W-:Y:S02]  /*d310*/  FMNMX.FTZ R24, R197, R24, !PT ;  /* 0x00000018c5187209 */ /* 0x000fe40007810000 */
[----:B------:R-:W-:-:S02]  /*d320*/  FSEL R206, R206, -INF , !P2 ;  /* 0xff800000cece7808 */ /* 0x000fc40005000000 */
[----:B------:R-:W-:Y:S01]  /*d330*/  FMNMX.FTZ R15, R22, R15, !PT ;  /* 0x0000000f160f7209 */ /* 0x000fe20007810000 */
[----:B------:R-:W4:Y:S01]  /*d340*/  SHFL.BFLY PT, R5, R24, 0x2, 0x1f ;  /* 0x0c401f0018057f89 */ /* 0x000f2200000e0000 */
[----:B------:R-:W-:Y:S02]  /*d350*/  FSEL R236, R236, -INF , !P4 ;  /* 0xff800000ecec7808 */ /* 0x000fe40006000000 */
[----:B------:R-:W-:Y:S02]  /*d360*/  FMNMX.FTZ R13, R234, R13, !PT ;  /* 0x0000000dea0d7209 */ /* 0x000fe40007810000 */
[----:B------:R-:W-:Y:S02]  /*d370*/  FSEL R232, R232, -INF , !P0 ;  /* 0xff800000e8e87808 */ /* 0x000fe40004000000 */
[----:B------:R-:W-:Y:S02]  /*d380*/  ISETP.GE.AND P0, PT, R11, R0, PT ;  /* 0x000000000b00720c */ /* 0x000fe40003f06270 */
[----:B------:R-:W-:-:S02]  /*d390*/  FSEL R204, R204, -INF , !P1 ;  /* 0xff800000cccc7808 */ /* 0x000fc40004800000 */
[----:B------:R-:W-:Y:S02]  /*d3a0*/  FMNMX.FTZ R15, R206, R15, !PT ;  /* 0x0000000fce0f7209 */ /* 0x000fe40007810000 */
[----:B------:R-:W-:Y:S02]  /*d3b0*/  FMNMX.FTZ R13, R236, R13, !PT ;  /* 0x0000000dec0d7209 */ /* 0x000fe40007810000 */
[----:B------:R-:W-:Y:S02]  /*d3c0*/  ISETP.GE.AND P1, PT, R21, R0, PT ;  /* 0x000000001500720c */ /* 0x000fe40003f26270 */
[----:B--2---:R-:W-:Y:S02]  /*d3d0*/  FSEL R202, R202, -INF , !P0 ;  /* 0xff800000caca7808 */ /* 0x004fe40004000000 */
[----:B------:R-:W-:Y:S02]  /*d3e0*/  FMNMX.FTZ R15, R204, R15, !PT ;  /* 0x0000000fcc0f7209 */ /* 0x000fe40007810000 */
[----:B------:R-:W-:-:S02]  /*d3f0*/  FSEL R230, R230, -INF , !P6 ;  /* 0xff800000e6e67808 */ /* 0x000fc40007000000 */
[----:B------:R-:W-:Y:S02]  /*d400*/  FMNMX.FTZ R13, R232, R13, !PT ;  /* 0x0000000de80d7209 */ /* 0x000fe40007810000 */
[----:B---3--:R-:W-:Y:S02]  /*d410*/  FSEL R200, R200, -INF , !P1 ;  /* 0xff800000c8c87808 */ /* 0x008fe40004800000 */
[----:B------:R-:W-:Y:S02]  /*d420*/  FMNMX.FTZ R15, R202, R15, !PT ;  /* 0x0000000fca0f7209 */ /* 0x000fe40007810000 */
[----:B------:R-:W-:Y:S02]  /*d430*/  FMNMX.FTZ R7, R230, R13, !PT ;  /* 0x0000000de6077209 */ /* 0x000fe40007810000 */
[----:B------:R-:W-:Y:S02]  /*d440*/  FMNMX.FTZ R17, R169, R2, !PT ;  /* 0x00000002a9117209 */ /* 0x000fe40007810000 */
[----:B------:R-:W-:Y:S01]  /*d450*/  FMNMX.FTZ R0, R200, R15, !PT ;  /* 0x0000000fc8007209 */ /* 0x000fe20007810000 */
[----:B------:R-:W2:Y:S01]  /*d460*/  SHFL.BFLY PT, R28, R7, 0x2, 0x1f ;  /* 0x0c401f00071c7f89 */ /* 0x000ea200000e0000 */
[----:B------:R-:W-:-:S02]  /*d470*/  FMNMX.FTZ R2, R164, R17, !PT ;  /* 0x00000011a4027209 */ /* 0x000fc40007810000 */
[----:B----4-:R-:W-:Y:S01]  /*d480*/  FMNMX.FTZ R24, R24, R5, !PT ;  /* 0x0000000518187209 */ /* 0x010fe20007810000 */
[----:B------:R-:W3:Y:S01]  /*d490*/  SHFL.BFLY PT, R11, R0, 0x2, 0x1f ;  /* 0x0c401f00000b7f89 */ /* 0x000ee200000e0000 */
[----:B------:R-:W-:-:S03]  /*d4a0*/  FMNMX.FTZ R2, R189, R2, !PT ;  /* 0x00000002bd027209 */ /* 0x000fc60007810000 */
[----:B------:R-:W4:Y:S04]  /*d4b0*/  SHFL.BFLY PT, R13, R24, 0x1, 0x1f ;  /* 0x0c201f00180d7f89 */ /* 0x000f2800000e0000 */
[----:B------:R-:W5:Y:S01]  /*d4c0*/  SHFL.BFLY PT, R5, R2, 0x2, 0x1f ;  /* 0x0c401f0002057f89 */ /* 0x000f6200000e0000 */
[----:B--2---:R-:W-:Y:S02]  /*d4d0*/  FMNMX.FTZ R28, R7, R28, !PT ;  /* 0x0000001c071c7209 */ /* 0x004fe40007810000 */
[----:B---3--:R-:W-:-:S03]  /*d4e0*/  FMNMX.FTZ R0, R0, R11, !PT ;  /* 0x0000000b00007209 */ /* 0x008fc60007810000 */
[----:B------:R-:W1:Y:S01]  /*d4f0*/  SHFL.BFLY PT, R7, R28, 0x1, 0x1f ;  /* 0x0c201f001c077f89 */ /* 0x000e6200000e0000 */
[----:B----4-:R-:W-:-:S03]  /*d500*/  FMNMX.FTZ R168, R24, R13, !PT ;  /* 0x0000000d18a87209 */ /* 0x010fc60007810000 */
[----:B------:R-:W2:Y:S01]  /*d510*/  SHFL.BFLY PT, R165, R0, 0x1, 0x1f ;  /* 0x0c201f0000a57f89 */ /* 0x000ea200000e0000 */
[----:B-----5:R-:W-:Y:S01]  /*d520*/  FMNMX.FTZ R5, R2, R5, !PT ;  /* 0x0000000502057209 */ /* 0x020fe20007810000 */
[C---:B------:R-:W-:Y:S01]  /*d530*/  FMUL.FTZ R198, R168.reuse, UR25 ;  /* 0x00000019a8c67c20 */ /* 0x040fe20008410000 */
[----:B------:R-:W-:-:S03]  /*d540*/  FSETP.NEU.FTZ.AND P3, PT, R168, -INF , PT ;  /* 0xff800000a800780b */ /* 0x000fc60003f7d000 */
[----:B------:R-:W3:Y:S01]  /*d550*/  SHFL.BFLY PT, R2, R5, 0x1, 0x1f ;  /* 0x0c201f0005027f89 */ /* 0x000ee200000e0000 */
[----:B------:R-:W-:-:S05]  /*d560*/  FSEL R198, R198, RZ, P3 ;  /* 0x000000ffc6c67208 */ /* 0x000fca0001800000 */
[--C-:B------:R-:W-:Y:S01]  /*d570*/  FFMA.FTZ R188, R31, UR25, -R198.reuse ;  /* 0x000000191fbc7c23 */ /* 0x100fe200080108c6 */
[--C-:B------:R-:W-:Y:S01]  /*d580*/  FFMA.FTZ R187, R29, UR25, -R198.reuse ;  /* 0x000000191dbb7c23 */ /* 0x100fe200080108c6 */
[--C-:B------:R-:W-:Y:S01]  /*d590*/  FFMA.FTZ R186, R23, UR25, -R198.reuse ;  /* 0x0000001917ba7c23 */ /* 0x100fe200080108c6 */
[--C-:B------:R-:W-:Y:S01]  /*d5a0*/  FFMA.FTZ R185, R9, UR25, -R198.reuse ;  /* 0x0000001909b97c23 */ /* 0x100fe200080108c6 */
[--C-:B------:R-:W-:Y:S01]  /*d5b0*/  FFMA.FTZ R201, R201, UR25, -R198.reuse ;  /* 0x00000019c9c97c23 */ /* 0x100fe200080108c6 */
[----:B------:R-:W-:Y:S01]  /*d5c0*/  FFMA.FTZ R203, R203, UR25, -R198 ;  /* 0x00000019cbcb7c23 */ /* 0x000fe200080108c6 */
[----:B-1----:R-:W-:Y:S01]  /*d5d0*/  FMNMX.FTZ R166, R28, R7, !PT ;  /* 0x000000071ca67209 */ /* 0x002fe20007810000 */
[----:B------:R-:W-:Y:S01]  /*d5e0*/  MUFU.EX2 R188, R188 ;  /* 0x000000bc00bc7308 */ /* 0x000fe20000000800 */
[----:B------:R-:W-:Y:S01]  /*d5f0*/  LDSM.16.MT88.4 R28, [R214+0xa000] ;  /* 0x00a00000d61c783b */ /* 0x000fe20000004200 */
[----:B--2---:R-:W-:Y:S02]  /*d600*/  FMNMX.FTZ R165, R0, R165, !PT ;  /* 0x000000a500a57209 */ /* 0x004fe40007810000 */
[C---:B------:R-:W-:Y:S01]  /*d610*/  FMUL.FTZ R237, R166.reuse, UR25 ;  /* 0x00000019a6ed7c20 */ /* 0x040fe20008410000 */
[----:B------:R-:W-:-:S02]  /*d620*/  FSETP.NEU.FTZ.AND P1, PT, R166, -INF , PT ;  /* 0xff800000a600780b */ /* 0x000fc40003f3d000 */
[C---:B------:R-:W-:Y:S01]  /*d630*/  FSETP.NEU.FTZ.AND P0, PT, R165.reuse, -INF , PT ;  /* 0xff800000a500780b */ /* 0x040fe20003f1d000 */
[----:B------:R-:W-:Y:S01]  /*d640*/  FMUL.FTZ R207, R165, UR25 ;  /* 0x00000019a5cf7c20 */ /* 0x000fe20008410000 */
[----:B------:R-:W-:Y:S01]  /*d650*/  FSEL R237, R237, RZ, P1 ;  /* 0x000000ffeded7208 */ /* 0x000fe20000800000 */
[----:B------:R-:W-:Y:S01]  /*d660*/  MUFU.EX2 R187, R187 ;  /* 0x000000bb00bb7308 */ /* 0x000fe20000000800 */
[----:B---3--:R-:W-:Y:S02]  /*d670*/  FMNMX.FTZ R167, R5, R2, !PT ;  /* 0x0000000205a77209 */ /* 0x008fe40007810000 */
[----:B------:R-:W-:Y:S01]  /*d680*/  FSEL R5, R165, RZ, P0 ;  /* 0x000000ffa5057208 */ /* 0x000fe20000000000 */
[--C-:B------:R-:W-:Y:S01]  /*d690*/  FFMA.FTZ R171, R4, UR25, -R237.reuse ;  /* 0x0000001904ab7c23 */ /* 0x100fe200080108ed */
[C---:B------:R-:W-:Y:S01]  /*d6a0*/  FSETP.NEU.FTZ.AND P2, PT, R167.reuse, -INF , PT ;  /* 0xff800000a700780b */ /* 0x040fe20003f5d000 */
[----:B------:R-:W-:Y:S01]  /*d6b0*/  FFMA.FTZ R177, R16, UR25, -R237 ;  /* 0x0000001910b17c23 */ /* 0x000fe200080108ed */
[C---:B------:R-:W-:Y:S01]  /*d6c0*/  FMUL.FTZ R193, R167.reuse, UR25 ;  /* 0x00000019a7c17c20 */ /* 0x040fe20008410000 */
[----:B------:R-:W-:Y:S01]  /*d6d0*/  FADD.FTZ R4, R244, -R5 ;  /* 0x80000005f4047221 */ /* 0x000fe20000010000 */
[----:B------:R-:W-:Y:S01]  /*d6e0*/  FSEL R16, R167, RZ, P2 ;  /* 0x000000ffa7107208 */ /* 0x000fe20001000000 */
[--C-:B------:R-:W-:Y:S01]  /*d6f0*/  FFMA.FTZ R184, R14, UR25, -R237.reuse ;  /* 0x000000190eb87c23 */ /* 0x100fe200080108ed */
[----:B------:R-:W-:Y:S01]  /*d700*/  FSEL R207, R207, RZ, P0 ;  /* 0x000000ffcfcf7208 */ /* 0x000fe20000000000 */
[----:B------:R-:W-:Y:S01]  /*d710*/  FMUL.FTZ R190, R4, UR25 ;  /* 0x0000001904be7c20 */ /* 0x000fe20008410000 */
[----:B------:R-:W-:Y:S01]  /*d720*/  FSEL R4, R168, RZ, P3 ;  /* 0x000000ffa8047208 */ /* 0x000fe20001800000 */
[----:B------:R-:W-:Y:S01]  /*d730*/  FADD.FTZ R16, R3, -R16 ;  /* 0x8000001003107221 */ /* 0x000fe20000010000 */
[----:B------:R-:W-:Y:S01]  /*d740*/  FSEL R193, R193, RZ, P2 ;  /* 0x000000ffc1c17208 */ /* 0x000fe20001000000 */
[----:B------:R-:W-:Y:S01]  /*d750*/  FFMA.FTZ R178, R26, UR25, -R237 ;  /* 0x000000191ab27c23 */ /* 0x000fe200080108ed */
[----:B------:R-:W-:Y:S01]  /*d760*/  FFMA.FTZ R176, R6, UR25, -R207 ;  /* 0x0000001906b07c23 */ /* 0x000fe200080108cf */
[----:B------:R-:W-:Y:S01]  /*d770*/  FADD.FTZ R17, R235, -R4 ;  /* 0x80000004eb117221 */ /* 0x000fe20000010000 */
[----:B------:R-:W-:Y:S01]  /*d780*/  FMUL.FTZ R16, R16, UR25 ;  /* 0x0000001910107c20 */ /* 0x000fe20008410000 */
[----:B------:R-:W-:Y:S01]  /*d790*/  FFMA.FTZ R179, R12, UR25, -R193 ;  /* 0x000000190cb37c23 */ /* 0x000fe200080108c1 */
[--C-:B------:R-:W-:Y:S01]  /*d7a0*/  FFMA.FTZ R2, R32, UR25, -R207.reuse ;  /* 0x0000001920027c23 */ /* 0x100fe200080108cf */
[----:B------:R-:W-:Y:S01]  /*d7b0*/  FMUL.FTZ R17, R17, UR25 ;  /* 0x0000001911117c20 */ /* 0x000fe20008410000 */
[--C-:B------:R-:W-:Y:S01]  /*d7c0*/  FFMA.FTZ R0, R20, UR25, -R207.reuse ;  /* 0x0000001914007c23 */ /* 0x100fe200080108cf */
[----:B------:R-:W-:Y:S01]  /*d7d0*/  FFMA.FTZ R191, R22, UR25, -R207 ;  /* 0x0000001916bf7c23 */ /* 0x000fe200080108cf */
[--C-:B------:R-:W-:Y:S01]  /*d7e0*/  FFMA.FTZ R194, R10, UR25, -R193.reuse ;  /* 0x000000190ac27c23 */ /* 0x100fe200080108c1 */
[--C-:B------:R-:W-:Y:S01]  /*d7f0*/  FFMA.FTZ R196, R8, UR25, -R193.reuse ;  /* 0x0000001908c47c23 */ /* 0x100fe200080108c1 */
[----:B------:R-:W-:Y:S01]  /*d800*/  FFMA.FTZ R3, R18, UR25, -R193 ;  /* 0x0000001912037c23 */ /* 0x000fe200080108c1 */
[----:B------:R-:W1:Y:S01]  /*d810*/  MUFU.EX2 R195, R17 ;  /* 0x0000001100c37308 */ /* 0x000e620000000800 */
[----:B------:R-:W2:Y:S01]  /*d820*/  LDSM.16.MT88.4 R32, [R216+0xa000] ;  /* 0x00a00000d820783b */ /* 0x000ea20000004200 */
[----:B------:R-:W-:Y:S01]  /*d830*/  FSEL R192, R166, RZ, P1 ;  /* 0x000000ffa6c07208 */ /* 0x000fe20000800000 */
[--C-:B------:R-:W-:Y:S01]  /*d840*/  FFMA.FTZ R234, R234, UR25, -R237.reuse ;  /* 0x00000019eaea7c23 */ /* 0x100fe200080108ed */
[--C-:B------:R-:W-:Y:S01]  /*d850*/  FFMA.FTZ R235, R236, UR25, -R237.reuse ;  /* 0x00000019eceb7c23 */ /* 0x100fe200080108ed */
[----:B------:R-:W3:Y:S01]  /*d860*/  LDSM.16.MT88.4 R24, [R213+0xa000] ;  /* 0x00a00000d518783b */ /* 0x000ee20000004200 */
[----:B------:R-:W-:Y:S01]  /*d870*/  FFMA.FTZ R232, R232, UR25, -R237 ;  /* 0x00000019e8e87c23 */ /* 0x000fe200080108ed */
[----:B------:R-:W-:Y:S01]  /*d880*/  FADD.FTZ R192, R245, -R192 ;  /* 0x800000c0f5c07221 */ /* 0x000fe20000010000 */
[----:B------:R4:W5:Y:S01]  /*d890*/  MUFU.EX2 R199, R16 ;  /* 0x0000001000c77308 */ /* 0x0009620000000800 */
[----:B------:R-:W3:Y:S01]  /*d8a0*/  LDSM.16.MT88.4 R20, [R212+0xa000] ;  /* 0x00a00000d414783b */ /* 0x000ee20000004200 */
[--C-:B------:R-:W-:Y:S01]  /*d8b0*/  FFMA.FTZ R206, R206, UR25, -R207.reuse ;  /* 0x00000019cece7c23 */ /* 0x100fe200080108cf */
[----:B------:R-:W-:Y:S01]  /*d8c0*/  FMUL.FTZ R192, R192, UR25 ;  /* 0x00000019c0c07c20 */ /* 0x000fe20008410000 */
[--C-:B------:R-:W-:Y:S01]  /*d8d0*/  FFMA.FTZ R239, R204, UR25, -R207.reuse ;  /* 0x00000019ccef7c23 */ /* 0x100fe200080108cf */
[----:B------:R-:W3:Y:S01]  /*d8e0*/  LDSM.16.MT88.4 R12, [R216+0xb000] ;  /* 0x00b00000d80c783b */ /* 0x000ee20000004200 */
[----:B------:R-:W-:Y:S01]  /*d8f0*/  FFMA.FTZ R202, R202, UR25, -R207 ;  /* 0x00000019caca7c23 */ /* 0x000fe200080108cf */
[----:B------:R-:W-:Y:S01]  /*d900*/  FFMA.FTZ R237, R230, UR25, -R237 ;  /* 0x00000019e6ed7c23 */ /* 0x000fe200080108ed */
[----:B------:R-:W-:Y:S01]  /*d910*/  MUFU.EX2 R184, R184 ;  /* 0x000000b800b87308 */ /* 0x000fe20000000800 */
[----:B------:R-:W3:Y:S01]  /*d920*/  LDSM.16.MT88.4 R8, [R214+0xb000] ;  /* 0x00b00000d608783b */ /* 0x000ee20000004200 */
[-C--:B-1----:R-:W-:Y:S01]  /*d930*/  FMUL.FTZ R160, R160, R195.reuse ;  /* 0x000000c3a0a07220 */ /* 0x082fe20000410000 */
[-C--:B------:R-:W-:Y:S01]  /*d940*/  FMUL.FTZ R161, R161, R195.reuse ;  /* 0x000000c3a1a17220 */ /* 0x080fe20000410000 */
[-C--:B------:R-:W-:Y:S01]  /*d950*/  FMUL.FTZ R148, R148, R195.reuse ;  /* 0x000000c394947220 */ /* 0x080fe20000410000 */
[----:B------:R-:W1:Y:S01]  /*d960*/  LDSM.16.MT88.4 R4, [R213+0xb000] ;  /* 0x00b00000d504783b */ /* 0x000e620000004200 */
[-C--:B------:R-:W-:Y:S01]  /*d970*/  FMUL.FTZ R149, R149, R195.reuse ;  /* 0x000000c395957220 */ /* 0x080fe20000410000 */
[----:B------:R-:W-:Y:S01]  /*d980*/  FMUL.FTZ R144, R144, R195 ;  /* 0x000000c390907220 */ /* 0x000fe20000410000 */
[----:B------:R-:W2:Y:S01]  /*d990*/  MUFU.EX2 R177, R177 ;  /* 0x000000b100b17308 */ /* 0x000ea20000000800 */
[----:B----4-:R-:W4:Y:S01]  /*d9a0*/  LDSM.16.MT88.4 R16, [R212+0xb000] ;  /* 0x00b00000d410783b */ /* 0x010f220000004200 */
[-C--:B-----5:R-:W-:Y:S01]  /*d9b0*/  FMUL.FTZ R162, R162, R199.reuse ;  /* 0x000000c7a2a27220 */ /* 0x0a0fe20000410000 */
[----:B------:R-:W-:Y:S01]  /*d9c0*/  FMUL.FTZ R163, R163, R199 ;  /* 0x000000c7a3a37220 */ /* 0x000fe20000410000 */
[----:B------:R-:W-:Y:S01]  /*d9d0*/  FMUL.FTZ R145, R145, R195 ;  /* 0x000000c391917220 */ /* 0x000fe20000410000 */
[-C--:B------:R-:W-:Y:S01]  /*d9e0*/  FMUL.FTZ R150, R150, R199.reuse ;  /* 0x000000c796967220 */ /* 0x080fe20000410000 */
[-C--:B------:R-:W-:Y:S01]  /*d9f0*/  FMUL.FTZ R151, R151, R199.reuse ;  /* 0x000000c797977220 */ /* 0x080fe20000410000 */
        /* <DEDUP_REMOVED lines=9> */
[----:B------:R-:W5:Y:S01]  /*da90*/  MUFU.EX2 R171, R171 ;  /* 0x000000ab00ab7308 */ /* 0x000f620000000800 */
        /* <DEDUP_REMOVED lines=16> */
[----:B-----5:R-:W-:Y:S01]  /*dba0*/  F2FP.F16.F32.PACK_AB R174, R171, R178 ;  /* 0x000000b2abae723e */ /* 0x020fe200000000ff */
        /* <DEDUP_REMOVED lines=22> */
[----:B------:R-:W2:Y:S01]  /*dd10*/  MUFU.EX2 R192, R192 ;  /* 0x000000c000c07308 */ /* 0x000ea20000000800 */
[-C--:B------:R-:W-:Y:S01]  /*dd20*/  FMUL.FTZ R102, R102, R199.reuse ;  /* 0x000000c766667220 */ /* 0x080fe20000410000 */
[----:B------:R-:W-:Y:S01]  /*dd30*/  FMUL.FTZ R103, R103, R199 ;  /* 0x000000c767677220 */ /* 0x000fe20000410000 */
[-C--:B------:R-:W-:Y:S01]  /*dd40*/  FMUL.FTZ R112, R112, R195.reuse ;  /* 0x000000c370707220 */ /* 0x080fe20000410000 */
[----:B------:R-:W-:Y:S01]  /*dd50*/  FMUL.FTZ R113, R113, R195 ;  /* 0x000000c371717220 */ /* 0x000fe20000410000 */
[-C--:B------:R-:W-:Y:S01]  /*dd60*/  FMUL.FTZ R114, R114, R199.reuse ;  /* 0x000000c772727220 */ /* 0x080fe20000410000 */
[----:B------:R-:W-:Y:S01]  /*dd70*/  FMUL.FTZ R115, R115, R199 ;  /* 0x000000c773737220 */ /* 0x000fe20000410000 */
[-C--:B------:R-:W-:Y:S01]  /*dd80*/  FMUL.FTZ R116, R116, R195.reuse ;  /* 0x000000c374747220 */ /* 0x080fe20000410000 */
[----:B------:R-:W3:Y:S01]  /*dd90*/  MUFU.EX2 R190, R190 ;  /* 0x000000be00be7308 */ /* 0x000ee20000000800 */
        /* <DEDUP_REMOVED lines=15> */
[----:B------:R-:W-:Y:S01]  /*de90*/  MUFU.EX2 R185, R185 ;  /* 0x000000b900b97308 */ /* 0x000fe20000000800 */
[-C--:B---3--:R-:W-:Y:S01]  /*dea0*/  FMUL.FTZ R158, R158, R190.reuse ;  /* 0x000000be9e9e7220 */ /* 0x088fe20000410000 */
        /* <DEDUP_REMOVED lines=15> */
[----:B------:R-:W-:Y:S01]  /*dfa0*/  FMUL.FTZ R45, R45, R192 ;  /* 0x000000c02d2d7220 */ /* 0x000fe20000410000 */
[-C--:B------:R-:W-:Y:S01]  /*dfb0*/  FMUL.FTZ R46, R46, R190.reuse ;  /* 0x000000be2e2e7220 */ /* 0x080fe20000410000 */
[----:B------:R-:W-:Y:S01]  /*dfc0*/  FMUL.FTZ R47, R47, R190 ;  /* 0x000000be2f2f7220 */ /* 0x000fe20000410000 */
[-C--:B------:R-:W-:Y:S01]  /*dfd0*/  FMUL.FTZ R56, R56, R192.reuse ;  /* 0x000000c038387220 */ /* 0x080fe20000410000 */
[-C--:B------:R-:W-:Y:S01]  /*dfe0*/  FMUL.FTZ R57, R57, R192.reuse ;  /* 0x000000c039397220 */ /* 0x080fe20000410000 */
[----:B------:R-:W-:Y:S01]  /*dff0*/  FMUL.FTZ R60, R60, R192 ;  /* 0x000000c03c3c7220 */ /* 0x000fe20000410000 */
[-C--:B------:R-:W-:Y:S01]  /*e000*/  FMUL.FTZ R58, R58, R190.reuse ;  /* 0x000000be3a3a7220 */ /* 0x080fe20000410000 */
[----:B------:R-:W-:Y:S01]  /*e010*/  MUFU.EX2 R196, R196 ;  /* 0x000000c400c47308 */ /* 0x000fe20000000800 */
[----:B------:R-:W-:Y:S01]  /*e020*/  FMUL.FTZ R59, R59, R190 ;  /* 0x000000be3b3b7220 */ /* 0x000fe20000410000 */
[-C--:B------:R-:W-:Y:S01]  /*e030*/  FMUL.FTZ R61, R61, R192.reuse ;  /* 0x000000c03d3d7220 */ /* 0x080fe20000410000 */
[-C--:B------:R-:W-:Y:S01]  /*e040*/  FMUL.FTZ R72, R72, R192.reuse ;  /* 0x000000c048487220 */ /* 0x080fe20000410000 */
[----:B------:R-:W-:Y:S01]  /*e050*/  FMUL.FTZ R73, R73, R192 ;  /* 0x000000c049497220 */ /* 0x000fe20000410000 */
[-C--:B------:R-:W-:Y:S01]  /*e060*/  FMUL.FTZ R62, R62, R190.reuse ;  /* 0x000000be3e3e7220 */ /* 0x080fe20000410000 */
[----:B------:R-:W-:Y:S01]  /*e070*/  FMUL.FTZ R63, R63, R190 ;  /* 0x000000be3f3f7220 */ /* 0x000fe20000410000 */
[-C--:B------:R-:W-:Y:S01]  /*e080*/  FMUL.FTZ R76, R76, R192.reuse ;  /* 0x000000c04c4c7220 */ /* 0x080fe20000410000 */
[----:B------:R-:W3:Y:S01]  /*e090*/  MUFU.EX2 R3, R3 ;  /* 0x0000000300037308 */ /* 0x000ee20000000800 */
        /* <DEDUP_REMOVED lines=30> */
[----:B------:R-:W-:Y:S01]  /*e280*/  FMUL.FTZ R131, R131, R199 ;  /* 0x000000c783837220 */ /* 0x000fe20000410000 */
[----:B------:R-:W-:Y:S01]  /*e290*/  FFMA.FTZ R207, R200, UR25, -R207 ;  /* 0x00000019c8cf7c23 */ /* 0x000fe200080108cf */
[----:B------:R-:W-:Y:S01]  /*e2a0*/  MUFU.EX2 R234, R234 ;  /* 0x000000ea00ea7308 */ /* 0x000fe20000000800 */
[--C-:B------:R-:W-:Y:S01]  /*e2b0*/  FFMA.FTZ R200, R205, UR25, -R198.reuse ;  /* 0x00000019cdc87c23 */ /* 0x100fe200080108c6 */
[--C-:B------:R-:W-:Y:S01]  /*e2c0*/  FFMA.FTZ R170, R170, UR25, -R193.reuse ;  /* 0x00000019aaaa7c23 */ /* 0x100fe200080108c1 */
[C---:B------:R-:W-:Y:S01]  /*e2d0*/  HMMA.16816.F32 R152, R172.reuse, R34, R152 ;  /* 0x00000022ac98723c */ /* 0x040fe20000001898 */
[--C-:B------:R-:W-:Y:S01]  /*e2e0*/  FFMA.FTZ R169, R169, UR25, -R193.reuse ;  /* 0x00000019a9a97c23 */ /* 0x100fe200080108c1 */
[----:B------:R-:W-:Y:S01]  /*e2f0*/  FFMA.FTZ R198, R197, UR25, -R198 ;  /* 0x00000019c5c67c23 */ /* 0x000fe200080108c6 */
[--C-:B------:R-:W-:Y:S01]  /*e300*/  FFMA.FTZ R164, R164, UR25, -R193.reuse ;  /* 0x00000019a4a47c23 */ /* 0x100fe200080108c1 */
[----:B------:R-:W-:Y:S01]  /*e310*/  FFMA.FTZ R189, R189, UR25, -R193 ;  /* 0x00000019bdbd7c23 */ /* 0x000fe200080108c1 */
[----:B------:R-:W5:Y:S01]  /*e320*/  MUFU.EX2 R235, R235 ;  /* 0x000000eb00eb7308 */ /* 0x000f620000000800 */
[----:B------:R-:W-:Y:S01]  /*e330*/  HMMA.16816.F32 R140, R172, R28, R140 ;  /* 0x0000001cac8c723c */ /* 0x000fe2000000188c */
[----:B------:R-:W-:Y:S01]  /*e340*/  FFMA.FTZ R184, R231, R192, R184 ;  /* 0x000000c0e7b87223 */ /* 0x000fe200000100b8 */
[----:B------:R-:W-:Y:S01]  /*e350*/  FFMA.FTZ R229, R229, R190, R176 ;  /* 0x000000bee5e57223 */ /* 0x000fe200000100b0 */
[----:B------:R-:W-:-:S02]  /*e360*/  PLOP3.LUT P0, PT, PT, PT, UP0, 0x80, 0x0 ;  /* 0x000000000000781c */ /* 0x000fc40003f0f008 */
[----:B------:R-:W-:Y:S01]  /*e370*/  FADD.FTZ R177, R177, R184 ;  /* 0x000000b8b1b17221 */ /* 0x000fe20000010000 */
        /* <DEDUP_REMOVED lines=9> */
[C---:B------:R-:W-:Y:S05]  /*e410*/  HMMA.16816.F32 R44, R172.reuse, R26, R44 ;  /* 0x0000001aac2c723c */ /* 0x040fea000000182c */
[----:B------:R-:W-:Y:S01]  /*e420*/  MUFU.EX2 R206, R206 ;  /* 0x000000ce00ce7308 */ /* 0x000fe20000000800 */
[C---:B------:R-:W-:Y:S06]  /*e430*/  HMMA.16816.F32 R56, R172.reuse, R20, R56 ;  /* 0x00000014ac38723c */ /* 0x040fec0000001838 */
[C---:B------:R-:W-:Y:S01]  /*e440*/  HMMA.16816.F32 R60, R172.reuse, R22, R60 ;  /* 0x00000016ac3c723c */ /* 0x040fe2000000183c */
[----:B------:R-:W5:Y:S05]  /*e450*/  MUFU.EX2 R239, R239 ;  /* 0x000000ef00ef7308 */ /* 0x000f6a0000000800 */
[C---:B------:R-:W-:Y:S03]  /*e460*/  HMMA.16816.F32 R72, R172.reuse, R12, R72 ;  /* 0x0000000cac48723c */ /* 0x040fe60000001848 */
[----:B------:R-:W-:Y:S03]  /*e470*/  MUFU.EX2 R202, R202 ;  /* 0x000000ca00ca7308 */ /* 0x000fe60000000800 */
[C---:B------:R-:W-:Y:S05]  /*e480*/  HMMA.16816.F32 R76, R172.reuse, R14, R76 ;  /* 0x0000000eac4c723c */ /* 0x040fea000000184c */
[----:B------:R-:W5:Y:S01]  /*e490*/  MUFU.EX2 R207, R207 ;  /* 0x000000cf00cf7308 */ /* 0x000f620000000800 */
[C---:B------:R-:W-:Y:S06]  /*e4a0*/  HMMA.16816.F32 R88, R172.reuse, R8, R88 ;  /* 0x00000008ac58723c */ /* 0x040fec0000001858 */
[C---:B------:R-:W-:Y:S01]  /*e4b0*/  HMMA.16816.F32 R92, R172.reuse, R10, R92 ;  /* 0x0000000aac5c723c */ /* 0x040fe2000000185c */
[----:B------:R-:W-:Y:S05]  /*e4c0*/  MUFU.EX2 R200, R200 ;  /* 0x000000c800c87308 */ /* 0x000fea0000000800 */
[C---:B-1----:R-:W-:Y:S03]  /*e4d0*/  HMMA.16816.F32 R104, R172.reuse, R4, R104 ;  /* 0x00000004ac68723c */ /* 0x042fe60000001868 */
[----:B------:R-:W1:Y:S03]  /*e4e0*/  MUFU.EX2 R201, R201 ;  /* 0x000000c900c97308 */ /* 0x000e660000000800 */
[C---:B------:R-:W-:Y:S05]  /*e4f0*/  HMMA.16816.F32 R108, R172.reuse, R6, R108 ;  /* 0x00000006ac6c723c */ /* 0x040fea000000186c */
[----:B------:R-:W-:Y:S01]  /*e500*/  MUFU.EX2 R170, R170 ;  /* 0x000000aa00aa7308 */ /* 0x000fe20000000800 */
[C---:B----4-:R-:W-:Y:S06]  /*e510*/  HMMA.16816.F32 R120, R172.reuse, R16, R120 ;  /* 0x00000010ac78723c */ /* 0x050fec0000001878 */
[----:B------:R-:W-:Y:S01]  /*e520*/  HMMA.16816.F32 R124, R172, R18, R124 ;  /* 0x00000012ac7c723c */ /* 0x000fe2000000187c */
[----:B------:R-:W4:Y:S06]  /*e530*/  MUFU.EX2 R169, R169 ;  /* 0x000000a900a97308 */ /* 0x000f2c0000000800 */
[----:B------:R-:W-:Y:S01]  /*e540*/  F2FP.F16.F32.PACK_AB R172, R187, R188 ;  /* 0x000000bcbbac723e */ /* 0x000fe200000000ff */
[----:B------:R-:W-:Y:S01]  /*e550*/  FFMA.FTZ R188, R233, R195, R188 ;  /* 0x000000c3e9bc7223 */ /* 0x000fe200000100bc */
[----:B--2---:R-:W-:Y:S01]  /*e560*/  F2FP.F16.F32.PACK_AB R173, R194, R179 ;  /* 0x000000b3c2ad723e */ /* 0x004fe200000000ff */
[----:B------:R-:W-:Y:S01]  /*e570*/  FFMA.FTZ R179, R228, R199, R179 ;  /* 0x000000c7e4b37223 */ /* 0x000fe200000100b3 */
        /* <DEDUP_REMOVED lines=8> */
[----:B------:R-:W2:Y:S01]  /*e600*/  MUFU.EX2 R198, R198 ;  /* 0x000000c600c67308 */ /* 0x000ea20000000800 */
[----:B------:R-:W-:Y:S01]  /*e610*/  FADD.FTZ R185, R185, R186 ;  /* 0x000000bab9b97221 */ /* 0x000fe20000010000 */
[----:B------:R-:W-:-:S03]  /*e620*/  FADD.FTZ R3, R3, R196 ;  /* 0x000000c403037221 */ /* 0x000fc60000010000 */
[C---:B------:R-:W-:Y:S01]  /*e630*/  HMMA.16816.F32 R148, R172.reuse, R34, R148 ;  /* 0x00000022ac94723c */ /* 0x040fe20000001894 */
[----:B------:R-:W-:Y:S02]  /*e640*/  LDSM.16.MT88.4 R32, [R214+0xa800] ;  /* 0x00a80000d620783b */ /* 0x000fe40000004200 */
[----:B------:R-:W-:Y:S03]  /*e650*/  MUFU.EX2 R164, R164 ;  /* 0x000000a400a47308 */ /* 0x000fe60000000800 */
[C---:B------:R-:W-:Y:S05]  /*e660*/  HMMA.16816.F32 R144, R172.reuse, R28, R144 ;  /* 0x0000001cac90723c */ /* 0x040fea0000001890 */
[----:B------:R-:W3:Y:S01]  /*e670*/  MUFU.EX2 R189, R189 ;  /* 0x000000bd00bd7308 */ /* 0x000ee20000000800 */
[C---:B------:R-:W-:Y:S01]  /*e680*/  HMMA.16816.F32 R132, R172.reuse, R30, R132 ;  /* 0x0000001eac84723c */ /* 0x040fe20000001884 */
[----:B------:R-:W-:Y:S05]  /*e690*/  LDSM.16.MT88.4 R28, [R213+0xa800] ;  /* 0x00a80000d51c783b */ /* 0x000fea0000004200 */
[C---:B------:R-:W-:Y:S06]  /*e6a0*/  HMMA.16816.F32 R36, R172.reuse, R24, R36 ;  /* 0x00000018ac24723c */ /* 0x040fec0000001824 */
[C---:B------:R-:W-:Y:S01]  /*e6b0*/  HMMA.16816.F32 R48, R172.reuse, R26, R48 ;  /* 0x0000001aac30723c */ /* 0x040fe20000001830 */
[----:B------:R-:W1:Y:S05]  /*e6c0*/  LDSM.16.MT88.4 R24, [R216+0xa800] ;  /* 0x00a80000d818783b */ /* 0x000e6a0000004200 */
[C---:B------:R-:W-:Y:S06]  /*e6d0*/  HMMA.16816.F32 R52, R172.reuse, R20, R52 ;  /* 0x00000014ac34723c */ /* 0x040fec0000001834 */
[C---:B------:R-:W-:Y:S01]  /*e6e0*/  HMMA.16816.F32 R64, R172.reuse, R22, R64 ;  /* 0x00000016ac40723c */ /* 0x040fe20000001840 */
[----:B------:R-:W4:Y:S05]  /*e6f0*/  LDSM.16.MT88.4 R20, [R212+0xa800] ;  /* 0x00a80000d414783b */ /* 0x000f2a0000004200 */
[C---:B------:R-:W-:Y:S06]  /*e700*/  HMMA.16816.F32 R68, R172.reuse, R12, R68 ;  /* 0x0000000cac44723c */ /* 0x040fec0000001844 */
[C---:B------:R-:W-:Y:S01]  /*e710*/  HMMA.16816.F32 R80, R172.reuse, R14, R80 ;  /* 0x0000000eac50723c */ /* 0x040fe20000001850 */
[----:B------:R-:W-:Y:S05]  /*e720*/  LDSM.16.MT88.4 R12, [R214+0xb800] ;  /* 0x00b80000d60c783b */ /* 0x000fea0000004200 */
[C---:B------:R-:W-:Y:S06]  /*e730*/  HMMA.16816.F32 R84, R172.reuse, R8, R84 ;  /* 0x00000008ac54723c */ /* 0x040fec0000001854 */
[C---:B------:R-:W-:Y:S01]  /*e740*/  HMMA.16816.F32 R96, R172.reuse, R10, R96 ;  /* 0x0000000aac60723c */ /* 0x040fe20000001860 */
[----:B------:R-:W-:Y:S05]  /*e750*/  LDSM.16.MT88.4 R8, [R213+0xb800] ;  /* 0x00b80000d508783b */ /* 0x000fea0000004200 */
[C---:B------:R-:W-:Y:S06]  /*e760*/  HMMA.16816.F32 R100, R172.reuse, R4, R100 ;  /* 0x00000004ac64723c */ /* 0x040fec0000001864 */
[C---:B------:R-:W-:Y:S01]  /*e770*/  HMMA.16816.F32 R112, R172.reuse, R6, R112 ;  /* 0x00000006ac70723c */ /* 0x040fe20000001870 */
[----:B------:R-:W-:Y:S05]  /*e780*/  LDSM.16.MT88.4 R4, [R212+0xb800] ;  /* 0x00b80000d404783b */ /* 0x000fea0000004200 */
[C---:B------:R-:W-:Y:S06]  /*e790*/  HMMA.16816.F32 R116, R172.reuse, R16, R116 ;  /* 0x00000010ac74723c */ /* 0x040fec0000001874 */
[----:B------:R-:W-:Y:S01]  /*e7a0*/  HMMA.16816.F32 R128, R172, R18, R128 ;  /* 0x00000012ac80723c */ /* 0x000fe20000001880 */
[----:B------:R-:W2:Y:S06]  /*e7b0*/  LDSM.16.MT88.4 R16, [R216+0xb800] ;  /* 0x00b80000d810783b */ /* 0x000eac0000004200 */
[----:B-----5:R-:W-:Y:S01]  /*e7c0*/  F2FP.F16.F32.PACK_AB R172, R235, R234 ;  /* 0x000000eaebac723e */ /* 0x020fe200000000ff */
        /* <DEDUP_REMOVED lines=12> */
[C---:B------:R-:W-:Y:S06]  /*e890*/  HMMA.16816.F32 R152, R172.reuse, R26, R152 ;  /* 0x0000001aac98723c */ /* 0x040fec0000001898 */
[C---:B------:R-:W-:Y:S06]  /*e8a0*/  HMMA.16816.F32 R140, R172.reuse, R32, R140 ;  /* 0x00000020ac8c723c */ /* 0x040fec000000188c */
[C---:B------:R-:W-:Y:S06]  /*e8b0*/  HMMA.16816.F32 R136, R172.reuse, R34, R136 ;  /* 0x00000022ac88723c */ /* 0x040fec0000001888 */
[C---:B------:R-:W-:Y:S06]  /*e8c0*/  HMMA.16816.F32 R40, R172.reuse, R28, R40 ;  /* 0x0000001cac28723c */ /* 0x040fec0000001828 */
        /* <DEDUP_REMOVED lines=17> */
[----:B---3--:R-:W-:Y:S01]  /*e9e0*/  F2FP.F16.F32.PACK_AB R175, R189, R164 ;  /* 0x000000a4bdaf723e */ /* 0x008fe200000000ff */
        /* <DEDUP_REMOVED lines=23> */
.L_x_1180:
[----:B------:R-:W-:-:S12]  /*eb60*/  UIADD3 UR20, UR24, -0x1, URZ ;  /* 0xffffffff18147890 */ /* 0x000fd8000fffe03f */
.L_x_1185:
[----:B------:R-:W-:-:S13]  /*eb70*/  ISETP.LE.AND P0, PT, RZ, UR20, PT ;  /* 0x00000014ff007c0c */ /* 0x000fda000bf03270 */
[----:B------:R-:W-:Y:S05]  /*eb80*/  @!P0 BRA `(.L_x_1186) ;  /* 0x0000002400d08947 */ /* 0x000fea0003800000 */
[----:B------:R-:W-:Y:S01]  /*eb90*/  IMAD.MOV.U32 R2, RZ, RZ, R167 ;  /* 0x000000ffff027224 */ /* 0x000fe200078e00a7 */
[----:B------:R-:W-:Y:S01]  /*eba0*/  MOV R0, R165 ;  /* 0x000000a500007202 */ /* 0x000fe20000000f00 */
[----:B------:R-:W-:Y:S01]  /*ebb0*/  IMAD.MOV.U32 R171, RZ, RZ, R168 ;  /* 0x000000ffffab7224 */ /* 0x000fe200078e00a8 */
        /* <DEDUP_REMOVED lines=10> */
[----:B------:R-:W-:Y:S06]  /*ec60*/  BRA `(.L_x_1187) ;  /* 0x0000000000607947 */ /* 0x000fec0003800000 */
.L_x_1189:
[----:B------:R-:W-:Y:S04]  /*ec70*/  UIADD3 UR25, UR20, -0x1, URZ ;  /* 0xffffffff14197890 */ /* 0x000fe8000fffe03f */
[----:B------:R-:W-:Y:S02]  /*ec80*/  USHF.R.S32.HI UR23, URZ, 0x1f, UR25 ;  /* 0x0000001f3f177899 */ /* 0x000fe40008011419 */
[----:B------:R-:W-:Y:S02]  /*ec90*/  UIMAD.WIDE.U32 UR26, UR25, UR8, URZ ;  /* 0x00000008191a72a5 */ /* 0x000fe4000f8e003f */
[----:B------:R-:W-:Y:S04]  /*eca0*/  UIMAD UR23, UR23, UR8, URZ ;  /* 0x00000008171772a4 */ /* 0x000fe8000f8e023f */
[----:B------:R-:W-:Y:S01]  /*ecb0*/  UIMAD UR23, UR25, UR9, UR23 ;  /* 0x00000009191772a4 */ /* 0x000fe2000f8e0217 */
[----:B------:R-:W-:Y:S02]  /*ecc0*/  IMAD.U32 R5, RZ, RZ, UR26 ;  /* 0x0000001aff057e24 */ /* 0x000fe4000f8e00ff */
[----:B------:R-:W-:Y:S01]  /*ecd0*/  IMAD.U32 R4, RZ, RZ, UR26 ;  /* 0x0000001aff047e24 */ /* 0x000fe2000f8e00ff */
[----:B------:R-:W-:Y:S02]  /*ece0*/  UIADD3 UR23, UR27, UR23, URZ ;  /* 0x000000171b177290 */ /* 0x000fe4000fffe03f */
[----:B------:R-:W-:Y:S04]  /*ecf0*/  LEA R6, P1, R5, R224, 0x5 ;  /* 0x000000e005067211 */ /* 0x000fe800078228ff */
[----:B------:R-:W-:Y:S01]  /*ed00*/  IMAD.U32 R5, RZ, RZ, UR23 ;  /* 0x00000017ff057e24 */ /* 0x000fe2000f8e00ff */
[----:B------:R-:W-:Y:S04]  /*ed10*/  LEA R14, P2, R6, UR6, 0x1 ;  /* 0x00000006060e7c11 */ /* 0x000fe8000f8408ff */
        /* <DEDUP_REMOVED lines=13> */
.L_x_1187:
[----:B------:R-:W-:Y:S04]  /*edf0*/  DEPBAR.LE SB0, 0x0 ;  /* 0x000080000000791a */ /* 0x000fe80000000000 */
[----:B------:R-:W-:Y:S01]  /*ee00*/  BAR.SYNC.DEFER_BLOCKING 0x0 ;  /* 0x0000000000007b1d */ /* 0x000fe20000010000 */
[----:B------:R-:W-:Y:S01]  /*ee10*/  MOV R169, UR20 ;  /* 0x0000001400a97c02 */ /* 0x000fe20008000f00 */
[----:B------:R-:W-:Y:S02]  /*ee20*/  USHF.R.S32.HI UR25, URZ, 0x1f, UR20 ;  /* 0x0000001f3f197899 */ /* 0x000fe40008011414 */
[----:B------:R-:W-:Y:S02]  /*ee30*/  UIMAD UR23, UR18, UR20, URZ ;  /* 0x00000014121772a4 */ /* 0x000fe4000f8e023f */
[----:B------:R-:W-:Y:S02]  /*ee40*/  IMAD.WIDE.U32 R238, R169, UR19, R234 ;  /* 0x00000013a9ee7c25 */ /* 0x000fe4000f8e00ea */
[----:B------:R-:W-:Y:S01]  /*ee50*/  UIMAD UR23, UR25, UR19, UR23 ;  /* 0x00000013191772a4 */ /* 0x000fe2000f8e0217 */
[C---:B------:R-:W-:Y:S05]  /*ee60*/  LEA R236, P0, R238.reuse, UR10, 0x1 ;  /* 0x0000000aeeec7c11 */ /* 0x040fea000f8008ff */
[----:B------:R-:W-:Y:S04]  /*ee70*/  IADD3 R168, R239, UR23, RZ ;  /* 0x00000017efa87c10 */ /* 0x000fe8000fffe0ff */
[----:B------:R-:W-:Y:S02]  /*ee80*/  LEA.HI.X R237, R238, UR11, R168, 0x1, P0 ;  /* 0x0000000beeed7c11 */ /* 0x000fe400080f0ca8 */
[----:B------:R-:W-:Y:S03]  /*ee90*/  IADD3 R240, P0, R236, UR24, RZ ;  /* 0x00000018ecf07c10 */ /* 0x000fe6000ff1e0ff */
[----:B------:R-:W-:Y:S01]  /*eea0*/  @!PT LDS RZ, [RZ] ;  /* 0x00000000fffff984 */ /* 0x000fe20000000800 */
[----:B------:R-:W-:Y:S01]  /*eeb0*/  @!PT LDS RZ, [RZ] ;  /* 0x00000000fffff984 */ /* 0x000fe20000000800 */
[----:B------:R-:W-:Y:S01]  /*eec0*/  @!PT LDS RZ, [RZ] ;  /* 0x00000000fffff984 */ /* 0x000fe20000000800 */
[----:B------:R-:W-:Y:S01]  /*eed0*/  LDGSTS.E.BYPASS.LTC128B.128 [R223+0xa000], desc[UR16][R236.64] ;  /* 0x0a000000ecdf7fae */ /* 0x000fe2000b901d50 */
[----:B------:R-:W-:Y:S02]  /*eee0*/  IADD3.X R241, R237, UR22, RZ, P0, !PT ;  /* 0x00000016edf17c10 */ /* 0x000fe400087fe4ff */
[----:B------:R-:W-:Y:S05]  /*eef0*/  ISETP.LT.AND P0, PT, RZ, UR20, PT ;  /* 0x00000014ff007c0c */ /* 0x000fea000bf01270 */
[----:B------:R-:W-:Y:S08]  /*ef00*/  LDGSTS.E.BYPASS.LTC128B.128 [R223+0xb000], desc[UR16][R236.64+0x80] ;  /* 0x0b000080ecdf7fae */ /* 0x000ff0000b901d50 */
[----:B------:R-:W-:Y:S08]  /*ef10*/  LDGSTS.E.BYPASS.LTC128B.128 [R223+0xa800], desc[UR16][R240.64] ;  /* 0x0a800000f0df7fae */ /* 0x000ff0000b901d50 */
[----:B------:R1:W-:Y:S08]  /*ef20*/  LDGSTS.E.BYPASS.LTC128B.128 [R223+0xb800], desc[UR16][R240.64+0x80] ;  /* 0x0b800080f0df7fae */ /* 0x0003f0000b901d50 */
[----:B------:R-:W-:Y:S08]  /*ef30*/  LDSM.16.M88.4 R164, [R222] ;  /* 0x00000000dea4783b */ /* 0x000ff00000000200 */
[----:B------:R-:W2:Y:S08]  /*ef40*/  LDSM.16.M88.4 R172, [R221+0x8000] ;  /* 0x00800000ddac783b */ /* 0x000eb00000000200 */
        /* <DEDUP_REMOVED lines=13> */
[----:B------:R-:W4:Y:S03]  /*f020*/  LDSM.16.M88.4 R204, [R215+0x8000] ;  /* 0x00800000d7cc783b */ /* 0x000f260000000200 */
        /* <DEDUP_REMOVED lines=95> */
[----:B------:R-:W-:Y:S02]  /*f620*/  MUFU.TANH R232, R232 ;  /* 0x000000e800e87308 */ /* 0x000fe40000002400 */
        /* <DEDUP_REMOVED lines=18> */
[----:B------:R-:W-:Y:S05]  /*f750*/  FMUL.FTZ R31, R31, UR21 ;  /* 0x000000151f1f7c20 */ /* 0x000fea0008410000 */
[----:B------:R4:W-:Y:S01]  /*f760*/  MUFU.TANH R9, R238 ;  /* 0x000000ee00097308 */ /* 0x0009e20000002400 */
[----:B--2---:R-:W-:Y:S09]  /*f770*/  FMUL.FTZ R168, R32, UR21 ;  /* 0x0000001520a87c20 */ /* 0x004ff20008410000 */
[----:B------:R1:W-:Y:S01]  /*f780*/  MUFU.TANH R189, R168 ;  /* 0x000000a800bd7308 */ /* 0x0003e20000002400 */
[----:B---3--:R-:W-:Y:S09]  /*f790*/  FMUL.FTZ R242, R17, UR21 ;  /* 0x0000001511f27c20 */ /* 0x008ff20008410000 */
[----:B------:R2:W-:Y:S01]  /*f7a0*/  MUFU.TANH R199, R169 ;  /* 0x000000a900c77308 */ /* 0x0005e20000002400 */
[----:B----4-:R-:W-:Y:S09]  /*f7b0*/  FMUL.FTZ R238, R34, UR21 ;  /* 0x0000001522ee7c20 */ /* 0x010ff20008410000 */
[----:B------:R3:W-:Y:S01]  /*f7c0*/  MUFU.TANH R205, R244 ;  /* 0x000000f400cd7308 */ /* 0x0007e20000002400 */
[----:B-1----:R-:W-:Y:S09]  /*f7d0*/  FMNMX.FTZ R168, R243, R171, !PT ;  /* 0x000000abf3a87209 */ /* 0x002ff20007810000 */
[----:B------:R1:W-:Y:S01]  /*f7e0*/  MUFU.TANH R198, R170 ;  /* 0x000000aa00c67308 */ /* 0x0003e20000002400 */
[----:B--2---:R-:W-:Y:S09]  /*f7f0*/  FMUL.FTZ R169, R23, UR21 ;  /* 0x0000001517a97c20 */ /* 0x004ff20008410000 */
[----:B------:R-:W2:Y:S01]  /*f800*/  MUFU.TANH R241, R241 ;  /* 0x000000f100f17308 */ /* 0x000ea20000002400 */
[----:B---3--:R-:W-:Y:S09]  /*f810*/  FMUL.FTZ R244, R27, UR21 ;  /* 0x000000151bf47c20 */ /* 0x008ff20008410000 */
[----:B------:R3:W-:Y:S01]  /*f820*/  MUFU.TANH R13, R242 ;  /* 0x000000f2000d7308 */ /* 0x0007e20000002400 */
[----:B-1----:R-:W-:Y:S09]  /*f830*/  FMUL.FTZ R170, R30, UR21 ;  /* 0x000000151eaa7c20 */ /* 0x002ff20008410000 */
[----:B------:R-:W1:Y:S01]  /*f840*/  MUFU.TANH R236, R236 ;  /* 0x000000ec00ec7308 */ /* 0x000e620000002400 */
[----:B--2---:R-:W-:Y:S09]  /*f850*/  FMNMX.FTZ R245, R241, R168, !PT ;  /* 0x000000a8f1f57209 */ /* 0x004ff20007810000 */
        /* <DEDUP_REMOVED lines=10> */
[----:B------:R-:W1:Y:S10]  /*f900*/  MUFU.TANH R237, R237 ;  /* 0x000000ed00ed7308 */ /* 0x000e740000002400 */
[----:B------:R-:W2:Y:S01]  /*f910*/  MUFU.TANH R230, R230 ;  /* 0x000000e600e67308 */ /* 0x000ea20000002400 */
[----:B---3--:R-:W-:Y:S09]  /*f920*/  FMNMX.FTZ R238, R239, R3, !PT ;  /* 0x00000003efee7209 */ /* 0x008ff20007810000 */
        /* <DEDUP_REMOVED lines=8> */
[----:B------:R-:W2:Y:S01]  /*f9b0*/  MUFU.TANH R190, R169 ;  /* 0x000000a900be7308 */ /* 0x000ea20000002400 */
[----:B---3--:R-:W-:Y:S02]  /*f9c0*/  FMNMX.FTZ R168, R251, R168, !PT ;  /* 0x000000a8fba87209 */ /* 0x008fe40007810000 */
[----:B------:R-:W-:Y:S07]  /*f9d0*/  FMNMX.FTZ R238, R9, R238, !PT ;  /* 0x000000ee09ee7209 */ /* 0x000fee0007810000 */
[----:B------:R-:W3:Y:S01]  /*f9e0*/  MUFU.TANH R249, R249 ;  /* 0x000000f900f97308 */ /* 0x000ee20000002400 */
[----:B-1----:R-:W-:Y:S04]  /*f9f0*/  FMNMX.FTZ R168, R252, R168, !PT ;  /* 0x000000a8fca87209 */ /* 0x002fe80007810000 */
[----:B------:R-:W-:Y:S05]  /*fa00*/  FMNMX.FTZ R168, R189, R168, !PT ;  /* 0x000000a8bda87209 */ /* 0x000fea0007810000 */
[----:B------:R-:W-:Y:S01]  /*fa10*/  MUFU.TANH R248, R248 ;  /* 0x000000f800f87308 */ /* 0x000fe20000002400 */
[----:B--2---:R-:W-:Y:S04]  /*fa20*/  FMNMX.FTZ R242, R190, R242, !PT ;  /* 0x000000f2bef27209 */ /* 0x004fe80007810000 */
[----:B------:R-:W-:Y:S05]  /*fa30*/  FMNMX.FTZ R242, R183, R242, !PT ;  /* 0x000000f2b7f27209 */ /* 0x000fea0007810000 */
[----:B------:R-:W-:Y:S01]  /*fa40*/  MUFU.TANH R250, R250 ;  /* 0x000000fa00fa7308 */ /* 0x000fe20000002400 */
[----:B---3--:R-:W-:Y:S09]  /*fa50*/  FMNMX.FTZ R238, R249, R238, !PT ;  /* 0x000000eef9ee7209 */ /* 0x008ff20007810000 */
        /* <DEDUP_REMOVED lines=9> */
.L_x_1188:
[----:B------:R-:W-:Y:S01]  /*faf0*/  FMNMX.FTZ R238, R248, R238, !PT ;  /* 0x000000eef8ee7209 */ /* 0x000fe20007810000 */
[----:B-1----:R-:W1:Y:S01]  /*fb00*/  SHFL.BFLY PT, R15, R168, 0x2, 0x1f ;  /* 0x0c401f00a80f7f89 */ /* 0x002e6200000e0000 */
[----:B------:R-:W-:Y:S01]  /*fb10*/  FMNMX.FTZ R5, R250, R245, !PT ;  /* 0x000000f5fa057209 */ /* 0x000fe20007810000 */
[----:B------:R-:W-:Y:S01]  /*fb20*/  UIADD3 UR20, UR20, -0x1, URZ ;  /* 0xffffffff14147890 */ /* 0x000fe2000fffe03f */
[----:B--2---:R-:W-:Y:S05]  /*fb30*/  FMNMX.FTZ R12, R182, R242, !PT ;  /* 0x000000f2b60c7209 */ /* 0x004fea0007810000 */
[----:B------:R-:W-:Y:S01]  /*fb40*/  LDSM.16.MT88.4 R20, [R216+0xa000] ;  /* 0x00a00000d814783b */ /* 0x000fe20000004200 */
[----:B------:R-:W-:Y:S02]  /*fb50*/  FMNMX.FTZ R17, R247, R238, !PT ;  /* 0x000000eef7117209 */ /* 0x000fe40007810000 */
[----:B------:R-:W-:Y:S02]  /*fb60*/  FMNMX.FTZ R5, R244, R5, !PT ;  /* 0x00000005f4057209 */ /* 0x000fe40007810000 */
[----:B------:R-:W-:Y:S02]  /*fb70*/  FMNMX.FTZ R6, R246, R17, !PT ;  /* 0x00000011f6067209 */ /* 0x000fe40007810000 */
[----:B------:R-:W-:Y:S01]  /*fb80*/  FMNMX.FTZ R4, R170, R5, !PT ;  /* 0x00000005aa047209 */ /* 0x000fe20007810000 */
[----:B------:R-:W2:Y:S03]  /*fb90*/  SHFL.BFLY PT, R7, R12, 0x2, 0x1f ;  /* 0x0c401f000c077f89 */ /* 0x000ea600000e0000 */
[----:B------:R-:W-:Y:S05]  /*fba0*/  FMNMX.FTZ R8, R169, R4, !PT ;  /* 0x00000004a9087209 */ /* 0x000fea0007810000 */
[----:B------:R-:W3:Y:S08]  /*fbb0*/  SHFL.BFLY PT, R17, R6, 0x2, 0x1f ;  /* 0x0c401f0006117f89 */ /* 0x000ef000000e0000 */
[----:B------:R-:W4:Y:S08]  /*fbc0*/  SHFL.BFLY PT, R5, R8, 0x2, 0x1f ;  /* 0x0c401f0008057f89 */ /* 0x000f3000000e0000 */
[----:B------:R-:W-:Y:S08]  /*fbd0*/  LDSM.16.MT88.4 R172, [R214+0xa000] ;  /* 0x00a00000d6ac783b */ /* 0x000ff00000004200 */
[----:B------:R-:W-:Y:S08]  /*fbe0*/  LDSM.16.MT88.4 R184, [R212+0xa800] ;  /* 0x00a80000d4b8783b */ /* 0x000ff00000004200 */
[----:B------:R-:W-:Y:S08]  /*fbf0*/  LDSM.16.MT88.4 R192, [R214+0xb800] ;  /* 0x00b80000d6c0783b */ /* 0x000ff00000004200 */
[----:B------:R-:W-:Y:S01]  /*fc00*/  LDSM.16.MT88.4 R200, [R212+0xb800] ;  /* 0x00b80000d4c8783b */ /* 0x000fe20000004200 */
[----:B-1----:R-:W-:Y:S02]  /*fc10*/  FMNMX.FTZ R15, R168, R15, !PT ;  /* 0x0000000fa80f7209 */ /* 0x002fe40007810000 */
[----:B--2---:R-:W-:Y:S02]  /*fc20*/  FMNMX.FTZ R10, R12, R7, !PT ;  /* 0x000000070c0a7209 */ /* 0x004fe40007810000 */
[----:B---3--:R-:W-:Y:S02]  /*fc30*/  FMNMX.FTZ R7, R6, R17, !PT ;  /* 0x0000001106077209 */ /* 0x008fe40007810000 */
        /* <DEDUP_REMOVED lines=33> */
[----:B------:R-:W-:Y:S01]  /*fe50*/  FSEL R177, R177, RZ, P1 ;  /* 0x000000ffb1b17208 */ /* 0x000fe20000800000 */
[----:B------:R-:W-:Y:S01]  /*fe60*/  FMUL.FTZ R164, R6, UR4 ;  /* 0x0000000406a47c20 */ /* 0x000fe20008410000 */
[----:B------:R-:W-:Y:S01]  /*fe70*/  FMUL.FTZ R4, R2, UR4 ;  /* 0x0000000402047c20 */ /* 0x000fe20008410000 */
[----:B------:R-:W-:Y:S01]  /*fe80*/  FMUL.FTZ R6, R0, UR4 ;  /* 0x0000000400067c20 */ /* 0x000fe20008410000 */
[----:B------:R-:W1:Y:S01]  /*fe90*/  MUFU.EX2 R3, R5 ;  /* 0x0000000500037308 */ /* 0x000e620000000800 */
[--C-:B------:R-:W-:Y:S01]  /*fea0*/  FFMA.FTZ R207, R237, UR4, -R177.reuse ;  /* 0x00000004edcf7c23 */ /* 0x100fe200080108b1 */
[--C-:B------:R-:W-:Y:S01]  /*feb0*/  FFMA.FTZ R205, R206, UR4, -R177.reuse ;  /* 0x00000004cecd7c23 */ /* 0x100fe200080108b1 */
[--C-:B------:R-:W-:Y:S01]  /*fec0*/  FFMA.FTZ R204, R197, UR4, -R177.reuse ;  /* 0x00000004c5cc7c23 */ /* 0x100fe200080108b1 */
[----:B------:R-:W-:Y:S01]  /*fed0*/  FFMA.FTZ R171, R199, UR4, -R177 ;  /* 0x00000004c7ab7c23 */ /* 0x000fe200080108b1 */
[--C-:B------:R-:W-:Y:S01]  /*fee0*/  FFMA.FTZ R239, R239, UR4, -R176.reuse ;  /* 0x00000004efef7c23 */ /* 0x100fe200080108b0 */
[--C-:B------:R-:W-:Y:S01]  /*fef0*/  FFMA.FTZ R230, R230, UR4, -R176.reuse ;  /* 0x00000004e6e67c23 */ /* 0x100fe200080108b0 */
[--C-:B------:R-:W-:Y:S03]  /*ff00*/  FFMA.FTZ R237, R11, UR4, -R176.reuse ;  /* 0x000000040bed7c23 */ /* 0x100fe600080108b0 */
[----:B------:R-:W2:Y:S01]  /*ff10*/  MUFU.EX2 R2, R4 ;  /* 0x0000000400027308 */ /* 0x000ea20000000800 */
[----:B------:R-:W-:Y:S01]  /*ff20*/  FFMA.FTZ R206, R9, UR4, -R176 ;  /* 0x0000000409ce7c23 */ /* 0x000fe200080108b0 */
[--C-:B------:R-:W-:Y:S01]  /*ff30*/  FFMA.FTZ R198, R198, UR4, -R179.reuse ;  /* 0x00000004c6c67c23 */ /* 0x100fe200080108b3 */
[----:B------:R-:W-:Y:S01]  /*ff40*/  FFMA.FTZ R189, R189, UR4, -R178 ;  /* 0x00000004bdbd7c23 */ /* 0x000fe200080108b2 */
[--C-:B------:R-:W-:Y:S01]  /*ff50*/  FFMA.FTZ R190, R190, UR4, -R179.reuse ;  /* 0x00000004bebe7c23 */ /* 0x100fe200080108b3 */
[--C-:B------:R-:W-:Y:S01]  /*ff60*/  FFMA.FTZ R183, R183, UR4, -R179.reuse ;  /* 0x00000004b7b77c23 */ /* 0x100fe200080108b3 */
[----:B------:R-:W-:Y:S01]  /*ff70*/  FFMA.FTZ R179, R182, UR4, -R179 ;  /* 0x00000004b6b37c23 */ /* 0x000fe200080108b3 */
[--C-:B------:R-:W-:Y:S03]  /*ff80*/  FFMA.FTZ R249, R249, UR4, -R176.reuse ;  /* 0x00000004f9f97c23 */ /* 0x100fe600080108b0 */
[----:B------:R-:W3:Y:S01]  /*ff90*/  MUFU.EX2 R0, R6 ;  /* 0x0000000600007308 */ /* 0x000ee20000000800 */
        /* <DEDUP_REMOVED lines=38> */
[----:B------:R-:W-:Y:S03]  /*10200*/  FMUL.FTZ R40, R2, R40 ;  /* 0x0000002802287220 */ /* 0x000fe60000410000 */
[----:B------:R-:W3:Y:S01]  /*10210*/  MUFU.EX2 R236, R236 ;  /* 0x000000ec00ec7308 */ /* 0x000ee20000000800 */
[----:B--2---:R-:W-:Y:S01]  /*10220*/  F2FP.F16.F32.PACK_AB R156, R242, R245 ;  /* 0x000000f5f29c723e */ /* 0x004fe200000000ff */
[----:B------:R-:W-:Y:S01]  /*10230*/  FMUL.FTZ R41, R2, R41 ;  /* 0x0000002902297220 */ /* 0x000fe20000410000 */
        /* <DEDUP_REMOVED lines=12> */
[C---:B------:R-:W-:Y:S03]  /*10300*/  FMUL.FTZ R51, R3.reuse, R51 ;  /* 0x0000003303337220 */ /* 0x040fe60000410000 */
[----:B------:R-:W5:Y:S01]  /*10310*/  MUFU.EX2 R240, R240 ;  /* 0x000000f000f07308 */ /* 0x000f620000000800 */
[----:B---3--:R-:W-:Y:S01]  /*10320*/  F2FP.F16.F32.PACK_AB R157, R236, R238 ;  /* 0x000000eeec9d723e */ /* 0x008fe200000000ff */
[C---:B------:R-:W-:Y:S01]  /*10330*/  FMUL.FTZ R52, R164.reuse, R52 ;  /* 0x00000034a4347220 */ /* 0x040fe20000410000 */
[----:B------:R-:W-:Y:S01]  /*10340*/  FMUL.FTZ R53, R164, R53 ;  /* 0x00000035a4357220 */ /* 0x000fe20000410000 */
[C---:B------:R-:W-:Y:S01]  /*10350*/  FMUL.FTZ R54, R3.reuse, R54 ;  /* 0x0000003603367220 */ /* 0x040fe20000410000 */
[C---:B------:R-:W-:Y:S01]  /*10360*/  FMUL.FTZ R55, R3.reuse, R55 ;  /* 0x0000003703377220 */ /* 0x040fe20000410000 */
        /* <DEDUP_REMOVED lines=12> */
[C---:B------:R-:W-:Y:S01]  /*10430*/  FMUL.FTZ R65, R164.reuse, R65 ;  /* 0x00000041a4417220 */ /* 0x040fe20000410000 */
[C---:B------:R-:W-:Y:S01]  /*10440*/  FMUL.FTZ R66, R3.reuse, R66 ;  /* 0x0000004203427220 */ /* 0x040fe20000410000 */
[C---:B------:R-:W-:Y:S01]  /*10450*/  FMUL.FTZ R67, R3.reuse, R67 ;  /* 0x0000004303437220 */ /* 0x040fe20000410000 */
[C---:B------:R-:W-:Y:S01]  /*10460*/  FMUL.FTZ R68, R164.reuse, R68 ;  /* 0x00000044a4447220 */ /* 0x040fe20000410000 */
[----:B------:R-:W-:Y:S01]  /*10470*/  FMUL.FTZ R69, R164, R69 ;  /* 0x00000045a4457220 */ /* 0x000fe20000410000 */
[C---:B------:R-:W-:Y:S03]  /*10480*/  FMUL.FTZ R70, R3.reuse, R70 ;  /* 0x0000004603467220 */ /* 0x040fe60000410000 */
[----:B------:R-:W-:Y:S01]  /*10490*/  MUFU.EX2 R239, R239 ;  /* 0x000000ef00ef7308 */ /* 0x000fe20000000800 */
[C---:B------:R-:W-:Y:S01]  /*104a0*/  FMUL.FTZ R71, R3.reuse, R71 ;  /* 0x0000004703477220 */ /* 0x040fe20000410000 */
        /* <DEDUP_REMOVED lines=11> */
[C---:B------:R-:W-:Y:S01]  /*10560*/  FMUL.FTZ R81, R164.reuse, R81 ;  /* 0x00000051a4517220 */ /* 0x040fe20000410000 */
[C---:B------:R-:W-:Y:S01]  /*10570*/  FMUL.FTZ R82, R3.reuse, R82 ;  /* 0x0000005203527220 */ /* 0x040fe20000410000 */
[C---:B------:R-:W-:Y:S01]  /*10580*/  FMUL.FTZ R83, R3.reuse, R83 ;  /* 0x0000005303537220 */ /* 0x040fe20000410000 */
[-C--:B------:R-:W-:Y:S02]  /*10590*/  HMMA.16816.F32 R4, R156, R20.reuse, R4 ;  /* 0x000000149c04723c */ /* 0x080fe40000001804 */
[----:B------:R-:W-:Y:S03]  /*105a0*/  MUFU.EX2 R207, R207 ;  /* 0x000000cf00cf7308 */ /* 0x000fe60000000800 */
[C---:B------:R-:W-:Y:S01]  /*105b0*/  FMUL.FTZ R100, R164.reuse, R100 ;  /* 0x00000064a4647220 */ /* 0x040fe20000410000 */
[----:B------:R-:W-:Y:S01]  /*105c0*/  FMUL.FTZ R101, R164, R101 ;  /* 0x00000065a4657220 */ /* 0x000fe20000410000 */
[C---:B------:R-:W-:Y:S01]  /*105d0*/  FMUL.FTZ R102, R3.reuse, R102 ;  /* 0x0000006603667220 */ /* 0x040fe20000410000 */
[C---:B------:R-:W-:Y:S04]  /*105e0*/  FMUL.FTZ R103, R3.reuse, R103 ;  /* 0x0000006703677220 */ /* 0x040fe80000410000 */
        /* <DEDUP_REMOVED lines=39> */
[----:B------:R5:W-:Y:S01]  /*10860*/  MUFU.EX2 R152, R198 ;  /* 0x000000c600987308 */ /* 0x000be20000000800 */
[----:B------:R-:W-:Y:S01]  /*10870*/  FMUL.FTZ R119, R3, R119 ;  /* 0x0000007703777220 */ /* 0x000fe20000410000 */
[C---:B------:R-:W-:Y:S01]  /*10880*/  FMUL.FTZ R120, R2.reuse, R120 ;  /* 0x0000007802787220 */ /* 0x040fe20000410000 */
[----:B------:R-:W-:Y:S01]  /*10890*/  FMUL.FTZ R121, R2, R121 ;  /* 0x0000007902797220 */ /* 0x000fe20000410000 */
[C---:B------:R-:W-:Y:S01]  /*108a0*/  FMUL.FTZ R122, R0.reuse, R122 ;  /* 0x0000007a007a7220 */ /* 0x040fe20000410000 */
[----:B------:R-:W-:Y:S01]  /*108b0*/  FMUL.FTZ R123, R0, R123 ;  /* 0x0000007b007b7220 */ /* 0x000fe20000410000 */
[--C-:B------:R-:W-:Y:S01]  /*108c0*/  FFMA.FTZ R248, R248, UR4, -R176.reuse ;  /* 0x00000004f8f87c23 */ /* 0x100fe200080108b0 */
[--C-:B------:R-:W-:Y:S03]  /*108d0*/  FFMA.FTZ R250, R250, UR4, -R177.reuse ;  /* 0x00000004fafa7c23 */ /* 0x100fe600080108b1 */
[----:B------:R-:W1:Y:S01]  /*108e0*/  MUFU.EX2 R153, R190 ;  /* 0x000000be00997308 */ /* 0x000e620000000800 */
[----:B---3--:R-:W-:Y:S01]  /*108f0*/  F2FP.F16.F32.PACK_AB R163, R171, R204 ;  /* 0x000000ccaba3723e */ /* 0x008fe200000000ff */
[--C-:B------:R-:W-:Y:S01]  /*10900*/  FFMA.FTZ R244, R244, UR4, -R177.reuse ;  /* 0x00000004f4f47c23 */ /* 0x100fe200080108b1 */
[--C-:B------:R-:W-:Y:S01]  /*10910*/  FFMA.FTZ R247, R247, UR4, -R176.reuse ;  /* 0x00000004f7f77c23 */ /* 0x100fe200080108b0 */
[--C-:B------:R-:W-:Y:S01]  /*10920*/  FFMA.FTZ R170, R170, UR4, -R177.reuse ;  /* 0x00000004aaaa7c23 */ /* 0x100fe200080108b1 */
[----:B------:R-:W-:Y:S01]  /*10930*/  FFMA.FTZ R176, R246, UR4, -R176 ;  /* 0x00000004f6b07c23 */ /* 0x000fe200080108b0 */
[----:B------:R-:W-:Y:S01]  /*10940*/  FFMA.FTZ R177, R169, UR4, -R177 ;  /* 0x00000004a9b17c23 */ /* 0x000fe200080108b1 */
[C---:B------:R-:W-:Y:S01]  /*10950*/  FMUL.FTZ R124, R2.reuse, R124 ;  /* 0x0000007c027c7220 */ /* 0x040fe20000410000 */
[C---:B------:R-:W-:Y:S01]  /*10960*/  HMMA.16816.F32 R8, R160.reuse, R20, R8 ;  /* 0x00000014a008723c */ /* 0x040fe20000001808 */
[----:B-----5:R-:W-:Y:S01]  /*10970*/  LDSM.16.MT88.4 R196, [R213+0xb800] ;  /* 0x00b80000d5c4783b */ /* 0x020fe20000004200 */
[----:B------:R-:W-:Y:S02]  /*10980*/  MUFU.EX2 R154, R189 ;  /* 0x000000bd009a7308 */ /* 0x000fe40000000800 */
[----:B------:R-:W-:Y:S01]  /*10990*/  FMUL.FTZ R125, R2, R125 ;  /* 0x0000007d027d7220 */ /* 0x000fe20000410000 */
[----:B------:R-:W-:Y:S01]  /*109a0*/  FMUL.FTZ R126, R0, R126 ;  /* 0x0000007e007e7220 */ /* 0x000fe20000410000 */
[-C--:B------:R-:W-:Y:S06]  /*109b0*/  HMMA.16816.F32 R12, R160, R22.reuse, R12 ;  /* 0x00000016a00c723c */ /* 0x080fec000000180c */
[----:B------:R3:W-:Y:S01]  /*109c0*/  MUFU.EX2 R155, R183 ;  /* 0x000000b7009b7308 */ /* 0x0007e20000000800 */
[C---:B------:R-:W-:Y:S01]  /*109d0*/  FMUL.FTZ R20, R164.reuse, R144 ;  /* 0x00000090a4147220 */ /* 0x040fe20000410000 */
[C---:B------:R-:W-:Y:S04]  /*109e0*/  HMMA.16816.F32 R16, R156.reuse, R22, R16 ;  /* 0x000000169c10723c */ /* 0x040fe80000001810 */
[----:B------:R-:W-:Y:S01]  /*109f0*/  FMUL.FTZ R21, R164, R145 ;  /* 0x00000091a4157220 */ /* 0x000fe20000410000 */
[----:B------:R-:W-:Y:S02]  /*10a00*/  FMUL.FTZ R127, R0, R127 ;  /* 0x0000007f007f7220 */ /* 0x000fe40000410000 */
[C---:B------:R-:W-:Y:S01]  /*10a10*/  FMUL.FTZ R22, R3.reuse, R146 ;  /* 0x0000009203167220 */ /* 0x040fe20000410000 */
[C---:B------:R-:W-:Y:S01]  /*10a20*/  FMUL.FTZ R23, R3.reuse, R147 ;  /* 0x0000009303177220 */ /* 0x040fe20000410000 */
[----:B------:R-:W5:Y:S02]  /*10a30*/  MUFU.EX2 R145, R179 ;  /* 0x000000b300917308 */ /* 0x000f640000000800 */
[C---:B------:R-:W-:Y:S01]  /*10a40*/  FMUL.FTZ R128, R164.reuse, R128 ;  /* 0x00000080a4807220 */ /* 0x040fe20000410000 */
[C---:B------:R-:W-:Y:S01]  /*10a50*/  FMUL.FTZ R129, R164.reuse, R129 ;  /* 0x00000081a4817220 */ /* 0x040fe20000410000 */
[C---:B------:R-:W-:Y:S01]  /*10a60*/  FMUL.FTZ R130, R3.reuse, R130 ;  /* 0x0000008203827220 */ /* 0x040fe20000410000 */
[C---:B------:R-:W-:Y:S01]  /*10a70*/  FMUL.FTZ R131, R3.reuse, R131 ;  /* 0x0000008303837220 */ /* 0x040fe20000410000 */
[-C--:B------:R-:W-:Y:S01]  /*10a80*/  HMMA.16816.F32 R20, R156, R172.reuse, R20 ;  /* 0x000000ac9c14723c */ /* 0x080fe20000001814 */
[----:B---3--:R-:W-:Y:S03]  /*10a90*/  LDSM.16.MT88.4 R180, [R213+0xa800] ;  /* 0x00a80000d5b4783b */ /* 0x008fe60000004200 */
[----:B------:R-:W-:Y:S01]  /*10aa0*/  MUFU.EX2 R249, R249 ;  /* 0x000000f900f97308 */ /* 0x000fe20000000800 */
[----:B------:R-:W-:Y:S01]  /*10ab0*/  FFMA.FTZ R245, R164, R233, R245 ;  /* 0x000000e9a4f57223 */ /* 0x000fe200000100f5 */
[----:B------:R-:W-:Y:S01]  /*10ac0*/  FFMA.FTZ R238, R3, R228, R238 ;  /* 0x000000e403ee7223 */ /* 0x000fe200000100ee */
[----:B------:R-:W-:Y:S01]  /*10ad0*/  MOV R3, R166 ;  /* 0x000000a600037202 */ /* 0x000fe20000000f00 */
[C---:B------:R-:W-:Y:S06]  /*10ae0*/  HMMA.16816.F32 R24, R160.reuse, R172, R24 ;  /* 0x000000aca018723c */ /* 0x040fec0000001818 */
[----:B------:R-:W3:Y:S01]  /*10af0*/  MUFU.EX2 R248, R248 ;  /* 0x000000f800f87308 */ /* 0x000ee20000000800 */
[----:B------:R-:W-:Y:S01]  /*10b00*/  FFMA.FTZ R239, R2, R231, R239 ;  /* 0x000000e702ef7223 */ /* 0x000fe200000100ef */
[-C--:B------:R-:W-:Y:S03]  /*10b10*/  HMMA.16816.F32 R28, R160, R174.reuse, R28 ;  /* 0x000000aea01c723c */ /* 0x080fe6000000181c */
[----:B-1----:R-:W-:Y:S03]  /*10b20*/  F2FP.F16.F32.PACK_AB R173, R153, R152 ;  /* 0x0000009899ad723e */ /* 0x002fe600000000ff */
[C---:B------:R-:W-:Y:S02]  /*10b30*/  HMMA.16816.F32 R32, R156.reuse, R174, R32 ;  /* 0x000000ae9c20723c */ /* 0x040fe40000001820 */
[----:B------:R-:W-:Y:S03]  /*10b40*/  MUFU.EX2 R250, R250 ;  /* 0x000000fa00fa7308 */ /* 0x000fe60000000800 */
[----:B------:R-:W-:Y:S01]  /*10b50*/  FFMA.FTZ R207, R0, R229, R207 ;  /* 0x000000e500cf7223 */ /* 0x000fe200000100cf */
[-C--:B------:R-:W-:Y:S06]  /*10b60*/  HMMA.16816.F32 R36, R156, R148.reuse, R36 ;  /* 0x000000949c24723c */ /* 0x080fec0000001824 */
[----:B------:R-:W-:Y:S01]  /*10b70*/  MUFU.EX2 R244, R244 ;  /* 0x000000f400f47308 */ /* 0x000fe20000000800 */
[----:B-----5:R-:W-:Y:S01]  /*10b80*/  F2FP.F16.F32.PACK_AB R175, R145, R155 ;  /* 0x0000009b91af723e */ /* 0x020fe200000000ff */
[C---:B------:R-:W-:Y:S08]  /*10b90*/  HMMA.16816.F32 R40, R160.reuse, R148, R40 ;  /* 0x00000094a028723c */ /* 0x040ff00000001828 */
[----:B------:R-:W-:Y:S01]  /*10ba0*/  MUFU.EX2 R247, R247 ;  /* 0x000000f700f77308 */ /* 0x000fe20000000800 */
[-C--:B------:R-:W-:Y:S03]  /*10bb0*/  HMMA.16816.F32 R44, R160, R150.reuse, R44 ;  /* 0x00000096a02c723c */ /* 0x080fe6000000182c */
[----:B------:R-:W-:Y:S03]  /*10bc0*/  FADD.FTZ R242, R242, R245 ;  /* 0x000000f5f2f27221 */ /* 0x000fe60000010000 */
[C---:B------:R-:W-:Y:S01]  /*10bd0*/  HMMA.16816.F32 R48, R156.reuse, R150, R48 ;  /* 0x000000969c30723c */ /* 0x040fe20000001830 */
[----:B------:R-:W-:Y:S02]  /*10be0*/  LDSM.16.MT88.4 R148, [R216+0xa800] ;  /* 0x00a80000d894783b */ /* 0x000fe40000004200 */
[----:B------:R-:W-:Y:S02]  /*10bf0*/  MUFU.EX2 R246, R176 ;  /* 0x000000b000f67308 */ /* 0x000fe40000000800 */
[----:B------:R-:W-:Y:S01]  /*10c00*/  FADD.FTZ R238, R236, R238 ;  /* 0x000000eeecee7221 */ /* 0x000fe20000010000 */
[-C--:B--2---:R-:W-:Y:S07]  /*10c10*/  HMMA.16816.F32 R52, R156, R132.reuse, R52 ;  /* 0x000000849c34723c */ /* 0x084fee0000001834 */
[----:B------:R-:W-:Y:S01]  /*10c20*/  MUFU.EX2 R170, R170 ;  /* 0x000000aa00aa7308 */ /* 0x000fe20000000800 */
[----:B------:R-:W-:Y:S01]  /*10c30*/  FADD.FTZ R230, R230, R239 ;  /* 0x000000efe6e67221 */ /* 0x000fe20000010000 */
[C---:B------:R-:W-:Y:S04]  /*10c40*/  HMMA.16816.F32 R56, R160.reuse, R132, R56 ;  /* 0x00000084a038723c */ /* 0x040fe80000001838 */
[----:B------:R-:W-:Y:S02]  /*10c50*/  FADD.FTZ R207, R205, R207 ;  /* 0x000000cfcdcf7221 */ /* 0x000fe40000010000 */
[-C--:B------:R-:W-:Y:S02]  /*10c60*/  HMMA.16816.F32 R60, R160, R134.reuse, R60 ;  /* 0x00000086a03c723c */ /* 0x080fe4000000183c */
[----:B------:R-:W-:Y:S03]  /*10c70*/  MUFU.EX2 R169, R177 ;  /* 0x000000b100a97308 */ /* 0x000fe60000000800 */
[--C-:B------:R-:W-:Y:S01]  /*10c80*/  FFMA.FTZ R132, R251, UR4, -R178.reuse ;  /* 0x00000004fb847c23 */ /* 0x100fe200080108b2 */
[C---:B------:R-:W-:Y:S05]  /*10c90*/  HMMA.16816.F32 R64, R156.reuse, R134, R64 ;  /* 0x000000869c40723c */ /* 0x040fea0000001840 */
[--C-:B------:R-:W-:Y:S01]  /*10ca0*/  FFMA.FTZ R251, R252, UR4, -R178.reuse ;  /* 0x00000004fcfb7c23 */ /* 0x100fe200080108b2 */
[-C--:B----4-:R-:W-:Y:S01]  /*10cb0*/  HMMA.16816.F32 R68, R156, R136.reuse, R68 ;  /* 0x000000889c44723c */ /* 0x090fe20000001844 */
[----:B------:R1:W-:Y:S04]  /*10cc0*/  MUFU.EX2 R252, R132 ;  /* 0x0000008400fc7308 */ /* 0x0003e80000000800 */
[----:B------:R-:W-:Y:S01]  /*10cd0*/  FFMA.FTZ R178, R191, UR4, -R178 ;  /* 0x00000004bfb27c23 */ /* 0x000fe200080108b2 */
[C---:B------:R-:W-:Y:S01]  /*10ce0*/  HMMA.16816.F32 R72, R160.reuse, R136, R72 ;  /* 0x00000088a048723c */ /* 0x040fe20000001848 */
[----:B------:R-:W-:Y:S04]  /*10cf0*/  LDSM.16.MT88.4 R188, [R216+0xb800] ;  /* 0x00b80000d8bc783b */ /* 0x000fe80000004200 */
[----:B------:R-:W2:Y:S01]  /*10d00*/  MUFU.EX2 R251, R251 ;  /* 0x000000fb00fb7308 */ /* 0x000ea20000000800 */
[----:B------:R-:W-:Y:S01]  /*10d10*/  FADD.FTZ R243, R243, R242 ;  /* 0x000000f2f3f37221 */ /* 0x000fe20000010000 */
[-C--:B------:R-:W-:Y:S08]  /*10d20*/  HMMA.16816.F32 R76, R160, R138.reuse, R76 ;  /* 0x0000008aa04c723c */ /* 0x080ff0000000184c */
[----:B------:R-:W4:Y:S01]  /*10d30*/  MUFU.EX2 R144, R178 ;  /* 0x000000b200907308 */ /* 0x000f220000000800 */
[C---:B------:R-:W-:Y:S01]  /*10d40*/  HMMA.16816.F32 R80, R156.reuse, R138, R80 ;  /* 0x0000008a9c50723c */ /* 0x040fe20000001850 */
[----:B-1----:R-:W1:Y:S03]  /*10d50*/  LDSM.16.MT88.4 R132, [R213+0xb000] ;  /* 0x00b00000d584783b */ /* 0x002e660000004200 */
[----:B---3--:R-:W-:Y:S02]  /*10d60*/  F2FP.F16.F32.PACK_AB R176, R248, R249 ;  /* 0x000000f9f8b0723e */ /* 0x008fe400000000ff */
[-C--:B------:R-:W-:Y:S03]  /*10d70*/  HMMA.16816.F32 R84, R156, R140.reuse, R84 ;  /* 0x0000008c9c54723c */ /* 0x080fe60000001854 */
[----:B------:R-:W3:Y:S02]  /*10d80*/  LDSM.16.MT88.4 R136, [R212+0xb000] ;  /* 0x00b00000d488783b */ /* 0x000ee40000004200 */
[----:B--2---:R-:W-:Y:S01]  /*10d90*/  F2FP.F16.F32.PACK_AB R172, R251, R252 ;  /* 0x000000fcfbac723e */ /* 0x004fe200000000ff */
[C---:B------:R-:W-:Y:S05]  /*10da0*/  HMMA.16816.F32 R88, R160.reuse, R140, R88 ;  /* 0x0000008ca058723c */ /* 0x040fea0000001858 */
[----:B----4-:R-:W-:Y:S01]  /*10db0*/  F2FP.F16.F32.PACK_AB R174, R144, R154 ;  /* 0x0000009a90ae723e */ /* 0x010fe200000000ff */
[-C--:B------:R-:W-:Y:S05]  /*10dc0*/  HMMA.16816.F32 R92, R160, R142.reuse, R92 ;  /* 0x0000008ea05c723c */ /* 0x080fea000000185c */
[----:B------:R-:W-:Y:S01]  /*10dd0*/  F2FP.F16.F32.PACK_AB R177, R244, R250 ;  /* 0x000000faf4b1723e */ /* 0x000fe200000000ff */
[C---:B------:R-:W-:Y:S05]  /*10de0*/  HMMA.16816.F32 R96, R156.reuse, R142, R96 ;  /* 0x0000008e9c60723c */ /* 0x040fea0000001860 */
[----:B------:R-:W-:Y:S01]  /*10df0*/  F2FP.F16.F32.PACK_AB R178, R246, R247 ;  /* 0x000000f7f6b2723e */ /* 0x000fe200000000ff */
[----:B------:R-:W-:Y:S01]  /*10e00*/  FADD.FTZ R241, R241, R238 ;  /* 0x000000eef1f17221 */ /* 0x000fe20000010000 */
[----:B------:R-:W-:Y:S01]  /*10e10*/  F2FP.F16.F32.PACK_AB R179, R169, R170 ;  /* 0x000000aaa9b3723e */ /* 0x000fe200000000ff */
[----:B------:R-:W-:Y:S03]  /*10e20*/  FADD.FTZ R237, R237, R230 ;  /* 0x000000e6eded7221 */ /* 0x000fe60000010000 */
[----:B------:R-:W-:Y:S01]  /*10e30*/  FADD.FTZ R204, R204, R207 ;  /* 0x000000cfcccc7221 */ /* 0x000fe20000010000 */
[----:B------:R-:W-:Y:S01]  /*10e40*/  FADD.FTZ R243, R240, R243 ;  /* 0x000000f3f0f37221 */ /* 0x000fe20000010000 */
[----:B------:R-:W-:Y:S01]  /*10e50*/  FADD.FTZ R241, R232, R241 ;  /* 0x000000f1e8f17221 */ /* 0x000fe20000010000 */
[----:B------:R-:W-:Y:S01]  /*10e60*/  FADD.FTZ R206, R206, R237 ;  /* 0x000000edcece7221 */ /* 0x000fe20000010000 */
[----:B------:R-:W-:Y:S01]  /*10e70*/  FADD.FTZ R171, R171, R204 ;  /* 0x000000ccabab7221 */ /* 0x000fe20000010000 */
[----:B------:R-:W-:Y:S01]  /*10e80*/  FADD.FTZ R252, R252, R243 ;  /* 0x000000f3fcfc7221 */ /* 0x000fe20000010000 */
[-C--:B-1----:R-:W-:Y:S03]  /*10e90*/  HMMA.16816.F32 R100, R156, R132.reuse, R100 ;  /* 0x000000849c64723c */ /* 0x082fe60000001864 */
[----:B------:R-:W-:Y:S01]  /*10ea0*/  FADD.FTZ R249, R249, R206 ;  /* 0x000000cef9f97221 */ /* 0x000fe20000010000 */
[----:B------:R-:W-:Y:S01]  /*10eb0*/  FADD.FTZ R171, R250, R171 ;  /* 0x000000abfaab7221 */ /* 0x000fe20000010000 */
[----:B------:R-:W-:Y:S01]  /*10ec0*/  FADD.FTZ R252, R251, R252 ;  /* 0x000000fcfbfc7221 */ /* 0x000fe20000010000 */
[C---:B------:R-:W-:Y:S05]  /*10ed0*/  HMMA.16816.F32 R104, R160.reuse, R132, R104 ;  /* 0x00000084a068723c */ /* 0x040fea0000001868 */
[----:B------:R-:W-:Y:S01]  /*10ee0*/  FADD.FTZ R248, R248, R249 ;  /* 0x000000f9f8f87221 */ /* 0x000fe20000010000 */
[-C--:B------:R-:W-:Y:S05]  /*10ef0*/  HMMA.16816.F32 R108, R160, R134.reuse, R108 ;  /* 0x00000086a06c723c */ /* 0x080fea000000186c */
[----:B------:R-:W-:Y:S01]  /*10f00*/  FADD.FTZ R171, R244, R171 ;  /* 0x000000abf4ab7221 */ /* 0x000fe20000010000 */
[C---:B------:R-:W-:Y:S01]  /*10f10*/  HMMA.16816.F32 R112, R156.reuse, R134, R112 ;  /* 0x000000869c70723c */ /* 0x040fe20000001870 */
[----:B------:R-:W1:Y:S04]  /*10f20*/  LDSM.16.MT88.4 R132, [R214+0xa800] ;  /* 0x00a80000d684783b */ /* 0x000e680000004200 */
[----:B------:R-:W-:Y:S01]  /*10f30*/  FADD.FTZ R231, R247, R248 ;  /* 0x000000f8f7e77221 */ /* 0x000fe20000010000 */
[-C--:B---3--:R-:W-:Y:S05]  /*10f40*/  HMMA.16816.F32 R116, R156, R136.reuse, R116 ;  /* 0x000000889c74723c */ /* 0x088fea0000001874 */
[----:B------:R-:W-:Y:S01]  /*10f50*/  FADD.FTZ R170, R170, R171 ;  /* 0x000000abaaaa7221 */ /* 0x000fe20000010000 */
[C---:B------:R-:W-:Y:S05]  /*10f60*/  HMMA.16816.F32 R120, R160.reuse, R136, R120 ;  /* 0x00000088a078723c */ /* 0x040fea0000001878 */
[----:B------:R-:W-:Y:S01]  /*10f70*/  FADD.FTZ R231, R246, R231 ;  /* 0x000000e7f6e77221 */ /* 0x000fe20000010000 */
[-C--:B------:R-:W-:Y:S05]  /*10f80*/  HMMA.16816.F32 R124, R160, R138.reuse, R124 ;  /* 0x0000008aa07c723c */ /* 0x080fea000000187c */
[----:B------:R-:W-:Y:S01]  /*10f90*/  FADD.FTZ R229, R169, R170 ;  /* 0x000000aaa9e57221 */ /* 0x000fe20000010000 */
[----:B------:R-:W-:Y:S05]  /*10fa0*/  HMMA.16816.F32 R128, R156, R138, R128 ;  /* 0x0000008a9c80723c */ /* 0x000fea0000001880 */
[----:B------:R-:W-:Y:S01]  /*10fb0*/  MOV R0, R165 ;  /* 0x000000a500007202 */ /* 0x000fe20000000f00 */
[-C--:B------:R-:W-:Y:S05]  /*10fc0*/  HMMA.16816.F32 R160, R172, R148.reuse, R4 ;  /* 0x00000094aca0723c */ /* 0x080fea0000001804 */
[----:B------:R-:W-:Y:S01]  /*10fd0*/  MOV R2, R167 ;  /* 0x000000a700027202 */ /* 0x000fe20000000f00 */
[C---:B------:R-:W-:Y:S05]  /*10fe0*/  HMMA.16816.F32 R156, R176.reuse, R148, R8 ;  /* 0x00000094b09c723c */ /* 0x040fea0000001808 */
[----:B------:R-:W-:Y:S02]  /*10ff0*/  MOV R5, R155 ;  /* 0x0000009b00057202 */ /* 0x000fe40000000f00 */
[----:B------:R-:W-:Y:S04]  /*11000*/  MOV R4, R154 ;  /* 0x0000009a00047202 */ /* 0x000fe80000000f00 */
[----:B------:R-:W-:Y:S01]  /*11010*/  MOV R11, R153 ;  /* 0x00000099000b7202 */ /* 0x000fe20000000f00 */
[----:B------:R-:W-:Y:S01]  /*11020*/  FADD.FTZ R252, R4, R252 ;  /* 0x000000fc04fc7221 */ /* 0x000fe20000010000 */
[----:B------:R-:W-:Y:S02]  /*11030*/  MOV R10, R152 ;  /* 0x00000098000a7202 */ /* 0x000fe40000000f00 */
[-C--:B------:R-:W-:Y:S03]  /*11040*/  HMMA.16816.F32 R152, R176, R150.reuse, R12 ;  /* 0x00000096b098723c */ /* 0x080fe6000000180c */
[----:B------:R-:W-:Y:S01]  /*11050*/  MOV R7, R145 ;  /* 0x0000009100077202 */ /* 0x000fe20000000f00 */
[----:B------:R-:W-:Y:S01]  /*11060*/  FADD.FTZ R241, R10, R241 ;  /* 0x000000f10af17221 */ /* 0x000fe20000010000 */
[----:B------:R-:W-:Y:S01]  /*11070*/  MOV R6, R144 ;  /* 0x0000009000067202 */ /* 0x000fe20000000f00 */
        /* <DEDUP_REMOVED lines=37> */
.L_x_1186:
[----:B------:R-:W1:Y:S01]  /*112d0*/  SHFL.BFLY PT, R0, R233, 0x2, 0x1f ;  /* 0x0c401f00e9007f89 */ /* 0x000e6200000e0000 */
[----:B------:R-:W-:Y:S01]  /*112e0*/  MOV R9, 0x3f800000 ;  /* 0x3f80000000097802 */ /* 0x000fe20000000f00 */
[----:B------:R-:W2:Y:S01]  /*112f0*/  S2UR UR8, SR_CgaCtaId ;  /* 0x00000000000879c3 */ /* 0x000ea20000008800 */
[----:B------:R-:W-:Y:S01]  /*11300*/  UISETP.NE.AND UP0, UPT, UR14, -0x1, UPT ;  /* 0xffffffff0e00788c */ /* 0x000fe2000bf05270 */
[----:B------:R-:W3:Y:S04]  /*11310*/  SHFL.BFLY PT, R3, R228, 0x2, 0x1f ;  /* 0x0c401f00e4037f89 */ /* 0x000ee800000e0000 */
[----:B------:R-:W4:Y:S01]  /*11320*/  SHFL.BFLY PT, R10, R229, 0x2, 0x1f ;  /* 0x0c401f00e50a7f89 */ /* 0x000f2200000e0000 */
[----:B------:R-:W-:-:S03]  /*11330*/  PLOP3.LUT P3, PT, PT, PT, UP0, 0x80, 0x0 ;  /* 0x000000000000781c */ /* 0x000fc60003f6f008 */
[----:B------:R-:W5:Y:S02]  /*11340*/  SHFL.BFLY PT, R4, R231, 0x2, 0x1f ;  /* 0x0c401f00e7047f89 */ /* 0x000f6400000e0000 */
[----:B------:R-:W-:Y:S02]  /*11350*/  @UP0 ULDC.64 UR6, c[0x0][0x298] ;  /* 0x0000a60000060ab9 */ /* 0x000fe40000000a00 */
[----:B------:R-:W-:-:S03]  /*11360*/  @UP0 UIMAD.WIDE.U32 UR10, UR14, UR6, URZ ;  /* 0x000000060e0a02a5 */ /* 0x000fc6000f8e003f */
[----:B------:R-:W-:Y:S01]  /*11370*/  UMOV UR6, 0x400 ;  /* 0x0000040000067882 */ /* 0x000fe20000000000 */
[----:B------:R-:W-:Y:S01]  /*11380*/  @UP0 UIMAD UR4, UR14, UR7, UR11 ;  /* 0x000000070e0402a4 */ /* 0x000fe2000f8e020b */
[----:B-1----:R-:W-:Y:S02]  /*11390*/  FADD.FTZ R7, R0, R233 ;  /* 0x000000e900077221 */ /* 0x002fe40000010000 */
[----:B------:R-:W1:Y:S01]  /*113a0*/  S2R R0, SR_TID.X ;  /* 0x0000000000007919 */ /* 0x000e620000002100 */
[----:B--2---:R-:W-:Y:S01]  /*113b0*/  ULEA UR8, UR8, UR6, 0x18 ;  /* 0x0000000608087291 */ /* 0x004fe2000f8ec03f */
[----:B---3--:R-:W-:Y:S01]  /*113c0*/  FADD.FTZ R2, R3, R228 ;  /* 0x000000e403027221 */ /* 0x008fe20000010000 */
[----:B------:R-:W2:Y:S01]  /*113d0*/  SHFL.BFLY PT, R6, R7, 0x1, 0x1f ;  /* 0x0c201f0007067f89 */ /* 0x000ea200000e0000 */
[----:B----4-:R-:W-:-:S03]  /*113e0*/  FADD.FTZ R10, R10, R229 ;  /* 0x000000e50a0a7221 */ /* 0x010fc60000010000 */
[----:B------:R-:W3:Y:S01]  /*113f0*/  SHFL.BFLY PT, R5, R2, 0x1, 0x1f ;  /* 0x0c201f0002057f89 */ /* 0x000ee200000e0000 */
[----:B-----5:R-:W-:-:S03]  /*11400*/  FADD.FTZ R4, R4, R231 ;  /* 0x000000e704047221 */ /* 0x020fc60000010000 */
[----:B------:R-:W4:Y:S04]  /*11410*/  SHFL.BFLY PT, R3, R10, 0x1, 0x1f ;  /* 0x0c201f000a037f89 */ /* 0x000f2800000e0000 */
[----:B------:R-:W5:Y:S01]  /*11420*/  SHFL.BFLY PT, R15, R4, 0x1, 0x1f ;  /* 0x0c201f00040f7f89 */ /* 0x000f6200000e0000 */
[----:B--2---:R-:W-:Y:S01]  /*11430*/  FADD.FTZ R6, R7, R6 ;  /* 0x0000000607067221 */ /* 0x004fe20000010000 */
[----:B-1----:R-:W-:Y:S01]  /*11440*/  SHF.R.S32.HI R17, RZ, 0x1f, R0 ;  /* 0x0000001fff117819 */ /* 0x002fe20000011400 */
[----:B---3--:R-:W-:-:S03]  /*11450*/  FADD.FTZ R5, R2, R5 ;  /* 0x0000000502057221 */ /* 0x008fc60000010000 */
[----:B------:R-:W-:Y:S02]  /*11460*/  FSETP.NE.FTZ.AND P0, PT, R6, RZ, PT ;  /* 0x000000ff0600720b */ /* 0x000fe40003f15000 */
[----:B------:R-:W-:Y:S01]  /*11470*/  LEA.HI R7, R17, R0, RZ, 0x2 ;  /* 0x0000000011077211 */ /* 0x000fe200078f10ff */
[----:B----4-:R-:W-:Y:S01]  /*11480*/  FADD.FTZ R3, R10, R3 ;  /* 0x000000030a037221 */ /* 0x010fe20000010000 */
[----:B------:R-:W-:Y:S02]  /*11490*/  P2R R11, PR, RZ, 0x1 ;  /* 0x00000001ff0b7803 */ /* 0x000fe40000000000 */
[----:B------:R-:W-:Y:S01]  /*114a0*/  SHF.R.S32.HI R13, RZ, 0x2, R7 ;  /* 0x00000002ff0d7819 */ /* 0x000fe20000011407 */
[----:B-----5:R-:W-:Y:S01]  /*114b0*/  FADD.FTZ R4, R4, R15 ;  /* 0x0000000f04047221 */ /* 0x020fe20000010000 */
[----:B------:R-:W-:Y:S02]  /*114c0*/  SHF.R.S32.HI R8, RZ, 0x1f, R7 ;  /* 0x0000001fff087819 */ /* 0x000fe40000011407 */
[----:B------:R-:W-:-:S02]  /*114d0*/  MOV R10, 0x3f800000 ;  /* 0x3f800000000a7802 */ /* 0x000fc40000000f00 */
[----:B------:R-:W-:Y:S01]  /*114e0*/  LEA.HI R8, R8, R13, RZ, 0x3 ;  /* 0x0000000d08087211 */ /* 0x000fe200078f18ff */
[----:B------:R-:W1:Y:S01]  /*114f0*/  @P0 MUFU.RCP R9, R6 ;  /* 0x0000000600090308 */ /* 0x000e620000001000 */
[----:B------:R-:W-:Y:S02]  /*11500*/  FSETP.NE.FTZ.AND P0, PT, R5, RZ, PT ;  /* 0x000000ff0500720b */ /* 0x000fe40003f15000 */
[----:B------:R-:W-:Y:S02]  /*11510*/  LOP3.LUT R8, R8, 0xfffffff8, RZ, 0xc0, !PT ;  /* 0xfffffff808087812 */ /* 0x000fe400078ec0ff */
[----:B------:R-:W-:Y:S02]  /*11520*/  LEA.HI R2, R17, R0, RZ, 0x5 ;  /* 0x0000000011027211 */ /* 0x000fe400078f28ff */
[----:B------:R-:W-:Y:S02]  /*11530*/  IADD3 R8, R13, -R8, RZ ;  /* 0x800000080d087210 */ /* 0x000fe40007ffe0ff */
[----:B------:R-:W-:-:S02]  /*11540*/  LOP3.LUT R7, R7, 0x3ffffffc, RZ, 0xc0, !PT ;  /* 0x3ffffffc07077812 */ /* 0x000fc400078ec0ff */
[----:B------:R-:W-:Y:S02]  /*11550*/  SHF.L.U32 R12, R8, 0x6, RZ ;  /* 0x00000006080c7819 */ /* 0x000fe400000006ff */
[----:B------:R-:W-:Y:S01]  /*11560*/  LOP3.LUT R15, R2, 0xffffffe0, RZ, 0xc0, !PT ;  /* 0xffffffe0020f7812 */ /* 0x000fe200078ec0ff */
[----:B------:R-:W2:Y:S01]  /*11570*/  @P0 MUFU.RCP R10, R5 ;  /* 0x00000005000a0308 */ /* 0x000ea20000001000 */
[----:B------:R-:W-:Y:S02]  /*11580*/  IADD3 R7, -R7, R0, RZ ;  /* 0x0000000007077210 */ /* 0x000fe40007ffe1ff */
[----:B------:R-:W-:Y:S01]  /*11590*/  SHF.R.S32.HI R2, RZ, 0x5, R2 ;  /* 0x00000005ff027819 */ /* 0x000fe20000011402 */
[C---:B-1----:R-:W-:Y:S01]  /*115a0*/  FMUL.FTZ R160, R9.reuse, R160 ;  /* 0x000000a009a07220 */ /* 0x042fe20000410000 */
        /* <DEDUP_REMOVED lines=9> */
[C---:B------:R-:W-:Y:S01]  /*11640*/  FMUL.FTZ R145, R9.reuse, R145 ;  /* 0x0000009109917220 */ /* 0x040fe20000410000 */
[----:B------:R-:W-:Y:S01]  /*11650*/  MOV R12, 0xffffffe0 ;  /* 0xffffffe0000c7802 */ /* 0x000fe20000000f00 */
[C---:B------:R-:W-:Y:S01]  /*11660*/  FMUL.FTZ R132, R9.reuse, R132 ;  /* 0x0000008409847220 */ /* 0x040fe20000410000 */
[----:B------:R-:W-:Y:S01]  /*11670*/  MOV R7, 0x40 ;  /* 0x0000004000077802 */ /* 0x000fe20000000f00 */
[----:B------:R-:W-:Y:S01]  /*11680*/  FMUL.FTZ R133, R9, R133 ;  /* 0x0000008509857220 */ /* 0x000fe20000410000 */
        /* <DEDUP_REMOVED lines=24> */
[----:B------:R-:W-:Y:S01]  /*11810*/  IADD3 R0, -R15, R0, RZ ;  /* 0x000000000f007210 */ /* 0x000fe20007ffe1ff */
[----:B------:R-:W-:Y:S01]  /*11820*/  FMUL.FTZ R9, R9, R129 ;  /* 0x0000008109097220 */ /* 0x000fe20000410000 */
[C---:B--2---:R-:W-:Y:S01]  /*11830*/  FMUL.FTZ R162, R10.reuse, R162 ;  /* 0x000000a20aa27220 */ /* 0x044fe20000410000 */
[C---:B------:R-:W-:Y:S01]  /*11840*/  FMUL.FTZ R163, R10.reuse, R163 ;  /* 0x000000a30aa37220 */ /* 0x040fe20000410000 */
[C---:B------:R-:W-:Y:S01]  /*11850*/  FMUL.FTZ R150, R10.reuse, R150 ;  /* 0x000000960a967220 */ /* 0x040fe20000410000 */
[C---:B------:R-:W-:Y:S01]  /*11860*/  FMUL.FTZ R151, R10.reuse, R151 ;  /* 0x000000970a977220 */ /* 0x040fe20000410000 */
[C---:B------:R-:W-:Y:S01]  /*11870*/  FMUL.FTZ R146, R10.reuse, R146 ;  /* 0x000000920a927220 */ /* 0x040fe20000410000 */
[C---:B------:R-:W-:Y:S01]  /*11880*/  FMUL.FTZ R147, R10.reuse, R147 ;  /* 0x000000930a937220 */ /* 0x040fe20000410000 */
[----:B------:R-:W-:Y:S01]  /*11890*/  FMUL.FTZ R134, R10, R134 ;  /* 0x000000860a867220 */ /* 0x000fe20000410000 */
[----:B------:R-:W-:-:S02]  /*118a0*/  SEL R12, R12, 0x20, P1 ;  /* 0x000000200c0c7807 */ /* 0x000fc40000800000 */
        /* <DEDUP_REMOVED lines=9> */
.L_x_1190:
[----:B------:R-:W-:Y:S01]  /*11940*/  ULDC.U8 UR6, c[0x0][0x3d8] ;  /* 0x0000f60000067ab9 */ /* 0x000fe20000000000 */
[----:B------:R-:W-:Y:S01]  /*11950*/  ULDC.U8 UR8, c[0x0][0x3d9] ;  /* 0x0000f64000087ab9 */ /* 0x000fe20000000000 */
[----:B------:R-:W-:Y:S01]  /*11960*/  ISETP.NE.AND P4, PT, RZ, UR6, PT ;  /* 0x00000006ff007c0c */ /* 0x000fe2000bf85270 */
[----:B------:R-:W-:Y:S01]  /*11970*/  FMUL.FTZ R135, R10, R135 ;  /* 0x000000870a877220 */ /* 0x000fe20000410000 */
[----:B------:R-:W-:Y:S01]  /*11980*/  LOP3.LUT R8, R8, 0x1, RZ, 0xc0, !PT ;  /* 0x0000000108087812 */ /* 0x000fe200078ec0ff */
[C---:B------:R-:W-:Y:S01]  /*11990*/  FMUL.FTZ R38, R10.reuse, R38 ;  /* 0x000000260a267220 */ /* 0x040fe20000410000 */
[----:B------:R-:W-:Y:S01]  /*119a0*/  ISETP.NE.OR P2, PT, RZ, UR8, !P4 ;  /* 0x00000008ff007c0c */ /* 0x000fe2000e745670 */
[----:B------:R-:W-:Y:S01]  /*119b0*/  FMUL.FTZ R39, R10, R39 ;  /* 0x000000270a277220 */ /* 0x000fe20000410000 */
[----:B------:R-:W-:Y:S01]  /*119c0*/  FSETP.NE.FTZ.AND P6, PT, R4, RZ, PT ;  /* 0x000000ff0400720b */ /* 0x000fe20003fd5000 */
[----:B------:R-:W-:Y:S01]  /*119d0*/  FMUL.FTZ R50, R10, R50 ;  /* 0x000000320a327220 */ /* 0x000fe20000410000 */
        /* <DEDUP_REMOVED lines=15> */
.L_x_1191:
[----:B------:R-:W-:Y:S01]  /*11ad0*/  FSETP.NE.FTZ.AND P5, PT, R3, RZ, PT ;  /* 0x000000ff0300720b */ /* 0x000fe20003fb5000 */
[C---:B------:R-:W-:Y:S01]  /*11ae0*/  FMUL.FTZ R55, R10.reuse, R55 ;  /* 0x000000370a377220 */ /* 0x040fe20000410000 */
[----:B------:R-:W-:Y:S01]  /*11af0*/  MOV R17, 0x3f800000 ;  /* 0x3f80000000117802 */ /* 0x000fe20000000f00 */
[C---:B------:R-:W-:Y:S01]  /*11b00*/  FMUL.FTZ R66, R10.reuse, R66 ;  /* 0x000000420a427220 */ /* 0x040fe20000410000 */
[----:B------:R-:W-:Y:S01]  /*11b10*/  MOV R18, 0x3f800000 ;  /* 0x3f80000000127802 */ /* 0x000fe20000000f00 */
[C---:B------:R-:W-:Y:S01]  /*11b20*/  FMUL.FTZ R67, R10.reuse, R67 ;  /* 0x000000430a437220 */ /* 0x040fe20000410000 */
[----:B------:R-:W-:Y:S01]  /*11b30*/  ISETP.NE.AND P2, PT, RZ, UR8, PT ;  /* 0x00000008ff007c0c */ /* 0x000fe2000bf45270 */
[C---:B------:R-:W-:Y:S01]  /*11b40*/  FMUL.FTZ R70, R10.reuse, R70 ;  /* 0x000000460a467220 */ /* 0x040fe20000410000 */
[----:B------:R-:W1:Y:S01]  /*11b50*/  @P6 MUFU.RCP R17, R4 ;  /* 0x0000000400116308 */ /* 0x000e620000001000 */
[C---:B------:R-:W-:Y:S01]  /*11b60*/  IADD3 R16, R13.reuse, -0x10, RZ ;  /* 0xfffffff00d107810 */ /* 0x040fe20007ffe0ff */
[C---:B------:R-:W-:Y:S01]  /*11b70*/  @P1 VIADD R16, R13.reuse, 0x10 ;  /* 0x000000100d101836 */ /* 0x040fe20000000000 */
[C---:B------:R-:W-:Y:S01]  /*11b80*/  IADD3 R19, R13.reuse, R12, RZ ;  /* 0x0000000c0d137210 */ /* 0x040fe20007ffe0ff */
[----:B------:R-:W-:Y:S01]  /*11b90*/  FMUL.FTZ R71, R10, R71 ;  /* 0x000000470a477220 */ /* 0x000fe20000410000 */
[-C--:B------:R-:W-:Y:S01]  /*11ba0*/  IADD3 R23, R13, R7.reuse, RZ ;  /* 0x000000070d177210 */ /* 0x080fe20007ffe0ff */
[----:B------:R-:W-:Y:S01]  /*11bb0*/  IMAD.IADD R21, R12, 0x1, R16 ;  /* 0x000000010c157824 */ /* 0x000fe200078e0210 */
[----:B------:R-:W-:Y:S01]  /*11bc0*/  IADD3 R25, R7, R16, RZ ;  /* 0x0000001007197210 */ /* 0x000fe20007ffe0ff */
[----:B------:R-:W2:Y:S01]  /*11bd0*/  @P5 MUFU.RCP R18, R3 ;  /* 0x0000000300125308 */ /* 0x000ea20000001000 */
[----:B------:R-:W-:Y:S01]  /*11be0*/  IMAD.IADD R27, R19, 0x1, R7 ;  /* 0x00000001131b7824 */ /* 0x000fe200078e0207 */
[----:B------:R-:W-:Y:S01]  /*11bf0*/  F2FP.F16.F32.PACK_AB R160, R161, R160 ;  /* 0x000000a0a1a0723e */ /* 0x000fe200000000ff */
[C---:B------:R-:W-:Y:S01]  /*11c00*/  FMUL.FTZ R82, R10.reuse, R82 ;  /* 0x000000520a527220 */ /* 0x040fe20000410000 */
[----:B------:R-:W-:Y:S01]  /*11c10*/  IADD3 R29, R21, R7, RZ ;  /* 0x00000007151d7210 */ /* 0x000fe20007ffe0ff */
[----:B------:R-:W-:Y:S01]  /*11c20*/  FMUL.FTZ R83, R10, R83 ;  /* 0x000000530a537220 */ /* 0x000fe20000410000 */
[----:B------:R-:W3:Y:S01]  /*11c30*/  @!P2 LDC R7, c[0x0][0x2c4] ;  /* 0x0000b100ff07ab82 */ /* 0x000ee20000000800 */
[----:B------:R-:W-:Y:S01]  /*11c40*/  F2FP.F16.F32.PACK_AB R162, R163, R162 ;  /* 0x000000a2a3a2723e */ /* 0x000fe200000000ff */
[----:B------:R-:W-:Y:S01]  /*11c50*/  STS [R13], R160 ;  /* 0x000000a00d007388 */ /* 0x000fe20000000800 */
[C---:B-1----:R-:W-:Y:S01]  /*11c60*/  FMUL.FTZ R156, R17.reuse, R156 ;  /* 0x0000009c119c7220 */ /* 0x042fe20000410000 */
[C---:B------:R-:W-:Y:S01]  /*11c70*/  FMUL.FTZ R157, R17.reuse, R157 ;  /* 0x0000009d119d7220 */ /* 0x040fe20000410000 */
[C---:B------:R-:W-:Y:S01]  /*11c80*/  FMUL.FTZ R152, R17.reuse, R152 ;  /* 0x0000009811987220 */ /* 0x040fe20000410000 */
[C---:B------:R-:W-:Y:S01]  /*11c90*/  FMUL.FTZ R153, R17.reuse, R153 ;  /* 0x0000009911997220 */ /* 0x040fe20000410000 */
[C---:B------:R-:W-:Y:S01]  /*11ca0*/  FMUL.FTZ R140, R17.reuse, R140 ;  /* 0x0000008c118c7220 */ /* 0x040fe20000410000 */
[----:B------:R-:W-:Y:S01]  /*11cb0*/  FMUL.FTZ R141, R17, R141 ;  /* 0x0000008d118d7220 */ /* 0x000fe20000410000 */
[----:B------:R-:W-:Y:S01]  /*11cc0*/  F2FP.F16.F32.PACK_AB R149, R149, R148 ;  /* 0x000000949595723e */ /* 0x000fe200000000ff */
[----:B------:R-:W-:Y:S01]  /*11cd0*/  FMUL.FTZ R136, R17, R136 ;  /* 0x0000008811887220 */ /* 0x000fe20000410000 */
[C---:B--2---:R-:W-:Y:S01]  /*11ce0*/  FMUL.FTZ R159, R18.reuse, R159 ;  /* 0x0000009f129f7220 */ /* 0x044fe20000410000 */
[C---:B------:R-:W-:Y:S01]  /*11cf0*/  FMUL.FTZ R158, R18.reuse, R158 ;  /* 0x0000009e129e7220 */ /* 0x040fe20000410000 */
[C---:B------:R-:W-:Y:S01]  /*11d00*/  FMUL.FTZ R155, R18.reuse, R155 ;  /* 0x0000009b129b7220 */ /* 0x040fe20000410000 */
[C---:B------:R-:W-:Y:S01]  /*11d10*/  FMUL.FTZ R154, R18.reuse, R154 ;  /* 0x0000009a129a7220 */ /* 0x040fe20000410000 */
[C---:B------:R-:W-:Y:S01]  /*11d20*/  FMUL.FTZ R143, R18.reuse, R143 ;  /* 0x0000008f128f7220 */ /* 0x040fe20000410000 */
[C---:B------:R-:W-:Y:S01]  /*11d30*/  FMUL.FTZ R142, R18.reuse, R142 ;  /* 0x0000008e128e7220 */ /* 0x040fe20000410000 */
        /* <DEDUP_REMOVED lines=17> */
[----:B------:R-:W-:Y:S01]  /*11e50*/  FMUL.FTZ R45, R17, R45 ;  /* 0x0000002d112d7220 */ /* 0x000fe20000410000 */
[----:B------:R-:W-:Y:S01]  /*11e60*/  F2FP.F16.F32.PACK_AB R134, R135, R134 ;  /* 0x000000868786723e */ /* 0x000fe200000000ff */
[C---:B------:R-:W-:Y:S01]  /*11e70*/  FMUL.FTZ R47, R18.reuse, R47 ;  /* 0x0000002f122f7220 */ /* 0x040fe20000410000 */
        /* <DEDUP_REMOVED lines=13> */
[----:B------:R-:W-:Y:S01]  /*11f50*/  PLOP3.LUT P1, PT, PT, PT, PT, 0x8, 0x0 ;  /* 0x000000000000781c */ /* 0x000fe20003f2e170 */
[----:B------:R-:W-:Y:S01]  /*11f60*/  STS [R13+0x2400], R158 ;  /* 0x0024009e0d007388 */ /* 0x000fe20000000800 */
[C---:B------:R-:W-:Y:S01]  /*11f70*/  FMUL.FTZ R58, R18.reuse, R58 ;  /* 0x0000003a123a7220 */ /* 0x040fe20000410000 */
[----:B------:R-:W-:Y:S01]  /*11f80*/  F2FP.F16.F32.PACK_AB R48, R49, R48 ;  /* 0x000000303130723e */ /* 0x000fe200000000ff */
[----:B------:R-:W-:Y:S01]  /*11f90*/  FMUL.FTZ R60, R17, R60 ;  /* 0x0000003c113c7220 */ /* 0x000fe20000410000 */
[----:B------:R-:W-:Y:S01]  /*11fa0*/  STS [R16+0x2000], R153 ;  /* 0x0020009910007388 */ /* 0x000fe20000000800 */
[----:B------:R-:W-:Y:S01]  /*11fb0*/  F2FP.F16.F32.PACK_AB R50, R51, R50 ;  /* 0x000000323332723e */ /* 0x000fe200000000ff */
[----:B------:R-:W-:Y:S01]  /*11fc0*/  FMUL.FTZ R61, R17, R61 ;  /* 0x0000003d113d7220 */ /* 0x000fe20000410000 */
[----:B------:R-:W-:Y:S01]  /*11fd0*/  @!P2 PLOP3.LUT P1, PT, P4, PT, PT, 0x80, 0x0 ;  /* 0x000000000000a81c */ /* 0x000fe2000272f070 */
[----:B------:R-:W-:Y:S01]  /*11fe0*/  STS [R16+0x2400], R155 ;  /* 0x0024009b10007388 */ /* 0x000fe20000000800 */
        /* <DEDUP_REMOVED lines=13> */
[C---:B------:R-:W-:Y:S01]  /*120c0*/  FMUL.FTZ R75, R18.reuse, R75 ;  /* 0x0000004b124b7220 */ /* 0x040fe20000410000 */
[C---:B------:R-:W-:Y:S01]  /*120d0*/  FMUL.FTZ R74, R18.reuse, R74 ;  /* 0x0000004a124a7220 */ /* 0x040fe20000410000 */
[----:B------:R-:W-:Y:S01]  /*120e0*/  STS [R21+0x400], R134 ;  /* 0x0004008615007388 */ /* 0x000fe20000000800 */
[----:B------:R-:W-:Y:S01]  /*120f0*/  F2FP.F16.F32.PACK_AB R64, R65, R64 ;  /* 0x000000404140723e */ /* 0x000fe200000000ff */
[----:B------:R-:W-:Y:S01]  /*12100*/  FMUL.FTZ R76, R17, R76 ;  /* 0x0000004c114c7220 */ /* 0x000fe20000410000 */
[----:B------:R-:W-:Y:S01]  /*12110*/  F2FP.F16.F32.PACK_AB R66, R67, R66 ;  /* 0x000000424342723e */ /* 0x000fe200000000ff */
[----:B------:R-:W-:Y:S01]  /*12120*/  STS [R19+0x2000], R140 ;  /* 0x0020008c13007388 */ /* 0x000fe20000000800 */
[----:B------:R-:W-:Y:S01]  /*12130*/  FMUL.FTZ R77, R17, R77 ;  /* 0x0000004d114d7220 */ /* 0x000fe20000410000 */
[C---:B------:R-:W-:Y:S01]  /*12140*/  FMUL.FTZ R79, R18.reuse, R79 ;  /* 0x0000004f124f7220 */ /* 0x040fe20000410000 */
[----:B------:R-:W-:Y:S01]  /*12150*/  FMUL.FTZ R78, R18, R78 ;  /* 0x0000004e124e7220 */ /* 0x000fe20000410000 */
[----:B------:R-:W-:Y:S01]  /*12160*/  STS [R19+0x2400], R142 ;  /* 0x0024008e13007388 */ /* 0x000fe20000000800 */
[----:B------:R-:W-:Y:S01]  /*12170*/  F2FP.F16.F32.PACK_AB R56, R57, R56 ;  /* 0x000000383938723e */ /* 0x000fe200000000ff */
[C---:B------:R-:W-:Y:S01]  /*12180*/  FMUL.FTZ R86, R10.reuse, R86 ;  /* 0x000000560a567220 */ /* 0x040fe20000410000 */
[----:B------:R-:W-:Y:S01]  /*12190*/  F2FP.F16.F32.PACK_AB R58, R59, R58 ;  /* 0x0000003a3b3a723e */ /* 0x000fe200000000ff */
        /* <DEDUP_REMOVED lines=8> */
[----:B------:R-:W-:Y:S01]  /*12220*/  STS [R23], R36 ;  /* 0x0000002417007388 */ /* 0x000fe20000000800 */
[----:B------:R-:W-:Y:S01]  /*12230*/  F2FP.F16.F32.PACK_AB R70, R71, R70 ;  /* 0x000000464746723e */ /* 0x000fe200000000ff */
[C---:B------:R-:W-:Y:S01]  /*12240*/  FMUL.FTZ R88, R17.reuse, R88 ;  /* 0x0000005811587220 */ /* 0x040fe20000410000 */
[----:B------:R-:W-:Y:S01]  /*12250*/  FMUL.FTZ R89, R17, R89 ;  /* 0x0000005911597220 */ /* 0x000fe20000410000 */
[----:B------:R-:W-:Y:S01]  /*12260*/  STS [R23+0x400], R38 ;  /* 0x0004002617007388 */ /* 0x000fe20000000800 */
[C---:B------:R-:W-:Y:S01]  /*12270*/  FMUL.FTZ R91, R18.reuse, R91 ;  /* 0x0000005b125b7220 */ /* 0x040fe20000410000 */
[----:B------:R-:W-:Y:S01]  /*12280*/  FMUL.FTZ R90, R18, R90 ;  /* 0x0000005a125a7220 */ /* 0x000fe20000410000 */
[----:B------:R-:W-:Y:S01]  /*12290*/  F2FP.F16.F32.PACK_AB R81, R81, R80 ;  /* 0x000000505151723e */ /* 0x000fe200000000ff */
[----:B------:R-:W-:Y:S01]  /*122a0*/  STS [R25], R48 ;  /* 0x0000003019007388 */ /* 0x000fe20000000800 */
[----:B------:R-:W-:Y:S01]  /*122b0*/  F2FP.F16.F32.PACK_AB R83, R83, R82 ;  /* 0x000000525353723e */ /* 0x000fe200000000ff */
[C---:B------:R-:W-:Y:S01]  /*122c0*/  FMUL.FTZ R102, R10.reuse, R102 ;  /* 0x000000660a667220 */ /* 0x040fe20000410000 */
[C---:B------:R-:W-:Y:S01]  /*122d0*/  FMUL.FTZ R103, R10.reuse, R103 ;  /* 0x000000670a677220 */ /* 0x040fe20000410000 */
[----:B------:R-:W-:Y:S01]  /*122e0*/  STS [R25+0x400], R50 ;  /* 0x0004003219007388 */ /* 0x000fe20000000800 */
[C---:B------:R-:W-:Y:S01]  /*122f0*/  FMUL.FTZ R114, R10.reuse, R114 ;  /* 0x000000720a727220 */ /* 0x040fe20000410000 */
[C---:B------:R-:W-:Y:S01]  /*12300*/  FMUL.FTZ R115, R10.reuse, R115 ;  /* 0x000000730a737220 */ /* 0x040fe20000410000 */
[C---:B------:R-:W-:Y:S01]  /*12310*/  FMUL.FTZ R118, R10.reuse, R118 ;  /* 0x000000760a767220 */ /* 0x040fe20000410000 */
[----:B------:R-:W-:Y:S01]  /*12320*/  STS [R23+0x2000], R40 ;  /* 0x0020002817007388 */ /* 0x000fe20000000800 */
[C---:B------:R-:W-:Y:S01]  /*12330*/  FMUL.FTZ R119, R10.reuse, R119 ;  /* 0x000000770a777220 */ /* 0x040fe20000410000 */
[C---:B------:R-:W-:Y:S01]  /*12340*/  FMUL.FTZ R130, R10.reuse, R130 ;  /* 0x000000820a827220 */ /* 0x040fe20000410000 */
[----:B------:R-:W-:Y:S01]  /*12350*/  FMUL.FTZ R131, R10, R131 ;  /* 0x000000830a837220 */ /* 0x000fe20000410000 */
[----:B------:R-:W-:Y:S01]  /*12360*/  STS [R23+0x2400], R42 ;  /* 0x0024002a17007388 */ /* 0x000fe20000000800 */
[C---:B------:R-:W-:Y:S01]  /*12370*/  FMUL.FTZ R92, R17.reuse, R92 ;  /* 0x0000005c115c7220 */ /* 0x040fe20000410000 */
[----:B------:R-:W-:Y:S01]  /*12380*/  FMUL.FTZ R93, R17, R93 ;  /* 0x0000005d115d7220 */ /* 0x000fe20000410000 */
[C---:B------:R-:W-:Y:S01]  /*12390*/  FMUL.FTZ R95, R18.reuse, R95 ;  /* 0x0000005f125f7220 */ /* 0x040fe20000410000 */
[----:B------:R-:W-:Y:S01]  /*123a0*/  STS [R25+0x2000], R44 ;  /* 0x0020002c19007388 */ /* 0x000fe20000000800 */
[C---:B------:R-:W-:Y:S01]  /*123b0*/  FMUL.FTZ R94, R18.reuse, R94 ;  /* 0x0000005e125e7220 */ /* 0x040fe20000410000 */
[----:B------:R-:W-:Y:S01]  /*123c0*/  F2FP.F16.F32.PACK_AB R72, R73, R72 ;  /* 0x000000484948723e */ /* 0x000fe200000000ff */
[----:B------:R-:W-:Y:S01]  /*123d0*/  FMUL.FTZ R104, R17, R104 ;  /* 0x0000006811687220 */ /* 0x000fe20000410000 */
[----:B------:R-:W-:Y:S01]  /*123e0*/  STS [R25+0x2400], R46 ;  /* 0x0024002e19007388 */ /* 0x000fe20000000800 */
[----:B------:R-:W-:Y:S01]  /*123f0*/  F2FP.F16.F32.PACK_AB R74, R75, R74 ;  /* 0x0000004a4b4a723e */ /* 0x000fe200000000ff */
[----:B------:R-:W-:Y:S01]  /*12400*/  FMUL.FTZ R105, R17, R105 ;  /* 0x0000006911697220 */ /* 0x000fe20000410000 */
        /* <DEDUP_REMOVED lines=25> */
[----:B------:R-:W2:Y:S01]  /*125a0*/  S2R R10, SR_CTAID.Y ;  /* 0x00000000000a7919 */ /* 0x000ea20000002600 */
[----:B------:R-:W-:Y:S01]  /*125b0*/  F2FP.F16.F32.PACK_AB R102, R103, R102 ;  /* 0x000000666766723e */ /* 0x000fe200000000ff */
[----:B---3--:R-:W3:Y:S01]  /*125c0*/  @P1 LDC R7, c[0x0][0x2e4] ;  /* 0x0000b900ff071b82 */ /* 0x008ee20000000800 */
[C---:B------:R-:W-:Y:S01]  /*125d0*/  FMUL.FTZ R121, R17.reuse, R121 ;  /* 0x0000007911797220 */ /* 0x040fe20000410000 */
[----:B------:R-:W-:Y:S01]  /*125e0*/  STS [R29+0x2000], R60 ;  /* 0x0020003c1d007388 */ /* 0x000fe20000000800 */
[----:B------:R-:W-:Y:S01]  /*125f0*/  FMUL.FTZ R124, R17, R124 ;  /* 0x0000007c117c7220 */ /* 0x000fe20000410000 */
        /* <DEDUP_REMOVED lines=10> */
[----:B------:R-:W-:Y:S01]  /*126a0*/  STS [R13+0x4400], R70 ;  /* 0x004400460d007388 */ /* 0x000fe20000000800 */
[----:B------:R-:W-:Y:S01]  /*126b0*/  F2FP.F16.F32.PACK_AB R106, R107, R106 ;  /* 0x0000006a6b6a723e */ /* 0x000fe200000000ff */
[----:B------:R-:W4:Y:S01]  /*126c0*/  @P2 LDC R24, c[0x0][0x2c0] ;  /* 0x0000b000ff182b82 */ /* 0x000f220000000800 */
[----:B------:R-:W-:Y:S01]  /*126d0*/  F2FP.F16.F32.PACK_AB R108, R109, R108 ;  /* 0x0000006c6d6c723e */ /* 0x000fe200000000ff */
[----:B------:R-:W-:Y:S01]  /*126e0*/  STS [R16+0x4000], R81 ;  /* 0x0040005110007388 */ /* 0x000fe20000000800 */
[----:B------:R-:W-:Y:S01]  /*126f0*/  F2FP.F16.F32.PACK_AB R110, R111, R110 ;  /* 0x0000006e6f6e723e */ /* 0x000fe200000000ff */
[----:B------:R-:W5:Y:S01]  /*12700*/  @P0 MUFU.LG2 R5, R5 ;  /* 0x0000000500050308 */ /* 0x000f620000000c00 */
[----:B------:R-:W-:Y:S01]  /*12710*/  F2FP.F16.F32.PACK_AB R116, R117, R116 ;  /* 0x000000747574723e */ /* 0x000fe200000000ff */
[----:B------:R-:W-:Y:S01]  /*12720*/  STS [R16+0x4400], R83 ;  /* 0x0044005310007388 */ /* 0x000fe20000000800 */
[----:B------:R-:W-:Y:S01]  /*12730*/  F2FP.F16.F32.PACK_AB R118, R119, R118 ;  /* 0x000000767776723e */ /* 0x000fe200000000ff */
[----:B------:R-:W4:Y:S01]  /*12740*/  S2UR UR6, SR_CTAID.X ;  /* 0x00000000000679c3 */ /* 0x000f220000002500 */
[----:B------:R-:W-:Y:S01]  /*12750*/  F2FP.F16.F32.PACK_AB R9, R9, R128 ;  /* 0x000000800909723e */ /* 0x000fe200000000ff */
[----:B------:R-:W5:Y:S01]  /*12760*/  S2R R20, SR_TID.X ;  /* 0x0000000000147919 */ /* 0x000f620000002100 */
[----:B------:R-:W-:Y:S01]  /*12770*/  F2FP.F16.F32.PACK_AB R130, R131, R130 ;  /* 0x000000828382723e */ /* 0x000fe200000000ff */
[----:B------:R-:W-:Y:S01]  /*12780*/  @P6 MUFU.LG2 R4, R4 ;  /* 0x0000000400046308 */ /* 0x000fe20000000c00 */
[----:B------:R-:W-:Y:S01]  /*12790*/  F2FP.F16.F32.PACK_AB R120, R121, R120 ;  /* 0x000000787978723e */ /* 0x000fe200000000ff */
[----:B------:R-:W-:Y:S01]  /*127a0*/  STS [R13+0x6000], R72 ;  /* 0x006000480d007388 */ /* 0x000fe20000000800 */
[----:B------:R-:W-:Y:S01]  /*127b0*/  F2FP.F16.F32.PACK_AB R122, R123, R122 ;  /* 0x0000007a7b7a723e */ /* 0x000fe200000000ff */
[----:B------:R-:W-:Y:S01]  /*127c0*/  BSSY B0, `(.L_x_1192) ;  /* 0x000008f000007945 */ /* 0x000fe20003800000 */
[----:B------:R-:W-:Y:S01]  /*127d0*/  F2FP.F16.F32.PACK_AB R17, R17, R124 ;  /* 0x0000007c1111723e */ /* 0x000fe200000000ff */
[----:B------:R2:W-:Y:S01]  /*127e0*/  STS [R13+0x6400], R74 ;  /* 0x0064004a0d007388 */ /* 0x0005e20000000800 */
[----:B------:R-:W-:Y:S01]  /*127f0*/  F2FP.F16.F32.PACK_AB R18, R127, R18 ;  /* 0x000000127f12723e */ /* 0x000fe200000000ff */
[----:B------:R-:W-:Y:S01]  /*12800*/  @P5 MUFU.LG2 R3, R3 ;  /* 0x0000000300035308 */ /* 0x000fe20000000c00 */
[----:B------:R-:W-:Y:S01]  /*12810*/  ISETP.NE.AND P4, PT, R11, RZ, PT ;  /* 0x000000ff0b00720c */ /* 0x000fe20003f85270 */
[----:B------:R-:W-:Y:S01]  /*12820*/  STS [R16+0x6000], R77 ;  /* 0x0060004d10007388 */ /* 0x000fe20000000800 */
[----:B------:R-:W-:-:S03]  /*12830*/  @!P2 IMAD.MOV.U32 R24, RZ, RZ, 0x1 ;  /* 0x00000001ff18a424 */ /* 0x000fc600078e00ff */
[----:B------:R1:W-:Y:S04]  /*12840*/  STS [R16+0x6400], R79 ;  /* 0x0064004f10007388 */ /* 0x0003e80000000800 */
[----:B------:R-:W-:Y:S04]  /*12850*/  STS [R19+0x4000], R84 ;  /* 0x0040005413007388 */ /* 0x000fe80000000800 */
[----:B------:R-:W-:Y:S01]  /*12860*/  STS [R19+0x4400], R86 ;  /* 0x0044005613007388 */ /* 0x000fe20000000800 */
[----:B------:R-:W4:Y:S03]  /*12870*/  @P4 MUFU.LG2 R6, R6 ;  /* 0x0000000600064308 */ /* 0x000f260000000c00 */
[----:B------:R-:W-:Y:S04]  /*12880*/  STS [R21+0x4000], R96 ;  /* 0x0040006015007388 */ /* 0x000fe80000000800 */
[----:B------:R-:W-:Y:S01]  /*12890*/  STS [R21+0x4400], R98 ;  /* 0x0044006215007388 */ /* 0x000fe20000000800 */
[----:B--2---:R-:W2:Y:S03]  /*128a0*/  @P2 LDC.64 R12, c[0x0][0x2c0] ;  /* 0x0000b000ff0c2b82 */ /* 0x004ea60000000a00 */
[----:B------:R-:W-:Y:S04]  /*128b0*/  STS [R19+0x6000], R88 ;  /* 0x0060005813007388 */ /* 0x000fe80000000800 */
[----:B------:R5:W-:Y:S04]  /*128c0*/  STS [R19+0x6400], R90 ;  /* 0x0064005a13007388 */ /* 0x000be80000000800 */
[----:B------:R-:W-:Y:S04]  /*128d0*/  STS [R21+0x6000], R92 ;  /* 0x0060005c15007388 */ /* 0x000fe80000000800 */
[----:B------:R4:W-:Y:S01]  /*128e0*/  STS [R21+0x6400], R94 ;  /* 0x0064005e15007388 */ /* 0x0009e20000000800 */
[----:B-1----:R-:W1:Y:S03]  /*128f0*/  S2R R16, SR_CTAID.Z ;  /* 0x0000000000107919 */ /* 0x002e660000002700 */
[----:B------:R-:W-:Y:S01]  /*12900*/  STS [R23+0x4000], R100 ;  /* 0x0040006417007388 */ /* 0x000fe20000000800 */
[----:B--2---:R-:W-:Y:S01]  /*12910*/  @P2 IMAD R13, R13, R12, RZ ;  /* 0x0000000c0d0d2224 */ /* 0x004fe200078e02ff */
[----:B---3--:R-:W-:Y:S01]  /*12920*/  @!P2 MOV R13, R7 ;  /* 0x00000007000da202 */ /* 0x008fe20000000f00 */
[----:B------:R-:W2:Y:S01]  /*12930*/  @P0 LDC R12, c[0x0][0x2e8] ;  /* 0x0000ba00ff0c0b82 */ /* 0x000ea20000000800 */
[----:B------:R-:W-:Y:S04]  /*12940*/  STS [R23+0x4400], R102 ;  /* 0x0044006617007388 */ /* 0x000fe80000000800 */
[----:B------:R-:W-:Y:S01]  /*12950*/  STS [R25+0x4000], R112 ;  /* 0x0040007019007388 */ /* 0x000fe20000000800 */
[----:B-----5:R-:W-:Y:S01]  /*12960*/  @P2 MOV R19, 0x1 ;  /* 0x0000000100132802 */ /* 0x020fe20000000f00 */
[----:B------:R-:W-:-:S02]  /*12970*/  @!P2 IMAD R19, R7, R22, RZ ;  /* 0x000000160713a224 */ /* 0x000fc400078e02ff */
[----:B------:R-:W-:Y:S02]  /*12980*/  STS [R25+0x4400], R114 ;  /* 0x0044007219007388 */ /* 0x000fe40000000800 */
[----:B------:R-:W-:Y:S02]  /*12990*/  IMAD R19, R10, R19, RZ ;  /* 0x000000130a137224 */ /* 0x000fe400078e02ff */
[----:B------:R-:W-:Y:S01]  /*129a0*/  STS [R23+0x6000], R104 ;  /* 0x0060006817007388 */ /* 0x000fe20000000800 */
[----:B----4-:R-:W-:Y:S01]  /*129b0*/  SHF.R.S32.HI R21, RZ, 0x1f, R20 ;  /* 0x0000001fff157819 */ /* 0x010fe20000011414 */
[----:B------:R-:W-:Y:S01]  /*129c0*/  IMAD R10, R24, UR6, RZ ;  /* 0x00000006180a7c24 */ /* 0x000fe2000f8e02ff */
[----:B------:R-:W-:Y:S01]  /*129d0*/  SEL R19, R19, RZ, !P3 ;  /* 0x000000ff13137207 */ /* 0x000fe20005800000 */
[----:B------:R-:W-:Y:S01]  /*129e0*/  STS [R23+0x6400], R106 ;  /* 0x0064006a17007388 */ /* 0x000fe20000000800 */
[----:B------:R-:W-:Y:S02]  /*129f0*/  LEA.HI R7, R21, R20, RZ, 0x3 ;  /* 0x0000001415077211 */ /* 0x000fe400078f18ff */
[----:B------:R-:W-:Y:S01]  /*12a00*/  SHF.L.U32 R10, R10, 0x7, RZ ;  /* 0x000000070a0a7819 */ /* 0x000fe200000006ff */
[----:B------:R-:W-:Y:S01]  /*12a10*/  STS [R25+0x6000], R108 ;  /* 0x0060006c19007388 */ /* 0x000fe20000000800 */
[----:B------:R-:W-:-:S02]  /*12a20*/  SHF.R.S32.HI R22, RZ, 0x3, R7 ;  /* 0x00000003ff167819 */ /* 0x000fc40000011407 */
[----:B------:R-:W-:Y:S01]  /*12a30*/  LOP3.LUT R7, R7, 0xfffffff8, RZ, 0xc0, !PT ;  /* 0xfffffff807077812 */ /* 0x000fe200078ec0ff */
[----:B------:R-:W-:Y:S01]  /*12a40*/  STS [R25+0x6400], R110 ;  /* 0x0064006e19007388 */ /* 0x000fe20000000800 */
[----:B-1----:R-:W-:Y:S02]  /*12a50*/  IMAD R19, R16, R13, R19 ;  /* 0x0000000d10137224 */ /* 0x002fe400078e0213 */
[----:B------:R-:W1:Y:S01]  /*12a60*/  @P6 LDC R13, c[0x0][0x2e8] ;  /* 0x0000ba00ff0d6b82 */ /* 0x000e620000000800 */
[----:B------:R-:W-:Y:S01]  /*12a70*/  STS [R27+0x4000], R116 ;  /* 0x004000741b007388 */ /* 0x000fe20000000800 */
[----:B------:R-:W-:Y:S01]  /*12a80*/  LOP3.LUT P6, RZ, R0, 0x3, RZ, 0xc0, !PT ;  /* 0x0000000300ff7812 */ /* 0x000fe200078cc0ff */
[----:B------:R-:W-:Y:S01]  /*12a90*/  VIADD R0, R22, 0x20 ;  /* 0x0000002016007836 */ /* 0x000fe20000000000 */
[----:B------:R-:W-:Y:S01]  /*12aa0*/  IADD3 R14, P2, P1, R10, R14, R19 ;  /* 0x0000000e0a0e7210 */ /* 0x000fe2000795e013 */
[----:B------:R-:W-:Y:S03]  /*12ab0*/  STS [R27+0x4400], R118 ;  /* 0x004400761b007388 */ /* 0x000fe60000000800 */
[----:B------:R-:W-:Y:S01]  /*12ac0*/  ISETP.GE.AND P3, PT, R0, UR5, PT ;  /* 0x0000000500007c0c */ /* 0x000fe2000bf66270 */
[----:B------:R3:W-:Y:S01]  /*12ad0*/  STS [R29+0x4000], R9 ;  /* 0x004000091d007388 */ /* 0x0007e20000000800 */
[----:B------:R-:W-:-:S03]  /*12ae0*/  MOV R0, 0x7f800000 ;  /* 0x7f80000000007802 */ /* 0x000fc60000000f00 */
[----:B------:R-:W-:Y:S04]  /*12af0*/  STS [R29+0x4400], R130 ;  /* 0x004400821d007388 */ /* 0x000fe80000000800 */
[----:B------:R-:W-:Y:S04]  /*12b00*/  STS [R27+0x6000], R120 ;  /* 0x006000781b007388 */ /* 0x000fe80000000800 */
[----:B------:R-:W-:Y:S04]  /*12b10*/  STS [R27+0x6400], R122 ;  /* 0x0064007a1b007388 */ /* 0x000fe80000000800 */
[----:B------:R4:W-:Y:S04]  /*12b20*/  STS [R29+0x6000], R17 ;  /* 0x006000111d007388 */ /* 0x0009e80000000800 */
[----:B------:R5:W-:Y:S01]  /*12b30*/  STS [R29+0x6400], R18 ;  /* 0x006400121d007388 */ /* 0x000be20000000800 */
[----:B------:R-:W-:Y:S08]  /*12b40*/  BAR.SYNC.DEFER_BLOCKING 0x0 ;  /* 0x0000000000007b1d */ /* 0x000ff00000010000 */
[----:B---3--:R-:W3:Y:S01]  /*12b50*/  @P4 LDC R9, c[0x0][0x2e8] ;  /* 0x0000ba00ff094b82 */ /* 0x008ee20000000800 */
[----:B----4-:R-:W-:Y:S01]  /*12b60*/  SHF.R.S32.HI R17, RZ, 0x1f, R10 ;  /* 0x0000001fff117819 */ /* 0x010fe2000001140a */
[----:B------:R-:W-:Y:S01]  /*12b70*/  VIADD R10, R22, 0x10 ;  /* 0x00000010160a7836 */ /* 0x000fe20000000000 */
[----:B-----5:R-:W-:-:S04]  /*12b80*/  SHF.R.S32.HI R18, RZ, 0x1f, R19 ;  /* 0x0000001fff127819 */ /* 0x020fc80000011413 */
[----:B------:R-:W-:Y:S01]  /*12b90*/  ISETP.GE.AND P4, PT, R10, UR5, PT ;  /* 0x000000050a007c0c */ /* 0x000fe2000bf86270 */
[----:B------:R4:W4:Y:S01]  /*12ba0*/  LDS.128 R32, [R223+0x3800] ;  /* 0x00380000df207984 */ /* 0x0009220000000c00 */
[----:B------:R-:W-:Y:S01]  /*12bb0*/  IADD3.X R17, R17, R15, R18, P2, P1 ;  /* 0x0000000f11117210 */ /* 0x000fe200017e2412 */
[----:B------:R-:W-:Y:S01]  /*12bc0*/  @P0 FMUL.FTZ R18, R5, 0.69314718246459960938 ;  /* 0x3f31721805120820 */ /* 0x000fe20000410000 */
[----:B------:R-:W-:Y:S01]  /*12bd0*/  ISETP.NE.AND P1, PT, R11, RZ, PT ;  /* 0x000000ff0b00720c */ /* 0x000fe20003f25270 */
[----:B------:R1:W4:Y:S01]  /*12be0*/  LDS.128 R28, [R223+0x7800] ;  /* 0x00780000df1c7984 */ /* 0x0003220000000c00 */
[----:B------:R-:W5:Y:S01]  /*12bf0*/  @P5 LDC R10, c[0x0][0x2e8] ;  /* 0x0000ba00ff0a5b82 */ /* 0x000f620000000800 */
[----:B------:R-:W-:Y:S01]  /*12c00*/  MOV R15, 0x7f800000 ;  /* 0x7f800000000f7802 */ /* 0x000fe20000000f00 */
[----:B--2---:R-:W-:Y:S01]  /*12c10*/  @P0 FFMA.FTZ R15, R167, R12, R18 ;  /* 0x0000000ca70f0223 */ /* 0x004fe20000010012 */
[----:B------:R-:W-:Y:S02]  /*12c20*/  ISETP.NE.AND P0, PT, R8, RZ, PT ;  /* 0x000000ff0800720c */ /* 0x000fe40003f05270 */
[----:B------:R-:W-:-:S02]  /*12c30*/  MOV R11, 0x7f800000 ;  /* 0x7f800000000b7802 */ /* 0x000fc40000000f00 */
[----:B------:R-:W-:-:S04]  /*12c40*/  IADD3 R5, R22, 0x40, RZ ;  /* 0x0000004016057810 */ /* 0x000fc80007ffe0ff */
[----:B------:R-:W-:Y:S01]  /*12c50*/  @P1 FMUL.FTZ R19, R6, 0.69314718246459960938 ;  /* 0x3f31721806131820 */ /* 0x000fe20000410000 */
[----:B------:R-:W-:-:S03]  /*12c60*/  IADD3 R6, R22, 0x30, RZ ;  /* 0x0000003016067810 */ /* 0x000fc60007ffe0ff */
[----:B---3--:R-:W-:Y:S01]  /*12c70*/  @P1 FFMA.FTZ R11, R168, R9, R19 ;  /* 0x00000009a80b1223 */ /* 0x008fe20000010013 */
[----:B------:R-:W-:Y:S01]  /*12c80*/  @P0 FMUL.FTZ R9, R4, 0.69314718246459960938 ;  /* 0x3f31721804090820 */ /* 0x000fe20000410000 */
[----:B------:R-:W-:Y:S01]  /*12c90*/  VIADD R4, R22, 0x50 ;  /* 0x0000005016047836 */ /* 0x000fe20000000000 */
[----:B------:R-:W-:Y:S01]  /*12ca0*/  ISETP.GE.AND P2, PT, R6, UR5, PT ;  /* 0x0000000506007c0c */ /* 0x000fe2000bf46270 */
[----:B------:R-:W-:Y:S01]  /*12cb0*/  @P5 FMUL.FTZ R6, R3, 0.69314718246459960938 ;  /* 0x3f31721803065820 */ /* 0x000fe20000410000 */
[----:B------:R-:W-:Y:S01]  /*12cc0*/  ISETP.GE.AND P1, PT, R5, UR5, PT ;  /* 0x0000000505007c0c */ /* 0x000fe2000bf26270 */
[----:B-1----:R-:W-:Y:S01]  /*12cd0*/  @P0 FFMA.FTZ R0, R166, R13, R9 ;  /* 0x0000000da6000223 */ /* 0x002fe20000010009 */
[----:B------:R-:W-:Y:S02]  /*12ce0*/  IADD3 R5, -R7, R20, RZ ;  /* 0x0000001407057210 */ /* 0x000fe40007ffe1ff */
[----:B------:R-:W-:Y:S02]  /*12cf0*/  ISETP.GE.AND P0, PT, R4, UR5, PT ;  /* 0x0000000504007c0c */ /* 0x000fe4000bf06270 */
[----:B------:R-:W-:Y:S01]  /*12d00*/  MOV R4, 0x7f800000 ;  /* 0x7f80000000047802 */ /* 0x000fe20000000f00 */
[----:B-----5:R-:W-:Y:S01]  /*12d10*/  @P5 FFMA.FTZ R4, R165, R10, R6 ;  /* 0x0000000aa5045223 */ /* 0x020fe20000010006 */
[----:B------:R-:W-:Y:S01]  /*12d20*/  SHF.L.U32 R5, R5, 0x3, RZ ;  /* 0x0000000305057819 */ /* 0x000fe200000006ff */
[----:B----4-:R-:W-:Y:S08]  /*12d30*/  @P6 BRA `(.L_x_1193) ;  /* 0x0000000000dc6947 */ /* 0x010ff00003800000 */
[----:B------:R-:W1:Y:S01]  /*12d40*/  S2R R10, SR_TID.X ;  /* 0x00000000000a7919 */ /* 0x000e620000002100 */
[----:B------:R-:W-:Y:S02]  /*12d50*/  SHF.R.S32.HI R9, RZ, 0x1f, R2 ;  /* 0x0000001fff097819 */ /* 0x000fe40000011402 */
[----:B------:R-:W-:Y:S02]  /*12d60*/  P2R R6, PR, RZ, 0x1 ;  /* 0x00000001ff067803 */ /* 0x000fe40000000000 */
[----:B------:R-:W-:Y:S02]  /*12d70*/  LEA.HI R9, R9, R2, RZ, 0x2 ;  /* 0x0000000209097211 */ /* 0x000fe400078f10ff */
[----:B------:R-:W-:Y:S02]  /*12d80*/  P2R R7, PR, RZ, 0x2 ;  /* 0x00000002ff077803 */ /* 0x000fe40000000000 */
[----:B------:R-:W-:Y:S02]  /*12d90*/  LOP3.LUT R9, R9, 0xffffffc, RZ, 0xc0, !PT ;  /* 0x0ffffffc09097812 */ /* 0x000fe400078ec0ff */
[----:B------:R-:W-:-:S02]  /*12da0*/  P2R R8, PR, RZ, 0x4 ;  /* 0x00000004ff087803 */ /* 0x000fc40000000000 */
        /* <DEDUP_REMOVED lines=10> */
[----:B------:R-:W-:-:S04]  /*12e50*/  ISETP.GE.AND P1, PT, R3, UR5, PT ;  /* 0x0000000503007c0c */ /* 0x000fc8000bf26270 */
[----:B------:R-:W-:-:S09]  /*12e60*/  ISETP.GE.AND P0, PT, R9, UR5, PT ;  /* 0x0000000509007c0c */ /* 0x000fd2000bf06270 */
[----:B------:R-:W-:-:S04]  /*12e70*/  @!P1 IMAD R18, R3, R24, RZ ;  /* 0x0000001803129224 */ /* 0x000fc800078e02ff */
[----:B------:R-:W-:Y:S01]  /*12e80*/  @!P0 IMAD R12, R9, R24, RZ ;  /* 0x00000018090c8224 */ /* 0x000fe200078e02ff */
[CC--:B------:R-:W-:Y:S01]  /*12e90*/  @!P1 IADD3 R21, P5, R18.reuse, R14.reuse, RZ ;  /* 0x0000000e12159210 */ /* 0x0c0fe20007fbe0ff */
[C---:B------:R-:W-:Y:S02]  /*12ea0*/  VIADD R9, R3.reuse, 0x40 ;  /* 0x0000004003097836 */ /* 0x040fe40000000000 */
[----:B------:R-:W-:Y:S01]  /*12eb0*/  VIADD R3, R3, 0x48 ;  /* 0x0000004803037836 */ /* 0x000fe20000000000 */
[----:B------:R-:W-:Y:S02]  /*12ec0*/  @!P1 LEA.HI.X.SX32 R18, R18, R17, 0x1, P5 ;  /* 0x0000001112129211 */ /* 0x000fe400028f0eff */
[----:B------:R-:W-:Y:S02]  /*12ed0*/  ISETP.GE.AND P2, PT, R9, UR5, PT ;  /* 0x0000000509007c0c */ /* 0x000fe4000bf46270 */
[----:B------:R-:W-:Y:S02]  /*12ee0*/  ISETP.GE.AND P6, PT, R3, UR5, PT ;  /* 0x0000000503007c0c */ /* 0x000fe4000bfc6270 */
[----:B------:R-:W-:-:S04]  /*12ef0*/  @!P0 IADD3 R19, P5, R12, R14, RZ ;  /* 0x0000000e0c138210 */ /* 0x000fc80007fbe0ff */
[----:B------:R-:W-:-:S05]  /*12f00*/  @!P0 LEA.HI.X.SX32 R12, R12, R17, 0x1, P5 ;  /* 0x000000110c0c8211 */ /* 0x000fca00028f0eff */
[-C--:B------:R-:W-:Y:S02]  /*12f10*/  @!P2 IMAD R10, R9, R24.reuse, RZ ;  /* 0x00000018090aa224 */ /* 0x080fe400078e02ff */
[----:B------:R-:W-:Y:S02]  /*12f20*/  @!P6 IMAD R24, R3, R24, RZ ;  /* 0x000000180318e224 */ /* 0x000fe400078e02ff */
[----:B------:R-:W1:Y:S01]  /*12f30*/  @!P1 LDC.64 R2, c[0x0][0x2b0] ;  /* 0x0000ac00ff029b82 */ /* 0x000e620000000a00 */
[----:B------:R-:W-:-:S04]  /*12f40*/  @!P2 IADD3 R13, P5, R10, R14, RZ ;  /* 0x0000000e0a0da210 */ /* 0x000fc80007fbe0ff */
[----:B------:R-:W-:Y:S02]  /*12f50*/  @!P2 LEA.HI.X.SX32 R10, R10, R17, 0x1, P5 ;  /* 0x000000110a0aa211 */ /* 0x000fe400028f0eff */
        /* <DEDUP_REMOVED lines=21> */
.L_x_1193:
[----:B------:R-:W-:Y:S05]  /*130b0*/  BSYNC B0 ;  /* 0x0000000000007941 */ /* 0x000fea0003800000 */
.L_x_1192:
[----:B--2---:R-:W-:Y:S01]  /*130c0*/  SHF.R.S32.HI R2, RZ, 0x1f, R5 ;  /* 0x0000001fff027819 */ /* 0x004fe20000011405 */
[----:B------:R1:W2:Y:S01]  /*130d0*/  LDS.128 R8, [R223] ;  /* 0x00000000df087984 */ /* 0x0002a20000000c00 */
[----:B------:R-:W-:Y:S01]  /*130e0*/  IADD3 R14, P5, R5, UR10, RZ ;  /* 0x0000000a050e7c10 */ /* 0x000fe2000ffbe0ff */
[----:B------:R-:W-:Y:S01]  /*130f0*/  VIADD R0, R22, 0x60 ;  /* 0x0000006016007836 */ /* 0x000fe20000000000 */
[----:B------:R-:W-:Y:S01]  /*13100*/  SHF.R.S32.HI R3, RZ, 0x1f, R16 ;  /* 0x0000001fff037819 */ /* 0x000fe20000011410 */
[----:B------:R1:W3:Y:S01]  /*13110*/  LDS.128 R4, [R223+0x4000] ;  /* 0x00400000df047984 */ /* 0x0002e20000000c00 */
[----:B------:R-:W-:Y:S01]  /*13120*/  IADD3.X R15, R2, UR4, RZ, P5, !PT ;  /* 0x00000004020f7c10 */ /* 0x000fe2000affe4ff */
[----:B------:R-:W-:Y:S01]  /*13130*/  ULDC.64 UR6, c[0x0][0x2a0] ;  /* 0x0000a80000067ab9 */ /* 0x000fe20000000a00 */
[----:B------:R-:W-:Y:S01]  /*13140*/  ISETP.GE.AND P5, PT, R22, UR5, PT ;  /* 0x0000000516007c0c */ /* 0x000fe2000bfa6270 */
[----:B------:R-:W-:Y:S01]  /*13150*/  IMAD R3, R3, UR6, RZ ;  /* 0x0000000603037c24 */ /* 0x000fe2000f8e02ff */
[----:B------:R-:W-:Y:S01]  /*13160*/  SHF.R.S32.HI R23, RZ, 0x1f, R22 ;  /* 0x0000001fff177819 */ /* 0x000fe20000011416 */
[----:B------:R-:W-:Y:S01]  /*13170*/  IMAD.U32 R13, RZ, RZ, UR15 ;  /* 0x0000000fff0d7e24 */ /* 0x000fe2000f8e00ff */
[----:B------:R-:W-:Y:S01]  /*13180*/  ISETP.GE.AND P6, PT, R0, UR5, PT ;  /* 0x0000000500007c0c */ /* 0x000fe2000bfc6270 */
[C---:B------:R-:W-:Y:S01]  /*13190*/  IMAD R0, R16.reuse, UR7, R3 ;  /* 0x0000000710007c24 */ /* 0x040fe2000f8e0203 */
[----:B------:R-:W-:Y:S01]  /*131a0*/  BSSY B0, `(.L_x_1194) ;  /* 0x0000011000007945 */ /* 0x000fe20003800000 */
[----:B------:R-:W-:-:S04]  /*131b0*/  IMAD.WIDE.U32 R14, R16, UR6, R14 ;  /* 0x00000006100e7c25 */ /* 0x000fc8000f8e000e */
[----:B------:R-:W-:Y:S01]  /*131c0*/  IMAD.WIDE R12, R13, 0x80, R22 ;  /* 0x000000800d0c7825 */ /* 0x000fe200078e0216 */
[----:B------:R-:W-:-:S03]  /*131d0*/  IADD3 R22, R22, 0x70, RZ ;  /* 0x0000007016167810 */ /* 0x000fc60007ffe0ff */
        /* <DEDUP_REMOVED lines=13> */
.L_x_1195:
[----:B------:R-:W-:Y:S05]  /*132b0*/  BSYNC B0 ;  /* 0x0000000000007941 */ /* 0x000fea0003800000 */
.L_x_1194:
[----:B--2-4-:R2:W4:Y:S01]  /*132c0*/  LDS.128 R8, [R223+0x800] ;  /* 0x00080000df087984 */ /* 0x0145220000000c00 */
[----:B------:R-:W-:Y:S01]  /*132d0*/  BSSY B0, `(.L_x_1196) ;  /* 0x0000012000007945 */ /* 0x000fe20003800000 */
[----:B------:R-:W-:Y:S02]  /*132e0*/  ISETP.GE.AND P5, PT, R22, UR5, PT ;  /* 0x0000000516007c0c */ /* 0x000fe4000bfa6270 */
[----:B---3--:R2:W3:Y:S01]  /*132f0*/  LDS.128 R4, [R223+0x4800] ;  /* 0x00480000df047984 */ /* 0x0084e20000000c00 */
        /* <DEDUP_REMOVED lines=14> */
[----:B---3--:R4:W-:Y:S02]  /*133e0*/  STG.E.128 desc[UR16][R2.64+0x80], R4 ;  /* 0x0000800402007986 */ /* 0x0089e4000c101d10 */
.L_x_1197:
[----:B------:R-:W-:Y:S05]  /*133f0*/  BSYNC B0 ;  /* 0x0000000000007941 */ /* 0x000fea0003800000 */
.L_x_1196:
[----:B----4-:R4:W1:Y:S01]  /*13400*/  LDS.128 R8, [R223+0x1000] ;  /* 0x00100000df087984 */ /* 0x0108620000000c00 */
[----:B------:R-:W-:Y:S03]  /*13410*/  BSSY B0, `(.L_x_1198) ;  /* 0x0000011000007945 */ /* 0x000fe60003800000 */
        /* <DEDUP_REMOVED lines=14> */
[----:B-1----:R1:W-:Y:S04]  /*13500*/  STG.E.128 desc[UR16][R2.64], R8 ;  /* 0x0000000802007986 */ /* 0x0023e8000c101d10 */
[----:B---3--:R1:W-:Y:S02]  /*13510*/  STG.E.128 desc[UR16][R2.64+0x80], R4 ;  /* 0x0000800402007986 */ /* 0x0083e4000c101d10 */
.L_x_1199:
[----:B------:R-:W-:Y:S05]  /*13520*/  BSYNC B0 ;  /* 0x0000000000007941 */ /* 0x000fea0003800000 */
.L_x_1198:
[----:B-1----:R1:W1:Y:S01]  /*13530*/  LDS.128 R8, [R223+0x1800] ;  /* 0x00180000df087984 */ /* 0x0022620000000c00 */
[----:B------:R-:W-:Y:S03]  /*13540*/  BSSY B0, `(.L_x_1200) ;  /* 0x0000011000007945 */ /* 0x000fe60003800000 */
[----:B---3--:R3:W1:Y:S01]  /*13550*/  LDS.128 R4, [R223+0x5800] ;  /* 0x00580000df047984 */ /* 0x0086620000000c00 */
        /* <DEDUP_REMOVED lines=14> */
[----:B------:R1:W-:Y:S02]  /*13640*/  STG.E.128 desc[UR16][R2.64+0x80], R4 ;  /* 0x0000800402007986 */ /* 0x0003e4000c101d10 */
.L_x_1201:
[----:B------:R-:W-:Y:S05]  /*13650*/  BSYNC B0 ;  /* 0x0000000000007941 */ /* 0x000fea0003800000 */
.L_x_1200:
[----:B-1----:R1:W1:Y:S01]  /*13660*/  LDS.128 R8, [R223+0x2000] ;  /* 0x00200000df087984 */ /* 0x0022620000000c00 */
        /* <DEDUP_REMOVED lines=17> */
.L_x_1203:
[----:B------:R-:W-:Y:S05]  /*13780*/  BSYNC B0 ;  /* 0x0000000000007941 */ /* 0x000fea0003800000 */
.L_x_1202:
        /* <DEDUP_REMOVED lines=18> */
.L_x_1205:
[----:B------:R-:W-:Y:S05]  /*138b0*/  BSYNC B0 ;  /* 0x0000000000007941 */ /* 0x000fea0003800000 */
.L_x_1204:
        /* <DEDUP_REMOVED lines=18> */
.L_x_1207:
[----:B------:R-:W-:Y:S05]  /*139e0*/  BSYNC B0 ;  /* 0x0000000000007941 */ /* 0x000fea0003800000 */
.L_x_1206:
[----:B------:R-:W-:Y:S05]  /*139f0*/  @P5 EXIT ;  /* 0x000000000000594d */ /* 0x000fea0003800000 */
        /* <DEDUP_REMOVED lines=15> */
.L_x_1176:
        /* <DEDUP_REMOVED lines=37> */
[C---:B------:R-:W-:Y:S01]  /*13d40*/  ISETP.GE.AND P0, PT, R12.reuse, UR28, PT ;  /* 0x0000001c0c007c0c */ /* 0x040fe2000bf06270 */
[----:B------:R-:W-:Y:S01]  /*13d50*/  @UP2 UIMAD UR20, UR5, UR4, URZ ;  /* 0x00000004051422a4 */ /* 0x000fe2000f8e023f */
[----:B------:R-:W-:Y:S01]  /*13d60*/  BSSY B0, `(.L_x_1208) ;  /* 0x000002f000007945 */ /* 0x000fe20003800000 */
[----:B------:R-:W-:Y:S01]  /*13d70*/  UISETP.NE.OR UP1, UPT, UR14, -0x1, UP3 ;  /* 0xffffffff0e00788c */ /* 0x000fe20009f25670 */
[----:B------:R-:W-:Y:S01]  /*13d80*/  ISETP.GE.OR P5, PT, R12, UR28, P6 ;  /* 0x0000001c0c007c0c */ /* 0x000fe2000b7a6670 */
        /* <DEDUP_REMOVED lines=10> */
[----:B------:R-:W-:Y:S01]  /*13e30*/  @!UP1 UIMAD UR14, UR12, UR10, URZ ;  /* 0x0000000a0c0e92a4 */ /* 0x000fe2000f8e023f */
[----:B------:R-:W-:Y:S01]  /*13e40*/  ISETP.GE.AND P2, PT, R9, UR28, PT ;  /* 0x0000001c09007c0c */ /* 0x000fe2000bf46270 */
[----:B------:R-:W-:Y:S01]  /*13e50*/  UIMAD UR6, UR12, UR6, URZ ;  /* 0x000000060c0672a4 */ /* 0x000fe2000f8e023f */
[----:B------:R-:W-:Y:S01]  /*13e60*/  ISETP.GE.AND P1, PT, R8, UR28, PT ;  /* 0x0000001c08007c0c */ /* 0x000fe2000bf26270 */
[----:B------:R-:W-:Y:S01]  /*13e70*/  @UP2 ULDC UR7, c[0x0][0x2c0] ;  /* 0x0000b00000072ab9 */ /* 0x000fe20000000800 */
[----:B------:R-:W-:Y:S01]  /*13e80*/  @!UP2 UMOV UR7, 0x1 ;  /* 0x000000010007a882 */ /* 0x000fe20000000000 */
[----:B------:R-:W-:Y:S01]  /*13e90*/  USEL UR6, UR6, URZ, UP3 ;  /* 0x0000003f06067287 */ /* 0x000fe20009800000 */
[----:B------:R-:W-:Y:S01]  /*13ea0*/  ISETP.GE.AND P4, PT, R7, UR28, PT ;  /* 0x0000001c07007c0c */ /* 0x000fe2000bf86270 */
[----:B------:R-:W-:Y:S01]  /*13eb0*/  @!UP2 UMOV UR20, UR4 ;  /* 0x000000040014ac82 */ /* 0x000fe20008000000 */
[----:B------:R-:W-:Y:S01]  /*13ec0*/  UIMAD UR27, UR27, UR7, URZ ;  /* 0x000000071b1b72a4 */ /* 0x000fe2000f8e023f */
[----:B------:R-:W-:Y:S01]  /*13ed0*/  ISETP.GE.AND P3, PT, R6, UR28, PT ;  /* 0x0000001c06007c0c */ /* 0x000fe2000bf66270 */
[----:B------:R-:W-:Y:S01]  /*13ee0*/  UIMAD UR20, UR9, UR20, UR6 ;  /* 0x00000014091472a4 */ /* 0x000fe2000f8e0206 */
[----:B------:R-:W-:Y:S01]  /*13ef0*/  IMAD.WIDE R10, R11, 0x80, R12 ;  /* 0x000000800b0a7825 */ /* 0x000fe200078e020c */
[----:B------:R-:W-:Y:S01]  /*13f00*/  UIMAD UR5, UR9, UR5, UR11 ;  /* 0x00000005090572a4 */ /* 0x000fe2000f8e020b */
[----:B------:R-:W-:Y:S01]  /*13f10*/  @!UP3 UMOV UR22, UR14 ;  /* 0x0000000e0016bc82 */ /* 0x000fe20008000000 */
[----:B------:R-:W-:Y:S01]  /*13f20*/  @!UP3 USHF.R.S32.HI UR23, URZ, 0x1f, UR14 ;  /* 0x0000001f3f17b899 */ /* 0x000fe2000801140e */
[----:B------:R-:W-:Y:S01]  /*13f30*/  VIADD R5, R12, 0x50 ;  /* 0x000000500c057836 */ /* 0x000fe20000000000 */
[----:B------:R-:W-:-:S02]  /*13f40*/  USHF.R.S32.HI UR4, URZ, 0x1f, UR27 ;  /* 0x0000001f3f047899 */ /* 0x000fc4000801141b */
[----:B------:R-:W-:Y:S01]  /*13f50*/  VIADD R17, R15, UR5 ;  /* 0x000000050f117c36 */ /* 0x000fe20008000000 */
        /* <DEDUP_REMOVED lines=15> */
.L_x_1209:
[----:B------:R-:W-:Y:S05]  /*14050*/  BSYNC B0 ;  /* 0x0000000000007941 */ /* 0x000fea0003800000 */
.L_x_1208:
[----:B------:R-:W-:Y:S01]  /*14060*/  BSSY B0, `(.L_x_1210) ;  /* 0x0000012000007945 */ /* 0x000fe20003800000 */
[----:B------:R-:W-:Y:S02]  /*14070*/  ISETP.GE.AND P0, PT, R5, UR28, PT ;  /* 0x0000001c05007c0c */ /* 0x000fe4000bf06270 */
[----:B------:R-:W-:Y:S01]  /*14080*/  IADD3 R4, R12, 0x60, RZ ;  /* 0x000000600c047810 */ /* 0x000fe20007ffe0ff */
[----:B------:R-:W-:Y:S05]  /*14090*/  @P2 BRA `(.L_x_1211) ;  /* 0x0000000000382947 */ /* 0x000fea0003800000 */
[----:B-1----:R-:W-:Y:S01]  /*140a0*/  IADD3 R3, P2, R10, 0x10, RZ ;  /* 0x000000100a037810 */ /* 0x002fe20007f5e0ff */
        /* <DEDUP_REMOVED lines=13> */
.L_x_1211:
[----:B------:R-:W-:Y:S05]  /*14180*/  BSYNC B0 ;  /* 0x0000000000007941 */ /* 0x000fea0003800000 */
.L_x_1210:
[----:B------:R-:W-:Y:S01]  /*14190*/  BSSY B0, `(.L_x_1212) ;  /* 0x0000012000007945 */ /* 0x000fe20003800000 */
[----:B------:R-:W-:Y:S02]  /*141a0*/  ISETP.GE.AND P2, PT, R4, UR28, PT ;  /* 0x0000001c04007c0c */ /* 0x000fe4000bf46270 */
[----:B------:R-:W-:Y:S01]  /*141b0*/  IADD3 R0, R12, 0x70, RZ ;  /* 0x000000700c007810 */ /* 0x000fe20007ffe0ff */
[----:B------:R-:W-:Y:S05]  /*141c0*/  @P1 BRA `(.L_x_1213) ;  /* 0x0000000000381947 */ /* 0x000fea0003800000 */
[----:B-12---:R-:W-:Y:S01]  /*141d0*/  IADD3 R3, P1, R10, 0x20, RZ ;  /* 0x000000200a037810 */ /* 0x006fe20007f3e0ff */
        /* <DEDUP_REMOVED lines=13> */
.L_x_1213:
[----:B------:R-:W-:Y:S05]  /*142b0*/  BSYNC B0 ;  /* 0x0000000000007941 */ /* 0x000fea0003800000 */
.L_x_1212:
[----:B------:R-:W-:Y:S01]  /*142c0*/  BSSY B0, `(.L_x_1214) ;  /* 0x0000011000007945 */ /* 0x000fe20003800000 */
[----:B------:R-:W-:-:S03]  /*142d0*/  ISETP.GE.AND P1, PT, R0, UR28, PT ;  /* 0x0000001c00007c0c */ /* 0x000fc6000bf26270 */
[----:B------:R-:W-:Y:S10]  /*142e0*/  @P4 BRA `(.L_x_1215) ;  /* 0x0000000000384947 */ /* 0x000ff40003800000 */
        /* <DEDUP_REMOVED lines=9> */
[----:B---3--:R-:W-:Y:S02]  /*14380*/  LEA R20, P4, R18, UR4, 0x1 ;  /* 0x0000000412147c11 */ /* 0x008fe4000f8808ff */
[----:B------:R-:W-:-:S04]  /*14390*/  IADD3 R2, R2, R19, RZ ;  /* 0x0000001302027210 */ /* 0x000fc80007ffe0ff */
[----:B------:R-:W-:-:S05]  /*143a0*/  LEA.HI.X R21, R18, UR5, R2, 0x1, P4 ;  /* 0x0000000512157c11 */ /* 0x000fca000a0f0c02 */
[----:B------:R4:W-:Y:S04]  /*143b0*/  STG.E.128 desc[UR16][R20.64], RZ ;  /* 0x000000ff14007986 */ /* 0x0009e8000c101d10 */
[----:B------:R4:W-:Y:S02]  /*143c0*/  STG.E.128 desc[UR16][R20.64+0x80], RZ ;  /* 0x000080ff14007986 */ /* 0x0009e4000c101d10 */
.L_x_1215:
[----:B------:R-:W-:Y:S05]  /*143d0*/  BSYNC B0 ;  /* 0x0000000000007941 */ /* 0x000fea0003800000 */
.L_x_1214:
[----:B------:R-:W-:Y:S01]  /*143e0*/  BSSY B0, `(.L_x_1216) ;  /* 0x0000011000007945 */ /* 0x000fe20003800000 */
[----:B------:R-:W-:-:S03]  /*143f0*/  ISETP.GE.OR P4, PT, R9, UR28, P6 ;  /* 0x0000001c09007c0c */ /* 0x000fc6000b786670 */
        /* <DEDUP_REMOVED lines=10> */
[----:B---34-:R-:W-:Y:S02]  /*144a0*/  LEA R20, P3, R18, UR4, 0x1 ;  /* 0x0000000412147c11 */ /* 0x018fe4000f8608ff */
[----:B------:R-:W-:-:S04]  /*144b0*/  IADD3 R2, R2, R19, RZ ;  /* 0x0000001302027210 */ /* 0x000fc80007ffe0ff */
[----:B------:R-:W-:-:S05]  /*144c0*/  LEA.HI.X R21, R18, UR5, R2, 0x1, P3 ;  /* 0x0000000512157c11 */ /* 0x000fca00098f0c02 */
[----:B------:R1:W-:Y:S04]  /*144d0*/  STG.E.128 desc[UR16][R20.64], RZ ;  /* 0x000000ff14007986 */ /* 0x0003e8000c101d10 */
[----:B------:R1:W-:Y:S02]  /*144e0*/  STG.E.128 desc[UR16][R20.64+0x80], RZ ;  /* 0x000080ff14007986 */ /* 0x0003e4000c101d10 */
.L_x_1217:
[----:B------:R-:W-:Y:S05]  /*144f0*/  BSYNC B0 ;  /* 0x0000000000007941 */ /* 0x000fea0003800000 */
.L_x_1216:
        /* <DEDUP_REMOVED lines=17> */
.L_x_1219:
[----:B------:R-:W-:Y:S05]  /*14610*/  BSYNC B0 ;  /* 0x0000000000007941 */ /* 0x000fea0003800000 */
.L_x_1218:
[----:B------:R-:W-:Y:S04]  /*14620*/  BSSY B0, `(.L_x_1220) ;  /* 0x0000010000007945 */ /* 0x000fe80003800000 */
        /* <DEDUP_REMOVED lines=15> */
.L_x_1221:
[----:B------:R-:W-:Y:S05]  /*14720*/  BSYNC B0 ;  /* 0x0000000000007941 */ /* 0x000fea0003800000 */
.L_x_1220:
[----:B------:R-:W-:Y:S04]  /*14730*/  BSSY B0, `(.L_x_1222) ;  /* 0x0000010000007945 */ /* 0x000fe80003800000 */
[----:B------:R-:W-:Y:S05]  /*14740*/  @P1 BRA `(.L_x_1223) ;  /* 0x0000000000381947 */ /* 0x000fea0003800000 */
[----:B-12---:R-:W-:Y:S01]  /*14750*/  IADD3 R2, P0, R10, 0x70, RZ ;  /* 0x000000700a027810 */ /* 0x006fe20007f1e0ff */
[----:B------:R-:W-:Y:S01]  /*14760*/  ULDC.64 UR4, c[0x0][0x298] ;  /* 0x0000a60000047ab9 */ /* 0x000fe20000000a00 */
[----:B------:R-:W-:-:S03]  /*14770*/  IMAD.MOV.U32 R10, RZ, RZ, R14 ;  /* 0x000000ffff0a7224 */ /* 0x000fc600078e000e */
[----:B------:R-:W-:Y:S01]  /*14780*/  IMAD.X R3, RZ, RZ, R11, P0 ;  /* 0x000000ffff037224 */ /* 0x000fe200000e060b */
[----:B------:R-:W-:-:S03]  /*14790*/  MOV R11, R17 ;  /* 0x00000011000b7202 */ /* 0x000fc60000000f00 */
[----:B------:R-:W-:Y:S02]  /*147a0*/  IMAD R3, R3, UR4, RZ ;  /* 0x0000000403037c24 */ /* 0x000fe4000f8e02ff */
        /* <DEDUP_REMOVED lines=8> */
.L_x_1223:
[----:B------:R-:W-:Y:S05]  /*14830*/  BSYNC B0 ;  /* 0x0000000000007941 */ /* 0x000fea0003800000 */
.L_x_1222:
[----:B------:R-:W-:Y:S04]  /*14840*/  BSSY B0, `(.L_x_1224) ;  /* 0x000000a000007945 */ /* 0x000fe80003800000 */
[----:B------:R-:W-:Y:S05]  /*14850*/  @P5 BRA `(.L_x_1225) ;  /* 0x0000000000205947 */ /* 0x000fea0003800000 */
[----:B-12---:R-:W-:Y:S01]  /*14860*/  IMAD R2, R12, UR7, RZ ;  /* 0x000000070c027c24 */ /* 0x006fe2000f8e02ff */
[----:B------:R-:W-:-:S04]  /*14870*/  ULDC.64 UR4, c[0x0][0x2b0] ;  /* 0x0000ac0000047ab9 */ /* 0x000fc80000000a00 */
[----:B------:R-:W-:-:S04]  /*14880*/  IADD3 R3, P0, R2, UR6, RZ ;  /* 0x0000000602037c10 */ /* 0x000fc8000ff1e0ff */
[----:B------:R-:W-:Y:S02]  /*14890*/  LEA.HI.X.SX32 R2, R2, UR22, 0x1, P0 ;  /* 0x0000001602027c11 */ /* 0x000fe400080f0eff */
[----:B------:R-:W-:-:S04]  /*148a0*/  LEA R10, P0, R3, UR4, 0x2 ;  /* 0x00000004030a7c11 */ /* 0x000fc8000f8010ff */
[----:B------:R-:W-:Y:S01]  /*148b0*/  LEA.HI.X R11, R3, UR5, R2, 0x2, P0 ;  /* 0x00000005030b7c11 */ /* 0x000fe200080f1402 */
[----:B------:R-:W-:-:S05]  /*148c0*/  IMAD.MOV.U32 R3, RZ, RZ, 0x7f800000 ;  /* 0x7f800000ff037424 */ /* 0x000fca00078e00ff */
[----:B------:R1:W-:Y:S03]  /*148d0*/  STG.E desc[UR16][R10.64], R3 ;  /* 0x000000030a007986 */ /* 0x0003e6000c101910 */
.L_x_1225:
[----:B------:R-:W-:Y:S05]  /*148e0*/  BSYNC B0 ;  /* 0x0000000000007941 */ /* 0x000fea0003800000 */
.L_x_1224:
[----:B------:R-:W-:Y:S01]  /*148f0*/  BSSY B0, `(.L_x_1226) ;  /* 0x000000f000007945 */ /* 0x000fe20003800000 */
[----:B------:R-:W-:Y:S02]  /*14900*/  ISETP.GE.OR P5, PT, R7, UR28, P6 ;  /* 0x0000001c07007c0c */ /* 0x000fe4000b7a6670 */
[----:B------:R-:W-:Y:S02]  /*14910*/  ISETP.GE.OR P2, PT, R6, UR28, P6 ;  /* 0x0000001c06007c0c */ /* 0x000fe4000b746670 */
[----:B------:R-:W-:Y:S02]  /*14920*/  ISETP.GE.OR P1, PT, R5, UR28, P6 ;  /* 0x0000001c05007c0c */ /* 0x000fe4000b726670 */
[----:B------:R-:W-:Y:S02]  /*14930*/  ISETP.GE.OR P0, PT, R4, UR28, P6 ;  /* 0x0000001c04007c0c */ /* 0x000fe4000b706670 */
[----:B------:R-:W-:Y:S01]  /*14940*/  ISETP.GE.OR P6, PT, R0, UR28, P6 ;  /* 0x0000001c00007c0c */ /* 0x000fe2000b7c6670 */
[----:B------:R-:W-:-:S12]  /*14950*/  @P4 BRA `(.L_x_1227) ;  /* 0x0000000000204947 */ /* 0x000fd80003800000 */
        /* <DEDUP_REMOVED lines=8> */
.L_x_1227:
[----:B------:R-:W-:Y:S05]  /*149e0*/  BSYNC B0 ;  /* 0x0000000000007941 */ /* 0x000fea0003800000 */
.L_x_1226:
        /* <DEDUP_REMOVED lines=10> */
.L_x_1229:
[----:B------:R-:W-:Y:S05]  /*14a90*/  BSYNC B0 ;  /* 0x0000000000007941 */ /* 0x000fea0003800000 */
.L_x_1228:
        /* <DEDUP_REMOVED lines=10> */
.L_x_1231:
[----:B------:R-:W-:Y:S05]  /*14b40*/  BSYNC B0 ;  /* 0x0000000000007941 */ /* 0x000fea0003800000 */
.L_x_1230:
        /* <DEDUP_REMOVED lines=10> */
.L_x_1233:
[----:B------:R-:W-:Y:S05]  /*14bf0*/  BSYNC B0 ;  /* 0x0000000000007941 */ /* 0x000fea0003800000 */
.L_x_1232:
        /* <DEDUP_REMOVED lines=10> */
.L_x_1235:
[----:B------:R-:W-:Y:S05]  /*14ca0*/  BSYNC B0 ;  /* 0x0000000000007941 */ /* 0x000fea0003800000 */
.L_x_1234:
        /* <DEDUP_REMOVED lines=10> */
.L_x_1237:
[----:B------:R-:W-:Y:S05]  /*14d50*/  BSYNC B0 ;  /* 0x0000000000007941 */ /* 0x000fea0003800000 */
.L_x_1236:
[----:B------:R-:W-:Y:S05]  /*14d60*/  @P6 EXIT ;  /* 0x000000000000694d */ /* 0x000fea0003800000 */
[----:B------:R-:W-:Y:S01]  /*14d70*/  IMAD R0, R0, UR7, RZ ;  /* 0x0000000700007c24 */ /* 0x000fe2000f8e02ff */
[----:B------:R-:W-:Y:S01]  /*14d80*/  ULDC.64 UR4, c[0x0][0x2b0] ;  /* 0x0000ac0000047ab9 */ /* 0x000fe20000000a00 */
[----:B-1----:R-:W-:-:S03]  /*14d90*/  IMAD.MOV.U32 R5, RZ, RZ, 0x7f800000 ;  /* 0x7f800000ff057424 */ /* 0x002fc600078e00ff */
[----:B--2---:R-:W-:-:S04]  /*14da0*/  IADD3 R3, P0, R0, UR6, RZ ;  /* 0x0000000600037c10 */ /* 0x004fc8000ff1e0ff */
[----:B------:R-:W-:Y:S02]  /*14db0*/  LEA.HI.X.SX32 R0, R0, UR22, 0x1, P0 ;  /* 0x0000001600007c11 */ /* 0x000fe400080f0eff */
[----:B------:R-:W-:-:S04]  /*14dc0*/  LEA R2, P0, R3, UR4, 0x2 ;  /* 0x0000000403027c11 */ /* 0x000fc8000f8010ff */
[----:B------:R-:W-:-:S05]  /*14dd0*/  LEA.HI.X R3, R3, UR5, R0, 0x2, P0 ;  /* 0x0000000503037c11 */ /* 0x000fca00080f1400 */
[----:B------:R-:W-:Y:S01]  /*14de0*/  STG.E desc[UR16][R2.64], R5 ;  /* 0x0000000502007986 */ /* 0x000fe2000c101910 */
[----:B------:R-:W-:Y:S05]  /*14df0*/  EXIT ;  /* 0x000000000000794d */ /* 0x000fea0003800000 */
.L_x_1238:
        /* <DEDUP_REMOVED lines=16> */
.L_x_1757:


//--------------------- .text._ZN5flash16flash_fwd_kernelI23Flash_fwd_kernel_traitsILi128ELi128ELi32ELi4ELb0ELb0EN7cutlass6half_tE19Flash_kernel_traitsILi128ELi128ELi32ELi4ES3_EELb1ELb1ELb0ELb1ELb0ELb0ELb0ELb0EEEvNS_16Flash_fwd_paramsE --------------------------
	.section	.text._ZN5flash16flash_fwd_kernelI23Flash_fwd_kernel_traitsILi128ELi128ELi32ELi4ELb0ELb0EN7cutlass6half_tE19Flash_kernel_traitsILi128ELi128ELi32ELi4ES3_EELb1ELb1ELb0ELb1ELb0ELb0ELb0ELb0EEEvNS_16Flash_fwd_paramsE,"ax",@progbits
	.align	128
        .global         _ZN5flash16flash_fwd_kernelI23Flash_fwd_kernel_traitsILi128ELi128ELi32ELi4ELb0ELb0EN7cutlass6half_tE19Flash_kernel_traitsILi128ELi128ELi32ELi4ES3_EELb1ELb1ELb0ELb1ELb0ELb0ELb0ELb0EEEvNS_16Flash_fwd_paramsE
        .type           _ZN5flash16flash_fwd_kernelI23Flash_fwd_kernel_traitsILi128ELi128ELi32ELi4ELb0ELb0EN7cutlass6half_tE19Flash_kernel_traitsILi128ELi128ELi32ELi4ES3_EELb1ELb1ELb0ELb1ELb0ELb0ELb0ELb0EEEvNS_16Flash_fwd_paramsE,@function
        .size           _ZN5flash16flash_fwd_kernelI23Flash_fwd_kernel_traitsILi128ELi128ELi32ELi4ELb0ELb0EN7cutlass6half_tE19Flash_kernel_traitsILi128ELi128ELi32ELi4ES3_EELb1ELb1ELb0ELb1ELb0ELb0ELb0ELb0EEEvNS_16Flash_fwd_paramsE,(.L_x_1758 - _ZN5flash16flash_fwd_kernelI23Flash_fwd_kernel_traitsILi128ELi128ELi32ELi4ELb0ELb0EN7cutlass6half_tE19Flash_kernel_traitsILi128ELi128ELi32ELi4ES3_EELb1ELb1ELb0ELb1ELb0ELb0ELb0ELb0EEEvNS_16Flash_fwd_paramsE)
        .other          _ZN5flash16flash_fwd_kernelI23Flash_fwd_kernel_traitsILi128ELi128ELi32ELi4ELb0ELb0EN7cutlass6half_tE19Flash_kernel_traitsILi128ELi128ELi32ELi4ES3_EELb1ELb1ELb0ELb1ELb0ELb0ELb0ELb0EEEvNS_16Flash_fwd_paramsE,@"STO_CUDA_ENTRY STV_DEFAULT"
_ZN5flash16flash_fwd_kernelI23Flash_fwd_kernel_traitsILi128ELi128ELi32ELi4ELb0ELb0EN7cutlass6half_tE19Flash_kernel_traitsILi128ELi128ELi32ELi4ES3_EELb1ELb1ELb0ELb1ELb0ELb0ELb0ELb0EEEvNS_16Flash_fwd_paramsE:
.text._ZN5flash16flash_fwd_kernelI23Flash_fwd_kernel_traitsILi128ELi128ELi32ELi4ELb0ELb0EN7cutlass6half_tE19Flash_kernel_traitsILi128ELi128ELi32ELi4ES3_EELb1ELb1ELb0ELb1ELb0ELb0ELb0ELb0EEEvNS_16Flash_fwd_paramsE:
        /* <DEDUP_REMOVED lines=93> */
.L_x_1239:
[----:B------:R-:W-:-:S05]  /*05d0*/  ULDC UR8, c[0x0][0x2c8] ;  /* 0x0000b20000087ab9 */ /* 0x000fca0000000800 */
.L_x_1240:
        /* <DEDUP_REMOVED lines=38> */
[CC--:B------:R-:W-:Y:S01]  /*0840*/  LEA.HI R5, R11.reuse, R101.reuse, RZ, 0x3 ;  /* 0x000000650b057211 */ /* 0x0c0fe200078f18ff */
[----:B------:R-:W-:Y:S01]  /*0850*/  UISETP.NE.AND UP1, UPT, UR15, -0x1, UPT ;  /* 0xffffffff0f00788c */ /* 0x000fe2000bf25270 */
[----:B------:R-:W-:Y:S01]  /*0860*/  LEA.HI R25, R11, R101, RZ, 0x4 ;  /* 0x000000650b197211 */ /* 0x000fe200078f20ff */
[----:B------:R-:W-:Y:S01]  /*0870*/  UISETP.NE.AND UP0, UPT, UR6, -0x1, UPT ;  /* 0xffffffff0600788c */ /* 0x000fe2000bf05270 */
[----:B------:R-:W-:Y:S01]  /*0880*/  SHF.R.S32.HI R6, RZ, 0x3, R5 ;  /* 0x00000003ff067819 */ /* 0x000fe20000011405 */
[----:B------:R-:W-:Y:S01]  /*0890*/  UIADD3 UR14, -UR19, UR23, URZ ;  /* 0x00000017130e7290 */ /* 0x000fe2000fffe13f */
[----:B------:R-:W-:Y:S01]  /*08a0*/  IMAD.U32 R8, RZ, RZ, UR16 ;  /* 0x00000010ff087e24 */ /* 0x000fe2000f8e00ff */
[----:B------:R-:W-:Y:S01]  /*08b0*/  USHF.R.S32.HI UR25, URZ, 0x1f, UR24 ;  /* 0x0000001f3f197899 */ /* 0x000fe20008011418 */
[----:B------:R-:W-:Y:S01]  /*08c0*/  IMAD.MOV.U32 R113, RZ, RZ, R13 ;  /* 0x000000ffff717224 */ /* 0x000fe200078e000d */
[----:B------:R-:W-:Y:S01]  /*08d0*/  PLOP3.LUT P1, PT, PT, PT, UP0, 0x80, 0x0 ;  /* 0x000000000000781c */ /* 0x000fe20003f2f008 */
[----:B------:R-:W-:-:S02]  /*08e0*/  VIADD R4, R6, 0x20 ;  /* 0x0000002006047836 */ /* 0x000fc40000000000 */
[----:B------:R-:W-:Y:S01]  /*08f0*/  @UP1 ULDC.64 UR4, c[0x0][0x240] ;  /* 0x0000900000041ab9 */ /* 0x000fe20000000a00 */
[----:B------:R-:W-:Y:S02]  /*0900*/  @!UP1 USHF.R.S32.HI UR7, URZ, 0x1f, UR26 ;  /* 0x0000001f3f079899 */ /* 0x000fe4000801141a */
[----:B------:R-:W-:Y:S01]  /*0910*/  @UP1 UIMAD.WIDE.U32 UR12, UR15, UR4, URZ ;  /* 0x000000040f0c12a5 */ /* 0x000fe2000f8e003f */
[----:B------:R-:W-:Y:S01]  /*0920*/  ISETP.GE.AND P4, PT, R4, UR14, PT ;  /* 0x0000000e04007c0c */ /* 0x000fe2000bf86270 */
[----:B------:R-:W-:Y:S01]  /*0930*/  @UP0 UIADD3 UR27, UR11, UR6, URZ ;  /* 0x000000060b1b0290 */ /* 0x000fe2000fffe03f */
[----:B------:R-:W-:Y:S01]  /*0940*/  LOP3.LUT R4, R25, 0xfffffff0, RZ, 0xc0, !PT ;  /* 0xfffffff019047812 */ /* 0x000fe200078ec0ff */
[----:B------:R-:W-:Y:S01]  /*0950*/  @UP1 UIMAD UR10, UR15, UR5, UR13 ;  /* 0x000000050f0a12a4 */ /* 0x000fe2000f8e020d */
[----:B------:R-:W-:Y:S01]  /*0960*/  @UP0 ULDC.64 UR8, c[0x0][0x248] ;  /* 0x0000920000080ab9 */ /* 0x000fe20000000a00 */
[----:B--2---:R-:W-:Y:S01]  /*0970*/  IABS R0, R14 ;  /* 0x0000000e00007213 */ /* 0x004fe20000000000 */
[----:B------:R-:W-:Y:S01]  /*0980*/  @!UP1 ULDC.64 UR4, c[0x0][0x228] ;  /* 0x00008a0000049ab9 */ /* 0x000fe20000000a00 */
[----:B------:R-:W-:Y:S01]  /*0990*/  @UP0 UIMAD.WIDE.U32 UR32, UR27, UR8, URZ ;  /* 0x000000081b2002a5 */ /* 0x000fe2000f8e003f */
[----:B------:R-:W-:Y:S01]  /*09a0*/  IMAD.IADD R4, R101, 0x1, -R4 ;  /* 0x0000000165047824 */ /* 0x000fe200078e0a04 */
[----:B------:R-:W-:Y:S01]  /*09b0*/  @!UP1 UIMAD UR7, UR7, UR4, URZ ;  /* 0x00000004070792a4 */ /* 0x000fe2000f8e023f */
[----:B------:R-:W-:Y:S01]  /*09c0*/  IMAD.MOV.U32 R10, RZ, RZ, R0 ;  /* 0x000000ffff0a7224 */ /* 0x000fe200078e0000 */
[----:B------:R-:W-:-:S02]  /*09d0*/  @!UP1 UIMAD.WIDE.U32 UR30, UR26, UR4, URZ ;  /* 0x000000041a1e92a5 */ /* 0x000fc4000f8e003f */
[----:B------:R-:W-:Y:S01]  /*09e0*/  @!UP1 UIMAD UR5, UR26, UR5, UR7 ;  /* 0x000000051a0592a4 */ /* 0x000fe2000f8e0207 */
[----:B------:R-:W2:Y:S01]  /*09f0*/  I2F.RP R2, R10 ;  /* 0x0000000a00027306 */ /* 0x000ea20000209400 */
[----:B---3--:R-:W-:Y:S01]  /*0a00*/  IABS R7, R7 ;  /* 0x0000000700077213 */ /* 0x008fe20000000000 */
[----:B------:R-:W-:Y:S02]  /*0a10*/  @UP0 UIMAD UR27, UR27, UR9, URZ ;  /* 0x000000091b1b02a4 */ /* 0x000fe4000f8e023f */
[----:B------:R-:W-:Y:S02]  /*0a20*/  @!UP1 UIADD3 UR10, UR31, UR5, URZ ;  /* 0x000000051f0a9290 */ /* 0x000fe4000fffe03f */
[----:B------:R-:W-:Y:S01]  /*0a30*/  @UP0 UIADD3 UR27, UR33, UR27, URZ ;  /* 0x0000001b211b0290 */ /* 0x000fe2000fffe03f */
[----:B------:R-:W-:Y:S01]  /*0a40*/  @!UP1 UMOV UR12, UR30 ;  /* 0x0000001e000c9c82 */ /* 0x000fe20008000000 */
[----:B--2---:R-:W2:Y:S02]  /*0a50*/  MUFU.RCP R2, R2 ;  /* 0x0000000200027308 */ /* 0x004ea40000001000 */
[----:B--2---:R-:W-:-:S06]  /*0a60*/  VIADD R2, R2, 0xffffffe ;  /* 0x0ffffffe02027836 */ /* 0x004fcc0000000000 */
[----:B------:R-:W2:Y:S02]  /*0a70*/  F2I.FTZ.U32.TRUNC.NTZ R3, R2 ;  /* 0x0000000200037305 */ /* 0x000ea4000021f000 */
[----:B--2---:R-:W-:Y:S02]  /*0a80*/  IMAD.MOV R0, RZ, RZ, -R3 ;  /* 0x000000ffff007224 */ /* 0x004fe400078e0a03 */
[----:B------:R-:W-:Y:S02]  /*0a90*/  IMAD.MOV.U32 R2, RZ, RZ, RZ ;  /* 0x000000ffff027224 */ /* 0x000fe400078e00ff */
[----:B------:R-:W-:-:S04]  /*0aa0*/  IMAD R0, R0, R10, RZ ;  /* 0x0000000a00007224 */ /* 0x000fc800078e02ff */
[----:B------:R-:W-:Y:S01]  /*0ab0*/  IMAD.HI.U32 R2, R3, R0, R2 ;  /* 0x0000000003027227 */ /* 0x000fe200078e0002 */
[----:B------:R-:W-:-:S04]  /*0ac0*/  IADD3 R3, R6, 0x30, RZ ;  /* 0x0000003006037810 */ /* 0x000fc80007ffe0ff */
[----:B------:R-:W-:Y:S01]  /*0ad0*/  ISETP.GE.AND P3, PT, R3, UR14, PT ;  /* 0x0000000e03007c0c */ /* 0x000fe2000bf66270 */
[----:B------:R-:W-:-:S04]  /*0ae0*/  IMAD.HI.U32 R0, R2, R7, RZ ;  /* 0x0000000702007227 */ /* 0x000fc800078e00ff */
[----:B------:R-:W-:Y:S02]  /*0af0*/  IMAD.MOV R2, RZ, RZ, -R0 ;  /* 0x000000ffff027224 */ /* 0x000fe400078e0a00 */
[----:B------:R-:W-:Y:S02]  /*0b00*/  VIADD R3, R6, 0x40 ;  /* 0x0000004006037836 */ /* 0x000fe40000000000 */
[C---:B------:R-:W-:Y:S01]  /*0b10*/  IMAD R2, R10.reuse, R2, R7 ;  /* 0x000000020a027224 */ /* 0x040fe200078e0207 */
[--C-:B------:R-:W-:Y:S02]  /*0b20*/  SHF.R.S32.HI R7, RZ, 0x1f, R6.reuse ;  /* 0x0000001fff077819 */ /* 0x100fe40000011406 */
[----:B------:R-:W-:Y:S02]  /*0b30*/  ISETP.GE.AND P0, PT, R3, UR14, PT ;  /* 0x0000000e03007c0c */ /* 0x000fe4000bf06270 */
[----:B------:R-:W-:Y:S01]  /*0b40*/  ISETP.GT.U32.AND P5, PT, R10, R2, PT ;  /* 0x000000020a00720c */ /* 0x000fe20003fa4070 */
[----:B------:R-:W-:Y:S01]  /*0b50*/  IMAD.WIDE R8, R8, 0x80, R6 ;  /* 0x0000008008087825 */ /* 0x000fe200078e0206 */
[----:B------:R-:W-:-:S04]  /*0b60*/  LOP3.LUT R3, R14, UR24, RZ, 0x3c, !PT ;  /* 0x000000180e037c12 */ /* 0x000fc8000f8e3cff */
[----:B------:R-:W-:-:S07]  /*0b70*/  ISETP.GE.AND P2, PT, R3, RZ, PT ;  /* 0x000000ff0300720c */ /* 0x000fce0003f46270 */
[----:B------:R-:W-:Y:S02]  /*0b80*/  @!P5 IMAD.IADD R2, R2, 0x1, -R10 ;  /* 0x000000010202d824 */ /* 0x000fe400078e0a0a */
[----:B------:R-:W-:Y:S01]  /*0b90*/  @!P5 VIADD R0, R0, 0x1 ;  /* 0x000000010000d836 */ /* 0x000fe20000000000 */
[----:B------:R-:W-:Y:S02]  /*0ba0*/  ISETP.NE.AND P5, PT, R14, RZ, PT ;  /* 0x000000ff0e00720c */ /* 0x000fe40003fa5270 */
[----:B------:R-:W-:Y:S02]  /*0bb0*/  ISETP.GE.U32.AND P6, PT, R2, R10, PT ;  /* 0x0000000a0200720c */ /* 0x000fe40003fc6070 */
[----:B------:R-:W-:Y:S02]  /*0bc0*/  LOP3.LUT R2, R5, 0xfffffff8, RZ, 0xc0, !PT ;  /* 0xfffffff805027812 */ /* 0x000fe400078ec0ff */
[----:B------:R-:W-:Y:S02]  /*0bd0*/  SHF.R.S32.HI R5, RZ, 0x1f, R4 ;  /* 0x0000001fff057819 */ /* 0x000fe40000011404 */
[----:B------:R-:W-:Y:S01]  /*0be0*/  IADD3 R20, -R2, R101, RZ ;  /* 0x0000006502147210 */ /* 0x000fe20007ffe1ff */
[----:B------:R-:W-:-:S04]  /*0bf0*/  IMAD.SHL.U32 R2, R6, 0x40, RZ ;  /* 0x0000004006027824 */ /* 0x000fc800078e00ff */
[----:B------:R-:W-:Y:S01]  /*0c00*/  IMAD.SHL.U32 R12, R20, 0x8, RZ ;  /* 0x00000008140c7824 */ /* 0x000fe200078e00ff */
[----:B------:R-:W-:-:S04]  /*0c10*/  LOP3.LUT R2, R2, 0x1c0, RZ, 0xc0, !PT ;  /* 0x000001c002027812 */ /* 0x000fc800078ec0ff */
[----:B------:R2:W-:Y:S01]  /*0c20*/  STL [R1+0x18], R12 ;  /* 0x0000180c01007387 */ /* 0x0005e20000100800 */
[----:B------:R-:W-:Y:S01]  /*0c30*/  MOV R112, R12 ;  /* 0x0000000c00707202 */ /* 0x000fe20000000f00 */
[----:B------:R-:W-:-:S05]  /*0c40*/  IMAD.MOV.U32 R112, RZ, RZ, R12 ;  /* 0x000000ffff707224 */ /* 0x000fca00078e000c */
        /* <DEDUP_REMOVED lines=14> */
.L_x_1242:
[----:B------:R-:W-:Y:S01]  /*0d30*/  SHF.R.S32.HI R113, RZ, 0x1f, R112 ;  /* 0x0000001fff717819 */ /* 0x000fe20000011470 */
[----:B------:R-:W-:Y:S01]  /*0d40*/  @UP0 UIADD3 UR4, UR11, UR6, URZ ;  /* 0x000000060b040290 */ /* 0x000fe2000fffe03f */
[----:B------:R-:W-:Y:S02]  /*0d50*/  SHF.R.U32.HI R2, RZ, 0x3, R2 ;  /* 0x00000003ff027819 */ /* 0x000fe40000011602 */
[----:B------:R-:W-:Y:S01]  /*0d60*/  @UP0 ULDC.64 UR6, c[0x0][0x250] ;  /* 0x0000940000060ab9 */ /* 0x000fe20000000a00 */
[----:B------:R3:W-:Y:S01]  /*0d70*/  STL [R1+0x1c], R113 ;  /* 0x00001c7101007387 */ /* 0x0007e20000100800 */
[----:B------:R-:W-:Y:S01]  /*0d80*/  @UP0 UIMAD.WIDE.U32 UR30, UR4, UR6, URZ ;  /* 0x00000006041e02a5 */ /* 0x000fe2000f8e003f */
[----:B--2---:R-:W-:Y:S01]  /*0d90*/  LOP3.LUT R12, R3, R2, RZ, 0x3c, !PT ;  /* 0x00000002030c7212 */ /* 0x004fe200078e3cff */
        /* <DEDUP_REMOVED lines=17> */
.L_x_1243:
[----:B------:R-:W-:Y:S01]  /*0eb0*/  IMAD R5, R7, UR8, RZ ;  /* 0x0000000807057c24 */ /* 0x000fe2000f8e02ff */
[----:B------:R-:W-:Y:S01]  /*0ec0*/  LOP3.LUT R11, R22, 0xfffffff8, RZ, 0xc0, !PT ;  /* 0xfffffff8160b7812 */ /* 0x000fe200078ec0ff */
[----:B------:R-:W-:Y:S01]  /*0ed0*/  IMAD.WIDE.U32 R2, R6, UR8, R112 ;  /* 0x0000000806027c25 */ /* 0x000fe2000f8e0070 */
[----:B------:R-:W-:Y:S01]  /*0ee0*/  ULDC.64 UR4, c[0x0][0x258] ;  /* 0x0000960000047ab9 */ /* 0x000fe20000000a00 */
[----:B------:R-:W-:Y:S02]  /*0ef0*/  BSSY B0, `(.L_x_1244) ;  /* 0x000004b000007945 */ /* 0x000fe40003800000 */
[----:B------:R-:W-:Y:S01]  /*0f00*/  IMAD.SHL.U32 R13, R10, 0x8, RZ ;  /* 0x000000080a0d7824 */ /* 0x000fe200078e00ff */
[----:B------:R-:W-:Y:S01]  /*0f10*/  IADD3 R10, P1, R2, UR32, RZ ;  /* 0x00000020020a7c10 */ /* 0x000fe2000ff3e0ff */
[----:B------:R-:W-:Y:S02]  /*0f20*/  IMAD R5, R6, UR9, R5 ;  /* 0x0000000906057c24 */ /* 0x000fe4000f8e0205 */
[----:B------:R-:W-:Y:S01]  /*0f30*/  IMAD.IADD R21, R4, 0x1, -R11 ;  /* 0x0000000104157824 */ /* 0x000fe200078e0a0b */
[----:B------:R-:W-:Y:S01]  /*0f40*/  LOP3.LUT R12, R12, 0xfffffe00, R13, 0xf8, !PT ;  /* 0xfffffe000c0c7812 */ /* 0x000fe200078ef80d */
[----:B------:R-:W-:Y:S01]  /*0f50*/  @P6 VIADD R0, R0, 0x1 ;  /* 0x0000000100006836 */ /* 0x000fe20000000000 */
[----:B------:R-:W-:Y:S01]  /*0f60*/  IADD3.X R11, R3, UR27, R5, P1, !PT ;  /* 0x0000001b030b7c10 */ /* 0x000fe20008ffe405 */
[----:B------:R-:W-:Y:S01]  /*0f70*/  IMAD.WIDE.U32 R2, R6, UR6, R112 ;  /* 0x0000000606027c25 */ /* 0x000fe2000f8e0070 */
[----:B------:R-:W2:Y:S01]  /*0f80*/  S2UR UR27, SR_CgaCtaId ;  /* 0x00000000001b79c3 */ /* 0x000ea20000008800 */
[----:B------:R-:W-:Y:S01]  /*0f90*/  MOV R13, UR4 ;  /* 0x00000004000d7c02 */ /* 0x000fe20008000f00 */
[----:B------:R-:W-:Y:S01]  /*0fa0*/  UIMAD UR4, UR25, UR4, URZ ;  /* 0x00000004190472a4 */ /* 0x000fe2000f8e023f */
        /* <DEDUP_REMOVED lines=8> */
[----:B------:R-:W-:Y:S01]  /*1030*/  UIMAD UR5, UR24, UR5, UR4 ;  /* 0x00000005180572a4 */ /* 0x000fe2000f8e0204 */
[----:B------:R-:W-:Y:S01]  /*1040*/  IADD3.X R3, R3, UR13, R5, P2, !PT ;  /* 0x0000000d03037c10 */ /* 0x000fe200097fe405 */
[----:B------:R-:W-:Y:S01]  /*1050*/  ULDC.64 UR12, c[0x0][0x260] ;  /* 0x00009800000c7ab9 */ /* 0x000fe20000000a00 */
[----:B------:R-:W-:Y:S01]  /*1060*/  IADD3.X R15, R113, UR10, RZ, P1, !PT ;  /* 0x0000000a710f7c10 */ /* 0x000fe20008ffe4ff */
[----:B------:R-:W-:Y:S01]  /*1070*/  ULDC.64 UR10, c[0x0][0x268] ;  /* 0x00009a00000a7ab9 */ /* 0x000fe20000000a00 */
[----:B------:R-:W-:Y:S01]  /*1080*/  IMAD.WIDE.U32 R30, R0, UR12, R10 ;  /* 0x0000000c001e7c25 */ /* 0x000fe2000f8e000a */
[----:B------:R-:W-:Y:S01]  /*1090*/  SHF.R.S32.HI R4, RZ, 0x1f, R0 ;  /* 0x0000001fff047819 */ /* 0x000fe20000011400 */
[----:B------:R-:W-:Y:S01]  /*10a0*/  UMOV UR4, 0x400 ;  /* 0x0000040000047882 */ /* 0x000fe20000000000 */
[----:B------:R-:W-:Y:S01]  /*10b0*/  ISETP.GE.AND P6, PT, R6, UR14, PT ;  /* 0x0000000e06007c0c */ /* 0x000fe2000bfc6270 */
[----:B------:R-:W-:Y:S01]  /*10c0*/  IMAD.WIDE.U32 R28, R0, UR10, R2 ;  /* 0x0000000a001c7c25 */ /* 0x000fe2000f8e0002 */
[----:B------:R4:W-:Y:S01]  /*10d0*/  STL.64 [R1+0x28], R30 ;  /* 0x0000281e01007387 */ /* 0x0009e20000100a00 */
[----:B------:R-:W-:-:S02]  /*10e0*/  ISETP.GE.AND P5, PT, R18, UR14, PT ;  /* 0x0000000e12007c0c */ /* 0x000fc4000bfa6270 */
[C---:B------:R-:W-:Y:S01]  /*10f0*/  IMAD R5, R4.reuse, UR12, RZ ;  /* 0x0000000c04057c24 */ /* 0x040fe2000f8e02ff */
[----:B------:R4:W-:Y:S01]  /*1100*/  STL.64 [R1+0x40], R28 ;  /* 0x0000401c01007387 */ /* 0x0009e20000100a00 */
[----:B------:R-:W-:Y:S01]  /*1110*/  IMAD R4, R4, UR10, RZ ;  /* 0x0000000a04047c24 */ /* 0x000fe2000f8e02ff */
[----:B--2---:R-:W-:Y:S01]  /*1120*/  ULEA UR4, UR27, UR4, 0x18 ;  /* 0x000000041b047291 */ /* 0x004fe2000f8ec03f */
[----:B------:R-:W-:Y:S01]  /*1130*/  IMAD.WIDE.U32 R14, R13, UR24, R14 ;  /* 0x000000180d0e7c25 */ /* 0x000fe2000f8e000e */
[----:B------:R4:W-:Y:S01]  /*1140*/  STL [R1+0x10], R110 ;  /* 0x0000106e01007387 */ /* 0x0009e20000100800 */
[----:B------:R-:W-:Y:S02]  /*1150*/  R2P PR, R21, 0x6 ;  /* 0x0000000615007804 */ /* 0x000fe40000000000 */
[C---:B------:R-:W-:Y:S01]  /*1160*/  IMAD R24, R0.reuse, UR11, R4 ;  /* 0x0000000b00187c24 */ /* 0x040fe2000f8e0204 */
[----:B------:R-:W-:Y:S01]  /*1170*/  MOV R4, 0x10 ;  /* 0x0000001000047802 */ /* 0x000fe20000000f00 */
[----:B------:R-:W-:Y:S01]  /*1180*/  IMAD.MOV.U32 R2, RZ, RZ, 0x20 ;  /* 0x00000020ff027424 */ /* 0x000fe200078e00ff */
[----:B------:R-:W-:Y:S01]  /*1190*/  IADD3 R11, R15, UR5, RZ ;  /* 0x000000050f0b7c10 */ /* 0x000fe2000fffe0ff */
[----:B------:R-:W-:Y:S01]  /*11a0*/  IMAD R23, R0, UR13, R5 ;  /* 0x0000000d00177c24 */ /* 0x000fe2000f8e0205 */
[----:B------:R-:W-:-:S02]  /*11b0*/  IADD3 R3, R6, 0x50, RZ ;  /* 0x0000005006037810 */ /* 0x000fc40007ffe0ff */
        /* <DEDUP_REMOVED lines=13> */
[----:B------:R-:W2:Y:S01]  /*1290*/  @!P6 LDC.64 R16, c[0x0][0x210] ;  /* 0x00008400ff10eb82 */ /* 0x000ea20000000a00 */
[----:B------:R1:W-:Y:S01]  /*12a0*/  @P6 STS.128 [R227], RZ ;  /* 0x000000ffe3006388 */ /* 0x0003e20000000c00 */
[----:B--2---:R-:W-:-:S04]  /*12b0*/  @!P6 LEA R16, P1, R12, R16, 0x1 ;  /* 0x000000100c10e211 */ /* 0x004fc800078208ff */
        /* <DEDUP_REMOVED lines=14> */
.L_x_1245:
[----:B------:R-:W-:Y:S05]  /*13a0*/  BSYNC B0 ;  /* 0x0000000000007941 */ /* 0x000fea0003800000 */
.L_x_1244:
        /* <DEDUP_REMOVED lines=33> */
.L_x_1247:
[----:B------:R-:W-:Y:S05]  /*15c0*/  BSYNC B0 ;  /* 0x0000000000007941 */ /* 0x000fea0003800000 */
.L_x_1246:
        /* <DEDUP_REMOVED lines=34> */
.L_x_1249:
[----:B------:R-:W-:Y:S05]  /*17f0*/  BSYNC B0 ;  /* 0x0000000000007941 */ /* 0x000fea0003800000 */
.L_x_1248:
        /* <DEDUP_REMOVED lines=33> */
.L_x_1251:
[----:B------:R-:W-:Y:S05]  /*1a10*/  BSYNC B0 ;  /* 0x0000000000007941 */ /* 0x000fea0003800000 */
.L_x_1250:
        /* <DEDUP_REMOVED lines=31> */
.L_x_1253:
[----:B------:R-:W-:Y:S05]  /*1c10*/  BSYNC B0 ;  /* 0x0000000000007941 */ /* 0x000fea0003800000 */
.L_x_1252:
        /* <DEDUP_REMOVED lines=31> */
.L_x_1255:
[----:B------:R-:W-:Y:S05]  /*1e10*/  BSYNC B0 ;  /* 0x0000000000007941 */ /* 0x000fea0003800000 */
.L_x_1254:
        /* <DEDUP_REMOVED lines=31> */
.L_x_1257:
[----:B------:R-:W-:Y:S05]  /*2010*/  BSYNC B0 ;  /* 0x0000000000007941 */ /* 0x000fea0003800000 */
.L_x_1256:
[----:B------:R-:W-:Y:S01]  /*2020*/  USHF.L.U64.HI UR31, UR8, 0x5, UR9 ;  /* 0x00000005081f7899 */ /* 0x000fe20008010209 */
[----:B------:R-:W-:Y:S01]  /*2030*/  BSSY B0, `(.L_x_1258) ;  /* 0x000001f000007945 */ /* 0x000fe20003800000 */
[----:B------:R-:W-:-:S03]  /*2040*/  USHF.L.U32 UR32, UR8, 0x5, URZ ;  /* 0x0000000508207899 */ /* 0x000fc6000800063f */
[----:B------:R-:W-:Y:S09]  /*2050*/  @P4 BRA `(.L_x_1259) ;  /* 0x0000000000704947 */ /* 0x000ff20003800000 */
        /* <DEDUP_REMOVED lines=28> */
.L_x_1259:
[----:B------:R-:W-:Y:S05]  /*2220*/  BSYNC B0 ;  /* 0x0000000000007941 */ /* 0x000fea0003800000 */
.L_x_1258:
[----:B------:R-:W-:Y:S01]  /*2230*/  IMAD.IADD R109, R31, 0x1, R23 ;  /* 0x000000011f6d7824 */ /* 0x000fe200078e0217 */
[----:B------:R-:W-:Y:S01]  /*2240*/  MOV R108, R30 ;  /* 0x0000001e006c7202 */ /* 0x000fe20000000f00 */
[----:B------:R-:W-:Y:S01]  /*2250*/  USHF.R.S32.HI UR35, URZ, 0x1f, UR30 ;  /* 0x0000001f3f237899 */ /* 0x000fe2000801141e */
[----:B------:R-:W-:Y:S01]  /*2260*/  ISETP.GE.AND P0, PT, R6, UR27, PT ;  /* 0x0000001b06007c0c */ /* 0x000fe2000bf06270 */
[----:B------:R-:W-:Y:S01]  /*2270*/  UIMAD UR5, UR31, UR30, URZ ;  /* 0x0000001e1f0572a4 */ /* 0x000fe2000f8e023f */
[----:B------:R-:W-:Y:S01]  /*2280*/  IMAD.U32 R99, RZ, RZ, UR32 ;  /* 0x00000020ff637e24 */ /* 0x000fe2000f8e00ff */
[----:B------:R2:W-:Y:S01]  /*2290*/  STL.64 [R1+0x20], R108 ;  /* 0x0000206c01007387 */ /* 0x0005e20000100a00 */
[----:B------:R-:W-:Y:S01]  /*22a0*/  BSSY B0, `(.L_x_1260) ;  /* 0x000001a000007945 */ /* 0x000fe20003800000 */
[----:B------:R-:W-:Y:S01]  /*22b0*/  UIMAD UR5, UR35, UR32, UR5 ;  /* 0x00000020230572a4 */ /* 0x000fe2000f8e0205 */
[----:B-1----:R-:W-:Y:S01]  /*22c0*/  IMAD.WIDE.U32 R8, R99, UR30, R108 ;  /* 0x0000001e63087c25 */ /* 0x002fe2000f8e006c */
[----:B------:R-:W-:-:S04]  /*22d0*/  ISETP.GE.AND P3, PT, R18, UR27, PT ;  /* 0x0000001b12007c0c */ /* 0x000fc8000bf66270 */
[----:B------:R-:W-:Y:S02]  /*22e0*/  IADD3 R3, R9, UR5, RZ ;  /* 0x0000000509037c10 */ /* 0x000fe4000fffe0ff */
[----:B------:R-:W-:Y:S07]  /*22f0*/  @P0 BRA `(.L_x_1261) ;  /* 0x0000000000500947 */ /* 0x000fee0003800000 */
        /* <DEDUP_REMOVED lines=20> */
.L_x_1261:
[----:B------:R-:W-:Y:S05]  /*2440*/  BSYNC B0 ;  /* 0x0000000000007941 */ /* 0x000fea0003800000 */
.L_x_1260:
        /* <DEDUP_REMOVED lines=26> */
.L_x_1263:
[----:B------:R-:W-:Y:S05]  /*25f0*/  BSYNC B0 ;  /* 0x0000000000007941 */ /* 0x000fea0003800000 */
.L_x_1262:
[----:B------:R-:W-:Y:S01]  /*2600*/  ULDC.64 UR12, c[0x0][0x3c8] ;  /* 0x0000f200000c7ab9 */ /* 0x000fe20000000a00 */
[----:B------:R-:W0:Y:S01]  /*2610*/  LDGDEPBAR ;  /* 0x00000000000079af */ /* 0x000e220000000000 */
[----:B------:R-:W-:-:S04]  /*2620*/  UISETP.NE.U32.AND UP1, UPT, UR12, URZ, UPT ;  /* 0x0000003f0c00728c */ /* 0x000fc8000bf25070 */
[----:B------:R-:W-:-:S06]  /*2630*/  UISETP.NE.AND.EX UP1, UPT, UR13, URZ, UPT, UP1 ;  /* 0x0000003f0d00728c */ /* 0x000fcc000bf25310 */
[----:B------:R-:W-:-:S05]  /*2640*/  PLOP3.LUT P0, PT, PT, PT, UP1, 0x80, 0x0 ;  /* 0x000000000000781c */ /* 0x000fca0003f0f018 */
[----:B------:R-:W-:Y:S01]  /*2650*/  @UP1 USHF.R.S32.HI UR5, URZ, 0x1f, UR26 ;  /* 0x0000001f3f051899 */ /* 0x000fe2000801141a */
[----:B------:R-:W-:-:S03]  /*2660*/  @UP1 ULDC.64 UR10, c[0x0][0x3d0] ;  /* 0x0000f400000a1ab9 */ /* 0x000fc60000000a00 */
[----:B------:R-:W-:Y:S02]  /*2670*/  @UP1 UIMAD UR5, UR5, UR10, URZ ;  /* 0x0000000a050512a4 */ /* 0x000fe4000f8e023f */
[----:B------:R-:W-:Y:S02]  /*2680*/  @UP1 UIMAD.WIDE.U32 UR24, UR26, UR10, UR24 ;  /* 0x0000000a1a1812a5 */ /* 0x000fe4000f8e0018 */
[----:B------:R-:W-:Y:S01]  /*2690*/  @UP1 UIMAD UR5, UR26, UR11, UR5 ;  /* 0x0000000b1a0512a4 */ /* 0x000fe2000f8e0205 */
[----:B------:R-:W-:-:S04]  /*26a0*/  DEPBAR.LE SB0, 0x0 ;  /* 0x000080000000791a */ /* 0x000fc80000000000 */
[----:B------:R-:W-:Y:S02]  /*26b0*/  @UP1 ULEA UR12, UP0, UR24, UR12, 0x2 ;  /* 0x0000000c180c1291 */ /* 0x000fe4000f80103f */
[----:B------:R-:W-:-:S04]  /*26c0*/  @UP1 UIADD3 UR5, UR25, UR5, URZ ;  /* 0x0000000519051290 */ /* 0x000fc8000fffe03f */
[----:B------:R-:W-:Y:S01]  /*26d0*/  @UP1 ULEA.HI.X UR13, UR24, UR13, UR5, 0x2, UP0 ;  /* 0x0000000d180d1291 */ /* 0x000fe200080f1405 */
[----:B-1----:R-:W-:Y:S01]  /*26e0*/  IMAD.U32 R8, RZ, RZ, UR12 ;  /* 0x0000000cff087e24 */ /* 0x002fe2000f8e00ff */
[----:B------:R-:W-:Y:S01]  /*26f0*/  SHF.R.S32.HI R5, RZ, 0x1f, R19 ;  /* 0x0000001fff057819 */ /* 0x000fe20000011413 */
[----:B------:R-:W-:Y:S01]  /*2700*/  IMAD.SHL.U32 R0, R20, 0x40, RZ ;  /* 0x0000004014007824 */ /* 0x000fe200078e00ff */
[----:B------:R-:W-:Y:S02]  /*2710*/  @UP1 ULDC UR5, c[0x0][0x2e8] ;  /* 0x0000ba0000051ab9 */ /* 0x000fe40000000800 */
[----:B------:R-:W-:-:S05]  /*2720*/  IMAD.U32 R9, RZ, RZ, UR13 ;  /* 0x0000000dff097e24 */ /* 0x000fca000f8e00ff */
[----:B------:R1:W5:Y:S01]  /*2730*/  @P0 LDG.E R12, desc[UR20][R8.64] ;  /* 0x00000014080c0981 */ /* 0x000362000c1e1900 */
[C---:B------:R-:W-:Y:S01]  /*2740*/  ISETP.GE.AND P1, PT, R6.reuse, UR27, PT ;  /* 0x0000001b06007c0c */ /* 0x040fe2000bf26270 */
[----:B------:R-:W5:Y:S01]  /*2750*/  @P0 MUFU.RCP R11, UR5 ;  /* 0x00000005000b0d08 */ /* 0x000f620008001000 */
[----:B------:R-:W-:Y:S01]  /*2760*/  IMAD.SHL.U32 R6, R6, 0x8, RZ ;  /* 0x0000000806067824 */ /* 0x000fe200078e00ff */
[----:B------:R-:W-:Y:S01]  /*2770*/  BAR.SYNC.DEFER_BLOCKING 0x0 ;  /* 0x0000000000007b1d */ /* 0x000fe20000010000 */
[----:B------:R-:W-:Y:S01]  /*2780*/  LEA.HI R5, R5, R19, RZ, 0x2 ;  /* 0x0000001305057211 */ /* 0x000fe200078f10ff */
[----:B------:R-:W-:Y:S01]  /*2790*/  IMAD.IADD R15, R29, 0x1, R24 ;  /* 0x000000011d0f7824 */ /* 0x000fe200078e0218 */
[----:B------:R-:W-:Y:S01]  /*27a0*/  SHF.R.S32.HI R100, RZ, 0x5, R26 ;  /* 0x00000005ff647819 */ /* 0x000fe2000001141a */
[----:B------:R-:W-:Y:S01]  /*27b0*/  IMAD.MOV.U32 R14, RZ, RZ, R28 ;  /* 0x000000ffff0e7224 */ /* 0x000fe200078e001c */
[----:B------:R-:W-:Y:S01]  /*27c0*/  LOP3.LUT R0, R0, 0x1c0, RZ, 0xc0, !PT ;  /* 0x000001c000007812 */ /* 0x000fe200078ec0ff */
[----:B------:R-:W-:Y:S01]  /*27d0*/  USHF.L.U64.HI UR12, UR6, 0x5, UR7 ;  /* 0x00000005060c7899 */ /* 0x000fe20008010207 */
[----:B------:R-:W-:Y:S01]  /*27e0*/  LEA R10, R100, UR19, 0x4 ;  /* 0x00000013640a7c11 */ /* 0x000fe2000f8e20ff */
[----:B------:R-:W-:Y:S01]  /*27f0*/  USHF.L.U32 UR13, UR6, 0x5, URZ ;  /* 0x00000005060d7899 */ /* 0x000fe2000800063f */
[----:B------:R-:W-:Y:S01]  /*2800*/  SHF.R.S32.HI R5, RZ, 0x2, R5 ;  /* 0x00000002ff057819 */ /* 0x000fe20000011405 */
[----:B------:R2:W-:Y:S01]  /*2810*/  STL.64 [R1+0x38], R14 ;  /* 0x0000380e01007387 */ /* 0x0005e20000100a00 */
[----:B------:R-:W-:Y:S01]  /*2820*/  LOP3.LUT R7, R0, 0x8, R6, 0xf8, !PT ;  /* 0x0000000800077812 */ /* 0x000fe200078ef806 */
[----:B------:R-:W-:Y:S01]  /*2830*/  IMAD.SHL.U32 R6, R21, 0x40, RZ ;  /* 0x0000004015067824 */ /* 0x000fe200078e00ff */
[----:B------:R-:W-:Y:S01]  /*2840*/  IADD3 R10, R10, 0x1, R5 ;  /* 0x000000010a0a7810 */ /* 0x000fe20007ffe005 */
[----:B------:R-:W-:Y:S01]  /*2850*/  UIMAD UR10, UR12, UR30, URZ ;  /* 0x0000001e0c0a72a4 */ /* 0x000fe2000f8e023f */
[----:B------:R-:W-:Y:S01]  /*2860*/  BSSY B0, `(.L_x_1264) ;  /* 0x0000035000007945 */ /* 0x000fe20003800000 */
[----:B------:R-:W-:Y:S01]  /*2870*/  UMOV UR5, URZ ;  /* 0x0000003f00057c82 */ /* 0x000fe20008000000 */
[----:B------:R-:W-:Y:S01]  /*2880*/  ISETP.GE.AND P3, PT, R18, UR27, PT ;  /* 0x0000001b12007c0c */ /* 0x000fe2000bf66270 */
[----:B------:R-:W-:Y:S01]  /*2890*/  UIMAD UR10, UR35, UR13, UR10 ;  /* 0x0000000d230a72a4 */ /* 0x000fe2000f8e020a */
[----:B-1----:R-:W-:Y:S01]  /*28a0*/  SHF.R.S32.HI R9, RZ, 0x4, R25 ;  /* 0x00000004ff097819 */ /* 0x002fe20000011419 */
[----:B------:R2:W-:Y:S03]  /*28b0*/  @P1 STS.128 [R227+0xa000], RZ ;  /* 0x00a000ffe3001388 */ /* 0x0005e60000000c00 */
[----:B------:R-:W-:Y:S01]  /*28c0*/  LEA.HI R3, R25, R9, RZ, 0x1 ;  /* 0x0000000919037211 */ /* 0x000fe200078f08ff */
[----:B------:R2:W-:Y:S03]  /*28d0*/  @P1 STS.128 [R227+0xb000], RZ ;  /* 0x00b000ffe3001388 */ /* 0x0005e60000000c00 */
[----:B------:R-:W-:-:S05]  /*28e0*/  LOP3.LUT R3, R3, 0xfffffffe, RZ, 0xc0, !PT ;  /* 0xfffffffe03037812 */ /* 0x000fca00078ec0ff */
[----:B------:R-:W-:Y:S01]  /*28f0*/  IMAD.IADD R9, R9, 0x1, -R3 ;  /* 0x0000000109097824 */ /* 0x000fe200078e0a03 */
[----:B------:R-:W-:Y:S02]  /*2900*/  SHF.R.U32.HI R3, RZ, 0x3, R0 ;  /* 0x00000003ff037819 */ /* 0x000fe40000011600 */
[----:B------:R-:W-:Y:S01]  /*2910*/  LOP3.LUT R0, R6, 0x1c0, RZ, 0xc0, !PT ;  /* 0x000001c006007812 */ /* 0x000fe200078ec0ff */
[----:B------:R-:W-:Y:S01]  /*2920*/  IMAD.SHL.U32 R5, R9, 0x8, RZ ;  /* 0x0000000809057824 */ /* 0x000fe200078e00ff */
[----:B------:R-:W-:Y:S01]  /*2930*/  LOP3.LUT R8, R7, R3, RZ, 0x3c, !PT ;  /* 0x0000000307087212 */ /* 0x000fe200078e3cff */
[----:B------:R-:W-:Y:S02]  /*2940*/  IMAD.SHL.U32 R6, R22, 0x40, RZ ;  /* 0x0000004016067824 */ /* 0x000fe400078e00ff */
[----:B------:R-:W-:Y:S01]  /*2950*/  IMAD.U32 R7, RZ, RZ, UR23 ;  /* 0x00000017ff077e24 */ /* 0x000fe2000f8e00ff */
[----:B------:R-:W-:Y:S02]  /*2960*/  LOP3.LUT R3, R0, 0x8, R5, 0xf8, !PT ;  /* 0x0000000800037812 */ /* 0x000fe400078ef805 */
[----:B------:R-:W-:-:S02]  /*2970*/  SHF.R.U32.HI R0, RZ, 0x3, R0 ;  /* 0x00000003ff007819 */ /* 0x000fc40000011600 */
[----:B------:R-:W-:Y:S01]  /*2980*/  LOP3.LUT R98, R6, 0xfffffe00, RZ, 0xc0, !PT ;  /* 0xfffffe0006627812 */ /* 0x000fe200078ec0ff */
[----:B------:R-:W-:Y:S01]  /*2990*/  IMAD.U32 R6, RZ, RZ, UR30 ;  /* 0x0000001eff067e24 */ /* 0x000fe2000f8e00ff */
[----:B------:R-:W-:Y:S01]  /*29a0*/  LOP3.LUT R97, R3, R0, RZ, 0x3c, !PT ;  /* 0x0000000003617212 */ /* 0x000fe200078e3cff */
[----:B------:R-:W-:Y:S01]  /*29b0*/  IMAD R0, R9, 0x200, R8 ;  /* 0x0000020009007824 */ /* 0x000fe200078e0208 */
[----:B------:R-:W-:Y:S01]  /*29c0*/  IADD3 R7, R10, UR22, -R7 ;  /* 0x000000160a077c10 */ /* 0x000fe2000fffe807 */
[----:B------:R-:W-:-:S04]  /*29d0*/  IMAD R3, R100, 0x400, R98 ;  /* 0x0000040064037824 */ /* 0x000fc800078e0262 */
[----:B------:R-:W-:Y:S02]  /*29e0*/  IMAD.IADD R3, R97, 0x1, R3 ;  /* 0x0000000161037824 */ /* 0x000fe400078e0203 */
[----:B------:R-:W-:Y:S02]  /*29f0*/  VIADD R96, R7, UR18 ;  /* 0x0000001207607c36 */ /* 0x000fe40008000000 */
[----:B------:R-:W-:Y:S01]  /*2a00*/  IMAD.WIDE.U32 R6, R6, UR13, R14 ;  /* 0x0000000d06067c25 */ /* 0x000fe2000f8e000e */
[----:B------:R-:W-:-:S03]  /*2a10*/  LEA R214, R3, UR4, 0x1 ;  /* 0x0000000403d67c11 */ /* 0x000fc6000f8e08ff */
[----:B------:R-:W-:Y:S02]  /*2a20*/  VIADD R3, R7, UR10 ;  /* 0x0000000a07037c36 */ /* 0x000fe40008000000 */
[----:B-----5:R-:W-:-:S05]  /*2a30*/  @P0 FMUL.FTZ R5, R12, R11 ;  /* 0x0000000b0c050220 */ /* 0x020fca0000410000 */
[----:B------:R-:W-:-:S13]  /*2a40*/  @P0 R2UR UR11, R5 ;  /* 0x00000000050b02ca */ /* 0x000fda00000e0000 */
        /* <DEDUP_REMOVED lines=22> */
.L_x_1265:
[----:B------:R-:W-:Y:S05]  /*2bb0*/  BSYNC B0 ;  /* 0x0000000000007941 */ /* 0x000fea0003800000 */
.L_x_1264:
        /* <DEDUP_REMOVED lines=29> */
.L_x_1267:
[----:B------:R-:W-:Y:S05]  /*2d90*/  BSYNC B0 ;  /* 0x0000000000007941 */ /* 0x000fea0003800000 */
.L_x_1266:
[----:B------:R-:W-:Y:S01]  /*2da0*/  LDSM.16.M88.4 R24, [R212+0x8000] ;  /* 0x00800000d418783b */ /* 0x000fe20000000200 */
[----:B------:R-:W-:Y:S01]  /*2db0*/  R2P PR, R20, 0x6 ;  /* 0x0000000614007804 */ /* 0x000fe20000000000 */
[C---:B------:R-:W-:Y:S01]  /*2dc0*/  VIADD R0, R212.reuse, 0x8000 ;  /* 0x00008000d4007836 */ /* 0x040fe20000000000 */
[----:B------:R-:W-:Y:S01]  /*2dd0*/  UISETP.GE.AND UP0, UPT, UR17, 0x2, UPT ;  /* 0x000000021100788c */ /* 0x000fe2000bf06270 */
[----:B-12---:R-:W1:Y:S01]  /*2de0*/  LDSM.16.M88.4 R8, [R214+0x2000] ;  /* 0x00200000d608783b */ /* 0x006e620000000200 */
[----:B------:R-:W-:Y:S01]  /*2df0*/  VIADD R223, R212, 0x8020 ;  /* 0x00008020d4df7836 */ /* 0x000fe20000000000 */
[----:B------:R-:W-:Y:S01]  /*2e00*/  UIADD3 UR36, UR29, 0x646e171e, URZ ;  /* 0x646e171e1d247890 */ /* 0x000fe2000fffe03f */
[--C-:B------:R-:W-:Y:S01]  /*2e10*/  IMAD R216, R4, 0x2, R214.reuse ;  /* 0x0000000204d87824 */ /* 0x100fe200078e02d6 */
[----:B------:R-:W2:Y:S01]  /*2e20*/  LDSM.16.M88.4 R32, [R212+0x8800] ;  /* 0x00880000d420783b */ /* 0x000ea20000000200 */
[C---:B------:R-:W-:Y:S01]  /*2e30*/  IMAD R222, R2.reuse, 0x2, R214 ;  /* 0x0000000202de7824 */ /* 0x040fe200078e02d6 */
[----:B------:R-:W-:Y:S01]  /*2e40*/  UIADD3 UR35, UR28, -0x4ab325aa, URZ ;  /* 0xb54cda561c237890 */ /* 0x000fe2000fffe03f */
[----:B------:R-:W-:Y:S01]  /*2e50*/  IMAD R221, R2, 0x2, R216 ;  /* 0x0000000202dd7824 */ /* 0x000fe200078e02d8 */
[----:B------:R-:W5:Y:S01]  /*2e60*/  LDSM.16.M88.4 R16, [R214] ;  /* 0x00000000d610783b */ /* 0x000f620000000200 */
[----:B------:R-:W-:Y:S01]  /*2e70*/  IMAD.SHL.U32 R101, R101, 0x2, RZ ;  /* 0x0000000265657824 */ /* 0x000fe200078e00ff */
[----:B------:R-:W-:Y:S01]  /*2e80*/  UMOV UR37, UR30 ;  /* 0x0000001e00257c82 */ /* 0x000fe20008000000 */
[----:B------:R-:W-:Y:S01]  /*2e90*/  @P1 VIADD R223, R0, 0xffffffe0 ;  /* 0xffffffe000df1836 */ /* 0x000fe20000000000 */
[----:B------:R-:W-:Y:S01]  /*2ea0*/  LDSM.16.M88.4 R12, [R216+0x2000] ;  /* 0x00200000d80c783b */ /* 0x000fe20000000200 */
[----:B------:R-:W-:Y:S01]  /*2eb0*/  IMAD.MOV.U32 R0, RZ, RZ, 0x40 ;  /* 0x00000040ff007424 */ /* 0x000fe200078e00ff */
[----:B------:R-:W-:Y:S01]  /*2ec0*/  LOP3.LUT R5, R101, 0x6, RZ, 0xc0, !PT ;  /* 0x0000000665057812 */ /* 0x000fe200078ec0ff */
[----:B------:R-:W-:Y:S01]  /*2ed0*/  IMAD.U32 R3, RZ, RZ, UR30 ;  /* 0x0000001eff037e24 */ /* 0x000fe2000f8e00ff */
[----:B------:R-:W3:Y:S01]  /*2ee0*/  LDSM.16.M88.4 R36, [R223] ;  /* 0x00000000df24783b */ /* 0x000ee20000000200 */
[----:B------:R-:W-:Y:S01]  /*2ef0*/  VIADD R226, R223, 0x800 ;  /* 0x00000800dfe27836 */ /* 0x000fe20000000000 */
[----:B------:R-:W-:Y:S01]  /*2f00*/  SEL R0, R0, 0xffffffc0, !P2 ;  /* 0xffffffc000007807 */ /* 0x000fe20005000000 */
[----:B------:R-:W-:Y:S01]  /*2f10*/  IMAD R3, R3, 0x20, R5 ;  /* 0x0000002003037824 */ /* 0x000fe200078e0205 */
[----:B------:R-:W3:Y:S01]  /*2f20*/  LDSM.16.M88.4 R40, [R223+0x800] ;  /* 0x00080000df28783b */ /* 0x000ee20000000200 */
[----:B------:R-:W-:-:S02]  /*2f30*/  IMAD.U32 R5, RZ, RZ, UR22 ;  /* 0x00000016ff057e24 */ /* 0x000fc4000f8e00ff */
[----:B------:R-:W-:Y:S01]  /*2f40*/  IMAD.IADD R220, R212, 0x1, R0 ;  /* 0x00000001d4dc7824 */ /* 0x000fe200078e0200 */
[----:B------:R-:W3:Y:S01]  /*2f50*/  LDSM.16.M88.4 R20, [R216] ;  /* 0x00000000d814783b */ /* 0x000ee20000000200 */
[----:B------:R-:W-:Y:S02]  /*2f60*/  IMAD.IADD R219, R0, 0x1, R223 ;  /* 0x0000000100db7824 */ /* 0x000fe400078e02df */
[----:B------:R-:W-:Y:S01]  /*2f70*/  IMAD.U32 R0, RZ, RZ, UR16 ;  /* 0x00000010ff007e24 */ /* 0x000fe2000f8e00ff */
[----:B------:R-:W-:Y:S01]  /*2f80*/  LDSM.16.M88.4 R52, [R220+0x8000] ;  /* 0x00800000dc34783b */ /* 0x000fe20000000200 */
[----:B------:R-:W-:Y:S02]  /*2f90*/  VIADD R6, R3, 0x8 ;  /* 0x0000000803067836 */ /* 0x000fe40000000000 */
[C---:B------:R-:W-:Y:S01]  /*2fa0*/  VIADD R225, R223.reuse, 0x1000 ;  /* 0x00001000dfe17836 */ /* 0x040fe20000000000 */
[----:B------:R-:W-:Y:S01]  /*2fb0*/  LDSM.16.M88.4 R68, [R220+0x8800] ;  /* 0x00880000dc44783b */ /* 0x000fe20000000200 */
[----:B------:R-:W-:-:S03]  /*2fc0*/  VIADD R224, R223, 0x1800 ;  /* 0x00001800dfe07836 */ /* 0x000fc60000000000 */
[----:B----4-:R-:W-:Y:S01]  /*2fd0*/  LDSM.16.M88.4 R28, [R222] ;  /* 0x00000000de1c783b */ /* 0x010fe20000000200 */
[C---:B-1----:R-:W-:Y:S03]  /*2fe0*/  HMMA.16816.F32 R64, R8.reuse, R24, RZ ;  /* 0x000000180840723c */ /* 0x042fe600000018ff */
[----:B------:R-:W0:Y:S03]  /*2ff0*/  LDGDEPBAR ;  /* 0x00000000000079af */ /* 0x000e260000000000 */
[C---:B--2---:R-:W-:Y:S06]  /*3000*/  HMMA.16816.F32 R56, R8.reuse, R32, RZ ;  /* 0x000000200838723c */ /* 0x044fec00000018ff */
[C---:B------:R-:W-:Y:S06]  /*3010*/  HMMA.16816.F32 R60, R8.reuse, R26, RZ ;  /* 0x0000001a083c723c */ /* 0x040fec00000018ff */
[----:B------:R-:W-:Y:S01]  /*3020*/  HMMA.16816.F32 R48, R8, R34, RZ ;  /* 0x000000220830723c */ /* 0x000fe200000018ff */
[----:B------:R-:W1:Y:S05]  /*3030*/  LDSM.16.M88.4 R8, [R222+0x2000] ;  /* 0x00200000de08783b */ /* 0x000e6a0000000200 */
[C---:B-----5:R-:W-:Y:S06]  /*3040*/  HMMA.16816.F32 R44, R16.reuse, R24, RZ ;  /* 0x00000018102c723c */ /* 0x060fec00000018ff */
[C---:B------:R-:W-:Y:S06]  /*3050*/  HMMA.16816.F32 R80, R16.reuse, R32, RZ ;  /* 0x000000201050723c */ /* 0x040fec00000018ff */
[C---:B------:R-:W-:Y:S06]  /*3060*/  HMMA.16816.F32 R84, R16.reuse, R26, RZ ;  /* 0x0000001a1054723c */ /* 0x040fec00000018ff */
[----:B------:R-:W-:Y:S01]  /*3070*/  HMMA.16816.F32 R76, R16, R34, RZ ;  /* 0x00000022104c723c */ /* 0x000fe200000018ff */
[----:B------:R-:W-:Y:S04]  /*3080*/  LDSM.16.M88.4 R32, [R219] ;  /* 0x00000000db20783b */ /* 0x000fe80000000200 */
[----:B------:R-:W-:Y:S01]  /*3090*/  LDSM.16.M88.4 R16, [R221] ;  /* 0x00000000dd10783b */ /* 0x000fe20000000200 */
[C---:B---3--:R-:W-:Y:S06]  /*30a0*/  HMMA.16816.F32 R64, R12.reuse, R36, R64 ;  /* 0x000000240c40723c */ /* 0x048fec0000001840 */
[C---:B------:R-:W-:Y:S06]  /*30b0*/  HMMA.16816.F32 R72, R12.reuse, R40, R56 ;  /* 0x000000280c48723c */ /* 0x040fec0000001838 */
[C---:B------:R-:W-:Y:S06]  /*30c0*/  HMMA.16816.F32 R60, R12.reuse, R38, R60 ;  /* 0x000000260c3c723c */ /* 0x040fec000000183c */
[----:B------:R-:W-:Y:S01]  /*30d0*/  HMMA.16816.F32 R48, R12, R42, R48 ;  /* 0x0000002a0c30723c */ /* 0x000fe20000001830 */
[----:B------:R-:W2:Y:S05]  /*30e0*/  LDSM.16.M88.4 R12, [R221+0x2000] ;  /* 0x00200000dd0c783b */ /* 0x000eaa0000000200 */
[C---:B------:R-:W-:Y:S01]  /*30f0*/  HMMA.16816.F32 R24, R20.reuse, R36, R44 ;  /* 0x000000241418723c */ /* 0x040fe2000000182c */
[----:B------:R-:W3:Y:S05]  /*3100*/  LDSM.16.M88.4 R44, [R219+0x800] ;  /* 0x00080000db2c783b */ /* 0x000eea0000000200 */
        /* <DEDUP_REMOVED lines=9> */
[----:B------:R-:W1:Y:S05]  /*31a0*/  LDSM.16.M88.4 R8, [R214+0x6000] ;  /* 0x00600000d608783b */ /* 0x000e6a0000000200 */
[C---:B------:R-:W-:Y:S01]  /*31b0*/  HMMA.16816.F32 R20, R28.reuse, R52, R24 ;  /* 0x000000341c14723c */ /* 0x040fe20000001818 */
[----:B------:R-:W4:Y:S05]  /*31c0*/  LDSM.16.M88.4 R24, [R214+0x4000] ;  /* 0x00400000d618783b */ /* 0x000f2a0000000200 */
[C---:B------:R-:W-:Y:S01]  /*31d0*/  HMMA.16816.F32 R88, R28.reuse, R54, R80 ;  /* 0x000000361c58723c */ /* 0x040fe20000001850 */
[----:B------:R-:W-:Y:S05]  /*31e0*/  LDSM.16.M88.4 R80, [R223+0x1800] ;  /* 0x00180000df50783b */ /* 0x000fea0000000200 */
[C---:B------:R-:W-:Y:S06]  /*31f0*/  HMMA.16816.F32 R84, R28.reuse, R68, R92 ;  /* 0x000000441c54723c */ /* 0x040fec000000185c */
[----:B------:R-:W-:Y:S01]  /*3200*/  HMMA.16816.F32 R52, R28, R70, R56 ;  /* 0x000000461c34723c */ /* 0x000fe20000001838 */
[----:B------:R-:W-:Y:S05]  /*3210*/  LDSM.16.M88.4 R28, [R216+0x4000] ;  /* 0x00400000d81c783b */ /* 0x000fea0000000200 */
[C---:B--2---:R-:W-:Y:S06]  /*3220*/  HMMA.16816.F32 R48, R12.reuse, R32, R64 ;  /* 0x000000200c30723c */ /* 0x044fec0000001840 */
[C---:B---3--:R-:W-:Y:S06]  /*3230*/  HMMA.16816.F32 R72, R12.reuse, R44, R72 ;  /* 0x0000002c0c48723c */ /* 0x048fec0000001848 */
[C---:B------:R-:W-:Y:S06]  /*3240*/  HMMA.16816.F32 R56, R12.reuse, R34, R60 ;  /* 0x000000220c38723c */ /* 0x040fec000000183c */
[----:B------:R-:W-:Y:S01]  /*3250*/  HMMA.16816.F32 R64, R12, R46, R40 ;  /* 0x0000002e0c40723c */ /* 0x000fe20000001828 */
[----:B------:R-:W-:Y:S05]  /*3260*/  LDSM.16.M88.4 R40, [R223+0x1000] ;  /* 0x00100000df28783b */ /* 0x000fea0000000200 */
[C---:B------:R-:W-:Y:S01]  /*3270*/  HMMA.16816.F32 R12, R16.reuse, R32, R20 ;  /* 0x00000020100c723c */ /* 0x040fe20000001814 */
[----:B------:R-:W2:Y:S05]  /*3280*/  LDSM.16.M88.4 R20, [R216+0x6000] ;  /* 0x00600000d814783b */ /* 0x000eaa0000000200 */
[C---:B------:R-:W-:Y:S01]  /*3290*/  HMMA.16816.F32 R88, R16.reuse, R34, R88 ;  /* 0x000000221058723c */ /* 0x040fe20000001858 */
[----:B------:R-:W-:Y:S05]  /*32a0*/  LDSM.16.M88.4 R32, [R220+0x9000] ;  /* 0x00900000dc20783b */ /* 0x000fea0000000200 */
[C---:B------:R-:W-:Y:S06]  /*32b0*/  HMMA.16816.F32 R84, R16.reuse, R44, R84 ;  /* 0x0000002c1054723c */ /* 0x040fec0000001854 */
[----:B------:R-:W-:Y:S01]  /*32c0*/  HMMA.16816.F32 R68, R16, R46, R52 ;  /* 0x0000002e1044723c */ /* 0x000fe20000001834 */
[----:B------:R-:W-:Y:S04]  /*32d0*/  LDSM.16.M88.4 R44, [R220+0x9800] ;  /* 0x00980000dc2c783b */ /* 0x000fe80000000200 */
[----:B------:R-:W-:Y:S01]  /*32e0*/  LDSM.16.M88.4 R16, [R222+0x4000] ;  /* 0x00400000de10783b */ /* 0x000fe20000000200 */
[C---:B-1----:R-:W-:Y:S06]  /*32f0*/  HMMA.16816.F32 R60, R8.reuse, R36, R48 ;  /* 0x00000024083c723c */ /* 0x042fec0000001830 */
[C---:B------:R-:W-:Y:S06]  /*3300*/  HMMA.16816.F32 R52, R8.reuse, R76, R72 ;  /* 0x0000004c0834723c */ /* 0x040fec0000001848 */
[C---:B------:R-:W-:Y:S06]  /*3310*/  HMMA.16816.F32 R56, R8.reuse, R38, R56 ;  /* 0x000000260838723c */ /* 0x040fec0000001838 */
[----:B------:R-:W-:Y:S06]  /*3320*/  HMMA.16816.F32 R48, R8, R78, R64 ;  /* 0x0000004e0830723c */ /* 0x000fec0000001840 */
[C---:B----4-:R-:W-:Y:S01]  /*3330*/  HMMA.16816.F32 R8, R24.reuse, R36, R12 ;  /* 0x000000241808723c */ /* 0x050fe2000000180c */
[----:B------:R-:W1:Y:S05]  /*3340*/  LDSM.16.M88.4 R12, [R222+0x6000] ;  /* 0x00600000de0c783b */ /* 0x000e6a0000000200 */
[C---:B------:R-:W-:Y:S01]  /*3350*/  HMMA.16816.F32 R88, R24.reuse, R38, R88 ;  /* 0x000000261858723c */ /* 0x040fe20000001858 */
[----:B------:R-:W-:Y:S05]  /*3360*/  LDSM.16.M88.4 R36, [R219+0x1800] ;  /* 0x00180000db24783b */ /* 0x000fea0000000200 */
[----:B------:R-:W-:Y:S06]  /*3370*/  HMMA.16816.F32 R64, R24, R76, R84 ;  /* 0x0000004c1840723c */ /* 0x000fec0000001854 */
[----:B--2---:R-:W-:Y:S06]  /*3380*/  HMMA.16816.F32 R72, R20, R40, R60 ;  /* 0x000000281448723c */ /* 0x004fec000000183c */
[----:B------:R-:W-:Y:S01]  /*3390*/  HMMA.16816.F32 R76, R24, R78, R68 ;  /* 0x0000004e184c723c */ /* 0x000fe20000001844 */
[----:B------:R-:W-:Y:S05]  /*33a0*/  LDSM.16.M88.4 R24, [R219+0x1000] ;  /* 0x00100000db18783b */ /* 0x000fea0000000200 */
[C---:B------:R-:W-:Y:S06]  /*33b0*/  HMMA.16816.F32 R60, R20.reuse, R80, R52 ;  /* 0x00000050143c723c */ /* 0x040fec0000001834 */
[C---:B------:R-:W-:Y:S06]  /*33c0*/  HMMA.16816.F32 R68, R20.reuse, R42, R56 ;  /* 0x0000002a1444723c */ /* 0x040fec0000001838 */
[----:B------:R-:W-:Y:S01]  /*33d0*/  HMMA.16816.F32 R52, R20, R82, R48 ;  /* 0x000000521434723c */ /* 0x000fe20000001830 */
[----:B------:R-:W-:Y:S05]  /*33e0*/  LDSM.16.M88.4 R20, [R221+0x4000] ;  /* 0x00400000dd14783b */ /* 0x000fea0000000200 */
[----:B------:R-:W-:Y:S01]  /*33f0*/  HMMA.16816.F32 R48, R28, R40, R8 ;  /* 0x000000281c30723c */ /* 0x000fe20000001808 */
[----:B------:R-:W2:Y:S01]  /*3400*/  LDSM.16.M88.4 R8, [R221+0x6000] ;  /* 0x00600000dd08783b */ /* 0x000ea20000000200 */
[----:B------:R-:W-:-:S04]  /*3410*/  DEPBAR.LE SB0, 0x0 ;  /* 0x000080000000791a */ /* 0x000fc80000000000 */
[C---:B------:R-:W-:Y:S06]  /*3420*/  HMMA.16816.F32 R40, R28.reuse, R42, R88 ;  /* 0x0000002a1c28723c */ /* 0x040fec0000001858 */
[C---:B------:R-:W-:Y:S06]  /*3430*/  HMMA.16816.F32 R64, R28.reuse, R80, R64 ;  /* 0x000000501c40723c */ /* 0x040fec0000001840 */
[----:B------:R-:W-:Y:S06]  /*3440*/  HMMA.16816.F32 R56, R28, R82, R76 ;  /* 0x000000521c38723c */ /* 0x000fec000000184c */
[C---:B-1----:R-:W-:Y:S06]  /*3450*/  HMMA.16816.F32 R72, R12.reuse, R32, R72 ;  /* 0x000000200c48723c */ /* 0x042fec0000001848 */
[C---:B------:R-:W-:Y:S06]  /*3460*/  HMMA.16816.F32 R68, R12.reuse, R34, R68 ;  /* 0x000000220c44723c */ /* 0x040fec0000001844 */
[C---:B------:R-:W-:Y:S06]  /*3470*/  HMMA.16816.F32 R60, R12.reuse, R44, R60 ;  /* 0x0000002c0c3c723c */ /* 0x040fec000000183c */
[----:B------:R-:W-:Y:S06]  /*3480*/  HMMA.16816.F32 R28, R12, R46, R52 ;  /* 0x0000002e0c1c723c */ /* 0x000fec0000001834 */
[C---:B------:R-:W-:Y:S06]  /*3490*/  HMMA.16816.F32 R12, R16.reuse, R32, R48 ;  /* 0x00000020100c723c */ /* 0x040fec0000001830 */
[----:B------:R-:W-:Y:S01]  /*34a0*/  HMMA.16816.F32 R32, R16, R34, R40 ;  /* 0x000000221020723c */ /* 0x000fe20000001828 */
[----:B------:R-:W-:-:S02]  /*34b0*/  IMAD R49, R0, 0x8, R100 ;  /* 0x0000000800317824 */ /* 0x000fc400078e0264 */
[----:B------:R-:W-:-:S03]  /*34c0*/  VIADD R0, R3, 0x1 ;  /* 0x0000000103007836 */ /* 0x000fc60000000000 */
[----:B------:R-:W-:Y:S01]  /*34d0*/  HMMA.16816.F32 R40, R16, R44, R64 ;  /* 0x0000002c1028723c */ /* 0x000fe20000001840 */
[----:B------:R1:W-:Y:S01]  /*34e0*/  STL [R1+0x14], R49 ;  /* 0x0000143101007387 */ /* 0x0003e20000100800 */
[----:B------:R-:W-:-:S04]  /*34f0*/  I2FP.F32.S32 R7, R0 ;  /* 0x0000000000077245 */ /* 0x000fc80000201400 */
[----:B------:R-:W-:Y:S06]  /*3500*/  HMMA.16816.F32 R16, R16, R46, R56 ;  /* 0x0000002e1010723c */ /* 0x000fec0000001838 */
[----:B--2---:R-:W-:Y:S06]  /*3510*/  HMMA.16816.F32 R44, R8, R38, R28 ;  /* 0x00000026082c723c */ /* 0x004fec000000181c */
[-C--:B------:R-:W-:Y:S06]  /*3520*/  HMMA.16816.F32 R28, R20, R24.reuse, R12 ;  /* 0x00000018141c723c */ /* 0x080fec000000180c */
[----:B------:R-:W-:Y:S01]  /*3530*/  HMMA.16816.F32 R72, R8, R24, R72 ;  /* 0x000000180848723c */ /* 0x000fe20000001848 */
[----:B------:R-:W-:Y:S01]  /*3540*/  VIADDMNMX R12, R96, 0x40, R5, PT ;  /* 0x00000040600c7846 */ /* 0x000fe20003800105 */
[----:B------:R-:W-:Y:S03]  /*3550*/  BAR.SYNC.DEFER_BLOCKING 0x0 ;  /* 0x0000000000007b1d */ /* 0x000fe60000010000 */
[-C--:B------:R-:W-:Y:S01]  /*3560*/  ISETP.GE.AND P2, PT, R6, R12.reuse, PT ;  /* 0x0000000c0600720c */ /* 0x080fe20003f46270 */
[----:B------:R-:W-:Y:S01]  /*3570*/  HMMA.16816.F32 R32, R20, R26, R32 ;  /* 0x0000001a1420723c */ /* 0x000fe20000001820 */
[----:B------:R-:W-:-:S05]  /*3580*/  ISETP.GE.AND P3, PT, R0, R12, PT ;  /* 0x0000000c0000720c */ /* 0x000fca0003f66270 */
[C---:B------:R-:W-:Y:S06]  /*3590*/  HMMA.16816.F32 R68, R8.reuse, R26, R68 ;  /* 0x0000001a0844723c */ /* 0x040fec0000001844 */
[----:B------:R-:W-:Y:S01]  /*35a0*/  HMMA.16816.F32 R60, R8, R36, R60 ;  /* 0x00000024083c723c */ /* 0x000fe2000000183c */
[----:B------:R-:W-:-:S05]  /*35b0*/  FFMA.FTZ R14, R7, UR5, R31 ;  /* 0x00000005070e7c23 */ /* 0x000fca000801001f */
[C---:B------:R-:W-:Y:S01]  /*35c0*/  HMMA.16816.F32 R24, R20.reuse, R36, R40 ;  /* 0x000000241418723c */ /* 0x040fe20000001828 */
[C---:B------:R-:W-:Y:S01]  /*35d0*/  VIMNMX R10, R96.reuse, UR22, PT ;  /* 0x00000016600a7c48 */ /* 0x040fe2000bfe0100 */
[C---:B------:R-:W-:Y:S01]  /*35e0*/  FFMA.FTZ R8, R7.reuse, UR5, R29 ;  /* 0x0000000507087c23 */ /* 0x040fe2000801001d */
[----:B------:R-:W-:Y:S01]  /*35f0*/  VIADDMNMX R9, R96, 0x8, R5, PT ;  /* 0x0000000860097846 */ /* 0x000fe20003800105 */
[C---:B------:R-:W-:Y:S01]  /*3600*/  FFMA.FTZ R13, R7.reuse, UR5, R73 ;  /* 0x00000005070d7c23 */ /* 0x040fe20008010049 */
[-C--:B------:R-:W-:Y:S01]  /*3610*/  ISETP.GE.AND P6, PT, R0, R10.reuse, PT ;  /* 0x0000000a0000720c */ /* 0x080fe20003fc6270 */
[----:B------:R-:W-:Y:S01]  /*3620*/  FFMA.FTZ R7, R7, UR5, R75 ;  /* 0x0000000507077c23 */ /* 0x000fe2000801004b */
[----:B------:R-:W-:Y:S01]  /*3630*/  VIADDMNMX R11, R96, 0x48, R5, PT ;  /* 0x00000048600b7846 */ /* 0x000fe20003800105 */
[----:B------:R-:W-:Y:S01]  /*3640*/  VIADD R5, R3, 0x9 ;  /* 0x0000000903057836 */ /* 0x000fe20000000000 */
[----:B------:R-:W-:Y:S01]  /*3650*/  FSEL R29, R8, -INF , !P6 ;  /* 0xff800000081d7808 */ /* 0x000fe20007000000 */
[----:B------:R-:W-:Y:S01]  /*3660*/  HMMA.16816.F32 R20, R20, R38, R16 ;  /* 0x000000261414723c */ /* 0x000fe20000001810 */
[C---:B------:R-:W-:Y:S01]  /*3670*/  ISETP.GE.AND P0, PT, R6.reuse, R10, PT ;  /* 0x0000000a0600720c */ /* 0x040fe20003f06270 */
[----:B------:R-:W-:Y:S01]  /*3680*/  ULDC.U8 UR22, c[0x0][0x388] ;  /* 0x0000e20000167ab9 */ /* 0x000fe20000000000 */
[----:B------:R-:W-:-:S02]  /*3690*/  ISETP.GE.AND P4, PT, R6, R9, PT ;  /* 0x000000090600720c */ /* 0x000fc40003f86270 */
[-C--:B------:R-:W-:Y:S02]  /*36a0*/  ISETP.GE.AND P6, PT, R6, R11.reuse, PT ;  /* 0x0000000b0600720c */ /* 0x080fe40003fc6270 */
[----:B------:R-:W-:Y:S02]  /*36b0*/  I2FP.F32.S32 R6, R6 ;  /* 0x0000000600067245 */ /* 0x000fe40000201400 */
[C---:B------:R-:W-:Y:S02]  /*36c0*/  ISETP.GE.AND P1, PT, R0.reuse, R11, PT ;  /* 0x0000000b0000720c */ /* 0x040fe40003f26270 */
[----:B------:R-:W-:Y:S01]  /*36d0*/  ISETP.GE.AND P5, PT, R0, R9, PT ;  /* 0x000000090000720c */ /* 0x000fe20003fa6270 */
[C---:B------:R-:W-:Y:S01]  /*36e0*/  FFMA.FTZ R8, R6.reuse, UR5, R32 ;  /* 0x0000000506087c23 */ /* 0x040fe20008010020 */
[----:B------:R-:W-:Y:S01]  /*36f0*/  FSEL R129, R7, -INF , !P1 ;  /* 0xff80000007817808 */ /* 0x000fe20004800000 */
[----:B------:R-:W-:Y:S01]  /*3700*/  FFMA.FTZ R15, R6, UR5, R34 ;  /* 0x00000005060f7c23 */ /* 0x000fe20008010022 */
[----:B------:R-:W-:-:S02]  /*3710*/  I2FP.F32.S32 R7, R5 ;  /* 0x0000000500077245 */ /* 0x000fc40000201400 */
[----:B------:R-:W-:Y:S01]  /*3720*/  FSEL R36, R14, -INF , !P5 ;  /* 0xff8000000e247808 */ /* 0x000fe20006800000 */
[----:B------:R-:W-:Y:S01]  /*3730*/  FFMA.FTZ R14, R6, UR5, R68 ;  /* 0x00000005060e7c23 */ /* 0x000fe20008010044 */
[----:B------:R-:W-:Y:S01]  /*3740*/  FSEL R104, R13, -INF , !P3 ;  /* 0xff8000000d687808 */ /* 0x000fe20005800000 */
[----:B------:R-:W-:Y:S01]  /*3750*/  FFMA.FTZ R13, R7, UR5, R33 ;  /* 0x00000005070d7c23 */ /* 0x000fe20008010021 */
[----:B------:R-:W-:Y:S01]  /*3760*/  FSEL R32, R8, -INF , !P0 ;  /* 0xff80000008207808 */ /* 0x000fe20004000000 */
[----:B------:R-:W-:Y:S01]  /*3770*/  FFMA.FTZ R8, R6, UR5, R70 ;  /* 0x0000000506087c23 */ /* 0x000fe20008010046 */
[----:B------:R-:W-:Y:S01]  /*3780*/  ISETP.GE.AND P5, PT, R5, R10, PT ;  /* 0x0000000a0500720c */ /* 0x000fe20003fa6270 */
[----:B------:R-:W-:Y:S01]  /*3790*/  VIADD R6, R3, 0x10 ;  /* 0x0000001003067836 */ /* 0x000fe20000000000 */
[----:B------:R-:W-:Y:S01]  /*37a0*/  FSEL R33, R15, -INF , !P4 ;  /* 0xff8000000f217808 */ /* 0x000fe20006000000 */
[----:B------:R-:W-:Y:S01]  /*37b0*/  FFMA.FTZ R16, R7, UR5, R35 ;  /* 0x0000000507107c23 */ /* 0x000fe20008010023 */
[----:B------:R-:W-:-:S02]  /*37c0*/  FSEL R105, R14, -INF , !P2 ;  /* 0xff8000000e697808 */ /* 0x000fc40005000000 */
[----:B------:R-:W-:Y:S02]  /*37d0*/  FSEL R128, R8, -INF , !P6 ;  /* 0xff80000008807808 */ /* 0x000fe40007000000 */
[----:B------:R-:W-:Y:S01]  /*37e0*/  FSEL R31, R13, -INF , !P5 ;  /* 0xff8000000d1f7808 */ /* 0x000fe20006800000 */
[C---:B------:R-:W-:Y:S01]  /*37f0*/  FFMA.FTZ R13, R7.reuse, UR5, R69 ;  /* 0x00000005070d7c23 */ /* 0x040fe20008010045 */
[C---:B------:R-:W-:Y:S01]  /*3800*/  ISETP.GE.AND P4, PT, R6.reuse, R10, PT ;  /* 0x0000000a0600720c */ /* 0x040fe20003f86270 */
[----:B------:R-:W-:Y:S01]  /*3810*/  FFMA.FTZ R7, R7, UR5, R71 ;  /* 0x0000000507077c23 */ /* 0x000fe20008010047 */
[C---:B------:R-:W-:Y:S02]  /*3820*/  ISETP.GE.AND P2, PT, R6.reuse, R9, PT ;  /* 0x000000090600720c */ /* 0x040fe40003f46270 */
[C---:B------:R-:W-:Y:S02]  /*3830*/  ISETP.GE.AND P6, PT, R6.reuse, R12, PT ;  /* 0x0000000c0600720c */ /* 0x040fe40003fc6270 */
[----:B------:R-:W-:-:S02]  /*3840*/  ISETP.GE.AND P5, PT, R6, R11, PT ;  /* 0x0000000b0600720c */ /* 0x000fc40003fa6270 */
[C---:B------:R-:W-:Y:S02]  /*3850*/  ISETP.GE.AND P3, PT, R5.reuse, R9, PT ;  /* 0x000000090500720c */ /* 0x040fe40003f66270 */
[C---:B------:R-:W-:Y:S02]  /*3860*/  ISETP.GE.AND P1, PT, R5.reuse, R12, PT ;  /* 0x0000000c0500720c */ /* 0x040fe40003f26270 */
[----:B------:R-:W-:Y:S01]  /*3870*/  ISETP.GE.AND P0, PT, R5, R11, PT ;  /* 0x0000000b0500720c */ /* 0x000fe20003f06270 */
[----:B------:R-:W-:Y:S01]  /*3880*/  VIADD R5, R3, 0x11 ;  /* 0x0000001103057836 */ /* 0x000fe20000000000 */
[----:B------:R-:W-:Y:S02]  /*3890*/  I2FP.F32.S32 R6, R6 ;  /* 0x0000000600067245 */ /* 0x000fe40000201400 */
[----:B------:R-:W-:Y:S02]  /*38a0*/  FSEL R107, R7, -INF , !P0 ;  /* 0xff800000076b7808 */ /* 0x000fe40004000000 */
[----:B------:R-:W-:Y:S01]  /*38b0*/  I2FP.F32.S32 R7, R5 ;  /* 0x0000000500077245 */ /* 0x000fe20000201400 */
[C---:B------:R-:W-:Y:S01]  /*38c0*/  FFMA.FTZ R8, R6.reuse, UR5, R24 ;  /* 0x0000000506087c23 */ /* 0x040fe20008010018 */
[----:B------:R-:W-:Y:S01]  /*38d0*/  FSEL R106, R13, -INF , !P1 ;  /* 0xff8000000d6a7808 */ /* 0x000fe20004800000 */
[----:B------:R-:W-:Y:S01]  /*38e0*/  FFMA.FTZ R14, R6, UR5, R26 ;  /* 0x00000005060e7c23 */ /* 0x000fe2000801001a */
[----:B------:R-:W-:Y:S01]  /*38f0*/  FSEL R34, R16, -INF , !P3 ;  /* 0xff80000010227808 */ /* 0x000fe20005800000 */
[----:B------:R-:W-:Y:S01]  /*3900*/  FFMA.FTZ R13, R6, UR5, R60 ;  /* 0x00000005060d7c23 */ /* 0x000fe2000801003c */
[----:B------:R-:W-:Y:S01]  /*3910*/  FSEL R37, R8, -INF , !P4 ;  /* 0xff80000008257808 */ /* 0x000fe20006000000 */
[----:B------:R-:W-:Y:S01]  /*3920*/  FFMA.FTZ R6, R6, UR5, R62 ;  /* 0x0000000506067c23 */ /* 0x000fe2000801003e */
[----:B------:R-:W-:Y:S01]  /*3930*/  ISETP.GE.AND P3, PT, R5, R10, PT ;  /* 0x0000000a0500720c */ /* 0x000fe20003f66270 */
[----:B------:R-:W-:Y:S01]  /*3940*/  FFMA.FTZ R8, R7, UR5, R25 ;  /* 0x0000000507087c23 */ /* 0x000fe20008010019 */
[----:B------:R-:W-:Y:S01]  /*3950*/  ISETP.GE.AND P1, PT, R5, R9, PT ;  /* 0x000000090500720c */ /* 0x000fe20003f26270 */
[----:B------:R-:W-:Y:S01]  /*3960*/  FFMA.FTZ R15, R7, UR5, R27 ;  /* 0x00000005070f7c23 */ /* 0x000fe2000801001b */
[----:B------:R-:W-:-:S02]  /*3970*/  ISETP.GE.AND P0, PT, R5, R12, PT ;  /* 0x0000000c0500720c */ /* 0x000fc40003f06270 */
[----:B------:R-:W-:Y:S01]  /*3980*/  ISETP.GE.AND P4, PT, R5, R11, PT ;  /* 0x0000000b0500720c */ /* 0x000fe20003f86270 */
[----:B------:R-:W-:Y:S01]  /*3990*/  VIADD R5, R3, 0x18 ;  /* 0x0000001803057836 */ /* 0x000fe20000000000 */
[----:B------:R-:W-:Y:S02]  /*39a0*/  FSEL R48, R14, -INF , !P2 ;  /* 0xff8000000e307808 */ /* 0x000fe40005000000 */
[----:B------:R-:W-:Y:S01]  /*39b0*/  FSEL R206, R13, -INF , !P6 ;  /* 0xff8000000dce7808 */ /* 0x000fe20007000000 */
[C---:B------:R-:W-:Y:S01]  /*39c0*/  FFMA.FTZ R13, R7.reuse, UR5, R61 ;  /* 0x00000005070d7c23 */ /* 0x040fe2000801003d */
[----:B------:R-:W-:Y:S01]  /*39d0*/  FSEL R207, R6, -INF , !P5 ;  /* 0xff80000006cf7808 */ /* 0x000fe20006800000 */
[----:B------:R-:W-:Y:S01]  /*39e0*/  FFMA.FTZ R7, R7, UR5, R63 ;  /* 0x0000000507077c23 */ /* 0x000fe2000801003f */
[----:B------:R-:W-:Y:S02]  /*39f0*/  FSEL R24, R8, -INF , !P3 ;  /* 0xff80000008187808 */ /* 0x000fe40005800000 */
[----:B------:R-:W-:-:S02]  /*3a00*/  ISETP.GE.AND P2, PT, R5, R10, PT ;  /* 0x0000000a0500720c */ /* 0x000fc40003f46270 */
[C---:B------:R-:W-:Y:S02]  /*3a10*/  ISETP.GE.AND P6, PT, R5.reuse, R9, PT ;  /* 0x000000090500720c */ /* 0x040fe40003fc6270 */
[C---:B------:R-:W-:Y:S02]  /*3a20*/  ISETP.GE.AND P5, PT, R5.reuse, R12, PT ;  /* 0x0000000c0500720c */ /* 0x040fe40003fa6270 */
[----:B------:R-:W-:Y:S02]  /*3a30*/  ISETP.GE.AND P3, PT, R5, R11, PT ;  /* 0x0000000b0500720c */ /* 0x000fe40003f66270 */
[----:B------:R-:W-:Y:S02]  /*3a40*/  I2FP.F32.S32 R5, R5 ;  /* 0x0000000500057245 */ /* 0x000fe40000201400 */
[----:B------:R-:W-:Y:S02]  /*3a50*/  FSEL R205, R7, -INF , !P4 ;  /* 0xff80000007cd7808 */ /* 0x000fe40006000000 */
[----:B------:R-:W-:Y:S01]  /*3a60*/  I2FP.F32.S32 R6, R3 ;  /* 0x0000000300067245 */ /* 0x000fe20000201400 */
[C---:B------:R-:W-:Y:S01]  /*3a70*/  FFMA.FTZ R8, R5.reuse, UR5, R20 ;  /* 0x0000000505087c23 */ /* 0x040fe20008010014 */
[----:B------:R-:W-:Y:S01]  /*3a80*/  FFMA.FTZ R7, R5, UR5, R22 ;  /* 0x0000000505077c23 */ /* 0x000fe20008010016 */
[----:B------:R-:W-:Y:S01]  /*3a90*/  FSEL R204, R13, -INF , !P0 ;  /* 0xff8000000dcc7808 */ /* 0x000fe20004000000 */
[----:B------:R-:W-:Y:S01]  /*3aa0*/  IMAD.U32 R13, RZ, RZ, UR22 ;  /* 0x00000016ff0d7e24 */ /* 0x000fe2000f8e00ff */
[----:B------:R-:W-:-:S02]  /*3ab0*/  ISETP.GE.AND P0, PT, R3, R9, PT ;  /* 0x000000090300720c */ /* 0x000fc40003f06270 */
[----:B------:R-:W-:Y:S01]  /*3ac0*/  FSEL R35, R8, -INF , !P2 ;  /* 0xff80000008237808 */ /* 0x000fe20005000000 */
[C---:B------:R-:W-:Y:S01]  /*3ad0*/  FFMA.FTZ R8, R5.reuse, UR5, R44 ;  /* 0x0000000505087c23 */ /* 0x040fe2000801002c */
[----:B------:R-:W-:Y:S01]  /*3ae0*/  FFMA.FTZ R5, R5, UR5, R46 ;  /* 0x0000000505057c23 */ /* 0x000fe2000801002e */
[----:B------:R-:W-:Y:S01]  /*3af0*/  FSEL R43, R15, -INF , !P1 ;  /* 0xff8000000f2b7808 */ /* 0x000fe20004800000 */
[C---:B------:R-:W-:Y:S01]  /*3b00*/  FFMA.FTZ R15, R6.reuse, UR5, R72 ;  /* 0x00000005060f7c23 */ /* 0x040fe20008010048 */
[----:B------:R-:W-:Y:S01]  /*3b10*/  FSEL R41, R7, -INF , !P6 ;  /* 0xff80000007297808 */ /* 0x000fe20007000000 */
[C---:B------:R-:W-:Y:S01]  /*3b20*/  FFMA.FTZ R7, R6.reuse, UR5, R28 ;  /* 0x0000000506077c23 */ /* 0x040fe2000801001c */
[----:B------:R-:W-:Y:S01]  /*3b30*/  FSEL R137, R5, -INF , !P3 ;  /* 0xff80000005897808 */ /* 0x000fe20005800000 */
[C---:B------:R-:W-:Y:S01]  /*3b40*/  FFMA.FTZ R5, R6.reuse, UR5, R30 ;  /* 0x0000000506057c23 */ /* 0x040fe2000801001e */
[C---:B------:R-:W-:Y:S01]  /*3b50*/  ISETP.GE.AND P1, PT, R3.reuse, R10, PT ;  /* 0x0000000a0300720c */ /* 0x040fe20003f26270 */
[----:B------:R-:W-:Y:S01]  /*3b60*/  FFMA.FTZ R6, R6, UR5, R74 ;  /* 0x0000000506067c23 */ /* 0x000fe2000801004a */
[----:B------:R-:W-:-:S02]  /*3b70*/  ISETP.GE.AND P4, PT, R3, R12, PT ;  /* 0x0000000c0300720c */ /* 0x000fc40003f86270 */
[C---:B------:R-:W-:Y:S01]  /*3b80*/  ISETP.GE.AND P2, PT, R3.reuse, R11, PT ;  /* 0x0000000b0300720c */ /* 0x040fe20003f46270 */
[----:B------:R-:W-:Y:S01]  /*3b90*/  VIADD R3, R3, 0x19 ;  /* 0x0000001903037836 */ /* 0x000fe20000000000 */
[----:B------:R-:W-:Y:S02]  /*3ba0*/  FSEL R22, R5, -INF , !P0 ;  /* 0xff80000005167808 */ /* 0x000fe40004000000 */
[----:B------:R-:W-:Y:S02]  /*3bb0*/  PLOP3.LUT P0, PT, PT, PT, UP0, 0x80, 0x0 ;  /* 0x000000000000781c */ /* 0x000fe40003f0f008 */
[----:B------:R-:W-:Y:S02]  /*3bc0*/  FSEL R132, R8, -INF , !P5 ;  /* 0xff80000008847808 */ /* 0x000fe40006800000 */
[----:B------:R-:W-:Y:S02]  /*3bd0*/  FSEL R20, R7, -INF , !P1 ;  /* 0xff80000007147808 */ /* 0x000fe40004800000 */
[----:B------:R-:W-:-:S02]  /*3be0*/  ISETP.GE.AND P6, PT, R3, R10, PT ;  /* 0x0000000a0300720c */ /* 0x000fc40003fc6270 */
[C---:B------:R-:W-:Y:S02]  /*3bf0*/  ISETP.GE.AND P5, PT, R3.reuse, R9, PT ;  /* 0x000000090300720c */ /* 0x040fe40003fa6270 */
[C---:B------:R-:W-:Y:S02]  /*3c00*/  ISETP.GE.AND P3, PT, R3.reuse, R12, PT ;  /* 0x0000000c0300720c */ /* 0x040fe40003f66270 */
[----:B------:R-:W-:Y:S02]  /*3c10*/  ISETP.GE.AND P1, PT, R3, R11, PT ;  /* 0x0000000b0300720c */ /* 0x000fe40003f26270 */
[----:B------:R-:W-:Y:S02]  /*3c20*/  I2FP.F32.S32 R3, R3 ;  /* 0x0000000300037245 */ /* 0x000fe40000201400 */
[----:B------:R-:W-:Y:S02]  /*3c30*/  LOP3.LUT R0, R97, R98, RZ, 0xfc, !PT ;  /* 0x0000006261007212 */ /* 0x000fe400078efcff */
[----:B------:R-:W-:Y:S01]  /*3c40*/  LEA R13, R13, UR22, 0x10 ;  /* 0x000000160d0d7c11 */ /* 0x000fe2000f8e80ff */
[C---:B------:R-:W-:Y:S01]  /*3c50*/  FFMA.FTZ R14, R3.reuse, UR5, R21 ;  /* 0x00000005030e7c23 */ /* 0x040fe20008010015 */
[C---:B------:R-:W-:Y:S01]  /*3c60*/  FFMA.FTZ R8, R3.reuse, UR5, R23 ;  /* 0x0000000503087c23 */ /* 0x040fe20008010017 */
[C---:B------:R-:W-:Y:S01]  /*3c70*/  FFMA.FTZ R7, R3.reuse, UR5, R45 ;  /* 0x0000000503077c23 */ /* 0x040fe2000801002d */
[----:B------:R-:W-:Y:S01]  /*3c80*/  FFMA.FTZ R3, R3, UR5, R47 ;  /* 0x0000000503037c23 */ /* 0x000fe2000801002f */
[----:B------:R-:W-:-:S02]  /*3c90*/  FSEL R42, R15, -INF , !P4 ;  /* 0xff8000000f2a7808 */ /* 0x000fc40006000000 */
[----:B------:R-:W-:Y:S02]  /*3ca0*/  FSEL R44, R6, -INF , !P2 ;  /* 0xff800000062c7808 */ /* 0x000fe40005000000 */
[----:B------:R-:W-:Y:S02]  /*3cb0*/  FSEL R30, R14, -INF , !P6 ;  /* 0xff8000000e1e7808 */ /* 0x000fe40007000000 */
[----:B------:R-:W-:Y:S02]  /*3cc0*/  FSEL R40, R8, -INF , !P5 ;  /* 0xff80000008287808 */ /* 0x000fe40006800000 */
[----:B------:R-:W-:Y:S02]  /*3cd0*/  FSEL R130, R7, -INF , !P3 ;  /* 0xff80000007827808 */ /* 0x000fe40005800000 */
[----:B------:R-:W-:Y:S01]  /*3ce0*/  FSEL R131, R3, -INF , !P1 ;  /* 0xff80000003837808 */ /* 0x000fe20004800000 */
[----:B-1----:R-:W-:Y:S06]  /*3cf0*/  @!P0 BRA `(.L_x_1268) ;  /* 0x0000000000bc8947 */ /* 0x002fec0003800000 */
        /* <DEDUP_REMOVED lines=45> */
.L_x_1270:
[----:B------:R-:W-:Y:S05]  /*3fd0*/  BSYNC B0 ;  /* 0x0000000000007941 */ /* 0x000fea0003800000 */
.L_x_1269:
[----:B------:R-:W0:Y:S02]  /*3fe0*/  LDGDEPBAR ;  /* 0x00000000000079af */ /* 0x000e240000000000 */
.L_x_1268:
        /* <DEDUP_REMOVED lines=9> */
[----:B------:R-:W-:Y:S01]  /*4080*/  IMAD.U32 R8, RZ, RZ, UR29 ;  /* 0x0000001dff087e24 */ /* 0x000fe2000f8e00ff */
        /* <DEDUP_REMOVED lines=18> */
[----:B------:R-:W-:Y:S01]  /*41b0*/  LOP3.LUT R23, R102, UR28, RZ, 0x3c, !PT ;  /* 0x0000001c66177c12 */ /* 0x000fe2000f8e3cff */
[----:B-1----:R-:W1:Y:S01]  /*41c0*/  SHFL.BFLY PT, R6, R3, 0x2, 0x1f ;  /* 0x0c401f0003067f89 */ /* 0x002e6200000e0000 */
[----:B------:R-:W-:Y:S01]  /*41d0*/  LOP3.LUT R8, R139, UR37, R8, 0x96, !PT ;  /* 0x000000258b087c12 */ /* 0x000fe2000f8e9608 */
[----:B------:R-:W-:Y:S01]  /*41e0*/  UIADD3 UR31, UR28, 0x1715609d, URZ ;  /* 0x1715609d1c1f7890 */ /* 0x000fe2000fffe03f */
[----:B------:R-:W-:Y:S01]  /*41f0*/  LEA R213, R0, UR4, 0x1 ;  /* 0x0000000400d57c11 */ /* 0x000fe2000f8e08ff */
[----:B------:R-:W2:Y:S02]  /*4200*/  SHFL.BFLY PT, R14, R5, 0x2, 0x1f ;  /* 0x0c401f00050e7f89 */ /* 0x000ea400000e0000 */
[----:B------:R-:W-:-:S02]  /*4210*/  IMAD.WIDE.U32 R46, R8, -0x326172a9, RZ ;  /* 0xcd9e8d57082e7825 */ /* 0x000fc400078e00ff */
[----:B------:R-:W-:Y:S02]  /*4220*/  STL [R1+0x30], R23 ;  /* 0x0000301701007387 */ /* 0x000fe40000100800 */
[--C-:B------:R-:W-:Y:S02]  /*4230*/  IMAD R215, R4, 0x2, R213.reuse ;  /* 0x0000000204d77824 */ /* 0x100fe400078e02d5 */
[C---:B------:R-:W-:Y:S01]  /*4240*/  IMAD R218, R2.reuse, 0x2, R213 ;  /* 0x0000000202da7824 */ /* 0x040fe200078e02d5 */
[----:B------:R-:W-:Y:S01]  /*4250*/  LDSM.16.MT88.4 R72, [R213+0xa000] ;  /* 0x00a00000d548783b */ /* 0x000fe20000004200 */
[----:B------:R-:W-:-:S03]  /*4260*/  IMAD R217, R2, 0x2, R215 ;  /* 0x0000000202d97824 */ /* 0x000fc600078e02d7 */
[----:B------:R-:W-:Y:S04]  /*4270*/  LDSM.16.MT88.4 R56, [R215+0xa000] ;  /* 0x00a00000d738783b */ /* 0x000fe80000004200 */
[----:B------:R-:W-:Y:S01]  /*4280*/  LDSM.16.MT88.4 R92, [R218+0xa000] ;  /* 0x00a00000da5c783b */ /* 0x000fe20000004200 */
[----:B-1----:R-:W-:-:S03]  /*4290*/  FMNMX.FTZ R3, R3, R6, !PT ;  /* 0x0000000603037209 */ /* 0x002fc60007810000 */
[----:B------:R-:W-:Y:S01]  /*42a0*/  LDSM.16.MT88.4 R88, [R217+0xa000] ;  /* 0x00a00000d958783b */ /* 0x000fe20000004200 */
[----:B------:R-:W-:Y:S02]  /*42b0*/  LOP3.LUT R6, R17, R23, RZ, 0x3c, !PT ;  /* 0x0000001711067212 */ /* 0x000fe400078e3cff */
[----:B--2---:R-:W-:Y:S01]  /*42c0*/  FMNMX.FTZ R5, R5, R14, !PT ;  /* 0x0000000e05057209 */ /* 0x004fe20007810000 */
[----:B------:R-:W1:Y:S02]  /*42d0*/  SHFL.BFLY PT, R135, R3, 0x1, 0x1f ;  /* 0x0c201f0003877f89 */ /* 0x000e6400000e0000 */
[----:B------:R-:W-:Y:S02]  /*42e0*/  IMAD.WIDE.U32 R6, R6, -0x2daee0ad, RZ ;  /* 0xd2511f5306067825 */ /* 0x000fe400078e00ff */
[----:B------:R-:W2:Y:S03]  /*42f0*/  SHFL.BFLY PT, R134, R5, 0x1, 0x1f ;  /* 0x0c201f0005867f89 */ /* 0x000ea600000e0000 */
[----:B------:R-:W-:Y:S01]  /*4300*/  LOP3.LUT R7, R7, UR39, R138, 0x96, !PT ;  /* 0x0000002707077c12 */ /* 0x000fe2000f8e968a */
[----:B------:R-:W-:Y:S04]  /*4310*/  LDSM.16.MT88.4 R76, [R213+0xb000] ;  /* 0x00b00000d54c783b */ /* 0x000fe80000004200 */
[----:B------:R-:W-:Y:S01]  /*4320*/  IMAD.WIDE.U32 R240, R7, -0x326172a9, RZ ;  /* 0xcd9e8d5707f07825 */ /* 0x000fe200078e00ff */
[----:B------:R-:W-:Y:S01]  /*4330*/  LOP3.LUT R7, R47, UR40, R16, 0x96, !PT ;  /* 0x000000282f077c12 */ /* 0x000fe2000f8e9610 */
[----:B------:R-:W-:Y:S03]  /*4340*/  LDSM.16.MT88.4 R116, [R215+0xb000] ;  /* 0x00b00000d774783b */ /* 0x000fe60000004200 */
[----:B------:R-:W-:Y:S01]  /*4350*/  LOP3.LUT R14, R241, UR38, R46, 0x96, !PT ;  /* 0x00000026f10e7c12 */ /* 0x000fe2000f8e962e */
[----:B------:R-:W-:Y:S01]  /*4360*/  IMAD.WIDE.U32 R16, R7, -0x2daee0ad, RZ ;  /* 0xd2511f5307107825 */ /* 0x000fe200078e00ff */
[----:B------:R-:W-:Y:S03]  /*4370*/  LDSM.16.MT88.4 R60, [R218+0xb000] ;  /* 0x00b00000da3c783b */ /* 0x000fe60000004200 */
[----:B------:R-:W-:Y:S01]  /*4380*/  IMAD.WIDE.U32 R14, R14, -0x2daee0ad, RZ ;  /* 0xd2511f530e0e7825 */ /* 0x000fe200078e00ff */
[----:B------:R-:W-:Y:S01]  /*4390*/  LOP3.LUT R7, R17, UR30, R6, 0x96, !PT ;  /* 0x0000001e11077c12 */ /* 0x000fe2000f8e9606 */
[----:B------:R-:W-:Y:S01]  /*43a0*/  LDSM.16.MT88.4 R108, [R217+0xb000] ;  /* 0x00b00000d96c783b */ /* 0x000fe20000004200 */
[----:B-1----:R-:W-:-:S02]  /*43b0*/  FMNMX.FTZ R135, R3, R135, !PT ;  /* 0x0000008703877209 */ /* 0x002fc40007810000 */
[----:B------:R-:W-:Y:S01]  /*43c0*/  LOP3.LUT R6, R15, UR26, R16, 0x96, !PT ;  /* 0x0000001a0f067c12 */ /* 0x000fe2000f8e9610 */
[----:B------:R-:W-:Y:S01]  /*43d0*/  IMAD.WIDE.U32 R16, R7, -0x326172a9, RZ ;  /* 0xcd9e8d5707107825 */ /* 0x000fe200078e00ff */
[----:B------:R-:W-:-:S03]  /*43e0*/  FSETP.NEU.FTZ.AND P1, PT, R135, -INF , PT ;  /* 0xff8000008700780b */ /* 0x000fc60003f3d000 */
[----:B------:R-:W-:Y:S01]  /*43f0*/  FMUL.FTZ R3, R135, UR32 ;  /* 0x0000002087037c20 */ /* 0x000fe20008410000 */
[----:B--2---:R-:W-:Y:S01]  /*4400*/  FMNMX.FTZ R134, R5, R134, !PT ;  /* 0x0000008605867209 */ /* 0x004fe20007810000 */
[----:B------:R-:W-:Y:S01]  /*4410*/  IMAD.WIDE.U32 R26, R6, -0x326172a9, RZ ;  /* 0xcd9e8d57061a7825 */ /* 0x000fe200078e00ff */
[----:B------:R-:W-:Y:S01]  /*4420*/  LOP3.LUT R6, R17, UR27, R240, 0x96, !PT ;  /* 0x0000001b11067c12 */ /* 0x000fe2000f8e96f0 */
[----:B------:R-:W-:Y:S01]  /*4430*/  LDSM.16.MT88.4 R184, [R213+0xa800] ;  /* 0x00a80000d5b8783b */ /* 0x000fe20000004200 */
[----:B------:R-:W-:Y:S02]  /*4440*/  FSEL R3, R3, RZ, P1 ;  /* 0x000000ff03037208 */ /* 0x000fe40000800000 */
[----:B------:R-:W-:Y:S01]  /*4450*/  LOP3.LUT R8, R27, UR25, R16, 0x96, !PT ;  /* 0x000000191b087c12 */ /* 0x000fe2000f8e9610 */
[----:B------:R-:W-:Y:S01]  /*4460*/  IMAD.WIDE.U32 R16, R6, -0x2daee0ad, RZ ;  /* 0xd2511f5306107825 */ /* 0x000fe200078e00ff */
[----:B------:R-:W-:-:S03]  /*4470*/  FSETP.NEU.FTZ.AND P1, PT, R134, -INF , PT ;  /* 0xff8000008600780b */ /* 0x000fc60003f3d000 */
[--C-:B------:R-:W-:Y:S01]  /*4480*/  FFMA.FTZ R6, R29, UR32, -R3.reuse ;  /* 0x000000201d067c23 */ /* 0x100fe20008010803 */
[----:B------:R-:W-:Y:S01]  /*4490*/  FFMA.FTZ R7, R20, UR32, -R3 ;  /* 0x0000002014077c23 */ /* 0x000fe20008010803 */
[----:B------:R-:W-:-:S04]  /*44a0*/  IMAD.WIDE.U32 R28, R8, -0x2daee0ad, RZ ;  /* 0xd2511f53081c7825 */ /* 0x000fc800078e00ff */
[--C-:B------:R-:W-:Y:S01]  /*44b0*/  FFMA.FTZ R5, R32, UR32, -R3.reuse ;  /* 0x0000002020057c23 */ /* 0x100fe20008010803 */
[----:B------:R1:W-:Y:S01]  /*44c0*/  MUFU.EX2 R245, R6 ;  /* 0x0000000600f57308 */ /* 0x0003e20000000800 */
[----:B------:R-:W-:Y:S01]  /*44d0*/  LOP3.LUT R14, R17, UR24, R14, 0x96, !PT ;  /* 0x00000018110e7c12 */ /* 0x000fe2000f8e960e */
[----:B------:R-:W-:Y:S01]  /*44e0*/  FMUL.FTZ R8, R134, UR32 ;  /* 0x0000002086087c20 */ /* 0x000fe20008410000 */
[----:B------:R-:W-:Y:S01]  /*44f0*/  FFMA.FTZ R15, R31, UR32, -R3 ;  /* 0x000000201f0f7c23 */ /* 0x000fe20008010803 */
[----:B------:R-:W-:Y:S01]  /*4500*/  FMNMX.FTZ R17, R42, R104, !PT ;  /* 0x000000682a117209 */ /* 0x000fe20007810000 */
[----:B------:R-:W-:Y:S01]  /*4510*/  LDSM.16.MT88.4 R172, [R218+0xa800] ;  /* 0x00a80000daac783b */ /* 0x000fe20000004200 */
[----:B------:R-:W-:Y:S01]  /*4520*/  IMAD.WIDE.U32 R20, R14, -0x326172a9, RZ ;  /* 0xcd9e8d570e147825 */ /* 0x000fe200078e00ff */
[----:B------:R-:W-:Y:S01]  /*4530*/  FSEL R8, R8, RZ, P1 ;  /* 0x000000ff08087208 */ /* 0x000fe20000800000 */
[----:B------:R2:W-:Y:S01]  /*4540*/  MUFU.EX2 R248, R7 ;  /* 0x0000000700f87308 */ /* 0x0005e20000000800 */
[----:B------:R-:W-:Y:S01]  /*4550*/  FMNMX.FTZ R17, R105, R17, !PT ;  /* 0x0000001169117209 */ /* 0x000fe20007810000 */
[----:B------:R-:W-:Y:S02]  /*4560*/  LDSM.16.MT88.4 R176, [R217+0xa800] ;  /* 0x00a80000d9b0783b */ /* 0x000fe40000004200 */
[----:B------:R-:W-:-:S02]  /*4570*/  FFMA.FTZ R0, R22, UR32, -R8 ;  /* 0x0000002016007c23 */ /* 0x000fc40008010808 */
[----:B------:R-:W-:Y:S02]  /*4580*/  LDSM.16.MT88.4 R180, [R213+0xb800] ;  /* 0x00b80000d5b4783b */ /* 0x000fe40000004200 */
[----:B------:R3:W-:Y:S01]  /*4590*/  MUFU.EX2 R247, R5 ;  /* 0x0000000500f77308 */ /* 0x0007e20000000800 */
[----:B-1----:R-:W-:Y:S01]  /*45a0*/  LOP3.LUT R6, R29, UR23, R16, 0x96, !PT ;  /* 0x000000171d067c12 */ /* 0x002fe2000f8e9610 */
[----:B------:R-:W-:Y:S04]  /*45b0*/  LDSM.16.MT88.4 R192, [R215+0xb800] ;  /* 0x00b80000d7c0783b */ /* 0x000fe80000004200 */
[----:B------:R-:W-:Y:S02]  /*45c0*/  LDSM.16.MT88.4 R188, [R218+0xb800] ;  /* 0x00b80000dabc783b */ /* 0x000fe40000004200 */
[----:B------:R1:W4:Y:S01]  /*45d0*/  MUFU.EX2 R246, R15 ;  /* 0x0000000f00f67308 */ /* 0x0003220000000800 */
[----:B--2---:R-:W-:Y:S01]  /*45e0*/  IMAD.WIDE.U32 R6, R6, -0x326172a9, RZ ;  /* 0xcd9e8d5706067825 */ /* 0x004fe200078e00ff */
[----:B------:R-:W-:Y:S02]  /*45f0*/  LDSM.16.MT88.4 R200, [R217+0xb800] ;  /* 0x00b80000d9c8783b */ /* 0x000fe40000004200 */
[----:B------:R-:W-:-:S02]  /*4600*/  LOP3.LUT R16, R6, 0xff, RZ, 0xc0, !PT ;  /* 0x000000ff06107812 */ /* 0x000fc400078ec0ff */
[----:B------:R-:W-:Y:S02]  /*4610*/  SHF.R.U32.HI R18, RZ, 0x18, R6 ;  /* 0x00000018ff127819 */ /* 0x000fe40000011606 */
[----:B------:R2:W-:Y:S01]  /*4620*/  MUFU.EX2 R239, R0 ;  /* 0x0000000000ef7308 */ /* 0x0005e20000000800 */
[----:B---3--:R-:W-:-:S04]  /*4630*/  LOP3.LUT R5, R6, 0xffff, RZ, 0xc0, !PT ;  /* 0x0000ffff06057812 */ /* 0x008fc800078ec0ff */
[----:B------:R-:W-:Y:S02]  /*4640*/  SHF.R.U32.HI R14, RZ, 0x8, R5 ;  /* 0x00000008ff0e7819 */ /* 0x000fe40000011605 */
[----:B------:R-:W-:Y:S01]  /*4650*/  LOP3.LUT R5, R7, UR35, R20, 0x96, !PT ;  /* 0x0000002307057c12 */ /* 0x000fe2000f8e9614 */
[----:B-1----:R-:W-:Y:S01]  /*4660*/  FFMA.FTZ R15, R33, UR32, -R8 ;  /* 0x00000020210f7c23 */ /* 0x002fe20008010808 */
[----:B------:R-:W-:Y:S02]  /*4670*/  SHF.R.U32.HI R7, RZ, 0x10, R6 ;  /* 0x00000010ff077819 */ /* 0x000fe40000011606 */
[----:B------:R-:W-:Y:S01]  /*4680*/  PRMT R20, R16, 0x5410, R14 ;  /* 0x0000541010147816 */ /* 0x000fe2000000000e */
[----:B------:R1:W-:Y:S01]  /*4690*/  MUFU.EX2 R244, R15 ;  /* 0x0000000f00f47308 */ /* 0x0003e20000000800 */
[----:B------:R-:W-:Y:S02]  /*46a0*/  LOP3.LUT R6, R5, 0xffff, RZ, 0xc0, !PT ;  /* 0x0000ffff05067812 */ /* 0x000fe400078ec0ff */
[----:B------:R-:W-:-:S02]  /*46b0*/  LOP3.LUT R14, R7, 0xff, RZ, 0xc0, !PT ;  /* 0x000000ff070e7812 */ /* 0x000fc400078ec0ff */
[--C-:B------:R-:W-:Y:S01]  /*46c0*/  SHF.R.U32.HI R7, RZ, 0x10, R5.reuse ;  /* 0x00000010ff077819 */ /* 0x100fe20000011605 */
[----:B--2---:R-:W-:Y:S01]  /*46d0*/  FFMA.FTZ R0, R36, UR32, -R8 ;  /* 0x0000002024007c23 */ /* 0x004fe20008010808 */
[----:B------:R-:W-:Y:S02]  /*46e0*/  LOP3.LUT R16, R5, 0xff, RZ, 0xc0, !PT ;  /* 0x000000ff05107812 */ /* 0x000fe400078ec0ff */
[----:B------:R-:W-:Y:S01]  /*46f0*/  PRMT R18, R14, 0x5410, R18 ;  /* 0x000054100e127816 */ /* 0x000fe20000000012 */
[----:B------:R-:W-:Y:S01]  /*4700*/  FFMA.FTZ R14, R34, UR32, -R8 ;  /* 0x00000020220e7c23 */ /* 0x000fe20008010808 */
[----:B------:R2:W-:Y:S01]  /*4710*/  MUFU.EX2 R238, R0 ;  /* 0x0000000000ee7308 */ /* 0x0005e20000000800 */
[----:B----4-:R-:W-:Y:S02]  /*4720*/  F2FP.F16.F32.PACK_AB R2, R246, R247 ;  /* 0x000000f7f602723e */ /* 0x010fe400000000ff */
[----:B-1----:R-:W-:Y:S02]  /*4730*/  SHF.R.U32.HI R15, RZ, 0x8, R6 ;  /* 0x00000008ff0f7819 */ /* 0x002fe40000011606 */
[----:B------:R-:W-:-:S03]  /*4740*/  SHF.R.U32.HI R6, RZ, 0x18, R5 ;  /* 0x00000018ff067819 */ /* 0x000fc60000011605 */
[----:B------:R-:W1:Y:S01]  /*4750*/  MUFU.EX2 R242, R14 ;  /* 0x0000000e00f27308 */ /* 0x000e620000000800 */
[----:B------:R-:W-:Y:S02]  /*4760*/  LOP3.LUT R5, R7, 0xff, RZ, 0xc0, !PT ;  /* 0x000000ff07057812 */ /* 0x000fe400078ec0ff */
[----:B------:R-:W-:Y:S02]  /*4770*/  FMNMX.FTZ R7, R106, R17, !PT ;  /* 0x000000116a077209 */ /* 0x000fe40007810000 */
[----:B------:R-:W-:Y:S02]  /*4780*/  PRMT R16, R16, 0x5410, R15 ;  /* 0x0000541010107816 */ /* 0x000fe4000000000f */
[----:B------:R-:W-:Y:S02]  /*4790*/  PRMT R15, R5, 0x5410, R6 ;  /* 0x00005410050f7816 */ /* 0x000fe40000000006 */
[----:B------:R-:W-:Y:S02]  /*47a0*/  FMNMX.FTZ R5, R206, R7, !PT ;  /* 0x00000007ce057209 */ /* 0x000fe40007810000 */
[----:B------:R-:W-:-:S02]  /*47b0*/  FMNMX.FTZ R6, R44, R129, !PT ;  /* 0x000000812c067209 */ /* 0x000fc40007810000 */
[----:B------:R-:W-:Y:S02]  /*47c0*/  FMNMX.FTZ R5, R204, R5, !PT ;  /* 0x00000005cc057209 */ /* 0x000fe40007810000 */
[----:B--2---:R-:W-:Y:S01]  /*47d0*/  HSET2.LE.AND R0, R20, R13, PT ;  /* 0x0000000d14007233 */ /* 0x004fe20003803000 */
[----:B------:R-:W-:Y:S01]  /*47e0*/  FFMA.FTZ R20, R43, UR32, -R8 ;  /* 0x000000202b147c23 */ /* 0x000fe20008010808 */
[----:B------:R-:W-:Y:S02]  /*47f0*/  FMNMX.FTZ R4, R132, R5, !PT ;  /* 0x0000000584047209 */ /* 0x000fe40007810000 */
[----:B------:R-:W-:Y:S01]  /*4800*/  FMNMX.FTZ R5, R128, R6, !PT ;  /* 0x0000000680057209 */ /* 0x000fe20007810000 */
[----:B------:R-:W-:Y:S01]  /*4810*/  MUFU.EX2 R232, R20 ;  /* 0x0000001400e87308 */ /* 0x000fe20000000800 */
[----:B------:R-:W-:Y:S02]  /*4820*/  FMNMX.FTZ R17, R130, R4, !PT ;  /* 0x0000000482117209 */ /* 0x000fe40007810000 */
[----:B------:R-:W-:-:S02]  /*4830*/  FMNMX.FTZ R5, R107, R5, !PT ;  /* 0x000000056b057209 */ /* 0x000fc40007810000 */
[----:B------:R-:W-:Y:S01]  /*4840*/  HSET2.LE.AND R7, R18, R13, PT ;  /* 0x0000000d12077233 */ /* 0x000fe20003803000 */
[----:B------:R-:W2:Y:S01]  /*4850*/  SHFL.BFLY PT, R19, R17, 0x2, 0x1f ;  /* 0x0c401f0011137f89 */ /* 0x000ea200000e0000 */
[----:B-1----:R-:W-:Y:S02]  /*4860*/  F2FP.F16.F32.PACK_AB R4, R242, R244 ;  /* 0x000000f4f204723e */ /* 0x002fe400000000ff */
[----:B------:R-:W-:Y:S02]  /*4870*/  LOP3.LUT R6, R0, R2, RZ, 0xc0, !PT ;  /* 0x0000000200067212 */ /* 0x000fe400078ec0ff */
[----:B------:R-:W-:Y:S02]  /*4880*/  FMNMX.FTZ R0, R207, R5, !PT ;  /* 0x00000005cf007209 */ /* 0x000fe40007810000 */
[----:B------:R-:W-:Y:S02]  /*4890*/  LOP3.LUT R7, R7, R4, RZ, 0xc0, !PT ;  /* 0x0000000407077212 */ /* 0x000fe400078ec0ff */
[----:B------:R-:W-:-:S02]  /*48a0*/  FMNMX.FTZ R4, R205, R0, !PT ;  /* 0x00000000cd047209 */ /* 0x000fc40007810000 */
[--C-:B------:R-:W-:Y:S02]  /*48b0*/  HSET2.LE.AND R0, R16, R13.reuse, PT ;  /* 0x0000000d10007233 */ /* 0x100fe40003803000 */
[----:B------:R-:W-:Y:S02]  /*48c0*/  F2FP.F16.F32.PACK_AB R2, R245, R248 ;  /* 0x000000f8f502723e */ /* 0x000fe400000000ff */
[----:B------:R-:W-:Y:S02]  /*48d0*/  FMNMX.FTZ R18, R137, R4, !PT ;  /* 0x0000000489127209 */ /* 0x000fe40007810000 */
[----:B------:R-:W-:Y:S02]  /*48e0*/  LOP3.LUT R4, R0, R2, RZ, 0xc0, !PT ;  /* 0x0000000200047212 */ /* 0x000fe400078ec0ff */
[----:B------:R-:W-:Y:S02]  /*48f0*/  FMNMX.FTZ R2, R131, R18, !PT ;  /* 0x0000001283027209 */ /* 0x000fe40007810000 */
[----:B------:R-:W-:Y:S01]  /*4900*/  HSET2.LE.AND R5, R15, R13, PT ;  /* 0x0000000d0f057233 */ /* 0x000fe20003803000 */
[----:B------:R-:W-:Y:S01]  /*4910*/  IMAD.WIDE.U32 R14, R249, -0x326172a9, RZ ;  /* 0xcd9e8d57f90e7825 */ /* 0x000fe200078e00ff */
[----:B------:R-:W-:-:S02]  /*4920*/  F2FP.F16.F32.PACK_AB R16, R238, R239 ;  /* 0x000000efee10723e */ /* 0x000fc400000000ff */
[----:B--2---:R-:W-:Y:S02]  /*4930*/  FMNMX.FTZ R0, R17, R19, !PT ;  /* 0x0000001311007209 */ /* 0x004fe40007810000 */
[----:B------:R-:W1:Y:S01]  /*4940*/  SHFL.BFLY PT, R17, R2, 0x2, 0x1f ;  /* 0x0c401f0002117f89 */ /* 0x000e6200000e0000 */
[----:B------:R-:W-:Y:S02]  /*4950*/  LOP3.LUT R15, R15, R23, RZ, 0x3c, !PT ;  /* 0x000000170f0f7212 */ /* 0x000fe400078e3cff */
[----:B------:R-:W-:Y:S01]  /*4960*/  LOP3.LUT R5, R5, R16, RZ, 0xc0, !PT ;  /* 0x0000001005057212 */ /* 0x000fe200078ec0ff */
[----:B------:R-:W2:Y:S01]  /*4970*/  SHFL.BFLY PT, R18, R0, 0x1, 0x1f ;  /* 0x0c201f0000127f89 */ /* 0x000ea200000e0000 */
[----:B------:R-:W-:Y:S01]  /*4980*/  FFMA.FTZ R16, R37, UR32, -R3 ;  /* 0x0000002025107c23 */ /* 0x000fe20008010803 */
[----:B------:R-:W-:-:S03]  /*4990*/  IMAD.WIDE.U32 R22, R15, -0x2daee0ad, RZ ;  /* 0xd2511f530f167825 */ /* 0x000fc600078e00ff */
[----:B------:R3:W-:Y:S01]  /*49a0*/  MUFU.EX2 R236, R16 ;  /* 0x0000001000ec7308 */ /* 0x0007e20000000800 */
[----:B------:R-:W-:Y:S01]  /*49b0*/  HMMA.16816.F32 R144, R4, R72, RZ ;  /* 0x000000480490723c */ /* 0x000fe200000018ff */
[----:B------:R-:W-:-:S05]  /*49c0*/  LOP3.LUT R15, R23, UR39, R138, 0x96, !PT ;  /* 0x00000027170f7c12 */ /* 0x000fca000f8e968a */
[C---:B------:R-:W-:Y:S06]  /*49d0*/  HMMA.16816.F32 R36, R4.reuse, R56, RZ ;  /* 0x000000380424723c */ /* 0x040fec00000018ff */
[C---:B------:R-:W-:Y:S01]  /*49e0*/  HMMA.16816.F32 R52, R4.reuse, R92, RZ ;  /* 0x0000005c0434723c */ /* 0x040fe200000018ff */
[----:B-1----:R-:W-:Y:S01]  /*49f0*/  FMNMX.FTZ R19, R2, R17, !PT ;  /* 0x0000001102137209 */ /* 0x002fe20007810000 */
[----:B------:R-:W-:Y:S01]  /*4a00*/  FFMA.FTZ R2, R41, UR32, -R8 ;  /* 0x0000002029027c23 */ /* 0x000fe20008010808 */
[----:B---3--:R-:W-:Y:S01]  /*4a10*/  FFMA.FTZ R16, R24, UR32, -R3 ;  /* 0x0000002018107c23 */ /* 0x008fe20008010803 */
[----:B------:R-:W-:Y:S01]  /*4a20*/  IMAD.WIDE.U32 R24, R15, -0x326172a9, RZ ;  /* 0xcd9e8d570f187825 */ /* 0x000fe200078e00ff */
[----:B------:R-:W-:Y:S01]  /*4a30*/  LOP3.LUT R15, R21, UR31, R26, 0x96, !PT ;  /* 0x0000001f150f7c12 */ /* 0x000fe2000f8e961a */
[----:B------:R1:W-:Y:S01]  /*4a40*/  MUFU.EX2 R234, R2 ;  /* 0x0000000200ea7308 */ /* 0x0003e20000000800 */
[----:B------:R-:W-:Y:S01]  /*4a50*/  LOP3.LUT R21, R47, UR40, R14, 0x96, !PT ;  /* 0x000000282f157c12 */ /* 0x000fe2000f8e960e */
[----:B------:R-:W-:Y:S01]  /*4a60*/  HMMA.16816.F32 R68, R4, R88, RZ ;  /* 0x000000580444723c */ /* 0x000fe200000018ff */
[----:B--2---:R-:W-:Y:S01]  /*4a70*/  FMNMX.FTZ R133, R0, R18, !PT ;  /* 0x0000001200857209 */ /* 0x004fe20007810000 */
[----:B------:R-:W-:-:S04]  /*4a80*/  IMAD.WIDE.U32 R14, R15, -0x2daee0ad, RZ ;  /* 0xd2511f530f0e7825 */ /* 0x000fc800078e00ff */
[----:B------:R-:W-:Y:S01]  /*4a90*/  FFMA.FTZ R18, R48, UR32, -R8 ;  /* 0x0000002030127c23 */ /* 0x000fe20008010808 */
[----:B------:R-:W-:Y:S01]  /*4aa0*/  LOP3.LUT R23, R25, UR38, R46, 0x96, !PT ;  /* 0x0000002619177c12 */ /* 0x000fe2000f8e962e */
[----:B------:R2:W-:Y:S01]  /*4ab0*/  MUFU.EX2 R237, R16 ;  /* 0x0000001000ed7308 */ /* 0x0005e20000000800 */
[----:B------:R-:W-:Y:S01]  /*4ac0*/  LOP3.LUT R0, R15, UR36, R28, 0x96, !PT ;  /* 0x000000240f007c12 */ /* 0x000fe2000f8e961c */
[----:B------:R-:W-:Y:S01]  /*4ad0*/  HMMA.16816.F32 R84, R4, R76, RZ ;  /* 0x0000004c0454723c */ /* 0x000fe200000018ff */
[----:B------:R-:W-:Y:S02]  /*4ae0*/  LOP3.LUT R17, R14, 0xff, RZ, 0xc0, !PT ;  /* 0x000000ff0e117812 */ /* 0x000fe400078ec0ff */
[----:B------:R-:W-:-:S03]  /*4af0*/  FSETP.NEU.FTZ.AND P1, PT, R133, -INF , PT ;  /* 0xff8000008500780b */ /* 0x000fc60003f3d000 */
[----:B------:R3:W-:Y:S01]  /*4b00*/  MUFU.EX2 R233, R18 ;  /* 0x0000001200e97308 */ /* 0x0007e20000000800 */
[----:B-1----:R-:W-:Y:S01]  /*4b10*/  FFMA.FTZ R2, R40, UR32, -R8 ;  /* 0x0000002028027c23 */ /* 0x002fe20008010808 */
[C---:B------:R-:W-:Y:S06]  /*4b20*/  HMMA.16816.F32 R100, R4.reuse, R116, RZ ;  /* 0x000000740464723c */ /* 0x040fec00000018ff */
[----:B------:R1:W-:Y:S01]  /*4b30*/  MUFU.EX2 R252, R2 ;  /* 0x0000000200fc7308 */ /* 0x0003e20000000800 */
[--C-:B--2---:R-:W-:Y:S01]  /*4b40*/  FFMA.FTZ R16, R35, UR32, -R3.reuse ;  /* 0x0000002023107c23 */ /* 0x104fe20008010803 */
[----:B------:R-:W-:Y:S01]  /*4b50*/  FFMA.FTZ R3, R30, UR32, -R3 ;  /* 0x000000201e037c23 */ /* 0x000fe20008010803 */
[C---:B------:R-:W-:Y:S01]  /*4b60*/  HMMA.16816.F32 R156, R4.reuse, R60, RZ ;  /* 0x0000003c049c723c */ /* 0x040fe200000018ff */
[----:B------:R-:W-:Y:S04]  /*4b70*/  LDSM.16.MT88.4 R32, [R215+0xa800] ;  /* 0x00a80000d720783b */ /* 0x000fe80000004200 */
[----:B------:R2:W-:Y:S01]  /*4b80*/  MUFU.EX2 R235, R16 ;  /* 0x0000001000eb7308 */ /* 0x0005e20000000800 */
[----:B---3--:R-:W3:Y:S01]  /*4b90*/  SHFL.BFLY PT, R18, R19, 0x1, 0x1f ;  /* 0x0c201f0013127f89 */ /* 0x008ee200000e0000 */
[C---:B------:R-:W-:Y:S06]  /*4ba0*/  HMMA.16816.F32 R124, R4.reuse, R108, RZ ;  /* 0x0000006c047c723c */ /* 0x040fec00000018ff */
[----:B------:R4:W5:Y:S01]  /*4bb0*/  MUFU.EX2 R243, R3 ;  /* 0x0000000300f37308 */ /* 0x0009620000000800 */
[----:B-1----:R-:W-:Y:S01]  /*4bc0*/  LOP3.LUT R2, R0, 0xffff, RZ, 0xc0, !PT ;  /* 0x0000ffff00027812 */ /* 0x002fe200078ec0ff */
[----:B------:R-:W-:Y:S03]  /*4bd0*/  HMMA.16816.F32 R152, R4, R74, RZ ;  /* 0x0000004a0498723c */ /* 0x000fe600000018ff */
[----:B------:R-:W-:-:S03]  /*4be0*/  SHF.R.U32.HI R8, RZ, 0x8, R2 ;  /* 0x00000008ff087819 */ /* 0x000fc60000011602 */
[----:B------:R-:W-:Y:S01]  /*4bf0*/  HMMA.16816.F32 R48, R4, R58, RZ ;  /* 0x0000003a0430723c */ /* 0x000fe200000018ff */
[----:B--2---:R-:W-:-:S05]  /*4c00*/  SHF.R.U32.HI R16, RZ, 0x18, R14 ;  /* 0x00000018ff107819 */ /* 0x004fca000001160e */
[----:B------:R-:W-:Y:S01]  /*4c10*/  HMMA.16816.F32 R64, R4, R94, RZ ;  /* 0x0000005e0440723c */ /* 0x000fe200000018ff */
[----:B----4-:R-:W-:Y:S02]  /*4c20*/  LOP3.LUT R3, R14, 0xffff, RZ, 0xc0, !PT ;  /* 0x0000ffff0e037812 */ /* 0x010fe400078ec0ff */
[----:B------:R-:W-:-:S03]  /*4c30*/  SHF.R.U32.HI R15, RZ, 0x10, R14 ;  /* 0x00000010ff0f7819 */ /* 0x000fc6000001160e */
[C---:B------:R-:W-:Y:S01]  /*4c40*/  HMMA.16816.F32 R80, R4.reuse, R90, RZ ;  /* 0x0000005a0450723c */ /* 0x040fe200000018ff */
[----:B------:R-:W-:Y:S02]  /*4c50*/  SHF.R.U32.HI R14, RZ, 0x8, R3 ;  /* 0x00000008ff0e7819 */ /* 0x000fe40000011603 */
[----:B------:R-:W-:Y:S02]  /*4c60*/  LOP3.LUT R3, R15, 0xff, RZ, 0xc0, !PT ;  /* 0x000000ff0f037812 */ /* 0x000fe400078ec0ff */
[----:B------:R-:W-:Y:S01]  /*4c70*/  PRMT R15, R17, 0x5410, R14 ;  /* 0x00005410110f7816 */ /* 0x000fe2000000000e */
[C---:B------:R-:W-:Y:S01]  /*4c80*/  HMMA.16816.F32 R96, R4.reuse, R78, RZ ;  /* 0x0000004e0460723c */ /* 0x040fe200000018ff */
[----:B------:R-:W-:Y:S02]  /*4c90*/  PRMT R17, R3, 0x5410, R16 ;  /* 0x0000541003117816 */ /* 0x000fe40000000010 */
[--C-:B------:R-:W-:Y:S02]  /*4ca0*/  SHF.R.U32.HI R3, RZ, 0x10, R0.reuse ;  /* 0x00000010ff037819 */ /* 0x100fe40000011600 */
[----:B------:R-:W-:Y:S01]  /*4cb0*/  LOP3.LUT R16, R0, 0xff, RZ, 0xc0, !PT ;  /* 0x000000ff00107812 */ /* 0x000fe200078ec0ff */
[----:B------:R-:W-:Y:S01]  /*4cc0*/  HMMA.16816.F32 R112, R4, R118, RZ ;  /* 0x000000760470723c */ /* 0x000fe200000018ff */
[----:B------:R-:W-:-:S02]  /*4cd0*/  SHF.R.U32.HI R14, RZ, 0x18, R0 ;  /* 0x00000018ff0e7819 */ /* 0x000fc40000011600 */
[--C-:B------:R-:W-:Y:S02]  /*4ce0*/  HSET2.LE.AND R0, R15, R13.reuse, PT ;  /* 0x0000000d0f007233 */ /* 0x100fe40003803000 */
[----:B-----5:R-:W-:Y:S01]  /*4cf0*/  F2FP.F16.F32.PACK_AB R2, R243, R235 ;  /* 0x000000ebf302723e */ /* 0x020fe200000000ff */
[C---:B------:R-:W-:Y:S01]  /*4d00*/  HMMA.16816.F32 R120, R4.reuse, R62, RZ ;  /* 0x0000003e0478723c */ /* 0x040fe200000018ff */
[----:B------:R-:W-:Y:S02]  /*4d10*/  LOP3.LUT R3, R3, 0xff, RZ, 0xc0, !PT ;  /* 0x000000ff03037812 */ /* 0x000fe400078ec0ff */
[----:B------:R-:W-:Y:S02]  /*4d20*/  LOP3.LUT R170, R0, R2, RZ, 0xc0, !PT ;  /* 0x0000000200aa7212 */ /* 0x000fe400078ec0ff */
[----:B------:R-:W-:Y:S01]  /*4d30*/  PRMT R16, R16, 0x5410, R8 ;  /* 0x0000541010107816 */ /* 0x000fe20000000008 */
[----:B------:R-:W-:Y:S01]  /*4d40*/  HMMA.16816.F32 R28, R4, R110, RZ ;  /* 0x0000006e041c723c */ /* 0x000fe200000018ff */
[----:B------:R-:W-:-:S02]  /*4d50*/  HSET2.LE.AND R0, R17, R13, PT ;  /* 0x0000000d11007233 */ /* 0x000fc40003803000 */
[----:B------:R-:W-:Y:S01]  /*4d60*/  PRMT R8, R3, 0x5410, R14 ;  /* 0x0000541003087816 */ /* 0x000fe2000000000e */
[----:B------:R-:W-:Y:S01]  /*4d70*/  FMUL.FTZ R3, R133, UR32 ;  /* 0x0000002085037c20 */ /* 0x000fe20008410000 */
[----:B------:R-:W-:Y:S02]  /*4d80*/  F2FP.F16.F32.PACK_AB R2, R252, R234 ;  /* 0x000000eafc02723e */ /* 0x000fe400000000ff */
[----:B------:R-:W-:Y:S01]  /*4d90*/  IMAD.WIDE.U32 R6, R21, -0x2daee0ad, RZ ;  /* 0xd2511f5315067825 */ /* 0x000fe200078e00ff */
[----:B---3--:R-:W-:Y:S02]  /*4da0*/  FMNMX.FTZ R136, R19, R18, !PT ;  /* 0x0000001213887209 */ /* 0x008fe40007810000 */
[----:B------:R-:W-:Y:S02]  /*4db0*/  LOP3.LUT R171, R0, R2, RZ, 0xc0, !PT ;  /* 0x0000000200ab7212 */ /* 0x000fe400078ec0ff */
[----:B------:R-:W-:Y:S02]  /*4dc0*/  HSET2.LE.AND R0, R16, R13, PT ;  /* 0x0000000d10007233 */ /* 0x000fe40003803000 */
[----:B------:R-:W-:-:S02]  /*4dd0*/  FSEL R14, R3, RZ, P1 ;  /* 0x000000ff030e7208 */ /* 0x000fc40000800000 */
[----:B------:R-:W-:Y:S02]  /*4de0*/  F2FP.F16.F32.PACK_AB R2, R237, R236 ;  /* 0x000000eced02723e */ /* 0x000fe400000000ff */
[----:B------:R-:W-:Y:S01]  /*4df0*/  HSET2.LE.AND R3, R8, R13, PT ;  /* 0x0000000d08037233 */ /* 0x000fe20003803000 */
[--C-:B------:R-:W-:Y:S01]  /*4e00*/  FFMA.FTZ R15, R42, UR32, -R14.reuse ;  /* 0x000000202a0f7c23 */ /* 0x100fe2000801080e */
[----:B------:R-:W-:Y:S01]  /*4e10*/  LOP3.LUT R168, R0, R2, RZ, 0xc0, !PT ;  /* 0x0000000200a87212 */ /* 0x000fe200078ec0ff */
[----:B------:R-:W-:Y:S01]  /*4e20*/  FFMA.FTZ R0, R104, UR32, -R14 ;  /* 0x0000002068007c23 */ /* 0x000fe2000801080e */
[----:B------:R-:W-:Y:S01]  /*4e30*/  F2FP.F16.F32.PACK_AB R8, R232, R233 ;  /* 0x000000e9e808723e */ /* 0x000fe200000000ff */
[----:B------:R-:W-:Y:S01]  /*4e40*/  MUFU.EX2 R231, R15 ;  /* 0x0000000f00e77308 */ /* 0x000fe20000000800 */
[----:B------:R-:W-:Y:S02]  /*4e50*/  LOP3.LUT R4, R7, UR30, R22, 0x96, !PT ;  /* 0x0000001e07047c12 */ /* 0x000fe4000f8e9616 */
[----:B------:R-:W-:Y:S01]  /*4e60*/  LOP3.LUT R169, R3, R8, RZ, 0xc0, !PT ;  /* 0x0000000803a97212 */ /* 0x000fe200078ec0ff */
[----:B------:R-:W-:Y:S01]  /*4e70*/  IMAD.WIDE.U32 R2, R23, -0x2daee0ad, RZ ;  /* 0xd2511f5317027825 */ /* 0x000fe200078e00ff */
[----:B------:R-:W-:-:S03]  /*4e80*/  FSETP.NEU.FTZ.AND P1, PT, R136, -INF , PT ;  /* 0xff8000008800780b */ /* 0x000fc60003f3d000 */
[----:B------:R1:W-:Y:S01]  /*4e90*/  MUFU.EX2 R230, R0 ;  /* 0x0000000000e67308 */ /* 0x0003e20000000800 */
[----:B------:R-:W-:Y:S01]  /*4ea0*/  LOP3.LUT R5, R3, UR26, R6, 0x96, !PT ;  /* 0x0000001a03057c12 */ /* 0x000fe2000f8e9606 */
[----:B------:R-:W-:Y:S01]  /*4eb0*/  FFMA.FTZ R3, R106, UR32, -R14 ;  /* 0x000000206a037c23 */ /* 0x000fe2000801080e */
[----:B------:R-:W-:Y:S01]  /*4ec0*/  IMAD.WIDE.U32 R6, R4, -0x326172a9, RZ ;  /* 0xcd9e8d5704067825 */ /* 0x000fe200078e00ff */
[C---:B------:R-:W-:Y:S03]  /*4ed0*/  HMMA.16816.F32 R144, R168.reuse, R184, R144 ;  /* 0x000000b8a890723c */ /* 0x040fe60000001890 */
[----:B------:R-:W-:Y:S01]  /*4ee0*/  IMAD.WIDE.U32 R18, R5, -0x326172a9, RZ ;  /* 0xcd9e8d5705127825 */ /* 0x000fe200078e00ff */
[----:B------:R2:W-:Y:S01]  /*4ef0*/  MUFU.EX2 R228, R3 ;  /* 0x0000000300e47308 */ /* 0x0005e20000000800 */
[----:B------:R-:W-:Y:S01]  /*4f00*/  LOP3.LUT R4, R7, UR27, R24, 0x96, !PT ;  /* 0x0000001b07047c12 */ /* 0x000fe2000f8e9618 */
[C---:B------:R-:W-:Y:S06]  /*4f10*/  HMMA.16816.F32 R36, R168.reuse, R32, R36 ;  /* 0x00000020a824723c */ /* 0x040fec0000001824 */
        /* <DEDUP_REMOVED lines=60> */
[----:B--2---:R-:W-:Y:S01]  /*52e0*/  F2FP.F16.F32.PACK_AB R15, R208, R211 ;  /* 0x000000d3d00f723e */ /* 0x004fe200000000ff */
[----:B------:R1:W-:Y:S01]  /*52f0*/  MUFU.EX2 R19, R2 ;  /* 0x0000000200137308 */ /* 0x0003e20000000800 */
[----:B------:R-:W-:-:S02]  /*5300*/  LOP3.LUT R4, R4, R5, RZ, 0xc0, !PT ;  /* 0x0000000504047212 */ /* 0x000fc400078ec0ff */
[----:B------:R-:W-:Y:S01]  /*5310*/  LOP3.LUT R5, R8, R15, RZ, 0xc0, !PT ;  /* 0x0000000f08057212 */ /* 0x000fe200078ec0ff */
[----:B------:R-:W-:Y:S01]  /*5320*/  FFMA.FTZ R15, R205, UR32, -R0 ;  /* 0x00000020cd0f7c23 */ /* 0x000fe20008010800 */
[----:B------:R-:W-:Y:S01]  /*5330*/  LOP3.LUT R3, R21, UR31, R18, 0x96, !PT ;  /* 0x0000001f15037c12 */ /* 0x000fe2000f8e9612 */
[----:B------:R-:W-:-:S04]  /*5340*/  FFMA.FTZ R8, R131, UR32, -R0 ;  /* 0x0000002083087c23 */ /* 0x000fc80008010800 */
        /* <DEDUP_REMOVED lines=88> */
[----:B------:R-:W-:Y:S01]  /*58d0*/  FADD.FTZ R250, R8, R0 ;  /* 0x0000000008fa7221 */ /* 0x000fe20000010000 */
[C---:B------:R-:W-:Y:S04]  /*58e0*/  HMMA.16816.F32 R72, R128.reuse, R176, R72 ;  /* 0x000000b08048723c */ /* 0x040fe80000001848 */
[----:B------:R1:W-:Y:S02]  /*58f0*/  STL [R1+0x8], R250 ;  /* 0x000008fa01007387 */ /* 0x0003e40000100800 */
[C---:B------:R-:W-:Y:S02]  /*5900*/  HMMA.16816.F32 R88, R128.reuse, R180, R88 ;  /* 0x000000b48058723c */ /* 0x040fe40000001858 */
[----:B------:R1:W-:Y:S04]  /*5910*/  STL [R1+0xc], R251 ;  /* 0x00000cfb01007387 */ /* 0x0003e80000100800 */
        /* <DEDUP_REMOVED lines=12> */
[----:B-1----:R-:W-:-:S15]  /*59e0*/  @!P0 BRA `(.L_x_1271) ;  /* 0x000000e800108947 */ /* 0x002fde0003800000 */
[----:B------:R-:W2:Y:S01]  /*59f0*/  LDL.64 R6, [R1+0x18] ;  /* 0x0000180001067983 */ /* 0x000ea20000100a00 */
[----:B------:R-:W-:Y:S01]  /*5a00*/  ULDC UR4, c[0x0][0x2d0] ;  /* 0x0000b40000047ab9 */ /* 0x000fe20000000800 */
[----:B------:R-:W-:-:S04]  /*5a10*/  DEPBAR.LE SB0, 0x0 ;  /* 0x000080000000791a */ /* 0x000fc80000000000 */
[----:B------:R-:W3:Y:S04]  /*5a20*/  LDL R132, [R1+0x10] ;  /* 0x0000100001847983 */ /* 0x000ee80000100800 */
[----:B------:R-:W4:Y:S01]  /*5a30*/  LDL.64 R206, [R1+0x38] ;  /* 0x0000380001ce7983 */ /* 0x000f220000100a00 */
[----:B------:R-:W-:Y:S02]  /*5a40*/  UIADD3 UR37, UR17, -0x2, URZ ;  /* 0xfffffffe11257890 */ /* 0x000fe4000fffe03f */
[----:B------:R-:W-:Y:S02]  /*5a50*/  UISETP.GE.AND UP0, UPT, UR17, 0x3, UPT ;  /* 0x000000031100788c */ /* 0x000fe4000bf06270 */
[----:B------:R-:W-:Y:S02]  /*5a60*/  USHF.R.S32.HI UR10, URZ, 0x1f, UR37 ;  /* 0x0000001f3f0a7899 */ /* 0x000fe40008011425 */
[----:B------:R-:W-:Y:S01]  /*5a70*/  IMAD.U32 R2, RZ, RZ, UR37 ;  /* 0x00000025ff027e24 */ /* 0x000fe2000f8e00ff */
[----:B------:R-:W-:Y:S01]  /*5a80*/  BAR.SYNC.DEFER_BLOCKING 0x0 ;  /* 0x0000000000007b1d */ /* 0x000fe20000010000 */
[----:B--2---:R-:W-:-:S02]  /*5a90*/  ISETP.GE.AND P3, PT, R6, UR4, PT ;  /* 0x0000000406007c0c */ /* 0x004fc4000bf66270 */
[----:B---3--:R-:W-:Y:S01]  /*5aa0*/  ISETP.GE.AND P2, PT, R132, UR4, PT ;  /* 0x0000000484007c0c */ /* 0x008fe2000bf46270 */
[----:B------:R-:W-:Y:S02]  /*5ab0*/  UIMAD UR4, UR12, UR37, URZ ;  /* 0x000000250c0472a4 */ /* 0x000fe4000f8e023f */
[----:B------:R-:W1:Y:S01]  /*5ac0*/  S2R R132, SR_TID.X ;  /* 0x0000000000847919 */ /* 0x000e620000002100 */
[----:B----4-:R-:W-:Y:S01]  /*5ad0*/  IMAD.WIDE.U32 R2, R2, UR13, R206 ;  /* 0x0000000d02027c25 */ /* 0x010fe2000f8e00ce */
[----:B------:R-:W-:-:S06]  /*5ae0*/  UIMAD UR4, UR10, UR13, UR4 ;  /* 0x0000000d0a0472a4 */ /* 0x000fcc000f8e0204 */
[----:B------:R-:W2:Y:S01]  /*5af0*/  @!P3 LDC.64 R16, c[0x0][0x220] ;  /* 0x00008800ff10bb82 */ /* 0x000ea20000000a00 */
[----:B------:R-:W-:Y:S01]  /*5b00*/  @P3 STS.128 [R227+0xa000], RZ ;  /* 0x00a000ffe3003388 */ /* 0x000fe20000000c00 */
[----:B------:R-:W-:Y:S01]  /*5b10*/  IADD3 R0, P0, R2, UR19, RZ ;  /* 0x0000001302007c10 */ /* 0x000fe2000ff1e0ff */
[----:B------:R-:W-:-:S05]  /*5b20*/  VIADD R3, R3, UR4 ;  /* 0x0000000403037c36 */ /* 0x000fca0008000000 */
[----:B------:R-:W3:Y:S01]  /*5b30*/  @!P2 LDC.64 R6, c[0x0][0x220] ;  /* 0x00008800ff06ab82 */ /* 0x000ee20000000a00 */
[----:B------:R-:W-:-:S07]  /*5b40*/  IADD3.X R5, R3, UR18, RZ, P0, !PT ;  /* 0x0000001203057c10 */ /* 0x000fce00087fe4ff */
[----:B------:R-:W4:Y:S08]  /*5b50*/  @!P3 LDC.64 R14, c[0x0][0x220] ;  /* 0x00008800ff0ebb82 */ /* 0x000f300000000a00 */
[----:B------:R-:W5:Y:S01]  /*5b60*/  @!P2 LDC.64 R18, c[0x0][0x220] ;  /* 0x00008800ff12ab82 */ /* 0x000f620000000a00 */
[----:B--2---:R-:W-:Y:S01]  /*5b70*/  @!P3 LEA R16, P5, R2, R16, 0x1 ;  /* 0x000000100210b211 */ /* 0x004fe200078a08ff */
[----:B-1----:R-:W-:-:S03]  /*5b80*/  IMAD.SHL.U32 R132, R132, 0x2, RZ ;  /* 0x0000000284847824 */ /* 0x002fc600078e00ff */
[C---:B------:R-:W-:Y:S02]  /*5b90*/  @!P3 LEA.HI.X R17, R2.reuse, R17, R3, 0x1, P5 ;  /* 0x000000110211b211 */ /* 0x040fe400028f0c03 */
[----:B---3--:R-:W-:-:S03]  /*5ba0*/  @!P2 LEA R6, P1, R2, R6, 0x1 ;  /* 0x000000060206a211 */ /* 0x008fc600078208ff */
[----:B------:R-:W-:Y:S01]  /*5bb0*/  @!PT LDS RZ, [RZ] ;  /* 0x00000000fffff984 */ /* 0x000fe20000000800 */
[----:B------:R-:W-:Y:S01]  /*5bc0*/  @!PT LDS RZ, [RZ] ;  /* 0x00000000fffff984 */ /* 0x000fe20000000800 */
[----:B------:R-:W-:Y:S01]  /*5bd0*/  @!PT LDS RZ, [RZ] ;  /* 0x00000000fffff984 */ /* 0x000fe20000000800 */
[----:B------:R1:W-:Y:S01]  /*5be0*/  @!P3 LDGSTS.E.BYPASS.LTC128B.128 [R227+0xa000], desc[UR20][R16.64] ;  /* 0x0a00000010e3bfae */ /* 0x0003e2000b901d54 */
[----:B------:R-:W-:Y:S02]  /*5bf0*/  LOP3.LUT R132, R132, 0x6, RZ, 0xc0, !PT ;  /* 0x0000000684847812 */ /* 0x000fe400078ec0ff */
[----:B------:R-:W-:Y:S01]  /*5c00*/  @!P2 LEA.HI.X R7, R2, R7, R3, 0x1, P1 ;  /* 0x000000070207a211 */ /* 0x000fe200008f0c03 */
[----:B------:R-:W-:Y:S01]  /*5c10*/  @P2 STS.128 [R227+0xb000], RZ ;  /* 0x00b000ffe3002388 */ /* 0x000fe20000000c00 */
[----:B----4-:R-:W-:-:S03]  /*5c20*/  @!P3 LEA R14, P4, R0, R14, 0x1 ;  /* 0x0000000e000eb211 */ /* 0x010fc600078808ff */
[----:B------:R-:W-:Y:S01]  /*5c30*/  @!PT LDS RZ, [RZ] ;  /* 0x00000000fffff984 */ /* 0x000fe20000000800 */
[----:B------:R-:W-:Y:S01]  /*5c40*/  @!PT LDS RZ, [RZ] ;  /* 0x00000000fffff984 */ /* 0x000fe20000000800 */
[----:B------:R-:W-:Y:S01]  /*5c50*/  @!PT LDS RZ, [RZ] ;  /* 0x00000000fffff984 */ /* 0x000fe20000000800 */
[----:B------:R-:W-:Y:S01]  /*5c60*/  @!P2 LDGSTS.E.BYPASS.LTC128B.128 [R227+0xb000], desc[UR20][R6.64+0x80] ;  /* 0x0b00008006e3afae */ /* 0x000fe2000b901d54 */
[----:B------:R-:W-:-:S03]  /*5c70*/  @!P3 LEA.HI.X R15, R0, R15, R5, 0x1, P4 ;  /* 0x0000000f000fb211 */ /* 0x000fc600020f0c05 */
[----:B------:R-:W-:Y:S01]  /*5c80*/  @P3 STS.128 [R227+0xa800], RZ ;  /* 0x00a800ffe3003388 */ /* 0x000fe20000000c00 */
[----:B-----5:R-:W-:-:S03]  /*5c90*/  @!P2 LEA R4, P0, R0, R18, 0x1 ;  /* 0x000000120004a211 */ /* 0x020fc600078008ff */
[----:B------:R-:W-:Y:S01]  /*5ca0*/  @!PT LDS RZ, [RZ] ;  /* 0x00000000fffff984 */ /* 0x000fe20000000800 */
[----:B------:R-:W-:Y:S01]  /*5cb0*/  @!PT LDS RZ, [RZ] ;  /* 0x00000000fffff984 */ /* 0x000fe20000000800 */
[----:B------:R-:W-:Y:S01]  /*5cc0*/  @!PT LDS RZ, [RZ] ;  /* 0x00000000fffff984 */ /* 0x000fe20000000800 */
[----:B------:R-:W-:Y:S01]  /*5cd0*/  @!P3 LDGSTS.E.BYPASS.LTC128B.128 [R227+0xa800], desc[UR20][R14.64] ;  /* 0x0a8000000ee3bfae */ /* 0x000fe2000b901d54 */
[----:B------:R-:W-:Y:S01]  /*5ce0*/  @!P2 LEA.HI.X R5, R0, R19, R5, 0x1, P0 ;  /* 0x000000130005a211 */ /* 0x000fe200000f0c05 */
[----:B------:R-:W-:Y:S02]  /*5cf0*/  IMAD.U32 R0, RZ, RZ, UR37 ;  /* 0x00000025ff007e24 */ /* 0x000fe4000f8e00ff */
[----:B------:R-:W-:Y:S02]  /*5d00*/  @P2 STS.128 [R227+0xb800], RZ ;  /* 0x00b800ffe3002388 */ /* 0x000fe40000000c00 */
[----:B------:R-:W-:Y:S02]  /*5d10*/  IMAD R0, R0, 0x20, R132 ;  /* 0x0000002000007824 */ /* 0x000fe400078e0284 */
[----:B------:R-:W-:Y:S01]  /*5d20*/  @!PT LDS RZ, [RZ] ;  /* 0x00000000fffff984 */ /* 0x000fe20000000800 */
[----:B------:R-:W-:Y:S01]  /*5d30*/  @!PT LDS RZ, [RZ] ;  /* 0x00000000fffff984 */ /* 0x000fe20000000800 */
[----:B------:R-:W-:Y:S01]  /*5d40*/  @!PT LDS RZ, [RZ] ;  /* 0x00000000fffff984 */ /* 0x000fe20000000800 */
[----:B------:R2:W-:Y:S02]  /*5d50*/  @!P2 LDGSTS.E.BYPASS.LTC128B.128 [R227+0xb800], desc[UR20][R4.64+0x80] ;  /* 0x0b80008004e3afae */ /* 0x0005e4000b901d54 */
[----:B------:R-:W-:-:S02]  /*5d60*/  VIADD R3, R0, 0x1 ;  /* 0x0000000100037836 */ /* 0x000fc40000000000 */
[----:B------:R-:W-:Y:S01]  /*5d70*/  LDSM.16.M88.4 R172, [R212+0x8000] ;  /* 0x00800000d4ac783b */ /* 0x000fe20000000200 */
[----:B------:R-:W-:-:S03]  /*5d80*/  VIADD R2, R0, 0x8 ;  /* 0x0000000800027836 */ /* 0x000fc60000000000 */
[----:B-1----:R-:W1:Y:S01]  /*5d90*/  LDSM.16.M88.4 R16, [R214+0x2000] ;  /* 0x00200000d610783b */ /* 0x002e620000000200 */
[C---:B------:R-:W-:Y:S02]  /*5da0*/  ISETP.GE.AND P4, PT, R3.reuse, R10, PT ;  /* 0x0000000a0300720c */ /* 0x040fe40003f86270 */
[C---:B------:R-:W-:Y:S01]  /*5db0*/  ISETP.GE.AND P1, PT, R3.reuse, R9, PT ;  /* 0x000000090300720c */ /* 0x040fe20003f26270 */
[----:B------:R-:W3:Y:S01]  /*5dc0*/  LDSM.16.M88.4 R20, [R214] ;  /* 0x00000000d614783b */ /* 0x000ee20000000200 */
[C---:B------:R-:W-:Y:S02]  /*5dd0*/  ISETP.GE.AND P0, PT, R3.reuse, R12, PT ;  /* 0x0000000c0300720c */ /* 0x040fe40003f06270 */
[----:B------:R-:W-:Y:S01]  /*5de0*/  ISETP.GE.AND P6, PT, R3, R11, PT ;  /* 0x0000000b0300720c */ /* 0x000fe20003fc6270 */
[----:B------:R-:W4:Y:S01]  /*5df0*/  LDSM.16.M88.4 R32, [R212+0x8800] ;  /* 0x00880000d420783b */ /* 0x000f220000000200 */
[----:B------:R-:W-:-:S03]  /*5e00*/  ISETP.GE.AND P5, PT, R2, R10, PT ;  /* 0x0000000a0200720c */ /* 0x000fc60003fa6270 */
[----:B------:R-:W-:Y:S04]  /*5e10*/  LDSM.16.M88.4 R176, [R223] ;  /* 0x00000000dfb0783b */ /* 0x000fe80000000200 */
[----:B------:R-:W-:Y:S04]  /*5e20*/  LDSM.16.M88.4 R28, [R216] ;  /* 0x00000000d81c783b */ /* 0x000fe80000000200 */
[----:B--2---:R-:W2:Y:S04]  /*5e30*/  LDSM.16.M88.4 R4, [R216+0x2000] ;  /* 0x00200000d804783b */ /* 0x004ea80000000200 */
[----:B------:R-:W5:Y:S04]  /*5e40*/  LDSM.16.M88.4 R180, [R226] ;  /* 0x00000000e2b4783b */ /* 0x000f680000000200 */
[----:B------:R-:W-:Y:S04]  /*5e50*/  LDSM.16.M88.4 R184, [R220+0x8000] ;  /* 0x00800000dcb8783b */ /* 0x000fe80000000200 */
[----:B------:R-:W-:Y:S04]  /*5e60*/  LDSM.16.M88.4 R24, [R222+0x2000] ;  /* 0x00200000de18783b */ /* 0x000fe80000000200 */
[----:B------:R-:W0:Y:S01]  /*5e70*/  LDGDEPBAR ;  /* 0x00000000000079af */ /* 0x000e220000000000 */
[----:B-1----:R-:W-:Y:S06]  /*5e80*/  HMMA.16816.F32 R196, R16, R174, RZ ;  /* 0x000000ae10c4723c */ /* 0x002fec00000018ff */
[----:B---3--:R-:W-:Y:S06]  /*5e90*/  HMMA.16816.F32 R204, R20, R172, RZ ;  /* 0x000000ac14cc723c */ /* 0x008fec00000018ff */
[C---:B----4-:R-:W-:Y:S06]  /*5ea0*/  HMMA.16816.F32 R192, R16.reuse, R32, RZ ;  /* 0x0000002010c0723c */ /* 0x050fec00000018ff */
[----:B------:R-:W-:Y:S06]  /*5eb0*/  HMMA.16816.F32 R200, R16, R172, RZ ;  /* 0x000000ac10c8723c */ /* 0x000fec00000018ff */
[C---:B------:R-:W-:Y:S06]  /*5ec0*/  HMMA.16816.F32 R188, R20.reuse, R32, RZ ;  /* 0x0000002014bc723c */ /* 0x040fec00000018ff */
[----:B------:R-:W-:Y:S06]  /*5ed0*/  HMMA.16816.F32 R172, R20, R174, RZ ;  /* 0x000000ae14ac723c */ /* 0x000fec00000018ff */
[-C--:B------:R-:W-:Y:S06]  /*5ee0*/  HMMA.16816.F32 R16, R16, R34.reuse, RZ ;  /* 0x000000221010723c */ /* 0x080fec00000018ff */
[----:B------:R-:W-:Y:S01]  /*5ef0*/  HMMA.16816.F32 R208, R20, R34, RZ ;  /* 0x0000002214d0723c */ /* 0x000fe200000018ff */
[----:B------:R-:W1:Y:S04]  /*5f00*/  LDSM.16.M88.4 R20, [R222] ;  /* 0x00000000de14783b */ /* 0x000e680000000200 */
[----:B------:R-:W3:Y:S01]  /*5f10*/  LDSM.16.M88.4 R32, [R220+0x8800] ;  /* 0x00880000dc20783b */ /* 0x000ee20000000200 */
[----:B--2---:R-:W-:Y:S06]  /*5f20*/  HMMA.16816.F32 R228, R4, R178, R196 ;  /* 0x000000b204e4723c */ /* 0x004fec00000018c4 */
[----:B------:R-:W-:Y:S06]  /*5f30*/  HMMA.16816.F32 R196, R28, R176, R204 ;  /* 0x000000b01cc4723c */ /* 0x000fec00000018cc */
[-C--:B-----5:R-:W-:Y:S06]  /*5f40*/  HMMA.16816.F32 R236, R4, R180.reuse, R192 ;  /* 0x000000b404ec723c */ /* 0x0a0fec00000018c0 */
[----:B------:R-:W-:Y:S06]  /*5f50*/  HMMA.16816.F32 R192, R28, R180, R188 ;  /* 0x000000b41cc0723c */ /* 0x000fec00000018bc */
[----:B------:R-:W-:Y:S06]  /*5f60*/  HMMA.16816.F32 R232, R4, R176, R200 ;  /* 0x000000b004e8723c */ /* 0x000fec00000018c8 */
[----:B------:R-:W-:Y:S01]  /*5f70*/  HMMA.16816.F32 R188, R28, R178, R172 ;  /* 0x000000b21cbc723c */ /* 0x000fe200000018ac */
[----:B------:R-:W-:Y:S04]  /*5f80*/  LDSM.16.M88.4 R176, [R219] ;  /* 0x00000000dbb0783b */ /* 0x000fe80000000200 */
[----:B------:R-:W-:Y:S01]  /*5f90*/  LDSM.16.M88.4 R172, [R219+0x800] ;  /* 0x00080000dbac783b */ /* 0x000fe20000000200 */
[-C--:B------:R-:W-:Y:S03]  /*5fa0*/  HMMA.16816.F32 R200, R4, R182.reuse, R16 ;  /* 0x000000b604c8723c */ /* 0x080fe60000001810 */
[----:B------:R-:W2:Y:S03]  /*5fb0*/  LDSM.16.M88.4 R16, [R221] ;  /* 0x00000000dd10783b */ /* 0x000ea60000000200 */
[----:B------:R-:W-:Y:S01]  /*5fc0*/  HMMA.16816.F32 R28, R28, R182, R208 ;  /* 0x000000b61c1c723c */ /* 0x000fe200000018d0 */
[----:B------:R-:W4:Y:S04]  /*5fd0*/  LDSM.16.M88.4 R4, [R221+0x2000] ;  /* 0x00200000dd04783b */ /* 0x000f280000000200 */
[----:B------:R-:W-:Y:S01]  /*5fe0*/  LDSM.16.M88.4 R180, [R212+0x9800] ;  /* 0x00980000d4b4783b */ /* 0x000fe20000000200 */
[-C--:B-1----:R-:W-:Y:S06]  /*5ff0*/  HMMA.16816.F32 R196, R20, R184.reuse, R196 ;  /* 0x000000b814c4723c */ /* 0x082fec00000018c4 */
[C---:B------:R-:W-:Y:S06]  /*6000*/  HMMA.16816.F32 R204, R24.reuse, R184, R232 ;  /* 0x000000b818cc723c */ /* 0x040fec00000018e8 */
[-C--:B------:R-:W-:Y:S06]  /*6010*/  HMMA.16816.F32 R228, R24, R186.reuse, R228 ;  /* 0x000000ba18e4723c */ /* 0x080fec00000018e4 */
[----:B------:R-:W-:Y:S06]  /*6020*/  HMMA.16816.F32 R188, R20, R186, R188 ;  /* 0x000000ba14bc723c */ /* 0x000fec00000018bc */
[C---:B---3--:R-:W-:Y:S06]  /*6030*/  HMMA.16816.F32 R208, R24.reuse, R32, R236 ;  /* 0x0000002018d0723c */ /* 0x048fec00000018ec */
[----:B------:R-:W-:Y:S01]  /*6040*/  HMMA.16816.F32 R200, R24, R34, R200 ;  /* 0x0000002218c8723c */ /* 0x000fe200000018c8 */
[----:B------:R-:W-:Y:S05]  /*6050*/  LDSM.16.M88.4 R24, [R214+0x4000] ;  /* 0x00400000d618783b */ /* 0x000fea0000000200 */
[C---:B------:R-:W-:Y:S06]  /*6060*/  HMMA.16816.F32 R184, R20.reuse, R32, R192 ;  /* 0x0000002014b8723c */ /* 0x040fec00000018c0 */
[----:B------:R-:W-:Y:S01]  /*6070*/  HMMA.16816.F32 R32, R20, R34, R28 ;  /* 0x000000221420723c */ /* 0x000fe2000000181c */
[----:B------:R-:W1:Y:S04]  /*6080*/  LDSM.16.M88.4 R28, [R212+0x9000] ;  /* 0x00900000d41c783b */ /* 0x000e680000000200 */
[----:B------:R-:W3:Y:S01]  /*6090*/  LDSM.16.M88.4 R20, [R214+0x6000] ;  /* 0x00600000d614783b */ /* 0x000ee20000000200 */
[-C--:B--2---:R-:W-:Y:S06]  /*60a0*/  HMMA.16816.F32 R196, R16, R176.reuse, R196 ;  /* 0x000000b010c4723c */ /* 0x084fec00000018c4 */
[C---:B----4-:R-:W-:Y:S06]  /*60b0*/  HMMA.16816.F32 R204, R4.reuse, R176, R204 ;  /* 0x000000b004cc723c */ /* 0x050fec00000018cc */
        /* <DEDUP_REMOVED lines=8> */
[----:B------:R-:W-:Y:S04]  /*6140*/  LDSM.16.M88.4 R32, [R225] ;  /* 0x00000000e120783b */ /* 0x000fe80000000200 */
[----:B------:R-:W2:Y:S01]  /*6150*/  LDSM.16.M88.4 R16, [R216+0x4000] ;  /* 0x00400000d810783b */ /* 0x000ea20000000200 */
[-C--:B-1----:R-:W-:Y:S03]  /*6160*/  HMMA.16816.F32 R196, R24, R28.reuse, R196 ;  /* 0x0000001c18c4723c */ /* 0x082fe600000018c4 */
[----:B------:R-:W1:Y:S03]  /*6170*/  LDSM.16.M88.4 R172, [R224] ;  /* 0x00000000e0ac783b */ /* 0x000e660000000200 */
[C---:B---3--:R-:W-:Y:S06]  /*6180*/  HMMA.16816.F32 R204, R20.reuse, R28, R204 ;  /* 0x0000001c14cc723c */ /* 0x048fec00000018cc */
[C---:B------:R-:W-:Y:S06]  /*6190*/  HMMA.16816.F32 R228, R20.reuse, R30, R228 ;  /* 0x0000001e14e4723c */ /* 0x040fec00000018e4 */
[C---:B------:R-:W-:Y:S06]  /*61a0*/  HMMA.16816.F32 R208, R20.reuse, R180, R208 ;  /* 0x000000b414d0723c */ /* 0x040fec00000018d0 */
[----:B------:R-:W-:Y:S01]  /*61b0*/  HMMA.16816.F32 R200, R20, R182, R200 ;  /* 0x000000b614c8723c */ /* 0x000fe200000018c8 */
[----:B------:R-:W-:Y:S05]  /*61c0*/  LDSM.16.M88.4 R20, [R222+0x6000] ;  /* 0x00600000de14783b */ /* 0x000fea0000000200 */
[C---:B------:R-:W-:Y:S01]  /*61d0*/  HMMA.16816.F32 R192, R24.reuse, R30, R192 ;  /* 0x0000001e18c0723c */ /* 0x040fe200000018c0 */
[----:B------:R-:W3:Y:S05]  /*61e0*/  LDSM.16.M88.4 R28, [R222+0x4000] ;  /* 0x00400000de1c783b */ /* 0x000eea0000000200 */
[C---:B------:R-:W-:Y:S06]  /*61f0*/  HMMA.16816.F32 R184, R24.reuse, R180, R184 ;  /* 0x000000b418b8723c */ /* 0x040fec00000018b8 */
[----:B------:R-:W-:Y:S01]  /*6200*/  HMMA.16816.F32 R188, R24, R182, R188 ;  /* 0x000000b618bc723c */ /* 0x000fe200000018bc */
[----:B------:R-:W-:Y:S05]  /*6210*/  LDSM.16.M88.4 R24, [R221+0x4000] ;  /* 0x00400000dd18783b */ /* 0x000fea0000000200 */
[-C--:B--2---:R-:W-:Y:S06]  /*6220*/  HMMA.16816.F32 R180, R16, R32.reuse, R196 ;  /* 0x0000002010b4723c */ /* 0x084fec00000018c4 */
[C---:B------:R-:W-:Y:S06]  /*6230*/  HMMA.16816.F32 R204, R4.reuse, R32, R204 ;  /* 0x0000002004cc723c */ /* 0x040fec00000018cc */
[C---:B------:R-:W-:Y:S06]  /*6240*/  HMMA.16816.F32 R232, R4.reuse, R34, R228 ;  /* 0x0000002204e8723c */ /* 0x040fec00000018e4 */
[C---:B-1----:R-:W-:Y:S06]  /*6250*/  HMMA.16816.F32 R236, R4.reuse, R172, R208 ;  /* 0x000000ac04ec723c */ /* 0x042fec00000018d0 */
[----:B------:R-:W-:Y:S01]  /*6260*/  HMMA.16816.F32 R228, R4, R174, R200 ;  /* 0x000000ae04e4723c */ /* 0x000fe200000018c8 */
[----:B------:R-:W1:Y:S05]  /*6270*/  LDSM.16.M88.4 R4, [R219+0x1000] ;  /* 0x00100000db04783b */ /* 0x000e6a0000000200 */
[C---:B------:R-:W-:Y:S01]  /*6280*/  HMMA.16816.F32 R192, R16.reuse, R34, R192 ;  /* 0x0000002210c0723c */ /* 0x040fe200000018c0 */
[----:B------:R-:W2:Y:S05]  /*6290*/  LDSM.16.M88.4 R32, [R220+0x9800] ;  /* 0x00980000dc20783b */ /* 0x000eaa0000000200 */
[C---:B------:R-:W-:Y:S06]  /*62a0*/  HMMA.16816.F32 R196, R16.reuse, R172, R184 ;  /* 0x000000ac10c4723c */ /* 0x040fec00000018b8 */
[----:B------:R-:W-:Y:S01]  /*62b0*/  HMMA.16816.F32 R208, R16, R174, R188 ;  /* 0x000000ae10d0723c */ /* 0x000fe200000018bc */
[----:B------:R-:W4:Y:S04]  /*62c0*/  LDSM.16.M88.4 R16, [R221+0x6000] ;  /* 0x00600000dd10783b */ /* 0x000f280000000200 */
[----:B------:R-:W5:Y:S01]  /*62d0*/  LDSM.16.M88.4 R172, [R219+0x1800] ;  /* 0x00180000dbac783b */ /* 0x000f620000000200 */
[----:B---3--:R-:W-:Y:S01]  /*62e0*/  HMMA.16816.F32 R184, R28, R176, R180 ;  /* 0x000000b01cb8723c */ /* 0x008fe200000018b4 */
[----:B------:R-:W-:-:S05]  /*62f0*/  DEPBAR.LE SB0, 0x0 ;  /* 0x000080000000791a */ /* 0x000fca0000000000 */
[----:B------:R-:W-:Y:S06]  /*6300*/  HMMA.16816.F32 R180, R20, R176, R204 ;  /* 0x000000b014b4723c */ /* 0x000fec00000018cc */
[-C--:B------:R-:W-:Y:S06]  /*6310*/  HMMA.16816.F32 R188, R28, R178.reuse, R192 ;  /* 0x000000b21cbc723c */ /* 0x080fec00000018c0 */
[----:B------:R-:W-:Y:S06]  /*6320*/  HMMA.16816.F32 R176, R20, R178, R232 ;  /* 0x000000b214b0723c */ /* 0x000fec00000018e8 */
[----:B-1----:R-:W-:Y:S06]  /*6330*/  HMMA.16816.F32 R232, R24, R4, R184 ;  /* 0x0000000418e8723c */ /* 0x002fec00000018b8 */
[----:B--2---:R-:W-:Y:S06]  /*6340*/  HMMA.16816.F32 R204, R20, R34, R228 ;  /* 0x0000002214cc723c */ /* 0x004fec00000018e4 */
[----:B----4-:R-:W-:Y:S06]  /*6350*/  HMMA.16816.F32 R228, R16, R4, R180 ;  /* 0x0000000410e4723c */ /* 0x010fec00000018b4 */
[----:B------:R-:W-:Y:S01]  /*6360*/  HMMA.16816.F32 R200, R20, R32, R236 ;  /* 0x0000002014c8723c */ /* 0x000fe200000018ec */
[----:B------:R-:W-:-:S05]  /*6370*/  I2FP.F32.S32 R4, R3 ;  /* 0x0000000300047245 */ /* 0x000fca0000201400 */
[----:B------:R-:W-:Y:S01]  /*6380*/  HMMA.16816.F32 R188, R24, R6, R188 ;  /* 0x0000000618bc723c */ /* 0x000fe200000018bc */
[C---:B------:R-:W-:Y:S01]  /*6390*/  FFMA.FTZ R5, R4.reuse, UR5, R233 ;  /* 0x0000000504057c23 */ /* 0x040fe200080100e9 */
[----:B------:R-:W-:-:S04]  /*63a0*/  FFMA.FTZ R3, R4, UR5, R235 ;  /* 0x0000000504037c23 */ /* 0x000fc800080100eb */
[----:B------:R-:W-:Y:S01]  /*63b0*/  HMMA.16816.F32 R20, R28, R32, R196 ;  /* 0x000000201c14723c */ /* 0x000fe200000018c4 */
[----:B------:R-:W-:Y:S02]  /*63c0*/  FSEL R132, R3, -INF , !P1 ;  /* 0xff80000003847808 */ /* 0x000fe40004800000 */
[----:B------:R-:W-:Y:S01]  /*63d0*/  I2FP.F32.S32 R3, R2 ;  /* 0x0000000200037245 */ /* 0x000fe20000201400 */
[----:B------:R-:W-:Y:S01]  /*63e0*/  BAR.SYNC.DEFER_BLOCKING 0x0 ;  /* 0x0000000000007b1d */ /* 0x000fe20000010000 */
[----:B------:R-:W-:Y:S01]  /*63f0*/  ISETP.GE.AND P1, PT, R2, R12, PT ;  /* 0x0000000c0200720c */ /* 0x000fe20003f26270 */
[----:B------:R-:W-:Y:S01]  /*6400*/  HMMA.16816.F32 R180, R16, R6, R176 ;  /* 0x0000000610b4723c */ /* 0x000fe200000018b0 */
[----:B------:R-:W-:Y:S01]  /*6410*/  FSEL R33, R5, -INF , !P4 ;  /* 0xff80000005217808 */ /* 0x000fe20006000000 */
[----:B------:R-:W-:Y:S01]  /*6420*/  FFMA.FTZ R5, R4, UR5, R229 ;  /* 0x0000000504057c23 */ /* 0x000fe200080100e5 */
[----:B------:R-:W-:-:S03]  /*6430*/  ISETP.GE.AND P4, PT, R2, R9, PT ;  /* 0x000000090200720c */ /* 0x000fc60003f86270 */
[----:B------:R-:W-:Y:S01]  /*6440*/  HMMA.16816.F32 R28, R28, R34, R208 ;  /* 0x000000221c1c723c */ /* 0x000fe200000018d0 */
[----:B------:R-:W-:Y:S01]  /*6450*/  FFMA.FTZ R6, R4, UR5, R231 ;  /* 0x0000000504067c23 */ /* 0x000fe200080100e7 */
[----:B------:R-:W-:Y:S02]  /*6460*/  FSEL R196, R5, -INF , !P0 ;  /* 0xff80000005c47808 */ /* 0x000fe40004000000 */
[----:B------:R-:W-:Y:S01]  /*6470*/  ISETP.GE.AND P0, PT, R2, R11, PT ;  /* 0x0000000b0200720c */ /* 0x000fe20003f06270 */
[----:B------:R-:W-:Y:S02]  /*6480*/  VIADD R2, R0, 0x9 ;  /* 0x0000000900027836 */ /* 0x000fe40000000000 */
[C---:B------:R-:W-:Y:S01]  /*6490*/  FFMA.FTZ R5, R3.reuse, UR5, R188 ;  /* 0x0000000503057c23 */ /* 0x040fe200080100bc */
[----:B-----5:R-:W-:Y:S01]  /*64a0*/  HMMA.16816.F32 R176, R16, R172, R200 ;  /* 0x000000ac10b0723c */ /* 0x020fe200000018c8 */
[----:B------:R-:W-:Y:S01]  /*64b0*/  FSEL R188, R6, -INF , !P6 ;  /* 0xff80000006bc7808 */ /* 0x000fe20007000000 */
[----:B------:R-:W-:Y:S01]  /*64c0*/  FFMA.FTZ R4, R3, UR5, R190 ;  /* 0x0000000503047c23 */ /* 0x000fe200080100be */
[----:B------:R-:W-:-:S02]  /*64d0*/  ISETP.GE.AND P6, PT, R2, R10, PT ;  /* 0x0000000a0200720c */ /* 0x000fc40003fc6270 */
[----:B------:R-:W-:Y:S01]  /*64e0*/  FSEL R32, R5, -INF , !P5 ;  /* 0xff80000005207808 */ /* 0x000fe20006800000 */
[----:B------:R-:W-:Y:S01]  /*64f0*/  HMMA.16816.F32 R192, R24, R172, R20 ;  /* 0x000000ac18c0723c */ /* 0x000fe20000001814 */
[----:B------:R-:W-:Y:S02]  /*6500*/  FSEL R35, R4, -INF , !P4 ;  /* 0xff80000004237808 */ /* 0x000fe40006000000 */
[----:B------:R-:W-:Y:S01]  /*6510*/  I2FP.F32.S32 R4, R2 ;  /* 0x0000000200047245 */ /* 0x000fe20000201400 */
[C---:B------:R-:W-:Y:S01]  /*6520*/  FFMA.FTZ R6, R3.reuse, UR5, R180 ;  /* 0x0000000503067c23 */ /* 0x040fe200080100b4 */
[C---:B------:R-:W-:Y:S01]  /*6530*/  ISETP.GE.AND P5, PT, R2.reuse, R9, PT ;  /* 0x000000090200720c */ /* 0x040fe20003fa6270 */
[-C--:B------:R-:W-:Y:S01]  /*6540*/  HMMA.16816.F32 R184, R16, R174.reuse, R204 ;  /* 0x000000ae10b8723c */ /* 0x080fe200000018cc */
[----:B------:R-:W-:Y:S01]  /*6550*/  ISETP.GE.AND P4, PT, R2, R12, PT ;  /* 0x0000000c0200720c */ /* 0x000fe20003f86270 */
[----:B------:R-:W-:Y:S01]  /*6560*/  FFMA.FTZ R5, R4, UR5, R189 ;  /* 0x0000000504057c23 */ /* 0x000fe200080100bd */
[----:B------:R-:W-:Y:S01]  /*6570*/  FSEL R173, R6, -INF , !P1 ;  /* 0xff80000006ad7808 */ /* 0x000fe20004800000 */
[----:B------:R-:W-:Y:S01]  /*6580*/  FFMA.FTZ R6, R3, UR5, R182 ;  /* 0x0000000503067c23 */ /* 0x000fe200080100b6 */
[----:B------:R-:W-:Y:S01]  /*6590*/  ISETP.GE.AND P1, PT, R2, R11, PT ;  /* 0x0000000b0200720c */ /* 0x000fe20003f26270 */
[----:B------:R-:W-:Y:S01]  /*65a0*/  FFMA.FTZ R3, R4, UR5, R191 ;  /* 0x0000000504037c23 */ /* 0x000fe200080100bf */
[----:B------:R-:W-:Y:S01]  /*65b0*/  VIADD R2, R0, 0x10 ;  /* 0x0000001000027836 */ /* 0x000fe20000000000 */
[----:B------:R-:W-:Y:S01]  /*65c0*/  FSEL R23, R5, -INF , !P6 ;  /* 0xff80000005177808 */ /* 0x000fe20007000000 */
[----:B------:R-:W-:Y:S01]  /*65d0*/  HMMA.16816.F32 R24, R24, R174, R28 ;  /* 0x000000ae1818723c */ /* 0x000fe2000000181c */
[----:B------:R-:W-:Y:S01]  /*65e0*/  FSEL R180, R6, -INF , !P0 ;  /* 0xff80000006b47808 */ /* 0x000fe20004000000 */
[C---:B------:R-:W-:Y:S01]  /*65f0*/  FFMA.FTZ R6, R4.reuse, UR5, R181 ;  /* 0x0000000504067c23 */ /* 0x040fe200080100b5 */
[----:B------:R-:W-:Y:S01]  /*6600*/  FSEL R34, R3, -INF , !P5 ;  /* 0xff80000003227808 */ /* 0x000fe20006800000 */
[----:B------:R-:W-:Y:S01]  /*6610*/  FFMA.FTZ R4, R4, UR5, R183 ;  /* 0x0000000504047c23 */ /* 0x000fe200080100b7 */
[----:B------:R-:W-:-:S02]  /*6620*/  ISETP.GE.AND P0, PT, R2, R10, PT ;  /* 0x0000000a0200720c */ /* 0x000fc40003f06270 */
[----:B------:R-:W-:Y:S02]  /*6630*/  FSEL R137, R6, -INF , !P4 ;  /* 0xff80000006897808 */ /* 0x000fe40006000000 */
[C---:B------:R-:W-:Y:S02]  /*6640*/  ISETP.GE.AND P6, PT, R2.reuse, R9, PT ;  /* 0x000000090200720c */ /* 0x040fe40003fc6270 */
[C---:B------:R-:W-:Y:S02]  /*6650*/  ISETP.GE.AND P5, PT, R2.reuse, R12, PT ;  /* 0x0000000c0200720c */ /* 0x040fe40003fa6270 */
[----:B------:R-:W-:Y:S02]  /*6660*/  I2FP.F32.S32 R3, R2 ;  /* 0x0000000200037245 */ /* 0x000fe40000201400 */
[----:B------:R-:W-:Y:S01]  /*6670*/  ISETP.GE.AND P4, PT, R2, R11, PT ;  /* 0x0000000b0200720c */ /* 0x000fe20003f86270 */
[----:B------:R-:W-:Y:S01]  /*6680*/  VIADD R2, R0, 0x11 ;  /* 0x0000001100027836 */ /* 0x000fe20000000000 */
[----:B------:R-:W-:Y:S01]  /*6690*/  FSEL R172, R4, -INF , !P1 ;  /* 0xff80000004ac7808 */ /* 0x000fe20004800000 */
[C---:B------:R-:W-:Y:S01]  /*66a0*/  FFMA.FTZ R5, R3.reuse, UR5, R192 ;  /* 0x0000000503057c23 */ /* 0x040fe200080100c0 */
        /* <DEDUP_REMOVED lines=13> */
[C---:B------:R-:W-:Y:S02]  /*6780*/  ISETP.GE.AND P6, PT, R2.reuse, R12, PT ;  /* 0x0000000c0200720c */ /* 0x040fe40003fc6270 */
[----:B------:R-:W-:Y:S01]  /*6790*/  ISETP.GE.AND P5, PT, R2, R11, PT ;  /* 0x0000000b0200720c */ /* 0x000fe20003fa6270 */
[----:B------:R-:W-:Y:S01]  /*67a0*/  VIADD R2, R0, 0x18 ;  /* 0x0000001800027836 */ /* 0x000fe20000000000 */
[----:B------:R-:W-:-:S02]  /*67b0*/  FSEL R195, R3, -INF , !P0 ;  /* 0xff80000003c37808 */ /* 0x000fc40004000000 */
[----:B------:R-:W-:Y:S02]  /*67c0*/  FSEL R235, R8, -INF , !P4 ;  /* 0xff80000008eb7808 */ /* 0x000fe40006000000 */
[----:B------:R-:W-:Y:S02]  /*67d0*/  I2FP.F32.S32 R3, R2 ;  /* 0x0000000200037245 */ /* 0x000fe40000201400 */
[----:B------:R-:W-:Y:S02]  /*67e0*/  FSEL R192, R5, -INF , !P1 ;  /* 0xff80000005c07808 */ /* 0x000fe40004800000 */
[----:B------:R-:W-:Y:S01]  /*67f0*/  FSEL R231, R6, -INF , !P6 ;  /* 0xff80000006e77808 */ /* 0x000fe20007000000 */
[C---:B------:R-:W-:Y:S01]  /*6800*/  FFMA.FTZ R5, R3.reuse, UR5, R184 ;  /* 0x0000000503057c23 */ /* 0x040fe200080100b8 */
[C---:B------:R-:W-:Y:S01]  /*6810*/  ISETP.GE.AND P4, PT, R2.reuse, R10, PT ;  /* 0x0000000a0200720c */ /* 0x040fe20003f86270 */
[C---:B------:R-:W-:Y:S01]  /*6820*/  FFMA.FTZ R7, R3.reuse, UR5, R24 ;  /* 0x0000000503077c23 */ /* 0x040fe20008010018 */
[C---:B------:R-:W-:Y:S01]  /*6830*/  ISETP.GE.AND P1, PT, R2.reuse, R9, PT ;  /* 0x000000090200720c */ /* 0x040fe20003f26270 */
[C---:B------:R-:W-:Y:S01]  /*6840*/  FFMA.FTZ R6, R3.reuse, UR5, R26 ;  /* 0x0000000503067c23 */ /* 0x040fe2000801001a */
[C---:B------:R-:W-:Y:S01]  /*6850*/  ISETP.GE.AND P0, PT, R2.reuse, R12, PT ;  /* 0x0000000c0200720c */ /* 0x040fe20003f06270 */
[----:B------:R-:W-:Y:S01]  /*6860*/  FFMA.FTZ R8, R3, UR5, R186 ;  /* 0x0000000503087c23 */ /* 0x000fe200080100ba */
[----:B------:R-:W-:-:S02]  /*6870*/  ISETP.GE.AND P6, PT, R2, R11, PT ;  /* 0x0000000b0200720c */ /* 0x000fc40003fc6270 */
[----:B------:R-:W-:Y:S02]  /*6880*/  I2FP.F32.S32 R2, R0 ;  /* 0x0000000000027245 */ /* 0x000fe40000201400 */
[----:B------:R-:W-:Y:S02]  /*6890*/  FSEL R229, R5, -INF , !P0 ;  /* 0xff80000005e57808 */ /* 0x000fe40004000000 */
[----:B------:R-:W-:Y:S01]  /*68a0*/  ISETP.GE.AND P0, PT, R0, R11, PT ;  /* 0x0000000b0000720c */ /* 0x000fe20003f06270 */
[C---:B------:R-:W-:Y:S01]  /*68b0*/  FFMA.FTZ R3, R2.reuse, UR5, R230 ;  /* 0x0000000502037c23 */ /* 0x040fe200080100e6 */
[----:B------:R-:W-:Y:S01]  /*68c0*/  FFMA.FTZ R13, R2, UR5, R232 ;  /* 0x00000005020d7c23 */ /* 0x000fe200080100e8 */
[----:B------:R-:W-:Y:S01]  /*68d0*/  FSEL R232, R4, -INF , !P5 ;  /* 0xff80000004e87808 */ /* 0x000fe20006800000 */
[C---:B------:R-:W-:Y:S01]  /*68e0*/  FFMA.FTZ R14, R2.reuse, UR5, R234 ;  /* 0x00000005020e7c23 */ /* 0x040fe200080100ea */
[----:B------:R-:W-:Y:S01]  /*68f0*/  FSEL R186, R7, -INF , !P4 ;  /* 0xff80000007ba7808 */ /* 0x000fe20006000000 */
[----:B------:R-:W-:Y:S01]  /*6900*/  FFMA.FTZ R4, R2, UR5, R228 ;  /* 0x0000000502047c23 */ /* 0x000fe200080100e4 */
[----:B------:R-:W-:-:S02]  /*6910*/  FSEL R193, R6, -INF , !P1 ;  /* 0xff80000006c17808 */ /* 0x000fc40004800000 */
[C---:B------:R-:W-:Y:S02]  /*6920*/  ISETP.GE.AND P5, PT, R0.reuse, R10, PT ;  /* 0x0000000a0000720c */ /* 0x040fe40003fa6270 */
[C---:B------:R-:W-:Y:S02]  /*6930*/  ISETP.GE.AND P4, PT, R0.reuse, R9, PT ;  /* 0x000000090000720c */ /* 0x040fe40003f86270 */
[C---:B------:R-:W-:Y:S01]  /*6940*/  ISETP.GE.AND P1, PT, R0.reuse, R12, PT ;  /* 0x0000000c0000720c */ /* 0x040fe20003f26270 */
[----:B------:R-:W-:Y:S01]  /*6950*/  VIADD R0, R0, 0x19 ;  /* 0x0000001900007836 */ /* 0x000fe20000000000 */
[----:B------:R-:W-:Y:S02]  /*6960*/  FSEL R24, R3, -INF , !P0 ;  /* 0xff80000003187808 */ /* 0x000fe40004000000 */
[----:B------:R-:W-:Y:S02]  /*6970*/  PLOP3.LUT P0, PT, PT, PT, UP0, 0x80, 0x0 ;  /* 0x000000000000781c */ /* 0x000fe40003f0f008 */
[----:B------:R-:W-:-:S02]  /*6980*/  I2FP.F32.S32 R2, R0 ;  /* 0x0000000000027245 */ /* 0x000fc40000201400 */
[----:B------:R-:W-:Y:S02]  /*6990*/  FSEL R230, R8, -INF , !P6 ;  /* 0xff80000008e67808 */ /* 0x000fe40007000000 */
[----:B------:R-:W-:Y:S01]  /*69a0*/  FSEL R13, R13, -INF , !P5 ;  /* 0xff8000000d0d7808 */ /* 0x000fe20006800000 */
[----:B------:R-:W-:Y:S01]  /*69b0*/  FFMA.FTZ R5, R2, UR5, R25 ;  /* 0x0000000502057c23 */ /* 0x000fe20008010019 */
[----:B------:R-:W-:Y:S02]  /*69c0*/  FSEL R17, R14, -INF , !P4 ;  /* 0xff8000000e117808 */ /* 0x000fe40006000000 */
[----:B------:R-:W-:Y:S01]  /*69d0*/  FSEL R20, R4, -INF , !P1 ;  /* 0xff80000004147808 */ /* 0x000fe20004800000 */
[----:B------:R-:W-:Y:S01]  /*69e0*/  FFMA.FTZ R4, R2, UR5, R27 ;  /* 0x0000000502047c23 */ /* 0x000fe2000801001b */
[C---:B------:R-:W-:Y:S02]  /*69f0*/  ISETP.GE.AND P6, PT, R0.reuse, R10, PT ;  /* 0x0000000a0000720c */ /* 0x040fe40003fc6270 */
[----:B------:R-:W-:-:S02]  /*6a00*/  ISETP.GE.AND P5, PT, R0, R9, PT ;  /* 0x000000090000720c */ /* 0x000fc40003fa6270 */
[C---:B------:R-:W-:Y:S02]  /*6a10*/  ISETP.GE.AND P4, PT, R0.reuse, R12, PT ;  /* 0x0000000c0000720c */ /* 0x040fe40003f86270 */
[----:B------:R-:W-:Y:S01]  /*6a20*/  ISETP.GE.AND P1, PT, R0, R11, PT ;  /* 0x0000000b0000720c */ /* 0x000fe20003f26270 */
[C---:B------:R-:W-:Y:S01]  /*6a30*/  FFMA.FTZ R0, R2.reuse, UR5, R185 ;  /* 0x0000000502007c23 */ /* 0x040fe200080100b9 */
[----:B------:R-:W-:Y:S01]  /*6a40*/  FFMA.FTZ R2, R2, UR5, R187 ;  /* 0x0000000502027c23 */ /* 0x000fe200080100bb */
[----:B------:R-:W-:Y:S02]  /*6a50*/  FSEL R181, R5, -INF , !P6 ;  /* 0xff80000005b57808 */ /* 0x000fe40007000000 */
[----:B------:R-:W-:Y:S02]  /*6a60*/  FSEL R187, R4, -INF , !P5 ;  /* 0xff80000004bb7808 */ /* 0x000fe40006800000 */
        /* <DEDUP_REMOVED lines=52> */
.L_x_1274:
[----:B------:R-:W-:Y:S05]  /*6db0*/  BSYNC B0 ;  /* 0x0000000000007941 */ /* 0x000fea0003800000 */
.L_x_1273:
[----:B------:R-:W0:Y:S02]  /*6dc0*/  LDGDEPBAR ;  /* 0x00000000000079af */ /* 0x000e240000000000 */
.L_x_1272:
[----:B-1----:R-:W3:Y:S04]  /*6dd0*/  LDL R14, [R1+0x14] ;  /* 0x00001400010e7983 */ /* 0x002ee80000100800 */
[----:B------:R-:W4:Y:S01]  /*6de0*/  LDL R22, [R1+0x30] ;  /* 0x0000300001167983 */ /* 0x000f220000100800 */
[----:B------:R-:W-:-:S04]  /*6df0*/  FMNMX.FTZ R0, R135, R13, !PT ;  /* 0x0000000d87007209 */ /* 0x000fc80007810000 */
[----:B------:R-:W-:-:S04]  /*6e00*/  FMNMX.FTZ R0, R33, R0, !PT ;  /* 0x0000000021007209 */ /* 0x000fc80007810000 */
[----:B------:R-:W-:-:S04]  /*6e10*/  FMNMX.FTZ R0, R32, R0, !PT ;  /* 0x0000000020007209 */ /* 0x000fc80007810000 */
[----:B------:R-:W-:-:S04]  /*6e20*/  FMNMX.FTZ R0, R23, R0, !PT ;  /* 0x0000000017007209 */ /* 0x000fc80007810000 */
[----:B------:R-:W-:-:S04]  /*6e30*/  FMNMX.FTZ R0, R194, R0, !PT ;  /* 0x00000000c2007209 */ /* 0x000fc80007810000 */
[----:B------:R-:W-:-:S04]  /*6e40*/  FMNMX.FTZ R0, R192, R0, !PT ;  /* 0x00000000c0007209 */ /* 0x000fc80007810000 */
[----:B------:R-:W-:-:S04]  /*6e50*/  FMNMX.FTZ R0, R186, R0, !PT ;  /* 0x00000000ba007209 */ /* 0x000fc80007810000 */
[----:B------:R-:W-:Y:S02]  /*6e60*/  FMNMX.FTZ R0, R181, R0, !PT ;  /* 0x00000000b5007209 */ /* 0x000fe40007810000 */
[----:B------:R-:W-:-:S03]  /*6e70*/  FMNMX.FTZ R3, R134, R17, !PT ;  /* 0x0000001186037209 */ /* 0x000fc60007810000 */
[----:B------:R-:W1:Y:S01]  /*6e80*/  SHFL.BFLY PT, R2, R0, 0x2, 0x1f ;  /* 0x0c401f0000027f89 */ /* 0x000e6200000e0000 */
[----:B------:R-:W-:-:S04]  /*6e90*/  FMNMX.FTZ R3, R132, R3, !PT ;  /* 0x0000000384037209 */ /* 0x000fc80007810000 */
[----:B------:R-:W-:-:S04]  /*6ea0*/  FMNMX.FTZ R3, R35, R3, !PT ;  /* 0x0000000323037209 */ /* 0x000fc80007810000 */
[----:B------:R-:W-:-:S04]  /*6eb0*/  FMNMX.FTZ R3, R34, R3, !PT ;  /* 0x0000000322037209 */ /* 0x000fc80007810000 */
[----:B------:R-:W-:-:S04]  /*6ec0*/  FMNMX.FTZ R3, R204, R3, !PT ;  /* 0x00000003cc037209 */ /* 0x000fc80007810000 */
[----:B------:R-:W-:Y:S02]  /*6ed0*/  FMNMX.FTZ R3, R195, R3, !PT ;  /* 0x00000003c3037209 */ /* 0x000fe40007810000 */
[----:B--2---:R-:W-:Y:S02]  /*6ee0*/  FMNMX.FTZ R4, R133, R20, !PT ;  /* 0x0000001485047209 */ /* 0x004fe40007810000 */
[----:B------:R-:W-:Y:S02]  /*6ef0*/  FMNMX.FTZ R3, R193, R3, !PT ;  /* 0x00000003c1037209 */ /* 0x000fe40007810000 */
[----:B-1----:R-:W-:Y:S02]  /*6f00*/  FMNMX.FTZ R2, R0, R2, !PT ;  /* 0x0000000200027209 */ /* 0x002fe40007810000 */
[----:B------:R-:W-:Y:S02]  /*6f10*/  FMNMX.FTZ R0, R196, R4, !PT ;  /* 0x00000004c4007209 */ /* 0x000fe40007810000 */
[----:B------:R-:W-:Y:S01]  /*6f20*/  FMNMX.FTZ R3, R187, R3, !PT ;  /* 0x00000003bb037209 */ /* 0x000fe20007810000 */
[----:B------:R-:W1:Y:S01]  /*6f30*/  SHFL.BFLY PT, R8, R2, 0x1, 0x1f ;  /* 0x0c201f0002087f89 */ /* 0x000e6200000e0000 */
[----:B------:R-:W-:-:S03]  /*6f40*/  FMNMX.FTZ R0, R173, R0, !PT ;  /* 0x00000000ad007209 */ /* 0x000fc60007810000 */
[----:B------:R-:W2:Y:S01]  /*6f50*/  SHFL.BFLY PT, R7, R3, 0x2, 0x1f ;  /* 0x0c401f0003077f89 */ /* 0x000ea200000e0000 */
[----:B------:R-:W-:-:S04]  /*6f60*/  FMNMX.FTZ R0, R137, R0, !PT ;  /* 0x0000000089007209 */ /* 0x000fc80007810000 */
[----:B------:R-:W-:-:S04]  /*6f70*/  FMNMX.FTZ R0, R233, R0, !PT ;  /* 0x00000000e9007209 */ /* 0x000fc80007810000 */
[----:B------:R-:W-:Y:S02]  /*6f80*/  FMNMX.FTZ R4, R231, R0, !PT ;  /* 0x00000000e7047209 */ /* 0x000fe40007810000 */
[----:B------:R-:W-:Y:S02]  /*6f90*/  FMNMX.FTZ R0, R136, R24, !PT ;  /* 0x0000001888007209 */ /* 0x000fe40007810000 */
[----:B------:R-:W-:Y:S02]  /*6fa0*/  MOV R6, UR22 ;  /* 0x0000001600067c02 */ /* 0x000fe40008000f00 */
[----:B------:R-:W-:Y:S02]  /*6fb0*/  MOV R15, 0x7054 ;  /* 0x00007054000f7802 */ /* 0x000fe40000000f00 */
[----:B------:R-:W-:Y:S02]  /*6fc0*/  FMNMX.FTZ R4, R229, R4, !PT ;  /* 0x00000004e5047209 */ /* 0x000fe40007810000 */
[----:B------:R-:W-:-:S02]  /*6fd0*/  FMNMX.FTZ R5, R188, R0, !PT ;  /* 0x00000000bc057209 */ /* 0x000fc40007810000 */
[----:B------:R-:W-:Y:S02]  /*6fe0*/  PRMT R0, R6, R15, UR22 ;  /* 0x0000001606007e16 */ /* 0x000fe4000800000f */
[----:B------:R-:W-:Y:S02]  /*6ff0*/  FMNMX.FTZ R6, R205, R4, !PT ;  /* 0x00000004cd067209 */ /* 0x000fe40007810000 */
[----:B------:R-:W-:Y:S02]  /*7000*/  FMNMX.FTZ R4, R180, R5, !PT ;  /* 0x00000005b4047209 */ /* 0x000fe40007810000 */
[----:B-1----:R-:W-:Y:S02]  /*7010*/  FMNMX.FTZ R239, R2, R8, !PT ;  /* 0x0000000802ef7209 */ /* 0x002fe40007810000 */
[----:B------:R-:W-:Y:S01]  /*7020*/  FMNMX.FTZ R4, R172, R4, !PT ;  /* 0x00000004ac047209 */ /* 0x000fe20007810000 */
[----:B------:R-:W1:Y:S01]  /*7030*/  SHFL.BFLY PT, R16, R6, 0x2, 0x1f ;  /* 0x0c401f0006107f89 */ /* 0x000e6200000e0000 */
[----:B--2---:R-:W-:Y:S01]  /*7040*/  FMNMX.FTZ R3, R3, R7, !PT ;  /* 0x0000000703037209 */ /* 0x004fe20007810000 */
[----:B------:R-:W-:Y:S01]  /*7050*/  FMUL.FTZ R2, R239, UR32 ;  /* 0x00000020ef027c20 */ /* 0x000fe20008410000 */
[----:B------:R-:W-:-:S02]  /*7060*/  MOV R5, UR29 ;  /* 0x0000001d00057c02 */ /* 0x000fc40008000f00 */
[----:B------:R-:W-:Y:S02]  /*7070*/  FSETP.NEU.FTZ.AND P6, PT, R239, -INF , PT ;  /* 0xff800000ef00780b */ /* 0x000fe40003fdd000 */
[----:B------:R-:W-:Y:S01]  /*7080*/  FMNMX.FTZ R4, R235, R4, !PT ;  /* 0x00000004eb047209 */ /* 0x000fe20007810000 */
[----:B------:R-:W2:Y:S01]  /*7090*/  SHFL.BFLY PT, R21, R3, 0x1, 0x1f ;  /* 0x0c201f0003157f89 */ /* 0x000ea200000e0000 */
[----:B------:R-:W-:Y:S02]  /*70a0*/  LOP3.LUT R7, R139, UR37, R5, 0x96, !PT ;  /* 0x000000258b077c12 */ /* 0x000fe4000f8e9605 */
[----:B------:R-:W-:Y:S02]  /*70b0*/  FSEL R2, R2, RZ, P6 ;  /* 0x000000ff02027208 */ /* 0x000fe40003000000 */
[----:B------:R-:W-:Y:S01]  /*70c0*/  FMNMX.FTZ R5, R232, R4, !PT ;  /* 0x00000004e8057209 */ /* 0x000fe20007810000 */
[----:B------:R-:W-:-:S04]  /*70d0*/  IMAD.WIDE.U32 R28, R7, -0x326172a9, RZ ;  /* 0xcd9e8d57071c7825 */ /* 0x000fc800078e00ff */
[----:B------:R-:W-:Y:S01]  /*70e0*/  FFMA.FTZ R7, R13, UR32, -R2 ;  /* 0x000000200d077c23 */ /* 0x000fe20008010802 */
[----:B------:R-:W-:Y:S01]  /*70f0*/  FMNMX.FTZ R13, R230, R5, !PT ;  /* 0x00000005e60d7209 */ /* 0x000fe20007810000 */
[----:B------:R-:W-:-:S03]  /*7100*/  IMAD.WIDE.U32 R18, R249, -0x326172a9, RZ ;  /* 0xcd9e8d57f9127825 */ /* 0x000fc600078e00ff */
[----:B------:R-:W-:Y:S02]  /*7110*/  FMNMX.FTZ R13, R228, R13, !PT ;  /* 0x0000000de40d7209 */ /* 0x000fe40007810000 */
[----:B-1----:R-:W-:Y:S02]  /*7120*/  FMNMX.FTZ R16, R6, R16, !PT ;  /* 0x0000001006107209 */ /* 0x002fe40007810000 */
[----:B--2---:R-:W-:-:S03]  /*7130*/  FMNMX.FTZ R238, R3, R21, !PT ;  /* 0x0000001503ee7209 */ /* 0x004fc60007810000 */
[----:B------:R-:W1:Y:S01]  /*7140*/  SHFL.BFLY PT, R21, R16, 0x1, 0x1f ;  /* 0x0c201f0010157f89 */ /* 0x000e6200000e0000 */
[----:B------:R2:W-:Y:S01]  /*7150*/  MUFU.EX2 R198, R7 ;  /* 0x0000000700c67308 */ /* 0x0005e20000000800 */
[----:B------:R-:W-:Y:S02]  /*7160*/  LOP3.LUT R18, R29, UR40, R18, 0x96, !PT ;  /* 0x000000281d127c12 */ /* 0x000fe4000f8e9612 */
[----:B------:R-:W-:Y:S01]  /*7170*/  FSETP.NEU.FTZ.AND P5, PT, R238, -INF , PT ;  /* 0xff800000ee00780b */ /* 0x000fe20003fbd000 */
[----:B--2---:R-:W-:-:S04]  /*7180*/  FFMA.FTZ R7, R33, UR32, -R2 ;  /* 0x0000002021077c23 */ /* 0x004fc80008010802 */
[----:B------:R2:W-:Y:S01]  /*7190*/  MUFU.EX2 R190, R7 ;  /* 0x0000000700be7308 */ /* 0x0005e20000000800 */
[----:B-1----:R-:W-:-:S04]  /*71a0*/  FMNMX.FTZ R237, R16, R21, !PT ;  /* 0x0000001510ed7209 */ /* 0x002fc80007810000 */
[C---:B------:R-:W-:Y:S01]  /*71b0*/  FSETP.NEU.FTZ.AND P4, PT, R237.reuse, -INF , PT ;  /* 0xff800000ed00780b */ /* 0x040fe20003f9d000 */
[----:B------:R-:W-:-:S05]  /*71c0*/  FMUL.FTZ R21, R237, UR32 ;  /* 0x00000020ed157c20 */ /* 0x000fca0008410000 */
[----:B------:R-:W-:Y:S01]  /*71d0*/  FSEL R21, R21, RZ, P4 ;  /* 0x000000ff15157208 */ /* 0x000fe20002000000 */
[----:B---3--:R-:W-:Y:S01]  /*71e0*/  IMAD.WIDE.U32 R14, R14, -0x326172a9, RZ ;  /* 0xcd9e8d570e0e7825 */ /* 0x008fe200078e00ff */
[----:B----4-:R-:W-:-:S04]  /*71f0*/  LOP3.LUT R4, R19, R22, RZ, 0x3c, !PT ;  /* 0x0000001613047212 */ /* 0x010fc800078e3cff */
[----:B------:R-:W-:Y:S02]  /*7200*/  LOP3.LUT R15, R15, R22, RZ, 0x3c, !PT ;  /* 0x000000160f0f7212 */ /* 0x000fe400078e3cff */
[----:B------:R-:W1:Y:S01]  /*7210*/  SHFL.BFLY PT, R22, R13, 0x2, 0x1f ;  /* 0x0c401f000d167f89 */ /* 0x000e6200000e0000 */
[----:B------:R-:W-:Y:S01]  /*7220*/  IMAD.WIDE.U32 R4, R4, -0x2daee0ad, RZ ;  /* 0xd2511f5304047825 */ /* 0x000fe200078e00ff */
[----:B------:R-:W-:Y:S02]  /*7230*/  LOP3.LUT R8, R29, UR40, R14, 0x96, !PT ;  /* 0x000000281d087c12 */ /* 0x000fe4000f8e960e */
[----:B------:R-:W-:Y:S02]  /*7240*/  LOP3.LUT R14, R241, UR38, R28, 0x96, !PT ;  /* 0x00000026f10e7c12 */ /* 0x000fe4000f8e961c */
[----:B------:R-:W-:Y:S01]  /*7250*/  LOP3.LUT R19, R5, UR39, R138, 0x96, !PT ;  /* 0x0000002705137c12 */ /* 0x000fe2000f8e968a */
[----:B------:R-:W-:Y:S01]  /*7260*/  FFMA.FTZ R5, R32, UR32, -R2 ;  /* 0x0000002020057c23 */ /* 0x000fe20008010802 */
[----:B------:R-:W-:-:S02]  /*7270*/  IMAD R6, R15, -0x2daee0ad, RZ ;  /* 0xd2511f530f067824 */ /* 0x000fc400078e02ff */
[----:B------:R-:W-:Y:S01]  /*7280*/  IMAD.WIDE.U32 R26, R8, -0x2daee0ad, RZ ;  /* 0xd2511f53081a7825 */ /* 0x000fe200078e00ff */
[----:B------:R3:W4:Y:S03]  /*7290*/  MUFU.EX2 R177, R5 ;  /* 0x0000000500b17308 */ /* 0x0007260000000800 */
[----:B------:R-:W-:Y:S01]  /*72a0*/  IMAD.WIDE.U32 R14, R14, -0x2daee0ad, RZ ;  /* 0xd2511f530e0e7825 */ /* 0x000fe200078e00ff */
[----:B------:R-:W-:-:S03]  /*72b0*/  LOP3.LUT R3, R27, UR30, R6, 0x96, !PT ;  /* 0x0000001e1b037c12 */ /* 0x000fc6000f8e9606 */
[----:B------:R-:W-:Y:S01]  /*72c0*/  FMUL.FTZ R8, R238, UR32 ;  /* 0x00000020ee087c20 */ /* 0x000fe20008410000 */
[----:B------:R-:W-:-:S04]  /*72d0*/  IMAD.WIDE.U32 R32, R18, -0x2daee0ad, RZ ;  /* 0xd2511f5312207825 */ /* 0x000fc800078e00ff */
[----:B--2---:R-:W-:-:S04]  /*72e0*/  IMAD.WIDE.U32 R6, R19, -0x326172a9, RZ ;  /* 0xcd9e8d5713067825 */ /* 0x004fc800078e00ff */
[----:B---3--:R-:W-:Y:S01]  /*72f0*/  FFMA.FTZ R5, R23, UR32, -R2 ;  /* 0x0000002017057c23 */ /* 0x008fe20008010802 */
[----:B-1----:R-:W-:-:S03]  /*7300*/  FMNMX.FTZ R13, R13, R22, !PT ;  /* 0x000000160d0d7209 */ /* 0x002fc60007810000 */
[----:B------:R1:W2:Y:S01]  /*7310*/  MUFU.EX2 R178, R5 ;  /* 0x0000000500b27308 */ /* 0x0002a20000000800 */
[----:B------:R-:W-:Y:S01]  /*7320*/  FSEL R8, R8, RZ, P5 ;  /* 0x000000ff08087208 */ /* 0x000fe20002800000 */
[----:B------:R-:W3:Y:S01]  /*7330*/  SHFL.BFLY PT, R22, R13, 0x1, 0x1f ;  /* 0x0c201f000d167f89 */ /* 0x000ee200000e0000 */
[----:B-1----:R-:W-:Y:S02]  /*7340*/  LOP3.LUT R5, R15, UR26, R26, 0x96, !PT ;  /* 0x0000001a0f057c12 */ /* 0x002fe4000f8e961a */
[----:B------:R-:W-:Y:S01]  /*7350*/  LOP3.LUT R15, R33, UR30, R4, 0x96, !PT ;  /* 0x0000001e210f7c12 */ /* 0x000fe2000f8e9604 */
[----:B------:R-:W-:Y:S01]  /*7360*/  IMAD.WIDE.U32 R26, R3, -0x326172a9, RZ ;  /* 0xcd9e8d57031a7825 */ /* 0x000fe200078e00ff */
[----:B------:R-:W-:-:S03]  /*7370*/  LOP3.LUT R4, R7, UR38, R28, 0x96, !PT ;  /* 0x0000002607047c12 */ /* 0x000fc6000f8e961c */
[----:B------:R-:W-:Y:S01]  /*7380*/  IMAD.WIDE.U32 R28, R5, -0x326172a9, RZ ;  /* 0xcd9e8d57051c7825 */ /* 0x000fe200078e00ff */
[----:B------:R-:W-:-:S03]  /*7390*/  LOP3.LUT R18, R27, UR27, R240, 0x96, !PT ;  /* 0x0000001b1b127c12 */ /* 0x000fc6000f8e96f0 */
[----:B------:R-:W-:Y:S01]  /*73a0*/  FFMA.FTZ R3, R132, UR32, -R8 ;  /* 0x0000002084037c23 */ /* 0x000fe20008010808 */
[----:B------:R-:W-:Y:S01]  /*73b0*/  IMAD.WIDE.U32 R4, R4, -0x2daee0ad, RZ ;  /* 0xd2511f5304047825 */ /* 0x000fe200078e00ff */
[----:B------:R-:W-:-:S03]  /*73c0*/  LOP3.LUT R7, R29, UR25, R26, 0x96, !PT ;  /* 0x000000191d077c12 */ /* 0x000fc6000f8e961a */
[----:B------:R-:W-:-:S04]  /*73d0*/  IMAD.WIDE.U32 R30, R15, -0x326172a9, RZ ;  /* 0xcd9e8d570f1e7825 */ /* 0x000fc800078e00ff */
[----:B------:R-:W-:Y:S01]  /*73e0*/  FFMA.FTZ R17, R17, UR32, -R8 ;  /* 0x0000002011117c23 */ /* 0x000fe20008010808 */
[----:B------:R1:W-:Y:S01]  /*73f0*/  MUFU.EX2 R199, R3 ;  /* 0x0000000300c77308 */ /* 0x0003e20000000800 */
[----:B------:R-:W-:Y:S01]  /*7400*/  LOP3.LUT R5, R5, UR26, R32, 0x96, !PT ;  /* 0x0000001a05057c12 */ /* 0x000fe2000f8e9620 */
[----:B------:R-:W-:Y:S01]  /*7410*/  IMAD.WIDE.U32 R18, R18, -0x2daee0ad, RZ ;  /* 0xd2511f5312127825 */ /* 0x000fe200078e00ff */
[----:B------:R-:W-:-:S03]  /*7420*/  LOP3.LUT R6, R31, UR27, R6, 0x96, !PT ;  /* 0x0000001b1f067c12 */ /* 0x000fc6000f8e9606 */
[----:B------:R-:W-:Y:S02]  /*7430*/  IMAD.WIDE.U32 R174, R7, -0x2daee0ad, RZ ;  /* 0xd2511f5307ae7825 */ /* 0x000fe400078e00ff */
[----:B------:R5:W-:Y:S02]  /*7440*/  MUFU.EX2 R197, R17 ;  /* 0x0000001100c57308 */ /* 0x000be40000000800 */
[----:B------:R-:W-:Y:S01]  /*7450*/  IMAD.WIDE.U32 R184, R5, -0x326172a9, RZ ;  /* 0xcd9e8d5705b87825 */ /* 0x000fe200078e00ff */
[----:B------:R-:W-:-:S03]  /*7460*/  LOP3.LUT R5, R175, UR23, R18, 0x96, !PT ;  /* 0x00000017af057c12 */ /* 0x000fc6000f8e9612 */
[----:B-1----:R-:W-:-:S04]  /*7470*/  FFMA.FTZ R3, R35, UR32, -R8 ;  /* 0x0000002023037c23 */ /* 0x002fc80008010808 */
[----:B------:R1:W-:Y:S01]  /*7480*/  MUFU.EX2 R189, R3 ;  /* 0x0000000300bd7308 */ /* 0x0003e20000000800 */
[----:B-----5:R-:W-:Y:S01]  /*7490*/  IMAD.WIDE.U32 R16, R6, -0x2daee0ad, RZ ;  /* 0xd2511f5306107825 */ /* 0x020fe200078e00ff */
[----:B------:R-:W-:Y:S02]  /*74a0*/  LOP3.LUT R14, R19, UR24, R14, 0x96, !PT ;  /* 0x00000018130e7c12 */ /* 0x000fe4000f8e960e */
[----:B------:R-:W-:Y:S02]  /*74b0*/  LOP3.LUT R6, R185, UR25, R30, 0x96, !PT ;  /* 0x00000019b9067c12 */ /* 0x000fe4000f8e961e */
[----:B------:R-:W-:Y:S01]  /*74c0*/  LOP3.LUT R15, R17, UR24, R4, 0x96, !PT ;  /* 0x00000018110f7c12 */ /* 0x000fe2000f8e9604 */
[----:B------:R-:W-:-:S04]  /*74d0*/  IMAD.WIDE.U32 R4, R5, -0x326172a9, RZ ;  /* 0xcd9e8d5705047825 */ /* 0x000fc800078e00ff */
[----:B-1----:R-:W-:Y:S01]  /*74e0*/  FFMA.FTZ R3, R34, UR32, -R8 ;  /* 0x0000002022037c23 */ /* 0x002fe20008010808 */
[----:B---3--:R-:W-:Y:S01]  /*74f0*/  FMNMX.FTZ R236, R13, R22, !PT ;  /* 0x000000160dec7209 */ /* 0x008fe20007810000 */
[----:B------:R-:W-:Y:S01]  /*7500*/  IMAD.WIDE.U32 R138, R14, -0x326172a9, RZ ;  /* 0xcd9e8d570e8a7825 */ /* 0x000fe200078e00ff */
[----:B------:R-:W-:Y:S01]  /*7510*/  LDSM.16.MT88.4 R32, [R215+0xa000] ;  /* 0x00a00000d720783b */ /* 0x000fe20000004200 */
[----:B------:R1:W3:Y:S01]  /*7520*/  MUFU.EX2 R176, R3 ;  /* 0x0000000300b07308 */ /* 0x0002e20000000800 */
[----:B------:R-:W-:Y:S01]  /*7530*/  LOP3.LUT R14, R4, 0xff, RZ, 0xc0, !PT ;  /* 0x000000ff040e7812 */ /* 0x000fe200078ec0ff */
[----:B------:R-:W-:Y:S01]  /*7540*/  IMAD.WIDE.U32 R182, R6, -0x2daee0ad, RZ ;  /* 0xd2511f5306b67825 */ /* 0x000fe200078e00ff */
[----:B------:R-:W-:Y:S02]  /*7550*/  LOP3.LUT R6, R4, 0xffff, RZ, 0xc0, !PT ;  /* 0x0000ffff04067812 */ /* 0x000fe400078ec0ff */
[----:B------:R-:W-:Y:S01]  /*7560*/  SHF.R.U32.HI R13, RZ, 0x18, R4 ;  /* 0x00000018ff0d7819 */ /* 0x000fe20000011604 */
[----:B-1----:R-:W-:-:S04]  /*7570*/  FFMA.FTZ R3, R20, UR32, -R21 ;  /* 0x0000002014037c23 */ /* 0x002fc80008010815 */
[----:B------:R1:W-:Y:S01]  /*7580*/  MUFU.EX2 R175, R3 ;  /* 0x0000000300af7308 */ /* 0x0003e20000000800 */
[C---:B------:R-:W-:Y:S01]  /*7590*/  FMUL.FTZ R22, R236.reuse, UR32 ;  /* 0x00000020ec167c20 */ /* 0x040fe20008410000 */
[----:B------:R-:W-:Y:S02]  /*75a0*/  FSETP.NEU.FTZ.AND P1, PT, R236, -INF , PT ;  /* 0xff800000ec00780b */ /* 0x000fe40003f3d000 */
[----:B------:R-:W-:Y:S02]  /*75b0*/  SHF.R.U32.HI R7, RZ, 0x8, R6 ;  /* 0x00000008ff077819 */ /* 0x000fe40000011606 */
[----:B------:R-:W-:Y:S02]  /*75c0*/  LOP3.LUT R6, R5, UR35, R138, 0x96, !PT ;  /* 0x0000002305067c12 */ /* 0x000fe4000f8e968a */
[----:B-1----:R-:W-:Y:S01]  /*75d0*/  SHF.R.U32.HI R3, RZ, 0x10, R4 ;  /* 0x00000010ff037819 */ /* 0x002fe20000011604 */
[----:B------:R-:W-:-:S04]  /*75e0*/  FFMA.FTZ R4, R196, UR32, -R21 ;  /* 0x00000020c4047c23 */ /* 0x000fc80008010815 */
[----:B------:R1:W-:Y:S01]  /*75f0*/  MUFU.EX2 R185, R4 ;  /* 0x0000000400b97308 */ /* 0x0003e20000000800 */
[----:B------:R-:W-:Y:S02]  /*7600*/  LOP3.LUT R3, R3, 0xff, RZ, 0xc0, !PT ;  /* 0x000000ff03037812 */ /* 0x000fe400078ec0ff */
[----:B------:R-:W-:Y:S01]  /*7610*/  FSEL R22, R22, RZ, P1 ;  /* 0x000000ff16167208 */ /* 0x000fe20000800000 */
[----:B------:R-:W-:Y:S01]  /*7620*/  IMAD.WIDE.U32 R206, R15, -0x326172a9, RZ ;  /* 0xcd9e8d570fce7825 */ /* 0x000fe200078e00ff */
[----:B------:R-:W-:-:S03]  /*7630*/  PRMT R26, R3, 0x5410, R13 ;  /* 0x00005410031a7816 */ /* 0x000fc6000000000d */
[----:B------:R-:W-:Y:S01]  /*7640*/  FFMA.FTZ R3, R173, UR32, -R21 ;  /* 0x00000020ad037c23 */ /* 0x000fe20008010815 */
[----:B-1----:R-:W-:-:S05]  /*7650*/  LOP3.LUT R4, R183, UR23, R16, 0x96, !PT ;  /* 0x00000017b7047c12 */ /* 0x002fca000f8e9610 */
[----:B------:R-:W-:Y:S01]  /*7660*/  IMAD.WIDE.U32 R4, R4, -0x326172a9, RZ ;  /* 0xcd9e8d5704047825 */ /* 0x000fe200078e00ff */
[----:B------:R-:W-:Y:S02]  /*7670*/  FSEL R13, R238, RZ, P5 ;  /* 0x000000ffee0d7208 */ /* 0x000fe40002800000 */
[----:B------:R-:W-:Y:S02]  /*7680*/  PRMT R25, R14, 0x5410, R7 ;  /* 0x000054100e197816 */ /* 0x000fe40000000007 */
[C---:B------:R-:W-:Y:S02]  /*7690*/  LOP3.LUT R17, R4.reuse, 0xffff, RZ, 0xc0, !PT ;  /* 0x0000ffff04117812 */ /* 0x040fe400078ec0ff */
[----:B------:R-:W-:Y:S02]  /*76a0*/  LOP3.LUT R23, R4, 0xff, RZ, 0xc0, !PT ;  /* 0x000000ff04177812 */ /* 0x000fe400078ec0ff */
[--C-:B------:R-:W-:Y:S02]  /*76b0*/  SHF.R.U32.HI R18, RZ, 0x10, R4.reuse ;  /* 0x00000010ff127819 */ /* 0x100fe40000011604 */
[----:B------:R-:W-:Y:S01]  /*76c0*/  SHF.R.U32.HI R19, RZ, 0x18, R4 ;  /* 0x00000018ff137819 */ /* 0x000fe20000011604 */
[----:B------:R-:W-:Y:S01]  /*76d0*/  FFMA.FTZ R4, R24, UR32, -R22 ;  /* 0x0000002018047c23 */ /* 0x000fe20008010816 */
[----:B------:R-:W-:Y:S01]  /*76e0*/  FFMA.FTZ R7, R137, UR32, -R21 ;  /* 0x0000002089077c23 */ /* 0x000fe20008010815 */
[----:B------:R-:W-:Y:S01]  /*76f0*/  FSEL R14, R239, RZ, P6 ;  /* 0x000000ffef0e7208 */ /* 0x000fe20003000000 */
[----:B------:R1:W-:Y:S01]  /*7700*/  MUFU.EX2 R183, R3 ;  /* 0x0000000300b77308 */ /* 0x0003e20000000800 */
[----:B------:R-:W-:Y:S01]  /*7710*/  FADD.FTZ R24, R134, -R13 ;  /* 0x8000000d86187221 */ /* 0x000fe20000010000 */
[----:B------:R-:W-:-:S02]  /*7720*/  FSEL R13, R236, RZ, P1 ;  /* 0x000000ffec0d7208 */ /* 0x000fc40000800000 */
[----:B------:R-:W-:-:S04]  /*7730*/  FADD.FTZ R20, R135, -R14 ;  /* 0x8000000e87147221 */ /* 0x000fc80000010000 */
[----:B------:R5:W-:Y:S01]  /*7740*/  MUFU.EX2 R241, R4 ;  /* 0x0000000400f17308 */ /* 0x000be20000000800 */
[----:B------:R-:W-:Y:S02]  /*7750*/  LOP3.LUT R16, R6, 0xff, RZ, 0xc0, !PT ;  /* 0x000000ff06107812 */ /* 0x000fe400078ec0ff */
[----:B------:R-:W-:Y:S02]  /*7760*/  SHF.R.U32.HI R15, RZ, 0x18, R6 ;  /* 0x00000018ff0f7819 */ /* 0x000fe40000011606 */
[----:B------:R-:W-:-:S03]  /*7770*/  FSEL R14, R237, RZ, P4 ;  /* 0x000000ffed0e7208 */ /* 0x000fc60002000000 */
[----:B------:R4:W3:Y:S01]  /*7780*/  MUFU.EX2 R242, R7 ;  /* 0x0000000700f27308 */ /* 0x0008e20000000800 */
[----:B-1----:R-:W-:Y:S02]  /*7790*/  LOP3.LUT R3, R5, UR35, R206, 0x96, !PT ;  /* 0x0000002305037c12 */ /* 0x002fe4000f8e96ce */
[----:B------:R-:W-:Y:S01]  /*77a0*/  LOP3.LUT R5, R6, 0xffff, RZ, 0xc0, !PT ;  /* 0x0000ffff06057812 */ /* 0x000fe200078ec0ff */
[----:B-----5:R-:W-:Y:S01]  /*77b0*/  FFMA.FTZ R4, R188, UR32, -R22 ;  /* 0x00000020bc047c23 */ /* 0x020fe20008010816 */
[----:B------:R-:W-:-:S03]  /*77c0*/  FADD.FTZ R30, R136, -R13 ;  /* 0x8000000d881e7221 */ /* 0x000fc60000010000 */
[----:B------:R1:W-:Y:S01]  /*77d0*/  MUFU.EX2 R240, R4 ;  /* 0x0000000400f07308 */ /* 0x0003e20000000800 */
[----:B----4-:R-:W-:Y:S02]  /*77e0*/  SHF.R.U32.HI R7, RZ, 0x10, R6 ;  /* 0x00000010ff077819 */ /* 0x010fe40000011606 */
[----:B------:R-:W-:Y:S02]  /*77f0*/  SHF.R.U32.HI R6, RZ, 0x8, R5 ;  /* 0x00000008ff067819 */ /* 0x000fe40000011605 */
[----:B------:R-:W-:Y:S02]  /*7800*/  LOP3.LUT R5, R7, 0xff, RZ, 0xc0, !PT ;  /* 0x000000ff07057812 */ /* 0x000fe400078ec0ff */
[----:B------:R-:W-:Y:S01]  /*7810*/  SHF.R.U32.HI R13, RZ, 0x10, R3 ;  /* 0x00000010ff0d7819 */ /* 0x000fe20000011603 */
[----:B------:R-:W-:Y:S01]  /*7820*/  FADD.FTZ R31, R133, -R14 ;  /* 0x8000000e851f7221 */ /* 0x000fe20000010000 */
[----:B------:R-:W-:Y:S01]  /*7830*/  PRMT R16, R16, 0x5410, R6 ;  /* 0x0000541010107816 */ /* 0x000fe20000000006 */
[--C-:B-1----:R-:W-:Y:S01]  /*7840*/  FFMA.FTZ R4, R180, UR32, -R22.reuse ;  /* 0x00000020b4047c23 */ /* 0x102fe20008010816 */
[----:B------:R-:W-:Y:S01]  /*7850*/  PRMT R29, R5, 0x5410, R15 ;  /* 0x00005410051d7816 */ /* 0x000fe2000000000f */
[----:B------:R-:W-:Y:S01]  /*7860*/  FFMA.FTZ R15, R172, UR32, -R22 ;  /* 0x00000020ac0f7c23 */ /* 0x000fe20008010816 */
[----:B------:R-:W-:Y:S01]  /*7870*/  LOP3.LUT R14, R3, 0xff, RZ, 0xc0, !PT ;  /* 0x000000ff030e7812 */ /* 0x000fe200078ec0ff */
[----:B------:R1:W-:Y:S01]  /*7880*/  MUFU.EX2 R234, R4 ;  /* 0x0000000400ea7308 */ /* 0x0003e20000000800 */
[----:B------:R-:W-:-:S02]  /*7890*/  SHF.R.U32.HI R7, RZ, 0x18, R3 ;  /* 0x00000018ff077819 */ /* 0x000fc40000011603 */
[----:B------:R-:W-:-:S05]  /*78a0*/  SHF.R.U32.HI R6, RZ, 0x8, R17 ;  /* 0x00000008ff067819 */ /* 0x000fca0000011611 */
[----:B------:R4:W5:Y:S01]  /*78b0*/  MUFU.EX2 R206, R15 ;  /* 0x0000000f00ce7308 */ /* 0x0009620000000800 */
[----:B-1----:R-:W-:Y:S02]  /*78c0*/  LOP3.LUT R4, R3, 0xffff, RZ, 0xc0, !PT ;  /* 0x0000ffff03047812 */ /* 0x002fe400078ec0ff */
[----:B------:R-:W-:Y:S02]  /*78d0*/  LOP3.LUT R3, R13, 0xff, RZ, 0xc0, !PT ;  /* 0x000000ff0d037812 */ /* 0x000fe400078ec0ff */
[----:B------:R-:W-:Y:S02]  /*78e0*/  PRMT R13, R23, 0x5410, R6 ;  /* 0x00005410170d7816 */ /* 0x000fe40000000006 */
[----:B------:R-:W-:Y:S02]  /*78f0*/  PRMT R23, R3, 0x5410, R7 ;  /* 0x0000541003177816 */ /* 0x000fe40000000007 */
[--C-:B------:R-:W-:Y:S01]  /*7900*/  HSET2.LE.AND R6, R25, R0.reuse, PT ;  /* 0x0000000019067233 */ /* 0x100fe20003803000 */
[----:B----4-:R-:W-:Y:S01]  /*7910*/  FMUL.FTZ R15, R24, UR32 ;  /* 0x00000020180f7c20 */ /* 0x010fe20008410000 */
[----:B------:R-:W-:-:S02]  /*7920*/  HSET2.LE.AND R7, R26, R0, PT ;  /* 0x000000001a077233 */ /* 0x000fc40003803000 */
[----:B------:R-:W1:Y:S01]  /*7930*/  LDSM.16.MT88.4 R24, [R213+0xa000] ;  /* 0x00a00000d518783b */ /* 0x000e620000004200 */
[----:B------:R-:W-:Y:S02]  /*7940*/  MOV R180, R177 ;  /* 0x000000b100b47202 */ /* 0x000fe40000000f00 */
[----:B------:R-:W-:Y:S02]  /*7950*/  SHF.R.U32.HI R4, RZ, 0x8, R4 ;  /* 0x00000008ff047819 */ /* 0x000fe40000011604 */
[----:B--2---:R-:W-:Y:S02]  /*7960*/  F2FP.F16.F32.PACK_AB R3, R178, R180 ;  /* 0x000000b4b203723e */ /* 0x004fe400000000ff */
[----:B------:R-:W-:Y:S02]  /*7970*/  PRMT R17, R14, 0x5410, R4 ;  /* 0x000054100e117816 */ /* 0x000fe40000000004 */
[----:B---3--:R-:W-:Y:S01]  /*7980*/  F2FP.F16.F32.PACK_AB R4, R176, R189 ;  /* 0x000000bdb004723e */ /* 0x008fe200000000ff */
[----:B------:R-:W-:Y:S01]  /*7990*/  FMUL.FTZ R14, R31, UR32 ;  /* 0x000000201f0e7c20 */ /* 0x000fe20008410000 */
[----:B------:R-:W-:-:S02]  /*79a0*/  LOP3.LUT R5, R18, 0xff, RZ, 0xc0, !PT ;  /* 0x000000ff12057812 */ /* 0x000fc400078ec0ff */
[----:B------:R-:W-:Y:S02]  /*79b0*/  LOP3.LUT R6, R6, R3, RZ, 0xc0, !PT ;  /* 0x0000000306067212 */ /* 0x000fe400078ec0ff */
[--C-:B------:R-:W-:Y:S01]  /*79c0*/  HSET2.LE.AND R13, R13, R0.reuse, PT ;  /* 0x000000000d0d7233 */ /* 0x100fe20003803000 */
[----:B------:R-:W-:Y:S01]  /*79d0*/  FMUL.FTZ R30, R30, UR32 ;  /* 0x000000201e1e7c20 */ /* 0x000fe20008410000 */
[----:B------:R-:W-:Y:S02]  /*79e0*/  LOP3.LUT R7, R7, R4, RZ, 0xc0, !PT ;  /* 0x0000000407077212 */ /* 0x000fe400078ec0ff */
[----:B------:R-:W-:Y:S02]  /*79f0*/  HSET2.LE.AND R3, R16, R0, PT ;  /* 0x0000000010037233 */ /* 0x000fe40003803000 */
[----:B------:R-:W-:Y:S02]  /*7a00*/  F2FP.F16.F32.PACK_AB R18, R242, R183 ;  /* 0x000000b7f212723e */ /* 0x000fe400000000ff */
[----:B------:R-:W-:Y:S01]  /*7a10*/  F2FP.F16.F32.PACK_AB R4, R190, R198 ;  /* 0x000000c6be04723e */ /* 0x000fe200000000ff */
[----:B------:R-:W2:Y:S01]  /*7a20*/  MUFU.EX2 R14, R14 ;  /* 0x0000000e000e7308 */ /* 0x000ea20000000800 */
[----:B------:R-:W-:-:S02]  /*7a30*/  LOP3.LUT R18, R13, R18, RZ, 0xc0, !PT ;  /* 0x000000120d127212 */ /* 0x000fc400078ec0ff */
[----:B------:R-:W-:Y:S02]  /*7a40*/  LOP3.LUT R4, R3, R4, RZ, 0xc0, !PT ;  /* 0x0000000403047212 */ /* 0x000fe400078ec0ff */
[----:B------:R-:W-:Y:S02]  /*7a50*/  PRMT R19, R5, 0x5410, R19 ;  /* 0x0000541005137816 */ /* 0x000fe40000000013 */
[--C-:B------:R-:W-:Y:S01]  /*7a60*/  HSET2.LE.AND R3, R29, R0.reuse, PT ;  /* 0x000000001d037233 */ /* 0x100fe20003803000 */
[----:B------:R-:W3:Y:S01]  /*7a70*/  MUFU.EX2 R13, R30 ;  /* 0x0000001e000d7308 */ /* 0x000ee20000000800 */
[----:B------:R-:W-:Y:S01]  /*7a80*/  F2FP.F16.F32.PACK_AB R5, R199, R197 ;  /* 0x000000c5c705723e */ /* 0x000fe200000000ff */
[----:B------:R-:W-:Y:S01]  /*7a90*/  FMUL.FTZ R20, R20, UR32 ;  /* 0x0000002014147c20 */ /* 0x000fe20008410000 */
[----:B------:R-:W-:Y:S02]  /*7aa0*/  HSET2.LE.AND R16, R17, R0, PT ;  /* 0x0000000011107233 */ /* 0x000fe40003803000 */
[----:B------:R-:W-:-:S02]  /*7ab0*/  LOP3.LUT R5, R3, R5, RZ, 0xc0, !PT ;  /* 0x0000000503057212 */ /* 0x000fc400078ec0ff */
[----:B------:R-:W-:Y:S02]  /*7ac0*/  HSET2.LE.AND R3, R19, R0, PT ;  /* 0x0000000013037233 */ /* 0x000fe40003803000 */
[----:B------:R-:W-:Y:S01]  /*7ad0*/  F2FP.F16.F32.PACK_AB R17, R185, R175 ;  /* 0x000000afb911723e */ /* 0x000fe200000000ff */
[----:B------:R-:W4:Y:S01]  /*7ae0*/  MUFU.EX2 R20, R20 ;  /* 0x0000001400147308 */ /* 0x000f220000000800 */
[----:B-----5:R-:W-:Y:S02]  /*7af0*/  F2FP.F16.F32.PACK_AB R19, R206, R234 ;  /* 0x000000eace13723e */ /* 0x020fe400000000ff */
[----:B------:R-:W-:Y:S02]  /*7b00*/  LOP3.LUT R16, R16, R17, RZ, 0xc0, !PT ;  /* 0x0000001110107212 */ /* 0x000fe400078ec0ff */
[----:B------:R-:W-:-:S03]  /*7b10*/  LOP3.LUT R19, R3, R19, RZ, 0xc0, !PT ;  /* 0x0000001303137212 */ /* 0x000fc600078ec0ff */
[----:B------:R-:W5:Y:S01]  /*7b20*/  MUFU.EX2 R15, R15 ;  /* 0x0000000f000f7308 */ /* 0x000f620000000800 */
[----:B------:R-:W-:Y:S02]  /*7b30*/  HSET2.LE.AND R17, R23, R0, PT ;  /* 0x0000000017117233 */ /* 0x000fe40003803000 */
[----:B------:R-:W-:Y:S01]  /*7b40*/  F2FP.F16.F32.PACK_AB R3, R240, R241 ;  /* 0x000000f1f003723e */ /* 0x000fe200000000ff */
[-C--:B--2---:R-:W-:Y:S01]  /*7b50*/  FMUL.FTZ R140, R140, R14.reuse ;  /* 0x0000000e8c8c7220 */ /* 0x084fe20000410000 */
[----:B------:R-:W-:Y:S01]  /*7b60*/  FMUL.FTZ R141, R141, R14 ;  /* 0x0000000e8d8d7220 */ /* 0x000fe20000410000 */
[----:B---3--:R-:W-:Y:S01]  /*7b70*/  FMUL.FTZ R142, R142, R13 ;  /* 0x0000000d8e8e7220 */ /* 0x008fe20000410000 */
[----:B------:R-:W-:Y:S01]  /*7b80*/  LOP3.LUT R17, R17, R3, RZ, 0xc0, !PT ;  /* 0x0000000311117212 */ /* 0x000fe200078ec0ff */
[----:B------:R-:W-:Y:S01]  /*7b90*/  FMUL.FTZ R143, R143, R13 ;  /* 0x0000000d8f8f7220 */ /* 0x000fe20000410000 */
[-C--:B----4-:R-:W-:Y:S01]  /*7ba0*/  FMUL.FTZ R48, R48, R20.reuse ;  /* 0x0000001430307220 */ /* 0x090fe20000410000 */
[----:B------:R-:W-:-:S05]  /*7bb0*/  FMUL.FTZ R49, R49, R20 ;  /* 0x0000001431317220 */ /* 0x000fca0000410000 */
[----:B-1----:R-:W-:Y:S01]  /*7bc0*/  HMMA.16816.F32 R132, R16, R24, R140 ;  /* 0x000000181084723c */ /* 0x002fe2000000188c */
[-C--:B-----5:R-:W-:Y:S01]  /*7bd0*/  FMUL.FTZ R50, R50, R15.reuse ;  /* 0x0000000f32327220 */ /* 0x0a0fe20000410000 */
[----:B------:R-:W-:-:S07]  /*7be0*/  FMUL.FTZ R51, R51, R15 ;  /* 0x0000000f33337220 */ /* 0x000fce0000410000 */
[C---:B------:R-:W-:Y:S01]  /*7bf0*/  HMMA.16816.F32 R140, R4.reuse, R34, R48 ;  /* 0x00000022048c723c */ /* 0x040fe20000001830 */
[----:B------:R-:W1:Y:S01]  /*7c00*/  LDSM.16.MT88.4 R48, [R217+0xb000] ;  /* 0x00b00000d930783b */ /* 0x000e620000004200 */
        /* <DEDUP_REMOVED lines=21> */
[----:B------:R-:W-:Y:S01]  /*7d60*/  IMAD.MOV.U32 R191, RZ, RZ, R250 ;  /* 0x000000ffffbf7224 */ /* 0x000fe200078e00fa */
[----:B------:R-:W-:Y:S01]  /*7d70*/  HMMA.16816.F32 R144, R4, R24, R144 ;  /* 0x000000180490723c */ /* 0x000fe20000001890 */
[----:B------:R-:W-:-:S02]  /*7d80*/  MOV R179, R135 ;  /* 0x0000008700b37202 */ /* 0x000fc40000000f00 */
[----:B------:R-:W-:Y:S02]  /*7d90*/  MOV R172, R133 ;  /* 0x0000008500ac7202 */ /* 0x000fe40000000f00 */
[----:B------:R-:W-:Y:S01]  /*7da0*/  MOV R3, R134 ;  /* 0x0000008600037202 */ /* 0x000fe20000000f00 */
[-C--:B------:R-:W-:Y:S01]  /*7db0*/  HMMA.16816.F32 R152, R4, R26.reuse, R152 ;  /* 0x0000001a0498723c */ /* 0x080fe20000001898 */
[----:B------:R-:W-:Y:S02]  /*7dc0*/  MOV R173, R132 ;  /* 0x0000008400ad7202 */ /* 0x000fe40000000f00 */
[----:B------:R-:W-:Y:S01]  /*7dd0*/  LOP3.LUT R23, R139, UR31, R28, 0x96, !PT ;  /* 0x0000001f8b177c12 */ /* 0x000fe2000f8e961c */
[----:B------:R-:W2:Y:S02]  /*7de0*/  LDSM.16.MT88.4 R132, [R218+0xa000] ;  /* 0x00a00000da84783b */ /* 0x000ea40000004200 */
[----:B------:R-:W-:Y:S02]  /*7df0*/  HMMA.16816.F32 R248, R16, R26, R148 ;  /* 0x0000001a10f8723c */ /* 0x000fe40000001894 */
[----:B------:R-:W-:Y:S04]  /*7e00*/  LDSM.16.MT88.4 R24, [R213+0xb000] ;  /* 0x00b00000d518783b */ /* 0x000fe80000004200 */
[-C--:B------:R-:W-:Y:S01]  /*7e10*/  HMMA.16816.F32 R208, R4, R32.reuse, R36 ;  /* 0x0000002004d0723c */ /* 0x080fe20000001824 */
[----:B------:R-:W3:Y:S04]  /*7e20*/  LDSM.16.MT88.4 R36, [R217+0xa000] ;  /* 0x00a00000d924783b */ /* 0x000ee80000004200 */
[----:B------:R-:W4:Y:S01]  /*7e30*/  LDSM.16.MT88.4 R28, [R215+0xb000] ;  /* 0x00b00000d71c783b */ /* 0x000f220000004200 */
[----:B------:R-:W-:Y:S03]  /*7e40*/  HMMA.16816.F32 R244, R16, R32, R40 ;  /* 0x0000002010f4723c */ /* 0x000fe60000001828 */
[----:B------:R-:W5:Y:S01]  /*7e50*/  LDSM.16.MT88.4 R40, [R218+0xb000] ;  /* 0x00b00000da28783b */ /* 0x000f620000004200 */
[-C--:B------:R-:W-:Y:S01]  /*7e60*/  FMUL.FTZ R168, R168, R20.reuse ;  /* 0x00000014a8a87220 */ /* 0x080fe20000410000 */
[----:B------:R-:W-:Y:S01]  /*7e70*/  FMUL.FTZ R169, R169, R20 ;  /* 0x00000014a9a97220 */ /* 0x000fe20000410000 */
[-C--:B------:R-:W-:Y:S01]  /*7e80*/  FMUL.FTZ R170, R170, R15.reuse ;  /* 0x0000000faaaa7220 */ /* 0x080fe20000410000 */
[----:B------:R-:W-:Y:S01]  /*7e90*/  FMUL.FTZ R171, R171, R15 ;  /* 0x0000000fabab7220 */ /* 0x000fe20000410000 */
[----:B------:R-:W-:-:S06]  /*7ea0*/  MOV R33, R176 ;  /* 0x000000b000217202 */ /* 0x000fcc0000000f00 */
[----:B-1----:R-:W-:Y:S07]  /*7eb0*/  HMMA.16816.F32 R136, R4, R50, R168 ;  /* 0x000000320488723c */ /* 0x002fee00000018a8 */
[----:B------:R-:W-:Y:S01]  /*7ec0*/  MOV R169, R3 ;  /* 0x0000000300a97202 */ /* 0x000fe20000000f00 */
[----:B------:R-:W-:Y:S01]  /*7ed0*/  FFMA.FTZ R3, R194, UR32, -R2 ;  /* 0x00000020c2037c23 */ /* 0x000fe20008010802 */
[-C--:B------:R-:W-:Y:S01]  /*7ee0*/  FMUL.FTZ R52, R52, R20.reuse ;  /* 0x0000001434347220 */ /* 0x080fe20000410000 */
[----:B------:R-:W-:-:S02]  /*7ef0*/  FMUL.FTZ R53, R53, R20 ;  /* 0x0000001435357220 */ /* 0x000fc40000410000 */
        /* <DEDUP_REMOVED lines=44> */
[----:B------:R-:W-:Y:S01]  /*81c0*/  MOV R192, R33 ;  /* 0x0000002100c07202 */ /* 0x000fe20000000f00 */
[----:B------:R-:W-:-:S02]  /*81d0*/  IMAD.MOV.U32 R33, RZ, RZ, R183 ;  /* 0x000000ffff217224 */ /* 0x000fc400078e00b7 */
[----:B------:R1:W-:Y:S01]  /*81e0*/  MUFU.EX2 R183, R3 ;  /* 0x0000000300b77308 */ /* 0x0003e20000000800 */
[C---:B--2---:R-:W-:Y:S01]  /*81f0*/  HMMA.16816.F32 R52, R4.reuse, R132, R52 ;  /* 0x000000840434723c */ /* 0x044fe20000001834 */
[-C--:B------:R-:W-:Y:S01]  /*8200*/  FMUL.FTZ R44, R44, R14.reuse ;  /* 0x0000000e2c2c7220 */ /* 0x080fe20000410000 */
[-C--:B------:R-:W-:Y:S01]  /*8210*/  FMUL.FTZ R45, R45, R14.reuse ;  /* 0x0000000e2d2d7220 */ /* 0x080fe20000410000 */
[-C--:B------:R-:W-:Y:S01]  /*8220*/  FMUL.FTZ R46, R46, R13.reuse ;  /* 0x0000000d2e2e7220 */ /* 0x080fe20000410000 */
[----:B------:R-:W-:Y:S02]  /*8230*/  FMUL.FTZ R47, R47, R13 ;  /* 0x0000000d2f2f7220 */ /* 0x000fe40000410000 */
[----:B------:R-:W-:Y:S01]  /*8240*/  HMMA.16816.F32 R64, R4, R134, R64 ;  /* 0x000000860440723c */ /* 0x000fe20000001840 */
[-C--:B------:R-:W-:Y:S01]  /*8250*/  FMUL.FTZ R88, R88, R14.reuse ;  /* 0x0000000e58587220 */ /* 0x080fe20000410000 */
[----:B------:R-:W-:-:S04]  /*8260*/  FMUL.FTZ R89, R89, R14 ;  /* 0x0000000e59597220 */ /* 0x000fc80000410000 */
[----:B---3--:R-:W-:Y:S01]  /*8270*/  HMMA.16816.F32 R68, R4, R36, R68 ;  /* 0x000000240444723c */ /* 0x008fe20000001844 */
[--C-:B-1----:R-:W-:Y:S01]  /*8280*/  FFMA.FTZ R3, R186, UR32, -R2.reuse ;  /* 0x00000020ba037c23 */ /* 0x102fe20008010802 */
[----:B------:R-:W-:-:S04]  /*8290*/  FFMA.FTZ R2, R181, UR32, -R2 ;  /* 0x00000020b5027c23 */ /* 0x000fc80008010802 */
[C---:B------:R-:W-:Y:S01]  /*82a0*/  HMMA.16816.F32 R80, R4.reuse, R38, R80 ;  /* 0x000000260450723c */ /* 0x040fe20000001850 */
[-C--:B------:R-:W-:Y:S01]  /*82b0*/  FMUL.FTZ R90, R90, R13.reuse ;  /* 0x0000000d5a5a7220 */ /* 0x080fe20000410000 */
[----:B------:R-:W-:Y:S04]  /*82c0*/  MUFU.EX2 R181, R2 ;  /* 0x0000000200b57308 */ /* 0x000fe80000000800 */
[----:B------:R-:W-:Y:S01]  /*82d0*/  HMMA.16816.F32 R84, R4, R24, R84 ;  /* 0x000000180454723c */ /* 0x000fe20000001854 */
[----:B------:R-:W-:-:S05]  /*82e0*/  FMUL.FTZ R91, R91, R13 ;  /* 0x0000000d5b5b7220 */ /* 0x000fca0000410000 */
[C---:B------:R-:W-:Y:S06]  /*82f0*/  HMMA.16816.F32 R96, R4.reuse, R26, R96 ;  /* 0x0000001a0460723c */ /* 0x040fec0000001860 */
[C---:B----4-:R-:W-:Y:S06]  /*8300*/  HMMA.16816.F32 R100, R4.reuse, R28, R100 ;  /* 0x0000001c0464723c */ /* 0x050fec0000001864 */
[C---:B------:R-:W-:Y:S06]  /*8310*/  HMMA.16816.F32 R112, R4.reuse, R30, R112 ;  /* 0x0000001e0470723c */ /* 0x040fec0000001870 */
[C---:B-----5:R-:W-:Y:S06]  /*8320*/  HMMA.16816.F32 R156, R4.reuse, R40, R156 ;  /* 0x00000028049c723c */ /* 0x060fec000000189c */
[C---:B------:R-:W-:Y:S06]  /*8330*/  HMMA.16816.F32 R120, R4.reuse, R42, R120 ;  /* 0x0000002a0478723c */ /* 0x040fec0000001878 */
[----:B------:R-:W-:Y:S01]  /*8340*/  HMMA.16816.F32 R124, R4, R48, R124 ;  /* 0x00000030047c723c */ /* 0x000fe2000000187c */
[----:B------:R-:W-:-:S06]  /*8350*/  MOV R171, R189 ;  /* 0x000000bd00ab7202 */ /* 0x000fcc0000000f00 */
[----:B------:R-:W-:Y:S02]  /*8360*/  MOV R6, R185 ;  /* 0x000000b900067202 */ /* 0x000fe40000000f00 */
[----:B------:R1:W2:Y:S01]  /*8370*/  MUFU.EX2 R185, R3 ;  /* 0x0000000300b97308 */ /* 0x0002a20000000800 */
[----:B------:R-:W-:Y:S01]  /*8380*/  MOV R7, R178 ;  /* 0x000000b200077202 */ /* 0x000fe20000000f00 */
[----:B------:R-:W-:Y:S01]  /*8390*/  FFMA.FTZ R4, R204, UR32, -R8 ;  /* 0x00000020cc047c23 */ /* 0x000fe20008010808 */
[C---:B------:R-:W-:Y:S01]  /*83a0*/  HMMA.16816.F32 R200, R16.reuse, R34, R44 ;  /* 0x0000002210c8723c */ /* 0x040fe2000000182c */
[-C--:B------:R-:W-:Y:S01]  /*83b0*/  FMUL.FTZ R116, R116, R14.reuse ;  /* 0x0000000e74747220 */ /* 0x080fe20000410000 */
[----:B------:R-:W-:Y:S01]  /*83c0*/  MOV R186, R7 ;  /* 0x0000000700ba7202 */ /* 0x000fe20000000f00 */
[----:B------:R-:W-:Y:S01]  /*83d0*/  FMUL.FTZ R117, R117, R14 ;  /* 0x0000000e75757220 */ /* 0x000fe20000410000 */
[-C--:B------:R-:W-:Y:S01]  /*83e0*/  FMUL.FTZ R118, R118, R13.reuse ;  /* 0x0000000d76767220 */ /* 0x080fe20000410000 */
[----:B------:R-:W-:Y:S01]  /*83f0*/  FMUL.FTZ R119, R119, R13 ;  /* 0x0000000d77777220 */ /* 0x000fe20000410000 */
[----:B------:R-:W-:Y:S01]  /*8400*/  HMMA.16816.F32 R88, R16, R24, R88 ;  /* 0x000000181058723c */ /* 0x000fe20000001858 */
[----:B------:R-:W-:Y:S01]  /*8410*/  MOV R46, R171 ;  /* 0x000000ab002e7202 */ /* 0x000fe20000000f00 */
[----:B-1----:R-:W-:-:S04]  /*8420*/  IMAD.WIDE.U32 R2, R23, -0x2daee0ad, RZ ;  /* 0xd2511f5317027825 */ /* 0x002fc800078e00ff */
[-C--:B------:R-:W-:Y:S01]  /*8430*/  FMUL.FTZ R164, R164, R14.reuse ;  /* 0x0000000ea4a47220 */ /* 0x080fe20000410000 */
[C---:B------:R-:W-:Y:S01]  /*8440*/  LOP3.LUT R5, R2.reuse, 0xffff, RZ, 0xc0, !PT ;  /* 0x0000ffff02057812 */ /* 0x040fe200078ec0ff */
[----:B------:R-:W-:Y:S01]  /*8450*/  IMAD.MOV.U32 R171, RZ, RZ, R175 ;  /* 0x000000ffffab7224 */ /* 0x000fe200078e00af */
[--C-:B------:R-:W-:Y:S01]  /*8460*/  SHF.R.U32.HI R7, RZ, 0x10, R2.reuse ;  /* 0x00000010ff077819 */ /* 0x100fe20000011602 */
[----:B------:R1:W-:Y:S01]  /*8470*/  MUFU.EX2 R175, R4 ;  /* 0x0000000400af7308 */ /* 0x0003e20000000800 */
[----:B------:R-:W-:Y:S01]  /*8480*/  LOP3.LUT R24, R2, 0xff, RZ, 0xc0, !PT ;  /* 0x000000ff02187812 */ /* 0x000fe200078ec0ff */
[-C--:B------:R-:W-:Y:S01]  /*8490*/  FMUL.FTZ R165, R165, R14.reuse ;  /* 0x0000000ea5a57220 */ /* 0x080fe20000410000 */
[----:B------:R-:W-:Y:S01]  /*84a0*/  SHF.R.U32.HI R25, RZ, 0x18, R2 ;  /* 0x00000018ff197819 */ /* 0x000fe20000011602 */
[-C--:B------:R-:W-:Y:S01]  /*84b0*/  FMUL.FTZ R166, R166, R13.reuse ;  /* 0x0000000da6a67220 */ /* 0x080fe20000410000 */
[----:B------:R-:W-:Y:S01]  /*84c0*/  SHF.R.U32.HI R5, RZ, 0x8, R5 ;  /* 0x00000008ff057819 */ /* 0x000fe20000011605 */
[----:B------:R-:W-:Y:S01]  /*84d0*/  FMUL.FTZ R167, R167, R13 ;  /* 0x0000000da7a77220 */ /* 0x000fe20000410000 */
[----:B------:R-:W-:Y:S01]  /*84e0*/  LOP3.LUT R2, R3, UR36, R174, 0x96, !PT ;  /* 0x0000002403027c12 */ /* 0x000fe2000f8e96ae */
[----:B------:R-:W-:Y:S01]  /*84f0*/  IMAD.MOV.U32 R168, RZ, RZ, R172 ;  /* 0x000000ffffa87224 */ /* 0x000fe200078e00ac */
[----:B------:R-:W-:Y:S01]  /*8500*/  MOV R32, R199 ;  /* 0x000000c700207202 */ /* 0x000fe20000000f00 */
[--C-:B------:R-:W-:Y:S01]  /*8510*/  FFMA.FTZ R23, R187, UR32, -R8.reuse ;  /* 0x00000020bb177c23 */ /* 0x100fe20008010808 */
[----:B------:R-:W-:Y:S01]  /*8520*/  MOV R172, R177 ;  /* 0x000000b100ac7202 */ /* 0x000fe20000000f00 */
[-C--:B------:R-:W-:Y:S01]  /*8530*/  FMUL.FTZ R56, R56, R14.reuse ;  /* 0x0000000e38387220 */ /* 0x080fe20000410000 */
[----:B------:R-:W-:Y:S01]  /*8540*/  LOP3.LUT R7, R7, 0xff, RZ, 0xc0, !PT ;  /* 0x000000ff07077812 */ /* 0x000fe200078ec0ff */
[-C--:B------:R-:W-:Y:S01]  /*8550*/  FMUL.FTZ R57, R57, R14.reuse ;  /* 0x0000000e39397220 */ /* 0x080fe20000410000 */
[--C-:B-1----:R-:W-:Y:S01]  /*8560*/  FFMA.FTZ R4, R193, UR32, -R8.reuse ;  /* 0x00000020c1047c23 */ /* 0x102fe20008010808 */
[-C--:B------:R-:W-:Y:S01]  /*8570*/  FMUL.FTZ R58, R58, R13.reuse ;  /* 0x0000000d3a3a7220 */ /* 0x080fe20000410000 */
[-C--:B------:R-:W-:Y:S01]  /*8580*/  FMUL.FTZ R59, R59, R13.reuse ;  /* 0x0000000d3b3b7220 */ /* 0x080fe20000410000 */
[-C--:B------:R-:W-:Y:S01]  /*8590*/  FMUL.FTZ R60, R60, R14.reuse ;  /* 0x0000000e3c3c7220 */ /* 0x080fe20000410000 */
[----:B------:R-:W-:Y:S01]  /*85a0*/  FMUL.FTZ R61, R61, R14 ;  /* 0x0000000e3d3d7220 */ /* 0x000fe20000410000 */
[-C--:B------:R-:W-:Y:S01]  /*85b0*/  FMUL.FTZ R62, R62, R13.reuse ;  /* 0x0000000d3e3e7220 */ /* 0x080fe20000410000 */
[-C--:B------:R-:W-:Y:S01]  /*85c0*/  FMUL.FTZ R63, R63, R13.reuse ;  /* 0x0000000d3f3f7220 */ /* 0x080fe20000410000 */
[----:B------:R-:W-:Y:S01]  /*85d0*/  MOV R187, R180 ;  /* 0x000000b400bb7202 */ /* 0x000fe20000000f00 */
[----:B------:R-:W-:Y:S01]  /*85e0*/  FMUL.FTZ R104, R104, R14 ;  /* 0x0000000e68687220 */ /* 0x000fe20000410000 */
[----:B------:R-:W-:Y:S01]  /*85f0*/  MOV R174, R6 ;  /* 0x0000000600ae7202 */ /* 0x000fe20000000f00 */
[-C--:B------:R-:W-:Y:S01]  /*8600*/  FMUL.FTZ R105, R105, R14.reuse ;  /* 0x0000000e69697220 */ /* 0x080fe20000410000 */
[----:B------:R-:W-:Y:S01]  /*8610*/  PRMT R3, R24, 0x5410, R5 ;  /* 0x0000541018037816 */ /* 0x000fe20000000005 */
[-C--:B------:R-:W-:Y:S01]  /*8620*/  FMUL.FTZ R106, R106, R13.reuse ;  /* 0x0000000d6a6a7220 */ /* 0x080fe20000410000 */
[-C--:B------:R-:W-:Y:S01]  /*8630*/  FMUL.FTZ R107, R107, R13.reuse ;  /* 0x0000000d6b6b7220 */ /* 0x080fe20000410000 */
[-C--:B------:R-:W-:Y:S01]  /*8640*/  FMUL.FTZ R108, R108, R14.reuse ;  /* 0x0000000e6c6c7220 */ /* 0x080fe20000410000 */
[-C--:B------:R-:W-:Y:S01]  /*8650*/  FMUL.FTZ R109, R109, R14.reuse ;  /* 0x0000000e6d6d7220 */ /* 0x080fe20000410000 */
[-C--:B------:R-:W-:Y:S01]  /*8660*/  FMUL.FTZ R110, R110, R13.reuse ;  /* 0x0000000d6e6e7220 */ /* 0x080fe20000410000 */
[-C--:B------:R-:W-:Y:S01]  /*8670*/  FMUL.FTZ R111, R111, R13.reuse ;  /* 0x0000000d6f6f7220 */ /* 0x080fe20000410000 */
[----:B------:R1:W-:Y:S01]  /*8680*/  MUFU.EX2 R180, R4 ;  /* 0x0000000400b47308 */ /* 0x0003e20000000800 */
[----:B------:R-:W-:Y:S01]  /*8690*/  FFMA.FTZ R6, R195, UR32, -R8 ;  /* 0x00000020c3067c23 */ /* 0x000fe20008010808 */
[----:B------:R-:W-:Y:S01]  /*86a0*/  SHF.R.U32.HI R5, RZ, 0x10, R2 ;  /* 0x00000010ff057819 */ /* 0x000fe20000011602 */
[C---:B------:R-:W-:Y:S01]  /*86b0*/  HMMA.16816.F32 R116, R16.reuse, R40, R116 ;  /* 0x000000281074723c */ /* 0x040fe20000001874 */
        /* <DEDUP_REMOVED lines=12> */
[----:B------:R-:W-:Y:S01]  /*8780*/  MOV R47, R32 ;  /* 0x00000020002f7202 */ /* 0x000fe20000000f00 */
[-C--:B------:R-:W-:Y:S01]  /*8790*/  FMUL.FTZ R160, R160, R14.reuse ;  /* 0x0000000ea0a07220 */ /* 0x080fe20000410000 */
[----:B-1----:R-:W-:Y:S01]  /*87a0*/  LOP3.LUT R4, R2, 0xffff, RZ, 0xc0, !PT ;  /* 0x0000ffff02047812 */ /* 0x002fe200078ec0ff */
[----:B------:R-:W-:Y:S01]  /*87b0*/  FMUL.FTZ R161, R161, R14 ;  /* 0x0000000ea1a17220 */ /* 0x000fe20000410000 */
[-C--:B------:R-:W-:Y:S01]  /*87c0*/  FMUL.FTZ R162, R162, R13.reuse ;  /* 0x0000000da2a27220 */ /* 0x080fe20000410000 */
[----:B------:R-:W-:Y:S01]  /*87d0*/  FMUL.FTZ R163, R163, R13 ;  /* 0x0000000da3a37220 */ /* 0x000fe20000410000 */
[----:B------:R-:W-:Y:S01]  /*87e0*/  MOV R40, R173 ;  /* 0x000000ad00287202 */ /* 0x000fe20000000f00 */
[----:B------:R-:W-:Y:S01]  /*87f0*/  HMMA.16816.F32 R164, R16, R48, R164 ;  /* 0x0000003010a4723c */ /* 0x000fe200000018a4 */
[----:B------:R-:W-:Y:S01]  /*8800*/  PRMT R7, R7, 0x5410, R25 ;  /* 0x0000541007077816 */ /* 0x000fe20000000019 */
[----:B------:R1:W3:Y:S01]  /*8810*/  MUFU.EX2 R173, R23 ;  /* 0x0000001700ad7308 */ /* 0x0002e20000000800 */
[----:B------:R-:W-:Y:S01]  /*8820*/  IMAD.MOV.U32 R148, RZ, RZ, R198 ;  /* 0x000000ffff947224 */ /* 0x000fe200078e00c6 */
[----:B------:R-:W-:-:S02]  /*8830*/  MOV R149, R197 ;  /* 0x000000c500957202 */ /* 0x000fc40000000f00 */
[----:B------:R-:W-:Y:S02]  /*8840*/  MOV R151, R191 ;  /* 0x000000bf00977202 */ /* 0x000fe40000000f00 */
[----:B------:R-:W-:Y:S02]  /*8850*/  MOV R48, R172 ;  /* 0x000000ac00307202 */ /* 0x000fe40000000f00 */
[----:B------:R-:W-:Y:S01]  /*8860*/  MOV R150, R190 ;  /* 0x000000be00967202 */ /* 0x000fe20000000f00 */
[----:B------:R4:W5:Y:S01]  /*8870*/  MUFU.EX2 R172, R6 ;  /* 0x0000000600ac7308 */ /* 0x0009620000000800 */
[----:B------:R-:W-:Y:S02]  /*8880*/  LOP3.LUT R24, R2, 0xff, RZ, 0xc0, !PT ;  /* 0x000000ff02187812 */ /* 0x000fe400078ec0ff */
[----:B------:R-:W-:Y:S01]  /*8890*/  LOP3.LUT R8, R5, 0xff, RZ, 0xc0, !PT ;  /* 0x000000ff05087812 */ /* 0x000fe200078ec0ff */
[----:B------:R-:W-:Y:S01]  /*88a0*/  HMMA.16816.F32 R56, R16, R132, R56 ;  /* 0x000000841038723c */ /* 0x000fe20000001838 */
[----:B------:R-:W-:-:S02]  /*88b0*/  MOV R193, R46 ;  /* 0x0000002e00c17202 */ /* 0x000fc40000000f00 */
[----:B-1----:R-:W-:-:S03]  /*88c0*/  SHF.R.U32.HI R23, RZ, 0x18, R2 ;  /* 0x00000018ff177819 */ /* 0x002fc60000011602 */
[C---:B------:R-:W-:Y:S01]  /*88d0*/  HMMA.16816.F32 R196, R16.reuse, R134, R60 ;  /* 0x0000008610c4723c */ /* 0x040fe2000000183c */
[----:B------:R-:W-:Y:S01]  /*88e0*/  MOV R195, R47 ;  /* 0x0000002f00c37202 */ /* 0x000fe20000000f00 */
[----:B------:R-:W-:Y:S01]  /*88f0*/  LDSM.16.MT88.4 R60, [R218+0xa800] ;  /* 0x00a80000da3c783b */ /* 0x000fe20000004200 */
[----:B------:R-:W-:Y:S02]  /*8900*/  HSET2.LE.AND R5, R7, R0, PT ;  /* 0x0000000007057233 */ /* 0x000fe40003803000 */
[----:B----4-:R-:W-:Y:S01]  /*8910*/  SHF.R.U32.HI R6, RZ, 0x8, R4 ;  /* 0x00000008ff067819 */ /* 0x010fe20000011604 */
[C---:B------:R-:W-:Y:S01]  /*8920*/  HMMA.16816.F32 R104, R16.reuse, R28, R104 ;  /* 0x0000001c1068723c */ /* 0x040fe20000001868 */
[----:B------:R-:W-:Y:S01]  /*8930*/  MOV R170, R179 ;  /* 0x000000b300aa7202 */ /* 0x000fe20000000f00 */
[----:B------:R-:W1:Y:S01]  /*8940*/  LDSM.16.MT88.4 R44, [R215+0xa800] ;  /* 0x00a80000d72c783b */ /* 0x000e620000004200 */
[----:B------:R-:W-:Y:S02]  /*8950*/  MOV R204, R33 ;  /* 0x0000002100cc7202 */ /* 0x000fe40000000f00 */
[----:B------:R-:W-:Y:S01]  /*8960*/  PRMT R7, R8, 0x5410, R23 ;  /* 0x0000541008077816 */ /* 0x000fe20000000017 */
[C---:B------:R-:W-:Y:S01]  /*8970*/  HMMA.16816.F32 R132, R16.reuse, R30, R108 ;  /* 0x0000001e1084723c */ /* 0x040fe2000000186c */
[----:B------:R-:W-:Y:S01]  /*8980*/  PRMT R6, R24, 0x5410, R6 ;  /* 0x0000541018067816 */ /* 0x000fe20000000006 */
[----:B------:R-:W-:Y:S01]  /*8990*/  IMAD.MOV.U32 R8, RZ, RZ, R149 ;  /* 0x000000ffff087224 */ /* 0x000fe200078e0095 */
[----:B------:R-:W-:Y:S01]  /*89a0*/  MOV R23, R148 ;  /* 0x0000009400177202 */ /* 0x000fe20000000f00 */
[----:B------:R-:W-:Y:S02]  /*89b0*/  LDSM.16.MT88.4 R108, [R215+0xb800] ;  /* 0x00b80000d76c783b */ /* 0x000fe40000004200 */
[C---:B------:R-:W-:Y:S06]  /*89c0*/  HMMA.16816.F32 R28, R16.reuse, R50, R128 ;  /* 0x00000032101c723c */ /* 0x040fec0000001880 */
[----:B------:R-:W-:Y:S01]  /*89d0*/  HMMA.16816.F32 R188, R16, R38, R76 ;  /* 0x0000002610bc723c */ /* 0x000fe2000000184c */
[----:B------:R-:W-:Y:S01]  /*89e0*/  MOV R130, R150 ;  /* 0x0000009600827202 */ /* 0x000fe20000000f00 */
[----:B------:R-:W-:Y:S01]  /*89f0*/  LDSM.16.MT88.4 R76, [R217+0xa800] ;  /* 0x00a80000d94c783b */ /* 0x000fe20000004200 */
[----:B------:R-:W-:-:S03]  /*8a00*/  MOV R131, R151 ;  /* 0x0000009700837202 */ /* 0x000fc60000000f00 */
[C---:B------:R-:W-:Y:S01]  /*8a10*/  HMMA.16816.F32 R176, R16.reuse, R26, R92 ;  /* 0x0000001a10b0723c */ /* 0x040fe2000000185c */
[----:B------:R-:W4:Y:S04]  /*8a20*/  LDSM.16.MT88.4 R148, [R213+0xa800] ;  /* 0x00a80000d594783b */ /* 0x000f280000004200 */
[----:B------:R-:W4:Y:S01]  /*8a30*/  LDSM.16.MT88.4 R92, [R213+0xb800] ;  /* 0x00b80000d55c783b */ /* 0x000f220000004200 */
[----:B------:R-:W-:Y:S03]  /*8a40*/  HMMA.16816.F32 R32, R16, R42, R160 ;  /* 0x0000002a1020723c */ /* 0x000fe600000018a0 */
[----:B------:R-:W4:Y:S04]  /*8a50*/  LDSM.16.MT88.4 R160, [R218+0xb800] ;  /* 0x00b80000daa0783b */ /* 0x000f280000004200 */
[----:B------:R-:W4:Y:S01]  /*8a60*/  LDSM.16.MT88.4 R24, [R217+0xb800] ;  /* 0x00b80000d918783b */ /* 0x000f220000004200 */
[----:B------:R-:W-:-:S02]  /*8a70*/  HSET2.LE.AND R4, R3, R0, PT ;  /* 0x0000000003047233 */ /* 0x000fc40003803000 */
[----:B--2---:R-:W-:Y:S02]  /*8a80*/  F2FP.F16.F32.PACK_AB R2, R181, R185 ;  /* 0x000000b9b502723e */ /* 0x004fe400000000ff */
[----:B---3--:R-:W-:Y:S02]  /*8a90*/  F2FP.F16.F32.PACK_AB R3, R173, R180 ;  /* 0x000000b4ad03723e */ /* 0x008fe400000000ff */
[----:B------:R-:W-:Y:S02]  /*8aa0*/  MOV R43, R170 ;  /* 0x000000aa002b7202 */ /* 0x000fe40000000f00 */
[----:B------:R-:W-:Y:S02]  /*8ab0*/  MOV R49, R171 ;  /* 0x000000ab00317202 */ /* 0x000fe40000000f00 */
[----:B------:R-:W-:Y:S02]  /*8ac0*/  LOP3.LUT R170, R4, R2, RZ, 0xc0, !PT ;  /* 0x0000000204aa7212 */ /* 0x000fe400078ec0ff */
[----:B------:R-:W-:-:S02]  /*8ad0*/  LOP3.LUT R171, R5, R3, RZ, 0xc0, !PT ;  /* 0x0000000305ab7212 */ /* 0x000fc400078ec0ff */
[--C-:B------:R-:W-:Y:S02]  /*8ae0*/  HSET2.LE.AND R2, R6, R0.reuse, PT ;  /* 0x0000000006027233 */ /* 0x100fe40003803000 */
[----:B------:R-:W-:Y:S02]  /*8af0*/  HSET2.LE.AND R4, R7, R0, PT ;  /* 0x0000000007047233 */ /* 0x000fe40003803000 */
[----:B------:R-:W-:Y:S02]  /*8b00*/  F2FP.F16.F32.PACK_AB R3, R183, R194 ;  /* 0x000000c2b703723e */ /* 0x000fe400000000ff */
[----:B-----5:R-:W-:Y:S01]  /*8b10*/  F2FP.F16.F32.PACK_AB R5, R172, R175 ;  /* 0x000000afac05723e */ /* 0x020fe200000000ff */
        /* <DEDUP_REMOVED lines=9> */
[----:B------:R-:W-:Y:S06]  /*8bb0*/  HMMA.16816.F32 R72, R16, R36, R72 ;  /* 0x000000241048723c */ /* 0x000fec0000001848 */
[C---:B-1----:R-:W-:Y:S06]  /*8bc0*/  HMMA.16816.F32 R36, R168.reuse, R44, R208 ;  /* 0x0000002ca824723c */ /* 0x042fec00000018d0 */
[----:B----4-:R-:W-:Y:S01]  /*8bd0*/  HMMA.16816.F32 R144, R168, R148, R144 ;  /* 0x00000094a890723c */ /* 0x010fe20000001890 */
[----:B------:R-:W-:Y:S01]  /*8be0*/  MOV R209, R48 ;  /* 0x0000003000d17202 */ /* 0x000fe20000000f00 */
[----:B------:R-:W-:-:S04]  /*8bf0*/  IMAD.MOV.U32 R208, RZ, RZ, R49 ;  /* 0x000000ffffd07224 */ /* 0x000fc800078e0031 */
        /* <DEDUP_REMOVED lines=14> */
[----:B------:R1:W-:Y:S01]  /*8ce0*/  MUFU.EX2 R136, R2 ;  /* 0x0000000200887308 */ /* 0x0003e20000000800 */
[----:B------:R-:W-:Y:S01]  /*8cf0*/  LOP3.LUT R3, R207, UR31, R184, 0x96, !PT ;  /* 0x0000001fcf037c12 */ /* 0x000fe2000f8e96b8 */
[--C-:B------:R-:W-:Y:S01]  /*8d00*/  FFMA.FTZ R4, R205, UR32, -R21.reuse ;  /* 0x00000020cd047c23 */ /* 0x100fe20008010815 */
[----:B-1----:R-:W-:-:S05]  /*8d10*/  FFMA.FTZ R2, R231, UR32, -R21 ;  /* 0x00000020e7027c23 */ /* 0x002fca0008010815 */
[----:B------:R1:W-:Y:S01]  /*8d20*/  MUFU.EX2 R137, R2 ;  /* 0x0000000200897308 */ /* 0x0003e20000000800 */
[----:B------:R-:W-:Y:S01]  /*8d30*/  MOV R184, R8 ;  /* 0x0000000800b87202 */ /* 0x000fe20000000f00 */
[----:B------:R-:W-:-:S06]  /*8d40*/  FFMA.FTZ R5, R230, UR32, -R22 ;  /* 0x00000020e6057c23 */ /* 0x000fcc0008010816 */
[----:B------:R-:W-:Y:S01]  /*8d50*/  MUFU.EX2 R138, R4 ;  /* 0x00000004008a7308 */ /* 0x000fe20000000800 */
[----:B-1----:R-:W-:-:S07]  /*8d60*/  FFMA.FTZ R2, R229, UR32, -R21 ;  /* 0x00000020e5027c23 */ /* 0x002fce0008010815 */
[----:B------:R1:W2:Y:S01]  /*8d70*/  MUFU.EX2 R139, R2 ;  /* 0x00000002008b7308 */ /* 0x0002a20000000800 */
[----:B------:R-:W-:Y:S01]  /*8d80*/  MOV R207, R23 ;  /* 0x0000001700cf7202 */ /* 0x000fe20000000f00 */
[----:B-1----:R-:W-:-:S05]  /*8d90*/  IMAD.WIDE.U32 R2, R3, -0x2daee0ad, RZ ;  /* 0xd2511f5303027825 */ /* 0x002fca00078e00ff */
[----:B------:R-:W-:Y:S02]  /*8da0*/  LOP3.LUT R4, R3, UR36, R182, 0x96, !PT ;  /* 0x0000002403047c12 */ /* 0x000fe4000f8e96b6 */
[C---:B------:R-:W-:Y:S02]  /*8db0*/  LOP3.LUT R3, R2.reuse, 0xffff, RZ, 0xc0, !PT ;  /* 0x0000ffff02037812 */ /* 0x040fe400078ec0ff */
[----:B------:R-:W-:Y:S02]  /*8dc0*/  LOP3.LUT R6, R2, 0xff, RZ, 0xc0, !PT ;  /* 0x000000ff02067812 */ /* 0x000fe400078ec0ff */
[--C-:B------:R-:W-:Y:S02]  /*8dd0*/  SHF.R.U32.HI R8, RZ, 0x10, R2.reuse ;  /* 0x00000010ff087819 */ /* 0x100fe40000011602 */
[----:B------:R-:W-:Y:S01]  /*8de0*/  SHF.R.U32.HI R18, RZ, 0x18, R2 ;  /* 0x00000018ff127819 */ /* 0x000fe20000011602 */
[----:B------:R-:W-:Y:S01]  /*8df0*/  FFMA.FTZ R2, R228, UR32, -R22 ;  /* 0x00000020e4027c23 */ /* 0x000fe20008010816 */
[----:B------:R-:W-:Y:S01]  /*8e00*/  SHF.R.U32.HI R3, RZ, 0x8, R3 ;  /* 0x00000008ff037819 */ /* 0x000fe20000011603 */
[----:B------:R1:W-:Y:S03]  /*8e10*/  MUFU.EX2 R23, R5 ;  /* 0x0000000500177308 */ /* 0x0003e60000000800 */
[----:B------:R-:W-:-:S05]  /*8e20*/  PRMT R16, R6, 0x5410, R3 ;  /* 0x0000541006107816 */ /* 0x000fca0000000003 */
[----:B------:R3:W4:Y:S01]  /*8e30*/  MUFU.EX2 R21, R2 ;  /* 0x0000000200157308 */ /* 0x0007220000000800 */
[----:B------:R-:W-:Y:S02]  /*8e40*/  LOP3.LUT R6, R4, 0xff, RZ, 0xc0, !PT ;  /* 0x000000ff04067812 */ /* 0x000fe400078ec0ff */
[----:B------:R-:W-:Y:S02]  /*8e50*/  LOP3.LUT R8, R8, 0xff, RZ, 0xc0, !PT ;  /* 0x000000ff08087812 */ /* 0x000fe400078ec0ff */
[--C-:B-1----:R-:W-:Y:S02]  /*8e60*/  SHF.R.U32.HI R5, RZ, 0x10, R4.reuse ;  /* 0x00000010ff057819 */ /* 0x102fe40000011604 */
[----:B---3--:R-:W-:Y:S02]  /*8e70*/  LOP3.LUT R2, R4, 0xffff, RZ, 0xc0, !PT ;  /* 0x0000ffff04027812 */ /* 0x008fe400078ec0ff */
[----:B------:R-:W-:Y:S02]  /*8e80*/  SHF.R.U32.HI R4, RZ, 0x18, R4 ;  /* 0x00000018ff047819 */ /* 0x000fe40000011604 */
[----:B------:R-:W-:-:S02]  /*8e90*/  SHF.R.U32.HI R3, RZ, 0x8, R2 ;  /* 0x00000008ff037819 */ /* 0x000fc40000011602 */
[----:B------:R-:W-:Y:S01]  /*8ea0*/  LOP3.LUT R2, R5, 0xff, RZ, 0xc0, !PT ;  /* 0x000000ff05027812 */ /* 0x000fe200078ec0ff */
[--C-:B------:R-:W-:Y:S01]  /*8eb0*/  FFMA.FTZ R7, R235, UR32, -R22.reuse ;  /* 0x00000020eb077c23 */ /* 0x100fe20008010816 */
[----:B------:R-:W-:Y:S01]  /*8ec0*/  FFMA.FTZ R17, R232, UR32, -R22 ;  /* 0x00000020e8117c23 */ /* 0x000fe20008010816 */
[----:B------:R-:W-:Y:S02]  /*8ed0*/  PRMT R6, R6, 0x5410, R3 ;  /* 0x0000541006067816 */ /* 0x000fe40000000003 */
[----:B------:R-:W-:Y:S02]  /*8ee0*/  PRMT R4, R2, 0x5410, R4 ;  /* 0x0000541002047816 */ /* 0x000fe40000000004 */
[----:B------:R-:W-:Y:S01]  /*8ef0*/  HSET2.LE.AND R2, R16, R0, PT ;  /* 0x0000000010027233 */ /* 0x000fe20003803000 */
[----:B------:R-:W-:Y:S01]  /*8f00*/  MUFU.EX2 R19, R7 ;  /* 0x0000000700137308 */ /* 0x000fe20000000800 */
[----:B------:R-:W-:Y:S02]  /*8f10*/  PRMT R5, R8, 0x5410, R18 ;  /* 0x0000541008057816 */ /* 0x000fe40000000012 */
[----:B--2---:R-:W-:-:S02]  /*8f20*/  F2FP.F16.F32.PACK_AB R3, R138, R139 ;  /* 0x0000008b8a03723e */ /* 0x004fc400000000ff */
[----:B------:R-:W-:-:S03]  /*8f30*/  MOV R211, R130 ;  /* 0x0000008200d37202 */ /* 0x000fc60000000f00 */
[----:B------:R-:W1:Y:S01]  /*8f40*/  MUFU.EX2 R8, R17 ;  /* 0x0000001100087308 */ /* 0x000e620000000800 */
[----:B------:R-:W-:Y:S02]  /*8f50*/  LOP3.LUT R130, R2, R3, RZ, 0xc0, !PT ;  /* 0x0000000302827212 */ /* 0x000fe400078ec0ff */
[--C-:B------:R-:W-:Y:S02]  /*8f60*/  HSET2.LE.AND R2, R5, R0.reuse, PT ;  /* 0x0000000005027233 */ /* 0x100fe40003803000 */
[----:B----4-:R-:W-:Y:S02]  /*8f70*/  F2FP.F16.F32.PACK_AB R3, R21, R23 ;  /* 0x000000171503723e */ /* 0x010fe400000000ff */
[----:B------:R-:W-:Y:S02]  /*8f80*/  MOV R210, R131 ;  /* 0x0000008300d27202 */ /* 0x000fe40000000f00 */
[----:B------:R-:W-:Y:S02]  /*8f90*/  LOP3.LUT R131, R2, R3, RZ, 0xc0, !PT ;  /* 0x0000000302837212 */ /* 0x000fe400078ec0ff */
[----:B------:R-:W-:-:S02]  /*8fa0*/  HSET2.LE.AND R2, R6, R0, PT ;  /* 0x0000000006027233 */ /* 0x000fc40003803000 */
        /* <DEDUP_REMOVED lines=33> */
[C---:B------:R-:W-:Y:S06]  /*91c0*/  HMMA.16816.F32 R140, R128.reuse, R148, R40 ;  /* 0x00000094808c723c */ /* 0x040fec0000001828 */
[----:B------:R-:W-:Y:S07]  /*91d0*/  HMMA.16816.F32 R40, R128, R44, R244 ;  /* 0x0000002c8028723c */ /* 0x000fee00000018f4 */
[----:B------:R-:W-:Y:S01]  /*91e0*/  FADD.FTZ R245, R138, R3 ;  /* 0x000000038af57221 */ /* 0x000fe20000010000 */
[----:B------:R-:W-:-:S04]  /*91f0*/  FADD.FTZ R246, R21, R2 ;  /* 0x0000000215f67221 */ /* 0x000fc80000010000 */
[----:B------:R1:W-:Y:S04]  /*9200*/  STL [R1+0xc], R245 ;  /* 0x00000cf501007387 */ /* 0x0003e80000100800 */
[----:B------:R1:W-:Y:S01]  /*9210*/  STL [R1+0x8], R246 ;  /* 0x000008f601007387 */ /* 0x0003e20000100800 */
[----:B------:R-:W-:Y:S01]  /*9220*/  HMMA.16816.F32 R56, R128, R60, R56 ;  /* 0x0000003c8038723c */ /* 0x000fe20000001838 */
[----:B------:R-:W-:-:S05]  /*9230*/  FADD.FTZ R243, R181, R6 ;  /* 0x00000006b5f37221 */ /* 0x000fca0000010000 */
[----:B------:R-:W-:Y:S01]  /*9240*/  HMMA.16816.F32 R72, R128, R76, R72 ;  /* 0x0000004c8048723c */ /* 0x000fe20000001848 */
[----:B------:R-:W-:-:S05]  /*9250*/  FADD.FTZ R252, R173, R4 ;  /* 0x00000004adfc7221 */ /* 0x000fca0000010000 */
        /* <DEDUP_REMOVED lines=12> */
[----:B------:R-:W-:Y:S01]  /*9320*/  HMMA.16816.F32 R164, R128, R24, R164 ;  /* 0x0000001880a4723c */ /* 0x000fe200000018a4 */
[----:B------:R-:W-:Y:S02]  /*9330*/  MOV R135, R239 ;  /* 0x000000ef00877202 */ /* 0x000fe40000000f00 */
[----:B------:R-:W-:-:S03]  /*9340*/  MOV R133, R237 ;  /* 0x000000ed00857202 */ /* 0x000fc60000000f00 */
        /* <DEDUP_REMOVED lines=15> */
[----:B------:R-:W-:Y:S01]  /*9440*/  IMAD.U32 R2, RZ, RZ, UR10 ;  /* 0x0000000aff027e24 */ /* 0x000fe2000f8e00ff */
[----:B------:R-:W5:Y:S01]  /*9450*/  S2R R251, SR_TID.X ;  /* 0x0000000000fb7919 */ /* 0x000f620000002100 */
[----:B------:R-:W-:Y:S01]  /*9460*/  IMAD.U32 R5, RZ, RZ, UR10 ;  /* 0x0000000aff057e24 */ /* 0x000fe2000f8e00ff */
[----:B------:R-:W-:-:S03]  /*9470*/  UIADD3 UR4, UR11, UR4, URZ ;  /* 0x000000040b047290 */ /* 0x000fc6000fffe03f */
[----:B------:R-:W4:Y:S03]  /*9480*/  @!P3 LDC.64 R16, c[0x0][0x220] ;  /* 0x00008800ff10bb82 */ /* 0x000f260000000a00 */
[----:B------:R-:W-:-:S05]  /*9490*/  IMAD.U32 R4, RZ, RZ, UR4 ;  /* 0x00000004ff047e24 */ /* 0x000fca000f8e00ff */
[----:B------:R-:W4:Y:S01]  /*94a0*/  @!P2 LDC.64 R6, c[0x0][0x220] ;  /* 0x00008800ff06ab82 */ /* 0x000f220000000a00 */
[----:B------:R-:W-:Y:S01]  /*94b0*/  @P3 STS.128 [R227+0xa000], RZ ;  /* 0x00a000ffe3003388 */ /* 0x000fe20000000c00 */
[----:B-----5:R-:W-:-:S05]  /*94c0*/  IMAD.SHL.U32 R251, R251, 0x2, RZ ;  /* 0x00000002fbfb7824 */ /* 0x020fca00078e00ff */
[----:B------:R-:W-:Y:S02]  /*94d0*/  LOP3.LUT R251, R251, 0x6, RZ, 0xc0, !PT ;  /* 0x00000006fbfb7812 */ /* 0x000fe400078ec0ff */
[----:B--2---:R-:W-:-:S04]  /*94e0*/  LEA R2, P1, R2, R186, 0x5 ;  /* 0x000000ba02027211 */ /* 0x004fc800078228ff */
[C---:B------:R-:W-:Y:S02]  /*94f0*/  IADD3 R3, P0, R2.reuse, UR19, RZ ;  /* 0x0000001302037c10 */ /* 0x040fe4000ff1e0ff */
[----:B---3--:R-:W-:Y:S02]  /*9500*/  LEA.HI.X R4, R5, R193, R4, 0x5, P1 ;  /* 0x000000c105047211 */ /* 0x008fe400008f2c04 */
[C---:B-1----:R-:W-:Y:S02]  /*9510*/  @!P3 LEA R18, P5, R2.reuse, R18, 0x1 ;  /* 0x000000120212b211 */ /* 0x042fe400078a08ff */
[----:B----4-:R-:W-:Y:S02]  /*9520*/  @!P2 LEA R14, P1, R2, R14, 0x1 ;  /* 0x0000000e020ea211 */ /* 0x010fe400078208ff */
[----:B------:R-:W-:Y:S02]  /*9530*/  @!P3 LEA R16, P4, R3, R16, 0x1 ;  /* 0x000000100310b211 */ /* 0x000fe400078808ff */
[----:B------:R-:W-:-:S02]  /*9540*/  IADD3.X R5, R4, UR18, RZ, P0, !PT ;  /* 0x0000001204057c10 */ /* 0x000fc400087fe4ff */
[C-C-:B------:R-:W-:Y:S02]  /*9550*/  @!P3 LEA.HI.X R19, R2.reuse, R19, R4.reuse, 0x1, P5 ;  /* 0x000000130213b211 */ /* 0x140fe400028f0c04 */
[C---:B------:R-:W-:Y:S02]  /*9560*/  @!P2 LEA R6, P0, R3.reuse, R6, 0x1 ;  /* 0x000000060306a211 */ /* 0x040fe400078008ff */
[----:B------:R-:W-:Y:S01]  /*9570*/  @!P2 LEA.HI.X R15, R2, R15, R4, 0x1, P1 ;  /* 0x0000000f020fa211 */ /* 0x000fe200008f0c04 */
[----:B------:R-:W-:Y:S01]  /*9580*/  @!PT LDS RZ, [RZ] ;  /* 0x00000000fffff984 */ /* 0x000fe20000000800 */
[----:B------:R-:W-:Y:S01]  /*9590*/  @!PT LDS RZ, [RZ] ;  /* 0x00000000fffff984 */ /* 0x000fe20000000800 */
[----:B------:R-:W-:Y:S01]  /*95a0*/  @!PT LDS RZ, [RZ] ;  /* 0x00000000fffff984 */ /* 0x000fe20000000800 */
[----:B------:R-:W-:Y:S01]  /*95b0*/  @!P3 LDGSTS.E.BYPASS.LTC128B.128 [R227+0xa000], desc[UR20][R18.64] ;  /* 0x0a00000012e3bfae */ /* 0x000fe2000b901d54 */
        /* <DEDUP_REMOVED lines=9> */
[----:B------:R-:W-:Y:S02]  /*9650*/  VIADD R3, R2, 0x8 ;  /* 0x0000000802037836 */ /* 0x000fe40000000000 */
[----:B------:R-:W-:Y:S03]  /*9660*/  @P3 STS.128 [R227+0xa800], RZ ;  /* 0x00a800ffe3003388 */ /* 0x000fe60000000c00 */
[----:B------:R-:W-:Y:S01]  /*9670*/  ISETP.GE.AND P5, PT, R3, R10, PT ;  /* 0x0000000a0300720c */ /* 0x000fe20003fa6270 */
        /* <DEDUP_REMOVED lines=11> */
[----:B------:R-:W3:Y:S04]  /*9730*/  LDSM.16.M88.4 R20, [R214] ;  /* 0x00000000d614783b */ /* 0x000ee80000000200 */
[----:B------:R-:W-:Y:S04]  /*9740*/  LDSM.16.M88.4 R132, [R223] ;  /* 0x00000000df84783b */ /* 0x000fe80000000200 */
[----:B-1----:R-:W1:Y:S04]  /*9750*/  LDSM.16.M88.4 R16, [R214+0x2000] ;  /* 0x00200000d610783b */ /* 0x002e680000000200 */
[----:B------:R-:W-:Y:S04]  /*9760*/  LDSM.16.M88.4 R136, [R226] ;  /* 0x00000000e288783b */ /* 0x000fe80000000200 */
[----:B--2---:R-:W2:Y:S04]  /*9770*/  LDSM.16.M88.4 R4, [R216+0x2000] ;  /* 0x00200000d804783b */ /* 0x004ea80000000200 */
[----:B------:R-:W4:Y:S04]  /*9780*/  LDSM.16.M88.4 R32, [R216] ;  /* 0x00000000d820783b */ /* 0x000f280000000200 */
[----:B------:R-:W-:Y:S04]  /*9790*/  LDSM.16.M88.4 R172, [R220+0x8000] ;  /* 0x00800000dcac783b */ /* 0x000fe80000000200 */
[----:B------:R-:W-:Y:S04]  /*97a0*/  LDSM.16.M88.4 R176, [R220+0x8800] ;  /* 0x00880000dcb0783b */ /* 0x000fe80000000200 */
[----:B------:R-:W0:Y:S01]  /*97b0*/  LDGDEPBAR ;  /* 0x00000000000079af */ /* 0x000e220000000000 */
[C---:B---3--:R-:W-:Y:S06]  /*97c0*/  HMMA.16816.F32 R196, R20.reuse, R24, RZ ;  /* 0x0000001814c4723c */ /* 0x048fec00000018ff */
[----:B------:R-:W-:Y:S06]  /*97d0*/  HMMA.16816.F32 R204, R20, R26, RZ ;  /* 0x0000001a14cc723c */ /* 0x000fec00000018ff */
[C---:B-1----:R-:W-:Y:S06]  /*97e0*/  HMMA.16816.F32 R192, R16.reuse, R24, RZ ;  /* 0x0000001810c0723c */ /* 0x042fec00000018ff */
[C---:B------:R-:W-:Y:S01]  /*97f0*/  HMMA.16816.F32 R188, R16.reuse, R26, RZ ;  /* 0x0000001a10bc723c */ /* 0x040fe200000018ff */
[----:B------:R-:W1:Y:S05]  /*9800*/  LDSM.16.M88.4 R24, [R222+0x2000] ;  /* 0x00200000de18783b */ /* 0x000e6a0000000200 */
[C---:B------:R-:W-:Y:S06]  /*9810*/  HMMA.16816.F32 R184, R16.reuse, R28, RZ ;  /* 0x0000001c10b8723c */ /* 0x040fec00000018ff */
[----:B------:R-:W-:Y:S06]  /*9820*/  HMMA.16816.F32 R180, R16, R30, RZ ;  /* 0x0000001e10b4723c */ /* 0x000fec00000018ff */
[C---:B------:R-:W-:Y:S06]  /*9830*/  HMMA.16816.F32 R16, R20.reuse, R28, RZ ;  /* 0x0000001c1410723c */ /* 0x040fec00000018ff */
[----:B------:R-:W-:Y:S01]  /*9840*/  HMMA.16816.F32 R200, R20, R30, RZ ;  /* 0x0000001e14c8723c */ /* 0x000fe200000018ff */
[----:B------:R-:W3:Y:S05]  /*9850*/  LDSM.16.M88.4 R28, [R222] ;  /* 0x00000000de1c783b */ /* 0x000eea0000000200 */
[C---:B--2---:R-:W-:Y:S06]  /*9860*/  HMMA.16816.F32 R208, R4.reuse, R132, R192 ;  /* 0x0000008404d0723c */ /* 0x044fec00000018c0 */
[C---:B------:R-:W-:Y:S06]  /*9870*/  HMMA.16816.F32 R192, R4.reuse, R134, R188 ;  /* 0x0000008604c0723c */ /* 0x040fec00000018bc */
[C---:B------:R-:W-:Y:S06]  /*9880*/  HMMA.16816.F32 R228, R4.reuse, R136, R184 ;  /* 0x0000008804e4723c */ /* 0x040fec00000018b8 */
[----:B------:R-:W-:Y:S01]  /*9890*/  HMMA.16816.F32 R188, R4, R138, R180 ;  /* 0x0000008a04bc723c */ /* 0x000fe200000018b4 */
[----:B------:R-:W-:Y:S05]  /*98a0*/  LDSM.16.M88.4 R4, [R221+0x2000] ;  /* 0x00200000dd04783b */ /* 0x000fea0000000200 */
[C---:B----4-:R-:W-:Y:S06]  /*98b0*/  HMMA.16816.F32 R184, R32.reuse, R132, R196 ;  /* 0x0000008420b8723c */ /* 0x050fec00000018c4 */
[C---:B------:R-:W-:Y:S01]  /*98c0*/  HMMA.16816.F32 R180, R32.reuse, R136, R16 ;  /* 0x0000008820b4723c */ /* 0x040fe20000001810 */
[----:B------:R-:W-:Y:S05]  /*98d0*/  LDSM.16.M88.4 R16, [R221] ;  /* 0x00000000dd10783b */ /* 0x000fea0000000200 */
[C---:B------:R-:W-:Y:S01]  /*98e0*/  HMMA.16816.F32 R20, R32.reuse, R134, R204 ;  /* 0x000000862014723c */ /* 0x040fe200000018cc */
[----:B------:R-:W2:Y:S05]  /*98f0*/  LDSM.16.M88.4 R132, [R219] ;  /* 0x00000000db84783b */ /* 0x000eaa0000000200 */
[----:B------:R-:W-:Y:S01]  /*9900*/  HMMA.16816.F32 R136, R32, R138, R200 ;  /* 0x0000008a2088723c */ /* 0x000fe200000018c8 */
[----:B------:R-:W4:Y:S05]  /*9910*/  LDSM.16.M88.4 R32, [R219+0x800] ;  /* 0x00080000db20783b */ /* 0x000f2a0000000200 */
[C---:B-1----:R-:W-:Y:S06]  /*9920*/  HMMA.16816.F32 R208, R24.reuse, R172, R208 ;  /* 0x000000ac18d0723c */ /* 0x042fec00000018d0 */
[C---:B------:R-:W-:Y:S06]  /*9930*/  HMMA.16816.F32 R196, R24.reuse, R174, R192 ;  /* 0x000000ae18c4723c */ /* 0x040fec00000018c0 */
[C---:B------:R-:W-:Y:S06]  /*9940*/  HMMA.16816.F32 R228, R24.reuse, R176, R228 ;  /* 0x000000b018e4723c */ /* 0x040fec00000018e4 */
[----:B------:R-:W-:Y:S01]  /*9950*/  HMMA.16816.F32 R192, R24, R178, R188 ;  /* 0x000000b218c0723c */ /* 0x000fe200000018bc */
[----:B------:R-:W-:Y:S05]  /*9960*/  LDSM.16.M88.4 R24, [R214+0x4000] ;  /* 0x00400000d618783b */ /* 0x000fea0000000200 */
[C---:B---3--:R-:W-:Y:S06]  /*9970*/  HMMA.16816.F32 R188, R28.reuse, R172, R184 ;  /* 0x000000ac1cbc723c */ /* 0x048fec00000018b8 */
[C---:B------:R-:W-:Y:S01]  /*9980*/  HMMA.16816.F32 R184, R28.reuse, R174, R20 ;  /* 0x000000ae1cb8723c */ /* 0x040fe20000001814 */
[----:B------:R-:W-:Y:S04]  /*9990*/  LDSM.16.M88.4 R20, [R214+0x6000] ;  /* 0x00600000d614783b */ /* 0x000fe80000000200 */
[----:B------:R-:W1:Y:S01]  /*99a0*/  LDSM.16.M88.4 R172, [R212+0x9000] ;  /* 0x00900000d4ac783b */ /* 0x000e620000000200 */
[C---:B------:R-:W-:Y:S06]  /*99b0*/  HMMA.16816.F32 R180, R28.reuse, R176, R180 ;  /* 0x000000b01cb4723c */ /* 0x040fec00000018b4 */
[----:B------:R-:W-:Y:S01]  /*99c0*/  HMMA.16816.F32 R28, R28, R178, R136 ;  /* 0x000000b21c1c723c */ /* 0x000fe20000001888 */
[----:B------:R-:W3:Y:S04]  /*99d0*/  LDSM.16.M88.4 R136, [R212+0x9800] ;  /* 0x00980000d488783b */ /* 0x000ee80000000200 */
[----:B------:R-:W-:Y:S01]  /*99e0*/  LDSM.16.M88.4 R176, [R224] ;  /* 0x00000000e0b0783b */ /* 0x000fe20000000200 */
[C---:B--2---:R-:W-:Y:S06]  /*99f0*/  HMMA.16816.F32 R208, R4.reuse, R132, R208 ;  /* 0x0000008404d0723c */ /* 0x044fec00000018d0 */
[C---:B------:R-:W-:Y:S06]  /*9a00*/  HMMA.16816.F32 R204, R4.reuse, R134, R196 ;  /* 0x0000008604cc723c */ /* 0x040fec00000018c4 */
[C---:B----4-:R-:W-:Y:S06]  /*9a10*/  HMMA.16816.F32 R228, R4.reuse, R32, R228 ;  /* 0x0000002004e4723c */ /* 0x050fec00000018e4 */
[----:B------:R-:W-:Y:S06]  /*9a20*/  HMMA.16816.F32 R200, R4, R34, R192 ;  /* 0x0000002204c8723c */ /* 0x000fec00000018c0 */
[C---:B------:R-:W-:Y:S06]  /*9a30*/  HMMA.16816.F32 R196, R16.reuse, R132, R188 ;  /* 0x0000008410c4723c */ /* 0x040fec00000018bc */
[C---:B------:R-:W-:Y:S01]  /*9a40*/  HMMA.16816.F32 R192, R16.reuse, R134, R184 ;  /* 0x0000008610c0723c */ /* 0x040fe200000018b8 */
[----:B------:R-:W-:Y:S05]  /*9a50*/  LDSM.16.M88.4 R132, [R225] ;  /* 0x00000000e184783b */ /* 0x000fea0000000200 */
[C---:B------:R-:W-:Y:S06]  /*9a60*/  HMMA.16816.F32 R180, R16.reuse, R32, R180 ;  /* 0x0000002010b4723c */ /* 0x040fec00000018b4 */
[----:B------:R-:W-:Y:S01]  /*9a70*/  HMMA.16816.F32 R4, R16, R34, R28 ;  /* 0x000000221004723c */ /* 0x000fe2000000181c */
[----:B------:R-:W2:Y:S04]  /*9a80*/  LDSM.16.M88.4 R32, [R216+0x4000] ;  /* 0x00400000d820783b */ /* 0x000ea80000000200 */
[----:B------:R-:W4:Y:S01]  /*9a90*/  LDSM.16.M88.4 R16, [R216+0x6000] ;  /* 0x00600000d810783b */ /* 0x000f220000000200 */
[C---:B-1----:R-:W-:Y:S03]  /*9aa0*/  HMMA.16816.F32 R184, R20.reuse, R172, R208 ;  /* 0x000000ac14b8723c */ /* 0x042fe600000018d0 */
[----:B------:R-:W-:Y:S03]  /*9ab0*/  LDSM.16.M88.4 R28, [R222+0x4000] ;  /* 0x00400000de1c783b */ /* 0x000fe60000000200 */
[C---:B------:R-:W-:Y:S06]  /*9ac0*/  HMMA.16816.F32 R204, R20.reuse, R174, R204 ;  /* 0x000000ae14cc723c */ /* 0x040fec00000018cc */
[C---:B---3--:R-:W-:Y:S06]  /*9ad0*/  HMMA.16816.F32 R208, R20.reuse, R136, R228 ;  /* 0x0000008814d0723c */ /* 0x048fec00000018e4 */
[----:B------:R-:W-:Y:S06]  /*9ae0*/  HMMA.16816.F32 R188, R20, R138, R200 ;  /* 0x0000008a14bc723c */ /* 0x000fec00000018c8 */
[C---:B------:R-:W-:Y:S06]  /*9af0*/  HMMA.16816.F32 R20, R24.reuse, R172, R196 ;  /* 0x000000ac1814723c */ /* 0x040fec00000018c4 */
[C---:B------:R-:W-:Y:S01]  /*9b00*/  HMMA.16816.F32 R192, R24.reuse, R174, R192 ;  /* 0x000000ae18c0723c */ /* 0x040fe200000018c0 */
[----:B------:R-:W1:Y:S05]  /*9b10*/  LDSM.16.M88.4 R172, [R220+0x9000] ;  /* 0x00900000dcac783b */ /* 0x000e6a0000000200 */
[C---:B------:R-:W-:Y:S01]  /*9b20*/  HMMA.16816.F32 R228, R24.reuse, R138, R4 ;  /* 0x0000008a18e4723c */ /* 0x040fe20000001804 */
[----:B------:R-:W3:Y:S05]  /*9b30*/  LDSM.16.M88.4 R4, [R222+0x6000] ;  /* 0x00600000de04783b */ /* 0x000eea0000000200 */
[----:B------:R-:W-:Y:S01]  /*9b40*/  HMMA.16816.F32 R232, R24, R136, R180 ;  /* 0x0000008818e8723c */ /* 0x000fe200000018b4 */
[----:B------:R-:W-:Y:S04]  /*9b50*/  LDSM.16.M88.4 R24, [R219+0x1000] ;  /* 0x00100000db18783b */ /* 0x000fe80000000200 */
[----:B------:R-:W-:Y:S01]  /*9b60*/  LDSM.16.M88.4 R136, [R220+0x9800] ;  /* 0x00980000dc88783b */ /* 0x000fe20000000200 */
[-C--:B--2---:R-:W-:Y:S03]  /*9b70*/  HMMA.16816.F32 R180, R32, R132.reuse, R20 ;  /* 0x0000008420b4723c */ /* 0x084fe60000001814 */
[----:B------:R-:W2:Y:S03]  /*9b80*/  LDSM.16.M88.4 R20, [R221+0x4000] ;  /* 0x00400000dd14783b */ /* 0x000ea60000000200 */
[C---:B----4-:R-:W-:Y:S06]  /*9b90*/  HMMA.16816.F32 R184, R16.reuse, R132, R184 ;  /* 0x0000008410b8723c */ /* 0x050fec00000018b8 */
[-C--:B------:R-:W-:Y:S06]  /*9ba0*/  HMMA.16816.F32 R196, R16, R134.reuse, R204 ;  /* 0x0000008610c4723c */ /* 0x080fec00000018cc */
[----:B------:R-:W-:Y:S06]  /*9bb0*/  HMMA.16816.F32 R132, R32, R134, R192 ;  /* 0x000000862084723c */ /* 0x000fec00000018c0 */
[C---:B------:R-:W-:Y:S06]  /*9bc0*/  HMMA.16816.F32 R208, R16.reuse, R176, R208 ;  /* 0x000000b010d0723c */ /* 0x040fec00000018d0 */
[----:B------:R-:W-:Y:S01]  /*9bd0*/  HMMA.16816.F32 R200, R16, R178, R188 ;  /* 0x000000b210c8723c */ /* 0x000fe200000018bc */
[----:B------:R-:W4:Y:S05]  /*9be0*/  LDSM.16.M88.4 R16, [R221+0x6000] ;  /* 0x00600000dd10783b */ /* 0x000f2a0000000200 */
[-C--:B-1----:R-:W-:Y:S06]  /*9bf0*/  HMMA.16816.F32 R188, R28, R172.reuse, R180 ;  /* 0x000000ac1cbc723c */ /* 0x082fec00000018b4 */
[----:B---3--:R-:W-:Y:S06]  /*9c00*/  HMMA.16816.F32 R184, R4, R172, R184 ;  /* 0x000000ac04b8723c */ /* 0x008fec00000018b8 */
[C---:B------:R-:W-:Y:S06]  /*9c10*/  HMMA.16816.F32 R180, R32.reuse, R176, R232 ;  /* 0x000000b020b4723c */ /* 0x040fec00000018e8 */
[----:B------:R-:W-:Y:S01]  /*9c20*/  HMMA.16816.F32 R192, R32, R178, R228 ;  /* 0x000000b220c0723c */ /* 0x000fe200000018e4 */
[----:B------:R-:W1:Y:S01]  /*9c30*/  LDSM.16.M88.4 R32, [R219+0x1800] ;  /* 0x00180000db20783b */ /* 0x000e620000000200 */
[----:B------:R-:W-:-:S04]  /*9c40*/  DEPBAR.LE SB0, 0x0 ;  /* 0x000080000000791a */ /* 0x000fc80000000000 */
[-C--:B------:R-:W-:Y:S06]  /*9c50*/  HMMA.16816.F32 R176, R28, R174.reuse, R132 ;  /* 0x000000ae1cb0723c */ /* 0x080fec0000001884 */
[----:B------:R-:W-:Y:S06]  /*9c60*/  HMMA.16816.F32 R172, R4, R174, R196 ;  /* 0x000000ae04ac723c */ /* 0x000fec00000018c4 */
[-C--:B--2---:R-:W-:Y:S06]  /*9c70*/  HMMA.16816.F32 R188, R20, R24.reuse, R188 ;  /* 0x0000001814bc723c */ /* 0x084fec00000018bc */
[----:B----4-:R-:W-:Y:S06]  /*9c80*/  HMMA.16816.F32 R184, R16, R24, R184 ;  /* 0x0000001810b8723c */ /* 0x010fec00000018b8 */
[----:B------:R-:W-:Y:S06]  /*9c90*/  HMMA.16816.F32 R176, R20, R26, R176 ;  /* 0x0000001a14b0723c */ /* 0x000fec00000018b0 */
[C---:B------:R-:W-:Y:S06]  /*9ca0*/  HMMA.16816.F32 R196, R4.reuse, R136, R208 ;  /* 0x0000008804c4723c */ /* 0x040fec00000018d0 */
[----:B------:R-:W-:Y:S06]  /*9cb0*/  HMMA.16816.F32 R200, R4, R138, R200 ;  /* 0x0000008a04c8723c */ /* 0x000fec00000018c8 */
[----:B------:R-:W-:Y:S01]  /*9cc0*/  HMMA.16816.F32 R132, R28, R136, R180 ;  /* 0x000000881c84723c */ /* 0x000fe200000018b4 */
[----:B------:R-:W-:-:S05]  /*9cd0*/  VIADD R4, R2, 0x1 ;  /* 0x0000000102047836 */ /* 0x000fca0000000000 */
[----:B------:R-:W-:Y:S01]  /*9ce0*/  HMMA.16816.F32 R172, R16, R26, R172 ;  /* 0x0000001a10ac723c */ /* 0x000fe200000018ac */
[----:B------:R-:W-:Y:S02]  /*9cf0*/  I2FP.F32.S32 R5, R4 ;  /* 0x0000000400057245 */ /* 0x000fe40000201400 */
[C---:B------:R-:W-:Y:S02]  /*9d00*/  ISETP.GE.AND P4, PT, R4.reuse, R10, PT ;  /* 0x0000000a0400720c */ /* 0x040fe40003f86270 */
[C---:B------:R-:W-:Y:S01]  /*9d10*/  ISETP.GE.AND P1, PT, R4.reuse, R9, PT ;  /* 0x000000090400720c */ /* 0x040fe20003f26270 */
[C---:B------:R-:W-:Y:S01]  /*9d20*/  FFMA.FTZ R6, R5.reuse, UR5, R189 ;  /* 0x0000000505067c23 */ /* 0x040fe200080100bd */
[----:B------:R-:W-:Y:S01]  /*9d30*/  BAR.SYNC.DEFER_BLOCKING 0x0 ;  /* 0x0000000000007b1d */ /* 0x000fe20000010000 */
[C---:B------:R-:W-:Y:S01]  /*9d40*/  ISETP.GE.AND P0, PT, R4.reuse, R12, PT ;  /* 0x0000000c0400720c */ /* 0x040fe20003f06270 */
[----:B------:R-:W-:Y:S01]  /*9d50*/  HMMA.16816.F32 R28, R28, R138, R192 ;  /* 0x0000008a1c1c723c */ /* 0x000fe200000018c0 */
[----:B------:R-:W-:Y:S01]  /*9d60*/  ISETP.GE.AND P6, PT, R4, R11, PT ;  /* 0x0000000b0400720c */ /* 0x000fe20003fc6270 */
[C---:B------:R-:W-:Y:S01]  /*9d70*/  FFMA.FTZ R4, R5.reuse, UR5, R191 ;  /* 0x0000000505047c23 */ /* 0x040fe200080100bf */
[----:B------:R-:W-:Y:S01]  /*9d80*/  FSEL R136, R6, -INF , !P4 ;  /* 0xff80000006887808 */ /* 0x000fe20006000000 */
[C---:B------:R-:W-:Y:S01]  /*9d90*/  FFMA.FTZ R6, R5.reuse, UR5, R185 ;  /* 0x0000000505067c23 */ /* 0x040fe200080100b9 */
[----:B------:R-:W-:Y:S01]  /*9da0*/  FFMA.FTZ R7, R5, UR5, R187 ;  /* 0x0000000505077c23 */ /* 0x000fe200080100bb */
[----:B-1----:R-:W-:Y:S01]  /*9db0*/  HMMA.16816.F32 R24, R16, R32, R196 ;  /* 0x000000201018723c */ /* 0x002fe200000018c4 */
[----:B------:R-:W-:-:S02]  /*9dc0*/  FSEL R138, R4, -INF , !P1 ;  /* 0xff800000048a7808 */ /* 0x000fc40004800000 */
[----:B------:R-:W-:Y:S02]  /*9dd0*/  I2FP.F32.S32 R4, R3 ;  /* 0x0000000300047245 */ /* 0x000fe40000201400 */
[----:B------:R-:W-:Y:S01]  /*9de0*/  FSEL R185, R6, -INF , !P0 ;  /* 0xff80000006b97808 */ /* 0x000fe20004000000 */
[----:B------:R-:W-:Y:S01]  /*9df0*/  HMMA.16816.F32 R180, R20, R32, R132 ;  /* 0x0000002014b4723c */ /* 0x000fe20000001884 */
[----:B------:R-:W-:Y:S01]  /*9e00*/  ISETP.GE.AND P4, PT, R3, R9, PT ;  /* 0x000000090300720c */ /* 0x000fe20003f86270 */
[C---:B------:R-:W-:Y:S01]  /*9e10*/  FFMA.FTZ R6, R4.reuse, UR5, R176 ;  /* 0x0000000504067c23 */ /* 0x040fe200080100b0 */
[----:B------:R-:W-:Y:S01]  /*9e20*/  FSEL R176, R7, -INF , !P6 ;  /* 0xff80000007b07808 */ /* 0x000fe20007000000 */
[C---:B------:R-:W-:Y:S01]  /*9e30*/  FFMA.FTZ R7, R4.reuse, UR5, R172 ;  /* 0x0000000504077c23 */ /* 0x040fe200080100ac */
[C---:B------:R-:W-:Y:S01]  /*9e40*/  ISETP.GE.AND P1, PT, R3.reuse, R12, PT ;  /* 0x0000000c0300720c */ /* 0x040fe20003f26270 */
[----:B------:R-:W-:Y:S01]  /*9e50*/  FFMA.FTZ R5, R4, UR5, R178 ;  /* 0x0000000504057c23 */ /* 0x000fe200080100b2 */
[----:B------:R-:W-:Y:S01]  /*9e60*/  ISETP.GE.AND P0, PT, R3, R11, PT ;  /* 0x0000000b0300720c */ /* 0x000fe20003f06270 */
[----:B------:R-:W-:Y:S01]  /*9e70*/  VIADD R3, R2, 0x9 ;  /* 0x0000000902037836 */ /* 0x000fe20000000000 */
[----:B------:R-:W-:Y:S01]  /*9e80*/  FSEL R172, R7, -INF , !P1 ;  /* 0xff80000007ac7808 */ /* 0x000fe20004800000 */
[----:B------:R-:W-:Y:S01]  /*9e90*/  FFMA.FTZ R7, R4, UR5, R174 ;  /* 0x0000000504077c23 */ /* 0x000fe200080100ae */
[----:B------:R-:W-:Y:S01]  /*9ea0*/  FSEL R137, R5, -INF , !P4 ;  /* 0xff80000005897808 */ /* 0x000fe20006000000 */
[----:B------:R-:W-:Y:S01]  /*9eb0*/  HMMA.16816.F32 R132, R16, R34, R200 ;  /* 0x000000221084723c */ /* 0x000fe200000018c8 */
        /* <DEDUP_REMOVED lines=13> */
[----:B------:R-:W-:Y:S01]  /*9f90*/  HMMA.16816.F32 R20, R20, R34, R28 ;  /* 0x000000221414723c */ /* 0x000fe2000000181c */
[----:B------:R-:W-:-:S02]  /*9fa0*/  FSEL R33, R4, -INF , !P5 ;  /* 0xff80000004217808 */ /* 0x000fc40006800000 */
[----:B------:R-:W-:Y:S02]  /*9fb0*/  FSEL R139, R7, -INF , !P4 ;  /* 0xff800000078b7808 */ /* 0x000fe40006000000 */
[C---:B------:R-:W-:Y:S02]  /*9fc0*/  ISETP.GE.AND P0, PT, R3.reuse, R10, PT ;  /* 0x0000000a0300720c */ /* 0x040fe40003f06270 */
        /* <DEDUP_REMOVED lines=39> */
[----:B------:R-:W-:Y:S01]  /*a240*/  FFMA.FTZ R4, R3, UR5, R186 ;  /* 0x0000000503047c23 */ /* 0x000fe200080100ba */
[----:B------:R-:W-:Y:S01]  /*a250*/  FSEL R242, R5, -INF , !P5 ;  /* 0xff80000005f27808 */ /* 0x000fe20006800000 */
[C---:B------:R-:W-:Y:S01]  /*a260*/  FFMA.FTZ R14, R3.reuse, UR5, R188 ;  /* 0x00000005030e7c23 */ /* 0x040fe200080100bc */
[----:B------:R-:W-:Y:S01]  /*a270*/  FSEL R173, R8, -INF , !P4 ;  /* 0xff80000008ad7808 */ /* 0x000fe20006000000 */
[----:B------:R-:W-:Y:S01]  /*a280*/  FFMA.FTZ R15, R3, UR5, R190 ;  /* 0x00000005030f7c23 */ /* 0x000fe200080100be */
[----:B------:R-:W-:Y:S01]  /*a290*/  FSEL R201, R7, -INF , !P1 ;  /* 0xff80000007c97808 */ /* 0x000fe20004800000 */
[----:B------:R-:W-:Y:S01]  /*a2a0*/  FFMA.FTZ R5, R3, UR5, R184 ;  /* 0x0000000503057c23 */ /* 0x000fe200080100b8 */
[----:B------:R-:W-:-:S02]  /*a2b0*/  ISETP.GE.AND P5, PT, R2, R10, PT ;  /* 0x0000000a0200720c */ /* 0x000fc40003fa6270 */
[C---:B------:R-:W-:Y:S02]  /*a2c0*/  ISETP.GE.AND P4, PT, R2.reuse, R9, PT ;  /* 0x000000090200720c */ /* 0x040fe40003f86270 */
[C---:B------:R-:W-:Y:S01]  /*a2d0*/  ISETP.GE.AND P1, PT, R2.reuse, R12, PT ;  /* 0x0000000c0200720c */ /* 0x040fe20003f26270 */
[----:B------:R-:W-:Y:S01]  /*a2e0*/  VIADD R2, R2, 0x19 ;  /* 0x0000001902027836 */ /* 0x000fe20000000000 */
[----:B------:R-:W-:Y:S02]  /*a2f0*/  FSEL R28, R4, -INF , !P0 ;  /* 0xff800000041c7808 */ /* 0x000fe40004000000 */
[----:B------:R-:W-:Y:S02]  /*a300*/  PLOP3.LUT P0, PT, PT, PT, UP0, 0x80, 0x0 ;  /* 0x000000000000781c */ /* 0x000fe40003f0f008 */
[----:B------:R-:W-:Y:S02]  /*a310*/  I2FP.F32.S32 R3, R2 ;  /* 0x0000000200037245 */ /* 0x000fe40000201400 */
[----:B------:R-:W-:-:S02]  /*a320*/  FSEL R235, R13, -INF , !P6 ;  /* 0xff8000000deb7808 */ /* 0x000fc40007000000 */
[----:B------:R-:W-:Y:S01]  /*a330*/  FSEL R8, R14, -INF , !P5 ;  /* 0xff8000000e087808 */ /* 0x000fe20006800000 */
[----:B------:R-:W-:Y:S01]  /*a340*/  FFMA.FTZ R6, R3, UR5, R21 ;  /* 0x0000000503067c23 */ /* 0x000fe20008010015 */
[----:B------:R-:W-:Y:S02]  /*a350*/  FSEL R13, R15, -INF , !P4 ;  /* 0xff8000000f0d7808 */ /* 0x000fe40006000000 */
[----:B------:R-:W-:Y:S01]  /*a360*/  FSEL R26, R5, -INF , !P1 ;  /* 0xff800000051a7808 */ /* 0x000fe20004800000 */
[----:B------:R-:W-:Y:S01]  /*a370*/  FFMA.FTZ R5, R3, UR5, R23 ;  /* 0x0000000503057c23 */ /* 0x000fe20008010017 */
[C---:B------:R-:W-:Y:S02]  /*a380*/  ISETP.GE.AND P6, PT, R2.reuse, R10, PT ;  /* 0x0000000a0200720c */ /* 0x040fe40003fc6270 */
[C---:B------:R-:W-:Y:S02]  /*a390*/  ISETP.GE.AND P5, PT, R2.reuse, R9, PT ;  /* 0x000000090200720c */ /* 0x040fe40003fa6270 */
[----:B------:R-:W-:-:S02]  /*a3a0*/  ISETP.GE.AND P4, PT, R2, R12, PT ;  /* 0x0000000c0200720c */ /* 0x000fc40003f86270 */
        /* <DEDUP_REMOVED lines=25> */
[C---:B------:R-:W-:Y:S02]  /*a540*/  IADD3 R3, P5, R2.reuse, UR34, RZ ;  /* 0x0000002202037c10 */ /* 0x040fe4000ffbe0ff */
        /* <DEDUP_REMOVED lines=31> */
.L_x_1277:
[----:B------:R-:W-:Y:S05]  /*a740*/  BSYNC B0 ;  /* 0x0000000000007941 */ /* 0x000fea0003800000 */
.L_x_1276:
[----:B------:R-:W0:Y:S02]  /*a750*/  LDGDEPBAR ;  /* 0x00000000000079af */ /* 0x000e240000000000 */
.L_x_1275:
[----:B-1----:R-:W3:Y:S04]  /*a760*/  LDL R6, [R1+0x34] ;  /* 0x0000340001067983 */ /* 0x002ee80000100800 */
[----:B------:R-:W4:Y:S04]  /*a770*/  LDL R19, [R1+0x14] ;  /* 0x0000140001137983 */ /* 0x000f280000100800 */
[----:B------:R-:W5:Y:S01]  /*a780*/  LDL R15, [R1+0x30] ;  /* 0x00003000010f7983 */ /* 0x000f620000100800 */
[----:B------:R-:W-:Y:S01]  /*a790*/  FMNMX.FTZ R135, R239, R8, !PT ;  /* 0x00000008ef877209 */ /* 0x000fe20007810000 */
[----:B------:R-:W-:Y:S01]  /*a7a0*/  UIADD3 UR10, UR28, -0x61c88647, URZ ;  /* 0x9e3779b91c0a7890 */ /* 0x000fe2000fffe03f */
[----:B--2---:R-:W-:Y:S01]  /*a7b0*/  FMNMX.FTZ R2, R238, R13, !PT ;  /* 0x0000000dee027209 */ /* 0x004fe20007810000 */
[----:B------:R-:W-:Y:S01]  /*a7c0*/  UIADD3 UR11, UR29, -0x4498517b, URZ ;  /* 0xbb67ae851d0b7890 */ /* 0x000fe2000fffe03f */
[----:B------:R-:W-:Y:S01]  /*a7d0*/  FMNMX.FTZ R135, R136, R135, !PT ;  /* 0x0000008788877209 */ /* 0x000fe20007810000 */
[----:B------:R-:W-:Y:S01]  /*a7e0*/  UIADD3 UR4, UR28, 0x3c6ef372, URZ ;  /* 0x3c6ef3721c047890 */ /* 0x000fe2000fffe03f */
        /* <DEDUP_REMOVED lines=17> */
[----:B------:R-:W-:-:S03]  /*a900*/  FMNMX.FTZ R3, R139, R4, !PT ;  /* 0x000000048b037209 */ /* 0x000fc60007810000 */
[----:B------:R-:W2:Y:S01]  /*a910*/  SHFL.BFLY PT, R134, R2, 0x2, 0x1f ;  /* 0x0c401f0002867f89 */ /* 0x000ea200000e0000 */
[----:B------:R-:W-:-:S04]  /*a920*/  FMNMX.FTZ R3, R241, R3, !PT ;  /* 0x00000003f1037209 */ /* 0x000fc80007810000 */
[----:B------:R-:W-:-:S04]  /*a930*/  FMNMX.FTZ R3, R240, R3, !PT ;  /* 0x00000003f0037209 */ /* 0x000fc80007810000 */
[----:B------:R-:W-:-:S04]  /*a940*/  FMNMX.FTZ R3, R234, R3, !PT ;  /* 0x00000003ea037209 */ /* 0x000fc80007810000 */
[----:B------:R-:W-:Y:S02]  /*a950*/  FMNMX.FTZ R3, R232, R3, !PT ;  /* 0x00000003e8037209 */ /* 0x000fe40007810000 */
[----:B-1----:R-:W-:-:S03]  /*a960*/  FMNMX.FTZ R135, R135, R5, !PT ;  /* 0x0000000587877209 */ /* 0x002fc60007810000 */
[----:B------:R-:W1:Y:S04]  /*a970*/  SHFL.BFLY PT, R133, R3, 0x2, 0x1f ;  /* 0x0c401f0003857f89 */ /* 0x000e6800000e0000 */
[----:B------:R-:W1:Y:S01]  /*a980*/  SHFL.BFLY PT, R4, R135, 0x1, 0x1f ;  /* 0x0c201f0087047f89 */ /* 0x000e6200000e0000 */
[----:B--2---:R-:W-:Y:S02]  /*a990*/  FMNMX.FTZ R134, R2, R134, !PT ;  /* 0x0000008602867209 */ /* 0x004fe40007810000 */
[----:B------:R-:W-:-:S03]  /*a9a0*/  MOV R2, UR29 ;  /* 0x0000001d00027c02 */ /* 0x000fc60008000f00 */
[----:B------:R-:W2:Y:S01]  /*a9b0*/  SHFL.BFLY PT, R14, R134, 0x1, 0x1f ;  /* 0x0c201f00860e7f89 */ /* 0x000ea200000e0000 */
[----:B-1----:R-:W-:Y:S02]  /*a9c0*/  FMNMX.FTZ R133, R3, R133, !PT ;  /* 0x0000008503857209 */ /* 0x002fe40007810000 */
[----:B------:R-:W-:-:S03]  /*a9d0*/  FMNMX.FTZ R135, R135, R4, !PT ;  /* 0x0000000487877209 */ /* 0x000fc60007810000 */
[----:B------:R-:W1:Y:S01]  /*a9e0*/  SHFL.BFLY PT, R27, R133, 0x1, 0x1f ;  /* 0x0c201f00851b7f89 */ /* 0x000e6200000e0000 */
[----:B------:R-:W-:Y:S02]  /*a9f0*/  FMNMX.FTZ R4, R236, R28, !PT ;  /* 0x0000001cec047209 */ /* 0x000fe40007810000 */
[----:B------:R-:W-:Y:S02]  /*aa00*/  FSETP.NEU.FTZ.AND P6, PT, R135, -INF , PT ;  /* 0xff8000008700780b */ /* 0x000fe40003fdd000 */
[----:B------:R-:W-:Y:S02]  /*aa10*/  FMNMX.FTZ R4, R176, R4, !PT ;  /* 0x00000004b0047209 */ /* 0x000fe40007810000 */
[----:B--2---:R-:W-:Y:S02]  /*aa20*/  FMNMX.FTZ R134, R134, R14, !PT ;  /* 0x0000000e86867209 */ /* 0x004fe40007810000 */
[----:B------:R-:W-:Y:S02]  /*aa30*/  FMNMX.FTZ R7, R174, R4, !PT ;  /* 0x00000004ae077209 */ /* 0x000fe40007810000 */
[----:B------:R-:W-:-:S02]  /*aa40*/  FSETP.NEU.FTZ.AND P5, PT, R134, -INF , PT ;  /* 0xff8000008600780b */ /* 0x000fc40003fbd000 */
[----:B-1----:R-:W-:-:S04]  /*aa50*/  FMNMX.FTZ R133, R133, R27, !PT ;  /* 0x0000001b85857209 */ /* 0x002fc80007810000 */
[----:B------:R-:W-:Y:S01]  /*aa60*/  FSETP.NEU.FTZ.AND P4, PT, R133, -INF , PT ;  /* 0xff8000008500780b */ /* 0x000fe20003f9d000 */
[----:B---3--:R-:W-:-:S04]  /*aa70*/  IMAD.WIDE.U32 R16, R6, -0x2daee0ad, RZ ;  /* 0xd2511f5306107825 */ /* 0x008fc800078e00ff */
[----:B------:R-:W-:Y:S01]  /*aa80*/  FMUL.FTZ R6, R135, UR32 ;  /* 0x0000002087067c20 */ /* 0x000fe20008410000 */
[----:B----4-:R-:W-:Y:S01]  /*aa90*/  IMAD.WIDE.U32 R20, R19, -0x326172a9, RZ ;  /* 0xcd9e8d5713147825 */ /* 0x010fe200078e00ff */
[----:B------:R-:W-:-:S04]  /*aaa0*/  LOP3.LUT R2, R17, UR37, R2, 0x96, !PT ;  /* 0x0000002511027c12 */ /* 0x000fc8000f8e9602 */
[----:B-----5:R-:W-:Y:S01]  /*aab0*/  LOP3.LUT R24, R21, R15, RZ, 0x3c, !PT ;  /* 0x0000000f15187212 */ /* 0x020fe200078e3cff */
[----:B------:R-:W-:Y:S01]  /*aac0*/  IMAD.WIDE.U32 R4, R2, -0x326172a9, RZ ;  /* 0xcd9e8d5702047825 */ /* 0x000fe200078e00ff */
[----:B------:R-:W-:Y:S02]  /*aad0*/  FSEL R2, R6, RZ, P6 ;  /* 0x000000ff06027208 */ /* 0x000fe40003000000 */
[----:B------:R-:W-:Y:S01]  /*aae0*/  FMNMX.FTZ R6, R29, R7, !PT ;  /* 0x000000071d067209 */ /* 0x000fe20007810000 */
[----:B------:R-:W-:Y:S01]  /*aaf0*/  IMAD.WIDE.U32 R24, R24, -0x2daee0ad, RZ ;  /* 0xd2511f5318187825 */ /* 0x000fe200078e00ff */
[----:B------:R-:W-:-:S03]  /*ab00*/  IADD3 R7, R19, 0x4, RZ ;  /* 0x0000000413077810 */ /* 0x000fc60007ffe0ff */
[----:B------:R-:W-:Y:S01]  /*ab10*/  FFMA.FTZ R8, R8, UR32, -R2 ;  /* 0x0000002008087c23 */ /* 0x000fe20008010802 */
[----:B------:R-:W-:Y:S02]  /*ab20*/  FMNMX.FTZ R6, R244, R6, !PT ;  /* 0x00000006f4067209 */ /* 0x000fe40007810000 */
[----:B------:R-:W-:Y:S01]  /*ab30*/  LOP3.LUT R17, R5, UR10, R20, 0x96, !PT ;  /* 0x0000000a05117c12 */ /* 0x000fe2000f8e9614 */
[----:B------:R1:W-:Y:S01]  /*ab40*/  MUFU.EX2 R192, R8 ;  /* 0x0000000800c07308 */ /* 0x0003e20000000800 */
[----:B------:R-:W-:Y:S01]  /*ab50*/  FMNMX.FTZ R3, R242, R6, !PT ;  /* 0x00000006f2037209 */ /* 0x000fe20007810000 */
[----:B------:R-:W-:Y:S01]  /*ab60*/  IMAD.WIDE.U32 R6, R7, -0x326172a9, RZ ;  /* 0xcd9e8d5707067825 */ /* 0x000fe200078e00ff */
[----:B------:R-:W-:Y:S02]  /*ab70*/  LOP3.LUT R20, R25, UR11, R16, 0x96, !PT ;  /* 0x0000000b19147c12 */ /* 0x000fe4000f8e9610 */
[----:B------:R-:W-:Y:S02]  /*ab80*/  FMNMX.FTZ R3, R235, R3, !PT ;  /* 0x00000003eb037209 */ /* 0x000fe40007810000 */
[----:B------:R-:W-:Y:S01]  /*ab90*/  LOP3.LUT R14, R7, R15, RZ, 0x3c, !PT ;  /* 0x0000000f070e7212 */ /* 0x000fe200078e3cff */
[----:B------:R-:W-:Y:S01]  /*aba0*/  FFMA.FTZ R7, R32, UR32, -R2 ;  /* 0x0000002020077c23 */ /* 0x000fe20008010802 */
[----:B------:R-:W-:Y:S01]  /*abb0*/  FMNMX.FTZ R3, R233, R3, !PT ;  /* 0x00000003e9037209 */ /* 0x000fe20007810000 */
[----:B------:R-:W-:-:S02]  /*abc0*/  IMAD.WIDE.U32 R20, R20, -0x326172a9, RZ ;  /* 0xcd9e8d5714147825 */ /* 0x000fc400078e00ff */
[----:B------:R2:W3:Y:S02]  /*abd0*/  MUFU.EX2 R30, R7 ;  /* 0x00000007001e7308 */ /* 0x0004e40000000800 */
[----:B------:R-:W4:Y:S01]  /*abe0*/  SHFL.BFLY PT, R25, R3, 0x2, 0x1f ;  /* 0x0c401f0003197f89 */ /* 0x000f2200000e0000 */
[----:B------:R-:W-:Y:S01]  /*abf0*/  IMAD.WIDE.U32 R14, R14, -0x2daee0ad, RZ ;  /* 0xd2511f530e0e7825 */ /* 0x000fe200078e00ff */
[----:B------:R-:W-:-:S03]  /*ac00*/  LOP3.LUT R22, R21, UR4, R4, 0x96, !PT ;  /* 0x0000000415167c12 */ /* 0x000fc6000f8e9604 */
[----:B-1----:R-:W-:Y:S01]  /*ac10*/  FFMA.FTZ R8, R136, UR32, -R2 ;  /* 0x0000002088087c23 */ /* 0x002fe20008010802 */
[----:B------:R-:W-:Y:S01]  /*ac20*/  FMUL.FTZ R21, R133, UR32 ;  /* 0x0000002085157c20 */ /* 0x000fe20008410000 */
[----:B------:R-:W-:Y:S02]  /*ac30*/  LOP3.LUT R16, R15, UR11, R16, 0x96, !PT ;  /* 0x0000000b0f107c12 */ /* 0x000fe4000f8e9610 */
[----:B------:R1:W-:Y:S01]  /*ac40*/  MUFU.EX2 R194, R8 ;  /* 0x0000000800c27308 */ /* 0x0003e20000000800 */
[----:B------:R-:W-:Y:S01]  /*ac50*/  IMAD.WIDE.U32 R22, R22, -0x2daee0ad, RZ ;  /* 0xd2511f5316167825 */ /* 0x000fe200078e00ff */
[----:B------:R-:W-:-:S03]  /*ac60*/  FSEL R21, R21, RZ, P4 ;  /* 0x000000ff15157208 */ /* 0x000fc60002000000 */
[----:B--2---:R-:W-:Y:S01]  /*ac70*/  FFMA.FTZ R7, R18, UR32, -R2 ;  /* 0x0000002012077c23 */ /* 0x004fe20008010802 */
[----:B------:R-:W-:-:S03]  /*ac80*/  LOP3.LUT R18, R5, UR10, R6, 0x96, !PT ;  /* 0x0000000a05127c12 */ /* 0x000fc6000f8e9606 */
[----:B------:R2:W-:Y:S02]  /*ac90*/  MUFU.EX2 R187, R7 ;  /* 0x0000000700bb7308 */ /* 0x0005e40000000800 */
[----:B------:R-:W-:-:S04]  /*aca0*/  IMAD.WIDE.U32 R18, R18, -0x2daee0ad, RZ ;  /* 0xd2511f5312127825 */ /* 0x000fc800078e00ff */
[----:B-1----:R-:W-:Y:S01]  /*acb0*/  FMUL.FTZ R8, R134, UR32 ;  /* 0x0000002086087c20 */ /* 0x002fe20008410000 */
[----:B----4-:R-:W-:Y:S02]  /*acc0*/  FMNMX.FTZ R3, R3, R25, !PT ;  /* 0x0000001903037209 */ /* 0x010fe40007810000 */
[----:B------:R-:W-:Y:S02]  /*acd0*/  LOP3.LUT R5, R19, UR30, R14, 0x96, !PT ;  /* 0x0000001e13057c12 */ /* 0x000fe4000f8e960e */
[----:B------:R-:W-:Y:S01]  /*ace0*/  FSEL R8, R8, RZ, P5 ;  /* 0x000000ff08087208 */ /* 0x000fe20002800000 */
[----:B------:R-:W1:Y:S04]  /*acf0*/  SHFL.BFLY PT, R136, R3, 0x1, 0x1f ;  /* 0x0c201f0003887f89 */ /* 0x000e6800000e0000 */
[----:B------:R-:W-:Y:S01]  /*ad00*/  FFMA.FTZ R13, R13, UR32, -R8 ;  /* 0x000000200d0d7c23 */ /* 0x000fe20008010808 */
[----:B--2---:R-:W-:-:S03]  /*ad10*/  IMAD.WIDE.U32 R6, R17, -0x2daee0ad, RZ ;  /* 0xd2511f5311067825 */ /* 0x004fc600078e00ff */
[----:B------:R2:W-:Y:S01]  /*ad20*/  MUFU.EX2 R193, R13 ;  /* 0x0000000d00c17308 */ /* 0x0005e20000000800 */
[----:B------:R-:W-:Y:S01]  /*ad30*/  IMAD.WIDE.U32 R16, R16, -0x326172a9, RZ ;  /* 0xcd9e8d5710107825 */ /* 0x000fe200078e00ff */
[----:B------:R-:W-:Y:S02]  /*ad40*/  LOP3.LUT R7, R7, UR30, R24, 0x96, !PT ;  /* 0x0000001e07077c12 */ /* 0x000fe4000f8e9618 */
[----:B------:R-:W-:Y:S02]  /*ad50*/  LOP3.LUT R32, R23, UR26, R6, 0x96, !PT ;  /* 0x0000001a17207c12 */ /* 0x000fe4000f8e9606 */
[----:B------:R-:W-:Y:S01]  /*ad60*/  LOP3.LUT R14, R17, UR4, R4, 0x96, !PT ;  /* 0x00000004110e7c12 */ /* 0x000fe2000f8e9604 */
[----:B------:R-:W-:Y:S01]  /*ad70*/  FFMA.FTZ R4, R138, UR32, -R8 ;  /* 0x000000208a047c23 */ /* 0x000fe20008010808 */
[----:B------:R-:W-:Y:S01]  /*ad80*/  IMAD.WIDE.U32 R6, R7, -0x326172a9, RZ ;  /* 0xcd9e8d5707067825 */ /* 0x000fe200078e00ff */
[----:B------:R-:W-:Y:S02]  /*ad90*/  UIADD3 UR4, UR28, -0x4ab325aa, URZ ;  /* 0xb54cda561c047890 */ /* 0x000fe4000fffe03f */
[----:B------:R4:W-:Y:S01]  /*ada0*/  MUFU.EX2 R196, R4 ;  /* 0x0000000400c47308 */ /* 0x0009e20000000800 */
[----:B------:R-:W-:Y:S01]  /*adb0*/  IMAD.WIDE.U32 R14, R14, -0x2daee0ad, RZ ;  /* 0xd2511f530e0e7825 */ /* 0x000fe200078e00ff */
[----:B------:R-:W-:-:S03]  /*adc0*/  LOP3.LUT R17, R7, UR27, R20, 0x96, !PT ;  /* 0x0000001b07117c12 */ /* 0x000fc6000f8e9614 */
[--C-:B------:R-:W-:Y:S01]  /*add0*/  FFMA.FTZ R7, R26, UR32, -R21.reuse ;  /* 0x000000201a077c23 */ /* 0x100fe20008010815 */
[----:B-1----:R-:W-:Y:S01]  /*ade0*/  FMNMX.FTZ R136, R3, R136, !PT ;  /* 0x0000008803887209 */ /* 0x002fe20007810000 */
[----:B--2---:R-:W-:Y:S01]  /*adf0*/  FFMA.FTZ R13, R137, UR32, -R8 ;  /* 0x00000020890d7c23 */ /* 0x004fe20008010808 */
[----:B------:R-:W-:Y:S01]  /*ae00*/  LOP3.LUT R18, R15, UR26, R18, 0x96, !PT ;  /* 0x0000001a0f127c12 */ /* 0x000fe2000f8e9612 */
[----:B------:R-:W-:Y:S01]  /*ae10*/  FFMA.FTZ R3, R185, UR32, -R21 ;  /* 0x00000020b9037c23 */ /* 0x000fe20008010815 */
[----:B------:R-:W-:Y:S01]  /*ae20*/  FSETP.NEU.FTZ.AND P1, PT, R136, -INF , PT ;  /* 0xff8000008800780b */ /* 0x000fe20003f3d000 */
[----:B------:R1:W-:Y:S02]  /*ae30*/  MUFU.EX2 R35, R13 ;  /* 0x0000000d00237308 */ /* 0x0003e40000000800 */
[----:B------:R-:W-:-:S04]  /*ae40*/  IMAD.WIDE.U32 R190, R18, -0x326172a9, RZ ;  /* 0xcd9e8d5712be7825 */ /* 0x000fc800078e00ff */
[----:B----4-:R-:W-:Y:S02]  /*ae50*/  IMAD.WIDE.U32 R4, R5, -0x326172a9, RZ ;  /* 0xcd9e8d5705047825 */ /* 0x010fe400078e00ff */
[----:B------:R-:W-:Y:S03]  /*ae60*/  MUFU.EX2 R180, R3 ;  /* 0x0000000300b47308 */ /* 0x000fe60000000800 */
[----:B------:R-:W-:Y:S01]  /*ae70*/  LOP3.LUT R19, R5, UR27, R16, 0x96, !PT ;  /* 0x0000001b05137c12 */ /* 0x000fe2000f8e9610 */
[----:B------:R-:W-:Y:S01]  /*ae80*/  FFMA.FTZ R5, R33, UR32, -R8 ;  /* 0x0000002021057c23 */ /* 0x000fe20008010808 */
[----:B------:R-:W-:-:S03]  /*ae90*/  IMAD.WIDE.U32 R32, R32, -0x326172a9, RZ ;  /* 0xcd9e8d5720207825 */ /* 0x000fc600078e00ff */
[----:B------:R2:W-:Y:S01]  /*aea0*/  MUFU.EX2 R195, R7 ;  /* 0x0000000700c37308 */ /* 0x0005e20000000800 */
[----:B------:R-:W-:Y:S01]  /*aeb0*/  IMAD.WIDE.U32 R16, R17, -0x2daee0ad, RZ ;  /* 0xd2511f5311107825 */ /* 0x000fe200078e00ff */
[----:B-1----:R-:W-:Y:S02]  /*aec0*/  LOP3.LUT R13, R33, UR25, R6, 0x96, !PT ;  /* 0x00000019210d7c12 */ /* 0x002fe4000f8e9606 */
[----:B------:R-:W-:Y:S02]  /*aed0*/  LOP3.LUT R6, R191, UR25, R4, 0x96, !PT ;  /* 0x00000019bf067c12 */ /* 0x000fe4000f8e9604 */
[----:B------:R-:W-:Y:S02]  /*aee0*/  LOP3.LUT R22, R17, UR24, R22, 0x96, !PT ;  /* 0x0000001811167c12 */ /* 0x000fe4000f8e9616 */
[----:B------:R1:W-:Y:S01]  /*aef0*/  MUFU.EX2 R186, R5 ;  /* 0x0000000500ba7308 */ /* 0x0003e20000000800 */
[----:B------:R-:W-:Y:S01]  /*af00*/  IMAD.WIDE.U32 R178, R13, -0x2daee0ad, RZ ;  /* 0xd2511f530db27825 */ /* 0x000fe200078e00ff */
[----:B------:R-:W-:-:S03]  /*af10*/  FSEL R13, R135, RZ, P6 ;  /* 0x000000ff870d7208 */ /* 0x000fc60003000000 */
[----:B------:R-:W-:-:S04]  /*af20*/  IMAD.WIDE.U32 R188, R6, -0x2daee0ad, RZ ;  /* 0xd2511f5306bc7825 */ /* 0x000fc800078e00ff */
[----:B------:R-:W-:Y:S01]  /*af30*/  FMUL.FTZ R6, R136, UR32 ;  /* 0x0000002088067c20 */ /* 0x000fe20008410000 */
[----:B------:R-:W-:Y:S01]  /*af40*/  FADD.FTZ R26, R239, -R13 ;  /* 0x8000000def1a7221 */ /* 0x000fe20000010000 */
[----:B------:R-:W-:Y:S01]  /*af50*/  FSEL R13, R134, RZ, P5 ;  /* 0x000000ff860d7208 */ /* 0x000fe20002800000 */
[----:B------:R-:W-:-:S04]  /*af60*/  IMAD.WIDE.U32 R22, R22, -0x326172a9, RZ ;  /* 0xcd9e8d5716167825 */ /* 0x000fc800078e00ff */
[----:B--2---:R-:W-:Y:S01]  /*af70*/  FFMA.FTZ R7, R172, UR32, -R21 ;  /* 0x00000020ac077c23 */ /* 0x004fe20008010815 */
[----:B------:R-:W-:-:S03]  /*af80*/  FADD.FTZ R27, R238, -R13 ;  /* 0x8000000dee1b7221 */ /* 0x000fc60000010000 */
[----:B------:R2:W-:Y:S01]  /*af90*/  MUFU.EX2 R34, R7 ;  /* 0x0000000700227308 */ /* 0x0005e20000000800 */
[----:B------:R-:W-:Y:S01]  /*afa0*/  LOP3.LUT R23, R23, UR31, R32, 0x96, !PT ;  /* 0x0000001f17177c12 */ /* 0x000fe2000f8e9620 */
[----:B-1----:R-:W-:-:S05]  /*afb0*/  IMAD.WIDE.U32 R4, R19, -0x2daee0ad, RZ ;  /* 0xd2511f5313047825 */ /* 0x002fca00078e00ff */
[----:B------:R-:W-:Y:S02]  /*afc0*/  LOP3.LUT R18, R5, UR24, R14, 0x96, !PT ;  /* 0x0000001805127c12 */ /* 0x000fe4000f8e960e */
[----:B------:R-:W-:Y:S02]  /*afd0*/  LOP3.LUT R5, R179, UR23, R16, 0x96, !PT ;  /* 0x00000017b3057c12 */ /* 0x000fe4000f8e9610 */
[----:B------:R-:W-:-:S03]  /*afe0*/  LOP3.LUT R16, R189, UR23, R4, 0x96, !PT ;  /* 0x00000017bd107c12 */ /* 0x000fc6000f8e9604 */
[----:B------:R-:W-:Y:S01]  /*aff0*/  IMAD.WIDE.U32 R4, R5, -0x326172a9, RZ ;  /* 0xcd9e8d5705047825 */ /* 0x000fe200078e00ff */
[----:B--2---:R-:W-:-:S04]  /*b000*/  FSEL R7, R133, RZ, P4 ;  /* 0x000000ff85077208 */ /* 0x004fc80002000000 */
[----:B------:R-:W-:Y:S02]  /*b010*/  LOP3.LUT R3, R5, UR4, R22, 0x96, !PT ;  /* 0x0000000405037c12 */ /* 0x000fe4000f8e9616 */
[----:B------:R-:W-:Y:S01]  /*b020*/  LOP3.LUT R14, R4, 0xffff, RZ, 0xc0, !PT ;  /* 0x0000ffff040e7812 */ /* 0x000fe200078ec0ff */
[----:B------:R-:W-:Y:S01]  /*b030*/  FFMA.FTZ R5, R139, UR32, -R21 ;  /* 0x000000208b057c23 */ /* 0x000fe20008010815 */
[----:B------:R-:W-:Y:S01]  /*b040*/  FSEL R22, R6, RZ, P1 ;  /* 0x000000ff06167208 */ /* 0x000fe20000800000 */
[----:B------:R-:W-:Y:S01]  /*b050*/  IMAD.WIDE.U32 R138, R18, -0x326172a9, RZ ;  /* 0xcd9e8d57128a7825 */ /* 0x000fe200078e00ff */
[----:B------:R-:W-:Y:S01]  /*b060*/  FSEL R6, R136, RZ, P1 ;  /* 0x000000ff88067208 */ /* 0x000fe20000800000 */
[----:B------:R1:W-:Y:S01]  /*b070*/  MUFU.EX2 R184, R5 ;  /* 0x0000000500b87308 */ /* 0x0003e20000000800 */
[----:B------:R-:W-:Y:S01]  /*b080*/  LOP3.LUT R15, R4, 0xff, RZ, 0xc0, !PT ;  /* 0x000000ff040f7812 */ /* 0x000fe200078ec0ff */
[----:B------:R-:W-:Y:S01]  /*b090*/  FFMA.FTZ R13, R174, UR32, -R22 ;  /* 0x00000020ae0d7c23 */ /* 0x000fe20008010816 */
[----:B------:R-:W-:Y:S01]  /*b0a0*/  SHF.R.U32.HI R17, RZ, 0x10, R4 ;  /* 0x00000010ff117819 */ /* 0x000fe20000011604 */
[----:B------:R-:W-:Y:S01]  /*b0b0*/  FADD.FTZ R31, R236, -R6 ;  /* 0x80000006ec1f7221 */ /* 0x000fe20000010000 */
[----:B------:R-:W-:Y:S01]  /*b0c0*/  SHF.R.U32.HI R24, RZ, 0x18, R4 ;  /* 0x00000018ff187819 */ /* 0x000fe20000011604 */
[----:B------:R-:W-:Y:S01]  /*b0d0*/  FFMA.FTZ R6, R176, UR32, -R22 ;  /* 0x00000020b0067c23 */ /* 0x000fe20008010816 */
[----:B------:R-:W-:Y:S01]  /*b0e0*/  SHF.R.U32.HI R4, RZ, 0x8, R14 ;  /* 0x00000008ff047819 */ /* 0x000fe2000001160e */
[----:B------:R-:W-:Y:S01]  /*b0f0*/  FADD.FTZ R33, R237, -R7 ;  /* 0x80000007ed217221 */ /* 0x000fe20000010000 */
[--C-:B------:R-:W-:Y:S01]  /*b100*/  SHF.R.U32.HI R7, RZ, 0x10, R3.reuse ;  /* 0x00000010ff077819 */ /* 0x100fe20000011603 */
[----:B------:R2:W-:Y:S01]  /*b110*/  MUFU.EX2 R189, R6 ;  /* 0x0000000600bd7308 */ /* 0x0005e20000000800 */
[----:B------:R-:W-:Y:S01]  /*b120*/  PRMT R25, R15, 0x5410, R4 ;  /* 0x000054100f197816 */ /* 0x000fe20000000004 */
[----:B------:R-:W-:Y:S01]  /*b130*/  FMUL.FTZ R31, R31, UR32 ;  /* 0x000000201f1f7c20 */ /* 0x000fe20008410000 */
[----:B------:R-:W-:-:S02]  /*b140*/  SHF.R.U32.HI R15, RZ, 0x18, R3 ;  /* 0x00000018ff0f7819 */ /* 0x000fc40000011603 */
[----:B------:R-:W-:Y:S01]  /*b150*/  LOP3.LUT R17, R17, 0xff, RZ, 0xc0, !PT ;  /* 0x000000ff11117812 */ /* 0x000fe200078ec0ff */
[----:B-1----:R-:W-:Y:S02]  /*b160*/  FFMA.FTZ R5, R28, UR32, -R22 ;  /* 0x000000201c057c23 */ /* 0x002fe40008010816 */
[----:B------:R1:W-:Y:S01]  /*b170*/  MUFU.EX2 R172, R13 ;  /* 0x0000000d00ac7308 */ /* 0x0003e20000000800 */
[----:B------:R-:W-:Y:S02]  /*b180*/  PRMT R17, R17, 0x5410, R24 ;  /* 0x0000541011117816 */ /* 0x000fe40000000018 */
[----:B---3--:R-:W-:-:S05]  /*b190*/  MOV R176, R30 ;  /* 0x0000001e00b07202 */ /* 0x008fca0000000f00 */
[----:B------:R3:W-:Y:S01]  /*b1a0*/  MUFU.EX2 R197, R5 ;  /* 0x0000000500c57308 */ /* 0x0007e20000000800 */
[----:B--2---:R-:W-:-:S04]  /*b1b0*/  LOP3.LUT R6, R3, 0xffff, RZ, 0xc0, !PT ;  /* 0x0000ffff03067812 */ /* 0x004fc800078ec0ff */
[----:B-1----:R-:W-:Y:S02]  /*b1c0*/  SHF.R.U32.HI R13, RZ, 0x8, R6 ;  /* 0x00000008ff0d7819 */ /* 0x002fe40000011606 */
[----:B------:R-:W-:Y:S01]  /*b1d0*/  LOP3.LUT R6, R7, 0xff, RZ, 0xc0, !PT ;  /* 0x000000ff07067812 */ /* 0x000fe200078ec0ff */
[----:B---3--:R-:W-:Y:S01]  /*b1e0*/  IMAD.WIDE.U32 R4, R16, -0x326172a9, RZ ;  /* 0xcd9e8d5710047825 */ /* 0x008fe200078e00ff */
[----:B------:R-:W-:-:S03]  /*b1f0*/  LOP3.LUT R16, R3, 0xff, RZ, 0xc0, !PT ;  /* 0x000000ff03107812 */ /* 0x000fc600078ec0ff */
[----:B------:R-:W-:Y:S01]  /*b200*/  FFMA.FTZ R3, R29, UR32, -R22 ;  /* 0x000000201d037c23 */ /* 0x000fe20008010816 */
[----:B------:R-:W-:Y:S01]  /*b210*/  PRMT R29, R6, 0x5410, R15 ;  /* 0x00005410061d7816 */ /* 0x000fe2000000000f */
[----:B------:R-:W-:Y:S01]  /*b220*/  FMUL.FTZ R15, R27, UR32 ;  /* 0x000000201b0f7c20 */ /* 0x000fe20008410000 */
[C---:B------:R-:W-:Y:S01]  /*b230*/  LOP3.LUT R14, R4.reuse, 0xffff, RZ, 0xc0, !PT ;  /* 0x0000ffff040e7812 */ /* 0x040fe200078ec0ff */
[----:B------:R1:W-:Y:S01]  /*b240*/  MUFU.EX2 R185, R3 ;  /* 0x0000000300b97308 */ /* 0x0003e20000000800 */
[----:B------:R-:W-:Y:S02]  /*b250*/  LOP3.LUT R20, R4, 0xff, RZ, 0xc0, !PT ;  /* 0x000000ff04147812 */ /* 0x000fe400078ec0ff */
[--C-:B------:R-:W-:Y:S02]  /*b260*/  SHF.R.U32.HI R19, RZ, 0x10, R4.reuse ;  /* 0x00000010ff137819 */ /* 0x100fe40000011604 */
[----:B------:R-:W-:Y:S02]  /*b270*/  SHF.R.U32.HI R18, RZ, 0x18, R4 ;  /* 0x00000018ff127819 */ /* 0x000fe40000011604 */
[----:B------:R-:W-:Y:S01]  /*b280*/  LOP3.LUT R4, R5, UR4, R138, 0x96, !PT ;  /* 0x0000000405047c12 */ /* 0x000fe2000f8e968a */
[----:B------:R-:W2:Y:S01]  /*b290*/  MUFU.EX2 R15, R15 ;  /* 0x0000000f000f7308 */ /* 0x000ea20000000800 */
[----:B------:R-:W-:Y:S01]  /*b2a0*/  PRMT R28, R16, 0x5410, R13 ;  /* 0x00005410101c7816 */ /* 0x000fe2000000000d */
[----:B------:R-:W-:Y:S01]  /*b2b0*/  UIADD3 UR4, UR29, 0x646e171e, URZ ;  /* 0x646e171e1d047890 */ /* 0x000fe2000fffe03f */
[----:B------:R-:W-:-:S02]  /*b2c0*/  SHF.R.U32.HI R7, RZ, 0x10, R4 ;  /* 0x00000010ff077819 */ /* 0x000fc40000011604 */
[----:B------:R-:W-:Y:S02]  /*b2d0*/  SHF.R.U32.HI R13, RZ, 0x8, R14 ;  /* 0x00000008ff0d7819 */ /* 0x000fe4000001160e */
[C---:B------:R-:W-:Y:S02]  /*b2e0*/  LOP3.LUT R14, R4.reuse, 0xff, RZ, 0xc0, !PT ;  /* 0x000000ff040e7812 */ /* 0x040fe400078ec0ff */
[----:B-1----:R-:W-:Y:S02]  /*b2f0*/  LOP3.LUT R3, R4, 0xffff, RZ, 0xc0, !PT ;  /* 0x0000ffff04037812 */ /* 0x002fe400078ec0ff */
[----:B------:R-:W-:Y:S02]  /*b300*/  SHF.R.U32.HI R6, RZ, 0x18, R4 ;  /* 0x00000018ff067819 */ /* 0x000fe40000011604 */
[----:B------:R-:W-:Y:S02]  /*b310*/  SHF.R.U32.HI R4, RZ, 0x8, R3 ;  /* 0x00000008ff047819 */ /* 0x000fe40000011603 */
[----:B------:R-:W-:-:S02]  /*b320*/  LOP3.LUT R3, R7, 0xff, RZ, 0xc0, !PT ;  /* 0x000000ff07037812 */ /* 0x000fc400078ec0ff */
[----:B------:R-:W-:Y:S01]  /*b330*/  PRMT R13, R20, 0x5410, R13 ;  /* 0x00005410140d7816 */ /* 0x000fe2000000000d */
[----:B------:R-:W-:Y:S01]  /*b340*/  FMUL.FTZ R20, R26, UR32 ;  /* 0x000000201a147c20 */ /* 0x000fe20008410000 */
[----:B------:R-:W-:Y:S01]  /*b350*/  PRMT R30, R3, 0x5410, R6 ;  /* 0x00005410031e7816 */ /* 0x000fe20000000006 */
[-C--:B--2---:R-:W-:Y:S01]  /*b360*/  FMUL.FTZ R50, R50, R15.reuse ;  /* 0x0000000f32327220 */ /* 0x084fe20000410000 */
[--C-:B------:R-:W-:Y:S01]  /*b370*/  HSET2.LE.AND R6, R25, R0.reuse, PT ;  /* 0x0000000019067233 */ /* 0x100fe20003803000 */
[-C--:B------:R-:W-:Y:S01]  /*b380*/  FMUL.FTZ R51, R51, R15.reuse ;  /* 0x0000000f33337220 */ /* 0x080fe20000410000 */
[----:B------:R-:W1:Y:S01]  /*b390*/  LDSM.16.MT88.4 R24, [R213+0xa000] ;  /* 0x00a00000d518783b */ /* 0x000e620000004200 */
[----:B------:R-:W-:Y:S01]  /*b3a0*/  PRMT R16, R14, 0x5410, R4 ;  /* 0x000054100e107816 */ /* 0x000fe20000000004 */
[----:B------:R-:W-:Y:S01]  /*b3b0*/  FMUL.FTZ R14, R33, UR32 ;  /* 0x00000020210e7c20 */ /* 0x000fe20008410000 */
[----:B------:R-:W-:Y:S01]  /*b3c0*/  F2FP.F16.F32.PACK_AB R3, R187, R176 ;  /* 0x000000b0bb03723e */ /* 0x000fe200000000ff */
[----:B------:R-:W2:Y:S01]  /*b3d0*/  MUFU.EX2 R20, R20 ;  /* 0x0000001400147308 */ /* 0x000ea20000000800 */
[--C-:B------:R-:W-:Y:S01]  /*b3e0*/  HSET2.LE.AND R7, R17, R0.reuse, PT ;  /* 0x0000000011077233 */ /* 0x100fe20003803000 */
[----:B------:R-:W-:Y:S01]  /*b3f0*/  FMUL.FTZ R146, R146, R15 ;  /* 0x0000000f92927220 */ /* 0x000fe20000410000 */
[----:B------:R-:W-:Y:S01]  /*b400*/  F2FP.F16.F32.PACK_AB R4, R186, R35 ;  /* 0x00000023ba04723e */ /* 0x000fe200000000ff */
[----:B------:R-:W-:Y:S01]  /*b410*/  FMUL.FTZ R147, R147, R15 ;  /* 0x0000000f93937220 */ /* 0x000fe20000410000 */
[----:B------:R-:W-:Y:S01]  /*b420*/  LOP3.LUT R6, R6, R3, RZ, 0xc0, !PT ;  /* 0x0000000306067212 */ /* 0x000fe200078ec0ff */
[-C--:B------:R-:W-:Y:S01]  /*b430*/  FMUL.FTZ R154, R154, R15.reuse ;  /* 0x0000000f9a9a7220 */ /* 0x080fe20000410000 */
[----:B------:R-:W-:Y:S01]  /*b440*/  LOP3.LUT R5, R19, 0xff, RZ, 0xc0, !PT ;  /* 0x000000ff13057812 */ /* 0x000fe200078ec0ff */
[----:B------:R-:W3:Y:S01]  /*b450*/  MUFU.EX2 R14, R14 ;  /* 0x0000000e000e7308 */ /* 0x000ee20000000800 */
[----:B------:R-:W-:Y:S01]  /*b460*/  LOP3.LUT R7, R7, R4, RZ, 0xc0, !PT ;  /* 0x0000000407077212 */ /* 0x000fe200078ec0ff */
[-C--:B------:R-:W-:Y:S01]  /*b470*/  FMUL.FTZ R155, R155, R15.reuse ;  /* 0x0000000f9b9b7220 */ /* 0x080fe20000410000 */
[--C-:B------:R-:W-:Y:S01]  /*b480*/  HSET2.LE.AND R3, R28, R0.reuse, PT ;  /* 0x000000001c037233 */ /* 0x100fe20003803000 */
[-C--:B------:R-:W-:Y:S01]  /*b490*/  FMUL.FTZ R38, R38, R15.reuse ;  /* 0x0000000f26267220 */ /* 0x080fe20000410000 */
[----:B------:R-:W-:Y:S01]  /*b4a0*/  F2FP.F16.F32.PACK_AB R4, R194, R192 ;  /* 0x000000c0c204723e */ /* 0x000fe200000000ff */
[-C--:B------:R-:W-:Y:S01]  /*b4b0*/  FMUL.FTZ R39, R39, R15.reuse ;  /* 0x0000000f27277220 */ /* 0x080fe20000410000 */
[----:B------:R-:W-:Y:S01]  /*b4c0*/  PRMT R19, R5, 0x5410, R18 ;  /* 0x0000541005137816 */ /* 0x000fe20000000012 */
[----:B------:R-:W-:Y:S01]  /*b4d0*/  FMUL.FTZ R170, R170, R15 ;  /* 0x0000000faaaa7220 */ /* 0x000fe20000410000 */
[--C-:B------:R-:W-:Y:S01]  /*b4e0*/  HSET2.LE.AND R13, R13, R0.reuse, PT ;  /* 0x000000000d0d7233 */ /* 0x100fe20003803000 */
[----:B--2---:R-:W-:Y:S01]  /*b4f0*/  FMUL.FTZ R48, R48, R20 ;  /* 0x0000001430307220 */ /* 0x004fe20000410000 */
[----:B------:R-:W-:Y:S01]  /*b500*/  LOP3.LUT R4, R3, R4, RZ, 0xc0, !PT ;  /* 0x0000000403047212 */ /* 0x000fe200078ec0ff */
[----:B------:R-:W-:Y:S01]  /*b510*/  FMUL.FTZ R49, R49, R20 ;  /* 0x0000001431317220 */ /* 0x000fe20000410000 */
[----:B------:R-:W-:Y:S01]  /*b520*/  F2FP.F16.F32.PACK_AB R18, R184, R34 ;  /* 0x00000022b812723e */ /* 0x000fe200000000ff */
[-C--:B------:R-:W-:Y:S01]  /*b530*/  FMUL.FTZ R144, R144, R20.reuse ;  /* 0x0000001490907220 */ /* 0x080fe20000410000 */
[--C-:B------:R-:W-:Y:S01]  /*b540*/  HSET2.LE.AND R3, R29, R0.reuse, PT ;  /* 0x000000001d037233 */ /* 0x100fe20003803000 */
[----:B------:R-:W-:Y:S01]  /*b550*/  FMUL.FTZ R145, R145, R20 ;  /* 0x0000001491917220 */ /* 0x000fe20000410000 */
[----:B------:R-:W-:Y:S01]  /*b560*/  F2FP.F16.F32.PACK_AB R5, R196, R193 ;  /* 0x000000c1c405723e */ /* 0x000fe200000000ff */
[----:B---3--:R-:W-:Y:S01]  /*b570*/  FMUL.FTZ R140, R140, R14 ;  /* 0x0000000e8c8c7220 */ /* 0x008fe20000410000 */
[----:B------:R-:W-:Y:S01]  /*b580*/  LOP3.LUT R18, R13, R18, RZ, 0xc0, !PT ;  /* 0x000000120d127212 */ /* 0x000fe200078ec0ff */
[-C--:B------:R-:W-:Y:S01]  /*b590*/  FMUL.FTZ R141, R141, R14.reuse ;  /* 0x0000000e8d8d7220 */ /* 0x080fe20000410000 */
[----:B------:R2:W3:Y:S01]  /*b5a0*/  MUFU.EX2 R13, R31 ;  /* 0x0000001f000d7308 */ /* 0x0004e20000000800 */
[----:B------:R-:W-:Y:S01]  /*b5b0*/  LOP3.LUT R5, R3, R5, RZ, 0xc0, !PT ;  /* 0x0000000503057212 */ /* 0x000fe200078ec0ff */
[-C--:B------:R-:W-:Y:S01]  /*b5c0*/  FMUL.FTZ R148, R148, R14.reuse ;  /* 0x0000000e94947220 */ /* 0x080fe20000410000 */
[--C-:B------:R-:W-:Y:S01]  /*b5d0*/  HSET2.LE.AND R3, R19, R0.reuse, PT ;  /* 0x0000000013037233 */ /* 0x100fe20003803000 */
[----:B------:R-:W-:Y:S01]  /*b5e0*/  FMUL.FTZ R149, R149, R14 ;  /* 0x0000000e95957220 */ /* 0x000fe20000410000 */
[----:B------:R-:W-:Y:S01]  /*b5f0*/  F2FP.F16.F32.PACK_AB R19, R185, R172 ;  /* 0x000000acb913723e */ /* 0x000fe200000000ff */
[-C--:B------:R-:W-:Y:S01]  /*b600*/  FMUL.FTZ R152, R152, R20.reuse ;  /* 0x0000001498987220 */ /* 0x080fe20000410000 */
[--C-:B------:R-:W-:Y:S01]  /*b610*/  HSET2.LE.AND R16, R16, R0.reuse, PT ;  /* 0x0000000010107233 */ /* 0x100fe20003803000 */
[-C--:B------:R-:W-:Y:S01]  /*b620*/  FMUL.FTZ R153, R153, R20.reuse ;  /* 0x0000001499997220 */ /* 0x080fe20000410000 */
[----:B------:R-:W-:Y:S01]  /*b630*/  LOP3.LUT R19, R3, R19, RZ, 0xc0, !PT ;  /* 0x0000001303137212 */ /* 0x000fe200078ec0ff */
[-C--:B------:R-:W-:Y:S01]  /*b640*/  FMUL.FTZ R36, R36, R20.reuse ;  /* 0x0000001424247220 */ /* 0x080fe20000410000 */
[----:B------:R-:W-:Y:S01]  /*b650*/  F2FP.F16.F32.PACK_AB R17, R180, R195 ;  /* 0x000000c3b411723e */ /* 0x000fe200000000ff */
[----:B------:R-:W-:Y:S01]  /*b660*/  FMUL.FTZ R37, R37, R20 ;  /* 0x0000001425257220 */ /* 0x000fe20000410000 */
[----:B------:R-:W-:Y:S01]  /*b670*/  HSET2.LE.AND R3, R30, R0, PT ;  /* 0x000000001e037233 */ /* 0x000fe20003803000 */
[-C--:B------:R-:W-:Y:S01]  /*b680*/  FMUL.FTZ R40, R40, R14.reuse ;  /* 0x0000000e28287220 */ /* 0x080fe20000410000 */
[----:B------:R-:W-:Y:S01]  /*b690*/  LOP3.LUT R16, R16, R17, RZ, 0xc0, !PT ;  /* 0x0000001110107212 */ /* 0x000fe200078ec0ff */
[-C--:B------:R-:W-:Y:S01]  /*b6a0*/  FMUL.FTZ R41, R41, R14.reuse ;  /* 0x0000000e29297220 */ /* 0x080fe20000410000 */
[----:B--2---:R-:W2:Y:S01]  /*b6b0*/  LDSM.16.MT88.4 R28, [R215+0xa000] ;  /* 0x00a00000d71c783b */ /* 0x004ea20000004200 */
[----:B------:R-:W-:Y:S01]  /*b6c0*/  F2FP.F16.F32.PACK_AB R17, R189, R197 ;  /* 0x000000c5bd11723e */ /* 0x000fe200000000ff */
[-C--:B---3--:R-:W-:Y:S01]  /*b6d0*/  FMUL.FTZ R142, R142, R13.reuse ;  /* 0x0000000d8e8e7220 */ /* 0x088fe20000410000 */
[-C--:B------:R-:W-:Y:S01]  /*b6e0*/  FMUL.FTZ R143, R143, R13.reuse ;  /* 0x0000000d8f8f7220 */ /* 0x080fe20000410000 */
[----:B------:R-:W-:Y:S01]  /*b6f0*/  FMUL.FTZ R150, R150, R13 ;  /* 0x0000000d96967220 */ /* 0x000fe20000410000 */
[----:B------:R-:W-:Y:S01]  /*b700*/  LOP3.LUT R17, R3, R17, RZ, 0xc0, !PT ;  /* 0x0000001103117212 */ /* 0x000fe200078ec0ff */
[-C--:B------:R-:W-:Y:S01]  /*b710*/  FMUL.FTZ R151, R151, R13.reuse ;  /* 0x0000000d97977220 */ /* 0x080fe20000410000 */
[-C--:B------:R-:W-:Y:S01]  /*b720*/  FMUL.FTZ R42, R42, R13.reuse ;  /* 0x0000000d2a2a7220 */ /* 0x080fe20000410000 */
[-C--:B------:R-:W-:Y:S01]  /*b730*/  FMUL.FTZ R43, R43, R13.reuse ;  /* 0x0000000d2b2b7220 */ /* 0x080fe20000410000 */
[-C--:B-1----:R-:W-:Y:S01]  /*b740*/  HMMA.16816.F32 R144, R4, R24.reuse, R144 ;  /* 0x000000180490723c */ /* 0x082fe20000001890 */
[-C--:B------:R-:W-:Y:S01]  /*b750*/  FMUL.FTZ R44, R44, R14.reuse ;  /* 0x0000000e2c2c7220 */ /* 0x080fe20000410000 */
[----:B------:R-:W-:Y:S01]  /*b760*/  FMUL.FTZ R45, R45, R14 ;  /* 0x0000000e2d2d7220 */ /* 0x000fe20000410000 */
[-C--:B------:R-:W-:Y:S01]  /*b770*/  FMUL.FTZ R46, R46, R13.reuse ;  /* 0x0000000d2e2e7220 */ /* 0x080fe20000410000 */
[----:B------:R-:W-:Y:S01]  /*b780*/  FMUL.FTZ R47, R47, R13 ;  /* 0x0000000d2f2f7220 */ /* 0x000fe20000410000 */
[-C--:B------:R-:W-:Y:S01]  /*b790*/  FMUL.FTZ R168, R168, R20.reuse ;  /* 0x00000014a8a87220 */ /* 0x080fe20000410000 */
[C---:B------:R-:W-:Y:S01]  /*b7a0*/  HMMA.16816.F32 R204, R16.reuse, R24, R140 ;  /* 0x0000001810cc723c */ /* 0x040fe2000000188c */
[----:B------:R-:W1:Y:S01]  /*b7b0*/  LDSM.16.MT88.4 R140, [R218+0xa000] ;  /* 0x00a00000da8c783b */ /* 0x000e620000004200 */
        /* <DEDUP_REMOVED lines=10> */
[C---:B------:R-:W-:Y:S01]  /*b860*/  HMMA.16816.F32 R152, R4.reuse, R26, R152 ;  /* 0x0000001a0498723c */ /* 0x040fe20000001898 */
[----:B------:R-:W-:Y:S01]  /*b870*/  IMAD.MOV.U32 R150, RZ, RZ, R35 ;  /* 0x000000ffff967224 */ /* 0x000fe200078e0023 */
[----:B------:R-:W-:Y:S01]  /*b880*/  MOV R149, R34 ;  /* 0x0000002200957202 */ /* 0x000fe20000000f00 */
[----:B------:R-:W-:Y:S01]  /*b890*/  LDSM.16.MT88.4 R24, [R213+0xb000] ;  /* 0x00b00000d518783b */ /* 0x000fe20000004200 */
[----:B------:R-:W-:Y:S01]  /*b8a0*/  MOV R151, R180 ;  /* 0x000000b400977202 */ /* 0x000fe20000000f00 */
[-C--:B------:R-:W-:Y:S01]  /*b8b0*/  FMUL.FTZ R81, R81, R20.reuse ;  /* 0x0000001451517220 */ /* 0x080fe20000410000 */
[-C--:B------:R-:W-:Y:S01]  /*b8c0*/  FMUL.FTZ R54, R54, R15.reuse ;  /* 0x0000000f36367220 */ /* 0x080fe20000410000 */
        /* <DEDUP_REMOVED lines=8> */
[C---:B--2---:R-:W-:Y:S01]  /*b950*/  HMMA.16816.F32 R228, R4.reuse, R28, R36 ;  /* 0x0000001c04e4723c */ /* 0x044fe20000001824 */
[----:B------:R-:W-:Y:S01]  /*b960*/  MOV R137, R207 ;  /* 0x000000cf00897202 */ /* 0x000fe20000000f00 */
[----:B------:R-:W-:Y:S01]  /*b970*/  LDSM.16.MT88.4 R36, [R217+0xa000] ;  /* 0x00a00000d924783b */ /* 0x000fe20000004200 */
[-C--:B------:R-:W-:Y:S01]  /*b980*/  FMUL.FTZ R66, R66, R15.reuse ;  /* 0x0000000f42427220 */ /* 0x080fe20000410000 */
[-C--:B------:R-:W-:Y:S01]  /*b990*/  FMUL.FTZ R67, R67, R15.reuse ;  /* 0x0000000f43437220 */ /* 0x080fe20000410000 */
[-C--:B------:R-:W-:Y:S01]  /*b9a0*/  FMUL.FTZ R97, R97, R20.reuse ;  /* 0x0000001461617220 */ /* 0x080fe20000410000 */
[----:B------:R-:W-:Y:S01]  /*b9b0*/  HMMA.16816.F32 R204, R4, R30, R48 ;  /* 0x0000001e04cc723c */ /* 0x000fe20000001830 */
[----:B------:R-:W2:Y:S01]  /*b9c0*/  LDSM.16.MT88.4 R48, [R217+0xb000] ;  /* 0x00b00000d930783b */ /* 0x000ea20000004200 */
[-C--:B------:R-:W-:Y:S01]  /*b9d0*/  FMUL.FTZ R100, R100, R20.reuse ;  /* 0x0000001464647220 */ /* 0x080fe20000410000 */
[-C--:B------:R-:W-:Y:S01]  /*b9e0*/  FMUL.FTZ R101, R101, R20.reuse ;  /* 0x0000001465657220 */ /* 0x080fe20000410000 */
[-C--:B------:R-:W-:Y:S01]  /*b9f0*/  FMUL.FTZ R70, R70, R15.reuse ;  /* 0x0000000f46467220 */ /* 0x080fe20000410000 */
[-C--:B------:R-:W-:Y:S01]  /*ba00*/  FMUL.FTZ R71, R71, R15.reuse ;  /* 0x0000000f47477220 */ /* 0x080fe20000410000 */
[C---:B------:R-:W-:Y:S01]  /*ba10*/  HMMA.16816.F32 R236, R16.reuse, R28, R40 ;  /* 0x0000001c10ec723c */ /* 0x040fe20000001828 */
[----:B------:R-:W3:Y:S01]  /*ba20*/  LDSM.16.MT88.4 R40, [R218+0xb000] ;  /* 0x00b00000da28783b */ /* 0x000ee20000004200 */
[-C--:B------:R-:W-:Y:S01]  /*ba30*/  FMUL.FTZ R112, R112, R20.reuse ;  /* 0x0000001470707220 */ /* 0x080fe20000410000 */
[-C--:B------:R-:W-:Y:S01]  /*ba40*/  FMUL.FTZ R82, R82, R15.reuse ;  /* 0x0000000f52527220 */ /* 0x080fe20000410000 */
[-C--:B------:R-:W-:Y:S01]  /*ba50*/  FMUL.FTZ R83, R83, R15.reuse ;  /* 0x0000000f53537220 */ /* 0x080fe20000410000 */
[-C--:B------:R-:W-:Y:S01]  /*ba60*/  FMUL.FTZ R86, R86, R15.reuse ;  /* 0x0000000f56567220 */ /* 0x080fe20000410000 */
[----:B------:R-:W-:Y:S01]  /*ba70*/  HMMA.16816.F32 R208, R16, R30, R44 ;  /* 0x0000001e10d0723c */ /* 0x000fe2000000182c */
        /* <DEDUP_REMOVED lines=22> */
[C---:B-1----:R-:W-:Y:S01]  /*bbe0*/  HMMA.16816.F32 R52, R4.reuse, R140, R52 ;  /* 0x0000008c0434723c */ /* 0x042fe20000001834 */
[-C--:B------:R-:W-:Y:S01]  /*bbf0*/  FMUL.FTZ R88, R88, R14.reuse ;  /* 0x0000000e58587220 */ /* 0x080fe20000410000 */
[-C--:B------:R-:W-:Y:S01]  /*bc00*/  FMUL.FTZ R89, R89, R14.reuse ;  /* 0x0000000e59597220 */ /* 0x080fe20000410000 */
[-C--:B------:R-:W-:Y:S01]  /*bc10*/  FMUL.FTZ R90, R90, R13.reuse ;  /* 0x0000000d5a5a7220 */ /* 0x080fe20000410000 */
[----:B------:R-:W-:Y:S01]  /*bc20*/  FMUL.FTZ R91, R91, R13 ;  /* 0x0000000d5b5b7220 */ /* 0x000fe20000410000 */
[----:B------:R-:W-:Y:S01]  /*bc30*/  MOV R31, R179 ;  /* 0x000000b3001f7202 */ /* 0x000fe20000000f00 */
[C---:B--2---:R-:W-:Y:S01]  /*bc40*/  HMMA.16816.F32 R180, R4.reuse, R50, R168 ;  /* 0x0000003204b4723c */ /* 0x044fe200000018a8 */
[-C--:B------:R-:W-:Y:S01]  /*bc50*/  FMUL.FTZ R56, R56, R14.reuse ;  /* 0x0000000e38387220 */ /* 0x080fe20000410000 */
[----:B------:R-:W-:Y:S01]  /*bc60*/  FMUL.FTZ R57, R57, R14 ;  /* 0x0000000e39397220 */ /* 0x000fe20000410000 */
[-C--:B------:R-:W-:Y:S01]  /*bc70*/  FMUL.FTZ R58, R58, R13.reuse ;  /* 0x0000000d3a3a7220 */ /* 0x080fe20000410000 */
[-C--:B------:R-:W-:Y:S01]  /*bc80*/  FMUL.FTZ R59, R59, R13.reuse ;  /* 0x0000000d3b3b7220 */ /* 0x080fe20000410000 */
[----:B------:R-:W-:Y:S01]  /*bc90*/  MOV R28, R186 ;  /* 0x000000ba001c7202 */ /* 0x000fe20000000f00 */
[C---:B------:R-:W-:Y:S01]  /*bca0*/  HMMA.16816.F32 R64, R4.reuse, R142, R64 ;  /* 0x0000008e0440723c */ /* 0x040fe20000001840 */
[----:B------:R-:W-:Y:S01]  /*bcb0*/  MOV R171, R246 ;  /* 0x000000f600ab7202 */ /* 0x000fe20000000f00 */
[----:B------:R-:W-:Y:S01]  /*bcc0*/  IMAD.MOV.U32 R169, RZ, RZ, R245 ;  /* 0x000000ffffa97224 */ /* 0x000fe200078e00f5 */
        /* <DEDUP_REMOVED lines=17> */
[----:B-1----:R-:W-:Y:S01]  /*bde0*/  FFMA.FTZ R3, R175, UR32, -R2 ;  /* 0x00000020af037c23 */ /* 0x002fe20008010802 */
[-C--:B------:R-:W-:Y:S01]  /*bdf0*/  FMUL.FTZ R105, R105, R14.reuse ;  /* 0x0000000e69697220 */ /* 0x080fe20000410000 */
        /* <DEDUP_REMOVED lines=10> */
[----:B------:R-:W-:Y:S01]  /*bea0*/  FMUL.FTZ R129, R129, R14 ;  /* 0x0000000e81817220 */ /* 0x000fe20000410000 */
[-C--:B------:R-:W-:Y:S01]  /*beb0*/  FMUL.FTZ R130, R130, R13.reuse ;  /* 0x0000000d82827220 */ /* 0x080fe20000410000 */
[----:B------:R-:W-:Y:S01]  /*bec0*/  FMUL.FTZ R131, R131, R13 ;  /* 0x0000000d83837220 */ /* 0x000fe20000410000 */
[----:B------:R-:W-:Y:S01]  /*bed0*/  IMAD.MOV.U32 R47, RZ, RZ, R193 ;  /* 0x000000ffff2f7224 */ /* 0x000fe200078e00c1 */
[----:B------:R-:W-:Y:S01]  /*bee0*/  MOV R46, R192 ;  /* 0x000000c0002e7202 */ /* 0x000fe20000000f00 */
[----:B------:R-:W-:Y:S01]  /*bef0*/  HMMA.16816.F32 R112, R4, R34, R112 ;  /* 0x000000220470723c */ /* 0x000fe20000001870 */
[----:B------:R-:W-:Y:S01]  /*bf00*/  MOV R45, R185 ;  /* 0x000000b9002d7202 */ /* 0x000fe20000000f00 */
[----:B------:R-:W-:-:S02]  /*bf10*/  IMAD.MOV.U32 R44, RZ, RZ, R174 ;  /* 0x000000ffff2c7224 */ /* 0x000fc400078e00ae */
[-C--:B------:R-:W-:Y:S01]  /*bf20*/  FMUL.FTZ R76, R76, R14.reuse ;  /* 0x0000000e4c4c7220 */ /* 0x080fe20000410000 */
[--C-:B-1----:R-:W-:Y:S01]  /*bf30*/  FFMA.FTZ R3, R173, UR32, -R2.reuse ;  /* 0x00000020ad037c23 */ /* 0x102fe20008010802 */
[----:B------:R-:W-:Y:S01]  /*bf40*/  FFMA.FTZ R2, R132, UR32, -R2 ;  /* 0x0000002084027c23 */ /* 0x000fe20008010802 */
[C---:B---3--:R-:W-:Y:S01]  /*bf50*/  HMMA.16816.F32 R156, R4.reuse, R40, R156 ;  /* 0x00000028049c723c */ /* 0x048fe2000000189c */
[-C--:B------:R-:W-:Y:S01]  /*bf60*/  FMUL.FTZ R77, R77, R14.reuse ;  /* 0x0000000e4d4d7220 */ /* 0x080fe20000410000 */
[----:B------:R-:W-:Y:S01]  /*bf70*/  MUFU.EX2 R245, R3 ;  /* 0x0000000300f57308 */ /* 0x000fe20000000800 */
[-C--:B------:R-:W-:Y:S01]  /*bf80*/  FMUL.FTZ R78, R78, R13.reuse ;  /* 0x0000000d4e4e7220 */ /* 0x080fe20000410000 */
[-C--:B------:R-:W-:Y:S01]  /*bf90*/  FMUL.FTZ R79, R79, R13.reuse ;  /* 0x0000000d4f4f7220 */ /* 0x080fe20000410000 */
[-C--:B------:R-:W-:Y:S01]  /*bfa0*/  FMUL.FTZ R92, R92, R14.reuse ;  /* 0x0000000e5c5c7220 */ /* 0x080fe20000410000 */
[C---:B------:R-:W-:Y:S01]  /*bfb0*/  HMMA.16816.F32 R120, R4.reuse, R42, R120 ;  /* 0x0000002a0478723c */ /* 0x040fe20000001878 */
[-C--:B------:R-:W-:Y:S01]  /*bfc0*/  FMUL.FTZ R93, R93, R14.reuse ;  /* 0x0000000e5d5d7220 */ /* 0x080fe20000410000 */
[-C--:B------:R-:W-:Y:S01]  /*bfd0*/  FMUL.FTZ R94, R94, R13.reuse ;  /* 0x0000000d5e5e7220 */ /* 0x080fe20000410000 */
[-C--:B------:R-:W-:Y:S01]  /*bfe0*/  FMUL.FTZ R95, R95, R13.reuse ;  /* 0x0000000d5f5f7220 */ /* 0x080fe20000410000 */
[----:B------:R1:W2:Y:S01]  /*bff0*/  MUFU.EX2 R191, R2 ;  /* 0x0000000200bf7308 */ /* 0x0002a20000000800 */
[-C--:B------:R-:W-:Y:S01]  /*c000*/  FMUL.FTZ R160, R160, R14.reuse ;  /* 0x0000000ea0a07220 */ /* 0x080fe20000410000 */
[----:B------:R-:W-:Y:S01]  /*c010*/  HMMA.16816.F32 R124, R4, R48, R124 ;  /* 0x00000030047c723c */ /* 0x000fe2000000187c */
[----:B------:R-:W-:Y:S01]  /*c020*/  FMUL.FTZ R161, R161, R14 ;  /* 0x0000000ea1a17220 */ /* 0x000fe20000410000 */
[-C--:B------:R-:W-:Y:S01]  /*c030*/  FMUL.FTZ R162, R162, R13.reuse ;  /* 0x0000000da2a27220 */ /* 0x080fe20000410000 */
[----:B------:R-:W-:Y:S01]  /*c040*/  FMUL.FTZ R163, R163, R13 ;  /* 0x0000000da3a37220 */ /* 0x000fe20000410000 */
[----:B------:R-:W-:Y:S01]  /*c050*/  MOV R29, R194 ;  /* 0x000000c2001d7202 */ /* 0x000fe20000000f00 */
[----:B------:R-:W-:Y:S01]  /*c060*/  IMAD.MOV.U32 R132, RZ, RZ, R46 ;  /* 0x000000ffff847224 */ /* 0x000fe200078e002e */
[C---:B------:R-:W-:Y:S01]  /*c070*/  HMMA.16816.F32 R88, R16.reuse, R24, R88 ;  /* 0x000000181058723c */ /* 0x040fe20000001858 */
[--C-:B------:R-:W-:Y:S01]  /*c080*/  FFMA.FTZ R4, R202, UR32, -R8.reuse ;  /* 0x00000020ca047c23 */ /* 0x100fe20008010808 */
[----:B------:R-:W-:Y:S01]  /*c090*/  MOV R7, R187 ;  /* 0x000000bb00077202 */ /* 0x000fe20000000f00 */
[--C-:B------:R-:W-:Y:S01]  /*c0a0*/  FFMA.FTZ R5, R201, UR32, -R8.reuse ;  /* 0x00000020c9057c23 */ /* 0x100fe20008010808 */
[----:B------:R-:W-:Y:S01]  /*c0b0*/  MOV R148, R196 ;  /* 0x000000c400947202 */ /* 0x000fe20000000f00 */
[----:B------:R3:W-:Y:S01]  /*c0c0*/  MUFU.EX2 R179, R4 ;  /* 0x0000000400b37308 */ /* 0x0007e20000000800 */
[----:B------:R-:W-:Y:S01]  /*c0d0*/  HMMA.16816.F32 R56, R16, R140, R56 ;  /* 0x0000008c1038723c */ /* 0x000fe20000001838 */
[----:B------:R-:W-:Y:S01]  /*c0e0*/  FFMA.FTZ R24, R200, UR32, -R8 ;  /* 0x00000020c8187c23 */ /* 0x000fe20008010808 */
[----:B------:R-:W-:Y:S01]  /*c0f0*/  MOV R200, R28 ;  /* 0x0000001c00c87202 */ /* 0x000fe20000000f00 */
[----:B-1----:R-:W-:Y:S01]  /*c100*/  IMAD.WIDE.U32 R2, R23, -0x2daee0ad, RZ ;  /* 0xd2511f5317027825 */ /* 0x002fe200078e00ff */
[----:B------:R-:W-:-:S03]  /*c110*/  MOV R28, R189 ;  /* 0x000000bd001c7202 */ /* 0x000fc60000000f00 */
[-C--:B------:R-:W-:Y:S01]  /*c120*/  FMUL.FTZ R72, R72, R14.reuse ;  /* 0x0000000e48487220 */ /* 0x080fe20000410000 */
[C---:B------:R-:W-:Y:S01]  /*c130*/  HMMA.16816.F32 R164, R16.reuse, R48, R164 ;  /* 0x0000003010a4723c */ /* 0x040fe200000018a4 */
[----:B------:R1:W-:Y:S01]  /*c140*/  MUFU.EX2 R189, R5 ;  /* 0x0000000500bd7308 */ /* 0x0003e20000000800 */
[----:B------:R-:W-:Y:S01]  /*c150*/  SHF.R.U32.HI R6, RZ, 0x10, R2 ;  /* 0x00000010ff067819 */ /* 0x000fe20000011602 */
[----:B------:R-:W-:Y:S01]  /*c160*/  IMAD.MOV.U32 R140, RZ, RZ, R184 ;  /* 0x000000ffff8c7224 */ /* 0x000fe200078e00b8 */
[----:B------:R-:W-:Y:S01]  /*c170*/  LOP3.LUT R23, R2, 0xff, RZ, 0xc0, !PT ;  /* 0x000000ff02177812 */ /* 0x000fe200078ec0ff */
[----:B------:R-:W-:Y:S01]  /*c180*/  FMUL.FTZ R73, R73, R14 ;  /* 0x0000000e49497220 */ /* 0x000fe20000410000 */
[----:B------:R-:W-:Y:S01]  /*c190*/  SHF.R.U32.HI R25, RZ, 0x18, R2 ;  /* 0x00000018ff197819 */ /* 0x000fe20000011602 */
[C---:B------:R-:W-:Y:S01]  /*c1a0*/  HMMA.16816.F32 R116, R16.reuse, R40, R116 ;  /* 0x000000281074723c */ /* 0x040fe20000001874 */
[----:B------:R-:W-:Y:S01]  /*c1b0*/  LOP3.LUT R6, R6, 0xff, RZ, 0xc0, !PT ;  /* 0x000000ff06067812 */ /* 0x000fe200078ec0ff */
[----:B------:R4:W5:Y:S01]  /*c1c0*/  MUFU.EX2 R177, R24 ;  /* 0x0000001800b17308 */ /* 0x0009620000000800 */
[----:B---3--:R-:W-:Y:S01]  /*c1d0*/  LOP3.LUT R4, R2, 0xffff, RZ, 0xc0, !PT ;  /* 0x0000ffff02047812 */ /* 0x008fe200078ec0ff */
[-C--:B------:R-:W-:Y:S01]  /*c1e0*/  FMUL.FTZ R74, R74, R13.reuse ;  /* 0x0000000d4a4a7220 */ /* 0x080fe20000410000 */
[----:B------:R-:W-:Y:S01]  /*c1f0*/  LOP3.LUT R2, R3, UR4, R178, 0x96, !PT ;  /* 0x0000000403027c12 */ /* 0x000fe2000f8e96b2 */
[C---:B------:R-:W-:Y:S01]  /*c200*/  HMMA.16816.F32 R104, R16.reuse, R32, R104 ;  /* 0x000000201068723c */ /* 0x040fe20000001868 */
[----:B------:R-:W-:Y:S01]  /*c210*/  SHF.R.U32.HI R4, RZ, 0x8, R4 ;  /* 0x00000008ff047819 */ /* 0x000fe20000011604 */
[----:B------:R-:W-:Y:S01]  /*c220*/  FMUL.FTZ R75, R75, R13 ;  /* 0x0000000d4b4b7220 */ /* 0x000fe20000410000 */
[----:B------:R-:W-:Y:S01]  /*c230*/  MOV R178, R7 ;  /* 0x0000000700b27202 */ /* 0x000fe20000000f00 */
[----:B------:R-:W-:Y:S01]  /*c240*/  FFMA.FTZ R7, R203, UR32, -R8 ;  /* 0x00000020cb077c23 */ /* 0x000fe20008010808 */
[----:B------:R-:W-:Y:S01]  /*c250*/  PRMT R3, R23, 0x5410, R4 ;  /* 0x0000541017037816 */ /* 0x000fe20000000004 */
[----:B------:R-:W-:Y:S01]  /*c260*/  HMMA.16816.F32 R184, R16, R26, R92 ;  /* 0x0000001a10b8723c */ /* 0x000fe2000000185c */
[----:B------:R-:W-:Y:S01]  /*c270*/  LOP3.LUT R4, R2, 0xffff, RZ, 0xc0, !PT ;  /* 0x0000ffff02047812 */ /* 0x000fe200078ec0ff */
[----:B------:R-:W-:Y:S01]  /*c280*/  LDSM.16.MT88.4 R92, [R213+0xb800] ;  /* 0x00b80000d55c783b */ /* 0x000fe20000004200 */
[----:B------:R-:W-:-:S02]  /*c290*/  PRMT R6, R6, 0x5410, R25 ;  /* 0x0000541006067816 */ /* 0x000fc40000000019 */
[----:B-1----:R-:W-:Y:S01]  /*c2a0*/  SHF.R.U32.HI R5, RZ, 0x10, R2 ;  /* 0x00000010ff057819 */ /* 0x002fe20000011602 */
[C---:B------:R-:W-:Y:S01]  /*c2b0*/  HMMA.16816.F32 R72, R16.reuse, R36, R72 ;  /* 0x000000241048723c */ /* 0x040fe20000001848 */
[----:B------:R-:W-:Y:S02]  /*c2c0*/  MOV R141, R172 ;  /* 0x000000ac008d7202 */ /* 0x000fe40000000f00 */
[----:B------:R-:W-:Y:S02]  /*c2d0*/  MOV R48, R176 ;  /* 0x000000b000307202 */ /* 0x000fe40000000f00 */
[----:B----4-:R-:W-:Y:S01]  /*c2e0*/  LOP3.LUT R24, R2, 0xff, RZ, 0xc0, !PT ;  /* 0x000000ff02187812 */ /* 0x010fe200078ec0ff */
[----:B------:R1:W3:Y:S01]  /*c2f0*/  MUFU.EX2 R176, R7 ;  /* 0x0000000700b07308 */ /* 0x0002e20000000800 */
[----:B------:R-:W-:Y:S01]  /*c300*/  SHF.R.U32.HI R8, RZ, 0x8, R4 ;  /* 0x00000008ff087819 */ /* 0x000fe20000011604 */
[----:B------:R-:W-:Y:S01]  /*c310*/  IMAD.MOV.U32 R203, RZ, RZ, R141 ;  /* 0x000000ffffcb7224 */ /* 0x000fe200078e008d */
[----:B------:R-:W-:Y:S01]  /*c320*/  SHF.R.U32.HI R23, RZ, 0x18, R2 ;  /* 0x00000018ff177819 */ /* 0x000fe20000011602 */
[----:B------:R-:W-:Y:S01]  /*c330*/  HMMA.16816.F32 R172, R16, R34, R108 ;  /* 0x0000002210ac723c */ /* 0x000fe2000000186c */
[----:B------:R-:W-:Y:S01]  /*c340*/  MOV R170, R197 ;  /* 0x000000c500aa7202 */ /* 0x000fe20000000f00 */
[----:B------:R-:W-:Y:S01]  /*c350*/  LDSM.16.MT88.4 R108, [R215+0xb800] ;  /* 0x00b80000d76c783b */ /* 0x000fe20000004200 */
[----:B------:R-:W-:-:S02]  /*c360*/  MOV R201, R140 ;  /* 0x0000008c00c97202 */ /* 0x000fc40000000f00 */
[----:B------:R-:W-:Y:S01]  /*c370*/  MOV R141, R30 ;  /* 0x0000001e008d7202 */ /* 0x000fe20000000f00 */
[C---:B------:R-:W-:Y:S01]  /*c380*/  HMMA.16816.F32 R196, R16.reuse, R142, R60 ;  /* 0x0000008e10c4723c */ /* 0x040fe2000000183c */
[----:B------:R-:W-:Y:S01]  /*c390*/  MOV R140, R44 ;  /* 0x0000002c008c7202 */ /* 0x000fe20000000f00 */
[----:B------:R-:W-:Y:S01]  /*c3a0*/  LDSM.16.MT88.4 R60, [R218+0xa800] ;  /* 0x00a80000da3c783b */ /* 0x000fe20000004200 */
[----:B------:R-:W-:Y:S02]  /*c3b0*/  MOV R41, R47 ;  /* 0x0000002f00297202 */ /* 0x000fe40000000f00 */
[----:B------:R-:W-:Y:S01]  /*c3c0*/  MOV R49, R28 ;  /* 0x0000001c00317202 */ /* 0x000fe20000000f00 */
[----:B------:R-:W-:Y:S01]  /*c3d0*/  HMMA.16816.F32 R32, R16, R42, R160 ;  /* 0x0000002a1020723c */ /* 0x000fe200000018a0 */
[----:B-1----:R-:W-:Y:S01]  /*c3e0*/  LOP3.LUT R7, R5, 0xff, RZ, 0xc0, !PT ;  /* 0x000000ff05077812 */ /* 0x002fe200078ec0ff */
[----:B------:R-:W-:Y:S01]  /*c3f0*/  LDSM.16.MT88.4 R160, [R218+0xb800] ;  /* 0x00b80000daa0783b */ /* 0x000fe20000004200 */
[----:B------:R-:W-:-:S02]  /*c400*/  HSET2.LE.AND R5, R6, R0, PT ;  /* 0x0000000006057233 */ /* 0x000fc40003803000 */
[----:B------:R-:W-:Y:S02]  /*c410*/  PRMT R6, R24, 0x5410, R8 ;  /* 0x0000541018067816 */ /* 0x000fe40000000008 */
[----:B------:R-:W-:Y:S01]  /*c420*/  MOV R143, R31 ;  /* 0x0000001f008f7202 */ /* 0x000fe20000000f00 */
[----:B------:R-:W-:Y:S01]  /*c430*/  LDSM.16.MT88.4 R24, [R217+0xb800] ;  /* 0x00b80000d918783b */ /* 0x000fe20000004200 */
[----:B------:R-:W-:Y:S01]  /*c440*/  MOV R142, R45 ;  /* 0x0000002d008e7202 */ /* 0x000fe20000000f00 */
[----:B------:R-:W-:Y:S01]  /*c450*/  IMAD.MOV.U32 R42, RZ, RZ, R171 ;  /* 0x000000ffff2a7224 */ /* 0x000fe200078e00ab */
[----:B------:R-:W-:Y:S01]  /*c460*/  MOV R8, R29 ;  /* 0x0000001d00087202 */ /* 0x000fe20000000f00 */
[----:B------:R-:W1:Y:S01]  /*c470*/  LDSM.16.MT88.4 R44, [R215+0xa800] ;  /* 0x00a80000d72c783b */ /* 0x000e620000004200 */
[----:B------:R-:W-:Y:S01]  /*c480*/  MOV R168, R195 ;  /* 0x000000c300a87202 */ /* 0x000fe20000000f00 */
[----:B------:R-:W-:Y:S01]  /*c490*/  HMMA.16816.F32 R28, R16, R50, R128 ;  /* 0x00000032101c723c */ /* 0x000fe20000001880 */
[----:B------:R-:W-:-:S02]  /*c4a0*/  PRMT R7, R7, 0x5410, R23 ;  /* 0x0000541007077816 */ /* 0x000fc40000000017 */
[----:B------:R-:W-:Y:S02]  /*c4b0*/  MOV R23, R148 ;  /* 0x0000009400177202 */ /* 0x000fe40000000f00 */
[----:B------:R-:W-:Y:S01]  /*c4c0*/  HSET2.LE.AND R4, R3, R0, PT ;  /* 0x0000000003047233 */ /* 0x000fe20003803000 */
[----:B------:R-:W-:Y:S01]  /*c4d0*/  HMMA.16816.F32 R192, R16, R38, R76 ;  /* 0x0000002610c0723c */ /* 0x000fe2000000184c */
[----:B------:R-:W-:Y:S01]  /*c4e0*/  IMAD.MOV.U32 R129, RZ, RZ, R149 ;  /* 0x000000ffff817224 */ /* 0x000fe200078e0095 */
[----:B------:R-:W-:Y:S01]  /*c4f0*/  MOV R130, R150 ;  /* 0x0000009600827202 */ /* 0x000fe20000000f00 */
[----:B------:R-:W-:Y:S01]  /*c500*/  LDSM.16.MT88.4 R76, [R217+0xa800] ;  /* 0x00a80000d94c783b */ /* 0x000fe20000004200 */
[----:B------:R-:W-:Y:S02]  /*c510*/  MOV R131, R151 ;  /* 0x0000009700837202 */ /* 0x000fe40000000f00 */
[----:B--2---:R-:W-:Y:S01]  /*c520*/  F2FP.F16.F32.PACK_AB R2, R191, R245 ;  /* 0x000000f5bf02723e */ /* 0x004fe200000000ff */
[----:B------:R-:W2:Y:S01]  /*c530*/  LDSM.16.MT88.4 R148, [R213+0xa800] ;  /* 0x00a80000d594783b */ /* 0x000ea20000004200 */
[----:B-----5:R-:W-:Y:S01]  /*c540*/  F2FP.F16.F32.PACK_AB R3, R177, R189 ;  /* 0x000000bdb103723e */ /* 0x020fe200000000ff */
[----:B------:R-:W-:Y:S01]  /*c550*/  FFMA.FTZ R19, R242, UR32, -R22 ;  /* 0x00000020f2137c23 */ /* 0x000fe20008010816 */
[----:B------:R-:W-:-:S02]  /*c560*/  MOV R43, R170 ;  /* 0x000000aa002b7202 */ /* 0x000fc40000000f00 */
[----:B------:R-:W-:Y:S02]  /*c570*/  LOP3.LUT R170, R4, R2, RZ, 0xc0, !PT ;  /* 0x0000000204aa7212 */ /* 0x000fe400078ec0ff */
[----:B------:R-:W-:Y:S02]  /*c580*/  LOP3.LUT R171, R5, R3, RZ, 0xc0, !PT ;  /* 0x0000000305ab7212 */ /* 0x000fe400078ec0ff */
[--C-:B------:R-:W-:Y:S02]  /*c590*/  HSET2.LE.AND R2, R6, R0.reuse, PT ;  /* 0x0000000006027233 */ /* 0x100fe40003803000 */
[----:B------:R-:W-:Y:S02]  /*c5a0*/  HSET2.LE.AND R4, R7, R0, PT ;  /* 0x0000000007047233 */ /* 0x000fe40003803000 */
[----:B------:R-:W-:Y:S02]  /*c5b0*/  F2FP.F16.F32.PACK_AB R3, R247, R246 ;  /* 0x000000f6f703723e */ /* 0x000fe400000000ff */
[----:B---3--:R-:W-:-:S02]  /*c5c0*/  F2FP.F16.F32.PACK_AB R5, R176, R179 ;  /* 0x000000b3b005723e */ /* 0x008fc400000000ff */
[----:B------:R-:W-:Y:S02]  /*c5d0*/  MOV R40, R168 ;  /* 0x000000a800287202 */ /* 0x000fe40000000f00 */
[----:B------:R-:W-:Y:S02]  /*c5e0*/  MOV R202, R169 ;  /* 0x000000a900ca7202 */ /* 0x000fe40000000f00 */
[----:B------:R-:W-:Y:S01]  /*c5f0*/  LOP3.LUT R168, R2, R3, RZ, 0xc0, !PT ;  /* 0x0000000302a87212 */ /* 0x000fe200078ec0ff */
[--C-:B------:R-:W-:Y:S01]  /*c600*/  FFMA.FTZ R2, R241, UR32, -R21.reuse ;  /* 0x00000020f1027c23 */ /* 0x100fe20008010815 */
[----:B------:R-:W-:Y:S01]  /*c610*/  LOP3.LUT R169, R4, R5, RZ, 0xc0, !PT ;  /* 0x0000000504a97212 */ /* 0x000fe200078ec0ff */
[----:B------:R-:W-:Y:S01]  /*c620*/  FFMA.FTZ R4, R232, UR32, -R21 ;  /* 0x00000020e8047c23 */ /* 0x000fe20008010815 */
[----:B------:R-:W-:Y:S01]  /*c630*/  LOP3.LUT R3, R139, UR31, R190, 0x96, !PT ;  /* 0x0000001f8b037c12 */ /* 0x000fe2000f8e96be */
[----:B------:R-:W-:Y:S02]  /*c640*/  IMAD.MOV.U32 R190, RZ, RZ, R132 ;  /* 0x000000ffffbe7224 */ /* 0x000fe400078e0084 */
[----:B------:R-:W-:Y:S01]  /*c650*/  FFMA.FTZ R5, R235, UR32, -R22 ;  /* 0x00000020eb057c23 */ /* 0x000fe20008010816 */
[----:B------:R3:W-:Y:S01]  /*c660*/  MUFU.EX2 R132, R2 ;  /* 0x0000000200847308 */ /* 0x0007e20000000800 */
[C---:B-1----:R-:W-:Y:S06]  /*c670*/  HMMA.16816.F32 R36, R168.reuse, R44, R228 ;  /* 0x0000002ca824723c */ /* 0x042fec00000018e4 */
[----:B------:R-:W-:Y:S01]  /*c680*/  HMMA.16816.F32 R52, R168, R60, R52 ;  /* 0x0000003ca834723c */ /* 0x000fe20000001834 */
[----:B------:R-:W-:Y:S01]  /*c690*/  IMAD.MOV.U32 R229, RZ, RZ, R48 ;  /* 0x000000ffffe57224 */ /* 0x000fe200078e0030 */
[----:B------:R-:W-:Y:S01]  /*c6a0*/  MOV R228, R49 ;  /* 0x0000003100e47202 */ /* 0x000fe20000000f00 */
[----:B------:R-:W-:Y:S01]  /*c6b0*/  MUFU.EX2 R138, R4 ;  /* 0x00000004008a7308 */ /* 0x000fe20000000800 */
[----:B------:R-:W-:-:S02]  /*c6c0*/  MOV R230, R130 ;  /* 0x0000008200e67202 */ /* 0x000fc40000000f00 */
[----:B--2---:R-:W-:Y:S01]  /*c6d0*/  HMMA.16816.F32 R144, R168, R148, R144 ;  /* 0x00000094a890723c */ /* 0x004fe20000001890 */
[----:B------:R-:W-:Y:S01]  /*c6e0*/  MOV R231, R129 ;  /* 0x0000008100e77202 */ /* 0x000fe20000000f00 */
[----:B---3--:R-:W-:-:S04]  /*c6f0*/  FFMA.FTZ R2, R240, UR32, -R21 ;  /* 0x00000020f0027c23 */ /* 0x008fc80008010815 */
[C---:B------:R-:W-:Y:S06]  /*c700*/  HMMA.16816.F32 R152, R168.reuse, R150, R152 ;  /* 0x00000096a898723c */ /* 0x040fec0000001898 */
[C---:B------:R-:W-:Y:S06]  /*c710*/  HMMA.16816.F32 R48, R168.reuse, R46, R204 ;  /* 0x0000002ea830723c */ /* 0x040fec00000018cc */
[C---:B------:R-:W-:Y:S01]  /*c720*/  HMMA.16816.F32 R64, R168.reuse, R62, R64 ;  /* 0x0000003ea840723c */ /* 0x040fe20000001840 */
[----:B------:R-:W-:Y:S01]  /*c730*/  MOV R206, R23 ;  /* 0x0000001700ce7202 */ /* 0x000fe20000000f00 */
[----:B------:R-:W-:Y:S01]  /*c740*/  IMAD.MOV.U32 R204, RZ, RZ, R42 ;  /* 0x000000ffffcc7224 */ /* 0x000fe200078e002a */
[----:B------:R-:W-:Y:S01]  /*c750*/  MUFU.EX2 R23, R5 ;  /* 0x0000000500177308 */ /* 0x000fe20000000800 */
[----:B------:R-:W-:Y:S01]  /*c760*/  MOV R205, R8 ;  /* 0x0000000800cd7202 */ /* 0x000fe20000000f00 */
[----:B------:R-:W-:Y:S01]  /*c770*/  FFMA.FTZ R8, R244, UR32, -R22 ;  /* 0x00000020f4087c23 */ /* 0x000fe20008010816 */
        /* <DEDUP_REMOVED lines=13> */
[----:B------:R-:W-:Y:S02]  /*c850*/  MOV R142, R143 ;  /* 0x0000008f008e7202 */ /* 0x000fe40000000f00 */
[----:B------:R-:W-:Y:S02]  /*c860*/  MOV R143, R137 ;  /* 0x00000089008f7202 */ /* 0x000fe40000000f00 */
[----:B------:R1:W-:Y:S01]  /*c870*/  MUFU.EX2 R137, R2 ;  /* 0x0000000200897308 */ /* 0x0003e20000000800 */
[----:B------:R-:W-:Y:S02]  /*c880*/  MOV R182, R202 ;  /* 0x000000ca00b67202 */ /* 0x000fe40000000f00 */
[----:B------:R-:W-:Y:S02]  /*c890*/  MOV R181, R40 ;  /* 0x0000002800b57202 */ /* 0x000fe40000000f00 */
[----:B------:R-:W-:-:S02]  /*c8a0*/  MOV R183, R43 ;  /* 0x0000002b00b77202 */ /* 0x000fc40000000f00 */
[----:B------:R-:W-:Y:S01]  /*c8b0*/  MOV R202, R41 ;  /* 0x0000002900ca7202 */ /* 0x000fe20000000f00 */
[----:B-1----:R-:W-:-:S04]  /*c8c0*/  FFMA.FTZ R2, R234, UR32, -R21 ;  /* 0x00000020ea027c23 */ /* 0x002fc80008010815 */
[----:B------:R1:W2:Y:S02]  /*c8d0*/  MUFU.EX2 R139, R2 ;  /* 0x00000002008b7308 */ /* 0x0002a40000000800 */
[----:B-1----:R-:W-:-:S05]  /*c8e0*/  IMAD.WIDE.U32 R2, R3, -0x2daee0ad, RZ ;  /* 0xd2511f5303027825 */ /* 0x002fca00078e00ff */
[----:B------:R-:W-:Y:S02]  /*c8f0*/  LOP3.LUT R4, R3, UR4, R188, 0x96, !PT ;  /* 0x0000000403047c12 */ /* 0x000fe4000f8e96bc */
[C---:B------:R-:W-:Y:S02]  /*c900*/  LOP3.LUT R3, R2.reuse, 0xffff, RZ, 0xc0, !PT ;  /* 0x0000ffff02037812 */ /* 0x040fe400078ec0ff */
[----:B------:R-:W-:Y:S02]  /*c910*/  LOP3.LUT R6, R2, 0xff, RZ, 0xc0, !PT ;  /* 0x000000ff02067812 */ /* 0x000fe400078ec0ff */
[--C-:B------:R-:W-:Y:S02]  /*c920*/  SHF.R.U32.HI R17, RZ, 0x10, R2.reuse ;  /* 0x00000010ff117819 */ /* 0x100fe40000011602 */
[----:B------:R-:W-:Y:S02]  /*c930*/  SHF.R.U32.HI R18, RZ, 0x18, R2 ;  /* 0x00000018ff127819 */ /* 0x000fe40000011602 */
[----:B------:R-:W-:Y:S01]  /*c940*/  SHF.R.U32.HI R2, RZ, 0x8, R3 ;  /* 0x00000008ff027819 */ /* 0x000fe20000011603 */
[----:B------:R-:W-:Y:S01]  /*c950*/  FFMA.FTZ R3, R233, UR32, -R22 ;  /* 0x00000020e9037c23 */ /* 0x000fe20008010816 */
[----:B------:R-:W-:-:S02]  /*c960*/  SHF.R.U32.HI R5, RZ, 0x10, R4 ;  /* 0x00000010ff057819 */ /* 0x000fc40000011604 */
[----:B------:R-:W-:Y:S01]  /*c970*/  PRMT R16, R6, 0x5410, R2 ;  /* 0x0000541006107816 */ /* 0x000fe20000000002 */
[----:B------:R1:W3:Y:S01]  /*c980*/  MUFU.EX2 R21, R3 ;  /* 0x0000000300157308 */ /* 0x0002e20000000800 */
[C---:B------:R-:W-:Y:S02]  /*c990*/  LOP3.LUT R2, R4.reuse, 0xffff, RZ, 0xc0, !PT ;  /* 0x0000ffff04027812 */ /* 0x040fe400078ec0ff */
[----:B------:R-:W-:Y:S02]  /*c9a0*/  SHF.R.U32.HI R6, RZ, 0x18, R4 ;  /* 0x00000018ff067819 */ /* 0x000fe40000011604 */
[----:B------:R-:W-:Y:S02]  /*c9b0*/  LOP3.LUT R7, R4, 0xff, RZ, 0xc0, !PT ;  /* 0x000000ff04077812 */ /* 0x000fe400078ec0ff */
[----:B------:R-:W-:Y:S02]  /*c9c0*/  LOP3.LUT R4, R17, 0xff, RZ, 0xc0, !PT ;  /* 0x000000ff11047812 */ /* 0x000fe400078ec0ff */
[----:B------:R-:W-:Y:S02]  /*c9d0*/  MUFU.EX2 R17, R8 ;  /* 0x0000000800117308 */ /* 0x000fe40000000800 */
[----:B------:R-:W-:-:S02]  /*c9e0*/  PRMT R4, R4, 0x5410, R18 ;  /* 0x0000541004047816 */ /* 0x000fc40000000012 */
[----:B-1----:R-:W-:-:S04]  /*c9f0*/  SHF.R.U32.HI R3, RZ, 0x8, R2 ;  /* 0x00000008ff037819 */ /* 0x002fc80000011602 */
[----:B------:R-:W1:Y:S01]  /*ca00*/  MUFU.EX2 R8, R19 ;  /* 0x0000001300087308 */ /* 0x000e620000000800 */
[----:B------:R-:W-:Y:S01]  /*ca10*/  LOP3.LUT R2, R5, 0xff, RZ, 0xc0, !PT ;  /* 0x000000ff05027812 */ /* 0x000fe200078ec0ff */
[----:B------:R-:W-:Y:S01]  /*ca20*/  FFMA.FTZ R5, R252, R15, R180 ;  /* 0x0000000ffc057223 */ /* 0x000fe200000100b4 */
[----:B------:R-:W-:Y:S02]  /*ca30*/  PRMT R7, R7, 0x5410, R3 ;  /* 0x0000541007077816 */ /* 0x000fe40000000003 */
[----:B------:R-:W-:Y:S01]  /*ca40*/  PRMT R6, R2, 0x5410, R6 ;  /* 0x0000541002067816 */ /* 0x000fe20000000006 */
[----:B------:R-:W-:Y:S01]  /*ca50*/  FADD.FTZ R5, R206, R5 ;  /* 0x00000005ce057221 */ /* 0x000fe20000010000 */
[----:B------:R-:W-:Y:S02]  /*ca60*/  HSET2.LE.AND R2, R16, R0, PT ;  /* 0x0000000010027233 */ /* 0x000fe40003803000 */
[----:B--2---:R-:W-:-:S04]  /*ca70*/  F2FP.F16.F32.PACK_AB R3, R138, R139 ;  /* 0x0000008b8a03723e */ /* 0x004fc800000000ff */
[----:B------:R-:W-:Y:S02]  /*ca80*/  LOP3.LUT R130, R2, R3, RZ, 0xc0, !PT ;  /* 0x0000000302827212 */ /* 0x000fe400078ec0ff */
[----:B------:R-:W-:Y:S01]  /*ca90*/  HSET2.LE.AND R2, R4, R0, PT ;  /* 0x0000000004027233 */ /* 0x000fe20003803000 */
[----:B------:R-:W-:Y:S01]  /*caa0*/  FFMA.FTZ R4, R182, R14, R181 ;  /* 0x0000000eb6047223 */ /* 0x000fe200000100b5 */
[----:B---3--:R-:W-:-:S04]  /*cab0*/  F2FP.F16.F32.PACK_AB R3, R21, R23 ;  /* 0x000000171503723e */ /* 0x008fc800000000ff */
[----:B------:R-:W-:Y:S02]  /*cac0*/  LOP3.LUT R131, R2, R3, RZ, 0xc0, !PT ;  /* 0x0000000302837212 */ /* 0x000fe400078ec0ff */
[----:B------:R-:W-:Y:S02]  /*cad0*/  HSET2.LE.AND R2, R7, R0, PT ;  /* 0x0000000007027233 */ /* 0x000fe40003803000 */
[----:B------:R-:W-:-:S04]  /*cae0*/  F2FP.F16.F32.PACK_AB R3, R137, R132 ;  /* 0x000000848903723e */ /* 0x000fc800000000ff */
[----:B------:R-:W-:Y:S02]  /*caf0*/  LOP3.LUT R128, R2, R3, RZ, 0xc0, !PT ;  /* 0x0000000302807212 */ /* 0x000fe400078ec0ff */
[----:B------:R-:W-:Y:S01]  /*cb00*/  HSET2.LE.AND R2, R6, R0, PT ;  /* 0x0000000006027233 */ /* 0x000fe20003803000 */
[----:B------:R-:W-:Y:S01]  /*cb10*/  FADD.FTZ R6, R207, R4 ;  /* 0x00000004cf067221 */ /* 0x000fe20000010000 */
        /* <DEDUP_REMOVED lines=34> */
[C---:B------:R-:W-:Y:S01]  /*cd40*/  HMMA.16816.F32 R72, R128.reuse, R76, R72 ;  /* 0x0000004c8048723c */ /* 0x040fe20000001848 */
[----:B------:R1:W-:Y:S04]  /*cd50*/  STL [R1+0x8], R248 ;  /* 0x000008f801007387 */ /* 0x0003e80000100800 */
[----:B------:R1:W-:Y:S01]  /*cd60*/  STL [R1+0xc], R249 ;  /* 0x00000cf901007387 */ /* 0x0003e20000100800 */
        /* <DEDUP_REMOVED lines=159> */
[----:B------:R-:W-:Y:S06]  /*d760*/  HMMA.16816.F32 R184, R20, R26, R184 ;  /* 0x0000001a14b8723c */ /* 0x000fec00000018b8 */
[C---:B------:R-:W-:Y:S06]  /*d770*/  HMMA.16816.F32 R204, R4.reuse, R176, R232 ;  /* 0x000000b004cc723c */ /* 0x040fec00000018e8 */
[----:B------:R-:W-:Y:S06]  /*d780*/  HMMA.16816.F32 R208, R4, R178, R208 ;  /* 0x000000b204d0723c */ /* 0x000fec00000018d0 */
[----:B------:R-:W-:Y:S01]  /*d790*/  HMMA.16816.F32 R180, R16, R26, R180 ;  /* 0x0000001a10b4723c */ /* 0x000fe200000018b4 */
[----:B------:R-:W-:-:S05]  /*d7a0*/  VIADD R4, R2, 0x1 ;  /* 0x0000000102047836 */ /* 0x000fca0000000000 */
[----:B------:R-:W-:Y:S01]  /*d7b0*/  I2FP.F32.S32 R5, R4 ;  /* 0x0000000400057245 */ /* 0x000fe20000201400 */
[----:B------:R-:W-:Y:S01]  /*d7c0*/  HMMA.16816.F32 R28, R28, R178, R200 ;  /* 0x000000b21c1c723c */ /* 0x000fe200000018c8 */
[C---:B------:R-:W-:Y:S01]  /*d7d0*/  ISETP.GE.AND P4, PT, R4.reuse, R10, PT ;  /* 0x0000000a0400720c */ /* 0x040fe20003f86270 */
[----:B------:R-:W-:Y:S01]  /*d7e0*/  BAR.SYNC.DEFER_BLOCKING 0x0 ;  /* 0x0000000000007b1d */ /* 0x000fe20000010000 */
[C---:B------:R-:W-:Y:S01]  /*d7f0*/  ISETP.GE.AND P1, PT, R4.reuse, R9, PT ;  /* 0x000000090400720c */ /* 0x040fe20003f26270 */
[C---:B------:R-:W-:Y:S01]  /*d800*/  FFMA.FTZ R6, R5.reuse, UR5, R197 ;  /* 0x0000000505067c23 */ /* 0x040fe200080100c5 */
[C---:B------:R-:W-:Y:S01]  /*d810*/  ISETP.GE.AND P0, PT, R4.reuse, R12, PT ;  /* 0x0000000c0400720c */ /* 0x040fe20003f06270 */
[C---:B------:R-:W-:Y:S01]  /*d820*/  FFMA.FTZ R7, R5.reuse, UR5, R195 ;  /* 0x0000000505077c23 */ /* 0x040fe200080100c3 */
[----:B------:R-:W-:Y:S01]  /*d830*/  ISETP.GE.AND P6, PT, R4, R11, PT ;  /* 0x0000000b0400720c */ /* 0x000fe20003fc6270 */
[C---:B------:R-:W-:Y:S01]  /*d840*/  FFMA.FTZ R4, R5.reuse, UR5, R199 ;  /* 0x0000000505047c23 */ /* 0x040fe200080100c7 */
[----:B------:R-:W-:Y:S01]  /*d850*/  FSEL R25, R6, -INF , !P4 ;  /* 0xff80000006197808 */ /* 0x000fe20006000000 */
[----:B------:R-:W-:Y:S01]  /*d860*/  FFMA.FTZ R6, R5, UR5, R193 ;  /* 0x0000000505067c23 */ /* 0x000fe200080100c1 */
[----:B-1----:R-:W-:Y:S01]  /*d870*/  HMMA.16816.F32 R188, R20, R32, R172 ;  /* 0x0000002014bc723c */ /* 0x002fe200000018ac */
[----:B------:R-:W-:-:S02]  /*d880*/  ISETP.GE.AND P4, PT, R3, R9, PT ;  /* 0x000000090300720c */ /* 0x000fc40003f86270 */
[----:B------:R-:W-:Y:S02]  /*d890*/  FSEL R137, R4, -INF , !P1 ;  /* 0xff80000004897808 */ /* 0x000fe40004800000 */
[----:B------:R-:W-:Y:S01]  /*d8a0*/  I2FP.F32.S32 R4, R3 ;  /* 0x0000000300047245 */ /* 0x000fe20000201400 */
[C---:B------:R-:W-:Y:S01]  /*d8b0*/  HMMA.16816.F32 R172, R16.reuse, R32, R204 ;  /* 0x0000002010ac723c */ /* 0x040fe200000018cc */
[----:B------:R-:W-:Y:S02]  /*d8c0*/  FSEL R193, R6, -INF , !P0 ;  /* 0xff80000006c17808 */ /* 0x000fe40004000000 */
[----:B------:R-:W-:Y:S01]  /*d8d0*/  ISETP.GE.AND P1, PT, R3, R12, PT ;  /* 0x0000000c0300720c */ /* 0x000fe20003f26270 */
[C---:B------:R-:W-:Y:S01]  /*d8e0*/  FFMA.FTZ R6, R4.reuse, UR5, R184 ;  /* 0x0000000504067c23 */ /* 0x040fe200080100b8 */
[----:B------:R-:W-:Y:S01]  /*d8f0*/  FSEL R184, R7, -INF , !P6 ;  /* 0xff80000007b87808 */ /* 0x000fe20007000000 */
[C---:B------:R-:W-:Y:S01]  /*d900*/  FFMA.FTZ R7, R4.reuse, UR5, R180 ;  /* 0x0000000504077c23 */ /* 0x040fe200080100b4 */
[----:B------:R-:W-:Y:S01]  /*d910*/  ISETP.GE.AND P0, PT, R3, R11, PT ;  /* 0x0000000b0300720c */ /* 0x000fe20003f06270 */
[----:B------:R-:W-:Y:S01]  /*d920*/  FFMA.FTZ R5, R4, UR5, R186 ;  /* 0x0000000504057c23 */ /* 0x000fe200080100ba */
[----:B------:R-:W-:Y:S01]  /*d930*/  VIADD R3, R2, 0x9 ;  /* 0x0000000902037836 */ /* 0x000fe20000000000 */
[----:B------:R-:W-:Y:S01]  /*d940*/  FSEL R24, R6, -INF , !P5 ;  /* 0xff80000006187808 */ /* 0x000fe20006800000 */
[----:B------:R-:W-:Y:S01]  /*d950*/  HMMA.16816.F32 R176, R16, R34, R208 ;  /* 0x0000002210b0723c */ /* 0x000fe200000018d0 */
[----:B------:R-:W-:Y:S01]  /*d960*/  FSEL R139, R7, -INF , !P1 ;  /* 0xff800000078b7808 */ /* 0x000fe20004800000 */
[----:B------:R-:W-:Y:S01]  /*d970*/  FFMA.FTZ R7, R4, UR5, R182 ;  /* 0x0000000504077c23 */ /* 0x000fe200080100b6 */
[----:B------:R-:W-:-:S02]  /*d980*/  FSEL R132, R5, -INF , !P4 ;  /* 0xff80000005847808 */ /* 0x000fc40006000000 */
[----:B------:R-:W-:Y:S01]  /*d990*/  I2FP.F32.S32 R5, R3 ;  /* 0x0000000300057245 */ /* 0x000fe20000201400 */
[----:B------:R-:W-:Y:S01]  /*d9a0*/  HMMA.16816.F32 R20, R20, R34, R28 ;  /* 0x000000221414723c */ /* 0x000fe2000000181c */
[----:B------:R-:W-:Y:S02]  /*d9b0*/  FSEL R180, R7, -INF , !P0 ;  /* 0xff80000007b47808 */ /* 0x000fe40004000000 */
        /* <DEDUP_REMOVED lines=132> */
.L_x_1280:
[----:B------:R-:W-:Y:S05]  /*e200*/  BSYNC B0 ;  /* 0x0000000000007941 */ /* 0x000fea0003800000 */
.L_x_1279:
[----:B------:R-:W0:Y:S02]  /*e210*/  LDGDEPBAR ;  /* 0x00000000000079af */ /* 0x000e240000000000 */
.L_x_1278:
[----:B-1----:R-:W3:Y:S04]  /*e220*/  LDL R7, [R1+0x34] ;  /* 0x0000340001077983 */ /* 0x002ee80000100800 */
[----:B------:R-:W4:Y:S04]  /*e230*/  LDL R23, [R1+0x14] ;  /* 0x0000140001177983 */ /* 0x000f280000100800 */
[----:B------:R-:W5:Y:S01]  /*e240*/  LDL R22, [R1+0x30] ;  /* 0x0000300001167983 */ /* 0x000f620000100800 */
[----:B--2---:R-:W-:Y:S01]  /*e250*/  FMNMX.FTZ R2, R135, R8, !PT ;  /* 0x0000000887027209 */ /* 0x004fe20007810000 */
[----:B------:R-:W-:Y:S01]  /*e260*/  UIADD3 UR11, UR28, -0x61c88647, URZ ;  /* 0x9e3779b91c0b7890 */ /* 0x000fe2000fffe03f */
[----:B------:R-:W-:Y:S01]  /*e270*/  FMNMX.FTZ R3, R134, R18, !PT ;  /* 0x0000001286037209 */ /* 0x000fe20007810000 */
        /* <DEDUP_REMOVED lines=27> */
[----:B------:R-:W-:Y:S04]  /*e430*/  SHFL.BFLY PT, R14, R6, 0x2, 0x1f ;  /* 0x0c401f00060e7f89 */ /* 0x000fe800000e0000 */
[----:B------:R-:W1:Y:S01]  /*e440*/  SHFL.BFLY PT, R5, R2, 0x1, 0x1f ;  /* 0x0c201f0002057f89 */ /* 0x000e6200000e0000 */
[----:B--2---:R-:W-:Y:S02]  /*e450*/  FMNMX.FTZ R3, R3, R4, !PT ;  /* 0x0000000403037209 */ /* 0x004fe40007810000 */
[----:B------:R-:W-:-:S03]  /*e460*/  FMNMX.FTZ R4, R136, R30, !PT ;  /* 0x0000001e88047209 */ /* 0x000fc60007810000 */
[----:B------:R-:W2:Y:S01]  /*e470*/  SHFL.BFLY PT, R15, R3, 0x1, 0x1f ;  /* 0x0c201f00030f7f89 */ /* 0x000ea200000e0000 */
[----:B------:R-:W-:-:S04]  /*e480*/  FMNMX.FTZ R4, R184, R4, !PT ;  /* 0x00000004b8047209 */ /* 0x000fc80007810000 */
[----:B------:R-:W-:Y:S02]  /*e490*/  FMNMX.FTZ R13, R180, R4, !PT ;  /* 0x00000004b40d7209 */ /* 0x000fe40007810000 */
[----:B-1----:R-:W-:Y:S02]  /*e4a0*/  FMNMX.FTZ R244, R2, R5, !PT ;  /* 0x0000000502f47209 */ /* 0x002fe40007810000 */
[----:B------:R-:W-:Y:S02]  /*e4b0*/  MOV R2, UR29 ;  /* 0x0000001d00027c02 */ /* 0x000fe40008000f00 */
[----:B------:R-:W-:Y:S02]  /*e4c0*/  FSETP.NEU.FTZ.AND P6, PT, R244, -INF , PT ;  /* 0xff800000f400780b */ /* 0x000fe40003fdd000 */
[----:B--2---:R-:W-:-:S04]  /*e4d0*/  FMNMX.FTZ R242, R3, R15, !PT ;  /* 0x0000000f03f27209 */ /* 0x004fc80007810000 */
        /* <DEDUP_REMOVED lines=10> */
[----:B------:R-:W-:-:S03]  /*e580*/  LOP3.LUT R17, R5, UR11, R20, 0x96, !PT ;  /* 0x0000000b05117c12 */ /* 0x000fc6000f8e9614 */
[--C-:B------:R-:W-:Y:S01]  /*e590*/  FFMA.FTZ R8, R8, UR32, -R2.reuse ;  /* 0x0000002008087c23 */ /* 0x100fe20008010802 */
[----:B------:R-:W-:Y:S02]  /*e5a0*/  FMNMX.FTZ R7, R234, R7, !PT ;  /* 0x00000007ea077209 */ /* 0x000fe40007810000 */
[----:B------:R-:W-:Y:S01]  /*e5b0*/  IADD3 R20, R23, 0x4, RZ ;  /* 0x0000000417147810 */ /* 0x000fe20007ffe0ff */
[----:B------:R1:W-:Y:S01]  /*e5c0*/  MUFU.EX2 R194, R8 ;  /* 0x0000000800c27308 */ /* 0x0003e20000000800 */
[----:B------:R-:W-:Y:S01]  /*e5d0*/  FMNMX.FTZ R13, R6, R14, !PT ;  /* 0x0000000e060d7209 */ /* 0x000fe20007810000 */
[----:B------:R-:W-:-:S04]  /*e5e0*/  FFMA.FTZ R14, R25, UR32, -R2 ;  /* 0x00000020190e7c23 */ /* 0x000fc80008010802 */
[----:B------:R-:W2:Y:S02]  /*e5f0*/  SHFL.BFLY PT, R29, R13, 0x1, 0x1f ;  /* 0x0c201f000d1d7f89 */ /* 0x000ea400000e0000 */
[----:B------:R3:W4:Y:S01]  /*e600*/  MUFU.EX2 R35, R14 ;  /* 0x0000000e00237308 */ /* 0x0007220000000800 */
[----:B-1----:R-:W-:Y:S01]  /*e610*/  FMNMX.FTZ R8, R233, R7, !PT ;  /* 0x00000007e9087209 */ /* 0x002fe20007810000 */
[----:B------:R-:W-:-:S03]  /*e620*/  IMAD.WIDE.U32 R6, R20, -0x326172a9, RZ ;  /* 0xcd9e8d5714067825 */ /* 0x000fc600078e00ff */
[----:B------:R-:W-:Y:S02]  /*e630*/  FMNMX.FTZ R8, R230, R8, !PT ;  /* 0x00000008e6087209 */ /* 0x000fe40007810000 */
[----:B------:R-:W-:Y:S02]  /*e640*/  LOP3.LUT R20, R5, UR11, R6, 0x96, !PT ;  /* 0x0000000b05147c12 */ /* 0x000fe4000f8e9606 */
[----:B------:R-:W-:Y:S01]  /*e650*/  FMNMX.FTZ R3, R228, R8, !PT ;  /* 0x00000008e4037209 */ /* 0x000fe20007810000 */
[----:B------:R-:W-:Y:S01]  /*e660*/  FMUL.FTZ R8, R242, UR32 ;  /* 0x00000020f2087c20 */ /* 0x000fe20008410000 */
[----:B---3--:R-:W-:Y:S01]  /*e670*/  LOP3.LUT R14, R7, R22, RZ, 0x3c, !PT ;  /* 0x00000016070e7212 */ /* 0x008fe200078e3cff */
[----:B------:R-:W-:Y:S01]  /*e680*/  FFMA.FTZ R7, R24, UR32, -R2 ;  /* 0x0000002018077c23 */ /* 0x000fe20008010802 */
[----:B------:R-:W-:Y:S01]  /*e690*/  LOP3.LUT R22, R27, UR10, R16, 0x96, !PT ;  /* 0x0000000a1b167c12 */ /* 0x000fe2000f8e9610 */
[----:B------:R-:W-:Y:S01]  /*e6a0*/  IMAD.WIDE.U32 R20, R20, -0x2daee0ad, RZ ;  /* 0xd2511f5314147825 */ /* 0x000fe200078e00ff */
[----:B------:R-:W1:Y:S01]  /*e6b0*/  SHFL.BFLY PT, R27, R3, 0x2, 0x1f ;  /* 0x0c401f00031b7f89 */ /* 0x000e6200000e0000 */
[----:B------:R3:W-:Y:S01]  /*e6c0*/  MUFU.EX2 R195, R7 ;  /* 0x0000000700c37308 */ /* 0x0007e20000000800 */
[----:B------:R-:W-:Y:S01]  /*e6d0*/  FSEL R8, R8, RZ, P5 ;  /* 0x000000ff08087208 */ /* 0x000fe20002800000 */
[----:B------:R-:W-:Y:S01]  /*e6e0*/  IMAD.WIDE.U32 R14, R14, -0x2daee0ad, RZ ;  /* 0xd2511f530e0e7825 */ /* 0x000fe200078e00ff */
[----:B--2---:R-:W-:-:S03]  /*e6f0*/  FMNMX.FTZ R241, R13, R29, !PT ;  /* 0x0000001d0df17209 */ /* 0x004fc60007810000 */
[----:B------:R-:W-:Y:S01]  /*e700*/  IMAD.WIDE.U32 R22, R22, -0x326172a9, RZ ;  /* 0xcd9e8d5716167825 */ /* 0x000fe200078e00ff */
[----:B------:R-:W-:-:S03]  /*e710*/  LOP3.LUT R16, R15, UR10, R16, 0x96, !PT ;  /* 0x0000000a0f107c12 */ /* 0x000fc6000f8e9610 */
[----:B------:R-:W-:Y:S01]  /*e720*/  FFMA.FTZ R18, R18, UR32, -R8 ;  /* 0x0000002012127c23 */ /* 0x000fe20008010808 */
[----:B------:R-:W-:Y:S01]  /*e730*/  LOP3.LUT R5, R21, UR30, R14, 0x96, !PT ;  /* 0x0000001e15057c12 */ /* 0x000fe2000f8e960e */
[----:B------:R-:W-:Y:S01]  /*e740*/  FFMA.FTZ R14, R132, UR32, -R8 ;  /* 0x00000020840e7c23 */ /* 0x000fe20008010808 */
[----:B------:R-:W-:Y:S01]  /*e750*/  LOP3.LUT R24, R23, UR4, R4, 0x96, !PT ;  /* 0x0000000417187c12 */ /* 0x000fe2000f8e9604 */
[----:B------:R-:W-:Y:S01]  /*e760*/  MUFU.EX2 R192, R18 ;  /* 0x0000001200c07308 */ /* 0x000fe20000000800 */
[C---:B------:R-:W-:Y:S01]  /*e770*/  FMUL.FTZ R21, R241.reuse, UR32 ;  /* 0x00000020f1157c20 */ /* 0x040fe20008410000 */
[----:B------:R-:W-:Y:S02]  /*e780*/  FSETP.NEU.FTZ.AND P4, PT, R241, -INF , PT ;  /* 0xff800000f100780b */ /* 0x000fe40003f9d000 */
[----:B------:R-:W-:-:S04]  /*e790*/  IMAD.WIDE.U32 R24, R24, -0x2daee0ad, RZ ;  /* 0xd2511f5318187825 */ /* 0x000fc800078e00ff */
[----:B---3--:R-:W-:Y:S01]  /*e7a0*/  FFMA.FTZ R7, R19, UR32, -R2 ;  /* 0x0000002013077c23 */ /* 0x008fe20008010802 */
[----:B------:R-:W-:Y:S01]  /*e7b0*/  FSEL R21, R21, RZ, P4 ;  /* 0x000000ff15157208 */ /* 0x000fe20002000000 */
[----:B------:R-:W-:Y:S01]  /*e7c0*/  MUFU.EX2 R186, R14 ;  /* 0x0000000e00ba7308 */ /* 0x000fe20000000800 */
[----:B-1----:R-:W-:-:S07]  /*e7d0*/  FMNMX.FTZ R3, R3, R27, !PT ;  /* 0x0000001b03037209 */ /* 0x002fce0007810000 */
[----:B------:R1:W-:Y:S02]  /*e7e0*/  MUFU.EX2 R177, R7 ;  /* 0x0000000700b17308 */ /* 0x0003e40000000800 */
[----:B-1----:R-:W-:-:S04]  /*e7f0*/  IMAD.WIDE.U32 R6, R17, -0x2daee0ad, RZ ;  /* 0xd2511f5311067825 */ /* 0x002fc800078e00ff */
[----:B------:R-:W-:Y:S01]  /*e800*/  IMAD.WIDE.U32 R16, R16, -0x326172a9, RZ ;  /* 0xcd9e8d5710107825 */ /* 0x000fe200078e00ff */
[----:B------:R-:W-:Y:S02]  /*e810*/  LOP3.LUT R7, R7, UR30, R26, 0x96, !PT ;  /* 0x0000001e07077c12 */ /* 0x000fe4000f8e961a */
[----:B------:R-:W-:Y:S02]  /*e820*/  LOP3.LUT R32, R25, UR26, R6, 0x96, !PT ;  /* 0x0000001a19207c12 */ /* 0x000fe4000f8e9606 */
[----:B------:R-:W-:Y:S01]  /*e830*/  LOP3.LUT R18, R17, UR4, R4, 0x96, !PT ;  /* 0x0000000411127c12 */ /* 0x000fe2000f8e9604 */
[----:B------:R-:W-:Y:S01]  /*e840*/  FFMA.FTZ R4, R137, UR32, -R8 ;  /* 0x0000002089047c23 */ /* 0x000fe20008010808 */
[----:B------:R-:W1:Y:S01]  /*e850*/  SHFL.BFLY PT, R17, R3, 0x1, 0x1f ;  /* 0x0c201f0003117f89 */ /* 0x000e6200000e0000 */
[----:B------:R-:W-:Y:S01]  /*e860*/  IMAD.WIDE.U32 R6, R7, -0x326172a9, RZ ;  /* 0xcd9e8d5707067825 */ /* 0x000fe200078e00ff */
[----:B------:R-:W-:Y:S01]  /*e870*/  UIADD3 UR4, UR28, -0x4ab325aa, URZ ;  /* 0xb54cda561c047890 */ /* 0x000fe2000fffe03f */
[----:B------:R2:W-:Y:S02]  /*e880*/  MUFU.EX2 R185, R4 ;  /* 0x0000000400b97308 */ /* 0x0005e40000000800 */
[----:B------:R-:W-:Y:S01]  /*e890*/  IMAD.WIDE.U32 R18, R18, -0x2daee0ad, RZ ;  /* 0xd2511f5312127825 */ /* 0x000fe200078e00ff */
[----:B------:R-:W-:-:S03]  /*e8a0*/  LOP3.LUT R15, R7, UR27, R22, 0x96, !PT ;  /* 0x0000001b070f7c12 */ /* 0x000fc6000f8e9616 */
[----:B------:R-:W-:Y:S01]  /*e8b0*/  FFMA.FTZ R7, R28, UR32, -R21 ;  /* 0x000000201c077c23 */ /* 0x000fe20008010815 */
[----:B------:R-:W-:Y:S01]  /*e8c0*/  LOP3.LUT R20, R19, UR26, R20, 0x96, !PT ;  /* 0x0000001a13147c12 */ /* 0x000fe2000f8e9614 */
[----:B------:R-:W-:Y:S02]  /*e8d0*/  IMAD.WIDE.U32 R14, R15, -0x2daee0ad, RZ ;  /* 0xd2511f530f0e7825 */ /* 0x000fe400078e00ff */
[----:B------:R3:W-:Y:S02]  /*e8e0*/  MUFU.EX2 R187, R7 ;  /* 0x0000000700bb7308 */ /* 0x0007e40000000800 */
[----:B------:R-:W-:Y:S01]  /*e8f0*/  IMAD.WIDE.U32 R182, R20, -0x326172a9, RZ ;  /* 0xcd9e8d5714b67825 */ /* 0x000fe200078e00ff */
[----:B------:R-:W-:-:S03]  /*e900*/  LOP3.LUT R22, R15, UR24, R24, 0x96, !PT ;  /* 0x000000180f167c12 */ /* 0x000fc6000f8e9618 */
[----:B--2---:R-:W-:Y:S01]  /*e910*/  IMAD.WIDE.U32 R4, R5, -0x326172a9, RZ ;  /* 0xcd9e8d5705047825 */ /* 0x004fe200078e00ff */
[----:B-1----:R-:W-:-:S03]  /*e920*/  FMNMX.FTZ R240, R3, R17, !PT ;  /* 0x0000001103f07209 */ /* 0x002fc60007810000 */
[----:B------:R-:W-:Y:S01]  /*e930*/  FFMA.FTZ R3, R193, UR32, -R21 ;  /* 0x00000020c1037c23 */ /* 0x000fe20008010815 */
[----:B------:R-:W-:Y:S01]  /*e940*/  LOP3.LUT R16, R5, UR27, R16, 0x96, !PT ;  /* 0x0000001b05107c12 */ /* 0x000fe2000f8e9610 */
[----:B------:R-:W-:Y:S01]  /*e950*/  FFMA.FTZ R5, R33, UR32, -R8 ;  /* 0x0000002021057c23 */ /* 0x000fe20008010808 */
[----:B------:R-:W-:Y:S01]  /*e960*/  IMAD.WIDE.U32 R32, R32, -0x326172a9, RZ ;  /* 0xcd9e8d5720207825 */ /* 0x000fe200078e00ff */
[----:B------:R-:W-:-:S03]  /*e970*/  FSETP.NEU.FTZ.AND P1, PT, R240, -INF , PT ;  /* 0xff800000f000780b */ /* 0x000fc60003f3d000 */
[----:B---3--:R-:W-:Y:S01]  /*e980*/  FFMA.FTZ R7, R139, UR32, -R21 ;  /* 0x000000208b077c23 */ /* 0x008fe20008010815 */
[----:B------:R1:W-:Y:S01]  /*e990*/  MUFU.EX2 R179, R5 ;  /* 0x0000000500b37308 */ /* 0x0003e20000000800 */
[----:B------:R-:W-:Y:S01]  /*e9a0*/  IMAD.WIDE.U32 R22, R22, -0x326172a9, RZ ;  /* 0xcd9e8d5716167825 */ /* 0x000fe200078e00ff */
[----:B------:R-:W-:Y:S02]  /*e9b0*/  LOP3.LUT R13, R33, UR25, R6, 0x96, !PT ;  /* 0x00000019210d7c12 */ /* 0x000fe4000f8e9606 */
[----:B------:R-:W-:Y:S02]  /*e9c0*/  LOP3.LUT R6, R183, UR25, R4, 0x96, !PT ;  /* 0x00000019b7067c12 */ /* 0x000fe4000f8e9604 */
[----:B------:R-:W-:Y:S01]  /*e9d0*/  LOP3.LUT R23, R23, UR31, R32, 0x96, !PT ;  /* 0x0000001f17177c12 */ /* 0x000fe2000f8e9620 */
[----:B------:R-:W-:Y:S01]  /*e9e0*/  IMAD.WIDE.U32 R172, R13, -0x2daee0ad, RZ ;  /* 0xd2511f530dac7825 */ /* 0x000fe200078e00ff */
[----:B------:R-:W-:Y:S01]  /*e9f0*/  MUFU.EX2 R183, R3 ;  /* 0x0000000300b77308 */ /* 0x000fe20000000800 */
[----:B------:R-:W-:-:S02]  /*ea00*/  FSEL R13, R244, RZ, P6 ;  /* 0x000000fff40d7208 */ /* 0x000fc40003000000 */
[----:B------:R-:W-:-:S04]  /*ea10*/  IMAD.WIDE.U32 R174, R6, -0x2daee0ad, RZ ;  /* 0xd2511f5306ae7825 */ /* 0x000fc800078e00ff */
[----:B------:R-:W-:Y:S01]  /*ea20*/  FMUL.FTZ R6, R240, UR32 ;  /* 0x00000020f0067c20 */ /* 0x000fe20008410000 */
[----:B------:R-:W-:Y:S01]  /*ea30*/  FADD.FTZ R26, R135, -R13 ;  /* 0x8000000d871a7221 */ /* 0x000fe20000010000 */
[----:B------:R-:W-:Y:S01]  /*ea40*/  FSEL R13, R242, RZ, P5 ;  /* 0x000000fff20d7208 */ /* 0x000fe20002800000 */
[----:B------:R2:W3:Y:S01]  /*ea50*/  MUFU.EX2 R178, R7 ;  /* 0x0000000700b27308 */ /* 0x0004e20000000800 */
[----:B-1----:R-:W-:-:S04]  /*ea60*/  IMAD.WIDE.U32 R4, R16, -0x2daee0ad, RZ ;  /* 0xd2511f5310047825 */ /* 0x002fc800078e00ff */
[----:B------:R-:W-:Y:S01]  /*ea70*/  FADD.FTZ R27, R134, -R13 ;  /* 0x8000000d861b7221 */ /* 0x000fe20000010000 */
[----:B------:R-:W-:Y:S02]  /*ea80*/  LOP3.LUT R18, R5, UR24, R18, 0x96, !PT ;  /* 0x0000001805127c12 */ /* 0x000fe4000f8e9612 */
[----:B------:R-:W-:Y:S02]  /*ea90*/  LOP3.LUT R5, R173, UR23, R14, 0x96, !PT ;  /* 0x00000017ad057c12 */ /* 0x000fe4000f8e960e */
[----:B------:R-:W-:Y:S01]  /*eaa0*/  LOP3.LUT R16, R175, UR23, R4, 0x96, !PT ;  /* 0x00000017af107c12 */ /* 0x000fe2000f8e9604 */
[----:B----4-:R-:W-:Y:S01]  /*eab0*/  IMAD.MOV.U32 R175, RZ, RZ, R35 ;  /* 0x000000ffffaf7224 */ /* 0x010fe200078e0023 */
[----:B------:R-:W-:Y:S01]  /*eac0*/  MOV R35, R249 ;  /* 0x000000f900237202 */ /* 0x000fe20000000f00 */
[----:B------:R-:W-:Y:S01]  /*ead0*/  IMAD.WIDE.U32 R4, R5, -0x326172a9, RZ ;  /* 0xcd9e8d5705047825 */ /* 0x000fe200078e00ff */
[----:B--2---:R-:W-:-:S04]  /*eae0*/  FSEL R7, R241, RZ, P4 ;  /* 0x000000fff1077208 */ /* 0x004fc80002000000 */
[----:B------:R-:W-:Y:S02]  /*eaf0*/  LOP3.LUT R3, R5, UR4, R22, 0x96, !PT ;  /* 0x0000000405037c12 */ /* 0x000fe4000f8e9616 */
[----:B------:R-:W-:Y:S01]  /*eb00*/  LOP3.LUT R14, R4, 0xffff, RZ, 0xc0, !PT ;  /* 0x0000ffff040e7812 */ /* 0x000fe200078ec0ff */
[----:B------:R-:W-:Y:S01]  /*eb10*/  FFMA.FTZ R5, R138, UR32, -R21 ;  /* 0x000000208a057c23 */ /* 0x000fe20008010815 */
[----:B------:R-:W-:Y:S01]  /*eb20*/  FSEL R22, R6, RZ, P1 ;  /* 0x000000ff06167208 */ /* 0x000fe20000800000 */
[----:B------:R-:W-:Y:S01]  /*eb30*/  FADD.FTZ R33, R133, -R7 ;  /* 0x8000000785217221 */ /* 0x000fe20000010000 */
        /* <DEDUP_REMOVED lines=9> */
[----:B------:R-:W-:Y:S01]  /*ebd0*/  IMAD.WIDE.U32 R136, R18, -0x326172a9, RZ ;  /* 0xcd9e8d5712887825 */ /* 0x000fe200078e00ff */
        /* <DEDUP_REMOVED lines=9> */
[----:B---3--:R-:W-:Y:S02]  /*ec70*/  MOV R180, R178 ;  /* 0x000000b200b47202 */ /* 0x008fe40000000f00 */
[----:B------:R-:W-:-:S03]  /*ec80*/  MOV R178, R248 ;  /* 0x000000f800b27202 */ /* 0x000fc60000000f00 */
[----:B------:R3:W-:Y:S01]  /*ec90*/  MUFU.EX2 R247, R5 ;  /* 0x0000000500f77308 */ /* 0x0007e20000000800 */
[----:B--2---:R-:W-:-:S04]  /*eca0*/  LOP3.LUT R6, R3, 0xffff, RZ, 0xc0, !PT ;  /* 0x0000ffff03067812 */ /* 0x004fc800078ec0ff */
[----:B-1----:R-:W-:Y:S02]  /*ecb0*/  SHF.R.U32.HI R13, RZ, 0x8, R6 ;  /* 0x00000008ff0d7819 */ /* 0x002fe40000011606 */
[----:B------:R-:W-:-:S04]  /*ecc0*/  LOP3.LUT R6, R7, 0xff, RZ, 0xc0, !PT ;  /* 0x000000ff07067812 */ /* 0x000fc800078ec0ff */
[----:B------:R-:W-:Y:S01]  /*ecd0*/  PRMT R29, R6, 0x5410, R15 ;  /* 0x00005410061d7816 */ /* 0x000fe2000000000f */
[----:B------:R-:W-:Y:S01]  /*ece0*/  FMUL.FTZ R15, R27, UR32 ;  /* 0x000000201b0f7c20 */ /* 0x000fe20008410000 */
[----:B---3--:R-:W-:Y:S01]  /*ecf0*/  IMAD.WIDE.U32 R4, R16, -0x326172a9, RZ ;  /* 0xcd9e8d5710047825 */ /* 0x008fe200078e00ff */
[----:B------:R-:W-:-:S03]  /*ed00*/  LOP3.LUT R16, R3, 0xff, RZ, 0xc0, !PT ;  /* 0x000000ff03107812 */ /* 0x000fc600078ec0ff */
[----:B------:R-:W-:Y:S01]  /*ed10*/  FFMA.FTZ R3, R34, UR32, -R22 ;  /* 0x0000002022037c23 */ /* 0x000fe20008010816 */
[----:B------:R-:W-:-:S03]  /*ed20*/  LOP3.LUT R14, R4, 0xffff, RZ, 0xc0, !PT ;  /* 0x0000ffff040e7812 */ /* 0x000fc600078ec0ff */
        /* <DEDUP_REMOVED lines=20> */
[----:B------:R-:W-:Y:S01]  /*ee70*/  FMUL.FTZ R51, R51, R15 ;  /* 0x0000000f33337220 */ /* 0x000fe20000410000 */
[----:B------:R-:W-:Y:S01]  /*ee80*/  F2FP.F16.F32.PACK_AB R3, R177, R195 ;  /* 0x000000c3b103723e */ /* 0x000fe200000000ff */
[----:B------:R-:W1:Y:S01]  /*ee90*/  MUFU.EX2 R14, R14 ;  /* 0x0000000e000e7308 */ /* 0x000e620000000800 */
[--C-:B------:R-:W-:Y:S01]  /*eea0*/  HSET2.LE.AND R7, R17, R0.reuse, PT ;  /* 0x0000000011077233 */ /* 0x100fe20003803000 */
[-C--:B------:R-:W-:Y:S01]  /*eeb0*/  FMUL.FTZ R146, R146, R15.reuse ;  /* 0x0000000f92927220 */ /* 0x080fe20000410000 */
[----:B------:R-:W-:Y:S01]  /*eec0*/  F2FP.F16.F32.PACK_AB R4, R179, R186 ;  /* 0x000000bab304723e */ /* 0x000fe200000000ff */
[----:B------:R-:W-:Y:S01]  /*eed0*/  FMUL.FTZ R147, R147, R15 ;  /* 0x0000000f93937220 */ /* 0x000fe20000410000 */
[----:B------:R-:W-:Y:S01]  /*eee0*/  LOP3.LUT R6, R6, R3, RZ, 0xc0, !PT ;  /* 0x0000000306067212 */ /* 0x000fe200078ec0ff */
[-C--:B------:R-:W-:Y:S01]  /*eef0*/  FMUL.FTZ R154, R154, R15.reuse ;  /* 0x0000000f9a9a7220 */ /* 0x080fe20000410000 */
[----:B------:R-:W-:Y:S01]  /*ef00*/  PRMT R13, R20, 0x5410, R13 ;  /* 0x00005410140d7816 */ /* 0x000fe2000000000d */
[----:B------:R-:W-:Y:S01]  /*ef10*/  FMUL.FTZ R20, R26, UR32 ;  /* 0x000000201a147c20 */ /* 0x000fe20008410000 */
[----:B------:R-:W-:Y:S01]  /*ef20*/  LOP3.LUT R7, R7, R4, RZ, 0xc0, !PT ;  /* 0x0000000407077212 */ /* 0x000fe200078ec0ff */
[----:B------:R-:W2:Y:S01]  /*ef30*/  LDSM.16.MT88.4 R24, [R213+0xa000] ;  /* 0x00a00000d518783b */ /* 0x000ea20000004200 */
[--C-:B------:R-:W-:Y:S01]  /*ef40*/  HSET2.LE.AND R3, R28, R0.reuse, PT ;  /* 0x000000001c037233 */ /* 0x100fe20003803000 */
[-C--:B------:R-:W-:Y:S01]  /*ef50*/  FMUL.FTZ R155, R155, R15.reuse ;  /* 0x0000000f9b9b7220 */ /* 0x080fe20000410000 */
[----:B------:R-:W-:Y:S01]  /*ef60*/  F2FP.F16.F32.PACK_AB R4, R175, R194 ;  /* 0x000000c2af04723e */ /* 0x000fe200000000ff */
[----:B------:R-:W3:Y:S01]  /*ef70*/  MUFU.EX2 R20, R20 ;  /* 0x0000001400147308 */ /* 0x000ee20000000800 */
[----:B------:R-:W-:Y:S01]  /*ef80*/  LOP3.LUT R5, R19, 0xff, RZ, 0xc0, !PT ;  /* 0x000000ff13057812 */ /* 0x000fe200078ec0ff */
[-C--:B------:R-:W-:Y:S01]  /*ef90*/  FMUL.FTZ R38, R38, R15.reuse ;  /* 0x0000000f26267220 */ /* 0x080fe20000410000 */
[----:B------:R-:W-:Y:S01]  /*efa0*/  LOP3.LUT R4, R3, R4, RZ, 0xc0, !PT ;  /* 0x0000000403047212 */ /* 0x000fe200078ec0ff */
[-C--:B-1----:R-:W-:Y:S01]  /*efb0*/  FMUL.FTZ R140, R140, R14.reuse ;  /* 0x0000000e8c8c7220 */ /* 0x082fe20000410000 */
[----:B------:R-:W-:Y:S01]  /*efc0*/  PRMT R19, R5, 0x5410, R18 ;  /* 0x0000541005137816 */ /* 0x000fe20000000012 */
[-C--:B------:R-:W-:Y:S01]  /*efd0*/  FMUL.FTZ R141, R141, R14.reuse ;  /* 0x0000000e8d8d7220 */ /* 0x080fe20000410000 */
[--C-:B------:R-:W-:Y:S01]  /*efe0*/  HSET2.LE.AND R3, R29, R0.reuse, PT ;  /* 0x000000001d037233 */ /* 0x100fe20003803000 */
[----:B------:R-:W-:Y:S01]  /*eff0*/  FMUL.FTZ R148, R148, R14 ;  /* 0x0000000e94947220 */ /* 0x000fe20000410000 */
[----:B------:R-:W-:Y:S01]  /*f000*/  F2FP.F16.F32.PACK_AB R5, R185, R192 ;  /* 0x000000c0b905723e */ /* 0x000fe200000000ff */
[-C--:B------:R-:W-:Y:S01]  /*f010*/  FMUL.FTZ R149, R149, R14.reuse ;  /* 0x0000000e95957220 */ /* 0x080fe20000410000 */
[--C-:B------:R-:W-:Y:S01]  /*f020*/  HSET2.LE.AND R13, R13, R0.reuse, PT ;  /* 0x000000000d0d7233 */ /* 0x100fe20003803000 */
[----:B------:R-:W-:Y:S01]  /*f030*/  FMUL.FTZ R39, R39, R15 ;  /* 0x0000000f27277220 */ /* 0x000fe20000410000 */
[----:B------:R-:W-:Y:S01]  /*f040*/  LOP3.LUT R5, R3, R5, RZ, 0xc0, !PT ;  /* 0x0000000503057212 */ /* 0x000fe200078ec0ff */
[-C--:B------:R-:W-:Y:S01]  /*f050*/  FMUL.FTZ R40, R40, R14.reuse ;  /* 0x0000000e28287220 */ /* 0x080fe20000410000 */
[--C-:B------:R-:W-:Y:S01]  /*f060*/  HSET2.LE.AND R3, R19, R0.reuse, PT ;  /* 0x0000000013037233 */ /* 0x100fe20003803000 */
[----:B------:R-:W-:Y:S01]  /*f070*/  FMUL.FTZ R41, R41, R14 ;  /* 0x0000000e29297220 */ /* 0x000fe20000410000 */
[----:B------:R-:W-:Y:S01]  /*f080*/  F2FP.F16.F32.PACK_AB R18, R176, R180 ;  /* 0x000000b4b012723e */ /* 0x000fe200000000ff */
[----:B---3--:R-:W-:Y:S01]  /*f090*/  FMUL.FTZ R48, R48, R20 ;  /* 0x0000001430307220 */ /* 0x008fe20000410000 */
[----:B------:R-:W-:Y:S01]  /*f0a0*/  F2FP.F16.F32.PACK_AB R19, R235, R246 ;  /* 0x000000f6eb13723e */ /* 0x000fe200000000ff */
[----:B------:R-:W-:Y:S01]  /*f0b0*/  FMUL.FTZ R49, R49, R20 ;  /* 0x0000001431317220 */ /* 0x000fe20000410000 */
[----:B------:R-:W-:Y:S01]  /*f0c0*/  LOP3.LUT R18, R13, R18, RZ, 0xc0, !PT ;  /* 0x000000120d127212 */ /* 0x000fe200078ec0ff */
[-C--:B------:R-:W-:Y:S01]  /*f0d0*/  FMUL.FTZ R144, R144, R20.reuse ;  /* 0x0000001490907220 */ /* 0x080fe20000410000 */
[----:B------:R-:W-:Y:S01]  /*f0e0*/  LOP3.LUT R19, R3, R19, RZ, 0xc0, !PT ;  /* 0x0000001303137212 */ /* 0x000fe200078ec0ff */
[----:B------:R1:W3:Y:S01]  /*f0f0*/  MUFU.EX2 R13, R31 ;  /* 0x0000001f000d7308 */ /* 0x0002e20000000800 */
[--C-:B------:R-:W-:Y:S01]  /*f100*/  HSET2.LE.AND R3, R30, R0.reuse, PT ;  /* 0x000000001e037233 */ /* 0x100fe20003803000 */
[-C--:B------:R-:W-:Y:S01]  /*f110*/  FMUL.FTZ R145, R145, R20.reuse ;  /* 0x0000001491917220 */ /* 0x080fe20000410000 */
[----:B------:R-:W-:Y:S01]  /*f120*/  HSET2.LE.AND R16, R16, R0, PT ;  /* 0x0000000010107233 */ /* 0x000fe20003803000 */
[-C--:B------:R-:W-:Y:S01]  /*f130*/  FMUL.FTZ R152, R152, R20.reuse ;  /* 0x0000001498987220 */ /* 0x080fe20000410000 */
[----:B------:R-:W-:Y:S01]  /*f140*/  F2FP.F16.F32.PACK_AB R17, R183, R187 ;  /* 0x000000bbb711723e */ /* 0x000fe200000000ff */
[-C--:B------:R-:W-:Y:S01]  /*f150*/  FMUL.FTZ R153, R153, R20.reuse ;  /* 0x0000001499997220 */ /* 0x080fe20000410000 */
[-C--:B------:R-:W-:Y:S01]  /*f160*/  FMUL.FTZ R36, R36, R20.reuse ;  /* 0x0000001424247220 */ /* 0x080fe20000410000 */
[-C--:B------:R-:W-:Y:S01]  /*f170*/  FMUL.FTZ R37, R37, R20.reuse ;  /* 0x0000001425257220 */ /* 0x080fe20000410000 */
[----:B------:R-:W-:Y:S01]  /*f180*/  LOP3.LUT R16, R16, R17, RZ, 0xc0, !PT ;  /* 0x0000001110107212 */ /* 0x000fe200078ec0ff */
[-C--:B------:R-:W-:Y:S01]  /*f190*/  FMUL.FTZ R168, R168, R20.reuse ;  /* 0x00000014a8a87220 */ /* 0x080fe20000410000 */
[----:B------:R-:W-:Y:S01]  /*f1a0*/  F2FP.F16.F32.PACK_AB R17, R245, R247 ;  /* 0x000000f7f511723e */ /* 0x000fe200000000ff */
[C---:B--2---:R-:W-:Y:S01]  /*f1b0*/  HMMA.16816.F32 R144, R4.reuse, R24, R144 ;  /* 0x000000180490723c */ /* 0x044fe20000001890 */
[-C--:B------:R-:W-:Y:S01]  /*f1c0*/  FMUL.FTZ R169, R169, R20.reuse ;  /* 0x00000014a9a97220 */ /* 0x080fe20000410000 */
[----:B------:R-:W-:Y:S01]  /*f1d0*/  FMUL.FTZ R170, R170, R15 ;  /* 0x0000000faaaa7220 */ /* 0x000fe20000410000 */
[----:B------:R-:W-:Y:S01]  /*f1e0*/  LOP3.LUT R17, R3, R17, RZ, 0xc0, !PT ;  /* 0x0000001103117212 */ /* 0x000fe200078ec0ff */
[----:B------:R-:W-:Y:S01]  /*f1f0*/  FMUL.FTZ R171, R171, R15 ;  /* 0x0000000fabab7220 */ /* 0x000fe20000410000 */
[----:B-1----:R-:W1:Y:S01]  /*f200*/  LDSM.16.MT88.4 R28, [R215+0xa000] ;  /* 0x00a00000d71c783b */ /* 0x002e620000004200 */
[-C--:B---3--:R-:W-:Y:S01]  /*f210*/  FMUL.FTZ R142, R142, R13.reuse ;  /* 0x0000000d8e8e7220 */ /* 0x088fe20000410000 */
[-C--:B------:R-:W-:Y:S01]  /*f220*/  FMUL.FTZ R143, R143, R13.reuse ;  /* 0x0000000d8f8f7220 */ /* 0x080fe20000410000 */
[-C--:B------:R-:W-:Y:S01]  /*f230*/  FMUL.FTZ R150, R150, R13.reuse ;  /* 0x0000000d96967220 */ /* 0x080fe20000410000 */
[-C--:B------:R-:W-:Y:S01]  /*f240*/  FMUL.FTZ R151, R151, R13.reuse ;  /* 0x0000000d97977220 */ /* 0x080fe20000410000 */
        /* <DEDUP_REMOVED lines=20> */
[----:B------:R-:W-:Y:S01]  /*f390*/  FMUL.FTZ R67, R67, R15 ;  /* 0x0000000f43437220 */ /* 0x000fe20000410000 */
[----:B------:R-:W-:Y:S01]  /*f3a0*/  IMAD.MOV.U32 R149, RZ, RZ, R192 ;  /* 0x000000ffff957224 */ /* 0x000fe200078e00c0 */
[----:B------:R-:W-:Y:S01]  /*f3b0*/  MOV R192, R35 ;  /* 0x0000002300c07202 */ /* 0x000fe20000000f00 */
[-C--:B------:R-:W-:Y:S01]  /*f3c0*/  FMUL.FTZ R97, R97, R20.reuse ;  /* 0x0000001461617220 */ /* 0x080fe20000410000 */
[----:B------:R-:W-:Y:S01]  /*f3d0*/  LDSM.16.MT88.4 R32, [R215+0xb000] ;  /* 0x00b00000d720783b */ /* 0x000fe20000004200 */
        /* <DEDUP_REMOVED lines=10> */
[C---:B-1----:R-:W-:Y:S01]  /*f480*/  HMMA.16816.F32 R196, R4.reuse, R30, R48 ;  /* 0x0000001e04c4723c */ /* 0x042fe20000001830 */
[----:B------:R-:W1:Y:S01]  /*f490*/  LDSM.16.MT88.4 R48, [R217+0xb000] ;  /* 0x00b00000d930783b */ /* 0x000e620000004200 */
[----:B------:R-:W-:Y:S01]  /*f4a0*/  MOV R138, R135 ;  /* 0x00000087008a7202 */ /* 0x000fe20000000f00 */
[-C--:B------:R-:W-:Y:S01]  /*f4b0*/  FMUL.FTZ R86, R86, R15.reuse ;  /* 0x0000000f56567220 */ /* 0x080fe20000410000 */
[-C--:B------:R-:W-:Y:S01]  /*f4c0*/  FMUL.FTZ R87, R87, R15.reuse ;  /* 0x0000000f57577220 */ /* 0x080fe20000410000 */
[----:B------:R-:W3:Y:S01]  /*f4d0*/  LDSM.16.MT88.4 R132, [R218+0xa000] ;  /* 0x00a00000da84783b */ /* 0x000ee20000004200 */
[-C--:B------:R-:W-:Y:S01]  /*f4e0*/  HMMA.16816.F32 R208, R4, R28.reuse, R36 ;  /* 0x0000001c04d0723c */ /* 0x080fe20000001824 */
[-C--:B------:R-:W-:Y:S01]  /*f4f0*/  FMUL.FTZ R98, R98, R15.reuse ;  /* 0x0000000f62627220 */ /* 0x080fe20000410000 */
[-C--:B------:R-:W-:Y:S01]  /*f500*/  FMUL.FTZ R99, R99, R15.reuse ;  /* 0x0000000f63637220 */ /* 0x080fe20000410000 */
[----:B------:R-:W4:Y:S01]  /*f510*/  LDSM.16.MT88.4 R36, [R217+0xa000] ;  /* 0x00a00000d924783b */ /* 0x000f220000004200 */
[-C--:B------:R-:W-:Y:S01]  /*f520*/  FMUL.FTZ R113, R113, R20.reuse ;  /* 0x0000001471717220 */ /* 0x080fe20000410000 */
[-C--:B------:R-:W-:Y:S01]  /*f530*/  FMUL.FTZ R156, R156, R20.reuse ;  /* 0x000000149c9c7220 */ /* 0x080fe20000410000 */
[----:B------:R-:W-:Y:S01]  /*f540*/  HMMA.16816.F32 R236, R16, R28, R40 ;  /* 0x0000001c10ec723c */ /* 0x000fe20000001828 */
        /* <DEDUP_REMOVED lines=20> */
[----:B------:R-:W-:Y:S01]  /*f690*/  FMUL.FTZ R47, R47, R13 ;  /* 0x0000000d2f2f7220 */ /* 0x000fe20000410000 */
[----:B------:R-:W-:Y:S01]  /*f6a0*/  MOV R150, R195 ;  /* 0x000000c300967202 */ /* 0x000fe20000000f00 */
        /* <DEDUP_REMOVED lines=12> */
[----:B---3--:R-:W-:Y:S01]  /*f770*/  HMMA.16816.F32 R52, R4, R132, R52 ;  /* 0x000000840434723c */ /* 0x008fe20000001834 */
[----:B------:R-:W-:-:S02]  /*f780*/  IMAD.MOV.U32 R169, RZ, RZ, R3 ;  /* 0x000000ffffa97224 */ /* 0x000fc400078e0003 */
[--C-:B------:R-:W-:Y:S01]  /*f790*/  FFMA.FTZ R3, R190, UR32, -R2.reuse ;  /* 0x00000020be037c23 */ /* 0x100fe20008010802 */
[----:B------:R-:W-:Y:S01]  /*f7a0*/  MOV R168, R186 ;  /* 0x000000ba00a87202 */ /* 0x000fe20000000f00 */
[-C--:B------:R-:W-:Y:S01]  /*f7b0*/  FMUL.FTZ R58, R58, R13.reuse ;  /* 0x0000000d3a3a7220 */ /* 0x080fe20000410000 */
[----:B------:R-:W-:Y:S01]  /*f7c0*/  MOV R170, R184 ;  /* 0x000000b800aa7202 */ /* 0x000fe20000000f00 */
[----:B------:R1:W-:Y:S01]  /*f7d0*/  MUFU.EX2 R190, R3 ;  /* 0x0000000300be7308 */ /* 0x0003e20000000800 */
[C---:B------:R-:W-:Y:S01]  /*f7e0*/  HMMA.16816.F32 R64, R4.reuse, R134, R64 ;  /* 0x000000860440723c */ /* 0x040fe20000001840 */
[----:B------:R-:W-:Y:S01]  /*f7f0*/  MOV R171, R194 ;  /* 0x000000c200ab7202 */ /* 0x000fe20000000f00 */
        /* <DEDUP_REMOVED lines=14> */
[----:B-1----:R-:W-:Y:S01]  /*f8e0*/  FFMA.FTZ R3, R189, UR32, -R2 ;  /* 0x00000020bd037c23 */ /* 0x002fe20008010802 */
        /* <DEDUP_REMOVED lines=9> */
[----:B------:R-:W-:Y:S01]  /*f980*/  FMUL.FTZ R165, R165, R14 ;  /* 0x0000000ea5a57220 */ /* 0x000fe20000410000 */
[-C--:B------:R-:W-:Y:S01]  /*f990*/  FMUL.FTZ R166, R166, R13.reuse ;  /* 0x0000000da6a67220 */ /* 0x080fe20000410000 */
[----:B------:R-:W-:Y:S01]  /*f9a0*/  FMUL.FTZ R167, R167, R13 ;  /* 0x0000000da7a77220 */ /* 0x000fe20000410000 */
[----:B------:R-:W-:Y:S01]  /*f9b0*/  MOV R148, R192 ;  /* 0x000000c000947202 */ /* 0x000fe20000000f00 */
[----:B-----5:R-:W-:Y:S01]  /*f9c0*/  HMMA.16816.F32 R156, R4, R40, R156 ;  /* 0x00000028049c723c */ /* 0x020fe2000000189c */
[----:B------:R-:W-:-:S02]  /*f9d0*/  IMAD.MOV.U32 R28, RZ, RZ, R185 ;  /* 0x000000ffff1c7224 */ /* 0x000fc400078e00b9 */
[-C--:B------:R-:W-:Y:S01]  /*f9e0*/  FMUL.FTZ R72, R72, R14.reuse ;  /* 0x0000000e48487220 */ /* 0x080fe20000410000 */
[-C--:B------:R-:W-:Y:S01]  /*f9f0*/  FMUL.FTZ R73, R73, R14.reuse ;  /* 0x0000000e49497220 */ /* 0x080fe20000410000 */
[-C--:B------:R-:W-:Y:S01]  /*fa00*/  FMUL.FTZ R74, R74, R13.reuse ;  /* 0x0000000d4a4a7220 */ /* 0x080fe20000410000 */
[-C--:B------:R-:W-:Y:S01]  /*fa10*/  FMUL.FTZ R75, R75, R13.reuse ;  /* 0x0000000d4b4b7220 */ /* 0x080fe20000410000 */
[C---:B------:R-:W-:Y:S01]  /*fa20*/  HMMA.16816.F32 R120, R4.reuse, R42, R120 ;  /* 0x0000002a0478723c */ /* 0x040fe20000001878 */
[--C-:B-1----:R-:W-:Y:S01]  /*fa30*/  FFMA.FTZ R3, R188, UR32, -R2.reuse ;  /* 0x00000020bc037c23 */ /* 0x102fe20008010802 */
[----:B------:R-:W-:Y:S01]  /*fa40*/  FFMA.FTZ R2, R181, UR32, -R2 ;  /* 0x00000020b5027c23 */ /* 0x000fe20008010802 */
[-C--:B------:R-:W-:Y:S01]  /*fa50*/  FMUL.FTZ R76, R76, R14.reuse ;  /* 0x0000000e4c4c7220 */ /* 0x080fe20000410000 */
[-C--:B------:R-:W-:Y:S01]  /*fa60*/  FMUL.FTZ R77, R77, R14.reuse ;  /* 0x0000000e4d4d7220 */ /* 0x080fe20000410000 */
[-C--:B------:R-:W-:Y:S01]  /*fa70*/  FMUL.FTZ R78, R78, R13.reuse ;  /* 0x0000000d4e4e7220 */ /* 0x080fe20000410000 */
[----:B------:R-:W-:Y:S01]  /*fa80*/  HMMA.16816.F32 R124, R4, R48, R124 ;  /* 0x00000030047c723c */ /* 0x000fe2000000187c */
[----:B------:R-:W-:Y:S01]  /*fa90*/  MUFU.EX2 R181, R2 ;  /* 0x0000000200b57308 */ /* 0x000fe20000000800 */
[-C--:B------:R-:W-:Y:S01]  /*faa0*/  FMUL.FTZ R79, R79, R13.reuse ;  /* 0x0000000d4f4f7220 */ /* 0x080fe20000410000 */
[-C--:B------:R-:W-:Y:S01]  /*fab0*/  FMUL.FTZ R128, R128, R14.reuse ;  /* 0x0000000e80807220 */ /* 0x080fe20000410000 */
[----:B------:R-:W-:Y:S01]  /*fac0*/  FMUL.FTZ R129, R129, R14 ;  /* 0x0000000e81817220 */ /* 0x000fe20000410000 */
[----:B------:R-:W-:Y:S01]  /*fad0*/  FMUL.FTZ R130, R130, R13 ;  /* 0x0000000d82827220 */ /* 0x000fe20000410000 */
[C---:B------:R-:W-:Y:S01]  /*fae0*/  HMMA.16816.F32 R204, R16.reuse, R30, R44 ;  /* 0x0000001e10cc723c */ /* 0x040fe2000000182c */
[----:B------:R-:W-:Y:S01]  /*faf0*/  IMAD.MOV.U32 R5, RZ, RZ, R176 ;  /* 0x000000ffff057224 */ /* 0x000fe200078e00b0 */
[----:B------:R-:W-:Y:S01]  /*fb00*/  MOV R6, R179 ;  /* 0x000000b300067202 */ /* 0x000fe20000000f00 */
[----:B------:R-:W-:Y:S01]  /*fb10*/  FFMA.FTZ R4, R201, UR32, -R8 ;  /* 0x00000020c9047c23 */ /* 0x000fe20008010808 */
        /* <DEDUP_REMOVED lines=17> */
[--C-:B------:R-:W-:Y:S01]  /*fc30*/  FFMA.FTZ R5, R200, UR32, -R8.reuse ;  /* 0x00000020c8057c23 */ /* 0x100fe20008010808 */
[----:B------:R-:W-:Y:S01]  /*fc40*/  MOV R150, R183 ;  /* 0x000000b700967202 */ /* 0x000fe20000000f00 */
[--C-:B------:R-:W-:Y:S01]  /*fc50*/  FFMA.FTZ R24, R191, UR32, -R8.reuse ;  /* 0x00000020bf187c23 */ /* 0x100fe20008010808 */
[----:B------:R1:W2:Y:S01]  /*fc60*/  MUFU.EX2 R183, R3 ;  /* 0x0000000300b77308 */ /* 0x0002a20000000800 */
[----:B------:R-:W-:Y:S01]  /*fc70*/  MOV R200, R7 ;  /* 0x0000000700c87202 */ /* 0x000fe20000000f00 */
[----:B------:R-:W-:Y:S01]  /*fc80*/  FFMA.FTZ R7, R202, UR32, -R8 ;  /* 0x00000020ca077c23 */ /* 0x000fe20008010808 */
[----:B------:R-:W-:Y:S01]  /*fc90*/  MOV R168, R169 ;  /* 0x000000a900a87202 */ /* 0x000fe20000000f00 */
[C---:B------:R-:W-:Y:S01]  /*fca0*/  HMMA.16816.F32 R192, R16.reuse, R134, R60 ;  /* 0x0000008610c0723c */ /* 0x040fe2000000183c */
[----:B------:R-:W-:Y:S01]  /*fcb0*/  MOV R169, R170 ;  /* 0x000000aa00a97202 */ /* 0x000fe20000000f00 */
[----:B------:R-:W-:Y:S01]  /*fcc0*/  FMUL.FTZ R93, R93, R14 ;  /* 0x0000000e5d5d7220 */ /* 0x000fe20000410000 */
[----:B------:R-:W-:Y:S01]  /*fcd0*/  MOV R202, R46 ;  /* 0x0000002e00ca7202 */ /* 0x000fe20000000f00 */
[----:B------:R-:W-:Y:S01]  /*fce0*/  MUFU.EX2 R173, R24 ;  /* 0x0000001800ad7308 */ /* 0x000fe20000000800 */
[----:B------:R-:W-:Y:S01]  /*fcf0*/  MOV R41, R47 ;  /* 0x0000002f00297202 */ /* 0x000fe20000000f00 */
[C---:B------:R-:W-:Y:S01]  /*fd00*/  HMMA.16816.F32 R104, R16.reuse, R32, R104 ;  /* 0x000000201068723c */ /* 0x040fe20000001868 */
[----:B------:R-:W-:Y:S01]  /*fd10*/  MOV R170, R171 ;  /* 0x000000ab00aa7202 */ /* 0x000fe20000000f00 */
[----:B------:R-:W3:Y:S01]  /*fd20*/  LDSM.16.MT88.4 R44, [R215+0xa800] ;  /* 0x00a80000d72c783b */ /* 0x000ee20000004200 */
[----:B------:R-:W-:Y:S01]  /*fd30*/  IMAD.MOV.U32 R171, RZ, RZ, R175 ;  /* 0x000000ffffab7224 */ /* 0x000fe200078e00af */
[----:B------:R-:W-:Y:S01]  /*fd40*/  MOV R191, R180 ;  /* 0x000000b400bf7202 */ /* 0x000fe20000000f00 */
[----:B------:R-:W-:Y:S01]  /*fd50*/  IMAD.MOV.U32 R40, RZ, RZ, R168 ;  /* 0x000000ffff287224 */ /* 0x000fe200078e00a8 */
[----:B------:R4:W-:Y:S01]  /*fd60*/  MUFU.EX2 R175, R4 ;  /* 0x0000000400af7308 */ /* 0x0009e20000000800 */
[----:B-1----:R-:W-:Y:S01]  /*fd70*/  IMAD.WIDE.U32 R2, R23, -0x2daee0ad, RZ ;  /* 0xd2511f5317027825 */ /* 0x002fe200078e00ff */
[----:B------:R-:W-:Y:S01]  /*fd80*/  HMMA.16816.F32 R132, R16, R34, R108 ;  /* 0x000000221084723c */ /* 0x000fe2000000186c */
[----:B------:R-:W-:-:S02]  /*fd90*/  MOV R29, R187 ;  /* 0x000000bb001d7202 */ /* 0x000fc40000000f00 */
[-C--:B------:R-:W-:Y:S01]  /*fda0*/  FMUL.FTZ R94, R94, R13.reuse ;  /* 0x0000000d5e5e7220 */ /* 0x080fe20000410000 */
[----:B------:R-:W-:Y:S01]  /*fdb0*/  FMUL.FTZ R95, R95, R13 ;  /* 0x0000000d5f5f7220 */ /* 0x000fe20000410000 */
[--C-:B------:R-:W-:Y:S01]  /*fdc0*/  SHF.R.U32.HI R6, RZ, 0x10, R2.reuse ;  /* 0x00000010ff067819 */ /* 0x100fe20000011602 */
[----:B------:R-:W1:Y:S01]  /*fdd0*/  LDSM.16.MT88.4 R60, [R218+0xa800] ;  /* 0x00a80000da3c783b */ /* 0x000e620000004200 */
[----:B------:R5:W2:Y:S01]  /*fde0*/  MUFU.EX2 R180, R5 ;  /* 0x0000000500b47308 */ /* 0x000aa20000000800 */
[----:B------:R-:W-:Y:S01]  /*fdf0*/  LOP3.LUT R23, R2, 0xff, RZ, 0xc0, !PT ;  /* 0x000000ff02177812 */ /* 0x000fe200078ec0ff */
[C---:B------:R-:W-:Y:S01]  /*fe00*/  HMMA.16816.F32 R32, R16.reuse, R42, R160 ;  /* 0x0000002a1020723c */ /* 0x040fe200000018a0 */
[----:B------:R-:W-:Y:S01]  /*fe10*/  SHF.R.U32.HI R25, RZ, 0x18, R2 ;  /* 0x00000018ff197819 */ /* 0x000fe20000011602 */
[----:B------:R-:W-:Y:S01]  /*fe20*/  LDSM.16.MT88.4 R108, [R215+0xb800] ;  /* 0x00b80000d76c783b */ /* 0x000fe20000004200 */
[----:B------:R-:W-:Y:S02]  /*fe30*/  LOP3.LUT R6, R6, 0xff, RZ, 0xc0, !PT ;  /* 0x000000ff06067812 */ /* 0x000fe400078ec0ff */
[----:B------:R-:W-:Y:S01]  /*fe40*/  MOV R151, R178 ;  /* 0x000000b200977202 */ /* 0x000fe20000000f00 */
[----:B------:R-:W-:Y:S01]  /*fe50*/  HMMA.16816.F32 R164, R16, R48, R164 ;  /* 0x0000003010a4723c */ /* 0x000fe200000018a4 */
[----:B----4-:R-:W-:Y:S01]  /*fe60*/  LOP3.LUT R4, R2, 0xffff, RZ, 0xc0, !PT ;  /* 0x0000ffff02047812 */ /* 0x010fe200078ec0ff */
[----:B------:R-:W-:Y:S01]  /*fe70*/  LDSM.16.MT88.4 R160, [R218+0xb800] ;  /* 0x00b80000daa0783b */ /* 0x000fe20000004200 */
[----:B------:R-:W-:-:S02]  /*fe80*/  LOP3.LUT R2, R3, UR4, R172, 0x96, !PT ;  /* 0x0000000403027c12 */ /* 0x000fc4000f8e96ac */
[----:B------:R-:W-:Y:S01]  /*fe90*/  SHF.R.U32.HI R4, RZ, 0x8, R4 ;  /* 0x00000008ff047819 */ /* 0x000fe20000011604 */
[----:B------:R4:W3:Y:S01]  /*fea0*/  MUFU.EX2 R172, R7 ;  /* 0x0000000700ac7308 */ /* 0x0008e20000000800 */
[----:B------:R-:W-:Y:S01]  /*feb0*/  PRMT R6, R6, 0x5410, R25 ;  /* 0x0000541006067816 */ /* 0x000fe20000000019 */
[C---:B------:R-:W-:Y:S01]  /*fec0*/  HMMA.16816.F32 R72, R16.reuse, R36, R72 ;  /* 0x000000241048723c */ /* 0x040fe20000001848 */
[----:B------:R-:W-:Y:S02]  /*fed0*/  PRMT R3, R23, 0x5410, R4 ;  /* 0x0000541017037816 */ /* 0x000fe40000000004 */
[C---:B------:R-:W-:Y:S02]  /*fee0*/  LOP3.LUT R4, R2.reuse, 0xffff, RZ, 0xc0, !PT ;  /* 0x0000ffff02047812 */ /* 0x040fe400078ec0ff */
[----:B-----5:R-:W-:Y:S01]  /*fef0*/  SHF.R.U32.HI R5, RZ, 0x10, R2 ;  /* 0x00000010ff057819 */ /* 0x020fe20000011602 */
[----:B------:R-:W-:Y:S01]  /*ff00*/  HMMA.16816.F32 R184, R16, R38, R76 ;  /* 0x0000002610b8723c */ /* 0x000fe2000000184c */
[----:B------:R-:W-:Y:S01]  /*ff10*/  LOP3.LUT R24, R2, 0xff, RZ, 0xc0, !PT ;  /* 0x000000ff02187812 */ /* 0x000fe200078ec0ff */
[----:B------:R-:W5:Y:S01]  /*ff20*/  LDSM.16.MT88.4 R76, [R217+0xa800] ;  /* 0x00a80000d94c783b */ /* 0x000f620000004200 */
[----:B------:R-:W-:-:S02]  /*ff30*/  SHF.R.U32.HI R8, RZ, 0x8, R4 ;  /* 0x00000008ff087819 */ /* 0x000fc40000011604 */
[----:B------:R-:W-:Y:S01]  /*ff40*/  SHF.R.U32.HI R23, RZ, 0x18, R2 ;  /* 0x00000018ff177819 */ /* 0x000fe20000011602 */
[----:B------:R-:W-:Y:S01]  /*ff50*/  HMMA.16816.F32 R176, R16, R26, R92 ;  /* 0x0000001a10b0723c */ /* 0x000fe2000000185c */
[--C-:B------:R-:W-:Y:S01]  /*ff60*/  HSET2.LE.AND R4, R3, R0.reuse, PT ;  /* 0x0000000003047233 */ /* 0x100fe20003803000 */
[----:B------:R-:W5:Y:S01]  /*ff70*/  LDSM.16.MT88.4 R92, [R213+0xb800] ;  /* 0x00b80000d55c783b */ /* 0x000f620000004200 */
[----:B----4-:R-:W-:Y:S02]  /*ff80*/  LOP3.LUT R7, R5, 0xff, RZ, 0xc0, !PT ;  /* 0x000000ff05077812 */ /* 0x010fe400078ec0ff */
[----:B------:R-:W-:Y:S02]  /*ff90*/  HSET2.LE.AND R5, R6, R0, PT ;  /* 0x0000000006057233 */ /* 0x000fe40003803000 */
[----:B--2---:R-:W-:Y:S02]  /*ffa0*/  F2FP.F16.F32.PACK_AB R2, R181, R183 ;  /* 0x000000b7b502723e */ /* 0x004fe400000000ff */
[----:B------:R-:W-:Y:S01]  /*ffb0*/  PRMT R6, R24, 0x5410, R8 ;  /* 0x0000541018067816 */ /* 0x000fe20000000008 */
[----:B------:R-:W-:Y:S01]  /*ffc0*/  IMAD.MOV.U32 R8, RZ, RZ, R29 ;  /* 0x000000ffff087224 */ /* 0x000fe200078e001d */
[----:B------:R-:W-:Y:S01]  /*ffd0*/  F2FP.F16.F32.PACK_AB R3, R173, R180 ;  /* 0x000000b4ad03723e */ /* 0x000fe200000000ff */
[----:B------:R-:W-:Y:S01]  /*ffe0*/  LDSM.16.MT88.4 R24, [R217+0xb800] ;  /* 0x00b80000d918783b */ /* 0x000fe20000004200 */
[----:B------:R-:W-:-:S02]  /*fff0*/  MOV R42, R170 ;  /* 0x000000aa002a7202 */ /* 0x000fc40000000f00 */
[----:B------:R-:W-:Y:S02]  /*10000*/  PRMT R7, R7, 0x5410, R23 ;  /* 0x0000541007077816 */ /* 0x000fe40000000017 */
[----:B------:R-:W-:Y:S02]  /*10010*/  MOV R49, R171 ;  /* 0x000000ab00317202 */ /* 0x000fe40000000f00 */
[----:B------:R-:W-:Y:S02]  /*10020*/  LOP3.LUT R170, R4, R2, RZ, 0xc0, !PT ;  /* 0x0000000204aa7212 */ /* 0x000fe400078ec0ff */
[----:B------:R-:W-:Y:S02]  /*10030*/  LOP3.LUT R171, R5, R3, RZ, 0xc0, !PT ;  /* 0x0000000305ab7212 */ /* 0x000fe400078ec0ff */
[----:B------:R-:W-:Y:S02]  /*10040*/  HSET2.LE.AND R2, R6, R0, PT ;  /* 0x0000000006027233 */ /* 0x000fe40003803000 */
[----:B------:R-:W-:-:S02]  /*10050*/  F2FP.F16.F32.PACK_AB R3, R189, R190 ;  /* 0x000000bebd03723e */ /* 0x000fc400000000ff */
[----:B------:R-:W-:Y:S02]  /*10060*/  HSET2.LE.AND R4, R7, R0, PT ;  /* 0x0000000007047233 */ /* 0x000fe40003803000 */
[----:B---3--:R-:W-:Y:S02]  /*10070*/  F2FP.F16.F32.PACK_AB R5, R172, R175 ;  /* 0x000000afac05723e */ /* 0x008fe400000000ff */
[----:B------:R-:W-:Y:S01]  /*10080*/  LOP3.LUT R168, R2, R3, RZ, 0xc0, !PT ;  /* 0x0000000302a87212 */ /* 0x000fe200078ec0ff */
[--C-:B------:R-:W-:Y:S01]  /*10090*/  FFMA.FTZ R2, R232, UR32, -R21.reuse ;  /* 0x00000020e8027c23 */ /* 0x100fe20008010815 */
[----:B------:R-:W-:Y:S02]  /*100a0*/  MOV R43, R169 ;  /* 0x000000a9002b7202 */ /* 0x000fe40000000f00 */
[----:B------:R-:W-:Y:S01]  /*100b0*/  LOP3.LUT R169, R4, R5, RZ, 0xc0, !PT ;  /* 0x0000000504a97212 */ /* 0x000fe200078ec0ff */
[----:B------:R2:W-:Y:S01]  /*100c0*/  MUFU.EX2 R136, R2 ;  /* 0x0000000200887308 */ /* 0x0005e20000000800 */
[----:B------:R-:W-:Y:S01]  /*100d0*/  MOV R48, R28 ;  /* 0x0000001c00307202 */ /* 0x000fe20000000f00 */
[----:B------:R-:W-:Y:S01]  /*100e0*/  FFMA.FTZ R4, R203, UR32, -R21 ;  /* 0x00000020cb047c23 */ /* 0x000fe20008010815 */
[----:B------:R-:W-:Y:S01]  /*100f0*/  LOP3.LUT R3, R137, UR31, R182, 0x96, !PT ;  /* 0x0000001f89037c12 */ /* 0x000fe2000f8e96b6 */
[----:B------:R-:W-:Y:S01]  /*10100*/  HMMA.16816.F32 R28, R16, R50, R128 ;  /* 0x00000032101c723c */ /* 0x000fe20000001880 */
[----:B------:R-:W-:Y:S01]  /*10110*/  MOV R182, R43 ;  /* 0x0000002b00b67202 */ /* 0x000fe20000000f00 */
[----:B------:R-:W-:Y:S01]  /*10120*/  IMAD.MOV.U32 R43, RZ, RZ, R138 ;  /* 0x000000ffff2b7224 */ /* 0x000fe200078e008a */
[----:B------:R-:W-:Y:S01]  /*10130*/  MOV R23, R148 ;  /* 0x0000009400177202 */ /* 0x000fe20000000f00 */
[----:B------:R-:W-:Y:S01]  /*10140*/  MUFU.EX2 R138, R4 ;  /* 0x00000004008a7308 */ /* 0x000fe20000000800 */
[--C-:B------:R-:W-:Y:S01]  /*10150*/  FFMA.FTZ R5, R230, UR32, -R22.reuse ;  /* 0x00000020e6057c23 */ /* 0x100fe20008010816 */
[----:B------:R-:W-:Y:S01]  /*10160*/  HMMA.16816.F32 R36, R168, R44, R208 ;  /* 0x0000002ca824723c */ /* 0x000fe200000018d0 */
[----:B------:R-:W-:Y:S01]  /*10170*/  FFMA.FTZ R19, R233, UR32, -R22 ;  /* 0x00000020e9137c23 */ /* 0x000fe20008010816 */
[----:B------:R-:W-:-:S02]  /*10180*/  MOV R130, R150 ;  /* 0x0000009600827202 */ /* 0x000fc40000000f00 */
[----:B------:R-:W-:Y:S02]  /*10190*/  MOV R131, R151 ;  /* 0x0000009700837202 */ /* 0x000fe40000000f00 */
[----:B------:R-:W-:Y:S01]  /*101a0*/  MOV R129, R149 ;  /* 0x0000009500817202 */ /* 0x000fe20000000f00 */
[----:B--2---:R-:W-:Y:S01]  /*101b0*/  FFMA.FTZ R2, R231, UR32, -R21 ;  /* 0x00000020e7027c23 */ /* 0x004fe20008010815 */
[----:B------:R-:W-:Y:S01]  /*101c0*/  MOV R209, R48 ;  /* 0x0000003000d17202 */ /* 0x000fe20000000f00 */
[----:B------:R-:W2:Y:S01]  /*101d0*/  LDSM.16.MT88.4 R148, [R213+0xa800] ;  /* 0x00a80000d594783b */ /* 0x000ea20000004200 */
[----:B------:R-:W-:Y:S01]  /*101e0*/  MOV R208, R49 ;  /* 0x0000003100d07202 */ /* 0x000fe20000000f00 */
[----:B------:R3:W-:Y:S01]  /*101f0*/  MUFU.EX2 R137, R2 ;  /* 0x0000000200897308 */ /* 0x0007e20000000800 */
[----:B------:R-:W-:Y:S01]  /*10200*/  HMMA.16816.F32 R48, R168, R46, R196 ;  /* 0x0000002ea830723c */ /* 0x000fe200000018c4 */
[----:B------:R-:W-:Y:S01]  /*10210*/  MOV R210, R130 ;  /* 0x0000008200d27202 */ /* 0x000fe20000000f00 */
[----:B------:R-:W-:-:S04]  /*10220*/  IMAD.MOV.U32 R211, RZ, RZ, R129 ;  /* 0x000000ffffd37224 */ /* 0x000fc800078e0081 */
[C---:B-1----:R-:W-:Y:S01]  /*10230*/  HMMA.16816.F32 R52, R168.reuse, R60, R52 ;  /* 0x0000003ca834723c */ /* 0x042fe20000001834 */
[----:B------:R-:W-:Y:S01]  /*10240*/  MOV R196, R42 ;  /* 0x0000002a00c47202 */ /* 0x000fe20000000f00 */
[----:B------:R-:W-:Y:S01]  /*10250*/  IMAD.MOV.U32 R198, RZ, RZ, R23 ;  /* 0x000000ffffc67224 */ /* 0x000fe200078e0017 */
[----:B------:R-:W-:Y:S01]  /*10260*/  MOV R42, R139 ;  /* 0x0000008b002a7202 */ /* 0x000fe20000000f00 */
[----:B------:R-:W-:Y:S01]  /*10270*/  MUFU.EX2 R23, R5 ;  /* 0x0000000500177308 */ /* 0x000fe20000000800 */
[----:B------:R-:W-:Y:S01]  /*10280*/  MOV R197, R8 ;  /* 0x0000000800c57202 */ /* 0x000fe20000000f00 */
[----:B------:R-:W-:Y:S01]  /*10290*/  FFMA.FTZ R8, R234, UR32, -R22 ;  /* 0x00000020ea087c23 */ /* 0x000fe20008010816 */
[----:B------:R-:W-:Y:S01]  /*102a0*/  MOV R199, R131 ;  /* 0x0000008300c77202 */ /* 0x000fe20000000f00 */
[----:B------:R-:W-:Y:S01]  /*102b0*/  HMMA.16816.F32 R64, R168, R62, R64 ;  /* 0x0000003ea840723c */ /* 0x000fe20000001840 */
[----:B---3--:R-:W-:-:S04]  /*102c0*/  FFMA.FTZ R2, R229, UR32, -R21 ;  /* 0x00000020e5027c23 */ /* 0x008fc80008010815 */
[----:B------:R1:W3:Y:S01]  /*102d0*/  MUFU.EX2 R139, R2 ;  /* 0x00000002008b7308 */ /* 0x0002e20000000800 */
[C---:B-----5:R-:W-:Y:S06]  /*102e0*/  HMMA.16816.F32 R68, R168.reuse, R76, R68 ;  /* 0x0000004ca844723c */ /* 0x060fec0000001844 */
[C---:B------:R-:W-:Y:S06]  /*102f0*/  HMMA.16816.F32 R80, R168.reuse, R78, R80 ;  /* 0x0000004ea850723c */ /* 0x040fec0000001850 */
[----:B------:R-:W-:Y:S01]  /*10300*/  HMMA.16816.F32 R84, R168, R92, R84 ;  /* 0x0000005ca854723c */ /* 0x000fe20000001854 */
[----:B-1----:R-:W-:-:S05]  /*10310*/  IMAD.WIDE.U32 R2, R3, -0x2daee0ad, RZ ;  /* 0xd2511f5303027825 */ /* 0x002fca00078e00ff */
[----:B--2---:R-:W-:Y:S01]  /*10320*/  HMMA.16816.F32 R144, R168, R148, R144 ;  /* 0x00000094a890723c */ /* 0x004fe20000001890 */
[----:B------:R-:W-:Y:S02]  /*10330*/  LOP3.LUT R4, R3, UR4, R174, 0x96, !PT ;  /* 0x0000000403047c12 */ /* 0x000fe4000f8e96ae */
[----:B------:R-:W-:-:S03]  /*10340*/  LOP3.LUT R3, R2, 0xffff, RZ, 0xc0, !PT ;  /* 0x0000ffff02037812 */ /* 0x000fc600078ec0ff */
[C---:B------:R-:W-:Y:S01]  /*10350*/  HMMA.16816.F32 R152, R168.reuse, R150, R152 ;  /* 0x00000096a898723c */ /* 0x040fe20000001898 */
[----:B------:R-:W-:Y:S02]  /*10360*/  LOP3.LUT R6, R2, 0xff, RZ, 0xc0, !PT ;  /* 0x000000ff02067812 */ /* 0x000fe400078ec0ff */
[--C-:B------:R-:W-:Y:S02]  /*10370*/  SHF.R.U32.HI R17, RZ, 0x10, R2.reuse ;  /* 0x00000010ff117819 */ /* 0x100fe40000011602 */
[----:B------:R-:W-:Y:S01]  /*10380*/  SHF.R.U32.HI R18, RZ, 0x18, R2 ;  /* 0x00000018ff127819 */ /* 0x000fe20000011602 */
[C---:B------:R-:W-:Y:S01]  /*10390*/  HMMA.16816.F32 R96, R168.reuse, R94, R96 ;  /* 0x0000005ea860723c */ /* 0x040fe20000001860 */
[----:B------:R-:W-:Y:S01]  /*103a0*/  SHF.R.U32.HI R2, RZ, 0x8, R3 ;  /* 0x00000008ff027819 */ /* 0x000fe20000011603 */
[----:B------:R-:W-:Y:S01]  /*103b0*/  FFMA.FTZ R3, R228, UR32, -R22 ;  /* 0x00000020e4037c23 */ /* 0x000fe20008010816 */
[----:B------:R-:W-:Y:S02]  /*103c0*/  SHF.R.U32.HI R5, RZ, 0x10, R4 ;  /* 0x00000010ff057819 */ /* 0x000fe40000011604 */
[----:B------:R-:W-:Y:S01]  /*103d0*/  PRMT R16, R6, 0x5410, R2 ;  /* 0x0000541006107816 */ /* 0x000fe20000000002 */
[----:B------:R1:W2:Y:S01]  /*103e0*/  MUFU.EX2 R21, R3 ;  /* 0x0000000300157308 */ /* 0x0002a20000000800 */
[----:B------:R-:W-:Y:S01]  /*103f0*/  LOP3.LUT R2, R4, 0xffff, RZ, 0xc0, !PT ;  /* 0x0000ffff04027812 */ /* 0x000fe200078ec0ff */
[----:B------:R-:W-:Y:S01]  /*10400*/  HMMA.16816.F32 R100, R168, R108, R100 ;  /* 0x0000006ca864723c */ /* 0x000fe20000001864 */
[----:B------:R-:W-:-:S02]  /*10410*/  SHF.R.U32.HI R6, RZ, 0x18, R4 ;  /* 0x00000018ff067819 */ /* 0x000fc40000011604 */
[----:B------:R-:W-:Y:S02]  /*10420*/  LOP3.LUT R7, R4, 0xff, RZ, 0xc0, !PT ;  /* 0x000000ff04077812 */ /* 0x000fe400078ec0ff */
[----:B------:R-:W-:Y:S01]  /*10430*/  LOP3.LUT R4, R17, 0xff, RZ, 0xc0, !PT ;  /* 0x000000ff11047812 */ /* 0x000fe200078ec0ff */
[----:B------:R-:W-:Y:S01]  /*10440*/  HMMA.16816.F32 R112, R168, R110, R112 ;  /* 0x0000006ea870723c */ /* 0x000fe20000001870 */
[----:B------:R-:W-:Y:S02]  /*10450*/  MUFU.EX2 R17, R8 ;  /* 0x0000000800117308 */ /* 0x000fe40000000800 */
[----:B------:R-:W-:-:S03]  /*10460*/  PRMT R4, R4, 0x5410, R18 ;  /* 0x0000541004047816 */ /* 0x000fc60000000012 */
[C---:B------:R-:W-:Y:S01]  /*10470*/  HMMA.16816.F32 R156, R168.reuse, R160, R156 ;  /* 0x000000a0a89c723c */ /* 0x040fe2000000189c */
[----:B-1----:R-:W-:Y:S02]  /*10480*/  SHF.R.U32.HI R3, RZ, 0x8, R2 ;  /* 0x00000008ff037819 */ /* 0x002fe40000011602 */
[----:B------:R-:W1:Y:S01]  /*10490*/  MUFU.EX2 R8, R19 ;  /* 0x0000001300087308 */ /* 0x000e620000000800 */
[----:B------:R-:W-:Y:S01]  /*104a0*/  LOP3.LUT R2, R5, 0xff, RZ, 0xc0, !PT ;  /* 0x000000ff05027812 */ /* 0x000fe200078ec0ff */
[----:B------:R-:W-:Y:S01]  /*104b0*/  FFMA.FTZ R5, R243, R20, R182 ;  /* 0x00000014f3057223 */ /* 0x000fe200000100b6 */
[----:B------:R-:W-:Y:S01]  /*104c0*/  PRMT R7, R7, 0x5410, R3 ;  /* 0x0000541007077816 */ /* 0x000fe20000000003 */
[----:B------:R-:W-:Y:S01]  /*104d0*/  HMMA.16816.F32 R120, R168, R162, R120 ;  /* 0x000000a2a878723c */ /* 0x000fe20000001878 */
[----:B------:R-:W-:Y:S02]  /*104e0*/  PRMT R6, R2, 0x5410, R6 ;  /* 0x0000541002067816 */ /* 0x000fe40000000006 */
[----:B------:R-:W-:-:S02]  /*104f0*/  HSET2.LE.AND R2, R16, R0, PT ;  /* 0x0000000010027233 */ /* 0x000fc40003803000 */
[----:B---3--:R-:W-:Y:S01]  /*10500*/  F2FP.F16.F32.PACK_AB R3, R138, R139 ;  /* 0x0000008b8a03723e */ /* 0x008fe200000000ff */
[C---:B------:R-:W-:Y:S03]  /*10510*/  HMMA.16816.F32 R124, R168.reuse, R24, R124 ;  /* 0x00000018a87c723c */ /* 0x040fe6000000187c */
[----:B------:R-:W-:Y:S02]  /*10520*/  LOP3.LUT R130, R2, R3, RZ, 0xc0, !PT ;  /* 0x0000000302827212 */ /* 0x000fe400078ec0ff */
[----:B------:R-:W-:Y:S01]  /*10530*/  HSET2.LE.AND R2, R4, R0, PT ;  /* 0x0000000004027233 */ /* 0x000fe20003803000 */
[----:B------:R-:W-:Y:S01]  /*10540*/  FFMA.FTZ R4, R198, R14, R197 ;  /* 0x0000000ec6047223 */ /* 0x000fe200000100c5 */
[----:B--2---:R-:W-:Y:S01]  /*10550*/  F2FP.F16.F32.PACK_AB R3, R21, R23 ;  /* 0x000000171503723e */ /* 0x004fe200000000ff */
[----:B------:R-:W-:Y:S02]  /*10560*/  HMMA.16816.F32 R168, R168, R26, R140 ;  /* 0x0000001aa8a8723c */ /* 0x000fe4000000188c */
[----:B------:R-:W-:Y:S01]  /*10570*/  FADD.FTZ R4, R210, R4 ;  /* 0x00000004d2047221 */ /* 0x000fe20000010000 */
[----:B------:R-:W-:-:S02]  /*10580*/  LOP3.LUT R131, R2, R3, RZ, 0xc0, !PT ;  /* 0x0000000302837212 */ /* 0x000fc400078ec0ff */
[----:B------:R-:W-:Y:S02]  /*10590*/  HSET2.LE.AND R2, R7, R0, PT ;  /* 0x0000000007027233 */ /* 0x000fe40003803000 */
[----:B------:R-:W-:-:S04]  /*105a0*/  F2FP.F16.F32.PACK_AB R3, R137, R136 ;  /* 0x000000888903723e */ /* 0x000fc800000000ff */
[----:B------:R-:W-:Y:S02]  /*105b0*/  LOP3.LUT R128, R2, R3, RZ, 0xc0, !PT ;  /* 0x0000000302807212 */ /* 0x000fe400078ec0ff */
[----:B------:R-:W-:Y:S01]  /*105c0*/  HSET2.LE.AND R2, R6, R0, PT ;  /* 0x0000000006027233 */ /* 0x000fe20003803000 */
[----:B------:R-:W-:Y:S01]  /*105d0*/  FADD.FTZ R6, R208, R5 ;  /* 0x00000005d0067221 */ /* 0x000fe20000010000 */
[----:B-1----:R-:W-:-:S04]  /*105e0*/  F2FP.F16.F32.PACK_AB R3, R8, R17 ;  /* 0x000000110803723e */ /* 0x002fc800000000ff */
[----:B------:R-:W-:Y:S01]  /*105f0*/  LOP3.LUT R129, R2, R3, RZ, 0xc0, !PT ;  /* 0x0000000302817212 */ /* 0x000fe200078ec0ff */
[----:B------:R-:W-:Y:S01]  /*10600*/  FFMA.FTZ R2, R252, R15, R196 ;  /* 0x0000000ffc027223 */ /* 0x000fe200000100c4 */
[----:B------:R-:W-:-:S03]  /*10610*/  FFMA.FTZ R3, R199, R13, R247 ;  /* 0x0000000dc7037223 */ /* 0x000fc600000100f7 */
        /* <DEDUP_REMOVED lines=28> */
[----:B------:R-:W-:Y:S01]  /*107e0*/  MOV R136, R240 ;  /* 0x000000f000887202 */ /* 0x000fe20000000f00 */
        /* <DEDUP_REMOVED lines=14> */
[----:B------:R-:W-:-:S02]  /*108d0*/  MOV R134, R242 ;  /* 0x000000f200867202 */ /* 0x000fc40000000f00 */
[----:B------:R-:W-:Y:S02]  /*108e0*/  MOV R135, R244 ;  /* 0x000000f400877202 */ /* 0x000fe40000000f00 */
[----:B------:R-:W-:Y:S01]  /*108f0*/  MOV R133, R241 ;  /* 0x000000f100857202 */ /* 0x000fe20000000f00 */
        /* <DEDUP_REMOVED lines=19> */
[----:B------:R-:W-:Y:S02]  /*10a30*/  UIADD3 UR10, UR37, UR10, URZ ;  /* 0x0000000a250a7290 */ /* 0x000fe4000fffe03f */
[----:B------:R-:W-:Y:S01]  /*10a40*/  UIADD3 UR37, UR17, -0x5, URZ ;  /* 0xfffffffb11257890 */ /* 0x000fe2000fffe03f */
        /* <DEDUP_REMOVED lines=32> */
[C---:B------:R-:W-:Y:S01]  /*10c50*/  VIADD R3, R2.reuse, 0x18 ;  /* 0x0000001802037836 */ /* 0x040fe20000000000 */
[----:B------:R-:W-:Y:S02]  /*10c60*/  ISETP.GE.AND P6, PT, R2, R9, PT ;  /* 0x000000090200720c */ /* 0x000fe40003fc6270 */
[----:B------:R-:W-:Y:S01]  /*10c70*/  @!PT LDS RZ, [RZ] ;  /* 0x00000000fffff984 */ /* 0x000fe20000000800 */
[----:B------:R-:W-:Y:S01]  /*10c80*/  @!PT LDS RZ, [RZ] ;  /* 0x00000000fffff984 */ /* 0x000fe20000000800 */
[----:B------:R-:W-:Y:S01]  /*10c90*/  @!PT LDS RZ, [RZ] ;  /* 0x00000000fffff984 */ /* 0x000fe20000000800 */
[----:B------:R1:W-:Y:S01]  /*10ca0*/  @!P3 LDGSTS.E.BYPASS.LTC128B.128 [R227+0xa800], desc[UR20][R16.64] ;  /* 0x0a80000010e3bfae */ /* 0x0003e2000b901d54 */
[----:B------:R-:W-:Y:S02]  /*10cb0*/  ISETP.GE.AND P5, PT, R8, R10, PT ;  /* 0x0000000a0800720c */ /* 0x000fe40003fa6270 */
[C---:B------:R-:W-:Y:S01]  /*10cc0*/  ISETP.GE.AND P1, PT, R2.reuse, R12, PT ;  /* 0x0000000c0200720c */ /* 0x040fe20003f26270 */
[----:B------:R-:W-:Y:S01]  /*10cd0*/  @P2 STS.128 [R227+0xb800], RZ ;  /* 0x00b800ffe3002388 */ /* 0x000fe20000000c00 */
[----:B------:R-:W-:-:S03]  /*10ce0*/  ISETP.GE.AND P0, PT, R2, R11, PT ;  /* 0x0000000b0200720c */ /* 0x000fc60003f06270 */
[----:B------:R-:W-:Y:S01]  /*10cf0*/  @!PT LDS RZ, [RZ] ;  /* 0x00000000fffff984 */ /* 0x000fe20000000800 */
[----:B------:R-:W-:Y:S01]  /*10d00*/  @!PT LDS RZ, [RZ] ;  /* 0x00000000fffff984 */ /* 0x000fe20000000800 */
[----:B------:R-:W-:Y:S01]  /*10d10*/  @!PT LDS RZ, [RZ] ;  /* 0x00000000fffff984 */ /* 0x000fe20000000800 */
[----:B------:R2:W-:Y:S04]  /*10d20*/  @!P2 LDGSTS.E.BYPASS.LTC128B.128 [R227+0xb800], desc[UR20][R6.64+0x80] ;  /* 0x0b80008006e3afae */ /* 0x0005e8000b901d54 */
[----:B------:R-:W-:Y:S04]  /*10d30*/  LDSM.16.M88.4 R20, [R212+0x8000] ;  /* 0x00800000d414783b */ /* 0x000fe80000000200 */
[----:B------:R-:W-:Y:S04]  /*10d40*/  LDSM.16.M88.4 R32, [R212+0x8800] ;  /* 0x00880000d420783b */ /* 0x000fe80000000200 */
[----:B------:R-:W-:Y:S04]  /*10d50*/  LDSM.16.M88.4 R24, [R216] ;  /* 0x00000000d818783b */ /* 0x000fe80000000200 */
[----:B------:R-:W-:Y:S04]  /*10d60*/  LDSM.16.M88.4 R136, [R223] ;  /* 0x00000000df88783b */ /* 0x000fe80000000200 */
[----:B-1----:R-:W1:Y:S04]  /*10d70*/  LDSM.16.M88.4 R16, [R214] ;  /* 0x00000000d610783b */ /* 0x002e680000000200 */
[----:B------:R-:W-:Y:S04]  /*10d80*/  LDSM.16.M88.4 R172, [R226] ;  /* 0x00000000e2ac783b */ /* 0x000fe80000000200 */
[----:B--2---:R-:W2:Y:S04]  /*10d90*/  LDSM.16.M88.4 R4, [R214+0x2000] ;  /* 0x00200000d604783b */ /* 0x004ea80000000200 */
[----:B------:R-:W3:Y:S04]  /*10da0*/  LDSM.16.M88.4 R28, [R216+0x2000] ;  /* 0x00200000d81c783b */ /* 0x000ee80000000200 */
[----:B------:R-:W-:Y:S04]  /*10db0*/  LDSM.16.M88.4 R132, [R220+0x8000] ;  /* 0x00800000dc84783b */ /* 0x000fe80000000200 */
[----:B------:R-:W-:Y:S04]  /*10dc0*/  LDSM.16.M88.4 R180, [R220+0x8800] ;  /* 0x00880000dcb4783b */ /* 0x000fe80000000200 */
[----:B------:R-:W0:Y:S01]  /*10dd0*/  LDGDEPBAR ;  /* 0x00000000000079af */ /* 0x000e220000000000 */
[C---:B-1----:R-:W-:Y:S06]  /*10de0*/  HMMA.16816.F32 R204, R16.reuse, R20, RZ ;  /* 0x0000001410cc723c */ /* 0x042fec00000018ff */
[C---:B------:R-:W-:Y:S06]  /*10df0*/  HMMA.16816.F32 R196, R16.reuse, R32, RZ ;  /* 0x0000002010c4723c */ /* 0x040fec00000018ff */
[C---:B------:R-:W-:Y:S06]  /*10e00*/  HMMA.16816.F32 R200, R16.reuse, R22, RZ ;  /* 0x0000001610c8723c */ /* 0x040fec00000018ff */
[----:B------:R-:W-:Y:S01]  /*10e10*/  HMMA.16816.F32 R192, R16, R34, RZ ;  /* 0x0000002210c0723c */ /* 0x000fe200000018ff */
[----:B------:R-:W-:Y:S05]  /*10e20*/  LDSM.16.M88.4 R16, [R222+0x2000] ;  /* 0x00200000de10783b */ /* 0x000fea0000000200 */
[C---:B--2---:R-:W-:Y:S06]  /*10e30*/  HMMA.16816.F32 R188, R4.reuse, R20, RZ ;  /* 0x0000001404bc723c */ /* 0x044fec00000018ff */
[C---:B------:R-:W-:Y:S01]  /*10e40*/  HMMA.16816.F32 R184, R4.reuse, R22, RZ ;  /* 0x0000001604b8723c */ /* 0x040fe200000018ff */
[----:B------:R-:W1:Y:S05]  /*10e50*/  LDSM.16.M88.4 R20, [R222] ;  /* 0x00000000de14783b */ /* 0x000e6a0000000200 */
[C---:B------:R-:W-:Y:S06]  /*10e60*/  HMMA.16816.F32 R176, R4.reuse, R32, RZ ;  /* 0x0000002004b0723c */ /* 0x040fec00000018ff */
[----:B------:R-:W-:Y:S01]  /*10e70*/  HMMA.16816.F32 R32, R4, R34, RZ ;  /* 0x000000220420723c */ /* 0x000fe200000018ff */
[----:B------:R-:W-:Y:S05]  /*10e80*/  LDSM.16.M88.4 R4, [R221] ;  /* 0x00000000dd04783b */ /* 0x000fea0000000200 */
[C---:B------:R-:W-:Y:S06]  /*10e90*/  HMMA.16816.F32 R208, R24.reuse, R136, R204 ;  /* 0x0000008818d0723c */ /* 0x040fec00000018cc */
[C---:B------:R-:W-:Y:S06]  /*10ea0*/  HMMA.16816.F32 R204, R24.reuse, R172, R196 ;  /* 0x000000ac18cc723c */ /* 0x040fec00000018c4 */
[C---:B------:R-:W-:Y:S06]  /*10eb0*/  HMMA.16816.F32 R200, R24.reuse, R138, R200 ;  /* 0x0000008a18c8723c */ /* 0x040fec00000018c8 */
[----:B------:R-:W-:Y:S06]  /*10ec0*/  HMMA.16816.F32 R196, R24, R174, R192 ;  /* 0x000000ae18c4723c */ /* 0x000fec00000018c0 */
[C---:B---3--:R-:W-:Y:S06]  /*10ed0*/  HMMA.16816.F32 R188, R28.reuse, R136, R188 ;  /* 0x000000881cbc723c */ /* 0x048fec00000018bc */
[C---:B------:R-:W-:Y:S01]  /*10ee0*/  HMMA.16816.F32 R184, R28.reuse, R138, R184 ;  /* 0x0000008a1cb8723c */ /* 0x040fe200000018b8 */
[----:B------:R-:W-:Y:S05]  /*10ef0*/  LDSM.16.M88.4 R136, [R212+0x9800] ;  /* 0x00980000d488783b */ /* 0x000fea0000000200 */
[C---:B------:R-:W-:Y:S01]  /*10f00*/  HMMA.16816.F32 R24, R28.reuse, R172, R176 ;  /* 0x000000ac1c18723c */ /* 0x040fe200000018b0 */
[----:B------:R-:W2:Y:S05]  /*10f10*/  LDSM.16.M88.4 R176, [R219] ;  /* 0x00000000dbb0783b */ /* 0x000eaa0000000200 */
[----:B------:R-:W-:Y:S01]  /*10f20*/  HMMA.16816.F32 R32, R28, R174, R32 ;  /* 0x000000ae1c20723c */ /* 0x000fe20000001820 */
[----:B------:R-:W3:Y:S04]  /*10f30*/  LDSM.16.M88.4 R172, [R219+0x800] ;  /* 0x00080000dbac783b */ /* 0x000ee80000000200 */
[----:B------:R-:W4:Y:S01]  /*10f40*/  LDSM.16.M88.4 R28, [R221+0x2000] ;  /* 0x00200000dd1c783b */ /* 0x000f220000000200 */
[C---:B-1----:R-:W-:Y:S06]  /*10f50*/  HMMA.16816.F32 R192, R20.reuse, R132, R208 ;  /* 0x0000008414c0723c */ /* 0x042fec00000018d0 */
[C---:B------:R-:W-:Y:S06]  /*10f60*/  HMMA.16816.F32 R236, R20.reuse, R180, R204 ;  /* 0x000000b414ec723c */ /* 0x040fec00000018cc */
[C---:B------:R-:W-:Y:S06]  /*10f70*/  HMMA.16816.F32 R208, R20.reuse, R134, R200 ;  /* 0x0000008614d0723c */ /* 0x040fec00000018c8 */
[----:B------:R-:W-:Y:S01]  /*10f80*/  HMMA.16816.F32 R204, R20, R182, R196 ;  /* 0x000000b614cc723c */ /* 0x000fe200000018c4 */
[----:B------:R-:W-:Y:S05]  /*10f90*/  LDSM.16.M88.4 R20, [R214+0x4000] ;  /* 0x00400000d614783b */ /* 0x000fea0000000200 */
[C---:B------:R-:W-:Y:S06]  /*10fa0*/  HMMA.16816.F32 R200, R16.reuse, R132, R188 ;  /* 0x0000008410c8723c */ /* 0x040fec00000018bc */
[C---:B------:R-:W-:Y:S01]  /*10fb0*/  HMMA.16816.F32 R232, R16.reuse, R134, R184 ;  /* 0x0000008610e8723c */ /* 0x040fe200000018b8 */
[----:B------:R-:W1:Y:S05]  /*10fc0*/  LDSM.16.M88.4 R132, [R212+0x9000] ;  /* 0x00900000d484783b */ /* 0x000e6a0000000200 */
[C---:B------:R-:W-:Y:S01]  /*10fd0*/  HMMA.16816.F32 R228, R16.reuse, R180, R24 ;  /* 0x000000b410e4723c */ /* 0x040fe20000001818 */
[----:B------:R-:W5:Y:S05]  /*10fe0*/  LDSM.16.M88.4 R24, [R214+0x6000] ;  /* 0x00600000d618783b */ /* 0x000f6a0000000200 */
[----:B------:R-:W-:Y:S01]  /*10ff0*/  HMMA.16816.F32 R188, R16, R182, R32 ;  /* 0x000000b610bc723c */ /* 0x000fe20000001820 */
[----:B------:R-:W-:Y:S05]  /*11000*/  LDSM.16.M88.4 R32, [R225] ;  /* 0x00000000e120783b */ /* 0x000fea0000000200 */
[C---:B--2---:R-:W-:Y:S06]  /*11010*/  HMMA.16816.F32 R184, R4.reuse, R176, R192 ;  /* 0x000000b004b8723c */ /* 0x044fec00000018c0 */
[C---:B------:R-:W-:Y:S06]  /*11020*/  HMMA.16816.F32 R180, R4.reuse, R178, R208 ;  /* 0x000000b204b4723c */ /* 0x040fec00000018d0 */
[C---:B---3--:R-:W-:Y:S06]  /*11030*/  HMMA.16816.F32 R196, R4.reuse, R172, R236 ;  /* 0x000000ac04c4723c */ /* 0x048fec00000018ec */
[----:B------:R-:W-:Y:S01]  /*11040*/  HMMA.16816.F32 R16, R4, R174, R204 ;  /* 0x000000ae0410723c */ /* 0x000fe200000018cc */
[----:B------:R-:W2:Y:S05]  /*11050*/  LDSM.16.M88.4 R4, [R216+0x4000] ;  /* 0x00400000d804783b */ /* 0x000eaa0000000200 */
[C---:B----4-:R-:W-:Y:S06]  /*11060*/  HMMA.16816.F32 R192, R28.reuse, R176, R200 ;  /* 0x000000b01cc0723c */ /* 0x050fec00000018c8 */
[C---:B------:R-:W-:Y:S01]  /*11070*/  HMMA.16816.F32 R204, R28.reuse, R178, R232 ;  /* 0x000000b21ccc723c */ /* 0x040fe200000018e8 */
[----:B------:R-:W-:Y:S05]  /*11080*/  LDSM.16.M88.4 R176, [R224] ;  /* 0x00000000e0b0783b */ /* 0x000fea0000000200 */
        /* <DEDUP_REMOVED lines=8> */
[----:B------:R-:W-:Y:S03]  /*11110*/  HMMA.16816.F32 R228, R28, R172, R228 ;  /* 0x000000ac1ce4723c */ /* 0x000fe600000018e4 */
[----:B------:R-:W3:Y:S03]  /*11120*/  LDSM.16.M88.4 R172, [R220+0x9000] ;  /* 0x00900000dcac783b */ /* 0x000ee60000000200 */
[C---:B-----5:R-:W-:Y:S06]  /*11130*/  HMMA.16816.F32 R28, R24.reuse, R132, R192 ;  /* 0x00000084181c723c */ /* 0x060fec00000018c0 */
[----:B------:R-:W-:Y:S06]  /*11140*/  HMMA.16816.F32 R132, R24, R134, R204 ;  /* 0x000000861884723c */ /* 0x000fec00000018cc */
[----:B--2---:R-:W-:Y:S06]  /*11150*/  HMMA.16816.F32 R184, R4, R32, R184 ;  /* 0x0000002004b8723c */ /* 0x004fec00000018b8 */
[----:B------:R-:W-:Y:S06]  /*11160*/  HMMA.16816.F32 R228, R24, R136, R228 ;  /* 0x0000008818e4723c */ /* 0x000fec00000018e4 */
[----:B------:R-:W-:Y:S06]  /*11170*/  HMMA.16816.F32 R192, R4, R34, R200 ;  /* 0x0000002204c0723c */ /* 0x000fec00000018c8 */
[----:B-1----:R-:W-:Y:S01]  /*11180*/  HMMA.16816.F32 R204, R20, R32, R28 ;  /* 0x0000002014cc723c */ /* 0x002fe2000000181c */
[----:B------:R-:W1:Y:S05]  /*11190*/  LDSM.16.M88.4 R28, [R222+0x6000] ;  /* 0x00600000de1c783b */ /* 0x000e6a0000000200 */
[C---:B------:R-:W-:Y:S06]  /*111a0*/  HMMA.16816.F32 R208, R4.reuse, R176, R196 ;  /* 0x000000b004d0723c */ /* 0x040fec00000018c4 */
[----:B------:R-:W-:Y:S01]  /*111b0*/  HMMA.16816.F32 R196, R4, R178, R188 ;  /* 0x000000b204c4723c */ /* 0x000fe200000018bc */
[----:B------:R-:W-:Y:S05]  /*111c0*/  LDSM.16.M88.4 R4, [R221+0x4000] ;  /* 0x00400000dd04783b */ /* 0x000fea0000000200 */
[----:B------:R-:W-:Y:S01]  /*111d0*/  HMMA.16816.F32 R200, R20, R34, R132 ;  /* 0x0000002214c8723c */ /* 0x000fe20000001884 */
[----:B------:R-:W2:Y:S04]  /*111e0*/  LDSM.16.M88.4 R32, [R219+0x1000] ;  /* 0x00100000db20783b */ /* 0x000ea80000000200 */
[----:B------:R-:W4:Y:S01]  /*111f0*/  LDSM.16.M88.4 R132, [R219+0x1800] ;  /* 0x00180000db84783b */ /* 0x000f220000000200 */
[----:B------:R-:W-:Y:S03]  /*11200*/  HMMA.16816.F32 R232, R24, R138, R232 ;  /* 0x0000008a18e8723c */ /* 0x000fe600000018e8 */
[----:B------:R-:W5:Y:S01]  /*11210*/  LDSM.16.M88.4 R24, [R221+0x6000] ;  /* 0x00600000dd18783b */ /* 0x000f620000000200 */
[----:B------:R-:W-:-:S04]  /*11220*/  DEPBAR.LE SB0, 0x0 ;  /* 0x000080000000791a */ /* 0x000fc80000000000 */
[----:B------:R-:W-:Y:S06]  /*11230*/  HMMA.16816.F32 R136, R20, R176, R228 ;  /* 0x000000b01488723c */ /* 0x000fec00000018e4 */
[C---:B---3--:R-:W-:Y:S06]  /*11240*/  HMMA.16816.F32 R184, R16.reuse, R172, R184 ;  /* 0x000000ac10b8723c */ /* 0x048fec00000018b8 */
[C---:B------:R-:W-:Y:S06]  /*11250*/  HMMA.16816.F32 R188, R16.reuse, R174, R192 ;  /* 0x000000ae10bc723c */ /* 0x040fec00000018c0 */
[C---:B------:R-:W-:Y:S06]  /*11260*/  HMMA.16816.F32 R192, R16.reuse, R180, R208 ;  /* 0x000000b410c0723c */ /* 0x040fec00000018d0 */
[----:B------:R-:W-:Y:S06]  /*11270*/  HMMA.16816.F32 R196, R16, R182, R196 ;  /* 0x000000b610c4723c */ /* 0x000fec00000018c4 */
[C---:B-1----:R-:W-:Y:S06]  /*11280*/  HMMA.16816.F32 R16, R28.reuse, R172, R204 ;  /* 0x000000ac1c10723c */ /* 0x042fec00000018cc */
[----:B------:R-:W-:Y:S06]  /*11290*/  HMMA.16816.F32 R204, R28, R180, R136 ;  /* 0x000000b41ccc723c */ /* 0x000fec0000001888 */
[----:B--2---:R-:W-:Y:S06]  /*112a0*/  HMMA.16816.F32 R136, R4, R32, R184 ;  /* 0x000000200488723c */ /* 0x004fec00000018b8 */
[----:B------:R-:W-:Y:S06]  /*112b0*/  HMMA.16816.F32 R200, R28, R174, R200 ;  /* 0x000000ae1cc8723c */ /* 0x000fec00000018c8 */
[----:B------:R-:W-:Y:S06]  /*112c0*/  HMMA.16816.F32 R172, R4, R34, R188 ;  /* 0x0000002204ac723c */ /* 0x000fec00000018bc */
[----:B------:R-:W-:Y:S06]  /*112d0*/  HMMA.16816.F32 R232, R20, R178, R232 ;  /* 0x000000b214e8723c */ /* 0x000fec00000018e8 */
[C---:B----4-:R-:W-:Y:S06]  /*112e0*/  HMMA.16816.F32 R176, R4.reuse, R132, R192 ;  /* 0x0000008404b0723c */ /* 0x050fec00000018c0 */
[----:B------:R-:W-:Y:S06]  /*112f0*/  HMMA.16816.F32 R196, R4, R134, R196 ;  /* 0x0000008604c4723c */ /* 0x000fec00000018c4 */
[----:B-----5:R-:W-:Y:S01]  /*11300*/  HMMA.16816.F32 R188, R24, R32, R16 ;  /* 0x0000002018bc723c */ /* 0x020fe20000001810 */
[----:B------:R-:W-:-:S02]  /*11310*/  VIADD R7, R2, 0x8 ;  /* 0x0000000802077836 */ /* 0x000fc40000000000 */
[C---:B------:R-:W-:Y:S02]  /*11320*/  VIADD R6, R2.reuse, 0x9 ;  /* 0x0000000902067836 */ /* 0x040fe40000000000 */
[C---:B------:R-:W-:Y:S01]  /*11330*/  VIADD R5, R2.reuse, 0x10 ;  /* 0x0000001002057836 */ /* 0x040fe20000000000 */
[----:B------:R-:W-:Y:S01]  /*11340*/  HMMA.16816.F32 R184, R24, R34, R200 ;  /* 0x0000002218b8723c */ /* 0x000fe200000018c8 */
[----:B------:R-:W-:Y:S01]  /*11350*/  I2FP.F32.S32 R19, R2 ;  /* 0x0000000200137245 */ /* 0x000fe20000201400 */
[C---:B------:R-:W-:Y:S01]  /*11360*/  VIADD R4, R2.reuse, 0x11 ;  /* 0x0000001102047836 */ /* 0x040fe20000000000 */
[----:B------:R-:W-:Y:S01]  /*11370*/  I2FP.F32.S32 R18, R8 ;  /* 0x0000000800127245 */ /* 0x000fe20000201400 */
[----:B------:R-:W-:Y:S01]  /*11380*/  VIADD R2, R2, 0x19 ;  /* 0x0000001902027836 */ /* 0x000fe20000000000 */
[----:B------:R-:W-:Y:S01]  /*11390*/  I2FP.F32.S32 R17, R7 ;  /* 0x0000000700117245 */ /* 0x000fe20000201400 */
[----:B------:R-:W-:Y:S01]  /*113a0*/  FFMA.FTZ R13, R19, UR5, R136 ;  /* 0x00000005130d7c23 */ /* 0x000fe20008010088 */
[----:B------:R-:W-:Y:S01]  /*113b0*/  I2FP.F32.S32 R16, R6 ;  /* 0x0000000600107245 */ /* 0x000fe20000201400 */
[----:B------:R-:W-:Y:S01]  /*113c0*/  FFMA.FTZ R14, R18, UR5, R137 ;  /* 0x00000005120e7c23 */ /* 0x000fe20008010089 */
[----:B------:R-:W-:Y:S01]  /*113d0*/  I2FP.F32.S32 R15, R5 ;  /* 0x00000005000f7245 */ /* 0x000fe20000201400 */
[----:B------:R-:W-:Y:S01]  /*113e0*/  FFMA.FTZ R32, R17, UR5, R174 ;  /* 0x0000000511207c23 */ /* 0x000fe200080100ae */
[----:B------:R-:W-:Y:S01]  /*113f0*/  FSEL R20, R13, -INF , !P4 ;  /* 0xff8000000d147808 */ /* 0x000fe20006000000 */
[----:B------:R-:W-:Y:S01]  /*11400*/  FFMA.FTZ R13, R17, UR5, R172 ;  /* 0x00000005110d7c23 */ /* 0x000fe200080100ac */
[----:B------:R-:W-:Y:S01]  /*11410*/  BAR.SYNC.DEFER_BLOCKING 0x0 ;  /* 0x0000000000007b1d */ /* 0x000fe20000010000 */
[----:B------:R-:W-:Y:S01]  /*11420*/  ISETP.GE.AND P4, PT, R7, R10, PT ;  /* 0x0000000a0700720c */ /* 0x000fe20003f86270 */
[----:B------:R-:W-:Y:S01]  /*11430*/  FFMA.FTZ R23, R16, UR5, R173 ;  /* 0x0000000510177c23 */ /* 0x000fe200080100ad */
[----:B------:R-:W-:Y:S01]  /*11440*/  FSEL R136, R14, -INF , !P5 ;  /* 0xff8000000e887808 */ /* 0x000fe20006800000 */
[----:B------:R-:W-:Y:S01]  /*11450*/  FFMA.FTZ R22, R15, UR5, R176 ;  /* 0x000000050f167c23 */ /* 0x000fe200080100b0 */
[----:B------:R-:W-:Y:S01]  /*11460*/  I2FP.F32.S32 R14, R4 ;  /* 0x00000004000e7245 */ /* 0x000fe20000201400 */
[----:B------:R-:W-:Y:S01]  /*11470*/  HMMA.16816.F32 R28, R28, R182, R232 ;  /* 0x000000b61c1c723c */ /* 0x000fe200000018e8 */
[----:B------:R-:W-:-:S02]  /*11480*/  ISETP.GE.AND P5, PT, R6, R10, PT ;  /* 0x0000000a0600720c */ /* 0x000fc40003fa6270 */
[----:B------:R-:W-:Y:S01]  /*11490*/  FSEL R172, R13, -INF , !P4 ;  /* 0xff8000000dac7808 */ /* 0x000fe20006000000 */
[----:B------:R-:W-:Y:S01]  /*114a0*/  FFMA.FTZ R21, R14, UR5, R177 ;  /* 0x000000050e157c23 */ /* 0x000fe200080100b1 */
[-C--:B------:R-:W-:Y:S02]  /*114b0*/  ISETP.GE.AND P4, PT, R5, R10.reuse, PT ;  /* 0x0000000a0500720c */ /* 0x080fe40003f86270 */
[----:B------:R-:W-:Y:S02]  /*114c0*/  I2FP.F32.S32 R13, R3 ;  /* 0x00000003000d7245 */ /* 0x000fe40000201400 */
[----:B------:R-:W-:Y:S01]  /*114d0*/  FSEL R173, R23, -INF , !P5 ;  /* 0xff80000017ad7808 */ /* 0x000fe20006800000 */
[----:B------:R-:W-:Y:S01]  /*114e0*/  FFMA.FTZ R23, R16, UR5, R175 ;  /* 0x0000000510177c23 */ /* 0x000fe200080100af */
[-C--:B------:R-:W-:Y:S02]  /*114f0*/  ISETP.GE.AND P5, PT, R4, R10.reuse, PT ;  /* 0x0000000a0400720c */ /* 0x080fe40003fa6270 */
[----:B------:R-:W-:Y:S01]  /*11500*/  FSEL R228, R22, -INF , !P4 ;  /* 0xff80000016e47808 */ /* 0x000fe20006000000 */
[----:B------:R-:W-:Y:S01]  /*11510*/  FFMA.FTZ R22, R13, UR5, R196 ;  /* 0x000000050d167c23 */ /* 0x000fe200080100c4 */
[----:B------:R-:W-:-:S02]  /*11520*/  ISETP.GE.AND P4, PT, R3, R10, PT ;  /* 0x0000000a0300720c */ /* 0x000fc40003f86270 */
[----:B------:R-:W-:Y:S01]  /*11530*/  FSEL R236, R21, -INF , !P5 ;  /* 0xff80000015ec7808 */ /* 0x000fe20006800000 */
[----:B------:R-:W-:Y:S01]  /*11540*/  FFMA.FTZ R21, R19, UR5, R138 ;  /* 0x0000000513157c23 */ /* 0x000fe2000801008a */
[----:B------:R-:W-:Y:S01]  /*11550*/  ISETP.GE.AND P5, PT, R2, R10, PT ;  /* 0x0000000a0200720c */ /* 0x000fe20003fa6270 */
[----:B------:R-:W-:Y:S01]  /*11560*/  FFMA.FTZ R10, R18, UR5, R139 ;  /* 0x00000005120a7c23 */ /* 0x000fe2000801008b */
[----:B------:R-:W-:Y:S01]  /*11570*/  FSEL R211, R22, -INF , !P4 ;  /* 0xff80000016d37808 */ /* 0x000fe20006000000 */
[----:B------:R-:W-:Y:S01]  /*11580*/  FFMA.FTZ R22, R15, UR5, R178 ;  /* 0x000000050f167c23 */ /* 0x000fe200080100b2 */
[----:B------:R-:W-:Y:S02]  /*11590*/  ISETP.GE.AND P4, PT, R8, R9, PT ;  /* 0x000000090800720c */ /* 0x000fe40003f86270 */
[----:B------:R-:W-:Y:S01]  /*115a0*/  FSEL R137, R21, -INF , !P6 ;  /* 0xff80000015897808 */ /* 0x000fe20007000000 */
[----:B------:R-:W-:Y:S01]  /*115b0*/  FFMA.FTZ R21, R14, UR5, R179 ;  /* 0x000000050e157c23 */ /* 0x000fe200080100b3 */
[----:B------:R-:W-:-:S02]  /*115c0*/  FSEL R138, R10, -INF , !P4 ;  /* 0xff8000000a8a7808 */ /* 0x000fc40006000000 */
[-C--:B------:R-:W-:Y:S02]  /*115d0*/  ISETP.GE.AND P6, PT, R7, R9.reuse, PT ;  /* 0x000000090700720c */ /* 0x080fe40003fc6270 */
[-C--:B------:R-:W-:Y:S02]  /*115e0*/  ISETP.GE.AND P4, PT, R6, R9.reuse, PT ;  /* 0x000000090600720c */ /* 0x080fe40003f86270 */
[----:B------:R-:W-:Y:S02]  /*115f0*/  FSEL R174, R32, -INF , !P6 ;  /* 0xff80000020ae7808 */ /* 0x000fe40007000000 */
[----:B------:R-:W-:Y:S01]  /*11600*/  FSEL R175, R23, -INF , !P4 ;  /* 0xff80000017af7808 */ /* 0x000fe20006000000 */
[----:B------:R-:W-:Y:S01]  /*11610*/  HMMA.16816.F32 R32, R24, R132, R204 ;  /* 0x000000841820723c */ /* 0x000fe200000018cc */
[-C--:B------:R-:W-:Y:S02]  /*11620*/  ISETP.GE.AND P6, PT, R5, R9.reuse, PT ;  /* 0x000000090500720c */ /* 0x080fe40003fc6270 */
[----:B------:R-:W-:-:S02]  /*11630*/  ISETP.GE.AND P4, PT, R4, R9, PT ;  /* 0x000000090400720c */ /* 0x000fc40003f86270 */
[----:B------:R-:W-:Y:S01]  /*11640*/  I2FP.F32.S32 R10, R2 ;  /* 0x00000002000a7245 */ /* 0x000fe20000201400 */
[----:B------:R-:W-:Y:S01]  /*11650*/  HMMA.16816.F32 R24, R24, R134, R28 ;  /* 0x000000861818723c */ /* 0x000fe2000000181c */
[----:B------:R-:W-:Y:S01]  /*11660*/  FSEL R230, R22, -INF , !P6 ;  /* 0xff80000016e67808 */ /* 0x000fe20007000000 */
[----:B------:R-:W-:Y:S01]  /*11670*/  FFMA.FTZ R22, R13, UR5, R198 ;  /* 0x000000050d167c23 */ /* 0x000fe200080100c6 */
[----:B------:R-:W-:Y:S01]  /*11680*/  FSEL R229, R21, -INF , !P4 ;  /* 0xff80000015e57808 */ /* 0x000fe20006000000 */
[----:B------:R-:W-:Y:S01]  /*11690*/  FFMA.FTZ R21, R10, UR5, R199 ;  /* 0x000000050a157c23 */ /* 0x000fe200080100c7 */
[-C--:B------:R-:W-:Y:S02]  /*116a0*/  ISETP.GE.AND P6, PT, R3, R9.reuse, PT ;  /* 0x000000090300720c */ /* 0x080fe40003fc6270 */
[----:B------:R-:W-:Y:S01]  /*116b0*/  ISETP.GE.AND P4, PT, R2, R9, PT ;  /* 0x000000090200720c */ /* 0x000fe20003f86270 */
[----:B------:R-:W-:Y:S01]  /*116c0*/  FFMA.FTZ R9, R10, UR5, R197 ;  /* 0x000000050a097c23 */ /* 0x000fe200080100c5 */
[----:B------:R-:W-:-:S02]  /*116d0*/  FSEL R210, R22, -INF , !P6 ;  /* 0xff80000016d27808 */ /* 0x000fc40007000000 */
[CC--:B------:R-:W-:Y:S02]  /*116e0*/  ISETP.GE.AND P6, PT, R8.reuse, R12.reuse, PT ;  /* 0x0000000c0800720c */ /* 0x0c0fe40003fc6270 */
[----:B------:R-:W-:Y:S01]  /*116f0*/  FSEL R208, R9, -INF , !P5 ;  /* 0xff80000009d07808 */ /* 0x000fe20006800000 */
[C---:B------:R-:W-:Y:S01]  /*11700*/  FFMA.FTZ R9, R19.reuse, UR5, R188 ;  /* 0x0000000513097c23 */ /* 0x040fe200080100bc */
[----:B------:R-:W-:Y:S01]  /*11710*/  ISETP.GE.AND P5, PT, R8, R11, PT ;  /* 0x0000000b0800720c */ /* 0x000fe20003fa6270 */
[----:B------:R-:W-:Y:S01]  /*11720*/  FFMA.FTZ R8, R19, UR5, R190 ;  /* 0x0000000513087c23 */ /* 0x000fe200080100be */
[----:B------:R-:W-:Y:S02]  /*11730*/  FSEL R209, R21, -INF , !P4 ;  /* 0xff80000015d17808 */ /* 0x000fe40006000000 */
[----:B------:R-:W-:Y:S01]  /*11740*/  FSEL R22, R9, -INF , !P1 ;  /* 0xff80000009167808 */ /* 0x000fe20004800000 */
[----:B------:R-:W-:Y:S01]  /*11750*/  FFMA.FTZ R9, R18, UR5, R189 ;  /* 0x0000000512097c23 */ /* 0x000fe200080100bd */
[----:B------:R-:W-:-:S02]  /*11760*/  ISETP.GE.AND P4, PT, R7, R12, PT ;  /* 0x0000000c0700720c */ /* 0x000fc40003f86270 */
[-C--:B------:R-:W-:Y:S01]  /*11770*/  ISETP.GE.AND P1, PT, R7, R11.reuse, PT ;  /* 0x0000000b0700720c */ /* 0x080fe20003f26270 */
[----:B------:R-:W-:Y:S01]  /*11780*/  FFMA.FTZ R7, R18, UR5, R191 ;  /* 0x0000000512077c23 */ /* 0x000fe200080100bf */
[----:B------:R-:W-:Y:S01]  /*11790*/  FSEL R176, R8, -INF , !P0 ;  /* 0xff80000008b07808 */ /* 0x000fe20004000000 */
[----:B------:R-:W-:Y:S01]  /*117a0*/  FFMA.FTZ R8, R17, UR5, R184 ;  /* 0x0000000511087c23 */ /* 0x000fe200080100b8 */
[----:B------:R-:W-:Y:S02]  /*117b0*/  FSEL R139, R9, -INF , !P6 ;  /* 0xff800000098b7808 */ /* 0x000fe40007000000 */
[C---:B------:R-:W-:Y:S02]  /*117c0*/  ISETP.GE.AND P0, PT, R6.reuse, R12, PT ;  /* 0x0000000c0600720c */ /* 0x040fe40003f06270 */
[----:B------:R-:W-:Y:S01]  /*117d0*/  ISETP.GE.AND P6, PT, R6, R11, PT ;  /* 0x0000000b0600720c */ /* 0x000fe20003fc6270 */
[----:B------:R-:W-:Y:S01]  /*117e0*/  FFMA.FTZ R6, R17, UR5, R186 ;  /* 0x0000000511067c23 */ /* 0x000fe200080100ba */
[----:B------:R-:W-:Y:S01]  /*117f0*/  FSEL R177, R7, -INF , !P5 ;  /* 0xff80000007b17808 */ /* 0x000fe20006800000 */
[----:B------:R-:W-:Y:S01]  /*11800*/  FFMA.FTZ R7, R16, UR5, R185 ;  /* 0x0000000510077c23 */ /* 0x000fe200080100b9 */
[----:B------:R-:W-:-:S02]  /*11810*/  FSEL R132, R8, -INF , !P4 ;  /* 0xff80000008847808 */ /* 0x000fc40006000000 */
[----:B------:R-:W-:Y:S01]  /*11820*/  FSEL R28, R6, -INF , !P1 ;  /* 0xff800000061c7808 */ /* 0x000fe20004800000 */
[----:B------:R-:W-:Y:S01]  /*11830*/  FFMA.FTZ R6, R15, UR5, R32 ;  /* 0x000000050f067c23 */ /* 0x000fe20008010020 */
[----:B------:R-:W-:Y:S02]  /*11840*/  FSEL R23, R7, -INF , !P0 ;  /* 0xff80000007177808 */ /* 0x000fe40004000000 */
[CC--:B------:R-:W-:Y:S02]  /*11850*/  ISETP.GE.AND P1, PT, R4.reuse, R12.reuse, PT ;  /* 0x0000000c0400720c */ /* 0x0c0fe40003f26270 */
[-C--:B------:R-:W-:Y:S01]  /*11860*/  ISETP.GE.AND P0, PT, R4, R11.reuse, PT ;  /* 0x0000000b0400720c */ /* 0x080fe20003f06270 */
[----:B------:R-:W-:Y:S01]  /*11870*/  FFMA.FTZ R4, R15, UR5, R34 ;  /* 0x000000050f047c23 */ /* 0x000fe20008010022 */
        /* <DEDUP_REMOVED lines=9> */
[----:B------:R-:W-:Y:S02]  /*11910*/  PLOP3.LUT P0, PT, PT, PT, UP0, 0x80, 0x0 ;  /* 0x000000000000781c */ /* 0x000fe40003f0f008 */
[----:B------:R-:W-:Y:S02]  /*11920*/  FSEL R233, R5, -INF , !P1 ;  /* 0xff80000005e97808 */ /* 0x000fe40004800000 */
[-C--:B------:R-:W-:Y:S02]  /*11930*/  ISETP.GE.AND P6, PT, R3, R12.reuse, PT ;  /* 0x0000000c0300720c */ /* 0x080fe40003fc6270 */
[----:B------:R-:W-:-:S02]  /*11940*/  ISETP.GE.AND P5, PT, R2, R12, PT ;  /* 0x0000000c0200720c */ /* 0x000fc40003fa6270 */
[-C--:B------:R-:W-:Y:S01]  /*11950*/  ISETP.GE.AND P4, PT, R3, R11.reuse, PT ;  /* 0x0000000b0300720c */ /* 0x080fe20003f86270 */
[C---:B------:R-:W-:Y:S01]  /*11960*/  FFMA.FTZ R3, R13.reuse, UR5, R24 ;  /* 0x000000050d037c23 */ /* 0x040fe20008010018 */
[----:B------:R-:W-:Y:S01]  /*11970*/  ISETP.GE.AND P1, PT, R2, R11, PT ;  /* 0x0000000b0200720c */ /* 0x000fe20003f26270 */
[C---:B------:R-:W-:Y:S01]  /*11980*/  FFMA.FTZ R2, R10.reuse, UR5, R25 ;  /* 0x000000050a027c23 */ /* 0x040fe20008010019 */
[----:B------:R-:W-:Y:S01]  /*11990*/  FFMA.FTZ R13, R13, UR5, R26 ;  /* 0x000000050d0d7c23 */ /* 0x000fe2000801001a */
[----:B------:R-:W-:Y:S01]  /*119a0*/  FFMA.FTZ R10, R10, UR5, R27 ;  /* 0x000000050a0a7c23 */ /* 0x000fe2000801001b */
        /* <DEDUP_REMOVED lines=54> */
.L_x_1283:
[----:B------:R-:W-:Y:S05]  /*11d10*/  BSYNC B0 ;  /* 0x0000000000007941 */ /* 0x000fea0003800000 */
.L_x_1282:
[----:B------:R-:W0:Y:S02]  /*11d20*/  LDGDEPBAR ;  /* 0x00000000000079af */ /* 0x000e240000000000 */
.L_x_1281:
[----:B-1----:R-:W3:Y:S04]  /*11d30*/  LDL R8, [R1+0x34] ;  /* 0x0000340001087983 */ /* 0x002ee80000100800 */
[----:B------:R-:W4:Y:S04]  /*11d40*/  LDL R7, [R1+0x14] ;  /* 0x0000140001077983 */ /* 0x000f280000100800 */
[----:B------:R-:W5:Y:S01]  /*11d50*/  LDL R12, [R1+0x30] ;  /* 0x00003000010c7983 */ /* 0x000f620000100800 */
[----:B--2---:R-:W-:Y:S01]  /*11d60*/  FMNMX.FTZ R2, R244, R20, !PT ;  /* 0x00000014f4027209 */ /* 0x004fe20007810000 */
[----:B------:R-:W-:Y:S01]  /*11d70*/  UIADD3 UR7, UR29, -0x4498517b, URZ ;  /* 0xbb67ae851d077890 */ /* 0x000fe2000fffe03f */
[----:B------:R-:W-:Y:S01]  /*11d80*/  MOV R195, R246 ;  /* 0x000000f600c37202 */ /* 0x000fe20000000f00 */
[----:B------:R-:W-:Y:S01]  /*11d90*/  UIADD3 UR6, UR28, -0x61c88647, URZ ;  /* 0x9e3779b91c067890 */ /* 0x000fe2000fffe03f */
[----:B------:R-:W-:Y:S01]  /*11da0*/  FMNMX.FTZ R2, R136, R2, !PT ;  /* 0x0000000288027209 */ /* 0x000fe20007810000 */
[----:B------:R-:W-:Y:S01]  /*11db0*/  UIADD3 UR4, UR28, 0x3c6ef372, URZ ;  /* 0x3c6ef3721c047890 */ /* 0x000fe2000fffe03f */
[----:B------:R-:W-:Y:S01]  /*11dc0*/  MOV R199, R245 ;  /* 0x000000f500c77202 */ /* 0x000fe20000000f00 */
[----:B------:R-:W-:Y:S01]  /*11dd0*/  LDSM.16.MT88.4 R32, [R215+0xb000] ;  /* 0x00b00000d720783b */ /* 0x000fe20000004200 */
        /* <DEDUP_REMOVED lines=24> */
[----:B-1----:R-:W-:Y:S02]  /*11f60*/  FMNMX.FTZ R135, R135, R5, !PT ;  /* 0x0000000587877209 */ /* 0x002fe40007810000 */
[----:B------:R-:W-:-:S03]  /*11f70*/  FMNMX.FTZ R3, R231, R3, !PT ;  /* 0x00000003e7037209 */ /* 0x000fc60007810000 */
[----:B------:R-:W1:Y:S04]  /*11f80*/  SHFL.BFLY PT, R4, R135, 0x1, 0x1f ;  /* 0x0c201f0087047f89 */ /* 0x000e6800000e0000 */
[----:B------:R-:W1:Y:S01]  /*11f90*/  SHFL.BFLY PT, R133, R3, 0x2, 0x1f ;  /* 0x0c401f0003857f89 */ /* 0x000e6200000e0000 */
[----:B--2---:R-:W-:-:S05]  /*11fa0*/  FMNMX.FTZ R2, R2, R6, !PT ;  /* 0x0000000602027209 */ /* 0x004fca0007810000 */
[----:B------:R-:W2:Y:S01]  /*11fb0*/  SHFL.BFLY PT, R134, R2, 0x1, 0x1f ;  /* 0x0c201f0002867f89 */ /* 0x000ea200000e0000 */
[----:B-1----:R-:W-:Y:S02]  /*11fc0*/  FMNMX.FTZ R135, R135, R4, !PT ;  /* 0x0000000487877209 */ /* 0x002fe40007810000 */
[----:B------:R-:W-:Y:S02]  /*11fd0*/  FMNMX.FTZ R4, R240, R176, !PT ;  /* 0x000000b0f0047209 */ /* 0x000fe40007810000 */
[----:B------:R-:W-:Y:S01]  /*11fe0*/  FMNMX.FTZ R133, R3, R133, !PT ;  /* 0x0000008503857209 */ /* 0x000fe20007810000 */
[----:B------:R-:W-:Y:S01]  /*11ff0*/  FMUL.FTZ R13, R135, UR32 ;  /* 0x00000020870d7c20 */ /* 0x000fe20008410000 */
[----:B------:R-:W-:Y:S02]  /*12000*/  FMNMX.FTZ R4, R177, R4, !PT ;  /* 0x00000004b1047209 */ /* 0x000fe40007810000 */
[----:B------:R-:W-:Y:S01]  /*12010*/  FSETP.NEU.FTZ.AND P4, PT, R135, -INF , PT ;  /* 0xff8000008700780b */ /* 0x000fe20003f9d000 */
[----:B------:R-:W1:Y:S01]  /*12020*/  SHFL.BFLY PT, R19, R133, 0x1, 0x1f ;  /* 0x0c201f0085137f89 */ /* 0x000e6200000e0000 */
[----:B------:R-:W-:-:S02]  /*12030*/  FMNMX.FTZ R3, R28, R4, !PT ;  /* 0x000000041c037209 */ /* 0x000fc40007810000 */
[----:B------:R-:W-:Y:S02]  /*12040*/  FSEL R13, R13, RZ, P4 ;  /* 0x000000ff0d0d7208 */ /* 0x000fe40002000000 */
[----:B------:R-:W-:Y:S02]  /*12050*/  FMNMX.FTZ R3, R30, R3, !PT ;  /* 0x000000031e037209 */ /* 0x000fe40007810000 */
[----:B--2---:R-:W-:Y:S01]  /*12060*/  FMNMX.FTZ R134, R2, R134, !PT ;  /* 0x0000008602867209 */ /* 0x004fe20007810000 */
[----:B------:R-:W-:Y:S01]  /*12070*/  FFMA.FTZ R2, R20, UR32, -R13 ;  /* 0x0000002014027c23 */ /* 0x000fe2000801080d */
[----:B------:R-:W-:Y:S02]  /*12080*/  FMNMX.FTZ R3, R239, R3, !PT ;  /* 0x00000003ef037209 */ /* 0x000fe40007810000 */
[----:B------:R-:W-:Y:S01]  /*12090*/  MOV R4, UR29 ;  /* 0x0000001d00047c02 */ /* 0x000fe20008000f00 */
[----:B------:R2:W-:Y:S01]  /*120a0*/  MUFU.EX2 R194, R2 ;  /* 0x0000000200c27308 */ /* 0x0005e20000000800 */
[----:B------:R-:W-:-:S02]  /*120b0*/  FMNMX.FTZ R3, R237, R3, !PT ;  /* 0x00000003ed037209 */ /* 0x000fc40007810000 */
[----:B------:R-:W-:Y:S02]  /*120c0*/  FSETP.NEU.FTZ.AND P3, PT, R134, -INF , PT ;  /* 0xff8000008600780b */ /* 0x000fe40003f7d000 */
[----:B------:R-:W-:-:S04]  /*120d0*/  FMNMX.FTZ R3, R235, R3, !PT ;  /* 0x00000003eb037209 */ /* 0x000fc80007810000 */
[----:B------:R-:W-:Y:S02]  /*120e0*/  FMNMX.FTZ R18, R234, R3, !PT ;  /* 0x00000003ea127209 */ /* 0x000fe40007810000 */
[----:B-1----:R-:W-:-:S04]  /*120f0*/  FMNMX.FTZ R133, R133, R19, !PT ;  /* 0x0000001385857209 */ /* 0x002fc80007810000 */
[C---:B------:R-:W-:Y:S01]  /*12100*/  FSETP.NEU.FTZ.AND P2, PT, R133.reuse, -INF , PT ;  /* 0xff8000008500780b */ /* 0x040fe20003f5d000 */
[----:B--2---:R-:W-:Y:S02]  /*12110*/  FFMA.FTZ R2, R136, UR32, -R13 ;  /* 0x0000002088027c23 */ /* 0x004fe4000801080d */
[----:B------:R-:W1:Y:S02]  /*12120*/  SHFL.BFLY PT, R136, R18, 0x2, 0x1f ;  /* 0x0c401f0012887f89 */ /* 0x000e6400000e0000 */
[----:B------:R2:W-:Y:S01]  /*12130*/  MUFU.EX2 R197, R2 ;  /* 0x0000000200c57308 */ /* 0x0005e20000000800 */
[----:B-1----:R-:W-:Y:S01]  /*12140*/  FMNMX.FTZ R136, R18, R136, !PT ;  /* 0x0000008812887209 */ /* 0x002fe20007810000 */
[----:B------:R-:W-:-:S05]  /*12150*/  FMUL.FTZ R18, R133, UR32 ;  /* 0x0000002085127c20 */ /* 0x000fca0008410000 */
[----:B------:R-:W-:Y:S01]  /*12160*/  FSEL R18, R18, RZ, P2 ;  /* 0x000000ff12127208 */ /* 0x000fe20001000000 */
[----:B---3--:R-:W-:Y:S01]  /*12170*/  IMAD.WIDE.U32 R10, R8, -0x2daee0ad, RZ ;  /* 0xd2511f53080a7825 */ /* 0x008fe200078e00ff */
[----:B----4-:R-:W-:-:S03]  /*12180*/  IADD3 R5, R7, 0x4, RZ ;  /* 0x0000000407057810 */ /* 0x010fc60007ffe0ff */
[----:B------:R-:W-:Y:S01]  /*12190*/  IMAD.WIDE.U32 R16, R7, -0x326172a9, RZ ;  /* 0xcd9e8d5707107825 */ /* 0x000fe200078e00ff */
[----:B------:R-:W-:-:S03]  /*121a0*/  LOP3.LUT R6, R11, UR37, R4, 0x96, !PT ;  /* 0x000000250b067c12 */ /* 0x000fc6000f8e9604 */
[----:B------:R-:W-:Y:S01]  /*121b0*/  FFMA.FTZ R7, R172, UR32, -R13 ;  /* 0x00000020ac077c23 */ /* 0x000fe2000801080d */
[----:B------:R-:W-:Y:S01]  /*121c0*/  IMAD.WIDE.U32 R4, R5, -0x326172a9, RZ ;  /* 0xcd9e8d5705047825 */ /* 0x000fe200078e00ff */
[-C--:B-----5:R-:W-:Y:S02]  /*121d0*/  LOP3.LUT R8, R17, R12.reuse, RZ, 0x3c, !PT ;  /* 0x0000000c11087212 */ /* 0x0a0fe400078e3cff */
[----:B------:R1:W-:Y:S01]  /*121e0*/  MUFU.EX2 R201, R7 ;  /* 0x0000000700c97308 */ /* 0x0003e20000000800 */
[----:B--2---:R-:W-:Y:S01]  /*121f0*/  IMAD.WIDE.U32 R2, R6, -0x326172a9, RZ ;  /* 0xcd9e8d5706027825 */ /* 0x004fe200078e00ff */
[----:B------:R-:W-:-:S03]  /*12200*/  LOP3.LUT R6, R5, R12, RZ, 0x3c, !PT ;  /* 0x0000000c05067212 */ /* 0x000fc600078e3cff */
[----:B------:R-:W-:Y:S01]  /*12210*/  FFMA.FTZ R5, R173, UR32, -R13 ;  /* 0x00000020ad057c23 */ /* 0x000fe2000801080d */
[----:B------:R-:W-:Y:S01]  /*12220*/  FMUL.FTZ R12, R134, UR32 ;  /* 0x00000020860c7c20 */ /* 0x000fe20008410000 */
[----:B------:R-:W-:Y:S01]  /*12230*/  IMAD.WIDE.U32 R8, R8, -0x2daee0ad, RZ ;  /* 0xd2511f5308087825 */ /* 0x000fe200078e00ff */
[----:B------:R-:W-:Y:S01]  /*12240*/  LOP3.LUT R11, R3, UR6, R4, 0x96, !PT ;  /* 0x00000006030b7c12 */ /* 0x000fe2000f8e9604 */
[----:B------:R2:W-:Y:S02]  /*12250*/  MUFU.EX2 R192, R5 ;  /* 0x0000000500c07308 */ /* 0x0005e40000000800 */
[----:B------:R-:W-:Y:S02]  /*12260*/  FSEL R12, R12, RZ, P3 ;  /* 0x000000ff0c0c7208 */ /* 0x000fe40001800000 */
[----:B------:R-:W-:Y:S01]  /*12270*/  LOP3.LUT R14, R9, UR7, R10, 0x96, !PT ;  /* 0x00000007090e7c12 */ /* 0x000fe2000f8e960a */
[----:B-1----:R-:W-:-:S04]  /*12280*/  IMAD.WIDE.U32 R6, R6, -0x2daee0ad, RZ ;  /* 0xd2511f5306067825 */ /* 0x002fc800078e00ff */
[----:B------:R-:W-:Y:S01]  /*12290*/  IMAD.WIDE.U32 R14, R14, -0x326172a9, RZ ;  /* 0xcd9e8d570e0e7825 */ /* 0x000fe200078e00ff */
[----:B--2---:R-:W-:-:S03]  /*122a0*/  LOP3.LUT R5, R3, UR6, R16, 0x96, !PT ;  /* 0x0000000603057c12 */ /* 0x004fc6000f8e9610 */
[----:B------:R-:W-:Y:S01]  /*122b0*/  FFMA.FTZ R3, R137, UR32, -R12 ;  /* 0x0000002089037c23 */ /* 0x000fe2000801080c */
[----:B------:R-:W-:Y:S01]  /*122c0*/  LOP3.LUT R16, R7, UR7, R10, 0x96, !PT ;  /* 0x0000000707107c12 */ /* 0x000fe2000f8e960a */
[----:B------:R-:W-:Y:S01]  /*122d0*/  IMAD.WIDE.U32 R10, R11, -0x2daee0ad, RZ ;  /* 0xd2511f530b0a7825 */ /* 0x000fe200078e00ff */
[----:B------:R-:W-:Y:S01]  /*122e0*/  LOP3.LUT R20, R15, UR4, R2, 0x96, !PT ;  /* 0x000000040f147c12 */ /* 0x000fe2000f8e9602 */
[----:B------:R1:W-:Y:S01]  /*122f0*/  MUFU.EX2 R193, R3 ;  /* 0x0000000300c17308 */ /* 0x0003e20000000800 */
[----:B------:R-:W2:Y:S01]  /*12300*/  SHFL.BFLY PT, R15, R136, 0x1, 0x1f ;  /* 0x0c201f00880f7f89 */ /* 0x000ea200000e0000 */
[----:B------:R-:W-:Y:S01]  /*12310*/  IMAD.WIDE.U32 R16, R16, -0x326172a9, RZ ;  /* 0xcd9e8d5710107825 */ /* 0x000fe200078e00ff */
[----:B------:R-:W-:Y:S02]  /*12320*/  LOP3.LUT R11, R11, UR30, R6, 0x96, !PT ;  /* 0x0000001e0b0b7c12 */ /* 0x000fe4000f8e9606 */
[----:B------:R-:W-:Y:S01]  /*12330*/  MOV R137, R199 ;  /* 0x000000c700897202 */ /* 0x000fe20000000f00 */
[----:B------:R-:W-:Y:S01]  /*12340*/  IMAD.WIDE.U32 R4, R5, -0x2daee0ad, RZ ;  /* 0xd2511f5305047825 */ /* 0x000fe200078e00ff */
[----:B------:R-:W-:-:S03]  /*12350*/  LOP3.LUT R6, R17, UR4, R2, 0x96, !PT ;  /* 0x0000000411067c12 */ /* 0x000fc6000f8e9602 */
[----:B------:R-:W-:Y:S01]  /*12360*/  FFMA.FTZ R2, R174, UR32, -R12 ;  /* 0x00000020ae027c23 */ /* 0x000fe2000801080c */
[----:B------:R-:W-:Y:S01]  /*12370*/  UIADD3 UR4, UR28, -0x4ab325aa, URZ ;  /* 0xb54cda561c047890 */ /* 0x000fe2000fffe03f */
[----:B------:R-:W-:Y:S01]  /*12380*/  IMAD.WIDE.U32 R20, R20, -0x2daee0ad, RZ ;  /* 0xd2511f5314147825 */ /* 0x000fe200078e00ff */
[----:B------:R-:W-:Y:S01]  /*12390*/  LOP3.LUT R5, R5, UR30, R8, 0x96, !PT ;  /* 0x0000001e05057c12 */ /* 0x000fe2000f8e9608 */
[----:B------:R-:W-:Y:S02]  /*123a0*/  MUFU.EX2 R200, R2 ;  /* 0x0000000200c87308 */ /* 0x000fe40000000800 */
[----:B------:R-:W-:Y:S01]  /*123b0*/  IMAD.WIDE.U32 R6, R6, -0x2daee0ad, RZ ;  /* 0xd2511f5306067825 */ /* 0x000fe200078e00ff */
[----:B------:R-:W-:-:S03]  /*123c0*/  LOP3.LUT R9, R21, UR26, R4, 0x96, !PT ;  /* 0x0000001a15097c12 */ /* 0x000fc6000f8e9604 */
[----:B-1----:R-:W-:Y:S01]  /*123d0*/  FFMA.FTZ R3, R138, UR32, -R12 ;  /* 0x000000208a037c23 */ /* 0x002fe2000801080c */
[----:B------:R-:W-:Y:S01]  /*123e0*/  IMAD.WIDE.U32 R4, R5, -0x326172a9, RZ ;  /* 0xcd9e8d5705047825 */ /* 0x000fe200078e00ff */
[----:B------:R-:W-:-:S03]  /*123f0*/  LOP3.LUT R10, R7, UR26, R10, 0x96, !PT ;  /* 0x0000001a070a7c12 */ /* 0x000fc6000f8e960a */
[----:B------:R-:W-:Y:S01]  /*12400*/  FFMA.FTZ R7, R22, UR32, -R18 ;  /* 0x0000002016077c23 */ /* 0x000fe20008010812 */
[----:B------:R1:W-:Y:S01]  /*12410*/  MUFU.EX2 R196, R3 ;  /* 0x0000000300c47308 */ /* 0x0003e20000000800 */
[----:B------:R-:W-:Y:S01]  /*12420*/  IMAD.WIDE.U32 R178, R9, -0x326172a9, RZ ;  /* 0xcd9e8d5709b27825 */ /* 0x000fe200078e00ff */
[----:B------:R-:W-:-:S03]  /*12430*/  LOP3.LUT R8, R5, UR27, R14, 0x96, !PT ;  /* 0x0000001b05087c12 */ /* 0x000fc6000f8e960e */
[----:B------:R-:W-:Y:S01]  /*12440*/  FFMA.FTZ R5, R175, UR32, -R12 ;  /* 0x00000020af057c23 */ /* 0x000fe2000801080c */
[----:B--2---:R-:W-:Y:S01]  /*12450*/  FMNMX.FTZ R136, R136, R15, !PT ;  /* 0x0000000f88887209 */ /* 0x004fe20007810000 */
[----:B------:R-:W-:Y:S01]  /*12460*/  IMAD.WIDE.U32 R190, R10, -0x326172a9, RZ ;  /* 0xcd9e8d570abe7825 */ /* 0x000fe200078e00ff */
[----:B------:R-:W-:Y:S01]  /*12470*/  LOP3.LUT R4, R179, UR25, R4, 0x96, !PT ;  /* 0x00000019b3047c12 */ /* 0x000fe2000f8e9604 */
[----:B------:R-:W2:Y:S01]  /*12480*/  LDSM.16.MT88.4 R172, [R215+0xa000] ;  /* 0x00a00000d7ac783b */ /* 0x000ea20000004200 */
[----:B------:R3:W-:Y:S01]  /*12490*/  MUFU.EX2 R26, R5 ;  /* 0x00000005001a7308 */ /* 0x0007e20000000800 */
[----:B------:R-:W-:-:S04]  /*124a0*/  IMAD.WIDE.U32 R8, R8, -0x2daee0ad, RZ ;  /* 0xd2511f5308087825 */ /* 0x000fc800078e00ff */
[C---:B------:R-:W-:Y:S01]  /*124b0*/  FMUL.FTZ R19, R136.reuse, UR32 ;  /* 0x0000002088137c20 */ /* 0x040fe20008410000 */
[----:B------:R-:W-:Y:S01]  /*124c0*/  FSETP.NEU.FTZ.AND P1, PT, R136, -INF , PT ;  /* 0xff8000008800780b */ /* 0x000fe20003f3d000 */
[----:B------:R-:W-:Y:S01]  /*124d0*/  IMAD.WIDE.U32 R180, R4, -0x2daee0ad, RZ ;  /* 0xd2511f5304b47825 */ /* 0x000fe200078e00ff */
[----:B------:R-:W-:-:S03]  /*124e0*/  LOP3.LUT R20, R9, UR24, R20, 0x96, !PT ;  /* 0x0000001809147c12 */ /* 0x000fc6000f8e9614 */
[----:B------:R-:W-:Y:S01]  /*124f0*/  FFMA.FTZ R4, R139, UR32, -R18 ;  /* 0x000000208b047c23 */ /* 0x000fe20008010812 */
[----:B------:R-:W-:Y:S01]  /*12500*/  FSEL R19, R19, RZ, P1 ;  /* 0x000000ff13137208 */ /* 0x000fe20000800000 */
[----:B-1----:R-:W-:Y:S01]  /*12510*/  IMAD.WIDE.U32 R2, R11, -0x326172a9, RZ ;  /* 0xcd9e8d570b027825 */ /* 0x002fe200078e00ff */
[----:B------:R1:W4:Y:S03]  /*12520*/  MUFU.EX2 R25, R7 ;  /* 0x0000000700197308 */ /* 0x0003260000000800 */
[----:B------:R-:W-:Y:S01]  /*12530*/  IMAD.WIDE.U32 R138, R20, -0x326172a9, RZ ;  /* 0xcd9e8d57148a7825 */ /* 0x000fe200078e00ff */
[----:B------:R-:W-:Y:S02]  /*12540*/  LOP3.LUT R3, R3, UR27, R16, 0x96, !PT ;  /* 0x0000001b03037c12 */ /* 0x000fe4000f8e9610 */
[----:B---3--:R-:W-:Y:S02]  /*12550*/  LOP3.LUT R5, R191, UR25, R2, 0x96, !PT ;  /* 0x00000019bf057c12 */ /* 0x008fe4000f8e9602 */
[----:B------:R3:W-:Y:S01]  /*12560*/  MUFU.EX2 R202, R4 ;  /* 0x0000000400ca7308 */ /* 0x0007e20000000800 */
[----:B------:R-:W-:-:S04]  /*12570*/  IMAD.WIDE.U32 R2, R3, -0x2daee0ad, RZ ;  /* 0xd2511f5303027825 */ /* 0x000fc800078e00ff */
[----:B------:R-:W-:Y:S01]  /*12580*/  IMAD.WIDE.U32 R188, R5, -0x2daee0ad, RZ ;  /* 0xd2511f5305bc7825 */ /* 0x000fe200078e00ff */
[----:B------:R-:W-:Y:S02]  /*12590*/  LOP3.LUT R10, R3, UR24, R6, 0x96, !PT ;  /* 0x00000018030a7c12 */ /* 0x000fe4000f8e9606 */
[----:B------:R-:W-:Y:S02]  /*125a0*/  LOP3.LUT R3, R181, UR23, R8, 0x96, !PT ;  /* 0x00000017b5037c12 */ /* 0x000fe4000f8e9608 */
[----:B------:R-:W-:Y:S01]  /*125b0*/  LOP3.LUT R9, R189, UR23, R2, 0x96, !PT ;  /* 0x00000017bd097c12 */ /* 0x000fe2000f8e9602 */
[--C-:B------:R-:W-:Y:S01]  /*125c0*/  FFMA.FTZ R2, R132, UR32, -R18.reuse ;  /* 0x0000002084027c23 */ /* 0x100fe20008010812 */
[----:B------:R-:W-:Y:S01]  /*125d0*/  FSEL R6, R134, RZ, P3 ;  /* 0x000000ff86067208 */ /* 0x000fe20001800000 */
[----:B------:R-:W-:Y:S01]  /*125e0*/  IMAD.WIDE.U32 R182, R10, -0x326172a9, RZ ;  /* 0xcd9e8d570ab67825 */ /* 0x000fe200078e00ff */
[----:B-1----:R-:W-:Y:S01]  /*125f0*/  FSEL R7, R135, RZ, P4 ;  /* 0x000000ff87077208 */ /* 0x002fe20002000000 */
[----:B------:R1:W-:Y:S01]  /*12600*/  MUFU.EX2 R198, R2 ;  /* 0x0000000200c67308 */ /* 0x0003e20000000800 */
[----:B----4-:R-:W-:Y:S01]  /*12610*/  MOV R132, R25 ;  /* 0x0000001900847202 */ /* 0x010fe20000000f00 */
[----:B---3--:R-:W-:Y:S01]  /*12620*/  FFMA.FTZ R4, R23, UR32, -R18 ;  /* 0x0000002017047c23 */ /* 0x008fe20008010812 */
[----:B------:R-:W-:Y:S01]  /*12630*/  FADD.FTZ R23, R242, -R6 ;  /* 0x80000006f2177221 */ /* 0x000fe20000010000 */
[----:B------:R-:W-:Y:S01]  /*12640*/  FADD.FTZ R21, R244, -R7 ;  /* 0x80000007f4157221 */ /* 0x000fe20000010000 */
[----:B------:R-:W-:Y:S01]  /*12650*/  FFMA.FTZ R7, R28, UR32, -R19 ;  /* 0x000000201c077c23 */ /* 0x000fe20008010813 */
[----:B------:R-:W-:-:S02]  /*12660*/  FSEL R6, R136, RZ, P1 ;  /* 0x000000ff88067208 */ /* 0x000fc40000800000 */
[----:B------:R3:W4:Y:S03]  /*12670*/  MUFU.EX2 R27, R4 ;  /* 0x00000004001b7308 */ /* 0x0007260000000800 */
[----:B------:R-:W-:Y:S01]  /*12680*/  FADD.FTZ R29, R240, -R6 ;  /* 0x80000006f01d7221 */ /* 0x000fe20000010000 */
[----:B------:R-:W-:-:S04]  /*12690*/  MOV R240, R26 ;  /* 0x0000001a00f07202 */ /* 0x000fc80000000f00 */
[----:B------:R5:W-:Y:S01]  /*126a0*/  MUFU.EX2 R189, R7 ;  /* 0x0000000700bd7308 */ /* 0x000be20000000800 */
[----:B-1----:R-:W-:-:S05]  /*126b0*/  IMAD.WIDE.U32 R2, R3, -0x326172a9, RZ ;  /* 0xcd9e8d5703027825 */ /* 0x002fca00078e00ff */
[----:B------:R-:W-:Y:S02]  /*126c0*/  LOP3.LUT R5, R3, UR4, R138, 0x96, !PT ;  /* 0x0000000403057c12 */ /* 0x000fe4000f8e968a */
[C---:B------:R-:W-:Y:S01]  /*126d0*/  LOP3.LUT R8, R2.reuse, 0xffff, RZ, 0xc0, !PT ;  /* 0x0000ffff02087812 */ /* 0x040fe200078ec0ff */
[--C-:B---3--:R-:W-:Y:S01]  /*126e0*/  FFMA.FTZ R4, R177, UR32, -R19.reuse ;  /* 0x00000020b1047c23 */ /* 0x108fe20008010813 */
[----:B------:R-:W-:Y:S02]  /*126f0*/  LOP3.LUT R15, R2, 0xff, RZ, 0xc0, !PT ;  /* 0x000000ff020f7812 */ /* 0x000fe400078ec0ff */
[--C-:B------:R-:W-:Y:S01]  /*12700*/  SHF.R.U32.HI R16, RZ, 0x10, R2.reuse ;  /* 0x00000010ff107819 */ /* 0x100fe20000011602 */
[----:B------:R-:W-:Y:S01]  /*12710*/  MUFU.EX2 R191, R4 ;  /* 0x0000000400bf7308 */ /* 0x000fe20000000800 */
[----:B------:R-:W-:Y:S01]  /*12720*/  SHF.R.U32.HI R17, RZ, 0x18, R2 ;  /* 0x00000018ff117819 */ /* 0x000fe20000011602 */
[----:B------:R-:W-:Y:S01]  /*12730*/  FFMA.FTZ R2, R176, UR32, -R19 ;  /* 0x00000020b0027c23 */ /* 0x000fe20008010813 */
[----:B------:R-:W-:-:S02]  /*12740*/  FSEL R3, R133, RZ, P2 ;  /* 0x000000ff85037208 */ /* 0x000fc40001000000 */
[----:B-----5:R-:W-:Y:S02]  /*12750*/  SHF.R.U32.HI R7, RZ, 0x18, R5 ;  /* 0x00000018ff077819 */ /* 0x020fe40000011605 */
[----:B------:R-:W-:Y:S01]  /*12760*/  SHF.R.U32.HI R6, RZ, 0x8, R8 ;  /* 0x00000008ff067819 */ /* 0x000fe20000011608 */
[----:B------:R1:W-:Y:S01]  /*12770*/  MUFU.EX2 R242, R2 ;  /* 0x0000000200f27308 */ /* 0x0003e20000000800 */
[----:B------:R-:W-:Y:S01]  /*12780*/  FADD.FTZ R24, R241, -R3 ;  /* 0x80000003f1187221 */ /* 0x000fe20000010000 */
[----:B----4-:R-:W-:Y:S02]  /*12790*/  MOV R241, R27 ;  /* 0x0000001b00f17202 */ /* 0x010fe40000000f00 */
[----:B------:R-:W-:Y:S01]  /*127a0*/  PRMT R15, R15, 0x5410, R6 ;  /* 0x000054100f0f7816 */ /* 0x000fe20000000006 */
[----:B------:R-:W-:Y:S01]  /*127b0*/  FFMA.FTZ R6, R30, UR32, -R19 ;  /* 0x000000201e067c23 */ /* 0x000fe20008010813 */
[----:B------:R-:W-:Y:S01]  /*127c0*/  LOP3.LUT R8, R16, 0xff, RZ, 0xc0, !PT ;  /* 0x000000ff10087812 */ /* 0x000fe200078ec0ff */
[----:B------:R-:W-:-:S03]  /*127d0*/  FMUL.FTZ R16, R23, UR32 ;  /* 0x0000002017107c20 */ /* 0x000fc60008410000 */
[----:B------:R-:W-:Y:S01]  /*127e0*/  PRMT R8, R8, 0x5410, R17 ;  /* 0x0000541008087816 */ /* 0x000fe20000000011 */
[----:B------:R-:W-:Y:S02]  /*127f0*/  FMUL.FTZ R17, R21, UR32 ;  /* 0x0000002015117c20 */ /* 0x000fe40008410000 */
[----:B------:R-:W3:Y:S01]  /*12800*/  MUFU.EX2 R16, R16 ;  /* 0x0000001000107308 */ /* 0x000ee20000000800 */
[----:B-1----:R-:W-:Y:S01]  /*12810*/  IMAD.WIDE.U32 R2, R9, -0x326172a9, RZ ;  /* 0xcd9e8d5709027825 */ /* 0x002fe200078e00ff */
[----:B------:R-:W-:-:S06]  /*12820*/  LOP3.LUT R9, R5, 0xff, RZ, 0xc0, !PT ;  /* 0x000000ff05097812 */ /* 0x000fcc00078ec0ff */
[----:B------:R-:W1:Y:S01]  /*12830*/  MUFU.EX2 R17, R17 ;  /* 0x0000001100117308 */ /* 0x000e620000000800 */
[C---:B------:R-:W-:Y:S02]  /*12840*/  LOP3.LUT R10, R2.reuse, 0xffff, RZ, 0xc0, !PT ;  /* 0x0000ffff020a7812 */ /* 0x040fe400078ec0ff */
[----:B------:R-:W-:Y:S02]  /*12850*/  LOP3.LUT R14, R2, 0xff, RZ, 0xc0, !PT ;  /* 0x000000ff020e7812 */ /* 0x000fe400078ec0ff */
[--C-:B------:R-:W-:Y:S02]  /*12860*/  SHF.R.U32.HI R11, RZ, 0x10, R2.reuse ;  /* 0x00000010ff0b7819 */ /* 0x100fe40000011602 */
[----:B------:R-:W-:Y:S02]  /*12870*/  SHF.R.U32.HI R20, RZ, 0x18, R2 ;  /* 0x00000018ff147819 */ /* 0x000fe40000011602 */
[----:B------:R-:W-:Y:S01]  /*12880*/  LOP3.LUT R2, R5, 0xffff, RZ, 0xc0, !PT ;  /* 0x0000ffff05027812 */ /* 0x000fe200078ec0ff */
[-C--:B---3--:R-:W-:Y:S01]  /*12890*/  FMUL.FTZ R146, R146, R16.reuse ;  /* 0x0000001092927220 */ /* 0x088fe20000410000 */
[----:B------:R-:W-:Y:S01]  /*128a0*/  LOP3.LUT R4, R3, UR4, R182, 0x96, !PT ;  /* 0x0000000403047c12 */ /* 0x000fe2000f8e96b6 */
[-C--:B------:R-:W-:Y:S01]  /*128b0*/  FMUL.FTZ R147, R147, R16.reuse ;  /* 0x0000001093937220 */ /* 0x080fe20000410000 */
[----:B------:R-:W-:Y:S01]  /*128c0*/  SHF.R.U32.HI R3, RZ, 0x10, R5 ;  /* 0x00000010ff037819 */ /* 0x000fe20000011605 */
[----:B------:R3:W-:Y:S01]  /*128d0*/  MUFU.EX2 R182, R6 ;  /* 0x0000000600b67308 */ /* 0x0007e20000000800 */
[----:B------:R-:W-:Y:S01]  /*128e0*/  SHF.R.U32.HI R5, RZ, 0x8, R2 ;  /* 0x00000008ff057819 */ /* 0x000fe20000011602 */
[-C--:B------:R-:W-:Y:S01]  /*128f0*/  FMUL.FTZ R154, R154, R16.reuse ;  /* 0x000000109a9a7220 */ /* 0x080fe20000410000 */
[----:B------:R-:W-:Y:S01]  /*12900*/  SHF.R.U32.HI R2, RZ, 0x8, R10 ;  /* 0x00000008ff027819 */ /* 0x000fe2000001160a */
[-C--:B-1----:R-:W-:Y:S01]  /*12910*/  FMUL.FTZ R144, R144, R17.reuse ;  /* 0x0000001190907220 */ /* 0x082fe20000410000 */
[----:B------:R-:W-:Y:S01]  /*12920*/  LOP3.LUT R3, R3, 0xff, RZ, 0xc0, !PT ;  /* 0x000000ff03037812 */ /* 0x000fe200078ec0ff */
[-C--:B------:R-:W-:Y:S01]  /*12930*/  FMUL.FTZ R145, R145, R17.reuse ;  /* 0x0000001191917220 */ /* 0x080fe20000410000 */
[----:B------:R-:W-:Y:S01]  /*12940*/  PRMT R28, R14, 0x5410, R2 ;  /* 0x000054100e1c7816 */ /* 0x000fe20000000002 */
[----:B------:R-:W-:Y:S01]  /*12950*/  FMUL.FTZ R14, R29, UR32 ;  /* 0x000000201d0e7c20 */ /* 0x000fe20008410000 */
[----:B------:R-:W-:Y:S01]  /*12960*/  LOP3.LUT R2, R4, 0xffff, RZ, 0xc0, !PT ;  /* 0x0000ffff04027812 */ /* 0x000fe200078ec0ff */
[-C--:B------:R-:W-:Y:S01]  /*12970*/  FMUL.FTZ R152, R152, R17.reuse ;  /* 0x0000001198987220 */ /* 0x080fe20000410000 */
[----:B------:R-:W-:Y:S01]  /*12980*/  PRMT R22, R9, 0x5410, R5 ;  /* 0x0000541009167816 */ /* 0x000fe20000000005 */
[-C--:B------:R-:W-:Y:S01]  /*12990*/  FMUL.FTZ R153, R153, R17.reuse ;  /* 0x0000001199997220 */ /* 0x080fe20000410000 */
[----:B------:R-:W-:Y:S01]  /*129a0*/  PRMT R9, R3, 0x5410, R7 ;  /* 0x0000541003097816 */ /* 0x000fe20000000007 */
[----:B------:R-:W1:Y:S01]  /*129b0*/  MUFU.EX2 R14, R14 ;  /* 0x0000000e000e7308 */ /* 0x000e620000000800 */
[----:B------:R-:W-:Y:S01]  /*129c0*/  LOP3.LUT R7, R4, 0xff, RZ, 0xc0, !PT ;  /* 0x000000ff04077812 */ /* 0x000fe200078ec0ff */
[-C--:B------:R-:W-:Y:S01]  /*129d0*/  FMUL.FTZ R155, R155, R16.reuse ;  /* 0x000000109b9b7220 */ /* 0x080fe20000410000 */
[----:B------:R-:W-:Y:S01]  /*129e0*/  SHF.R.U32.HI R2, RZ, 0x8, R2 ;  /* 0x00000008ff027819 */ /* 0x000fe20000011602 */
[-C--:B------:R-:W-:Y:S01]  /*129f0*/  FMUL.FTZ R36, R36, R17.reuse ;  /* 0x0000001124247220 */ /* 0x080fe20000410000 */
[----:B------:R-:W-:Y:S01]  /*12a00*/  LOP3.LUT R3, R11, 0xff, RZ, 0xc0, !PT ;  /* 0x000000ff0b037812 */ /* 0x000fe200078ec0ff */
[----:B------:R-:W-:Y:S01]  /*12a10*/  FMUL.FTZ R37, R37, R17 ;  /* 0x0000001125257220 */ /* 0x000fe20000410000 */
[----:B------:R-:W-:Y:S01]  /*12a20*/  PRMT R10, R7, 0x5410, R2 ;  /* 0x00005410070a7816 */ /* 0x000fe20000000002 */
[-C--:B------:R-:W-:Y:S01]  /*12a30*/  FMUL.FTZ R38, R38, R16.reuse ;  /* 0x0000001026267220 */ /* 0x080fe20000410000 */
[--C-:B------:R-:W-:Y:S01]  /*12a40*/  HSET2.LE.AND R2, R15, R0.reuse, PT ;  /* 0x000000000f027233 */ /* 0x100fe20003803000 */
[----:B------:R-:W-:Y:S01]  /*12a50*/  FMUL.FTZ R15, R24, UR32 ;  /* 0x00000020180f7c20 */ /* 0x000fe20008410000 */
[----:B---3--:R-:W-:Y:S01]  /*12a60*/  SHF.R.U32.HI R6, RZ, 0x10, R4 ;  /* 0x00000010ff067819 */ /* 0x008fe20000011604 */
[----:B------:R-:W3:Y:S01]  /*12a70*/  LDSM.16.MT88.4 R24, [R213+0xa000] ;  /* 0x00a00000d518783b */ /* 0x000ee20000004200 */
[----:B------:R-:W-:Y:S01]  /*12a80*/  PRMT R11, R3, 0x5410, R20 ;  /* 0x00005410030b7816 */ /* 0x000fe20000000014 */
[----:B------:R-:W-:Y:S01]  /*12a90*/  FMUL.FTZ R39, R39, R16 ;  /* 0x0000001027277220 */ /* 0x000fe20000410000 */
[----:B------:R-:W-:Y:S01]  /*12aa0*/  SHF.R.U32.HI R5, RZ, 0x18, R4 ;  /* 0x00000018ff057819 */ /* 0x000fe20000011604 */
[----:B------:R-:W4:Y:S01]  /*12ab0*/  MUFU.EX2 R15, R15 ;  /* 0x0000000f000f7308 */ /* 0x000f220000000800 */
[----:B------:R-:W-:Y:S01]  /*12ac0*/  LOP3.LUT R4, R6, 0xff, RZ, 0xc0, !PT ;  /* 0x000000ff06047812 */ /* 0x000fe200078ec0ff */
[-C--:B-1----:R-:W-:Y:S01]  /*12ad0*/  FMUL.FTZ R142, R142, R14.reuse ;  /* 0x0000000e8e8e7220 */ /* 0x082fe20000410000 */
[----:B------:R-:W-:Y:S01]  /*12ae0*/  F2FP.F16.F32.PACK_AB R3, R192, R201 ;  /* 0x000000c9c003723e */ /* 0x000fe200000000ff */
[-C--:B------:R-:W-:Y:S01]  /*12af0*/  FMUL.FTZ R143, R143, R14.reuse ;  /* 0x0000000e8f8f7220 */ /* 0x080fe20000410000 */
[----:B------:R-:W-:Y:S01]  /*12b00*/  PRMT R21, R4, 0x5410, R5 ;  /* 0x0000541004157816 */ /* 0x000fe20000000005 */
[-C--:B------:R-:W-:Y:S01]  /*12b10*/  FMUL.FTZ R150, R150, R14.reuse ;  /* 0x0000000e96967220 */ /* 0x080fe20000410000 */
[----:B------:R-:W-:Y:S01]  /*12b20*/  LOP3.LUT R6, R2, R3, RZ, 0xc0, !PT ;  /* 0x0000000302067212 */ /* 0x000fe200078ec0ff */
[----:B------:R-:W-:Y:S01]  /*12b30*/  FMUL.FTZ R151, R151, R14 ;  /* 0x0000000e97977220 */ /* 0x000fe20000410000 */
[--C-:B------:R-:W-:Y:S01]  /*12b40*/  HSET2.LE.AND R2, R8, R0.reuse, PT ;  /* 0x0000000008027233 */ /* 0x100fe20003803000 */
[-C--:B------:R-:W-:Y:S01]  /*12b50*/  FMUL.FTZ R48, R48, R17.reuse ;  /* 0x0000001130307220 */ /* 0x080fe20000410000 */
[--C-:B------:R-:W-:Y:S01]  /*12b60*/  HSET2.LE.AND R4, R22, R0.reuse, PT ;  /* 0x0000000016047233 */ /* 0x100fe20003803000 */
[-C--:B------:R-:W-:Y:S01]  /*12b70*/  FMUL.FTZ R49, R49, R17.reuse ;  /* 0x0000001131317220 */ /* 0x080fe20000410000 */
[----:B------:R-:W-:Y:S01]  /*12b80*/  F2FP.F16.F32.PACK_AB R5, R197, R194 ;  /* 0x000000c2c505723e */ /* 0x000fe200000000ff */
[-C--:B------:R-:W-:Y:S01]  /*12b90*/  FMUL.FTZ R52, R52, R17.reuse ;  /* 0x0000001134347220 */ /* 0x080fe20000410000 */
[--C-:B------:R-:W-:Y:S01]  /*12ba0*/  HSET2.LE.AND R8, R9, R0.reuse, PT ;  /* 0x0000000009087233 */ /* 0x100fe20003803000 */
[----:B------:R-:W-:Y:S01]  /*12bb0*/  FMUL.FTZ R53, R53, R17 ;  /* 0x0000001135357220 */ /* 0x000fe20000410000 */
[----:B------:R-:W-:Y:S01]  /*12bc0*/  F2FP.F16.F32.PACK_AB R9, R196, R193 ;  /* 0x000000c1c409723e */ /* 0x000fe200000000ff */
[-C--:B----4-:R-:W-:Y:S01]  /*12bd0*/  FMUL.FTZ R140, R140, R15.reuse ;  /* 0x0000000f8c8c7220 */ /* 0x090fe20000410000 */
[----:B------:R-:W-:Y:S01]  /*12be0*/  F2FP.F16.F32.PACK_AB R3, R240, R200 ;  /* 0x000000c8f003723e */ /* 0x000fe200000000ff */
[----:B------:R-:W-:Y:S01]  /*12bf0*/  FMUL.FTZ R141, R141, R15 ;  /* 0x0000000f8d8d7220 */ /* 0x000fe20000410000 */
[----:B------:R-:W-:Y:S01]  /*12c00*/  LOP3.LUT R4, R4, R5, RZ, 0xc0, !PT ;  /* 0x0000000504047212 */ /* 0x000fe200078ec0ff */
[----:B------:R-:W-:Y:S01]  /*12c10*/  FMUL.FTZ R148, R148, R15 ;  /* 0x0000000f94947220 */ /* 0x000fe20000410000 */
[----:B------:R-:W-:Y:S01]  /*12c20*/  LOP3.LUT R5, R8, R9, RZ, 0xc0, !PT ;  /* 0x0000000908057212 */ /* 0x000fe200078ec0ff */
[----:B------:R-:W-:Y:S01]  /*12c30*/  FMUL.FTZ R149, R149, R15 ;  /* 0x0000000f95957220 */ /* 0x000fe20000410000 */
[--C-:B------:R-:W-:Y:S01]  /*12c40*/  HSET2.LE.AND R11, R11, R0.reuse, PT ;  /* 0x000000000b0b7233 */ /* 0x100fe20003803000 */
[----:B------:R-:W-:Y:S01]  /*12c50*/  FMUL.FTZ R64, R64, R17 ;  /* 0x0000001140407220 */ /* 0x000fe20000410000 */
[----:B------:R-:W-:Y:S01]  /*12c60*/  LOP3.LUT R7, R2, R3, RZ, 0xc0, !PT ;  /* 0x0000000302077212 */ /* 0x000fe200078ec0ff */
[-C--:B------:R-:W-:Y:S01]  /*12c70*/  FMUL.FTZ R50, R50, R16.reuse ;  /* 0x0000001032327220 */ /* 0x080fe20000410000 */
[----:B------:R-:W-:Y:S01]  /*12c80*/  F2FP.F16.F32.PACK_AB R8, R182, R189 ;  /* 0x000000bdb608723e */ /* 0x000fe200000000ff */
[----:B------:R-:W-:Y:S01]  /*12c90*/  FMUL.FTZ R51, R51, R16 ;  /* 0x0000001033337220 */ /* 0x000fe20000410000 */
[--C-:B------:R-:W-:Y:S01]  /*12ca0*/  HSET2.LE.AND R9, R10, R0.reuse, PT ;  /* 0x000000000a097233 */ /* 0x100fe20003803000 */
[-C--:B------:R-:W-:Y:S01]  /*12cb0*/  FMUL.FTZ R65, R65, R17.reuse ;  /* 0x0000001141417220 */ /* 0x080fe20000410000 */
[----:B------:R-:W-:Y:S01]  /*12cc0*/  F2FP.F16.F32.PACK_AB R20, R202, R132 ;  /* 0x00000084ca14723e */ /* 0x000fe200000000ff */
[C---:B--2---:R-:W-:Y:S01]  /*12cd0*/  HMMA.16816.F32 R204, R4.reuse, R172, R36 ;  /* 0x000000ac04cc723c */ /* 0x044fe20000001824 */
[--C-:B------:R-:W-:Y:S01]  /*12ce0*/  HSET2.LE.AND R2, R28, R0.reuse, PT ;  /* 0x000000001c027233 */ /* 0x100fe20003803000 */
[----:B------:R-:W-:Y:S01]  /*12cf0*/  LDSM.16.MT88.4 R36, [R218+0xb000] ;  /* 0x00b00000da24783b */ /* 0x000fe20000004200 */
[----:B------:R-:W-:Y:S01]  /*12d00*/  HSET2.LE.AND R21, R21, R0, PT ;  /* 0x0000000015157233 */ /* 0x000fe20003803000 */
[----:B------:R-:W-:Y:S01]  /*12d10*/  FMUL.FTZ R68, R68, R17 ;  /* 0x0000001144447220 */ /* 0x000fe20000410000 */
[----:B------:R-:W-:Y:S01]  /*12d20*/  F2FP.F16.F32.PACK_AB R3, R241, R198 ;  /* 0x000000c6f103723e */ /* 0x000fe200000000ff */
[C---:B---3--:R-:W-:Y:S01]  /*12d30*/  HMMA.16816.F32 R144, R4.reuse, R24, R144 ;  /* 0x000000180490723c */ /* 0x048fe20000001890 */
[----:B------:R-:W-:Y:S01]  /*12d40*/  F2FP.F16.F32.PACK_AB R22, R191, R242 ;  /* 0x000000f2bf16723e */ /* 0x000fe200000000ff */
[----:B------:R-:W-:Y:S01]  /*12d50*/  LDSM.16.MT88.4 R28, [R217+0xb000] ;  /* 0x00b00000d91c783b */ /* 0x000fe20000004200 */
[----:B------:R-:W-:Y:S01]  /*12d60*/  LOP3.LUT R11, R11, R8, RZ, 0xc0, !PT ;  /* 0x000000080b0b7212 */ /* 0x000fe200078ec0ff */
[----:B------:R-:W-:Y:S01]  /*12d70*/  FMUL.FTZ R54, R54, R16 ;  /* 0x0000001036367220 */ /* 0x000fe20000410000 */
[----:B------:R-:W-:Y:S01]  /*12d80*/  LOP3.LUT R8, R9, R20, RZ, 0xc0, !PT ;  /* 0x0000001409087212 */ /* 0x000fe200078ec0ff */
[----:B------:R-:W-:Y:S01]  /*12d90*/  HMMA.16816.F32 R152, R4, R26, R152 ;  /* 0x0000001a0498723c */ /* 0x000fe20000001898 */
[----:B------:R-:W-:Y:S01]  /*12da0*/  LOP3.LUT R10, R2, R3, RZ, 0xc0, !PT ;  /* 0x00000003020a7212 */ /* 0x000fe200078ec0ff */
[----:B------:R-:W-:Y:S01]  /*12db0*/  FMUL.FTZ R55, R55, R16 ;  /* 0x0000001037377220 */ /* 0x000fe20000410000 */
[----:B------:R-:W-:Y:S01]  /*12dc0*/  LOP3.LUT R9, R21, R22, RZ, 0xc0, !PT ;  /* 0x0000001615097212 */ /* 0x000fe200078ec0ff */
[-C--:B------:R-:W-:Y:S01]  /*12dd0*/  FMUL.FTZ R69, R69, R17.reuse ;  /* 0x0000001145457220 */ /* 0x080fe20000410000 */
[----:B------:R-:W-:Y:S01]  /*12de0*/  LDSM.16.MT88.4 R20, [R213+0xb000] ;  /* 0x00b00000d514783b */ /* 0x000fe20000004200 */
[-C--:B------:R-:W-:Y:S01]  /*12df0*/  FMUL.FTZ R80, R80, R17.reuse ;  /* 0x0000001150507220 */ /* 0x080fe20000410000 */
[-C--:B------:R-:W-:Y:S01]  /*12e00*/  FMUL.FTZ R81, R81, R17.reuse ;  /* 0x0000001151517220 */ /* 0x080fe20000410000 */
[-C--:B------:R-:W-:Y:S01]  /*12e10*/  FMUL.FTZ R66, R66, R16.reuse ;  /* 0x0000001042427220 */ /* 0x080fe20000410000 */
[-C--:B------:R-:W-:Y:S01]  /*12e20*/  FMUL.FTZ R67, R67, R16.reuse ;  /* 0x0000001043437220 */ /* 0x080fe20000410000 */
[C---:B------:R-:W-:Y:S01]  /*12e30*/  HMMA.16816.F32 R248, R8.reuse, R24, R140 ;  /* 0x0000001808f8723c */ /* 0x040fe2000000188c */
[----:B------:R-:W1:Y:S01]  /*12e40*/  LDSM.16.MT88.4 R140, [R218+0xa000] ;  /* 0x00a00000da8c783b */ /* 0x000e620000004200 */
        /* <DEDUP_REMOVED lines=38> */
[----:B------:R-:W-:Y:S01]  /*130b0*/  LOP3.LUT R2, R139, UR31, R178, 0x96, !PT ;  /* 0x0000001f8b027c12 */ /* 0x000fe2000f8e96b2 */
[C---:B------:R-:W-:Y:S01]  /*130c0*/  HMMA.16816.F32 R48, R4.reuse, R174, R48 ;  /* 0x000000ae0430723c */ /* 0x040fe20000001830 */
[----:B------:R-:W-:Y:S01]  /*130d0*/  UIADD3 UR4, UR29, 0x646e171e, URZ ;  /* 0x646e171e1d047890 */ /* 0x000fe2000fffe03f */
        /* <DEDUP_REMOVED lines=9> */
[----:B------:R-:W-:Y:S01]  /*13170*/  IMAD.WIDE.U32 R2, R2, -0x2daee0ad, RZ ;  /* 0xd2511f5302027825 */ /* 0x000fe200078e00ff */
[C---:B------:R-:W-:Y:S03]  /*13180*/  HMMA.16816.F32 R64, R4.reuse, R142, R64 ;  /* 0x0000008e0440723c */ /* 0x040fe60000001840 */
[-C--:B------:R-:W-:Y:S01]  /*13190*/  FMUL.FTZ R60, R60, R15.reuse ;  /* 0x0000000f3c3c7220 */ /* 0x080fe20000410000 */
[-C--:B------:R-:W-:Y:S01]  /*131a0*/  FMUL.FTZ R61, R61, R15.reuse ;  /* 0x0000000f3d3d7220 */ /* 0x080fe20000410000 */
[-C--:B------:R-:W-:Y:S01]  /*131b0*/  FMUL.FTZ R62, R62, R14.reuse ;  /* 0x0000000e3e3e7220 */ /* 0x080fe20000410000 */
[-C--:B------:R-:W-:Y:S01]  /*131c0*/  FMUL.FTZ R63, R63, R14.reuse ;  /* 0x0000000e3f3f7220 */ /* 0x080fe20000410000 */
[-C--:B------:R-:W-:Y:S01]  /*131d0*/  FMUL.FTZ R72, R72, R15.reuse ;  /* 0x0000000f48487220 */ /* 0x080fe20000410000 */
[C---:B--2---:R-:W-:Y:S01]  /*131e0*/  HMMA.16816.F32 R68, R4.reuse, R24, R68 ;  /* 0x000000180444723c */ /* 0x044fe20000001844 */
[----:B------:R-:W-:Y:S01]  /*131f0*/  FMUL.FTZ R73, R73, R15 ;  /* 0x0000000f49497220 */ /* 0x000fe20000410000 */
[-C--:B------:R-:W-:Y:S01]  /*13200*/  FMUL.FTZ R74, R74, R14.reuse ;  /* 0x0000000e4a4a7220 */ /* 0x080fe20000410000 */
[-C--:B------:R-:W-:Y:S01]  /*13210*/  FMUL.FTZ R75, R75, R14.reuse ;  /* 0x0000000e4b4b7220 */ /* 0x080fe20000410000 */
[----:B------:R-:W-:Y:S01]  /*13220*/  MOV R148, R197 ;  /* 0x000000c500947202 */ /* 0x000fe20000000f00 */
[-C--:B------:R-:W-:Y:S01]  /*13230*/  FMUL.FTZ R76, R76, R15.reuse ;  /* 0x0000000f4c4c7220 */ /* 0x080fe20000410000 */
[C---:B------:R-:W-:Y:S01]  /*13240*/  HMMA.16816.F32 R80, R4.reuse, R26, R80 ;  /* 0x0000001a0450723c */ /* 0x040fe20000001850 */
[----:B------:R-:W-:Y:S01]  /*13250*/  FMUL.FTZ R77, R77, R15 ;  /* 0x0000000f4d4d7220 */ /* 0x000fe20000410000 */
[-C--:B------:R-:W-:Y:S01]  /*13260*/  FMUL.FTZ R78, R78, R14.reuse ;  /* 0x0000000e4e4e7220 */ /* 0x080fe20000410000 */
[----:B------:R-:W-:Y:S01]  /*13270*/  FMUL.FTZ R79, R79, R14 ;  /* 0x0000000e4f4f7220 */ /* 0x000fe20000410000 */
[----:B------:R-:W-:Y:S01]  /*13280*/  MOV R149, R195 ;  /* 0x000000c300957202 */ /* 0x000fe20000000f00 */
[-C--:B------:R-:W-:Y:S01]  /*13290*/  FMUL.FTZ R40, R40, R15.reuse ;  /* 0x0000000f28287220 */ /* 0x080fe20000410000 */
[C---:B------:R-:W-:Y:S01]  /*132a0*/  HMMA.16816.F32 R84, R4.reuse, R20, R84 ;  /* 0x000000140454723c */ /* 0x040fe20000001854 */
[----:B------:R-:W-:Y:S01]  /*132b0*/  MOV R150, R194 ;  /* 0x000000c200967202 */ /* 0x000fe20000000f00 */
[----:B------:R-:W-:Y:S01]  /*132c0*/  FMUL.FTZ R41, R41, R15 ;  /* 0x0000000f29297220 */ /* 0x000fe20000410000 */
[----:B------:R-:W-:Y:S01]  /*132d0*/  MOV R151, R193 ;  /* 0x000000c100977202 */ /* 0x000fe20000000f00 */
        /* <DEDUP_REMOVED lines=38> */
[----:B------:R-:W-:Y:S01]  /*13540*/  HMMA.16816.F32 R184, R4, R30, R168 ;  /* 0x0000001e04b8723c */ /* 0x000fe200000018a8 */
[-C--:B------:R-:W-:Y:S01]  /*13550*/  FMUL.FTZ R130, R130, R14.reuse ;  /* 0x0000000e82827220 */ /* 0x080fe20000410000 */
[----:B------:R-:W-:-:S04]  /*13560*/  FMUL.FTZ R131, R131, R14 ;  /* 0x0000000e83837220 */ /* 0x000fc80000410000 */
[C---:B------:R-:W-:Y:S01]  /*13570*/  HMMA.16816.F32 R88, R8.reuse, R20, R88 ;  /* 0x000000140858723c */ /* 0x040fe20000001858 */
[----:B------:R-:W-:Y:S01]  /*13580*/  MOV R6, R192 ;  /* 0x000000c000067202 */ /* 0x000fe20000000f00 */
[--C-:B------:R-:W-:Y:S01]  /*13590*/  FFMA.FTZ R5, R228, UR32, -R13.reuse ;  /* 0x00000020e4057c23 */ /* 0x100fe2000801080d */
[----:B------:R-:W-:Y:S02]  /*135a0*/  MOV R7, R198 ;  /* 0x000000c600077202 */ /* 0x000fe40000000f00 */
[----:B------:R-:W-:Y:S01]  /*135b0*/  MOV R228, R6 ;  /* 0x0000000600e47202 */ /* 0x000fe20000000f00 */
[C---:B------:R-:W-:Y:S01]  /*135c0*/  HMMA.16816.F32 R176, R8.reuse, R22, R92 ;  /* 0x0000001608b0723c */ /* 0x040fe2000000185c */
[----:B------:R-:W-:Y:S01]  /*135d0*/  LOP3.LUT R4, R3, UR4, R180, 0x96, !PT ;  /* 0x0000000403047c12 */ /* 0x000fe2000f8e96b4 */
[----:B------:R1:W-:Y:S01]  /*135e0*/  MUFU.EX2 R181, R5 ;  /* 0x0000000500b57308 */ /* 0x0003e20000000800 */
[C---:B------:R-:W-:Y:S01]  /*135f0*/  LOP3.LUT R6, R2.reuse, 0xffff, RZ, 0xc0, !PT ;  /* 0x0000ffff02067812 */ /* 0x040fe200078ec0ff */
[--C-:B------:R-:W-:Y:S01]  /*13600*/  FFMA.FTZ R3, R211, UR32, -R13.reuse ;  /* 0x00000020d3037c23 */ /* 0x100fe2000801080d */
[----:B------:R-:W-:Y:S01]  /*13610*/  MOV R211, R7 ;  /* 0x0000000700d37202 */ /* 0x000fe20000000f00 */
[C---:B------:R-:W-:Y:S01]  /*13620*/  HMMA.16816.F32 R72, R8.reuse, R24, R72 ;  /* 0x000000180848723c */ /* 0x040fe20000001848 */
[----:B------:R-:W-:Y:S01]  /*13630*/  LOP3.LUT R7, R2, 0xff, RZ, 0xc0, !PT ;  /* 0x000000ff02077812 */ /* 0x000fe200078ec0ff */
[----:B------:R-:W-:Y:S01]  /*13640*/  FFMA.FTZ R21, R230, UR32, -R12 ;  /* 0x00000020e6157c23 */ /* 0x000fe2000801080c */
[--C-:B------:R-:W-:Y:S01]  /*13650*/  SHF.R.U32.HI R20, RZ, 0x10, R2.reuse ;  /* 0x00000010ff147819 */ /* 0x100fe20000011602 */
[----:B------:R2:W-:Y:S01]  /*13660*/  MUFU.EX2 R180, R3 ;  /* 0x0000000300b47308 */ /* 0x0005e20000000800 */
[----:B------:R-:W-:Y:S01]  /*13670*/  SHF.R.U32.HI R22, RZ, 0x18, R2 ;  /* 0x00000018ff167819 */ /* 0x000fe20000011602 */
[--C-:B------:R-:W-:Y:S01]  /*13680*/  FFMA.FTZ R2, R208, UR32, -R13.reuse ;  /* 0x00000020d0027c23 */ /* 0x100fe2000801080d */
[----:B------:R-:W-:Y:S01]  /*13690*/  MOV R171, R196 ;  /* 0x000000c400ab7202 */ /* 0x000fe20000000f00 */
[----:B------:R-:W-:Y:S01]  /*136a0*/  FFMA.FTZ R24, R236, UR32, -R13 ;  /* 0x00000020ec187c23 */ /* 0x000fe2000801080d */
[C---:B------:R-:W-:Y:S01]  /*136b0*/  HMMA.16816.F32 R196, R8.reuse, R142, R60 ;  /* 0x0000008e08c4723c */ /* 0x040fe2000000183c */
[--C-:B------:R-:W-:Y:S01]  /*136c0*/  FFMA.FTZ R23, R229, UR32, -R12.reuse ;  /* 0x00000020e5177c23 */ /* 0x100fe2000801080c */
[----:B------:R-:W-:Y:S01]  /*136d0*/  MOV R170, R202 ;  /* 0x000000ca00aa7202 */ /* 0x000fe20000000f00 */
[----:B------:R3:W4:Y:S01]  /*136e0*/  MUFU.EX2 R139, R2 ;  /* 0x00000002008b7308 */ /* 0x0007220000000800 */
[----:B-1----:R-:W-:Y:S01]  /*136f0*/  FFMA.FTZ R5, R210, UR32, -R12 ;  /* 0x00000020d2057c23 */ /* 0x002fe2000801080c */
[----:B------:R-:W-:Y:S01]  /*13700*/  LOP3.LUT R13, R4, 0xff, RZ, 0xc0, !PT ;  /* 0x000000ff040d7812 */ /* 0x000fe200078ec0ff */
[----:B------:R-:W-:Y:S01]  /*13710*/  HMMA.16816.F32 R192, R8, R26, R76 ;  /* 0x0000001a08c0723c */ /* 0x000fe2000000184c */
[----:B------:R-:W-:Y:S01]  /*13720*/  MOV R142, R137 ;  /* 0x00000089008e7202 */ /* 0x000fe20000000f00 */
[----:B------:R-:W1:Y:S01]  /*13730*/  LDSM.16.MT88.4 R60, [R218+0xa800] ;  /* 0x00a80000da3c783b */ /* 0x000e620000004200 */
[----:B------:R-:W-:-:S02]  /*13740*/  MOV R143, R132 ;  /* 0x00000084008f7202 */ /* 0x000fc40000000f00 */
[----:B------:R5:W-:Y:S01]  /*13750*/  MUFU.EX2 R138, R5 ;  /* 0x00000005008a7308 */ /* 0x000be20000000800 */
[----:B--2---:R-:W-:Y:S01]  /*13760*/  SHF.R.U32.HI R3, RZ, 0x8, R6 ;  /* 0x00000008ff037819 */ /* 0x004fe20000011606 */
[----:B------:R-:W-:Y:S01]  /*13770*/  FFMA.FTZ R6, R209, UR32, -R12 ;  /* 0x00000020d1067c23 */ /* 0x000fe2000801080c */
[----:B------:R-:W-:Y:S01]  /*13780*/  SHF.R.U32.HI R12, RZ, 0x18, R4 ;  /* 0x00000018ff0c7819 */ /* 0x000fe20000011604 */
[C---:B------:R-:W-:Y:S01]  /*13790*/  HMMA.16816.F32 R40, R8.reuse, R172, R40 ;  /* 0x000000ac0828723c */ /* 0x040fe20000001828 */
[----:B------:R-:W-:Y:S01]  /*137a0*/  PRMT R3, R7, 0x5410, R3 ;  /* 0x0000541007037816 */ /* 0x000fe20000000003 */
[----:B------:R-:W2:Y:S01]  /*137b0*/  LDSM.16.MT88.4 R76, [R217+0xa800] ;  /* 0x00a80000d94c783b */ /* 0x000ea20000004200 */
[----:B------:R-:W-:Y:S01]  /*137c0*/  LOP3.LUT R7, R20, 0xff, RZ, 0xc0, !PT ;  /* 0x000000ff14077812 */ /* 0x000fe200078ec0ff */
[----:B------:R4:W4:Y:S01]  /*137d0*/  MUFU.EX2 R137, R6 ;  /* 0x0000000600897308 */ /* 0x0009220000000800 */
[----:B---3--:R-:W-:Y:S01]  /*137e0*/  LOP3.LUT R2, R4, 0xffff, RZ, 0xc0, !PT ;  /* 0x0000ffff04027812 */ /* 0x008fe200078ec0ff */
[----:B------:R-:W-:Y:S01]  /*137f0*/  HMMA.16816.F32 R104, R8, R32, R104 ;  /* 0x000000200868723c */ /* 0x000fe20000001868 */
[----:B------:R-:W-:Y:S01]  /*13800*/  HSET2.LE.AND R3, R3, R0, PT ;  /* 0x0000000003037233 */ /* 0x000fe20003803000 */
[----:B------:R-:W-:Y:S01]  /*13810*/  LDSM.16.MT88.4 R92, [R213+0xb800] ;  /* 0x00b80000d55c783b */ /* 0x000fe20000004200 */
[----:B------:R-:W-:-:S02]  /*13820*/  MOV R210, R170 ;  /* 0x000000aa00d27202 */ /* 0x000fc40000000f00 */
[----:B------:R-:W-:Y:S01]  /*13830*/  MOV R230, R171 ;  /* 0x000000ab00e67202 */ /* 0x000fe20000000f00 */
[----:B------:R-:W3:Y:S01]  /*13840*/  MUFU.EX2 R132, R24 ;  /* 0x0000001800847308 */ /* 0x000ee20000000800 */
[----:B-----5:R-:W-:Y:S01]  /*13850*/  SHF.R.U32.HI R5, RZ, 0x10, R4 ;  /* 0x00000010ff057819 */ /* 0x020fe20000011604 */
[C---:B------:R-:W-:Y:S01]  /*13860*/  HMMA.16816.F32 R164, R8.reuse, R28, R164 ;  /* 0x0000001c08a4723c */ /* 0x040fe200000018a4 */
[----:B------:R-:W-:Y:S01]  /*13870*/  PRMT R4, R7, 0x5410, R22 ;  /* 0x0000541007047816 */ /* 0x000fe20000000016 */
[----:B------:R-:W-:Y:S01]  /*13880*/  FFMA.FTZ R7, R235, UR32, -R19 ;  /* 0x00000020eb077c23 */ /* 0x000fe20008010813 */
[----:B------:R-:W-:Y:S02]  /*13890*/  LOP3.LUT R5, R5, 0xff, RZ, 0xc0, !PT ;  /* 0x000000ff05057812 */ /* 0x000fe400078ec0ff */
[----:B------:R-:W-:Y:S01]  /*138a0*/  MOV R168, R200 ;  /* 0x000000c800a87202 */ /* 0x000fe20000000f00 */
[----:B------:R-:W-:Y:S01]  /*138b0*/  MUFU.EX2 R27, R21 ;  /* 0x00000015001b7308 */ /* 0x000fe20000000800 */
[----:B----4-:R-:W-:Y:S01]  /*138c0*/  SHF.R.U32.HI R6, RZ, 0x8, R2 ;  /* 0x00000008ff067819 */ /* 0x010fe20000011602 */
[----:B------:R-:W-:Y:S01]  /*138d0*/  HMMA.16816.F32 R56, R8, R140, R56 ;  /* 0x0000008c0838723c */ /* 0x000fe20000001838 */
[----:B------:R-:W-:-:S02]  /*138e0*/  F2FP.F16.F32.PACK_AB R2, R139, R180 ;  /* 0x000000b48b02723e */ /* 0x000fc400000000ff */
[----:B------:R-:W-:Y:S02]  /*138f0*/  PRMT R6, R13, 0x5410, R6 ;  /* 0x000054100d067816 */ /* 0x000fe40000000006 */
[----:B------:R-:W-:Y:S01]  /*13900*/  LOP3.LUT R170, R3, R2, RZ, 0xc0, !PT ;  /* 0x0000000203aa7212 */ /* 0x000fe200078ec0ff */
[----:B------:R4:W5:Y:S01]  /*13910*/  MUFU.EX2 R26, R23 ;  /* 0x00000017001a7308 */ /* 0x0009620000000800 */
[--C-:B------:R-:W-:Y:S01]  /*13920*/  HSET2.LE.AND R2, R4, R0.reuse, PT ;  /* 0x0000000004027233 */ /* 0x100fe20003803000 */
[----:B------:R-:W-:Y:S01]  /*13930*/  FFMA.FTZ R4, R232, UR32, -R18 ;  /* 0x00000020e8047c23 */ /* 0x000fe20008010812 */
[----:B------:R-:W-:Y:S01]  /*13940*/  F2FP.F16.F32.PACK_AB R3, R137, R138 ;  /* 0x0000008a8903723e */ /* 0x000fe200000000ff */
[C---:B------:R-:W-:Y:S01]  /*13950*/  HMMA.16816.F32 R116, R8.reuse, R36, R116 ;  /* 0x000000240874723c */ /* 0x040fe20000001874 */
[----:B------:R-:W-:Y:S02]  /*13960*/  PRMT R5, R5, 0x5410, R12 ;  /* 0x0000541005057816 */ /* 0x000fe4000000000c */
[----:B------:R-:W-:Y:S01]  /*13970*/  LOP3.LUT R171, R2, R3, RZ, 0xc0, !PT ;  /* 0x0000000302ab7212 */ /* 0x000fe200078ec0ff */
[----:B------:R-:W-:Y:S01]  /*13980*/  MUFU.EX2 R25, R4 ;  /* 0x0000000400197308 */ /* 0x000fe20000000800 */
[----:B------:R-:W-:Y:S01]  /*13990*/  HSET2.LE.AND R2, R6, R0, PT ;  /* 0x0000000006027233 */ /* 0x000fe20003803000 */
[----:B------:R-:W-:Y:S01]  /*139a0*/  HMMA.16816.F32 R28, R8, R30, R128 ;  /* 0x0000001e081c723c */ /* 0x000fe20000001880 */
[----:B---3--:R-:W-:Y:S01]  /*139b0*/  F2FP.F16.F32.PACK_AB R3, R132, R181 ;  /* 0x000000b58403723e */ /* 0x008fe200000000ff */
[----:B------:R-:W-:Y:S01]  /*139c0*/  FFMA.FTZ R6, R231, UR32, -R18 ;  /* 0x00000020e7067c23 */ /* 0x000fe20008010812 */
[----:B------:R-:W-:-:S02]  /*139d0*/  MOV R208, R168 ;  /* 0x000000a800d07202 */ /* 0x000fc40000000f00 */
[----:B------:R-:W-:Y:S01]  /*139e0*/  LOP3.LUT R168, R2, R3, RZ, 0xc0, !PT ;  /* 0x0000000302a87212 */ /* 0x000fe200078ec0ff */
[----:B------:R-:W-:Y:S01]  /*139f0*/  MUFU.EX2 R12, R7 ;  /* 0x00000007000c7308 */ /* 0x000fe20000000800 */
[----:B------:R-:W-:Y:S01]  /*13a00*/  MOV R169, R201 ;  /* 0x000000c900a97202 */ /* 0x000fe20000000f00 */
[----:B----4-:R-:W-:Y:S01]  /*13a10*/  LDSM.16.MT88.4 R20, [R217+0xb800] ;  /* 0x00b80000d914783b */ /* 0x010fe20000004200 */
[----:B------:R-:W-:Y:S01]  /*13a20*/  HSET2.LE.AND R2, R5, R0, PT ;  /* 0x0000000005027233 */ /* 0x000fe20003803000 */
[C---:B------:R-:W-:Y:S01]  /*13a30*/  HMMA.16816.F32 R200, R8.reuse, R174, R44 ;  /* 0x000000ae08c8723c */ /* 0x040fe2000000182c */
[----:B-----5:R-:W-:Y:S01]  /*13a40*/  F2FP.F16.F32.PACK_AB R3, R26, R27 ;  /* 0x0000001b1a03723e */ /* 0x020fe200000000ff */
[----:B------:R-:W3:Y:S01]  /*13a50*/  LDSM.16.MT88.4 R44, [R215+0xa800] ;  /* 0x00a80000d72c783b */ /* 0x000ee20000004200 */
[----:B------:R-:W-:Y:S02]  /*13a60*/  MOV R236, R169 ;  /* 0x000000a900ec7202 */ /* 0x000fe40000000f00 */
[----:B------:R-:W-:Y:S01]  /*13a70*/  LOP3.LUT R169, R2, R3, RZ, 0xc0, !PT ;  /* 0x0000000302a97212 */ /* 0x000fe200078ec0ff */
[----:B------:R-:W-:Y:S01]  /*13a80*/  FFMA.FTZ R2, R238, UR32, -R18 ;  /* 0x00000020ee027c23 */ /* 0x000fe20008010812 */
[----:B------:R-:W-:Y:S01]  /*13a90*/  LOP3.LUT R3, R183, UR31, R190, 0x96, !PT ;  /* 0x0000001fb7037c12 */ /* 0x000fe2000f8e96be */
[C---:B------:R-:W-:Y:S01]  /*13aa0*/  HMMA.16816.F32 R172, R8.reuse, R34, R108 ;  /* 0x0000002208ac723c */ /* 0x040fe2000000186c */
[----:B------:R-:W-:Y:S01]  /*13ab0*/  MOV R141, R150 ;  /* 0x00000096008d7202 */ /* 0x000fe20000000f00 */
[----:B------:R4:W-:Y:S01]  /*13ac0*/  MUFU.EX2 R13, R2 ;  /* 0x00000002000d7308 */ /* 0x0009e20000000800 */
[----:B------:R-:W-:Y:S01]  /*13ad0*/  MOV R140, R151 ;  /* 0x00000097008c7202 */ /* 0x000fe20000000f00 */
[----:B------:R-:W-:Y:S01]  /*13ae0*/  LDSM.16.MT88.4 R108, [R215+0xb800] ;  /* 0x00b80000d76c783b */ /* 0x000fe20000004200 */
[----:B------:R-:W-:Y:S01]  /*13af0*/  MOV R209, R149 ;  /* 0x0000009500d17202 */ /* 0x000fe20000000f00 */
[----:B------:R-:W-:Y:S01]  /*13b00*/  HMMA.16816.F32 R32, R8, R38, R160 ;  /* 0x000000260820723c */ /* 0x000fe200000018a0 */
[----:B------:R-:W-:Y:S01]  /*13b10*/  MOV R229, R148 ;  /* 0x0000009400e57202 */ /* 0x000fe20000000f00 */
[----:B------:R-:W-:Y:S04]  /*13b20*/  LDSM.16.MT88.4 R160, [R218+0xb800] ;  /* 0x00b80000daa0783b */ /* 0x000fe80000004200 */
[----:B------:R-:W5:Y:S01]  /*13b30*/  LDSM.16.MT88.4 R148, [R213+0xa800] ;  /* 0x00a80000d594783b */ /* 0x000f620000004200 */
[--C-:B------:R-:W-:Y:S01]  /*13b40*/  FFMA.FTZ R10, R239, UR32, -R19.reuse ;  /* 0x00000020ef0a7c23 */ /* 0x100fe20008010813 */
[----:B------:R-:W-:Y:S01]  /*13b50*/  FFMA.FTZ R11, R237, UR32, -R19 ;  /* 0x00000020ed0b7c23 */ /* 0x000fe20008010813 */
[----:B-1----:R-:W-:Y:S01]  /*13b60*/  HMMA.16816.F32 R52, R168, R60, R52 ;  /* 0x0000003ca834723c */ /* 0x002fe20000001834 */
[----:B----4-:R-:W-:-:S03]  /*13b70*/  FFMA.FTZ R2, R233, UR32, -R18 ;  /* 0x00000020e9027c23 */ /* 0x010fc60008010812 */
[----:B------:R-:W-:Y:S02]  /*13b80*/  MUFU.EX2 R10, R10 ;  /* 0x0000000a000a7308 */ /* 0x000fe40000000800 */
[C---:B------:R-:W-:Y:S06]  /*13b90*/  HMMA.16816.F32 R64, R168.reuse, R62, R64 ;  /* 0x0000003ea840723c */ /* 0x040fec0000001840 */
[C---:B--2---:R-:W-:Y:S01]  /*13ba0*/  HMMA.16816.F32 R68, R168.reuse, R76, R68 ;  /* 0x0000004ca844723c */ /* 0x044fe20000001844 */
[----:B------:R1:W-:Y:S05]  /*13bb0*/  MUFU.EX2 R24, R2 ;  /* 0x0000000200187308 */ /* 0x0003ea0000000800 */
[C---:B------:R-:W-:Y:S03]  /*13bc0*/  HMMA.16816.F32 R80, R168.reuse, R78, R80 ;  /* 0x0000004ea850723c */ /* 0x040fe60000001850 */
[----:B------:R2:W4:Y:S03]  /*13bd0*/  MUFU.EX2 R18, R6 ;  /* 0x0000000600127308 */ /* 0x0005260000000800 */
[----:B---3--:R-:W-:Y:S01]  /*13be0*/  HMMA.16816.F32 R36, R168, R44, R204 ;  /* 0x0000002ca824723c */ /* 0x008fe200000018cc */
[----:B-1----:R-:W-:-:S06]  /*13bf0*/  IMAD.WIDE.U32 R2, R3, -0x2daee0ad, RZ ;  /* 0xd2511f5303027825 */ /* 0x002fcc00078e00ff */
[----:B------:R-:W-:Y:S01]  /*13c00*/  MOV R204, R141 ;  /* 0x0000008d00cc7202 */ /* 0x000fe20000000f00 */
[C---:B------:R-:W-:Y:S01]  /*13c10*/  HMMA.16816.F32 R48, R168.reuse, R46, R48 ;  /* 0x0000002ea830723c */ /* 0x040fe20000001830 */
[----:B------:R-:W-:Y:S02]  /*13c20*/  MOV R205, R140 ;  /* 0x0000008c00cd7202 */ /* 0x000fe40000000f00 */
[----:B------:R-:W-:Y:S02]  /*13c30*/  SHF.R.U32.HI R8, RZ, 0x10, R2 ;  /* 0x00000010ff087819 */ /* 0x000fe40000011602 */
[----:B------:R-:W-:Y:S01]  /*13c40*/  LOP3.LUT R4, R3, UR4, R188, 0x96, !PT ;  /* 0x0000000403047c12 */ /* 0x000fe2000f8e96bc */
[----:B--2---:R-:W-:Y:S01]  /*13c50*/  FFMA.FTZ R6, R234, UR32, -R19 ;  /* 0x00000020ea067c23 */ /* 0x004fe20008010813 */
[C---:B------:R-:W-:Y:S01]  /*13c60*/  LOP3.LUT R3, R2.reuse, 0xffff, RZ, 0xc0, !PT ;  /* 0x0000ffff02037812 */ /* 0x040fe200078ec0ff */
[----:B-----5:R-:W-:Y:S01]  /*13c70*/  HMMA.16816.F32 R144, R168, R148, R144 ;  /* 0x00000094a890723c */ /* 0x020fe20000001890 */
[----:B------:R-:W-:-:S02]  /*13c80*/  LOP3.LUT R9, R2, 0xff, RZ, 0xc0, !PT ;  /* 0x000000ff02097812 */ /* 0x000fc400078ec0ff */
[----:B------:R-:W-:Y:S02]  /*13c90*/  SHF.R.U32.HI R5, RZ, 0x18, R2 ;  /* 0x00000018ff057819 */ /* 0x000fe40000011602 */
[----:B------:R-:W-:Y:S01]  /*13ca0*/  LOP3.LUT R2, R8, 0xff, RZ, 0xc0, !PT ;  /* 0x000000ff08027812 */ /* 0x000fe200078ec0ff */
[C---:B------:R-:W-:Y:S01]  /*13cb0*/  HMMA.16816.F32 R152, R168.reuse, R150, R152 ;  /* 0x00000096a898723c */ /* 0x040fe20000001898 */
[----:B------:R1:W2:Y:S01]  /*13cc0*/  MUFU.EX2 R8, R6 ;  /* 0x0000000600087308 */ /* 0x0002a20000000800 */
[----:B------:R-:W-:Y:S02]  /*13cd0*/  SHF.R.U32.HI R3, RZ, 0x8, R3 ;  /* 0x00000008ff037819 */ /* 0x000fe40000011603 */
[----:B------:R-:W-:Y:S02]  /*13ce0*/  PRMT R7, R2, 0x5410, R5 ;  /* 0x0000541002077816 */ /* 0x000fe40000000005 */
[----:B------:R-:W-:Y:S01]  /*13cf0*/  LOP3.LUT R2, R4, 0xffff, RZ, 0xc0, !PT ;  /* 0x0000ffff04027812 */ /* 0x000fe200078ec0ff */
[----:B------:R-:W-:Y:S01]  /*13d00*/  HMMA.16816.F32 R84, R168, R92, R84 ;  /* 0x0000005ca854723c */ /* 0x000fe20000001854 */
[----:B------:R-:W-:-:S02]  /*13d10*/  PRMT R9, R9, 0x5410, R3 ;  /* 0x0000541009097816 */ /* 0x000fc40000000003 */
[----:B------:R-:W-:Y:S02]  /*13d20*/  LOP3.LUT R5, R4, 0xff, RZ, 0xc0, !PT ;  /* 0x000000ff04057812 */ /* 0x000fe400078ec0ff */
[----:B------:R-:W-:Y:S01]  /*13d30*/  SHF.R.U32.HI R3, RZ, 0x18, R4 ;  /* 0x00000018ff037819 */ /* 0x000fe20000011604 */
[C---:B------:R-:W-:Y:S01]  /*13d40*/  HMMA.16816.F32 R96, R168.reuse, R94, R96 ;  /* 0x0000005ea860723c */ /* 0x040fe20000001860 */
[----:B------:R-:W-:Y:S02]  /*13d50*/  MOV R207, R142 ;  /* 0x0000008e00cf7202 */ /* 0x000fe40000000f00 */
[----:B------:R-:W-:Y:S02]  /*13d60*/  MOV R206, R143 ;  /* 0x0000008f00ce7202 */ /* 0x000fe40000000f00 */
[----:B-1----:R-:W-:Y:S01]  /*13d70*/  SHF.R.U32.HI R6, RZ, 0x8, R2 ;  /* 0x00000008ff067819 */ /* 0x002fe20000011602 */
[----:B------:R-:W-:Y:S01]  /*13d80*/  HMMA.16816.F32 R100, R168, R108, R100 ;  /* 0x0000006ca864723c */ /* 0x000fe20000001864 */
[----:B------:R-:W-:-:S02]  /*13d90*/  SHF.R.U32.HI R2, RZ, 0x10, R4 ;  /* 0x00000010ff027819 */ /* 0x000fc40000011604 */
[----:B------:R-:W-:Y:S02]  /*13da0*/  PRMT R4, R5, 0x5410, R6 ;  /* 0x0000541005047816 */ /* 0x000fe40000000006 */
[----:B------:R-:W-:Y:S01]  /*13db0*/  LOP3.LUT R2, R2, 0xff, RZ, 0xc0, !PT ;  /* 0x000000ff02027812 */ /* 0x000fe200078ec0ff */
[C---:B------:R-:W-:Y:S02]  /*13dc0*/  HMMA.16816.F32 R112, R168.reuse, R110, R112 ;  /* 0x0000006ea870723c */ /* 0x040fe40000001870 */
[--C-:B------:R-:W-:Y:S02]  /*13dd0*/  HSET2.LE.AND R4, R4, R0.reuse, PT ;  /* 0x0000000004047233 */ /* 0x100fe40003803000 */
[----:B------:R-:W-:Y:S02]  /*13de0*/  PRMT R5, R2, 0x5410, R3 ;  /* 0x0000541002057816 */ /* 0x000fe40000000003 */
[--C-:B------:R-:W-:Y:S01]  /*13df0*/  HSET2.LE.AND R3, R7, R0.reuse, PT ;  /* 0x0000000007037233 */ /* 0x100fe20003803000 */
[----:B------:R-:W-:Y:S01]  /*13e00*/  HMMA.16816.F32 R156, R168, R160, R156 ;  /* 0x000000a0a89c723c */ /* 0x000fe2000000189c */
[----:B------:R-:W1:Y:S01]  /*13e10*/  MUFU.EX2 R7, R11 ;  /* 0x0000000b00077308 */ /* 0x000e620000000800 */
[----:B------:R-:W-:-:S02]  /*13e20*/  HSET2.LE.AND R2, R9, R0, PT ;  /* 0x0000000009027233 */ /* 0x000fc40003803000 */
[----:B------:R-:W-:Y:S02]  /*13e30*/  HSET2.LE.AND R5, R5, R0, PT ;  /* 0x0000000005057233 */ /* 0x000fe40003803000 */
[----:B----4-:R-:W-:Y:S01]  /*13e40*/  F2FP.F16.F32.PACK_AB R0, R18, R25 ;  /* 0x000000191200723e */ /* 0x010fe200000000ff */
[C---:B------:R-:W-:Y:S03]  /*13e50*/  HMMA.16816.F32 R120, R168.reuse, R162, R120 ;  /* 0x000000a2a878723c */ /* 0x040fe60000001878 */
[----:B------:R-:W-:Y:S01]  /*13e60*/  LOP3.LUT R130, R2, R0, RZ, 0xc0, !PT ;  /* 0x0000000002827212 */ /* 0x000fe200078ec0ff */
[----:B------:R-:W-:Y:S01]  /*13e70*/  FFMA.FTZ R2, R209, R14, R242 ;  /* 0x0000000ed1027223 */ /* 0x000fe200000100f2 */
[----:B--2---:R-:W-:Y:S01]  /*13e80*/  F2FP.F16.F32.PACK_AB R0, R8, R12 ;  /* 0x0000000c0800723e */ /* 0x004fe200000000ff */
[C---:B------:R-:W-:Y:S02]  /*13e90*/  HMMA.16816.F32 R124, R168.reuse, R20, R124 ;  /* 0x00000014a87c723c */ /* 0x040fe4000000187c */
[----:B------:R-:W-:Y:S01]  /*13ea0*/  FADD.FTZ R6, R191, R2 ;  /* 0x00000002bf067221 */ /* 0x000fe20000010000 */
[----:B------:R-:W-:Y:S01]  /*13eb0*/  LOP3.LUT R131, R3, R0, RZ, 0xc0, !PT ;  /* 0x0000000003837212 */ /* 0x000fe200078ec0ff */
[----:B------:R-:W-:Y:S01]  /*13ec0*/  FFMA.FTZ R3, R207, R15, R206 ;  /* 0x0000000fcf037223 */ /* 0x000fe200000100ce */
[----:B------:R-:W-:Y:S01]  /*13ed0*/  F2FP.F16.F32.PACK_AB R0, R24, R13 ;  /* 0x0000000d1800723e */ /* 0x000fe200000000ff */
[----:B------:R-:W-:Y:S03]  /*13ee0*/  HMMA.16816.F32 R168, R168, R22, R184 ;  /* 0x00000016a8a8723c */ /* 0x000fe600000018b8 */
[----:B------:R-:W-:Y:S01]  /*13ef0*/  LOP3.LUT R128, R4, R0, RZ, 0xc0, !PT ;  /* 0x0000000004807212 */ /* 0x000fe200078ec0ff */
[----:B------:R-:W-:Y:S01]  /*13f00*/  FFMA.FTZ R4, R243, R17, R204 ;  /* 0x00000011f3047223 */ /* 0x000fe200000100cc */
[----:B-1----:R-:W-:-:S04]  /*13f10*/  F2FP.F16.F32.PACK_AB R0, R7, R10 ;  /* 0x0000000a0700723e */ /* 0x002fc800000000ff */
[----:B------:R-:W-:Y:S01]  /*13f20*/  LOP3.LUT R129, R5, R0, RZ, 0xc0, !PT ;  /* 0x0000000005817212 */ /* 0x000fe200078ec0ff */
[----:B------:R-:W-:Y:S01]  /*13f30*/  FFMA.FTZ R0, R252, R16, R205 ;  /* 0x00000010fc007223 */ /* 0x000fe200000100cd */
[----:B------:R-:W-:-:S03]  /*13f40*/  FADD.FTZ R5, R229, R4 ;  /* 0x00000004e5057221 */ /* 0x000fc60000010000 */
        /* <DEDUP_REMOVED lines=45> */
[----:B-1----:R-:W-:-:S15]  /*14220*/  @P0 BRA `(.L_x_1284) ;  /* 0x0000000000040947 */ /* 0x002fde0003800000 */
.L_x_1271:
[----:B------:R-:W-:-:S12]  /*14230*/  UIADD3 UR17, UR37, -0x1, URZ ;  /* 0xffffffff25117890 */ /* 0x000fd8000fffe03f */
.L_x_1284:
[----:B------:R-:W-:-:S13]  /*14240*/  ISETP.LE.AND P0, PT, RZ, UR17, PT ;  /* 0x00000011ff007c0c */ /* 0x000fda000bf03270 */
[----:B------:R-:W-:Y:S05]  /*14250*/  @!P0 BRA `(.L_x_1285) ;  /* 0x0000003000f08947 */ /* 0x000fea0003800000 */
[----:B------:R-:W2:Y:S01]  /*14260*/  LDL.64 R6, [R1+0x18] ;  /* 0x0000180001067983 */ /* 0x000ea20000100a00 */
[----:B------:R-:W-:Y:S01]  /*14270*/  ULDC UR4, c[0x0][0x2d0] ;  /* 0x0000b40000047ab9 */ /* 0x000fe20000000800 */
[----:B------:R-:W-:Y:S02]  /*14280*/  MOV R228, UR22 ;  /* 0x0000001600e47c02 */ /* 0x000fe40008000f00 */
[----:B------:R-:W-:Y:S01]  /*14290*/  MOV R0, 0x7054 ;  /* 0x0000705400007802 */ /* 0x000fe20000000f00 */
[----:B------:R-:W3:Y:S01]  /*142a0*/  LDL.LU R2, [R1+0x14] ;  /* 0x0000140001027983 */ /* 0x000ee20000300800 */
[----:B------:R-:W-:Y:S01]  /*142b0*/  MOV R132, R134 ;  /* 0x0000008600847202 */ /* 0x000fe20000000f00 */
[----:B------:R-:W-:Y:S01]  /*142c0*/  IMAD.MOV.U32 R137, RZ, RZ, R133 ;  /* 0x000000ffff897224 */ /* 0x000fe200078e0085 */
[----:B------:R-:W-:Y:S01]  /*142d0*/  MOV R138, R136 ;  /* 0x00000088008a7202 */ /* 0x000fe20000000f00 */
[----:B------:R-:W4:Y:S01]  /*142e0*/  LDL.LU R4, [R1+0x30] ;  /* 0x0000300001047983 */ /* 0x000f220000300800 */
[----:B------:R-:W-:Y:S01]  /*142f0*/  ULDC UR11, c[0x0][0x2d0] ;  /* 0x0000b400000b7ab9 */ /* 0x000fe20000000800 */
[----:B------:R-:W-:-:S02]  /*14300*/  ULDC.64 UR6, c[0x0][0x248] ;  /* 0x0000920000067ab9 */ /* 0x000fc40000000a00 */
[----:B------:R-:W5:Y:S01]  /*14310*/  LDL.LU R3, [R1+0x34] ;  /* 0x0000340001037983 */ /* 0x000f620000300800 */
[----:B------:R-:W-:Y:S02]  /*14320*/  PRMT R228, R228, R0, UR22 ;  /* 0x00000016e4e47e16 */ /* 0x000fe40008000000 */
[----:B--2---:R-:W-:Y:S01]  /*14330*/  ISETP.GE.AND P3, PT, R6, UR4, PT ;  /* 0x0000000406007c0c */ /* 0x004fe2000bf66270 */
[----:B------:R-:W-:Y:S01]  /*14340*/  ULDC UR4, c[0x0][0x2ec] ;  /* 0x0000bb0000047ab9 */ /* 0x000fe20000000800 */
[C---:B---3--:R-:W-:Y:S02]  /*14350*/  VIADD R244, R2.reuse, 0x4 ;  /* 0x0000000402f47836 */ /* 0x048fe40000000000 */
[----:B------:R-:W-:-:S04]  /*14360*/  IMAD.WIDE.U32 R246, R2, -0x326172a9, RZ ;  /* 0xcd9e8d5702f67825 */ /* 0x000fc800078e00ff */
[----:B------:R-:W-:Y:S01]  /*14370*/  IMAD.WIDE.U32 R244, R244, -0x326172a9, RZ ;  /* 0xcd9e8d57f4f47825 */ /* 0x000fe200078e00ff */
[----:B----4-:R-:W-:-:S04]  /*14380*/  LOP3.LUT R240, R247, R4, RZ, 0x3c, !PT ;  /* 0x00000004f7f07212 */ /* 0x010fc800078e3cff */
[----:B------:R-:W1:Y:S01]  /*14390*/  @!P3 LDC.64 R6, c[0x0][0x220] ;  /* 0x00008800ff06bb82 */ /* 0x000e620000000a00 */
[----:B------:R-:W-:Y:S01]  /*143a0*/  IMAD.MOV.U32 R2, RZ, RZ, R135 ;  /* 0x000000ffff027224 */ /* 0x000fe200078e0087 */
[----:B------:R-:W-:Y:S01]  /*143b0*/  LOP3.LUT R238, R245, R4, RZ, 0x3c, !PT ;  /* 0x00000004f5ee7212 */ /* 0x000fe200078e3cff */
[----:B-----5:R-:W-:-:S05]  /*143c0*/  IMAD.WIDE.U32 R230, R3, -0x2daee0ad, RZ ;  /* 0xd2511f5303e67825 */ /* 0x020fca00078e00ff */
[----:B------:R-:W2:Y:S01]  /*143d0*/  @!P3 LDC.64 R250, c[0x0][0x220] ;  /* 0x00008800fffabb82 */ /* 0x000ea20000000a00 */
[----:B-1----:R1:W-:Y:S04]  /*143e0*/  @!P3 STL.64 [R1], R6 ;  /* 0x000000060100b387 */ /* 0x0023e80000100a00 */
[----:B-1----:R-:W3:Y:S04]  /*143f0*/  LDL.LU.64 R6, [R1+0x38] ;  /* 0x0000380001067983 */ /* 0x002ee80000300a00 */
[----:B------:R-:W4:Y:S01]  /*14400*/  LDL.LU.64 R4, [R1+0x40] ;  /* 0x0000400001047983 */ /* 0x000f220000300a00 */
[----:B------:R-:W-:-:S04]  /*14410*/  IMAD.WIDE.U32 R240, R240, -0x2daee0ad, RZ ;  /* 0xd2511f53f0f07825 */ /* 0x000fc800078e00ff */
[----:B------:R-:W-:-:S04]  /*14420*/  IMAD.WIDE.U32 R238, R238, -0x2daee0ad, RZ ;  /* 0xd2511f53eeee7825 */ /* 0x000fc800078e00ff */
[----:B---3--:R-:W-:Y:S01]  /*14430*/  IMAD.MOV.U32 R249, RZ, RZ, R7 ;  /* 0x000000fffff97224 */ /* 0x008fe200078e0007 */
[----:B----4-:R-:W-:Y:S01]  /*14440*/  MOV R248, R4 ;  /* 0x0000000400f87202 */ /* 0x010fe20000000f00 */
[----:B--2---:R-:W-:Y:S06]  /*14450*/  BRA `(.L_x_1286) ;  /* 0x0000000000c47947 */ /* 0x004fec0003800000 */
.L_x_1288:
        /* <DEDUP_REMOVED lines=17> */
[C---:B-1----:R-:W-:Y:S02]  /*14570*/  @!P3 LEA R182, P6, R3.reuse, R182, 0x1 ;  /* 0x000000b603b6b211 */ /* 0x042fe400078c08ff */
        /* <DEDUP_REMOVED lines=31> */
.L_x_1286:
[----:B--2---:R-:W2:Y:S01]  /*14770*/  LDL R0, [R1+0x10] ;  /* 0x0000100001007983 */ /* 0x004ea20000100800 */
[----:B------:R-:W-:Y:S04]  /*14780*/  DEPBAR.LE SB0, 0x0 ;  /* 0x000080000000791a */ /* 0x000fe80000000000 */
[----:B------:R-:W3:Y:S01]  /*14790*/  LDL R10, [R1] ;  /* 0x00000000010a7983 */ /* 0x000ee20000100800 */
[----:B------:R-:W-:Y:S01]  /*147a0*/  USHF.R.S32.HI UR9, URZ, 0x1f, UR17 ;  /* 0x0000001f3f097899 */ /* 0x000fe20008011411 */
[----:B------:R-:W-:Y:S01]  /*147b0*/  IMAD.U32 R4, RZ, RZ, UR17 ;  /* 0x00000011ff047e24 */ /* 0x000fe2000f8e00ff */
[----:B------:R-:W-:Y:S01]  /*147c0*/  UIMAD UR8, UR12, UR17, URZ ;  /* 0x000000110c0872a4 */ /* 0x000fe2000f8e023f */
[----:B------:R-:W4:Y:S02]  /*147d0*/  LDL R14, [R1+0x4] ;  /* 0x00000400010e7983 */ /* 0x000f240000100800 */
[----:B------:R-:W-:Y:S01]  /*147e0*/  IMAD.WIDE.U32 R4, R4, UR13, R248 ;  /* 0x0000000d04047c25 */ /* 0x000fe2000f8e00f8 */
[----:B------:R-:W-:Y:S01]  /*147f0*/  UIMAD UR8, UR9, UR13, UR8 ;  /* 0x0000000d090872a4 */ /* 0x000fe2000f8e0208 */
[----:B------:R-:W-:Y:S05]  /*14800*/  BAR.SYNC.DEFER_BLOCKING 0x0 ;  /* 0x0000000000007b1d */ /* 0x000fea0000010000 */
[----:B------:R-:W-:Y:S01]  /*14810*/  VIADD R3, R5, UR8 ;  /* 0x0000000805037c36 */ /* 0x000fe20008000000 */
[----:B------:R-:W-:Y:S01]  /*14820*/  @P3 STS.128 [R227+0xa000], RZ ;  /* 0x00a000ffe3003388 */ /* 0x000fe20000000c00 */
[----:B------:R-:W1:Y:S02]  /*14830*/  S2R R133, SR_TID.X ;  /* 0x0000000000857919 */ /* 0x000e640000002100 */
[----:B-1----:R-:W-:Y:S05]  /*14840*/  IMAD.SHL.U32 R133, R133, 0x2, RZ ;  /* 0x0000000285857824 */ /* 0x002fea00078e00ff */
[----:B------:R-:W-:Y:S02]  /*14850*/  LOP3.LUT R133, R133, 0x6, RZ, 0xc0, !PT ;  /* 0x0000000685857812 */ /* 0x000fe400078ec0ff */
[----:B--2---:R-:W-:Y:S02]  /*14860*/  ISETP.GE.AND P2, PT, R0, UR11, PT ;  /* 0x0000000b00007c0c */ /* 0x004fe4000bf46270 */
[C---:B------:R-:W-:Y:S02]  /*14870*/  IADD3 R0, P0, R4.reuse, UR19, RZ ;  /* 0x0000001304007c10 */ /* 0x040fe4000ff1e0ff */
[----:B---3--:R-:W-:Y:S02]  /*14880*/  @!P3 LEA R12, P5, R4, R10, 0x1 ;  /* 0x0000000a040cb211 */ /* 0x008fe400078a08ff */
[----:B------:R-:W-:Y:S02]  /*14890*/  @!P3 LEA R10, P4, R0, R250, 0x1 ;  /* 0x000000fa000ab211 */ /* 0x000fe400078808ff */
[----:B----4-:R-:W-:Y:S02]  /*148a0*/  @!P3 LEA.HI.X R13, R4, R14, R3, 0x1, P5 ;  /* 0x0000000e040db211 */ /* 0x010fe400028f0c03 */
[----:B------:R-:W-:Y:S03]  /*148b0*/  IADD3.X R5, R3, UR18, RZ, P0, !PT ;  /* 0x0000001203057c10 */ /* 0x000fe600087fe4ff */
[----:B------:R-:W1:Y:S01]  /*148c0*/  @!P2 LDC.64 R8, c[0x0][0x220] ;  /* 0x00008800ff08ab82 */ /* 0x000e620000000a00 */
[----:B------:R-:W-:Y:S01]  /*148d0*/  @!PT LDS RZ, [RZ] ;  /* 0x00000000fffff984 */ /* 0x000fe20000000800 */
[----:B------:R-:W-:Y:S01]  /*148e0*/  @!PT LDS RZ, [RZ] ;  /* 0x00000000fffff984 */ /* 0x000fe20000000800 */
[----:B------:R-:W-:Y:S01]  /*148f0*/  @!PT LDS RZ, [RZ] ;  /* 0x00000000fffff984 */ /* 0x000fe20000000800 */
[----:B------:R-:W-:Y:S01]  /*14900*/  @!P3 LDGSTS.E.BYPASS.LTC128B.128 [R227+0xa000], desc[UR20][R12.64] ;  /* 0x0a0000000ce3bfae */ /* 0x000fe2000b901d54 */
[----:B------:R-:W-:Y:S02]  /*14910*/  @!P3 LEA.HI.X R11, R0, R251, R5, 0x1, P4 ;  /* 0x000000fb000bb211 */ /* 0x000fe400020f0c05 */
[----:B------:R-:W-:Y:S01]  /*14920*/  ISETP.LT.AND P4, PT, RZ, UR17, PT ;  /* 0x00000011ff007c0c */ /* 0x000fe2000bf81270 */
[----:B------:R-:W-:Y:S03]  /*14930*/  @P2 STS.128 [R227+0xb000], RZ ;  /* 0x00b000ffe3002388 */ /* 0x000fe60000000c00 */
[----:B------:R-:W2:Y:S01]  /*14940*/  @!P2 LDC.64 R6, c[0x0][0x220] ;  /* 0x00008800ff06ab82 */ /* 0x000ea20000000a00 */
[C---:B-1----:R-:W-:Y:S04]  /*14950*/  @!P2 LEA R8, P1, R4.reuse, R8, 0x1 ;  /* 0x000000080408a211 */ /* 0x042fe800078208ff */
[----:B------:R-:W-:Y:S02]  /*14960*/  @!P2 LEA.HI.X R9, R4, R9, R3, 0x1, P1 ;  /* 0x000000090409a211 */ /* 0x000fe400008f0c03 */
[C---:B--2---:R-:W-:Y:S03]  /*14970*/  @!P2 LEA R6, P0, R0.reuse, R6, 0x1 ;  /* 0x000000060006a211 */ /* 0x044fe600078008ff */
[----:B------:R-:W-:Y:S01]  /*14980*/  @!PT LDS RZ, [RZ] ;  /* 0x00000000fffff984 */ /* 0x000fe20000000800 */
[----:B------:R-:W-:Y:S01]  /*14990*/  @!PT LDS RZ, [RZ] ;  /* 0x00000000fffff984 */ /* 0x000fe20000000800 */
[----:B------:R-:W-:Y:S01]  /*149a0*/  @!PT LDS RZ, [RZ] ;  /* 0x00000000fffff984 */ /* 0x000fe20000000800 */
[----:B------:R-:W-:Y:S01]  /*149b0*/  @!P2 LDGSTS.E.BYPASS.LTC128B.128 [R227+0xb000], desc[UR20][R8.64+0x80] ;  /* 0x0b00008008e3afae */ /* 0x000fe2000b901d54 */
[----:B------:R-:W-:Y:S03]  /*149c0*/  @!P2 LEA.HI.X R7, R0, R7, R5, 0x1, P0 ;  /* 0x000000070007a211 */ /* 0x000fe600000f0c05 */
[----:B------:R-:W-:Y:S01]  /*149d0*/  @P3 STS.128 [R227+0xa800], RZ ;  /* 0x00a800ffe3003388 */ /* 0x000fe20000000c00 */
[----:B------:R-:W-:Y:S03]  /*149e0*/  IMAD.U32 R0, RZ, RZ, UR17 ;  /* 0x00000011ff007e24 */ /* 0x000fe6000f8e00ff */
[----:B------:R-:W-:Y:S01]  /*149f0*/  @!PT LDS RZ, [RZ] ;  /* 0x00000000fffff984 */ /* 0x000fe20000000800 */
[----:B------:R-:W-:Y:S01]  /*14a00*/  @!PT LDS RZ, [RZ] ;  /* 0x00000000fffff984 */ /* 0x000fe20000000800 */
[----:B------:R-:W-:Y:S01]  /*14a10*/  @!PT LDS RZ, [RZ] ;  /* 0x00000000fffff984 */ /* 0x000fe20000000800 */
[----:B------:R-:W-:Y:S01]  /*14a20*/  @!P3 LDGSTS.E.BYPASS.LTC128B.128 [R227+0xa800], desc[UR20][R10.64] ;  /* 0x0a8000000ae3bfae */ /* 0x000fe2000b901d54 */
[----:B------:R-:W-:Y:S03]  /*14a30*/  IMAD R0, R0, 0x20, R133 ;  /* 0x0000002000007824 */ /* 0x000fe600078e0285 */
[----:B------:R-:W-:Y:S01]  /*14a40*/  @P2 STS.128 [R227+0xb800], RZ ;  /* 0x00b800ffe3002388 */ /* 0x000fe20000000c00 */
[C---:B------:R-:W-:Y:S02]  /*14a50*/  VIADD R139, R0.reuse, 0x9 ;  /* 0x00000009008b7836 */ /* 0x040fe40000000000 */
[C---:B------:R-:W-:Y:S01]  /*14a60*/  VIADD R136, R0.reuse, 0x10 ;  /* 0x0000001000887836 */ /* 0x040fe20000000000 */
[----:B------:R-:W-:Y:S01]  /*14a70*/  @!PT LDS RZ, [RZ] ;  /* 0x00000000fffff984 */ /* 0x000fe20000000800 */
[----:B------:R-:W-:Y:S01]  /*14a80*/  @!PT LDS RZ, [RZ] ;  /* 0x00000000fffff984 */ /* 0x000fe20000000800 */
[----:B------:R-:W-:Y:S01]  /*14a90*/  @!PT LDS RZ, [RZ] ;  /* 0x00000000fffff984 */ /* 0x000fe20000000800 */
[----:B------:R1:W-:Y:S01]  /*14aa0*/  @!P2 LDGSTS.E.BYPASS.LTC128B.128 [R227+0xb800], desc[UR20][R6.64+0x80] ;  /* 0x0b80008006e3afae */ /* 0x0003e2000b901d54 */
[C---:B------:R-:W-:Y:S01]  /*14ab0*/  VIADD R135, R0.reuse, 0x11 ;  /* 0x0000001100877836 */ /* 0x040fe20000000000 */
[----:B------:R-:W-:Y:S01]  /*14ac0*/  I2FP.F32.S32 R139, R139 ;  /* 0x0000008b008b7245 */ /* 0x000fe20000201400 */
[C---:B------:R-:W-:Y:S01]  /*14ad0*/  VIADD R134, R0.reuse, 0x18 ;  /* 0x0000001800867836 */ /* 0x040fe20000000000 */
[----:B------:R-:W-:Y:S01]  /*14ae0*/  LDSM.16.M88.4 R32, [R214] ;  /* 0x00000000d620783b */ /* 0x000fe20000000200 */
[----:B------:R-:W-:Y:S02]  /*14af0*/  I2FP.F32.S32 R136, R136 ;  /* 0x0000008800887245 */ /* 0x000fe40000201400 */
[----:B------:R-:W-:Y:S01]  /*14b00*/  I2FP.F32.S32 R135, R135 ;  /* 0x0000008700877245 */ /* 0x000fe20000201400 */
[----:B------:R-:W1:Y:S01]  /*14b10*/  LDSM.16.M88.4 R16, [R212+0x8000] ;  /* 0x00800000d410783b */ /* 0x000e620000000200 */
[----:B------:R-:W-:Y:S03]  /*14b20*/  I2FP.F32.S32 R134, R134 ;  /* 0x0000008600867245 */ /* 0x000fe60000201400 */
        /* <DEDUP_REMOVED lines=11> */
[----:B------:R-:W1:Y:S01]  /*14be0*/  LDSM.16.M88.4 R204, [R220+0x8800] ;  /* 0x00880000dccc783b */ /* 0x000e620000000200 */
        /* <DEDUP_REMOVED lines=8> */
[----:B------:R-:W-:Y:S05]  /*14c70*/  LDSM.16.M88.4 R172, [R221] ;  /* 0x00000000ddac783b */ /* 0x000fea0000000200 */
[-C--:B----4-:R-:W-:Y:S06]  /*14c80*/  HMMA.16816.F32 R4, R176, R180.reuse, R4 ;  /* 0x000000b4b004723c */ /* 0x090fec0000001804 */
[C---:B-----5:R-:W-:Y:S06]  /*14c90*/  HMMA.16816.F32 R8, R184.reuse, R180, R8 ;  /* 0x000000b4b808723c */ /* 0x060fec0000001808 */
[-C--:B------:R-:W-:Y:S06]  /*14ca0*/  HMMA.16816.F32 R12, R184, R182.reuse, R12 ;  /* 0x000000b6b80c723c */ /* 0x080fec000000180c */
[C---:B------:R-:W-:Y:S01]  /*14cb0*/  HMMA.16816.F32 R16, R176.reuse, R182, R16 ;  /* 0x000000b6b010723c */ /* 0x040fe20000001810 */
[----:B------:R-:W2:Y:S05]  /*14cc0*/  LDSM.16.M88.4 R180, [R219] ;  /* 0x00000000dbb4783b */ /* 0x000eaa0000000200 */
[-C--:B------:R-:W-:Y:S06]  /*14cd0*/  HMMA.16816.F32 R20, R176, R188.reuse, R20 ;  /* 0x000000bcb014723c */ /* 0x080fec0000001814 */
[C---:B------:R-:W-:Y:S06]  /*14ce0*/  HMMA.16816.F32 R24, R184.reuse, R188, R24 ;  /* 0x000000bcb818723c */ /* 0x040fec0000001818 */
[-C--:B------:R-:W-:Y:S01]  /*14cf0*/  HMMA.16816.F32 R28, R184, R190.reuse, R28 ;  /* 0x000000beb81c723c */ /* 0x080fe2000000181c */
[----:B------:R-:W3:Y:S05]  /*14d00*/  LDSM.16.M88.4 R184, [R219+0x800] ;  /* 0x00080000dbb8783b */ /* 0x000eea0000000200 */
[----:B------:R-:W-:Y:S01]  /*14d10*/  HMMA.16816.F32 R32, R176, R190, R32 ;  /* 0x000000beb020723c */ /* 0x000fe20000001820 */
[----:B------:R-:W-:Y:S04]  /*14d20*/  LDSM.16.M88.4 R176, [R214+0x4000] ;  /* 0x00400000d6b0783b */ /* 0x000fe80000000200 */
[----:B------:R-:W4:Y:S01]  /*14d30*/  LDSM.16.M88.4 R188, [R212+0x9000] ;  /* 0x00900000d4bc783b */ /* 0x000f220000000200 */
[-C--:B------:R-:W-:Y:S06]  /*14d40*/  HMMA.16816.F32 R4, R192, R196.reuse, R4 ;  /* 0x000000c4c004723c */ /* 0x080fec0000001804 */
[C---:B-1----:R-:W-:Y:S06]  /*14d50*/  HMMA.16816.F32 R8, R200.reuse, R196, R8 ;  /* 0x000000c4c808723c */ /* 0x042fec0000001808 */
[-C--:B------:R-:W-:Y:S06]  /*14d60*/  HMMA.16816.F32 R12, R200, R198.reuse, R12 ;  /* 0x000000c6c80c723c */ /* 0x080fec000000180c */
[C---:B------:R-:W-:Y:S01]  /*14d70*/  HMMA.16816.F32 R16, R192.reuse, R198, R16 ;  /* 0x000000c6c010723c */ /* 0x040fe20000001810 */
[----:B------:R-:W1:Y:S05]  /*14d80*/  LDSM.16.M88.4 R196, [R214+0x6000] ;  /* 0x00600000d6c4783b */ /* 0x000e6a0000000200 */
[-C--:B------:R-:W-:Y:S06]  /*14d90*/  HMMA.16816.F32 R20, R192, R204.reuse, R20 ;  /* 0x000000ccc014723c */ /* 0x080fec0000001814 */
[C---:B------:R-:W-:Y:S06]  /*14da0*/  HMMA.16816.F32 R24, R200.reuse, R204, R24 ;  /* 0x000000ccc818723c */ /* 0x040fec0000001818 */
[-C--:B------:R-:W-:Y:S01]  /*14db0*/  HMMA.16816.F32 R28, R200, R206.reuse, R28 ;  /* 0x000000cec81c723c */ /* 0x080fe2000000181c */
[----:B------:R-:W5:Y:S05]  /*14dc0*/  LDSM.16.M88.4 R200, [R212+0x9800] ;  /* 0x00980000d4c8783b */ /* 0x000f6a0000000200 */
[----:B------:R-:W-:Y:S01]  /*14dd0*/  HMMA.16816.F32 R32, R192, R206, R32 ;  /* 0x000000cec020723c */ /* 0x000fe20000001820 */
[----:B------:R-:W-:Y:S04]  /*14de0*/  LDSM.16.M88.4 R192, [R225] ;  /* 0x00000000e1c0783b */ /* 0x000fe80000000200 */
[----:B------:R-:W-:Y:S01]  /*14df0*/  LDSM.16.M88.4 R204, [R216+0x6000] ;  /* 0x00600000d8cc783b */ /* 0x000fe20000000200 */
[-C--:B--2---:R-:W-:Y:S06]  /*14e00*/  HMMA.16816.F32 R4, R172, R180.reuse, R4 ;  /* 0x000000b4ac04723c */ /* 0x084fec0000001804 */
[C---:B------:R-:W-:Y:S06]  /*14e10*/  HMMA.16816.F32 R8, R208.reuse, R180, R8 ;  /* 0x000000b4d008723c */ /* 0x040fec0000001808 */
[-C--:B------:R-:W-:Y:S06]  /*14e20*/  HMMA.16816.F32 R12, R208, R182.reuse, R12 ;  /* 0x000000b6d00c723c */ /* 0x080fec000000180c */
[C---:B------:R-:W-:Y:S01]  /*14e30*/  HMMA.16816.F32 R16, R172.reuse, R182, R16 ;  /* 0x000000b6ac10723c */ /* 0x040fe20000001810 */
[----:B------:R-:W2:Y:S05]  /*14e40*/  LDSM.16.M88.4 R180, [R216+0x4000] ;  /* 0x00400000d8b4783b */ /* 0x000eaa0000000200 */
[-C--:B---3--:R-:W-:Y:S06]  /*14e50*/  HMMA.16816.F32 R20, R172, R184.reuse, R20 ;  /* 0x000000b8ac14723c */ /* 0x088fec0000001814 */
[C---:B------:R-:W-:Y:S06]  /*14e60*/  HMMA.16816.F32 R24, R208.reuse, R184, R24 ;  /* 0x000000b8d018723c */ /* 0x040fec0000001818 */
[-C--:B------:R-:W-:Y:S01]  /*14e70*/  HMMA.16816.F32 R28, R208, R186.reuse, R28 ;  /* 0x000000bad01c723c */ /* 0x080fe2000000181c */
[----:B------:R-:W3:Y:S05]  /*14e80*/  LDSM.16.M88.4 R208, [R224] ;  /* 0x00000000e0d0783b */ /* 0x000eea0000000200 */
[----:B------:R-:W-:Y:S01]  /*14e90*/  HMMA.16816.F32 R32, R172, R186, R32 ;  /* 0x000000baac20723c */ /* 0x000fe20000001820 */
[----:B------:R-:W-:Y:S04]  /*14ea0*/  LDSM.16.M88.4 R172, [R222+0x4000] ;  /* 0x00400000deac783b */ /* 0x000fe80000000200 */
[----:B------:R-:W3:Y:S01]  /*14eb0*/  LDSM.16.M88.4 R184, [R220+0x9000] ;  /* 0x00900000dcb8783b */ /* 0x000ee20000000200 */
[-C--:B----4-:R-:W-:Y:S06]  /*14ec0*/  HMMA.16816.F32 R4, R176, R188.reuse, R4 ;  /* 0x000000bcb004723c */ /* 0x090fec0000001804 */
[C---:B-1----:R-:W-:Y:S06]  /*14ed0*/  HMMA.16816.F32 R8, R196.reuse, R188, R8 ;  /* 0x000000bcc408723c */ /* 0x042fec0000001808 */
[-C--:B------:R-:W-:Y:S06]  /*14ee0*/  HMMA.16816.F32 R12, R196, R190.reuse, R12 ;  /* 0x000000bec40c723c */ /* 0x080fec000000180c */
[C---:B------:R-:W-:Y:S01]  /*14ef0*/  HMMA.16816.F32 R16, R176.reuse, R190, R16 ;  /* 0x000000beb010723c */ /* 0x040fe20000001810 */
[----:B------:R-:W1:Y:S05]  /*14f00*/  LDSM.16.M88.4 R188, [R222+0x6000] ;  /* 0x00600000debc783b */ /* 0x000e6a0000000200 */
[-C--:B-----5:R-:W-:Y:S06]  /*14f10*/  HMMA.16816.F32 R20, R176, R200.reuse, R20 ;  /* 0x000000c8b014723c */ /* 0x0a0fec0000001814 */
[C---:B------:R-:W-:Y:S06]  /*14f20*/  HMMA.16816.F32 R24, R196.reuse, R200, R24 ;  /* 0x000000c8c418723c */ /* 0x040fec0000001818 */
[-C--:B------:R-:W-:Y:S01]  /*14f30*/  HMMA.16816.F32 R28, R196, R202.reuse, R28 ;  /* 0x000000cac41c723c */ /* 0x080fe2000000181c */
[----:B------:R-:W-:Y:S05]  /*14f40*/  LDSM.16.M88.4 R196, [R219+0x1000] ;  /* 0x00100000dbc4783b */ /* 0x000fea0000000200 */
[----:B------:R-:W-:Y:S01]  /*14f50*/  HMMA.16816.F32 R32, R176, R202, R32 ;  /* 0x000000cab020723c */ /* 0x000fe20000001820 */
[----:B------:R-:W4:Y:S04]  /*14f60*/  LDSM.16.M88.4 R176, [R220+0x9800] ;  /* 0x00980000dcb0783b */ /* 0x000f280000000200 */
        /* <DEDUP_REMOVED lines=8> */
[-C--:B------:R-:W-:Y:S06]  /*14ff0*/  HMMA.16816.F32 R28, R204, R210.reuse, R28 ;  /* 0x000000d2cc1c723c */ /* 0x080fec000000181c */
[----:B------:R-:W-:Y:S01]  /*15000*/  HMMA.16816.F32 R32, R180, R210, R32 ;  /* 0x000000d2b420723c */ /* 0x000fe20000001820 */
[----:B------:R-:W3:Y:S01]  /*15010*/  LDSM.16.M88.4 R180, [R219+0x1800] ;  /* 0x00180000dbb4783b */ /* 0x000ee20000000200 */
[----:B------:R-:W-:Y:S04]  /*15020*/  DEPBAR.LE SB0, 0x0 ;  /* 0x000080000000791a */ /* 0x000fe80000000000 */
[-C--:B------:R-:W-:Y:S01]  /*15030*/  HMMA.16816.F32 R4, R172, R184.reuse, R4 ;  /* 0x000000b8ac04723c */ /* 0x080fe20000001804 */
[----:B------:R-:W-:Y:S05]  /*15040*/  BAR.SYNC.DEFER_BLOCKING 0x0 ;  /* 0x0000000000007b1d */ /* 0x000fea0000010000 */
[C---:B-1----:R-:W-:Y:S06]  /*15050*/  HMMA.16816.F32 R8, R188.reuse, R184, R8 ;  /* 0x000000b8bc08723c */ /* 0x042fec0000001808 */
[-C--:B------:R-:W-:Y:S06]  /*15060*/  HMMA.16816.F32 R12, R188, R186.reuse, R12 ;  /* 0x000000babc0c723c */ /* 0x080fec000000180c */
[C---:B------:R-:W-:Y:S06]  /*15070*/  HMMA.16816.F32 R16, R172.reuse, R186, R16 ;  /* 0x000000baac10723c */ /* 0x040fec0000001810 */
[-C--:B----4-:R-:W-:Y:S06]  /*15080*/  HMMA.16816.F32 R20, R172, R176.reuse, R20 ;  /* 0x000000b0ac14723c */ /* 0x090fec0000001814 */
[C---:B------:R-:W-:Y:S06]  /*15090*/  HMMA.16816.F32 R24, R188.reuse, R176, R24 ;  /* 0x000000b0bc18723c */ /* 0x040fec0000001818 */
[-C--:B------:R-:W-:Y:S06]  /*150a0*/  HMMA.16816.F32 R28, R188, R178.reuse, R28 ;  /* 0x000000b2bc1c723c */ /* 0x080fec000000181c */
[----:B------:R-:W-:Y:S06]  /*150b0*/  HMMA.16816.F32 R32, R172, R178, R32 ;  /* 0x000000b2ac20723c */ /* 0x000fec0000001820 */
[-C--:B--2---:R-:W-:Y:S05]  /*150c0*/  HMMA.16816.F32 R4, R192, R196.reuse, R4 ;  /* 0x000000c4c004723c */ /* 0x084fea0000001804 */
[C---:B------:R-:W-:Y:S01]  /*150d0*/  VIADD R173, R0.reuse, 0x1 ;  /* 0x0000000100ad7836 */ /* 0x040fe20000000000 */
[C---:B------:R-:W-:Y:S05]  /*150e0*/  HMMA.16816.F32 R8, R200.reuse, R196, R8 ;  /* 0x000000c4c808723c */ /* 0x040fea0000001808 */
[----:B------:R-:W-:Y:S01]  /*150f0*/  I2FP.F32.S32 R174, R0 ;  /* 0x0000000000ae7245 */ /* 0x000fe20000201400 */
[-C--:B------:R-:W-:Y:S05]  /*15100*/  HMMA.16816.F32 R12, R200, R198.reuse, R12 ;  /* 0x000000c6c80c723c */ /* 0x080fea000000180c */
[----:B------:R-:W-:Y:S01]  /*15110*/  I2FP.F32.S32 R173, R173 ;  /* 0x000000ad00ad7245 */ /* 0x000fe20000201400 */
[C---:B------:R-:W-:Y:S05]  /*15120*/  HMMA.16816.F32 R16, R192.reuse, R198, R16 ;  /* 0x000000c6c010723c */ /* 0x040fea0000001810 */
[----:B------:R-:W-:Y:S01]  /*15130*/  VIADD R172, R0, 0x8 ;  /* 0x0000000800ac7836 */ /* 0x000fe20000000000 */
[-C--:B---3--:R-:W-:Y:S05]  /*15140*/  HMMA.16816.F32 R20, R192, R180.reuse, R20 ;  /* 0x000000b4c014723c */ /* 0x088fea0000001814 */
[----:B------:R-:W-:Y:S01]  /*15150*/  I2FP.F32.S32 R172, R172 ;  /* 0x000000ac00ac7245 */ /* 0x000fe20000201400 */
[C---:B------:R-:W-:Y:S05]  /*15160*/  HMMA.16816.F32 R24, R200.reuse, R180, R24 ;  /* 0x000000b4c818723c */ /* 0x040fea0000001818 */
[C---:B------:R-:W-:Y:S01]  /*15170*/  FFMA.FTZ R4, R174.reuse, UR5, R4 ;  /* 0x00000005ae047c23 */ /* 0x040fe20008010004 */
[-C--:B------:R-:W-:Y:S05]  /*15180*/  HMMA.16816.F32 R28, R200, R182.reuse, R28 ;  /* 0x000000b6c81c723c */ /* 0x080fea000000181c */
[----:B------:R-:W-:Y:S01]  /*15190*/  FFMA.FTZ R6, R174, UR5, R6 ;  /* 0x00000005ae067c23 */ /* 0x000fe20008010006 */
[----:B------:R-:W-:Y:S05]  /*151a0*/  HMMA.16816.F32 R32, R192, R182, R32 ;  /* 0x000000b6c020723c */ /* 0x000fea0000001820 */
[----:B------:R-:W-:Y:S01]  /*151b0*/  FMNMX.FTZ R133, R6, R132, !PT ;  /* 0x0000008406857209 */ /* 0x000fe20007810000 */
[C---:B------:R-:W-:Y:S01]  /*151c0*/  FFMA.FTZ R5, R173.reuse, UR5, R5 ;  /* 0x00000005ad057c23 */ /* 0x040fe20008010005 */
[----:B------:R-:W-:Y:S01]  /*151d0*/  VIADD R175, R0, 0x19 ;  /* 0x0000001900af7836 */ /* 0x000fe20000000000 */
[----:B------:R-:W-:Y:S03]  /*151e0*/  FMNMX.FTZ R0, R4, R2, !PT ;  /* 0x0000000204007209 */ /* 0x000fe60007810000 */
[----:B------:R-:W-:Y:S01]  /*151f0*/  FFMA.FTZ R7, R173, UR5, R7 ;  /* 0x00000005ad077c23 */ /* 0x000fe20008010007 */
[----:B------:R-:W-:Y:S01]  /*15200*/  FMNMX.FTZ R3, R5, R0, !PT ;  /* 0x0000000005037209 */ /* 0x000fe20007810000 */
[C---:B------:R-:W-:Y:S01]  /*15210*/  FFMA.FTZ R16, R172.reuse, UR5, R16 ;  /* 0x00000005ac107c23 */ /* 0x040fe20008010010 */
[----:B------:R-:W-:Y:S01]  /*15220*/  FFMA.FTZ R18, R172, UR5, R18 ;  /* 0x00000005ac127c23 */ /* 0x000fe20008010012 */
[----:B------:R-:W-:Y:S01]  /*15230*/  FFMA.FTZ R17, R139, UR5, R17 ;  /* 0x000000058b117c23 */ /* 0x000fe20008010011 */
[----:B------:R-:W-:Y:S01]  /*15240*/  FMNMX.FTZ R0, R7, R133, !PT ;  /* 0x0000008507007209 */ /* 0x000fe20007810000 */
        /* <DEDUP_REMOVED lines=21> */
[----:B------:R-:W-:Y:S01]  /*153a0*/  FMNMX.FTZ R185, R35, R185, !PT ;  /* 0x000000b923b97209 */ /* 0x000fe20007810000 */
[----:B------:R-:W-:Y:S06]  /*153b0*/  @P4 BRA `(.L_x_1288) ;  /* 0xfffffff000284947 */ /* 0x000fec000383ffff */
.L_x_1287:
[----:B------:R-:W2:Y:S01]  /*153c0*/  SHFL.BFLY PT, R3, R184, 0x2, 0x1f ;  /* 0x0c401f00b8037f89 */ /* 0x000ea200000e0000 */
[C---:B------:R-:W-:Y:S01]  /*153d0*/  FFMA.FTZ R8, R174.reuse, UR5, R8 ;  /* 0x00000005ae087c23 */ /* 0x040fe20008010008 */
[----:B------:R-:W-:Y:S01]  /*153e0*/  FFMA.FTZ R10, R174, UR5, R10 ;  /* 0x00000005ae0a7c23 */ /* 0x000fe2000801000a */
[----:B------:R-:W-:Y:S05]  /*153f0*/  FFMA.FTZ R27, R135, UR5, R27 ;  /* 0x00000005871b7c23 */ /* 0x000fea000801001b */
[----:B------:R-:W3:Y:S01]  /*15400*/  SHFL.BFLY PT, R133, R185, 0x2, 0x1f ;  /* 0x0c401f00b9857f89 */ /* 0x000ee200000e0000 */
[----:B------:R-:W-:Y:S01]  /*15410*/  FFMA.FTZ R11, R173, UR5, R11 ;  /* 0x00000005ad0b7c23 */ /* 0x000fe2000801000b */
[----:B------:R-:W-:Y:S01]  /*15420*/  FFMA.FTZ R25, R135, UR5, R25 ;  /* 0x0000000587197c23 */ /* 0x000fe20008010019 */
[C---:B------:R-:W-:Y:S01]  /*15430*/  FFMA.FTZ R26, R136.reuse, UR5, R26 ;  /* 0x00000005881a7c23 */ /* 0x040fe2000801001a */
[----:B------:R-:W-:Y:S01]  /*15440*/  FFMA.FTZ R24, R136, UR5, R24 ;  /* 0x0000000588187c23 */ /* 0x000fe20008010018 */
[----:B------:R-:W-:Y:S01]  /*15450*/  FMNMX.FTZ R135, R10, R138, !PT ;  /* 0x0000008a0a877209 */ /* 0x000fe20007810000 */
[----:B------:R-:W-:Y:S01]  /*15460*/  FFMA.FTZ R9, R173, UR5, R9 ;  /* 0x00000005ad097c23 */ /* 0x000fe20008010009 */
[----:B------:R-:W-:Y:S01]  /*15470*/  FMNMX.FTZ R136, R8, R137, !PT ;  /* 0x0000008908887209 */ /* 0x000fe20007810000 */
[----:B------:R-:W-:Y:S01]  /*15480*/  FFMA.FTZ R14, R172, UR5, R14 ;  /* 0x00000005ac0e7c23 */ /* 0x000fe2000801000e */
[C---:B------:R-:W-:Y:S01]  /*15490*/  FFMA.FTZ R31, R0.reuse, UR5, R31 ;  /* 0x00000005001f7c23 */ /* 0x040fe2000801001f */
[----:B------:R-:W-:Y:S01]  /*154a0*/  FFMA.FTZ R29, R0, UR5, R29 ;  /* 0x00000005001d7c23 */ /* 0x000fe2000801001d */
[----:B------:R-:W-:Y:S01]  /*154b0*/  FFMA.FTZ R12, R172, UR5, R12 ;  /* 0x00000005ac0c7c23 */ /* 0x000fe2000801000c */
[C---:B------:R-:W-:Y:S01]  /*154c0*/  FFMA.FTZ R28, R134.reuse, UR5, R28 ;  /* 0x00000005861c7c23 */ /* 0x040fe2000801001c */
[----:B------:R-:W-:Y:S01]  /*154d0*/  FMNMX.FTZ R0, R11, R135, !PT ;  /* 0x000000870b007209 */ /* 0x000fe20007810000 */
[----:B------:R-:W-:Y:S01]  /*154e0*/  FFMA.FTZ R30, R134, UR5, R30 ;  /* 0x00000005861e7c23 */ /* 0x000fe2000801001e */
[----:B------:R-:W-:Y:S01]  /*154f0*/  FMNMX.FTZ R134, R9, R136, !PT ;  /* 0x0000008809867209 */ /* 0x000fe20007810000 */
[C---:B------:R-:W-:Y:S01]  /*15500*/  FFMA.FTZ R15, R139.reuse, UR5, R15 ;  /* 0x000000058b0f7c23 */ /* 0x040fe2000801000f */
[----:B------:R-:W-:Y:S01]  /*15510*/  FFMA.FTZ R13, R139, UR5, R13 ;  /* 0x000000058b0d7c23 */ /* 0x000fe2000801000d */
[----:B------:R-:W-:Y:S01]  /*15520*/  UIADD3 UR10, UR29, -0x4498517b, URZ ;  /* 0xbb67ae851d0a7890 */ /* 0x000fe2000fffe03f */
[----:B------:R-:W-:Y:S01]  /*15530*/  FMNMX.FTZ R134, R12, R134, !PT ;  /* 0x000000860c867209 */ /* 0x000fe20007810000 */
[----:B------:R-:W-:Y:S02]  /*15540*/  UIADD3 UR8, UR28, -0x61c88647, URZ ;  /* 0x9e3779b91c087890 */ /* 0x000fe4000fffe03f */
[----:B------:R-:W-:Y:S01]  /*15550*/  UIADD3 UR9, UR28, 0x3c6ef372, URZ ;  /* 0x3c6ef3721c097890 */ /* 0x000fe2000fffe03f */
[----:B------:R-:W-:Y:S02]  /*15560*/  FMNMX.FTZ R136, R13, R134, !PT ;  /* 0x000000860d887209 */ /* 0x000fe40007810000 */
[----:B--2---:R-:W-:Y:S02]  /*15570*/  FMNMX.FTZ R3, R184, R3, !PT ;  /* 0x00000003b8037209 */ /* 0x004fe40007810000 */
[----:B---3--:R-:W-:Y:S02]  /*15580*/  FMNMX.FTZ R133, R185, R133, !PT ;  /* 0x00000085b9857209 */ /* 0x008fe40007810000 */
[----:B------:R-:W-:Y:S01]  /*15590*/  LOP3.LUT R139, R239, UR10, R230, 0x96, !PT ;  /* 0x0000000aef8b7c12 */ /* 0x000fe2000f8e96e6 */
[----:B------:R-:W2:Y:S08]  /*155a0*/  SHFL.BFLY PT, R175, R3, 0x1, 0x1f ;  /* 0x0c201f0003af7f89 */ /* 0x000eb000000e0000 */
[----:B------:R-:W3:Y:S01]  /*155b0*/  SHFL.BFLY PT, R174, R133, 0x1, 0x1f ;  /* 0x0c201f0085ae7f89 */ /* 0x000ee200000e0000 */
[----:B-1----:R-:W-:Y:S07]  /*155c0*/  IMAD.WIDE.U32 R180, R139, -0x326172a9, RZ ;  /* 0xcd9e8d578bb47825 */ /* 0x002fee00078e00ff */
[----:B------:R-:W-:Y:S01]  /*155d0*/  LDSM.16.MT88.4 R184, [R215+0xa000] ;  /* 0x00a00000d7b8783b */ /* 0x000fe20000004200 */
[----:B--2---:R-:W-:Y:S02]  /*155e0*/  FMNMX.FTZ R135, R3, R175, !PT ;  /* 0x000000af03877209 */ /* 0x004fe40007810000 */
[----:B------:R-:W-:Y:S02]  /*155f0*/  FMNMX.FTZ R3, R14, R0, !PT ;  /* 0x000000000e037209 */ /* 0x000fe40007810000 */
[----:B---3--:R-:W-:Y:S01]  /*15600*/  FMNMX.FTZ R134, R133, R174, !PT ;  /* 0x000000ae85867209 */ /* 0x008fe20007810000 */
[----:B------:R-:W-:Y:S01]  /*15610*/  FADD.FTZ R0, -R135, R2 ;  /* 0x0000000287007221 */ /* 0x000fe20000010100 */
[----:B------:R-:W-:Y:S01]  /*15620*/  FMNMX.FTZ R3, R15, R3, !PT ;  /* 0x000000030f037209 */ /* 0x000fe20007810000 */
[----:B------:R-:W-:Y:S01]  /*15630*/  FMUL.FTZ R188, R135, UR4 ;  /* 0x0000000487bc7c20 */ /* 0x000fe20008410000 */
[----:B------:R-:W-:Y:S01]  /*15640*/  FMNMX.FTZ R133, R24, R136, !PT ;  /* 0x0000008818857209 */ /* 0x000fe20007810000 */
[----:B------:R-:W-:Y:S01]  /*15650*/  FMUL.FTZ R189, R134, UR4 ;  /* 0x0000000486bd7c20 */ /* 0x000fe20008410000 */
[----:B------:R-:W-:Y:S01]  /*15660*/  FMNMX.FTZ R2, R26, R3, !PT ;  /* 0x000000031a027209 */ /* 0x000fe20007810000 */
[----:B------:R-:W-:Y:S01]  /*15670*/  FMUL.FTZ R3, R0, UR4 ;  /* 0x0000000400037c20 */ /* 0x000fe20008410000 */
[----:B------:R-:W-:Y:S01]  /*15680*/  FADD.FTZ R0, -R134, R132 ;  /* 0x0000008486007221 */ /* 0x000fe20000010100 */
[----:B------:R-:W-:Y:S02]  /*15690*/  FMNMX.FTZ R133, R25, R133, !PT ;  /* 0x0000008519857209 */ /* 0x000fe40007810000 */
[----:B------:R1:W2:Y:S01]  /*156a0*/  MUFU.EX2 R132, R3 ;  /* 0x0000000300847308 */ /* 0x0002a20000000800 */
[----:B------:R-:W-:Y:S02]  /*156b0*/  FSETP.NEU.FTZ.AND P0, PT, R135, -INF , PT ;  /* 0xff8000008700780b */ /* 0x000fe40003f1d000 */
[----:B------:R-:W-:Y:S02]  /*156c0*/  FMNMX.FTZ R133, R28, R133, !PT ;  /* 0x000000851c857209 */ /* 0x000fe40007810000 */
[----:B------:R-:W-:Y:S02]  /*156d0*/  FSEL R188, R188, RZ, P0 ;  /* 0x000000ffbcbc7208 */ /* 0x000fe40000000000 */
[----:B------:R-:W-:Y:S02]  /*156e0*/  FMNMX.FTZ R2, R27, R2, !PT ;  /* 0x000000021b027209 */ /* 0x000fe40007810000 */
[----:B------:R-:W-:Y:S01]  /*156f0*/  MOV R136, UR29 ;  /* 0x0000001d00887c02 */ /* 0x000fe20008000f00 */
[--C-:B------:R-:W-:Y:S01]  /*15700*/  FFMA.FTZ R16, R16, UR4, -R188.reuse ;  /* 0x0000000410107c23 */ /* 0x100fe200080108bc */
[----:B------:R-:W-:Y:S01]  /*15710*/  FMNMX.FTZ R133, R29, R133, !PT ;  /* 0x000000851d857209 */ /* 0x000fe20007810000 */
[--C-:B------:R-:W-:Y:S01]  /*15720*/  FFMA.FTZ R17, R17, UR4, -R188.reuse ;  /* 0x0000000411117c23 */ /* 0x100fe200080108bc */
[----:B------:R-:W-:Y:S01]  /*15730*/  FSETP.NEU.FTZ.AND P0, PT, R134, -INF , PT ;  /* 0xff8000008600780b */ /* 0x000fe20003f1d000 */
[----:B------:R3:W-:Y:S01]  /*15740*/  MUFU.EX2 R242, R16 ;  /* 0x0000001000f27308 */ /* 0x0007e20000000800 */
[--C-:B------:R-:W-:Y:S01]  /*15750*/  FFMA.FTZ R4, R4, UR4, -R188.reuse ;  /* 0x0000000404047c23 */ /* 0x100fe200080108bc */
[----:B------:R-:W4:Y:S01]  /*15760*/  SHFL.BFLY PT, R173, R133, 0x2, 0x1f ;  /* 0x0c401f0085ad7f89 */ /* 0x000f2200000e0000 */
[----:B-1----:R-:W-:Y:S01]  /*15770*/  FMUL.FTZ R3, R0, UR4 ;  /* 0x0000000400037c20 */ /* 0x002fe20008410000 */
[----:B------:R-:W-:Y:S01]  /*15780*/  FMNMX.FTZ R0, R30, R2, !PT ;  /* 0x000000021e007209 */ /* 0x000fe20007810000 */
[----:B------:R-:W-:Y:S01]  /*15790*/  FFMA.FTZ R5, R5, UR4, -R188 ;  /* 0x0000000405057c23 */ /* 0x000fe200080108bc */
[----:B------:R-:W-:Y:S01]  /*157a0*/  LOP3.LUT R2, R231, UR17, R136, 0x96, !PT ;  /* 0x00000011e7027c12 */ /* 0x000fe2000f8e9688 */
[----:B--2---:R-:W-:Y:S01]  /*157b0*/  FMUL.FTZ R36, R132, R36 ;  /* 0x0000002484247220 */ /* 0x004fe20000410000 */
[----:B------:R-:W-:Y:S02]  /*157c0*/  FMNMX.FTZ R0, R31, R0, !PT ;  /* 0x000000001f007209 */ /* 0x000fe40007810000 */
[----:B------:R1:W-:Y:S01]  /*157d0*/  MUFU.EX2 R237, R17 ;  /* 0x0000001100ed7308 */ /* 0x0003e20000000800 */
[----:B------:R-:W-:Y:S01]  /*157e0*/  LOP3.LUT R136, R241, UR10, R230, 0x96, !PT ;  /* 0x0000000af1887c12 */ /* 0x000fe2000f8e96e6 */
[----:B------:R-:W-:Y:S01]  /*157f0*/  IMAD.WIDE.U32 R176, R2, -0x326172a9, RZ ;  /* 0xcd9e8d5702b07825 */ /* 0x000fe200078e00ff */
[----:B------:R-:W-:Y:S01]  /*15800*/  FSEL R189, R189, RZ, P0 ;  /* 0x000000ffbdbd7208 */ /* 0x000fe20000000000 */
[----:B------:R-:W2:Y:S02]  /*15810*/  SHFL.BFLY PT, R2, R0, 0x2, 0x1f ;  /* 0x0c401f0000027f89 */ /* 0x000ea400000e0000 */
[----:B------:R-:W-:Y:S01]  /*15820*/  FMUL.FTZ R37, R132, R37 ;  /* 0x0000002584257220 */ /* 0x000fe20000410000 */
[----:B------:R-:W-:Y:S01]  /*15830*/  IMAD.WIDE.U32 R178, R136, -0x326172a9, RZ ;  /* 0xcd9e8d5788b27825 */ /* 0x000fe200078e00ff */
[C---:B------:R-:W-:Y:S02]  /*15840*/  LOP3.LUT R136, R177.reuse, UR8, R244, 0x96, !PT ;  /* 0x00000008b1887c12 */ /* 0x040fe4000f8e96f4 */
[----:B------:R-:W-:Y:S01]  /*15850*/  MUFU.EX2 R234, R4 ;  /* 0x0000000400ea7308 */ /* 0x000fe20000000800 */
[----:B---3--:R-:W-:Y:S01]  /*15860*/  LOP3.LUT R16, R177, UR8, R246, 0x96, !PT ;  /* 0x00000008b1107c12 */ /* 0x008fe2000f8e96f6 */
[--C-:B------:R-:W-:Y:S01]  /*15870*/  FFMA.FTZ R18, R18, UR4, -R189.reuse ;  /* 0x0000000412127c23 */ /* 0x100fe200080108bd */
[--C-:B------:R-:W-:Y:S01]  /*15880*/  LOP3.LUT R174, R179, UR9, R176.reuse, 0x96, !PT ;  /* 0x00000009b3ae7c12 */ /* 0x100fe2000f8e96b0 */
[--C-:B------:R-:W-:Y:S01]  /*15890*/  FFMA.FTZ R19, R19, UR4, -R189.reuse ;  /* 0x0000000413137c23 */ /* 0x100fe200080108bd */
[----:B------:R-:W-:Y:S01]  /*158a0*/  LOP3.LUT R172, R181, UR9, R176, 0x96, !PT ;  /* 0x00000009b5ac7c12 */ /* 0x000fe2000f8e96b0 */
[--C-:B------:R-:W-:Y:S01]  /*158b0*/  FFMA.FTZ R6, R6, UR4, -R189.reuse ;  /* 0x0000000406067c23 */ /* 0x100fe200080108bd */
[----:B------:R-:W-:Y:S01]  /*158c0*/  FFMA.FTZ R7, R7, UR4, -R189 ;  /* 0x0000000407077c23 */ /* 0x000fe200080108bd */
[----:B------:R-:W-:Y:S02]  /*158d0*/  IMAD.WIDE.U32 R174, R174, -0x2daee0ad, RZ ;  /* 0xd2511f53aeae7825 */ /* 0x000fe400078e00ff */
[----:B------:R3:W-:Y:S01]  /*158e0*/  MUFU.EX2 R236, R18 ;  /* 0x0000001200ec7308 */ /* 0x0007e20000000800 */
[----:B------:R-:W-:Y:S01]  /*158f0*/  UIADD3 UR8, UR28, -0x4ab325aa, URZ ;  /* 0xb54cda561c087890 */ /* 0x000fe2000fffe03f */
[----:B----4-:R-:W-:Y:S01]  /*15900*/  FMNMX.FTZ R133, R133, R173, !PT ;  /* 0x000000ad85857209 */ /* 0x010fe20007810000 */
[----:B-1----:R-:W-:Y:S04]  /*15910*/  IMAD.WIDE.U32 R16, R16, -0x2daee0ad, RZ ;  /* 0xd2511f5310107825 */ /* 0x002fe800078e00ff */
[C---:B------:R-:W-:Y:S01]  /*15920*/  FMUL.FTZ R48, R132.reuse, R48 ;  /* 0x0000003084307220 */ /* 0x040fe20000410000 */
[----:B------:R-:W-:Y:S01]  /*15930*/  UIADD3 UR17, UR17, -0x1, URZ ;  /* 0xffffffff11117890 */ /* 0x000fe2000fffe03f */
[----:B------:R-:W-:Y:S01]  /*15940*/  FMUL.FTZ R49, R132, R49 ;  /* 0x0000003184317220 */ /* 0x000fe20000410000 */
[----:B------:R-:W-:Y:S01]  /*15950*/  IMAD.WIDE.U32 R172, R172, -0x2daee0ad, RZ ;  /* 0xd2511f53acac7825 */ /* 0x000fe200078e00ff */
[----:B------:R-:W-:Y:S01]  /*15960*/  LOP3.LUT R139, R175, UR26, R16, 0x96, !PT ;  /* 0x0000001aaf8b7c12 */ /* 0x000fe2000f8e9610 */
[----:B------:R1:W-:Y:S01]  /*15970*/  MUFU.EX2 R235, R19 ;  /* 0x0000001300eb7308 */ /* 0x0003e20000000800 */
[----:B------:R-:W4:Y:S01]  /*15980*/  SHFL.BFLY PT, R175, R133, 0x1, 0x1f ;  /* 0x0c201f0085af7f89 */ /* 0x000f2200000e0000 */
[----:B--2---:R-:W-:Y:S01]  /*15990*/  FMNMX.FTZ R0, R0, R2, !PT ;  /* 0x0000000200007209 */ /* 0x004fe20007810000 */
[C---:B------:R-:W-:Y:S01]  /*159a0*/  FMUL.FTZ R52, R132.reuse, R52 ;  /* 0x0000003484347220 */ /* 0x040fe20000410000 */
[----:B------:R-:W-:Y:S04]  /*159b0*/  IMAD.WIDE.U32 R196, R139, -0x326172a9, RZ ;  /* 0xcd9e8d578bc47825 */ /* 0x000fe800078e00ff */
[----:B------:R-:W-:Y:S01]  /*159c0*/  FMUL.FTZ R53, R132, R53 ;  /* 0x0000003584357220 */ /* 0x000fe20000410000 */
[----:B------:R-:W2:Y:S01]  /*159d0*/  SHFL.BFLY PT, R2, R0, 0x1, 0x1f ;  /* 0x0c201f0000027f89 */ /* 0x000ea200000e0000 */
[----:B---3--:R-:W-:Y:S01]  /*159e0*/  LOP3.LUT R18, R17, UR30, R240, 0x96, !PT ;  /* 0x0000001e11127c12 */ /* 0x008fe2000f8e96f0 */
[----:B------:R-:W-:Y:S01]  /*159f0*/  IMAD.WIDE.U32 R16, R136, -0x2daee0ad, RZ ;  /* 0xd2511f5388107825 */ /* 0x000fe200078e00ff */
[----:B------:R3:W-:Y:S03]  /*15a00*/  MUFU.EX2 R233, R5 ;  /* 0x0000000500e97308 */ /* 0x0007e60000000800 */
[C---:B------:R-:W-:Y:S01]  /*15a10*/  FMUL.FTZ R64, R132.reuse, R64 ;  /* 0x0000004084407220 */ /* 0x040fe20000410000 */
[C---:B------:R-:W-:Y:S01]  /*15a20*/  FMUL.FTZ R65, R132.reuse, R65 ;  /* 0x0000004184417220 */ /* 0x040fe20000410000 */
[----:B------:R-:W-:Y:S01]  /*15a30*/  LOP3.LUT R136, R173, UR26, R16, 0x96, !PT ;  /* 0x0000001aad887c12 */ /* 0x000fe2000f8e9610 */
[----:B------:R-:W-:Y:S01]  /*15a40*/  FMUL.FTZ R68, R132, R68 ;  /* 0x0000004484447220 */ /* 0x000fe20000410000 */
[----:B------:R-:W-:Y:S01]  /*15a50*/  LOP3.LUT R17, R17, UR30, R238, 0x96, !PT ;  /* 0x0000001e11117c12 */ /* 0x000fe2000f8e96ee */
[----:B-1----:R-:W-:Y:S02]  /*15a60*/  IMAD.WIDE.U32 R18, R18, -0x326172a9, RZ ;  /* 0xcd9e8d5712127825 */ /* 0x002fe400078e00ff */
[----:B------:R-:W-:Y:S02]  /*15a70*/  MUFU.EX2 R232, R6 ;  /* 0x0000000600e87308 */ /* 0x000fe40000000800 */
[----:B------:R-:W-:Y:S01]  /*15a80*/  FMUL.FTZ R69, R132, R69 ;  /* 0x0000004584457220 */ /* 0x000fe20000410000 */
[----:B------:R-:W-:Y:S01]  /*15a90*/  IMAD.WIDE.U32 R200, R136, -0x326172a9, RZ ;  /* 0xcd9e8d5788c87825 */ /* 0x000fe200078e00ff */
[----:B------:R-:W-:Y:S02]  /*15aa0*/  LOP3.LUT R136, R197, UR25, R18, 0x96, !PT ;  /* 0x00000019c5887c12 */ /* 0x000fe4000f8e9612 */
[----:B------:R-:W-:Y:S01]  /*15ab0*/  LOP3.LUT R19, R19, UR27, R178, 0x96, !PT ;  /* 0x0000001b13137c12 */ /* 0x000fe2000f8e96b2 */
[----:B------:R-:W-:Y:S01]  /*15ac0*/  IMAD.WIDE.U32 R16, R17, -0x326172a9, RZ ;  /* 0xcd9e8d5711107825 */ /* 0x000fe200078e00ff */
[----:B----4-:R-:W-:Y:S02]  /*15ad0*/  FMNMX.FTZ R133, R133, R175, !PT ;  /* 0x000000af85857209 */ /* 0x010fe40007810000 */
[----:B------:R1:W-:Y:S01]  /*15ae0*/  MUFU.EX2 R229, R7 ;  /* 0x0000000700e57308 */ /* 0x0003e20000000800 */
[----:B------:R-:W4:Y:S01]  /*15af0*/  LDSM.16.MT88.4 R176, [R213+0xa000] ;  /* 0x00a00000d5b0783b */ /* 0x000f220000004200 */
[----:B------:R-:W-:Y:S01]  /*15b00*/  IMAD.WIDE.U32 R198, R136, -0x2daee0ad, RZ ;  /* 0xd2511f5388c67825 */ /* 0x000fe200078e00ff */
[C---:B------:R-:W-:Y:S03]  /*15b10*/  FSETP.NEU.FTZ.AND P0, PT, R133.reuse, -INF , PT ;  /* 0xff8000008500780b */ /* 0x040fe60003f1d000 */
[----:B------:R-:W-:Y:S01]  /*15b20*/  FMUL.FTZ R190, R133, UR4 ;  /* 0x0000000485be7c20 */ /* 0x000fe20008410000 */
[----:B--2---:R-:W-:Y:S01]  /*15b30*/  FMNMX.FTZ R136, R0, R2, !PT ;  /* 0x0000000200887209 */ /* 0x004fe20007810000 */
[----:B------:R-:W-:Y:S01]  /*15b40*/  IMAD.WIDE.U32 R18, R19, -0x2daee0ad, RZ ;  /* 0xd2511f5313127825 */ /* 0x000fe200078e00ff */
[----:B------:R-:W-:Y:S01]  /*15b50*/  LOP3.LUT R4, R17, UR27, R180, 0x96, !PT ;  /* 0x0000001b11047c12 */ /* 0x000fe2000f8e96b4 */
[----:B------:R-:W2:Y:S01]  /*15b60*/  MUFU.EX2 R3, R3 ;  /* 0x0000000300037308 */ /* 0x000ea20000000800 */
[----:B------:R-:W-:Y:S01]  /*15b70*/  FSEL R190, R190, RZ, P0 ;  /* 0x000000ffbebe7208 */ /* 0x000fe20000000000 */
[C---:B------:R-:W-:Y:S01]  /*15b80*/  FMUL.FTZ R191, R136.reuse, UR4 ;  /* 0x0000000488bf7c20 */ /* 0x040fe20008410000 */
[----:B------:R-:W-:Y:S01]  /*15b90*/  FSETP.NEU.FTZ.AND P0, PT, R136, -INF , PT ;  /* 0xff8000008800780b */ /* 0x000fe20003f1d000 */
[----:B---3--:R-:W-:Y:S01]  /*15ba0*/  IMAD.WIDE.U32 R4, R4, -0x2daee0ad, RZ ;  /* 0xd2511f5304047825 */ /* 0x008fe200078e00ff */
[----:B------:R-:W-:Y:S02]  /*15bb0*/  LOP3.LUT R16, R201, UR25, R16, 0x96, !PT ;  /* 0x00000019c9107c12 */ /* 0x000fe4000f8e9610 */
[----:B------:R-:W-:Y:S01]  /*15bc0*/  FSEL R191, R191, RZ, P0 ;  /* 0x000000ffbfbf7208 */ /* 0x000fe20000000000 */
[----:B------:R-:W-:Y:S01]  /*15bd0*/  FFMA.FTZ R8, R8, UR4, -R190 ;  /* 0x0000000408087c23 */ /* 0x000fe200080108be */
[----:B------:R-:W-:Y:S01]  /*15be0*/  LOP3.LUT R18, R199, UR23, R18, 0x96, !PT ;  /* 0x00000017c7127c12 */ /* 0x000fe2000f8e9612 */
[----:B------:R-:W-:Y:S01]  /*15bf0*/  FFMA.FTZ R9, R9, UR4, -R190 ;  /* 0x0000000409097c23 */ /* 0x000fe200080108be */
[----:B------:R-:W-:Y:S04]  /*15c00*/  IMAD.WIDE.U32 R202, R16, -0x2daee0ad, RZ ;  /* 0xd2511f5310ca7825 */ /* 0x000fe800078e00ff */
[--C-:B------:R-:W-:Y:S01]  /*15c10*/  FFMA.FTZ R10, R10, UR4, -R191.reuse ;  /* 0x000000040a0a7c23 */ /* 0x100fe200080108bf */
[----:B------:R3:W-:Y:S01]  /*15c20*/  MUFU.EX2 R207, R8 ;  /* 0x0000000800cf7308 */ /* 0x0007e20000000800 */
[----:B------:R-:W-:Y:S01]  /*15c30*/  LOP3.LUT R174, R19, UR24, R174, 0x96, !PT ;  /* 0x0000001813ae7c12 */ /* 0x000fe2000f8e96ae */
[----:B-1----:R-:W-:Y:S01]  /*15c40*/  IMAD.WIDE.U32 R6, R18, -0x326172a9, RZ ;  /* 0xcd9e8d5712067825 */ /* 0x002fe200078e00ff */
[----:B------:R-:W-:Y:S02]  /*15c50*/  LOP3.LUT R4, R203, UR23, R4, 0x96, !PT ;  /* 0x00000017cb047c12 */ /* 0x000fe4000f8e9604 */
[----:B------:R-:W-:Y:S01]  /*15c60*/  LOP3.LUT R172, R5, UR24, R172, 0x96, !PT ;  /* 0x0000001805ac7c12 */ /* 0x000fe2000f8e96ac */
[----:B------:R-:W-:Y:S01]  /*15c70*/  IMAD.WIDE.U32 R192, R174, -0x326172a9, RZ ;  /* 0xcd9e8d57aec07825 */ /* 0x000fe200078e00ff */
[----:B------:R-:W-:Y:S03]  /*15c80*/  LOP3.LUT R0, R6, 0xffff, RZ, 0xc0, !PT ;  /* 0x0000ffff06007812 */ /* 0x000fe600078ec0ff */
[----:B------:R1:W-:Y:S01]  /*15c90*/  MUFU.EX2 R205, R10 ;  /* 0x0000000a00cd7308 */ /* 0x0003e20000000800 */
[----:B------:R-:W-:Y:S01]  /*15ca0*/  SHF.R.U32.HI R16, RZ, 0x10, R6 ;  /* 0x00000010ff107819 */ /* 0x000fe20000011606 */
[----:B------:R-:W-:Y:S01]  /*15cb0*/  IMAD.WIDE.U32 R4, R4, -0x326172a9, RZ ;  /* 0xcd9e8d5704047825 */ /* 0x000fe200078e00ff */
[----:B------:R-:W-:Y:S02]  /*15cc0*/  LOP3.LUT R18, R6, 0xff, RZ, 0xc0, !PT ;  /* 0x000000ff06127812 */ /* 0x000fe400078ec0ff */
[----:B------:R-:W-:Y:S01]  /*15cd0*/  SHF.R.U32.HI R0, RZ, 0x8, R0 ;  /* 0x00000008ff007819 */ /* 0x000fe20000011600 */
[----:B------:R-:W-:Y:S01]  /*15ce0*/  IMAD.WIDE.U32 R194, R172, -0x326172a9, RZ ;  /* 0xcd9e8d57acc27825 */ /* 0x000fe200078e00ff */
[----:B------:R-:W-:Y:S03]  /*15cf0*/  SHF.R.U32.HI R17, RZ, 0x18, R6 ;  /* 0x00000018ff117819 */ /* 0x000fe60000011606 */
[----:B------:R5:W-:Y:S01]  /*15d00*/  MUFU.EX2 R206, R9 ;  /* 0x0000000900ce7308 */ /* 0x000be20000000800 */
[----:B------:R-:W-:Y:S01]  /*15d10*/  LOP3.LUT R6, R7, UR8, R192, 0x96, !PT ;  /* 0x0000000807067c12 */ /* 0x000fe2000f8e96c0 */
[--C-:B------:R-:W-:Y:S01]  /*15d20*/  FFMA.FTZ R11, R11, UR4, -R191.reuse ;  /* 0x000000040b0b7c23 */ /* 0x100fe200080108bf */
[----:B---3--:R-:W-:Y:S01]  /*15d30*/  LOP3.LUT R8, R16, 0xff, RZ, 0xc0, !PT ;  /* 0x000000ff10087812 */ /* 0x008fe200078ec0ff */
[----:B------:R-:W-:Y:S01]  /*15d40*/  FFMA.FTZ R12, R12, UR4, -R190 ;  /* 0x000000040c0c7c23 */ /* 0x000fe200080108be */
[----:B------:R-:W-:Y:S01]  /*15d50*/  PRMT R18, R18, 0x5410, R0 ;  /* 0x0000541012127816 */ /* 0x000fe20000000000 */
[----:B------:R-:W-:Y:S01]  /*15d60*/  FFMA.FTZ R13, R13, UR4, -R190 ;  /* 0x000000040d0d7c23 */ /* 0x000fe200080108be */
[----:B------:R-:W-:Y:S01]  /*15d70*/  LOP3.LUT R19, R4, 0xff, RZ, 0xc0, !PT ;  /* 0x000000ff04137812 */ /* 0x000fe200078ec0ff */
[--C-:B------:R-:W-:Y:S01]  /*15d80*/  FFMA.FTZ R14, R14, UR4, -R191.reuse ;  /* 0x000000040e0e7c23 */ /* 0x100fe200080108bf */
[--C-:B-1----:R-:W-:Y:S01]  /*15d90*/  SHF.R.U32.HI R10, RZ, 0x18, R4.reuse ;  /* 0x00000018ff0a7819 */ /* 0x102fe20000011604 */
[----:B------:R-:W-:Y:S01]  /*15da0*/  FFMA.FTZ R15, R15, UR4, -R191 ;  /* 0x000000040f0f7c23 */ /* 0x000fe200080108bf */
[----:B------:R-:W-:Y:S01]  /*15db0*/  LOP3.LUT R2, R4, 0xffff, RZ, 0xc0, !PT ;  /* 0x0000ffff04027812 */ /* 0x000fe200078ec0ff */
[----:B------:R-:W-:Y:S01]  /*15dc0*/  MUFU.EX2 R204, R11 ;  /* 0x0000000b00cc7308 */ /* 0x000fe20000000800 */
[----:B------:R-:W-:Y:S01]  /*15dd0*/  SHF.R.U32.HI R7, RZ, 0x10, R4 ;  /* 0x00000010ff077819 */ /* 0x000fe20000011604 */
[----:B------:R-:W-:Y:S01]  /*15de0*/  FMUL.FTZ R16, R132, R152 ;  /* 0x0000009884107220 */ /* 0x000fe20000410000 */
[----:B------:R-:W-:Y:S01]  /*15df0*/  LOP3.LUT R4, R5, UR8, R194, 0x96, !PT ;  /* 0x0000000805047c12 */ /* 0x000fe2000f8e96c2 */
[C---:B--2---:R-:W-:Y:S01]  /*15e00*/  FMUL.FTZ R38, R3.reuse, R38 ;  /* 0x0000002603267220 */ /* 0x044fe20000410000 */
[----:B------:R-:W-:Y:S01]  /*15e10*/  LOP3.LUT R0, R6, 0xffff, RZ, 0xc0, !PT ;  /* 0x0000ffff06007812 */ /* 0x000fe200078ec0ff */
[C---:B------:R-:W-:Y:S01]  /*15e20*/  FMUL.FTZ R39, R3.reuse, R39 ;  /* 0x0000002703277220 */ /* 0x040fe20000410000 */
[----:B------:R-:W-:Y:S03]  /*15e30*/  SHF.R.U32.HI R5, RZ, 0x10, R6 ;  /* 0x00000010ff057819 */ /* 0x000fe60000011606 */
[----:B------:R-:W-:Y:S01]  /*15e40*/  MUFU.EX2 R203, R12 ;  /* 0x0000000c00cb7308 */ /* 0x000fe20000000800 */
[----:B------:R-:W-:Y:S01]  /*15e50*/  PRMT R17, R8, 0x5410, R17 ;  /* 0x0000541008117816 */ /* 0x000fe20000000011 */
[C---:B------:R-:W-:Y:S01]  /*15e60*/  FMUL.FTZ R50, R3.reuse, R50 ;  /* 0x0000003203327220 */ /* 0x040fe20000410000 */
[----:B-----5:R-:W-:Y:S01]  /*15e70*/  SHF.R.U32.HI R9, RZ, 0x8, R2 ;  /* 0x00000008ff097819 */ /* 0x020fe20000011602 */
[----:B------:R-:W-:Y:S01]  /*15e80*/  FMUL.FTZ R51, R3, R51 ;  /* 0x0000003303337220 */ /* 0x000fe20000410000 */
[----:B------:R-:W-:Y:S01]  /*15e90*/  LOP3.LUT R8, R7, 0xff, RZ, 0xc0, !PT ;  /* 0x000000ff07087812 */ /* 0x000fe200078ec0ff */
[C---:B------:R-:W-:Y:S01]  /*15ea0*/  FMUL.FTZ R54, R3.reuse, R54 ;  /* 0x0000003603367220 */ /* 0x040fe20000410000 */
[----:B------:R-:W-:Y:S03]  /*15eb0*/  LOP3.LUT R7, R6, 0xff, RZ, 0xc0, !PT ;  /* 0x000000ff06077812 */ /* 0x000fe600078ec0ff */
[----:B------:R-:W-:Y:S01]  /*15ec0*/  MUFU.EX2 R201, R13 ;  /* 0x0000000d00c97308 */ /* 0x000fe20000000800 */
[----:B------:R-:W-:Y:S01]  /*15ed0*/  SHF.R.U32.HI R2, RZ, 0x8, R0 ;  /* 0x00000008ff027819 */ /* 0x000fe20000011600 */
[C---:B------:R-:W-:Y:S01]  /*15ee0*/  FMUL.FTZ R55, R3.reuse, R55 ;  /* 0x0000003703377220 */ /* 0x040fe20000410000 */
[----:B------:R-:W-:Y:S01]  /*15ef0*/  SHF.R.U32.HI R6, RZ, 0x18, R6 ;  /* 0x00000018ff067819 */ /* 0x000fe20000011606 */
[----:B------:R-:W-:Y:S01]  /*15f00*/  FMUL.FTZ R66, R3, R66 ;  /* 0x0000004203427220 */ /* 0x000fe20000410000 */
[----:B------:R-:W-:Y:S01]  /*15f10*/  LOP3.LUT R0, R5, 0xff, RZ, 0xc0, !PT ;  /* 0x000000ff05007812 */ /* 0x000fe200078ec0ff */
[----:B------:R-:W-:Y:S01]  /*15f20*/  FMUL.FTZ R67, R3, R67 ;  /* 0x0000004303437220 */ /* 0x000fe20000410000 */
[----:B------:R-:W-:Y:S03]  /*15f30*/  PRMT R10, R8, 0x5410, R10 ;  /* 0x00005410080a7816 */ /* 0x000fe6000000000a */
[----:B------:R-:W-:Y:S01]  /*15f40*/  MUFU.EX2 R199, R14 ;  /* 0x0000000e00c77308 */ /* 0x000fe20000000800 */
[----:B------:R-:W-:Y:S01]  /*15f50*/  PRMT R8, R7, 0x5410, R2 ;  /* 0x0000541007087816 */ /* 0x000fe20000000002 */
[C---:B------:R-:W-:Y:S01]  /*15f60*/  FMUL.FTZ R70, R3.reuse, R70 ;  /* 0x0000004603467220 */ /* 0x040fe20000410000 */
[----:B------:R-:W-:Y:S01]  /*15f70*/  PRMT R7, R0, 0x5410, R6 ;  /* 0x0000541000077816 */ /* 0x000fe20000000006 */
[C---:B------:R-:W-:Y:S01]  /*15f80*/  FMUL.FTZ R71, R3.reuse, R71 ;  /* 0x0000004703477220 */ /* 0x040fe20000410000 */
[----:B------:R-:W-:Y:S01]  /*15f90*/  LOP3.LUT R0, R4, 0xffff, RZ, 0xc0, !PT ;  /* 0x0000ffff04007812 */ /* 0x000fe200078ec0ff */
[----:B------:R-:W-:Y:S01]  /*15fa0*/  FMUL.FTZ R80, R132, R80 ;  /* 0x0000005084507220 */ /* 0x000fe20000410000 */
[--C-:B------:R-:W-:Y:S03]  /*15fb0*/  SHF.R.U32.HI R2, RZ, 0x10, R4.reuse ;  /* 0x00000010ff027819 */ /* 0x100fe60000011604 */
[----:B------:R-:W-:Y:S01]  /*15fc0*/  MUFU.EX2 R197, R15 ;  /* 0x0000000f00c57308 */ /* 0x000fe20000000800 */
[----:B------:R-:W-:Y:S01]  /*15fd0*/  LOP3.LUT R6, R4, 0xff, RZ, 0xc0, !PT ;  /* 0x000000ff04067812 */ /* 0x000fe200078ec0ff */
[C---:B------:R-:W-:Y:S01]  /*15fe0*/  FMUL.FTZ R81, R132.reuse, R81 ;  /* 0x0000005184517220 */ /* 0x040fe20000410000 */
[----:B------:R-:W-:Y:S01]  /*15ff0*/  SHF.R.U32.HI R5, RZ, 0x18, R4 ;  /* 0x00000018ff057819 */ /* 0x000fe20000011604 */
[C---:B------:R-:W-:Y:S01]  /*16000*/  FMUL.FTZ R82, R3.reuse, R82 ;  /* 0x0000005203527220 */ /* 0x040fe20000410000 */
[--C-:B------:R-:W-:Y:S01]  /*16010*/  HSET2.LE.AND R174, R18, R228.reuse, PT ;  /* 0x000000e412ae7233 */ /* 0x100fe20003803000 */
[C---:B------:R-:W-:Y:S01]  /*16020*/  FMUL.FTZ R18, R3.reuse, R154 ;  /* 0x0000009a03127220 */ /* 0x040fe20000410000 */
[----:B------:R-:W-:Y:S01]  /*16030*/  SHF.R.U32.HI R4, RZ, 0x8, R0 ;  /* 0x00000008ff047819 */ /* 0x000fe20000011600 */
[----:B------:R-:W-:Y:S01]  /*16040*/  FMUL.FTZ R83, R3, R83 ;  /* 0x0000005303537220 */ /* 0x000fe20000410000 */
[----:B------:R-:W-:Y:S01]  /*16050*/  F2FP.F16.F32.PACK_AB R0, R237, R242 ;  /* 0x000000f2ed00723e */ /* 0x000fe200000000ff */
[----:B------:R-:W-:Y:S01]  /*16060*/  FMUL.FTZ R84, R132, R84 ;  /* 0x0000005484547220 */ /* 0x000fe20000410000 */
[----:B------:R-:W-:Y:S01]  /*16070*/  LOP3.LUT R2, R2, 0xff, RZ, 0xc0, !PT ;  /* 0x000000ff02027812 */ /* 0x000fe200078ec0ff */
[----:B------:R-:W-:Y:S01]  /*16080*/  FMUL.FTZ R85, R132, R85 ;  /* 0x0000005584557220 */ /* 0x000fe20000410000 */
[----:B------:R-:W-:Y:S01]  /*16090*/  LOP3.LUT R174, R174, R0, RZ, 0xc0, !PT ;  /* 0x00000000aeae7212 */ /* 0x000fe200078ec0ff */
[----:B------:R-:W-:Y:S01]  /*160a0*/  FADD.FTZ R0, -R136, R138 ;  /* 0x0000008a88007221 */ /* 0x000fe20000010100 */
[----:B------:R-:W-:Y:S01]  /*160b0*/  PRMT R181, R2, 0x5410, R5 ;  /* 0x0000541002b57816 */ /* 0x000fe20000000005 */
[----:B------:R-:W-:Y:S01]  /*160c0*/  FADD.FTZ R2, -R133, R137 ;  /* 0x0000008985027221 */ /* 0x000fe20000010100 */
[----:B------:R-:W-:Y:S01]  /*160d0*/  PRMT R19, R19, 0x5410, R9 ;  /* 0x0000541013137816 */ /* 0x000fe20000000009 */
[----:B------:R-:W-:Y:S01]  /*160e0*/  FMUL.FTZ R0, R0, UR4 ;  /* 0x0000000400007c20 */ /* 0x000fe20008410000 */
[----:B------:R-:W-:Y:S01]  /*160f0*/  PRMT R9, R6, 0x5410, R4 ;  /* 0x0000541006097816 */ /* 0x000fe20000000004 */
[----:B------:R-:W-:Y:S01]  /*16100*/  FMUL.FTZ R2, R2, UR4 ;  /* 0x0000000402027c20 */ /* 0x000fe20008410000 */
[--C-:B------:R-:W-:Y:S01]  /*16110*/  HSET2.LE.AND R4, R17, R228.reuse, PT ;  /* 0x000000e411047233 */ /* 0x100fe20003803000 */
[C---:B------:R-:W-:Y:S01]  /*16120*/  FMUL.FTZ R17, R132.reuse, R153 ;  /* 0x0000009984117220 */ /* 0x040fe20000410000 */
[--C-:B------:R-:W-:Y:S01]  /*16130*/  HSET2.LE.AND R6, R7, R228.reuse, PT ;  /* 0x000000e407067233 */ /* 0x100fe20003803000 */
[----:B------:R-:W1:Y:S01]  /*16140*/  MUFU.EX2 R0, R0 ;  /* 0x0000000000007308 */ /* 0x000e620000000800 */
[--C-:B------:R-:W-:Y:S01]  /*16150*/  HSET2.LE.AND R5, R8, R228.reuse, PT ;  /* 0x000000e408057233 */ /* 0x100fe20003803000 */
[----:B------:R-:W-:Y:S01]  /*16160*/  FMUL.FTZ R86, R3, R86 ;  /* 0x0000005603567220 */ /* 0x000fe20000410000 */
[----:B------:R-:W-:Y:S01]  /*16170*/  F2FP.F16.F32.PACK_AB R175, R235, R236 ;  /* 0x000000ecebaf723e */ /* 0x000fe200000000ff */
[----:B------:R-:W-:Y:S01]  /*16180*/  FMUL.FTZ R87, R3, R87 ;  /* 0x0000005703577220 */ /* 0x000fe20000410000 */
[----:B------:R-:W-:Y:S01]  /*16190*/  F2FP.F16.F32.PACK_AB R173, R229, R232 ;  /* 0x000000e8e5ad723e */ /* 0x000fe200000000ff */
[----:B------:R-:W-:Y:S01]  /*161a0*/  FMUL.FTZ R96, R132, R96 ;  /* 0x0000006084607220 */ /* 0x000fe20000410000 */
[----:B------:R-:W-:Y:S03]  /*161b0*/  F2FP.F16.F32.PACK_AB R172, R233, R234 ;  /* 0x000000eae9ac723e */ /* 0x000fe600000000ff */
[----:B------:R-:W2:Y:S01]  /*161c0*/  MUFU.EX2 R2, R2 ;  /* 0x0000000200027308 */ /* 0x000ea20000000800 */
[----:B------:R-:W-:Y:S01]  /*161d0*/  LOP3.LUT R175, R4, R175, RZ, 0xc0, !PT ;  /* 0x000000af04af7212 */ /* 0x000fe200078ec0ff */
[----:B------:R-:W-:Y:S01]  /*161e0*/  FMUL.FTZ R97, R132, R97 ;  /* 0x0000006184617220 */ /* 0x000fe20000410000 */
[----:B------:R-:W-:Y:S01]  /*161f0*/  LOP3.LUT R173, R6, R173, RZ, 0xc0, !PT ;  /* 0x000000ad06ad7212 */ /* 0x000fe200078ec0ff */
[----:B------:R-:W-:Y:S01]  /*16200*/  FMUL.FTZ R98, R3, R98 ;  /* 0x0000006203627220 */ /* 0x000fe20000410000 */
[----:B------:R-:W-:Y:S01]  /*16210*/  LOP3.LUT R172, R5, R172, RZ, 0xc0, !PT ;  /* 0x000000ac05ac7212 */ /* 0x000fe200078ec0ff */
[C---:B------:R-:W-:Y:S01]  /*16220*/  FMUL.FTZ R99, R3.reuse, R99 ;  /* 0x0000006303637220 */ /* 0x040fe20000410000 */
[--C-:B------:R-:W-:Y:S01]  /*16230*/  HSET2.LE.AND R6, R19, R228.reuse, PT ;  /* 0x000000e413067233 */ /* 0x100fe20003803000 */
[----:B------:R-:W-:Y:S01]  /*16240*/  FMUL.FTZ R19, R3, R155 ;  /* 0x0000009b03137220 */ /* 0x000fe20000410000 */
[--C-:B------:R-:W-:Y:S01]  /*16250*/  HSET2.LE.AND R7, R10, R228.reuse, PT ;  /* 0x000000e40a077233 */ /* 0x100fe20003803000 */
[C---:B-1----:R-:W-:Y:S01]  /*16260*/  FMUL.FTZ R10, R0.reuse, R142 ;  /* 0x0000008e000a7220 */ /* 0x042fe20000410000 */
[--C-:B------:R-:W-:Y:S01]  /*16270*/  HSET2.LE.AND R4, R9, R228.reuse, PT ;  /* 0x000000e409047233 */ /* 0x100fe20003803000 */
[C---:B------:R-:W-:Y:S01]  /*16280*/  FMUL.FTZ R11, R0.reuse, R143 ;  /* 0x0000008f000b7220 */ /* 0x040fe20000410000 */
[--C-:B------:R-:W-:Y:S01]  /*16290*/  HSET2.LE.AND R181, R181, R228.reuse, PT ;  /* 0x000000e4b5b57233 */ /* 0x100fe20003803000 */
[----:B------:R-:W-:Y:S01]  /*162a0*/  FMUL.FTZ R14, R0, R150 ;  /* 0x00000096000e7220 */ /* 0x000fe20000410000 */
[----:B------:R-:W-:Y:S01]  /*162b0*/  F2FP.F16.F32.PACK_AB R180, R206, R207 ;  /* 0x000000cfceb4723e */ /* 0x000fe200000000ff */
[----:B------:R-:W-:Y:S01]  /*162c0*/  FMUL.FTZ R15, R0, R151 ;  /* 0x00000097000f7220 */ /* 0x000fe20000410000 */
[----:B------:R-:W-:Y:S01]  /*162d0*/  F2FP.F16.F32.PACK_AB R5, R204, R205 ;  /* 0x000000cdcc05723e */ /* 0x000fe200000000ff */
[C---:B--2---:R-:W-:Y:S01]  /*162e0*/  FMUL.FTZ R8, R2.reuse, R140 ;  /* 0x0000008c02087220 */ /* 0x044fe20000410000 */
[----:B------:R-:W-:Y:S01]  /*162f0*/  F2FP.F16.F32.PACK_AB R182, R201, R203 ;  /* 0x000000cbc9b6723e */ /* 0x000fe200000000ff */
[C---:B------:R-:W-:Y:S01]  /*16300*/  FMUL.FTZ R9, R2.reuse, R141 ;  /* 0x0000008d02097220 */ /* 0x040fe20000410000 */
        /* <DEDUP_REMOVED lines=10> */
[----:B------:R-:W1:Y:S01]  /*163b0*/  LDSM.16.MT88.4 R140, [R218+0xa000] ;  /* 0x00a00000da8c783b */ /* 0x000e620000004200 */
[C---:B------:R-:W-:Y:S01]  /*163c0*/  FMUL.FTZ R13, R2.reuse, R149 ;  /* 0x00000095020d7220 */ /* 0x040fe20000410000 */
[C---:B------:R-:W-:Y:S01]  /*163d0*/  FMUL.FTZ R40, R2.reuse, R40 ;  /* 0x0000002802287220 */ /* 0x040fe20000410000 */
[----:B------:R-:W-:Y:S01]  /*163e0*/  FMUL.FTZ R41, R2, R41 ;  /* 0x0000002902297220 */ /* 0x000fe20000410000 */
[C---:B------:R-:W-:Y:S01]  /*163f0*/  FMUL.FTZ R42, R0.reuse, R42 ;  /* 0x0000002a002a7220 */ /* 0x040fe20000410000 */
[----:B------:R-:W-:Y:S01]  /*16400*/  FMUL.FTZ R43, R0, R43 ;  /* 0x0000002b002b7220 */ /* 0x000fe20000410000 */
[-C--:B----4-:R-:W-:Y:S01]  /*16410*/  HMMA.16816.F32 R4, R172, R176.reuse, R4 ;  /* 0x000000b0ac04723c */ /* 0x090fe20000001804 */
        /* <DEDUP_REMOVED lines=14> */
[-C--:B------:R-:W-:Y:S05]  /*16500*/  HMMA.16816.F32 R44, R180, R186.reuse, R44 ;  /* 0x000000bab42c723c */ /* 0x080fea000000182c */
[C---:B------:R-:W-:Y:S01]  /*16510*/  FMUL.FTZ R58, R0.reuse, R58 ;  /* 0x0000003a003a7220 */ /* 0x040fe20000410000 */
[C---:B------:R-:W-:Y:S01]  /*16520*/  HMMA.16816.F32 R48, R172.reuse, R186, R48 ;  /* 0x000000baac30723c */ /* 0x040fe20000001830 */
[----:B------:R-:W-:Y:S04]  /*16530*/  LDSM.16.MT88.4 R184, [R218+0xb800] ;  /* 0x00b80000dab8783b */ /* 0x000fe80000004200 */
        /* <DEDUP_REMOVED lines=22> */
[-C--:B------:R-:W-:Y:S05]  /*166a0*/  HMMA.16816.F32 R76, R180, R146.reuse, R76 ;  /* 0x00000092b44c723c */ /* 0x080fea000000184c */
[C---:B------:R-:W-:Y:S01]  /*166b0*/  FMUL.FTZ R90, R0.reuse, R90 ;  /* 0x0000005a005a7220 */ /* 0x040fe20000410000 */
[C---:B------:R-:W-:Y:S01]  /*166c0*/  HMMA.16816.F32 R80, R172.reuse, R146, R80 ;  /* 0x00000092ac50723c */ /* 0x040fe20000001850 */
[----:B------:R-:W2:Y:S04]  /*166d0*/  LDSM.16.MT88.4 R144, [R218+0xb000] ;  /* 0x00b00000da90783b */ /* 0x000ea80000004200 */
[----:B------:R-:W-:Y:S01]  /*166e0*/  FMUL.FTZ R91, R0, R91 ;  /* 0x0000005b005b7220 */ /* 0x000fe20000410000 */
[-C--:B---3--:R-:W-:Y:S05]  /*166f0*/  HMMA.16816.F32 R84, R172, R148.reuse, R84 ;  /* 0x00000094ac54723c */ /* 0x088fea0000001854 */
        /* <DEDUP_REMOVED lines=10> */
[--C-:B------:R-:W-:Y:S01]  /*167a0*/  FFMA.FTZ R32, R32, UR4, -R188.reuse ;  /* 0x0000000420207c23 */ /* 0x100fe200080108bc */
[----:B------:R-:W-:Y:S01]  /*167b0*/  FFMA.FTZ R33, R33, UR4, -R188 ;  /* 0x0000000421217c23 */ /* 0x000fe200080108bc */
[--C-:B------:R-:W-:Y:S01]  /*167c0*/  FFMA.FTZ R34, R34, UR4, -R189.reuse ;  /* 0x0000000422227c23 */ /* 0x100fe200080108bd */
[C---:B------:R-:W-:Y:S01]  /*167d0*/  HMMA.16816.F32 R96, R172.reuse, R150, R96 ;  /* 0x00000096ac60723c */ /* 0x040fe20000001860 */
[----:B------:R3:W-:Y:S04]  /*167e0*/  MUFU.EX2 R211, R32 ;  /* 0x0000002000d37308 */ /* 0x0007e80000000800 */
[--C-:B------:R-:W-:Y:S01]  /*167f0*/  FFMA.FTZ R35, R35, UR4, -R189.reuse ;  /* 0x0000000423237c23 */ /* 0x100fe200080108bd */
[-C--:B-1----:R-:W-:Y:S05]  /*16800*/  HMMA.16816.F32 R100, R172, R140.reuse, R100 ;  /* 0x0000008cac64723c */ /* 0x082fea0000001864 */
[----:B------:R1:W-:Y:S01]  /*16810*/  MUFU.EX2 R210, R33 ;  /* 0x0000002100d27308 */ /* 0x0003e20000000800 */
[C---:B------:R-:W-:Y:S01]  /*16820*/  FMUL.FTZ R104, R2.reuse, R104 ;  /* 0x0000006802687220 */ /* 0x040fe20000410000 */
[----:B------:R-:W-:Y:S01]  /*16830*/  FMUL.FTZ R105, R2, R105 ;  /* 0x0000006902697220 */ /* 0x000fe20000410000 */
[C---:B------:R-:W-:Y:S03]  /*16840*/  FMUL.FTZ R106, R0.reuse, R106 ;  /* 0x0000006a006a7220 */ /* 0x040fe60000410000 */
[----:B------:R-:W-:Y:S04]  /*16850*/  FMUL.FTZ R107, R0, R107 ;  /* 0x0000006b006b7220 */ /* 0x000fe80000410000 */
[----:B------:R4:W-:Y:S01]  /*16860*/  MUFU.EX2 R209, R34 ;  /* 0x0000002200d17308 */ /* 0x0009e20000000800 */
[C---:B------:R-:W-:Y:S01]  /*16870*/  FMUL.FTZ R108, R2.reuse, R108 ;  /* 0x0000006c026c7220 */ /* 0x040fe20000410000 */
[----:B------:R-:W-:Y:S01]  /*16880*/  FMUL.FTZ R109, R2, R109 ;  /* 0x0000006d026d7220 */ /* 0x000fe20000410000 */
[C---:B------:R-:W-:Y:S01]  /*16890*/  FMUL.FTZ R110, R0.reuse, R110 ;  /* 0x0000006e006e7220 */ /* 0x040fe20000410000 */
[C---:B------:R-:W-:Y:S06]  /*168a0*/  HMMA.16816.F32 R104, R180.reuse, R140, R104 ;  /* 0x0000008cb468723c */ /* 0x040fec0000001868 */
[----:B------:R5:W2:Y:S01]  /*168b0*/  MUFU.EX2 R208, R35 ;  /* 0x0000002300d07308 */ /* 0x000aa20000000800 */
[----:B------:R-:W-:Y:S01]  /*168c0*/  FMUL.FTZ R111, R0, R111 ;  /* 0x0000006f006f7220 */ /* 0x000fe20000410000 */
[----:B------:R-:W-:Y:S03]  /*168d0*/  LOP3.LUT R138, R193, UR31, R196, 0x96, !PT ;  /* 0x0000001fc18a7c12 */ /* 0x000fe6000f8e96c4 */
[--C-:B------:R-:W-:Y:S01]  /*168e0*/  FFMA.FTZ R22, R22, UR4, -R189.reuse ;  /* 0x0000000416167c23 */ /* 0x100fe200080108bd */
[C---:B------:R-:W-:Y:S01]  /*168f0*/  FMUL.FTZ R112, R132.reuse, R112 ;  /* 0x0000007084707220 */ /* 0x040fe20000410000 */
[----:B------:R-:W-:Y:S01]  /*16900*/  FMUL.FTZ R113, R132, R113 ;  /* 0x0000007184717220 */ /* 0x000fe20000410000 */
[-C--:B------:R-:W-:Y:S02]  /*16910*/  HMMA.16816.F32 R108, R180, R142.reuse, R108 ;  /* 0x0000008eb46c723c */ /* 0x080fe4000000186c */
[----:B------:R2:W-:Y:S01]  /*16920*/  MUFU.EX2 R196, R22 ;  /* 0x0000001600c47308 */ /* 0x0005e20000000800 */
[C---:B------:R-:W-:Y:S01]  /*16930*/  FMUL.FTZ R114, R3.reuse, R114 ;  /* 0x0000007203727220 */ /* 0x040fe20000410000 */
[----:B------:R-:W-:Y:S01]  /*16940*/  FMUL.FTZ R115, R3, R115 ;  /* 0x0000007303737220 */ /* 0x000fe20000410000 */
[----:B------:R-:W-:Y:S01]  /*16950*/  LOP3.LUT R148, R195, UR31, R200, 0x96, !PT ;  /* 0x0000001fc3947c12 */ /* 0x000fe2000f8e96c8 */
[----:B------:R-:W-:Y:S05]  /*16960*/  IMAD.WIDE.U32 R138, R138, -0x2daee0ad, RZ ;  /* 0xd2511f538a8a7825 */ /* 0x000fea00078e00ff */
[----:B---3--:R-:W-:Y:S01]  /*16970*/  FMUL.FTZ R32, R132, R156 ;  /* 0x0000009c84207220 */ /* 0x008fe20000410000 */
[C---:B------:R-:W-:Y:S04]  /*16980*/  HMMA.16816.F32 R112, R172.reuse, R142, R112 ;  /* 0x0000008eac70723c */ /* 0x040fe80000001870 */
[----:B------:R-:W-:Y:S04]  /*16990*/  IMAD.WIDE.U32 R148, R148, -0x2daee0ad, RZ ;  /* 0xd2511f5394947825 */ /* 0x000fe800078e00ff */
[----:B-1----:R-:W-:Y:S03]  /*169a0*/  FMUL.FTZ R33, R132, R157 ;  /* 0x0000009d84217220 */ /* 0x002fe60000410000 */
[C---:B----4-:R-:W-:Y:S01]  /*169b0*/  FMUL.FTZ R34, R3.reuse, R158 ;  /* 0x0000009e03227220 */ /* 0x050fe20000410000 */
[----:B-----5:R-:W-:Y:S02]  /*169c0*/  FMUL.FTZ R35, R3, R159 ;  /* 0x0000009f03237220 */ /* 0x020fe40000410000 */
[----:B------:R-:W-:Y:S01]  /*169d0*/  LDSM.16.MT88.4 R156, [R215+0xa800] ;  /* 0x00a80000d79c783b */ /* 0x000fe20000004200 */
[----:B------:R-:W-:Y:S01]  /*169e0*/  LOP3.LUT R152, R139, UR8, R198, 0x96, !PT ;  /* 0x000000088b987c12 */ /* 0x000fe2000f8e96c6 */
[----:B------:R-:W-:Y:S01]  /*169f0*/  FMUL.FTZ R116, R2, R116 ;  /* 0x0000007402747220 */ /* 0x000fe20000410000 */
[----:B------:R-:W-:Y:S01]  /*16a00*/  LOP3.LUT R150, R138, 0xffff, RZ, 0xc0, !PT ;  /* 0x0000ffff8a967812 */ /* 0x000fe200078ec0ff */
[----:B------:R-:W-:Y:S01]  /*16a10*/  FMUL.FTZ R117, R2, R117 ;  /* 0x0000007502757220 */ /* 0x000fe20000410000 */
[-C--:B--2---:R-:W-:Y:S03]  /*16a20*/  HMMA.16816.F32 R32, R172, R144.reuse, R32 ;  /* 0x00000090ac20723c */ /* 0x084fe60000001820 */
[--C-:B------:R-:W-:Y:S01]  /*16a30*/  SHF.R.U32.HI R139, RZ, 0x10, R138.reuse ;  /* 0x00000010ff8b7819 */ /* 0x100fe2000001168a */
[----:B------:R-:W-:Y:S01]  /*16a40*/  FMUL.FTZ R118, R0, R118 ;  /* 0x0000007600767220 */ /* 0x000fe20000410000 */
[----:B------:R-:W-:Y:S01]  /*16a50*/  LOP3.LUT R153, R138, 0xff, RZ, 0xc0, !PT ;  /* 0x000000ff8a997812 */ /* 0x000fe200078ec0ff */
[----:B------:R-:W-:Y:S01]  /*16a60*/  FMUL.FTZ R119, R0, R119 ;  /* 0x0000007700777220 */ /* 0x000fe20000410000 */
[----:B------:R-:W-:Y:S01]  /*16a70*/  SHF.R.U32.HI R151, RZ, 0x18, R138 ;  /* 0x00000018ff977819 */ /* 0x000fe2000001168a */
[----:B------:R-:W-:Y:S03]  /*16a80*/  FFMA.FTZ R138, R20, UR4, -R188 ;  /* 0x00000004148a7c23 */ /* 0x000fe600080108bc */
[----:B------:R-:W-:Y:S01]  /*16a90*/  LOP3.LUT R137, R149, UR8, R202, 0x96, !PT ;  /* 0x0000000895897c12 */ /* 0x000fe2000f8e96ca */
[----:B------:R-:W-:Y:S01]  /*16aa0*/  FFMA.FTZ R188, R21, UR4, -R188 ;  /* 0x0000000415bc7c23 */ /* 0x000fe200080108bc */
[C---:B------:R-:W-:Y:S01]  /*16ab0*/  HMMA.16816.F32 R116, R180.reuse, R144, R116 ;  /* 0x00000090b474723c */ /* 0x040fe20000001874 */
[----:B------:R1:W-:Y:S03]  /*16ac0*/  MUFU.EX2 R202, R138 ;  /* 0x0000008a00ca7308 */ /* 0x0003e60000000800 */
[----:B------:R-:W-:Y:S01]  /*16ad0*/  SHF.R.U32.HI R21, RZ, 0x8, R150 ;  /* 0x00000008ff157819 */ /* 0x000fe20000011696 */
[----:B------:R-:W-:Y:S01]  /*16ae0*/  FFMA.FTZ R189, R23, UR4, -R189 ;  /* 0x0000000417bd7c23 */ /* 0x000fe200080108bd */
[----:B------:R-:W-:Y:S01]  /*16af0*/  LOP3.LUT R20, R139, 0xff, RZ, 0xc0, !PT ;  /* 0x000000ff8b147812 */ /* 0x000fe200078ec0ff */
[----:B------:R-:W-:Y:S01]  /*16b00*/  FFMA.FTZ R24, R24, UR4, -R190 ;  /* 0x0000000418187c23 */ /* 0x000fe200080108be */
[----:B------:R-:W-:Y:S03]  /*16b10*/  PRMT R153, R153, 0x5410, R21 ;  /* 0x0000541099997816 */ /* 0x000fe60000000015 */
[----:B------:R-:W2:Y:S01]  /*16b20*/  MUFU.EX2 R200, R188 ;  /* 0x000000bc00c87308 */ /* 0x000ea20000000800 */
[----:B------:R-:W-:Y:S01]  /*16b30*/  PRMT R151, R20, 0x5410, R151 ;  /* 0x0000541014977816 */ /* 0x000fe20000000097 */
[C---:B------:R-:W-:Y:S01]  /*16b40*/  FMUL.FTZ R20, R2.reuse, R160 ;  /* 0x000000a002147220 */ /* 0x040fe20000410000 */
[----:B------:R-:W-:Y:S01]  /*16b50*/  FMUL.FTZ R21, R2, R161 ;  /* 0x000000a102157220 */ /* 0x000fe20000410000 */
[C---:B------:R-:W-:Y:S01]  /*16b60*/  FMUL.FTZ R22, R0.reuse, R162 ;  /* 0x000000a200167220 */ /* 0x040fe20000410000 */
[----:B------:R-:W-:Y:S01]  /*16b70*/  FMUL.FTZ R23, R0, R163 ;  /* 0x000000a300177220 */ /* 0x000fe20000410000 */
[C---:B------:R-:W-:Y:S04]  /*16b80*/  FMUL.FTZ R120, R132.reuse, R120 ;  /* 0x0000007884787220 */ /* 0x040fe80000410000 */
[----:B------:R3:W-:Y:S01]  /*16b90*/  MUFU.EX2 R195, R24 ;  /* 0x0000001800c37308 */ /* 0x0007e20000000800 */
[----:B------:R-:W-:Y:S01]  /*16ba0*/  FMUL.FTZ R121, R132, R121 ;  /* 0x0000007984797220 */ /* 0x000fe20000410000 */
[C---:B------:R-:W-:Y:S01]  /*16bb0*/  FMUL.FTZ R122, R3.reuse, R122 ;  /* 0x0000007a037a7220 */ /* 0x040fe20000410000 */
[----:B------:R-:W-:Y:S01]  /*16bc0*/  FMUL.FTZ R123, R3, R123 ;  /* 0x0000007b037b7220 */ /* 0x000fe20000410000 */
[----:B------:R-:W-:Y:S01]  /*16bd0*/  LDSM.16.MT88.4 R160, [R218+0xa800] ;  /* 0x00a80000daa0783b */ /* 0x000fe20000004200 */
[-C--:B------:R-:W-:Y:S03]  /*16be0*/  HMMA.16816.F32 R20, R180, R146.reuse, R20 ;  /* 0x00000092b414723c */ /* 0x080fe60000001814 */
[----:B------:R-:W-:Y:S01]  /*16bf0*/  SHF.R.U32.HI R141, RZ, 0x10, R148 ;  /* 0x00000010ff8d7819 */ /* 0x000fe20000011694 */
[--C-:B------:R-:W-:Y:S01]  /*16c00*/  FFMA.FTZ R26, R26, UR4, -R191.reuse ;  /* 0x000000041a1a7c23 */ /* 0x100fe200080108bf */
[----:B-1----:R-:W-:Y:S01]  /*16c10*/  LOP3.LUT R138, R152, 0xffff, RZ, 0xc0, !PT ;  /* 0x0000ffff988a7812 */ /* 0x002fe200078ec0ff */
[C---:B------:R-:W-:Y:S01]  /*16c20*/  HMMA.16816.F32 R120, R172.reuse, R146, R120 ;  /* 0x00000092ac78723c */ /* 0x040fe20000001878 */
[----:B------:R-:W1:Y:S04]  /*16c30*/  MUFU.EX2 R198, R189 ;  /* 0x000000bd00c67308 */ /* 0x000e680000000800 */
[C---:B------:R-:W-:Y:S01]  /*16c40*/  LOP3.LUT R140, R148.reuse, 0xffff, RZ, 0xc0, !PT ;  /* 0x0000ffff948c7812 */ /* 0x040fe200078ec0ff */
[--C-:B------:R-:W-:Y:S01]  /*16c50*/  FFMA.FTZ R25, R25, UR4, -R190.reuse ;  /* 0x0000000419197c23 */ /* 0x100fe200080108be */
[----:B------:R-:W-:Y:S01]  /*16c60*/  LOP3.LUT R149, R148, 0xff, RZ, 0xc0, !PT ;  /* 0x000000ff94957812 */ /* 0x000fe200078ec0ff */
[--C-:B------:R-:W-:Y:S03]  /*16c70*/  FFMA.FTZ R28, R28, UR4, -R190.reuse ;  /* 0x000000041c1c7c23 */ /* 0x100fe600080108be */
[----:B------:R4:W-:Y:S01]  /*16c80*/  MUFU.EX2 R192, R26 ;  /* 0x0000001a00c07308 */ /* 0x0009e20000000800 */
[----:B------:R-:W-:Y:S01]  /*16c90*/  LOP3.LUT R139, R141, 0xff, RZ, 0xc0, !PT ;  /* 0x000000ff8d8b7812 */ /* 0x000fe200078ec0ff */
[----:B------:R-:W-:Y:S01]  /*16ca0*/  FFMA.FTZ R190, R29, UR4, -R190 ;  /* 0x000000041dbe7c23 */ /* 0x000fe200080108be */
[----:B------:R-:W-:Y:S01]  /*16cb0*/  SHF.R.U32.HI R148, RZ, 0x18, R148 ;  /* 0x00000018ff947819 */ /* 0x000fe20000011694 */
[----:B------:R-:W-:Y:S01]  /*16cc0*/  FFMA.FTZ R30, R30, UR4, -R191 ;  /* 0x000000041e1e7c23 */ /* 0x000fe200080108bf */
[----:B------:R-:W-:Y:S01]  /*16cd0*/  LOP3.LUT R145, R152, 0xff, RZ, 0xc0, !PT ;  /* 0x000000ff98917812 */ /* 0x000fe200078ec0ff */
[C---:B------:R-:W-:Y:S01]  /*16ce0*/  FMUL.FTZ R124, R132.reuse, R124 ;  /* 0x0000007c847c7220 */ /* 0x040fe20000410000 */
[----:B------:R-:W-:Y:S03]  /*16cf0*/  SHF.R.U32.HI R138, RZ, 0x8, R138 ;  /* 0x00000008ff8a7819 */ /* 0x000fe6000001168a */
[----:B------:R5:W-:Y:S01]  /*16d00*/  MUFU.EX2 R188, R30 ;  /* 0x0000001e00bc7308 */ /* 0x000be20000000800 */
[----:B------:R-:W-:Y:S01]  /*16d10*/  PRMT R150, R139, 0x5410, R148 ;  /* 0x000054108b967816 */ /* 0x000fe20000000094 */
[----:B------:R-:W-:Y:S01]  /*16d20*/  FMUL.FTZ R125, R132, R125 ;  /* 0x0000007d847d7220 */ /* 0x000fe20000410000 */
[----:B------:R-:W-:Y:S01]  /*16d30*/  PRMT R148, R145, 0x5410, R138 ;  /* 0x0000541091947816 */ /* 0x000fe2000000008a */
[----:B------:R-:W-:Y:S01]  /*16d40*/  FMUL.FTZ R126, R3, R126 ;  /* 0x0000007e037e7220 */ /* 0x000fe20000410000 */
[----:B---3--:R-:W-:Y:S01]  /*16d50*/  LOP3.LUT R24, R137, 0xffff, RZ, 0xc0, !PT ;  /* 0x0000ffff89187812 */ /* 0x008fe200078ec0ff */
[----:B------:R-:W-:Y:S01]  /*16d60*/  FMUL.FTZ R127, R3, R127 ;  /* 0x0000007f037f7220 */ /* 0x000fe20000410000 */
[----:B------:R-:W-:Y:S03]  /*16d70*/  LOP3.LUT R146, R137, 0xff, RZ, 0xc0, !PT ;  /* 0x000000ff89927812 */ /* 0x000fe600078ec0ff */
[----:B------:R-:W-:Y:S01]  /*16d80*/  MUFU.EX2 R190, R190 ;  /* 0x000000be00be7308 */ /* 0x000fe20000000800 */
[--C-:B------:R-:W-:Y:S01]  /*16d90*/  SHF.R.U32.HI R138, RZ, 0x10, R137.reuse ;  /* 0x00000010ff8a7819 */ /* 0x100fe20000011689 */
[C---:B----4-:R-:W-:Y:S01]  /*16da0*/  FMUL.FTZ R26, R0.reuse, R166 ;  /* 0x000000a6001a7220 */ /* 0x050fe20000410000 */
[----:B------:R-:W-:Y:S01]  /*16db0*/  SHF.R.U32.HI R145, RZ, 0x18, R137 ;  /* 0x00000018ff917819 */ /* 0x000fe20000011689 */
[--C-:B------:R-:W-:Y:S01]  /*16dc0*/  FFMA.FTZ R137, R27, UR4, -R191.reuse ;  /* 0x000000041b897c23 */ /* 0x100fe200080108bf */
[----:B------:R-:W-:Y:S01]  /*16dd0*/  SHF.R.U32.HI R144, RZ, 0x8, R140 ;  /* 0x00000008ff907819 */ /* 0x000fe2000001168c */
[----:B------:R-:W-:Y:S01]  /*16de0*/  FFMA.FTZ R191, R31, UR4, -R191 ;  /* 0x000000041fbf7c23 */ /* 0x000fe200080108bf */
[----:B------:R-:W-:Y:S03]  /*16df0*/  SHF.R.U32.HI R139, RZ, 0x10, R152 ;  /* 0x00000010ff8b7819 */ /* 0x000fe60000011698 */
[----:B------:R3:W4:Y:S01]  /*16e00*/  MUFU.EX2 R193, R137 ;  /* 0x0000008900c17308 */ /* 0x0007220000000800 */
[----:B------:R-:W-:Y:S01]  /*16e10*/  PRMT R149, R149, 0x5410, R144 ;  /* 0x0000541095957816 */ /* 0x000fe20000000090 */
[----:B-----5:R-:W-:Y:S01]  /*16e20*/  FMUL.FTZ R30, R3, R170 ;  /* 0x000000aa031e7220 */ /* 0x020fe20000410000 */
[----:B------:R-:W-:Y:S01]  /*16e30*/  SHF.R.U32.HI R152, RZ, 0x18, R152 ;  /* 0x00000018ff987819 */ /* 0x000fe20000011698 */
[----:B------:R-:W5:Y:S01]  /*16e40*/  LDSM.16.MT88.4 R140, [R217+0xb000] ;  /* 0x00b00000d98c783b */ /* 0x000f620000004200 */
[----:B------:R-:W-:Y:S01]  /*16e50*/  LOP3.LUT R144, R139, 0xff, RZ, 0xc0, !PT ;  /* 0x000000ff8b907812 */ /* 0x000fe200078ec0ff */
[----:B------:R-:W-:Y:S01]  /*16e60*/  FMUL.FTZ R27, R0, R167 ;  /* 0x000000a7001b7220 */ /* 0x000fe20000410000 */
[----:B------:R-:W-:Y:S03]  /*16e70*/  LOP3.LUT R138, R138, 0xff, RZ, 0xc0, !PT ;  /* 0x000000ff8a8a7812 */ /* 0x000fe600078ec0ff */
[----:B------:R-:W4:Y:S01]  /*16e80*/  MUFU.EX2 R189, R28 ;  /* 0x0000001c00bd7308 */ /* 0x000f220000000800 */
[--C-:B------:R-:W-:Y:S01]  /*16e90*/  HSET2.LE.AND R29, R151, R228.reuse, PT ;  /* 0x000000e4971d7233 */ /* 0x100fe20003803000 */
[----:B------:R-:W-:Y:S01]  /*16ea0*/  FMUL.FTZ R128, R2, R128 ;  /* 0x0000008002807220 */ /* 0x000fe20000410000 */
[----:B------:R-:W-:Y:S01]  /*16eb0*/  PRMT R144, R144, 0x5410, R152 ;  /* 0x0000541090907816 */ /* 0x000fe20000000098 */
[----:B------:R-:W-:Y:S01]  /*16ec0*/  FMUL.FTZ R129, R2, R129 ;  /* 0x0000008102817220 */ /* 0x000fe20000410000 */
[----:B------:R-:W-:Y:S01]  /*16ed0*/  F2FP.F16.F32.PACK_AB R179, R208, R209 ;  /* 0x000000d1d0b3723e */ /* 0x000fe200000000ff */
[----:B------:R-:W-:Y:S01]  /*16ee0*/  FMUL.FTZ R130, R0, R130 ;  /* 0x0000008200827220 */ /* 0x000fe20000410000 */
[----:B------:R-:W-:Y:S03]  /*16ef0*/  PRMT R145, R138, 0x5410, R145 ;  /* 0x000054108a917816 */ /* 0x000fe60000000091 */
[----:B------:R4:W5:Y:S01]  /*16f00*/  MUFU.EX2 R194, R25 ;  /* 0x0000001900c27308 */ /* 0x0009620000000800 */
[--C-:B---3--:R-:W-:Y:S01]  /*16f10*/  HSET2.LE.AND R137, R148, R228.reuse, PT ;  /* 0x000000e494897233 */ /* 0x108fe20003803000 */
[----:B------:R-:W-:Y:S01]  /*16f20*/  FMUL.FTZ R131, R0, R131 ;  /* 0x0000008300837220 */ /* 0x000fe20000410000 */
[----:B--2---:R-:W-:Y:S01]  /*16f30*/  F2FP.F16.F32.PACK_AB R176, R200, R202 ;  /* 0x000000cac8b0723e */ /* 0x004fe200000000ff */
[----:B------:R-:W-:Y:S01]  /*16f40*/  FMUL.FTZ R31, R3, R171 ;  /* 0x000000ab031f7220 */ /* 0x000fe20000410000 */
[----:B------:R-:W-:Y:S01]  /*16f50*/  LOP3.LUT R179, R29, R179, RZ, 0xc0, !PT ;  /* 0x000000b31db37212 */ /* 0x000fe200078ec0ff */
[----:B------:R-:W-:Y:S01]  /*16f60*/  FMUL.FTZ R29, R132, R169 ;  /* 0x000000a9841d7220 */ /* 0x000fe20000410000 */
[--C-:B------:R-:W-:Y:S03]  /*16f70*/  HSET2.LE.AND R138, R144, R228.reuse, PT ;  /* 0x000000e4908a7233 */ /* 0x100fe60003803000 */
[----:B------:R-:W2:Y:S01]  /*16f80*/  MUFU.EX2 R191, R191 ;  /* 0x000000bf00bf7308 */ /* 0x000ea20000000800 */
[----:B------:R-:W-:Y:S01]  /*16f90*/  LOP3.LUT R176, R137, R176, RZ, 0xc0, !PT ;  /* 0x000000b089b07212 */ /* 0x000fe200078ec0ff */
[----:B------:R-:W-:Y:S01]  /*16fa0*/  FFMA.FTZ R3, R3, R252, R232 ;  /* 0x000000fc03037223 */ /* 0x000fe200000100e8 */
[--C-:B------:R-:W-:Y:S02]  /*16fb0*/  HSET2.LE.AND R169, R145, R228.reuse, PT ;  /* 0x000000e491a97233 */ /* 0x100fe40003803000 */
[----:B-1----:R-:W-:Y:S01]  /*16fc0*/  F2FP.F16.F32.PACK_AB R177, R198, R196 ;  /* 0x000000c4c6b1723e */ /* 0x002fe200000000ff */
[----:B------:R-:W-:Y:S01]  /*16fd0*/  FADD.FTZ R3, R229, R3 ;  /* 0x00000003e5037221 */ /* 0x000fe20000010000 */
[----:B----4-:R-:W-:Y:S02]  /*16fe0*/  F2FP.F16.F32.PACK_AB R137, R193, R192 ;  /* 0x000000c0c189723e */ /* 0x010fe400000000ff */
[----:B------:R-:W-:Y:S01]  /*16ff0*/  LOP3.LUT R177, R138, R177, RZ, 0xc0, !PT ;  /* 0x000000b18ab17212 */ /* 0x000fe200078ec0ff */
[----:B------:R-:W-:Y:S01]  /*17000*/  FMUL.FTZ R25, R2, R165 ;  /* 0x000000a502197220 */ /* 0x000fe20000410000 */
[--C-:B------:R-:W-:Y:S02]  /*17010*/  HSET2.LE.AND R170, R149, R228.reuse, PT ;  /* 0x000000e495aa7233 */ /* 0x100fe40003803000 */
[----:B------:R-:W-:Y:S02]  /*17020*/  F2FP.F16.F32.PACK_AB R138, R190, R189 ;  /* 0x000000bdbe8a723e */ /* 0x000fe400000000ff */
[----:B------:R-:W-:Y:S02]  /*17030*/  LOP3.LUT R169, R169, R137, RZ, 0xc0, !PT ;  /* 0x00000089a9a97212 */ /* 0x000fe400078ec0ff */
[----:B------:R-:W3:Y:S01]  /*17040*/  LDL.LU R137, [R1+0x8] ;  /* 0x0000080001897983 */ /* 0x000ee20000300800 */
[----:B------:R-:W-:Y:S01]  /*17050*/  LOP3.LUT R170, R170, R138, RZ, 0xc0, !PT ;  /* 0x0000008aaaaa7212 */ /* 0x000fe200078ec0ff */
[-C--:B-----5:R-:W-:Y:S02]  /*17060*/  HMMA.16816.F32 R124, R172, R140.reuse, R124 ;  /* 0x0000008cac7c723c */ /* 0x0a0fe4000000187c */
[----:B------:R-:W4:Y:S01]  /*17070*/  LDL.LU R138, [R1+0xc] ;  /* 0x00000c00018a7983 */ /* 0x000f220000300800 */
[--C-:B------:R-:W-:Y:S03]  /*17080*/  HSET2.LE.AND R28, R153, R228.reuse, PT ;  /* 0x000000e4991c7233 */ /* 0x100fe60003803000 */
[----:B------:R-:W1:Y:S01]  /*17090*/  LDSM.16.MT88.4 R152, [R213+0xa800] ;  /* 0x00a80000d598783b */ /* 0x000e620000004200 */
[----:B------:R-:W-:Y:S01]  /*170a0*/  SHF.R.U32.HI R139, RZ, 0x8, R24 ;  /* 0x00000008ff8b7819 */ /* 0x000fe20000011618 */
[----:B------:R-:W-:Y:S03]  /*170b0*/  FMUL.FTZ R24, R2, R164 ;  /* 0x000000a402187220 */ /* 0x000fe60000410000 */
[----:B------:R-:W-:Y:S02]  /*170c0*/  F2FP.F16.F32.PACK_AB R178, R210, R211 ;  /* 0x000000d3d2b2723e */ /* 0x000fe400000000ff */
[----:B------:R-:W-:Y:S01]  /*170d0*/  PRMT R139, R146, 0x5410, R139 ;  /* 0x00005410928b7816 */ /* 0x000fe2000000008b */
[----:B------:R-:W5:Y:S01]  /*170e0*/  LDSM.16.MT88.4 R164, [R217+0xa800] ;  /* 0x00a80000d9a4783b */ /* 0x000f620000004200 */
[C---:B------:R-:W-:Y:S04]  /*170f0*/  HMMA.16816.F32 R24, R180.reuse, R140, R24 ;  /* 0x0000008cb418723c */ /* 0x040fe80000001818 */
[----:B------:R-:W-:Y:S01]  /*17100*/  LOP3.LUT R178, R28, R178, RZ, 0xc0, !PT ;  /* 0x000000b21cb27212 */ /* 0x000fe200078ec0ff */
[----:B------:R-:W-:Y:S01]  /*17110*/  FMUL.FTZ R28, R132, R168 ;  /* 0x000000a8841c7220 */ /* 0x000fe20000410000 */
[-C--:B------:R-:W-:Y:S01]  /*17120*/  HMMA.16816.F32 R128, R180, R142.reuse, R128 ;  /* 0x0000008eb480723c */ /* 0x080fe20000001880 */
[----:B------:R-:W-:Y:S04]  /*17130*/  LDSM.16.MT88.4 R180, [R215+0xb800] ;  /* 0x00b80000d7b4783b */ /* 0x000fe80000004200 */
[--C-:B------:R-:W-:Y:S01]  /*17140*/  HSET2.LE.AND R139, R139, R228.reuse, PT ;  /* 0x000000e48b8b7233 */ /* 0x100fe20003803000 */
[----:B------:R-:W-:Y:S03]  /*17150*/  HMMA.16816.F32 R28, R172, R142, R28 ;  /* 0x0000008eac1c723c */ /* 0x000fe6000000181c */
[----:B------:R-:W5:Y:S02]  /*17160*/  LDSM.16.MT88.4 R172, [R213+0xb800] ;  /* 0x00b80000d5ac783b */ /* 0x000f640000004200 */
[----:B------:R-:W-:Y:S01]  /*17170*/  F2FP.F16.F32.PACK_AB R168, R194, R195 ;  /* 0x000000c3c2a8723e */ /* 0x000fe200000000ff */
[----:B------:R-:W-:Y:S01]  /*17180*/  FFMA.FTZ R132, R132, R243, R234 ;  /* 0x000000f384847223 */ /* 0x000fe200000100ea */
[----:B------:R-:W-:Y:S04]  /*17190*/  HSET2.LE.AND R171, R150, R228, PT ;  /* 0x000000e496ab7233 */ /* 0x000fe80003803000 */
[----:B------:R-:W-:Y:S01]  /*171a0*/  LOP3.LUT R168, R139, R168, RZ, 0xc0, !PT ;  /* 0x000000a88ba87212 */ /* 0x000fe200078ec0ff */
[----:B------:R-:W-:Y:S01]  /*171b0*/  FADD.FTZ R132, R233, R132 ;  /* 0x00000084e9847221 */ /* 0x000fe20000010000 */
[----:B--2---:R-:W-:Y:S04]  /*171c0*/  F2FP.F16.F32.PACK_AB R139, R191, R188 ;  /* 0x000000bcbf8b723e */ /* 0x004fe800000000ff */
[----:B------:R-:W-:Y:S01]  /*171d0*/  LOP3.LUT R171, R171, R139, RZ, 0xc0, !PT ;  /* 0x0000008babab7212 */ /* 0x000fe200078ec0ff */
[-C--:B-1----:R-:W-:Y:S01]  /*171e0*/  HMMA.16816.F32 R144, R176, R152.reuse, R4 ;  /* 0x00000098b090723c */ /* 0x082fe20000001804 */
[----:B------:R-:W1:Y:S05]  /*171f0*/  LDSM.16.MT88.4 R4, [R217+0xb800] ;  /* 0x00b80000d904783b */ /* 0x000e6a0000004200 */
[C---:B------:R-:W-:Y:S06]  /*17200*/  HMMA.16816.F32 R140, R168.reuse, R152, R8 ;  /* 0x00000098a88c723c */ /* 0x040fec0000001808 */
[-C--:B------:R-:W-:Y:S05]  /*17210*/  HMMA.16816.F32 R148, R168, R154.reuse, R12 ;  /* 0x0000009aa894723c */ /* 0x080fea000000180c */
[----:B------:R-:W-:Y:S01]  /*17220*/  FADD.FTZ R9, R236, R3 ;  /* 0x00000003ec097221 */ /* 0x000fe20000010000 */
        /* <DEDUP_REMOVED lines=9> */
[-C--:B-----5:R-:W-:Y:S06]  /*172c0*/  HMMA.16816.F32 R68, R176, R164.reuse, R68 ;  /* 0x000000a4b044723c */ /* 0x0a0fec0000001844 */
        /* <DEDUP_REMOVED lines=20> */
[----:B----4-:R-:W-:Y:S01]  /*17410*/  FFMA.FTZ R8, R2, R138, R207 ;  /* 0x0000008a02087223 */ /* 0x010fe200000100cf */
[----:B---3--:R-:W-:Y:S01]  /*17420*/  FFMA.FTZ R2, R0, R137, R205 ;  /* 0x0000008900027223 */ /* 0x008fe200000100cd */
[----:B------:R-:W-:Y:S04]  /*17430*/  MOV R138, R136 ;  /* 0x00000088008a7202 */ /* 0x000fe80000000f00 */
[----:B------:R-:W-:Y:S01]  /*17440*/  FADD.FTZ R0, R206, R8 ;  /* 0x00000008ce007221 */ /* 0x000fe20000010000 */
[----:B------:R-:W-:Y:S01]  /*17450*/  FADD.FTZ R2, R204, R2 ;  /* 0x00000002cc027221 */ /* 0x000fe20000010000 */
[----:B------:R-:W-:Y:S01]  /*17460*/  FADD.FTZ R8, R242, R132 ;  /* 0x00000084f2087221 */ /* 0x000fe20000010000 */
[----:B------:R-:W-:Y:S01]  /*17470*/  MOV R132, R134 ;  /* 0x0000008600847202 */ /* 0x000fe20000000f00 */
        /* <DEDUP_REMOVED lines=21> */
[----:B------:R-:W-:Y:S04]  /*175d0*/  FADD.FTZ R0, R191, R0 ;  /* 0x00000000bf007221 */ /* 0x000fe80000010000 */
[----:B------:R1:W-:Y:S04]  /*175e0*/  STL [R1+0xc], R2 ;  /* 0x00000c0201007387 */ /* 0x0003e80000100800 */
[----:B------:R2:W-:Y:S01]  /*175f0*/  STL [R1+0x8], R0 ;  /* 0x0000080001007387 */ /* 0x0005e20000100800 */
[----:B-1----:R-:W-:Y:S01]  /*17600*/  MOV R2, R135 ;  /* 0x0000008700027202 */ /* 0x002fe20000000f00 */
[----:B------:R-:W-:Y:S06]  /*17610*/  @P4 BRA `(.L_x_1286) ;  /* 0xffffffd000544947 */ /* 0x000fec000383ffff */
.L_x_1285:
[----:B------:R-:W3:Y:S01]  /*17620*/  LDL.LU R8, [R1+0xc] ;  /* 0x00000c0001087983 */ /* 0x000ee20000300800 */
[----:B------:R-:W-:-:S03]  /*17630*/  ULDC UR4, c[0x0][0x38c] ;  /* 0x0000e30000047ab9 */ /* 0x000fc60000000800 */
[----:B------:R-:W4:Y:S01]  /*17640*/  LDL.LU R7, [R1+0x8] ;  /* 0x0000080001077983 */ /* 0x000f220000300800 */
[----:B------:R-:W-:Y:S01]  /*17650*/  UMOV UR5, 0x400 ;  /* 0x0000040000057882 */ /* 0x000fe20000000000 */
[----:B------:R-:W-:Y:S02]  /*17660*/  UISETP.NE.AND UP0, UPT, UR15, -0x1, UPT ;  /* 0xffffffff0f00788c */ /* 0x000fe4000bf05270 */
[----:B------:R-:W1:Y:S04]  /*17670*/  SHFL.BFLY PT, R2, R243, 0x2, 0x1f ;  /* 0x0c401f00f3027f89 */ /* 0x000e6800000e0000 */
[----:B--2---:R-:W2:Y:S01]  /*17680*/  SHFL.BFLY PT, R0, R252, 0x2, 0x1f ;  /* 0x0c401f00fc007f89 */ /* 0x004ea200000e0000 */
[----:B------:R-:W5:Y:S01]  /*17690*/  S2R R174, SR_TID.X ;  /* 0x0000000000ae7919 */ /* 0x000f620000002100 */
[----:B-1----:R-:W-:Y:S01]  /*176a0*/  FADD.FTZ R2, R2, R243 ;  /* 0x000000f302027221 */ /* 0x002fe20000010000 */
[----:B--2---:R-:W-:-:S04]  /*176b0*/  FADD.FTZ R0, R0, R252 ;  /* 0x000000fc00007221 */ /* 0x004fc80000010000 */
[----:B------:R-:W1:Y:S04]  /*176c0*/  SHFL.BFLY PT, R6, R2, 0x1, 0x1f ;  /* 0x0c201f0002067f89 */ /* 0x000e6800000e0000 */
[----:B------:R-:W2:Y:S01]  /*176d0*/  SHFL.BFLY PT, R4, R0, 0x1, 0x1f ;  /* 0x0c201f0000047f89 */ /* 0x000ea200000e0000 */
[----:B-----5:R-:W-:-:S04]  /*176e0*/  SHF.R.S32.HI R175, RZ, 0x1f, R174 ;  /* 0x0000001fffaf7819 */ /* 0x020fc800000114ae */
[----:B------:R-:W-:-:S04]  /*176f0*/  LEA.HI R173, R175, R174, RZ, 0x2 ;  /* 0x000000aeafad7211 */ /* 0x000fc800078f10ff */
[----:B------:R-:W-:Y:S01]  /*17700*/  SHF.R.S32.HI R26, RZ, 0x2, R173 ;  /* 0x00000002ff1a7819 */ /* 0x000fe200000114ad */
[----:B-1----:R-:W-:Y:S01]  /*17710*/  FADD.FTZ R132, R2, R6 ;  /* 0x0000000602847221 */ /* 0x002fe20000010000 */
[----:B--2---:R-:W-:-:S04]  /*17720*/  FADD.FTZ R137, R0, R4 ;  /* 0x0000000400897221 */ /* 0x004fc80000010000 */
[----:B------:R-:W-:Y:S02]  /*17730*/  FSETP.NE.FTZ.AND P6, PT, R132, RZ, PT ;  /* 0x000000ff8400720b */ /* 0x000fe40003fd5000 */
[----:B------:R-:W-:Y:S02]  /*17740*/  MOV R0, 0x3f800000 ;  /* 0x3f80000000007802 */ /* 0x000fe40000000f00 */
[----:B------:R-:W-:Y:S02]  /*17750*/  FSETP.NE.FTZ.AND P0, PT, R137, RZ, PT ;  /* 0x000000ff8900720b */ /* 0x000fe40003f15000 */
[----:B------:R-:W-:-:S07]  /*17760*/  P2R R172, PR, RZ, 0x40 ;  /* 0x00000040ffac7803 */ /* 0x000fce0000000000 */
[----:B------:R-:W1:Y:S02]  /*17770*/  @P6 MUFU.RCP R0, R132 ;  /* 0x0000008400006308 */ /* 0x000e640000001000 */
[----:B-1----:R-:W-:-:S04]  /*17780*/  FMUL.FTZ R0, R0, UR4 ;  /* 0x0000000400007c20 */ /* 0x002fc80008410000 */
        /* <DEDUP_REMOVED lines=31> */
[----:B------:R-:W-:-:S02]  /*17980*/  F2FP.F16.F32.PACK_AB R11, R11, R14 ;  /* 0x0000000e0b0b723e */ /* 0x000fc400000000ff */
[----:B------:R-:W-:Y:S02]  /*17990*/  F2FP.F16.F32.PACK_AB R14, R18, R21 ;  /* 0x00000015120e723e */ /* 0x000fe400000000ff */
[----:B------:R-:W-:Y:S02]  /*179a0*/  F2FP.F16.F32.PACK_AB R21, R25, R27 ;  /* 0x0000001b1915723e */ /* 0x000fe400000000ff */
[----:B------:R-:W-:Y:S02]  /*179b0*/  F2FP.F16.F32.PACK_AB R18, R65, R64 ;  /* 0x000000404112723e */ /* 0x000fe400000000ff */
[----:B------:R-:W-:Y:S02]  /*179c0*/  F2FP.F16.F32.PACK_AB R35, R35, R100 ;  /* 0x000000642323723e */ /* 0x000fe400000000ff */
[----:B------:R-:W-:Y:S02]  /*179d0*/  F2FP.F16.F32.PACK_AB R31, R31, R112 ;  /* 0x000000701f1f723e */ /* 0x000fe400000000ff */
[----:B------:R-:W-:Y:S01]  /*179e0*/  F2FP.F16.F32.PACK_AB R27, R157, R156 ;  /* 0x0000009c9d1b723e */ /* 0x000fe200000000ff */
[----:B---3--:R-:W1:Y:S04]  /*179f0*/  SHFL.BFLY PT, R3, R8, 0x2, 0x1f ;  /* 0x0c401f0008037f89 */ /* 0x008e6800000e0000 */
[----:B----4-:R-:W2:Y:S01]  /*17a00*/  SHFL.BFLY PT, R5, R7, 0x2, 0x1f ;  /* 0x0c401f0007057f89 */ /* 0x010ea200000e0000 */
[----:B-1----:R-:W-:Y:S01]  /*17a10*/  FADD.FTZ R2, R3, R8 ;  /* 0x0000000803027221 */ /* 0x002fe20000010000 */
[----:B------:R-:W-:Y:S01]  /*17a20*/  MOV R3, 0x3f800000 ;  /* 0x3f80000000037802 */ /* 0x000fe20000000f00 */
[----:B--2---:R-:W-:-:S03]  /*17a30*/  FADD.FTZ R4, R5, R7 ;  /* 0x0000000705047221 */ /* 0x004fc60000010000 */
[----:B------:R-:W1:Y:S01]  /*17a40*/  SHFL.BFLY PT, R6, R2, 0x1, 0x1f ;  /* 0x0c201f0002067f89 */ /* 0x000e6200000e0000 */
[----:B------:R-:W-:Y:S01]  /*17a50*/  SHF.R.S32.HI R5, RZ, 0x1f, R173 ;  /* 0x0000001fff057819 */ /* 0x000fe200000114ad */
[----:B------:R-:W2:Y:S02]  /*17a60*/  @P0 MUFU.RCP R3, R137 ;  /* 0x0000008900030308 */ /* 0x000ea40000001000 */
[----:B------:R-:W3:Y:S01]  /*17a70*/  SHFL.BFLY PT, R7, R4, 0x1, 0x1f ;  /* 0x0c201f0004077f89 */ /* 0x000ee200000e0000 */
[----:B------:R-:W-:-:S04]  /*17a80*/  LEA.HI R5, R5, R26, RZ, 0x3 ;  /* 0x0000001a05057211 */ /* 0x000fc800078f18ff */
[----:B------:R-:W-:-:S04]  /*17a90*/  LOP3.LUT R5, R5, 0xfffffff8, RZ, 0xc0, !PT ;  /* 0xfffffff805057812 */ /* 0x000fc800078ec0ff */
[----:B------:R-:W-:Y:S01]  /*17aa0*/  IADD3 R26, R26, -R5, RZ ;  /* 0x800000051a1a7210 */ /* 0x000fe20007ffe0ff */
[----:B------:R-:W-:Y:S01]  /*17ab0*/  FMUL.FTZ R5, R0, R145 ;  /* 0x0000009100057220 */ /* 0x000fe20000410000 */
[----:B------:R-:W-:Y:S01]  /*17ac0*/  MOV R0, 0x3f800000 ;  /* 0x3f80000000007802 */ /* 0x000fe20000000f00 */
[----:B--2---:R-:W-:-:S03]  /*17ad0*/  FMUL.FTZ R3, R3, UR4 ;  /* 0x0000000403037c20 */ /* 0x004fc60008410000 */
[----:B------:R-:W-:Y:S01]  /*17ae0*/  F2FP.F16.F32.PACK_AB R5, R5, R144 ;  /* 0x000000900505723e */ /* 0x000fe200000000ff */
[C---:B------:R-:W-:Y:S01]  /*17af0*/  FMUL.FTZ R54, R3.reuse, R54 ;  /* 0x0000003603367220 */ /* 0x040fe20000410000 */
[----:B-1----:R-:W-:Y:S01]  /*17b00*/  FADD.FTZ R138, R2, R6 ;  /* 0x00000006028a7221 */ /* 0x002fe20000010000 */
[----:B------:R-:W-:Y:S01]  /*17b10*/  MOV R2, 0x3f800000 ;  /* 0x3f80000000027802 */ /* 0x000fe20000000f00 */
[----:B------:R-:W-:Y:S01]  /*17b20*/  FMUL.FTZ R20, R3, R55 ;  /* 0x0000003703147220 */ /* 0x000fe20000410000 */
[----:B------:R-:W-:Y:S01]  /*17b30*/  LEA.HI R55, R175, R174, RZ, 0x5 ;  /* 0x000000aeaf377211 */ /* 0x000fe200078f28ff */
[----:B---3--:R-:W-:Y:S01]  /*17b40*/  FADD.FTZ R139, R4, R7 ;  /* 0x00000007048b7221 */ /* 0x008fe20000010000 */
[----:B------:R-:W-:Y:S01]  /*17b50*/  FSETP.NE.FTZ.AND P5, PT, R138, RZ, PT ;  /* 0x000000ff8a00720b */ /* 0x000fe20003fb5000 */
[C---:B------:R-:W-:Y:S01]  /*17b60*/  FMUL.FTZ R146, R3.reuse, R146 ;  /* 0x0000009203927220 */ /* 0x040fe20000410000 */
[----:B------:R-:W-:Y:S01]  /*17b70*/  F2FP.F16.F32.PACK_AB R20, R20, R54 ;  /* 0x000000361414723e */ /* 0x000fe200000000ff */
[----:B------:R-:W-:Y:S01]  /*17b80*/  FMUL.FTZ R4, R3, R147 ;  /* 0x0000009303047220 */ /* 0x000fe20000410000 */
[----:B------:R-:W-:Y:S01]  /*17b90*/  FSETP.NE.FTZ.AND P4, PT, R139, RZ, PT ;  /* 0x000000ff8b00720b */ /* 0x000fe20003f95000 */
[C---:B------:R-:W-:Y:S01]  /*17ba0*/  FMUL.FTZ R154, R3.reuse, R154 ;  /* 0x0000009a039a7220 */ /* 0x040fe20000410000 */
[----:B------:R-:W-:Y:S01]  /*17bb0*/  SHF.R.S32.HI R54, RZ, 0x5, R55 ;  /* 0x00000005ff367819 */ /* 0x000fe20000011437 */
[C---:B------:R-:W-:Y:S01]  /*17bc0*/  FMUL.FTZ R6, R3.reuse, R155 ;  /* 0x0000009b03067220 */ /* 0x040fe20000410000 */
[----:B------:R-:W-:Y:S01]  /*17bd0*/  R2P PR, R26, 0x6 ;  /* 0x000000061a007804 */ /* 0x000fe20000000000 */
        /* <DEDUP_REMOVED lines=22> */
[C---:B------:R-:W-:Y:S01]  /*17d40*/  FMUL.FTZ R159, R3.reuse, R159 ;  /* 0x0000009f039f7220 */ /* 0x040fe20000410000 */
[C---:B------:R-:W-:Y:S01]  /*17d50*/  FMUL.FTZ R122, R3.reuse, R122 ;  /* 0x0000007a037a7220 */ /* 0x040fe20000410000 */
[----:B------:R-:W-:Y:S01]  /*17d60*/  FMUL.FTZ R123, R3, R123 ;  /* 0x0000007b037b7220 */ /* 0x000fe20000410000 */
[C---:B------:R-:W-:Y:S01]  /*17d70*/  FMUL.FTZ R13, R2.reuse, R40 ;  /* 0x00000028020d7220 */ /* 0x040fe20000410000 */
[C---:B------:R-:W-:Y:S01]  /*17d80*/  FMUL.FTZ R17, R2.reuse, R44 ;  /* 0x0000002c02117220 */ /* 0x040fe20000410000 */
[C---:B------:R-:W-:Y:S01]  /*17d90*/  FMUL.FTZ R15, R2.reuse, R41 ;  /* 0x00000029020f7220 */ /* 0x040fe20000410000 */
[----:B------:R-:W-:Y:S01]  /*17da0*/  FMUL.FTZ R23, R2, R45 ;  /* 0x0000002d02177220 */ /* 0x000fe20000410000 */
[----:B--2---:R-:W-:Y:S01]  /*17db0*/  FMUL.FTZ R0, R0, UR4 ;  /* 0x0000000400007c20 */ /* 0x004fe20008410000 */
        /* <DEDUP_REMOVED lines=63> */
[----:B------:R-:W-:Y:S01]  /*181b0*/  SHF.L.U32 R2, R26, 0x6, RZ ;  /* 0x000000061a027819 */ /* 0x000fe200000006ff */
[C---:B------:R-:W-:Y:S01]  /*181c0*/  FMUL.FTZ R126, R3.reuse, R126 ;  /* 0x0000007e037e7220 */ /* 0x040fe20000410000 */
[----:B------:R-:W-:Y:S01]  /*181d0*/  IADD3 R0, -R0, R174, RZ ;  /* 0x000000ae00007210 */ /* 0x000fe20007ffe1ff */
[C---:B------:R-:W-:Y:S01]  /*181e0*/  FMUL.FTZ R127, R3.reuse, R127 ;  /* 0x0000007f037f7220 */ /* 0x040fe20000410000 */
[----:B------:R-:W-:Y:S01]  /*181f0*/  LOP3.LUT R2, R2, 0x1c0, RZ, 0xc0, !PT ;  /* 0x000001c002027812 */ /* 0x000fe200078ec0ff */
[C---:B------:R-:W-:Y:S01]  /*18200*/  FMUL.FTZ R170, R3.reuse, R170 ;  /* 0x000000aa03aa7220 */ /* 0x040fe20000410000 */
[----:B------:R-:W-:Y:S01]  /*18210*/  LOP3.LUT R26, R26, 0x1, RZ, 0xc0, !PT ;  /* 0x000000011a1a7812 */ /* 0x000fe200078ec0ff */
[----:B------:R-:W-:Y:S01]  /*18220*/  FMUL.FTZ R171, R3, R171 ;  /* 0x000000ab03ab7220 */ /* 0x000fe20000410000 */
[----:B------:R-:W-:-:S02]  /*18230*/  LEA R25, R54, R0, 0x9 ;  /* 0x0000000036197211 */ /* 0x000fc400078e48ff */
[----:B------:R-:W-:Y:S02]  /*18240*/  LEA.HI R0, R2, R2, RZ, 0x1d ;  /* 0x0000000202007211 */ /* 0x000fe400078fe8ff */
[----:B------:R-:W-:Y:S02]  /*18250*/  ISETP.NE.U32.AND P3, PT, R26, 0x1, PT ;  /* 0x000000011a00780c */ /* 0x000fe40003f65070 */
[----:B------:R-:W-:Y:S02]  /*18260*/  LEA R0, R25, R0, 0x1 ;  /* 0x0000000019007211 */ /* 0x000fe400078e08ff */
[----:B------:R-:W-:Y:S02]  /*18270*/  F2FP.F16.F32.PACK_AB R4, R4, R146 ;  /* 0x000000920404723e */ /* 0x000fe400000000ff */
[----:B------:R-:W-:Y:S01]  /*18280*/  LEA R0, R0, UR4, 0x1 ;  /* 0x0000000400007c11 */ /* 0x000fe2000f8e08ff */
        /* <DEDUP_REMOVED lines=9> */
[----:B------:R-:W-:-:S02]  /*18320*/  MOV R56, 0x20 ;  /* 0x0000002000387802 */ /* 0x000fc40000000f00 */
[----:B------:R-:W-:Y:S01]  /*18330*/  F2FP.F16.F32.PACK_AB R6, R6, R154 ;  /* 0x0000009a0606723e */ /* 0x000fe200000000ff */
[----:B------:R2:W-:Y:S01]  /*18340*/  STS [R2], R3 ;  /* 0x0000000302007388 */ /* 0x0005e20000000800 */
        /* <DEDUP_REMOVED lines=12> */
[----:B-1----:R-:W-:Y:S02]  /*18410*/  MOV R5, 0x40 ;  /* 0x0000004000057802 */ /* 0x002fe40000000f00 */
[----:B------:R-:W-:Y:S01]  /*18420*/  F2FP.F16.F32.PACK_AB R23, R23, R17 ;  /* 0x000000111717723e */ /* 0x000fe200000000ff */
[----:B------:R-:W-:Y:S01]  /*18430*/  STS [R2+0x2400], R12 ;  /* 0x0024000c02007388 */ /* 0x000fe20000000800 */
[----:B------:R-:W-:-:S02]  /*18440*/  SEL R5, R5, 0xffffffc0, !P2 ;  /* 0xffffffc005057807 */ /* 0x000fc40005000000 */
[----:B------:R-:W-:Y:S02]  /*18450*/  F2FP.F16.F32.PACK_AB R22, R22, R46 ;  /* 0x0000002e1616723e */ /* 0x000fe400000000ff */
[----:B--2---:R-:W-:Y:S02]  /*18460*/  SEL R3, R56, 0xffffffe0, !P1 ;  /* 0xffffffe038037807 */ /* 0x004fe40004800000 */
[----:B------:R-:W-:Y:S02]  /*18470*/  F2FP.F16.F32.PACK_AB R17, R67, R66 ;  /* 0x000000424311723e */ /* 0x000fe400000000ff */
[C---:B------:R-:W-:Y:S02]  /*18480*/  IADD3 R4, R0.reuse, R3, RZ ;  /* 0x0000000300047210 */ /* 0x040fe40007ffe0ff */
[----:B------:R-:W-:Y:S02]  /*18490*/  IADD3 R3, R3, R2, RZ ;  /* 0x0000000203037210 */ /* 0x000fe40007ffe0ff */
[----:B---3--:R-:W-:Y:S01]  /*184a0*/  IADD3 R8, R0, R5, RZ ;  /* 0x0000000500087210 */ /* 0x008fe20007ffe0ff */
[----:B------:R-:W-:Y:S01]  /*184b0*/  STS [R4], R11 ;  /* 0x0000000b04007388 */ /* 0x000fe20000000800 */
[----:B------:R-:W-:-:S02]  /*184c0*/  F2FP.F16.F32.PACK_AB R24, R24, R58 ;  /* 0x0000003a1818723e */ /* 0x000fc400000000ff */
[----:B----4-:R-:W-:Y:S01]  /*184d0*/  IADD3 R7, R5, R2, RZ ;  /* 0x0000000205077210 */ /* 0x010fe20007ffe0ff */
[----:B------:R-:W-:Y:S01]  /*184e0*/  STS [R4+0x400], R10 ;  /* 0x0004000a04007388 */ /* 0x000fe20000000800 */
[----:B------:R-:W-:Y:S02]  /*184f0*/  F2FP.F16.F32.PACK_AB R53, R53, R60 ;  /* 0x0000003c3535723e */ /* 0x000fe400000000ff */
[----:B------:R-:W-:Y:S01]  /*18500*/  F2FP.F16.F32.PACK_AB R52, R52, R62 ;  /* 0x0000003e3434723e */ /* 0x000fe200000000ff */
[----:B------:R-:W-:Y:S01]  /*18510*/  STS [R3], R14 ;  /* 0x0000000e03007388 */ /* 0x000fe20000000800 */
[----:B------:R-:W-:Y:S02]  /*18520*/  F2FP.F16.F32.PACK_AB R51, R69, R68 ;  /* 0x000000444533723e */ /* 0x000fe400000000ff */
[----:B------:R-:W-:Y:S01]  /*18530*/  F2FP.F16.F32.PACK_AB R50, R71, R70 ;  /* 0x000000464732723e */ /* 0x000fe200000000ff */
[----:B------:R-:W-:Y:S01]  /*18540*/  STS [R3+0x400], R13 ;  /* 0x0004000d03007388 */ /* 0x000fe20000000800 */
[----:B------:R-:W-:-:S02]  /*18550*/  IADD3 R6, R4, R5, RZ ;  /* 0x0000000504067210 */ /* 0x000fc40007ffe0ff */
[----:B------:R-:W-:Y:S01]  /*18560*/  F2FP.F16.F32.PACK_AB R47, R81, R80 ;  /* 0x00000050512f723e */ /* 0x000fe200000000ff */
[----:B------:R1:W-:Y:S01]  /*18570*/  STS [R4+0x2000], R15 ;  /* 0x0020000f04007388 */ /* 0x0003e20000000800 */
[----:B------:R-:W-:Y:S02]  /*18580*/  F2FP.F16.F32.PACK_AB R46, R83, R82 ;  /* 0x00000052532e723e */ /* 0x000fe400000000ff */
[----:B------:R-:W-:Y:S01]  /*18590*/  IADD3 R5, R3, R5, RZ ;  /* 0x0000000503057210 */ /* 0x000fe20007ffe0ff */
        /* <DEDUP_REMOVED lines=31> */
[----:B------:R-:W-:-:S02]  /*18790*/  PLOP3.LUT P1, PT, PT, PT, UP0, 0x80, 0x0 ;  /* 0x000000000000781c */ /* 0x000fc40003f2f008 */
[----:B-1----:R-:W-:Y:S01]  /*187a0*/  F2FP.F16.F32.PACK_AB R15, R117, R116 ;  /* 0x00000074750f723e */ /* 0x002fe200000000ff */
        /* <DEDUP_REMOVED lines=10> */
[----:B--2---:R-:W-:Y:S02]  /*18850*/  F2FP.F16.F32.PACK_AB R17, R129, R128 ;  /* 0x000000808111723e */ /* 0x004fe400000000ff */
[----:B------:R-:W-:Y:S01]  /*18860*/  F2FP.F16.F32.PACK_AB R16, R131, R130 ;  /* 0x000000828310723e */ /* 0x000fe200000000ff */
        /* <DEDUP_REMOVED lines=36> */
.L_x_1289:
        /* <DEDUP_REMOVED lines=19> */
[----:B--2---:R-:W2:Y:S01]  /*18be0*/  @P0 LDC R11, c[0x0][0x2e8] ;  /* 0x0000ba00ff0b0b82 */ /* 0x004ea20000000800 */
[----:B------:R-:W1:Y:S01]  /*18bf0*/  S2R R7, SR_CTAID.Y ;  /* 0x0000000000077919 */ /* 0x000e620000002600 */
[----:B----4-:R-:W-:Y:S01]  /*18c00*/  SHF.R.S32.HI R10, RZ, 0x1f, R18 ;  /* 0x0000001fff0a7819 */ /* 0x010fe20000011412 */
[----:B------:R-:W4:Y:S03]  /*18c10*/  S2R R28, SR_CTAID.Z ;  /* 0x00000000001c7919 */ /* 0x000f260000002700 */
[----:B------:R-:W-:Y:S01]  /*18c20*/  LEA.HI R10, R10, R18, RZ, 0x3 ;  /* 0x000000120a0a7211 */ /* 0x000fe200078f18ff */
[----:B-----5:R1:W1:Y:S01]  /*18c30*/  @P6 MUFU.LG2 R9, R132 ;  /* 0x0000008400096308 */ /* 0x0202620000000c00 */
[----:B------:R-:W1:Y:S02]  /*18c40*/  S2R R20, SR_CTAID.X ;  /* 0x0000000000147919 */ /* 0x000e640000002500 */
[----:B------:R-:W-:Y:S01]  /*18c50*/  SHF.R.S32.HI R10, RZ, 0x3, R10 ;  /* 0x00000003ff0a7819 */ /* 0x000fe2000001140a */
[----:B------:R5:W-:Y:S01]  /*18c60*/  STS [R5+0x6400], R16 ;  /* 0x0064001005007388 */ /* 0x000be20000000800 */
[----:B------:R-:W-:-:S03]  /*18c70*/  LOP3.LUT R0, R55, 0xffffffe0, RZ, 0xc0, !PT ;  /* 0xffffffe037007812 */ /* 0x000fc600078ec0ff */
[----:B------:R4:W-:Y:S01]  /*18c80*/  STS [R5+0x6000], R17 ;  /* 0x0060001105007388 */ /* 0x0009e20000000800 */
[----:B---3--:R-:W3:Y:S01]  /*18c90*/  @P2 LDC.64 R2, c[0x0][0x2c0] ;  /* 0x0000b000ff022b82 */ /* 0x008ee20000000a00 */
[----:B------:R-:W-:Y:S02]  /*18ca0*/  IMAD.IADD R0, R174, 0x1, -R0 ;  /* 0x00000001ae007824 */ /* 0x000fe400078e0a00 */
[----:B------:R-:W-:-:S03]  /*18cb0*/  VIADD R6, R10, 0x10 ;  /* 0x000000100a067836 */ /* 0x000fc60000000000 */
[----:B------:R-:W-:Y:S02]  /*18cc0*/  LOP3.LUT P6, RZ, R0, 0x3, RZ, 0xc0, !PT ;  /* 0x0000000300ff7812 */ /* 0x000fe400078cc0ff */
[----:B------:R-:W1:Y:S01]  /*18cd0*/  @P2 LDC R4, c[0x0][0x2c0] ;  /* 0x0000b000ff042b82 */ /* 0x000e620000000800 */
[----:B-----5:R1:W1:Y:S01]  /*18ce0*/  @P5 MUFU.LG2 R16, R138 ;  /* 0x0000008a00105308 */ /* 0x0202620000000c00 */
[----:B---3--:R-:W-:Y:S01]  /*18cf0*/  @P2 IMAD R0, R3, R2, RZ ;  /* 0x0000000203002224 */ /* 0x008fe200078e02ff */
[----:B------:R-:W-:Y:S01]  /*18d00*/  @!P3 CS2R R2, SRZ ;  /* 0x000000000002b805 */ /* 0x000fe2000001ff00 */
[----:B----4-:R-:W-:Y:S01]  /*18d10*/  @P2 IMAD.MOV.U32 R5, RZ, RZ, 0x1 ;  /* 0x00000001ff052424 */ /* 0x010fe200078e00ff */
[----:B--2---:R-:W-:Y:S06]  /*18d20*/  @!P3 BRA `(.L_x_1290) ;  /* 0x000000000020b947 */ /* 0x004fec0003800000 */
[----:B------:R-:W2:Y:S01]  /*18d30*/  S2UR UR4, SR_CTAID.Y ;  /* 0x00000000000479c3 */ /* 0x000ea20000002600 */
[----:B------:R-:W-:Y:S01]  /*18d40*/  ULDC UR5, c[0x0][0x2c4] ;  /* 0x0000b10000057ab9 */ /* 0x000fe20000000800 */
[----:B------:R-:W-:Y:S01]  /*18d50*/  PLOP3.LUT P1, PT, PT, PT, PT, 0x80, 0x0 ;  /* 0x000000000000781c */ /* 0x000fe20003f2f070 */
[----:B--2---:R-:W-:-:S04]  /*18d60*/  UIMAD UR4, UR4, UR5, URZ ;  /* 0x00000005040472a4 */ /* 0x004fc8000f8e023f */
[----:B------:R-:W-:-:S04]  /*18d70*/  USEL UR15, UR4, UR15, !UP0 ;  /* 0x0000000f040f7287 */ /* 0x000fc8000c000000 */
[----:B------:R-:W-:Y:S02]  /*18d80*/  USHF.R.S32.HI UR4, URZ, 0x1f, UR15 ;  /* 0x0000001f3f047899 */ /* 0x000fe4000801140f */
[----:B------:R-:W-:-:S04]  /*18d90*/  IMAD.U32 R2, RZ, RZ, UR15 ;  /* 0x0000000fff027e24 */ /* 0x000fc8000f8e00ff */
[----:B------:R-:W-:Y:S02]  /*18da0*/  MOV R3, UR4 ;  /* 0x0000000400037c02 */ /* 0x000fe40008000f00 */
.L_x_1290:
[----:B------:R-:W-:Y:S05]  /*18db0*/  @P2 BRA `(.L_x_1291) ;  /* 0x0000000000182947 */ /* 0x000fea0003800000 */
[----:B------:R-:W2:Y:S01]  /*18dc0*/  LDC R0, c[0x0][0x2c4] ;  /* 0x0000b100ff007b82 */ /* 0x000ea20000000800 */
[----:B------:R-:W-:Y:S02]  /*18dd0*/  ISETP.NE.AND P2, PT, RZ, UR7, PT ;  /* 0x00000007ff007c0c */ /* 0x000fe4000bf45270 */
[----:B-1----:R-:W-:-:S05]  /*18de0*/  MOV R4, 0x1 ;  /* 0x0000000100047802 */ /* 0x002fca0000000f00 */
[----:B------:R-:W1:Y:S08]  /*18df0*/  LDC R5, c[0x0][0x270] ;  /* 0x00009c00ff057b82 */ /* 0x000e700000000800 */
[----:B--2---:R-:W1:Y:S02]  /*18e00*/  @P2 LDC R0, c[0x0][0x2e4] ;  /* 0x0000b900ff002b82 */ /* 0x004e640000000800 */
[----:B-1----:R-:W-:-:S07]  /*18e10*/  IMAD R5, R0, R5, RZ ;  /* 0x0000000500057224 */ /* 0x002fce00078e02ff */
.L_x_1291:
[----:B------:R-:W-:Y:S01]  /*18e20*/  BAR.SYNC.DEFER_BLOCKING 0x0 ;  /* 0x0000000000007b1d */ /* 0x000fe20000010000 */
[----:B------:R-:W-:Y:S01]  /*18e30*/  ISETP.NE.AND P2, PT, R172, RZ, PT ;  /* 0x000000ffac00720c */ /* 0x000fe20003f45270 */
[----:B-1----:R-:W-:Y:S01]  /*18e40*/  IMAD R5, R7, R5, RZ ;  /* 0x0000000507057224 */ /* 0x002fe200078e02ff */
        /* <DEDUP_REMOVED lines=8> */
[----:B------:R-:W-:Y:S01]  /*18ed0*/  IMAD R6, R20, R4, RZ ;  /* 0x0000000414067224 */ /* 0x000fe200078e02ff */
        /* <DEDUP_REMOVED lines=77> */
.L_x_1293:
[----:B------:R-:W-:Y:S05]  /*193b0*/  BSYNC B0 ;  /* 0x0000000000007941 */ /* 0x000fea0003800000 */
.L_x_1292:
[----:B------:R-:W3:Y:S04]  /*193c0*/  LDL.64 R30, [R1+0x18] ;  /* 0x00001800011e7983 */ /* 0x000ee80000100a00 */
[----:B------:R-:W4:Y:S01]  /*193d0*/  LDL R0, [R1+0x10] ;  /* 0x0000100001007983 */ /* 0x000f220000100800 */
[----:B--2---:R-:W-:Y:S01]  /*193e0*/  SHF.R.S32.HI R4, RZ, 0x1f, R28 ;  /* 0x0000001fff047819 */ /* 0x004fe2000001141c */
[----:B------:R-:W-:Y:S02]  /*193f0*/  ULDC.64 UR4, c[0x0][0x2a0] ;  /* 0x0000a80000047ab9 */ /* 0x000fe40000000a00 */
[----:B------:R1:W2:Y:S04]  /*19400*/  LDS.128 R20, [R227] ;  /* 0x00000000e3147984 */ /* 0x0002a80000000c00 */
[----:B------:R1:W1:Y:S01]  /*19410*/  LDS.128 R16, [R227+0x4000] ;  /* 0x00400000e3107984 */ /* 0x0002620000000c00 */
[----:B------:R-:W-:-:S02]  /*19420*/  MOV R6, UR16 ;  /* 0x0000001000067c02 */ /* 0x000fc40008000f00 */
[--C-:B------:R-:W-:Y:S01]  /*19430*/  SHF.R.S32.HI R11, RZ, 0x1f, R10.reuse ;  /* 0x0000001fff0b7819 */ /* 0x100fe2000001140a */
[----:B------:R-:W-:Y:S01]  /*19440*/  BSSY B0, `(.L_x_1294) ;  /* 0x000001d000007945 */ /* 0x000fe20003800000 */
[----:B------:R-:W-:Y:S02]  /*19450*/  VIADD R14, R10, 0x60 ;  /* 0x000000600a0e7836 */ /* 0x000fe40000000000 */
[----:B------:R-:W-:Y:S01]  /*19460*/  IMAD.WIDE R6, R6, 0x80, R10 ;  /* 0x0000008006067825 */ /* 0x000fe200078e020a */
[----:B---3--:R-:W-:Y:S02]  /*19470*/  SHF.R.S32.HI R3, RZ, 0x1f, R30 ;  /* 0x0000001fff037819 */ /* 0x008fe4000001141e */
[----:B------:R-:W-:Y:S01]  /*19480*/  IADD3 R2, P4, R30, UR8, RZ ;  /* 0x000000081e027c10 */ /* 0x000fe2000ff9e0ff */
[----:B----4-:R-:W-:-:S03]  /*19490*/  IMAD.MOV.U32 R15, RZ, RZ, R0 ;  /* 0x000000ffff0f7224 */ /* 0x010fc600078e0000 */
[----:B------:R-:W-:Y:S01]  /*194a0*/  IADD3.X R3, R3, UR6, RZ, P4, !PT ;  /* 0x0000000603037c10 */ /* 0x000fe2000a7fe4ff */
[C---:B------:R-:W-:Y:S01]  /*194b0*/  VIADD R0, R10.reuse, 0x50 ;  /* 0x000000500a007836 */ /* 0x040fe20000000000 */
[----:B------:R-:W-:-:S04]  /*194c0*/  ISETP.GE.AND P4, PT, R10, UR14, PT ;  /* 0x0000000e0a007c0c */ /* 0x000fc8000bf86270 */
[----:B------:R-:W-:Y:S01]  /*194d0*/  ISETP.GE.AND P5, PT, R0, UR14, PT ;  /* 0x0000000e00007c0c */ /* 0x000fe2000bfa6270 */
[----:B------:R-:W-:Y:S02]  /*194e0*/  IMAD R0, R4, UR4, RZ ;  /* 0x0000000404007c24 */ /* 0x000fe4000f8e02ff */
[----:B------:R-:W-:-:S04]  /*194f0*/  IMAD.WIDE.U32 R12, R28, UR4, R2 ;  /* 0x000000041c0c7c25 */ /* 0x000fc8000f8e0002 */
[----:B------:R-:W-:-:S05]  /*19500*/  IMAD R0, R28, UR5, R0 ;  /* 0x000000051c007c24 */ /* 0x000fca000f8e0200 */
[----:B------:R-:W-:Y:S01]  /*19510*/  IADD3 R9, R13, R0, RZ ;  /* 0x000000000d097210 */ /* 0x000fe20007ffe0ff */
[----:B-12---:R-:W-:Y:S06]  /*19520*/  @P4 BRA `(.L_x_1295) ;  /* 0x0000000000384947 */ /* 0x006fec0003800000 */
        /* <DEDUP_REMOVED lines=14> */
.L_x_1295:
[----:B------:R-:W-:Y:S05]  /*19610*/  BSYNC B0 ;  /* 0x0000000000007941 */ /* 0x000fea0003800000 */
.L_x_1294:
        /* <DEDUP_REMOVED lines=23> */
.L_x_1297:
[----:B------:R-:W-:Y:S05]  /*19790*/  BSYNC B0 ;  /* 0x0000000000007941 */ /* 0x000fea0003800000 */
.L_x_1296:
        /* <DEDUP_REMOVED lines=22> */
.L_x_1299:
[----:B------:R-:W-:Y:S05]  /*19900*/  BSYNC B0 ;  /* 0x0000000000007941 */ /* 0x000fea0003800000 */
.L_x_1298:
        /* <DEDUP_REMOVED lines=21> */
.L_x_1301:
[----:B------:R-:W-:Y:S05]  /*19a60*/  BSYNC B0 ;  /* 0x0000000000007941 */ /* 0x000fea0003800000 */
.L_x_1300:
        /* <DEDUP_REMOVED lines=21> */
.L_x_1303:
[----:B------:R-:W-:Y:S05]  /*19bc0*/  BSYNC B0 ;  /* 0x0000000000007941 */ /* 0x000fea0003800000 */
.L_x_1302:
        /* <DEDUP_REMOVED lines=21> */
.L_x_1305:
[----:B------:R-:W-:Y:S05]  /*19d20*/  BSYNC B0 ;  /* 0x0000000000007941 */ /* 0x000fea0003800000 */
.L_x_1304:
        /* <DEDUP_REMOVED lines=21> */
.L_x_1307:
[----:B------:R-:W-:Y:S05]  /*19e80*/  BSYNC B0 ;  /* 0x0000000000007941 */ /* 0x000fea0003800000 */
.L_x_1306:
        /* <DEDUP_REMOVED lines=21> */
.L_x_1241:
        /* <DEDUP_REMOVED lines=19> */
[C---:B------:R-:W-:Y:S01]  /*1a110*/  VIADD R17, R8.reuse, 0x10 ;  /* 0x0000001008117836 */ /* 0x040fe20000000000 */
[----:B------:R-:W-:Y:S01]  /*1a120*/  @!UP0 UIMAD UR8, UR11, UR4, URZ ;  /* 0x000000040b0882a4 */ /* 0x000fe2000f8e023f */
[C---:B------:R-:W-:Y:S01]  /*1a130*/  VIADD R20, R8.reuse, 0x30 ;  /* 0x0000003008147836 */ /* 0x040fe20000000000 */
[----:B------:R-:W-:Y:S01]  /*1a140*/  @!UP0 UIMAD.WIDE.U32 UR28, UR26, UR4, URZ ;  /* 0x000000041a1c82a5 */ /* 0x000fe2000f8e003f */
[----:B------:R-:W-:Y:S01]  /*1a150*/  IADD3 R18, R8, 0x20, RZ ;  /* 0x0000002008127810 */ /* 0x000fe20007ffe0ff */
[----:B------:R-:W-:Y:S01]  /*1a160*/  @UP0 UIMAD UR9, UR15, UR9, UR13 ;  /* 0x000000090f0902a4 */ /* 0x000fe2000f8e020d */
[----:B------:R-:W-:Y:S01]  /*1a170*/  ISETP.NE.AND P1, PT, R0, RZ, PT ;  /* 0x000000ff0000720c */ /* 0x000fe20003f25270 */
        /* <DEDUP_REMOVED lines=8> */
[----:B------:R-:W-:Y:S01]  /*1a200*/  UISETP.NE.AND UP2, UPT, UR11, URZ, UPT ;  /* 0x0000003f0b00728c */ /* 0x000fe2000bf45270 */
[----:B------:R-:W-:Y:S01]  /*1a210*/  IMAD.WIDE R6, R6, 0x80, R8 ;  /* 0x0000008006067825 */ /* 0x000fe200078e0208 */
[----:B------:R-:W-:Y:S01]  /*1a220*/  USHF.R.S32.HI UR8, URZ, 0x1f, UR24 ;  /* 0x0000001f3f087899 */ /* 0x000fe20008011418 */
[----:B------:R-:W-:Y:S01]  /*1a230*/  LEA.HI.X.SX32 R3, R14, UR9, 0x1, P0 ;  /* 0x000000090e037c11 */ /* 0x000fe200080f0eff */
[----:B------:R-:W-:Y:S01]  /*1a240*/  UISETP.EQ.AND UP2, UPT, UR6, URZ, UP2 ;  /* 0x0000003f0600728c */ /* 0x000fe20009742270 */
[----:B------:R-:W-:Y:S01]  /*1a250*/  ISETP.GE.AND P0, PT, R17, UR23, PT ;  /* 0x0000001711007c0c */ /* 0x000fe2000bf06270 */
[----:B------:R-:W-:Y:S01]  /*1a260*/  ULDC.64 UR4, c[0x0][0x2a0] ;  /* 0x0000a80000047ab9 */ /* 0x000fe20000000a00 */
[----:B------:R-:W-:Y:S01]  /*1a270*/  @UP3 UMOV UR9, 0x1 ;  /* 0x0000000100093882 */ /* 0x000fe20000000000 */
[----:B------:R-:W-:Y:S01]  /*1a280*/  UIMAD UR8, UR8, UR4, URZ ;  /* 0x00000004080872a4 */ /* 0x000fe2000f8e023f */
[----:B------:R-:W-:Y:S01]  /*1a290*/  IMAD.U32 R12, RZ, RZ, UR4 ;  /* 0x00000004ff0c7e24 */ /* 0x000fe2000f8e00ff */
[----:B------:R-:W-:Y:S01]  /*1a2a0*/  UISETP.NE.OR UP1, UPT, UR15, -0x1, !UP2 ;  /* 0xffffffff0f00788c */ /* 0x000fe2000d725670 */
[----:B------:R-:W-:Y:S01]  /*1a2b0*/  VIADD R22, R8, 0x40 ;  /* 0x0000004008167836 */ /* 0x000fe20000000000 */
[----:B------:R-:W-:Y:S01]  /*1a2c0*/  @!UP3 ULDC UR4, c[0x0][0x2c4] ;  /* 0x0000b1000004bab9 */ /* 0x000fe20000000800 */
[----:B------:R-:W-:Y:S01]  /*1a2d0*/  @UP0 ULDC UR4, c[0x0][0x2e4] ;  /* 0x0000b90000040ab9 */ /* 0x000fe20000000800 */
[----:B------:R-:W-:Y:S01]  /*1a2e0*/  UIMAD UR5, UR24, UR5, UR8 ;  /* 0x00000005180572a4 */ /* 0x000fe2000f8e0208 */
[----:B------:R-:W-:Y:S01]  /*1a2f0*/  IMAD.WIDE.U32 R12, R12, UR24, R2 ;  /* 0x000000180c0c7c25 */ /* 0x000fe2000f8e0002 */
[----:B------:R-:W-:Y:S01]  /*1a300*/  @!UP3 UIMAD UR9, UR4, UR7, URZ ;  /* 0x000000070409b2a4 */ /* 0x000fe2000f8e023f */
[----:B------:R-:W-:Y:S01]  /*1a310*/  IADD3 R15, R14, 0x40, RZ ;  /* 0x000000400e0f7810 */ /* 0x000fe20007ffe0ff */
[----:B------:R-:W-:Y:S01]  /*1a320*/  @UP2 ULDC UR8, c[0x0][0x2c4] ;  /* 0x0000b10000082ab9 */ /* 0x000fe20000000800 */
[----:B------:R-:W-:Y:S01]  /*1a330*/  @UP3 ULDC UR6, c[0x0][0x2c0] ;  /* 0x0000b00000063ab9 */ /* 0x000fe20000000800 */
[----:B------:R-:W-:Y:S01]  /*1a340*/  UIMAD UR9, UR26, UR9, URZ ;  /* 0x000000091a0972a4 */ /* 0x000fe2000f8e023f */
[----:B------:R-:W-:Y:S01]  /*1a350*/  VIADD R11, R13, UR5 ;  /* 0x000000050d0b7c36 */ /* 0x000fe20008000000 */
[----:B------:R-:W-:-:S02]  /*1a360*/  @!UP1 UIMAD UR15, UR26, UR8, URZ ;  /* 0x000000081a0f92a4 */ /* 0x000fc4000f8e023f */
[----:B------:R-:W-:Y:S01]  /*1a370*/  USEL UR9, UR9, URZ, !UP2 ;  /* 0x0000003f09097287 */ /* 0x000fe2000d000000 */
[----:B------:R-:W-:Y:S01]  /*1a380*/  @!UP3 UMOV UR6, 0x1 ;  /* 0x000000010006b882 */ /* 0x000fe20000000000 */
[----:B------:R-:W-:Y:S01]  /*1a390*/  @!UP3 UMOV UR10, UR4 ;  /* 0x00000004000abc82 */ /* 0x000fe20008000000 */
[----:B------:R-:W-:Y:S02]  /*1a3a0*/  UIMAD UR8, UR19, UR6, URZ ;  /* 0x00000006130872a4 */ /* 0x000fe4000f8e023f */
[----:B------:R-:W-:Y:S01]  /*1a3b0*/  UIMAD UR10, UR24, UR10, UR9 ;  /* 0x0000000a180a72a4 */ /* 0x000fe2000f8e0209 */
[----:B------:R-:W-:Y:S01]  /*1a3c0*/  @!UP2 UMOV UR12, URZ ;  /* 0x0000003f000cac82 */ /* 0x000fe20008000000 */
[----:B------:R-:W-:Y:S01]  /*1a3d0*/  @UP2 UMOV UR12, UR15 ;  /* 0x0000000f000c2c82 */ /* 0x000fe20008000000 */
[----:B------:R-:W-:Y:S01]  /*1a3e0*/  @!UP2 UMOV UR13, URZ ;  /* 0x0000003f000dac82 */ /* 0x000fe20008000000 */
[----:B------:R-:W-:Y:S02]  /*1a3f0*/  USHF.R.S32.HI UR7, URZ, 0x1f, UR8 ;  /* 0x0000001f3f077899 */ /* 0x000fe40008011408 */
[----:B------:R-:W-:-:S02]  /*1a400*/  @UP2 USHF.R.S32.HI UR13, URZ, 0x1f, UR15 ;  /* 0x0000001f3f0d2899 */ /* 0x000fc4000801140f */
        /* <DEDUP_REMOVED lines=18> */
.L_x_1309:
[----:B------:R-:W-:Y:S05]  /*1a530*/  BSYNC B0 ;  /* 0x0000000000007941 */ /* 0x000fea0003800000 */
.L_x_1308:
        /* <DEDUP_REMOVED lines=21> */
.L_x_1311:
[----:B------:R-:W-:Y:S05]  /*1a690*/  BSYNC B0 ;  /* 0x0000000000007941 */ /* 0x000fea0003800000 */
.L_x_1310:
        /* <DEDUP_REMOVED lines=21> */
.L_x_1313:
[----:B------:R-:W-:Y:S05]  /*1a7f0*/  BSYNC B0 ;  /* 0x0000000000007941 */ /* 0x000fea0003800000 */
.L_x_1312:
        /* <DEDUP_REMOVED lines=21> */
.L_x_1315:
[----:B------:R-:W-:Y:S05]  /*1a950*/  BSYNC B0 ;  /* 0x0000000000007941 */ /* 0x000fea0003800000 */
.L_x_1314:
        /* <DEDUP_REMOVED lines=20> */
.L_x_1317:
[----:B------:R-:W-:Y:S05]  /*1aaa0*/  BSYNC B0 ;  /* 0x0000000000007941 */ /* 0x000fea0003800000 */
.L_x_1316:
        /* <DEDUP_REMOVED lines=20> */
.L_x_1319:
[----:B------:R-:W-:Y:S05]  /*1abf0*/  BSYNC B0 ;  /* 0x0000000000007941 */ /* 0x000fea0003800000 */
.L_x_1318:
        /* <DEDUP_REMOVED lines=20> */
.L_x_1321:
[----:B------:R-:W-:Y:S05]  /*1ad40*/  BSYNC B0 ;  /* 0x0000000000007941 */ /* 0x000fea0003800000 */
.L_x_1320:
        /* <DEDUP_REMOVED lines=20> */
.L_x_1323:
[----:B------:R-:W-:Y:S05]  /*1ae90*/  BSYNC B0 ;  /* 0x0000000000007941 */ /* 0x000fea0003800000 */
.L_x_1322:
        /* <DEDUP_REMOVED lines=10> */
.L_x_1325:
[----:B------:R-:W-:Y:S05]  /*1af40*/  BSYNC B0 ;  /* 0x0000000000007941 */ /* 0x000fea0003800000 */
.L_x_1324:
        /* <DEDUP_REMOVED lines=15> */
.L_x_1327:
[----:B------:R-:W-:Y:S05]  /*1b040*/  BSYNC B0 ;  /* 0x0000000000007941 */ /* 0x000fea0003800000 */
.L_x_1326:
        /* <DEDUP_REMOVED lines=10> */
.L_x_1329:
[----:B------:R-:W-:Y:S05]  /*1b0f0*/  BSYNC B0 ;  /* 0x0000000000007941 */ /* 0x000fea0003800000 */
.L_x_1328:
        /* <DEDUP_REMOVED lines=10> */
.L_x_1331:
[----:B------:R-:W-:Y:S05]  /*1b1a0*/  BSYNC B0 ;  /* 0x0000000000007941 */ /* 0x000fea0003800000 */
.L_x_1330:
        /* <DEDUP_REMOVED lines=10> */
.L_x_1333:
[----:B------:R-:W-:Y:S05]  /*1b250*/  BSYNC B0 ;  /* 0x0000000000007941 */ /* 0x000fea0003800000 */
.L_x_1332:
        /* <DEDUP_REMOVED lines=10> */
.L_x_1335:
[----:B------:R-:W-:Y:S05]  /*1b300*/  BSYNC B0 ;  /* 0x0000000000007941 */ /* 0x000fea0003800000 */
.L_x_1334:
        /* <DEDUP_REMOVED lines=10> */
.L_x_1337:
[----:B------:R-:W-:Y:S05]  /*1b3b0*/  BSYNC B0 ;  /* 0x0000000000007941 */ /* 0x000fea0003800000 */
.L_x_1336:
        /* <DEDUP_REMOVED lines=10> */
.L_x_1338:
        /* <DEDUP_REMOVED lines=10> */
.L_x_1758:


//--------------------- .text._ZN5flash16flash_fwd_kernelI23Flash_fwd_kernel_traitsILi128ELi128ELi32ELi4ELb0ELb0EN7cutlass6half_tE19Flash_kernel_traitsILi128ELi128ELi32ELi4ES3_EELb1ELb1ELb0ELb0ELb0ELb0ELb0ELb1EEEvNS_16Flash_fwd_paramsE --------------------------
	.section	.text._ZN5flash16flash_fwd_kernelI23Flash_fwd_kernel_traitsILi128ELi128ELi32ELi4ELb0ELb0EN7cutlass6half_tE19Flash_kernel_traitsILi128ELi128ELi32ELi4ES3_EELb1ELb1ELb0ELb0ELb0ELb0ELb0ELb1EEEvNS_16Flash_fwd_paramsE,"ax",@progbits
	.align	128
        .global         _ZN5flash16flash_fwd_kernelI23Flash_fwd_kernel_traitsILi128ELi128ELi32ELi4ELb0ELb0EN7cutlass6half_tE19Flash_kernel_traitsILi128ELi128ELi32ELi4ES3_EELb1ELb1ELb0ELb0ELb0ELb0ELb0ELb1EEEvNS_16Flash_fwd_paramsE
        .type           _ZN5flash16flash_fwd_kernelI23Flash_fwd_kernel_traitsILi128ELi128ELi32ELi4ELb0ELb0EN7cutlass6half_tE19Flash_kernel_traitsILi128ELi128ELi32ELi4ES3_EELb1ELb1ELb0ELb0ELb0ELb0ELb0ELb1EEEvNS_16Flash_fwd_paramsE,@function
        .size           _ZN5flash16flash_fwd_kernelI23Flash_fwd_kernel_traitsILi128ELi128ELi32ELi4ELb0ELb0EN7cutlass6half_tE19Flash_kernel_traitsILi128ELi128ELi32ELi4ES3_EELb1ELb1ELb0ELb0ELb0ELb0ELb0ELb1EEEvNS_16Flash_fwd_paramsE,(.L_x_1759 - _ZN5flash16flash_fwd_kernelI23Flash_fwd_kernel_traitsILi128ELi128ELi32ELi4ELb0ELb0EN7cutlass6half_tE19Flash_kernel_traitsILi128ELi128ELi32ELi4ES3_EELb1ELb1ELb0ELb0ELb0ELb0ELb0ELb1EEEvNS_16Flash_fwd_paramsE)
        .other          _ZN5flash16flash_fwd_kernelI23Flash_fwd_kernel_traitsILi128ELi128ELi32ELi4ELb0ELb0EN7cutlass6half_tE19Flash_kernel_traitsILi128ELi128ELi32ELi4ES3_EELb1ELb1ELb0ELb0ELb0ELb0ELb0ELb1EEEvNS_16Flash_fwd_paramsE,@"STO_CUDA_ENTRY STV_DEFAULT"
_ZN5flash16flash_fwd_kernelI23Flash_fwd_kernel_traitsILi128ELi128ELi32ELi4ELb0ELb0EN7cutlass6half_tE19Flash_kernel_traitsILi128ELi128ELi32ELi4ES3_EELb1ELb1ELb0ELb0ELb0ELb0ELb0ELb1EEEvNS_16Flash_fwd_paramsE:
.text._ZN5flash16flash_fwd_kernelI23Flash_fwd_kernel_traitsILi128ELi128ELi32ELi4ELb0ELb0EN7cutlass6half_tE19Flash_kernel_traitsILi128ELi128ELi32ELi4ES3_EELb1ELb1ELb0ELb0ELb0ELb0ELb0ELb1EEEvNS_16Flash_fwd_paramsE:
        /* <DEDUP_REMOVED lines=13> */
[----:B------:R-:W-:Y:S01]  /*00d0*/  S2UR UR21, SR_CTAID.X ;  /* 0x00000000001579c3 */ /* 0x000fe20000002500 */
[----:B------:R2:W5:Y:S07]  /*00e0*/  @P2 LDG.E.64 R4, desc[UR24][R2.64] ;  /* 0x0000001802042981 */ /* 0x00056e000c1e1b00 */
[----:B------:R-:W-:Y:S01]  /*00f0*/  S2UR UR15, SR_CTAID.Y ;  /* 0x00000000000f79c3 */ /* 0x000fe20000002600 */
[----:B------:R-:W-:Y:S01]  /*0100*/  UMOV UR20, 0xffffffff ;  /* 0xffffffff00147882 */ /* 0x000fe20000000000 */
[----:B------:R-:W-:Y:S01]  /*0110*/  UMOV UR16, URZ ;  /* 0x0000003f00107c82 */ /* 0x000fe20008000000 */
[----:B------:R-:W-:-:S05]  /*0120*/  ULDC.U8 UR13, c[0x0][0x388] ;  /* 0x0000e200000d7ab9 */ /* 0x000fca0000000000 */
[----:B------:R-:W1:Y:S08]  /*0130*/  S2UR UR4, SR_CTAID.Z ;  /* 0x00000000000479c3 */ /* 0x000e700000002700 */
[----:B------:R-:W5:Y:S01]  /*0140*/  @P2 LDC R0, c[0x0][0x3b0] ;  /* 0x0000ec00ff002b82 */ /* 0x000f620000000800 */
[----:B--2---:R-:W-:Y:S02]  /*0150*/  @P2 IMAD.MOV.U32 R2, RZ, RZ, R9 ;  /* 0x000000ffff022224 */ /* 0x004fe400078e0009 */
[----:B---3--:R-:W-:-:S06]  /*0160*/  @P2 IMAD.MOV.U32 R3, RZ, RZ, R8 ;  /* 0x000000ffff032224 */ /* 0x008fcc00078e0008 */
[----:B------:R-:W2:Y:S01]  /*0170*/  @P2 LDG.E.64 R2, desc[UR24][R2.64] ;  /* 0x0000001802022981 */ /* 0x000ea2000c1e1b00 */
[----:B------:R-:W-:Y:S02]  /*0180*/  UISETP.NE.U32.AND UP2, UPT, UR8, URZ, UPT ;  /* 0x0000003f0800728c */ /* 0x000fe4000bf45070 */
[----:B------:R-:W-:Y:S02]  /*0190*/  UISETP.NE.U32.AND UP1, UPT, UR6, URZ, UPT ;  /* 0x0000003f0600728c */ /* 0x000fe4000bf25070 */
[----:B------:R-:W-:Y:S02]  /*01a0*/  UISETP.NE.AND.EX UP2, UPT, UR9, URZ, UPT, UP2 ;  /* 0x0000003f0900728c */ /* 0x000fe4000bf45320 */
[----:B-1----:R-:W-:Y:S01]  /*01b0*/  ULOP3.LUT UR5, UR4, UR21, UR15, 0xfe, !UPT ;  /* 0x0000001504057292 */ /* 0x002fe2000f8efe0f */
[----:B------:R-:W-:Y:S01]  /*01c0*/  ULDC.64 UR8, c[0x0][0x2f0] ;  /* 0x0000bc0000087ab9 */ /* 0x000fe20000000a00 */
[----:B------:R-:W-:Y:S02]  /*01d0*/  UISETP.NE.AND.EX UP1, UPT, UR7, URZ, UPT, UP1 ;  /* 0x0000003f0700728c */ /* 0x000fe4000bf25310 */
[----:B------:R-:W-:Y:S01]  /*01e0*/  PLOP3.LUT P0, PT, PT, PT, UP2, 0x80, 0x0 ;  /* 0x000000000000781c */ /* 0x000fe20003f0f028 */
[----:B------:R-:W-:Y:S01]  /*01f0*/  UIMAD.WIDE UR8, UR15, 0x4, UR8 ;  /* 0x000000040f0878a5 */ /* 0x000fe2000f8e0208 */
[----:B----4-:R-:W-:Y:S01]  /*0200*/  LOP3.LUT P3, RZ, R104, UR5, RZ, 0xfc, !PT ;  /* 0x0000000568ff7c12 */ /* 0x010fe2000f86fcff */
[----:B------:R-:W-:Y:S01]  /*0210*/  ULDC.U8 UR5, c[0x0][0x3c2] ;  /* 0x0000f08000057ab9 */ /* 0x000fe20000000000 */
[----:B------:R-:W-:Y:S01]  /*0220*/  ULDC.64 UR6, c[0x0][0x2f8] ;  /* 0x0000be0000067ab9 */ /* 0x000fe20000000a00 */
[----:B------:R-:W-:-:S02]  /*0230*/  UISETP.NE.AND UP3, UPT, UR5, URZ, UPT ;  /* 0x0000003f0500728c */ /* 0x000fc4000bf65270 */
[----:B------:R-:W-:Y:S02]  /*0240*/  UISETP.EQ.U32.AND UP0, UPT, UR6, URZ, UPT ;  /* 0x0000003f0600728c */ /* 0x000fe4000bf02070 */
[----:B------:R-:W-:Y:S02]  /*0250*/  @UP1 ULDC.64 UR10, c[0x0][0x300] ;  /* 0x0000c000000a1ab9 */ /* 0x000fe40000000a00 */
[----:B------:R-:W-:Y:S02]  /*0260*/  UISETP.EQ.OR.EX UP0, UPT, UR7, URZ, !UP3, UP0 ;  /* 0x0000003f0700728c */ /* 0x000fe4000df02700 */
[----:B------:R-:W-:Y:S02]  /*0270*/  @UP1 UIMAD.WIDE UR10, UR15, 0x4, UR10 ;  /* 0x000000040f0a18a5 */ /* 0x000fe4000f8e020a */
[----:B------:R-:W1:Y:S01]  /*0280*/  @!P3 LDC.64 R6, c[0x0][0x3b8] ;  /* 0x0000ee00ff06bb82 */ /* 0x000e620000000a00 */
        /* <DEDUP_REMOVED lines=10> */
[----:B------:R-:W-:Y:S01]  /*0330*/  ULDC.64 UR8, c[0x0][0x2f8] ;  /* 0x0000be0000087ab9 */ /* 0x000fe20000000a00 */
[----:B-1----:R-:W-:Y:S02]  /*0340*/  @!P3 IMAD.MOV.U32 R4, RZ, RZ, R9 ;  /* 0x000000ffff04b224 */ /* 0x002fe400078e0009 */
[----:B------:R-:W-:-:S05]  /*0350*/  @!P3 IMAD.MOV.U32 R5, RZ, RZ, R8 ;  /* 0x000000ffff05b224 */ /* 0x000fca00078e0008 */
[----:B------:R1:W-:Y:S01]  /*0360*/  @!P3 STG.E.64 desc[UR24][R6.64+0x8], R4 ;  /* 0x000008040600b986 */ /* 0x0003e2000c101b18 */
[----:B------:R-:W-:Y:S01]  /*0370*/  PLOP3.LUT P2, PT, PT, PT, UP0, 0x80, 0x0 ;  /* 0x000000000000781c */ /* 0x000fe20003f4f008 */
[----:B------:R-:W-:Y:S02]  /*0380*/  UIMAD.WIDE UR8, UR15, 0x4, UR8 ;  /* 0x000000040f0878a5 */ /* 0x000fe4000f8e0208 */
[----:B-1----:R-:W2:Y:S04]  /*0390*/  @P0 LDG.E R6, desc[UR24][R2.64] ;  /* 0x0000001802060981 */ /* 0x002ea8000c1e1900 */
[----:B------:R1:W3:Y:S02]  /*03a0*/  @P0 LDG.E R5, desc[UR24][R2.64+0x4] ;  /* 0x0000041802050981 */ /* 0x0002e4000c1e1900 */
[----:B-1----:R-:W-:-:S02]  /*03b0*/  IMAD.U32 R2, RZ, RZ, UR10 ;  /* 0x0000000aff027e24 */ /* 0x002fc4000f8e00ff */
[----:B------:R-:W-:-:S05]  /*03c0*/  IMAD.U32 R3, RZ, RZ, UR11 ;  /* 0x0000000bff037e24 */ /* 0x000fca000f8e00ff */
[----:B------:R1:W4:Y:S02]  /*03d0*/  @P1 LDG.E R0, desc[UR24][R2.64] ;  /* 0x0000001802001981 */ /* 0x000324000c1e1900 */
[----:B-1----:R-:W-:Y:S02]  /*03e0*/  IMAD.U32 R2, RZ, RZ, UR8 ;  /* 0x00000008ff027e24 */ /* 0x002fe4000f8e00ff */
[----:B------:R-:W-:-:S05]  /*03f0*/  IMAD.U32 R3, RZ, RZ, UR9 ;  /* 0x00000009ff037e24 */ /* 0x000fca000f8e00ff */
[----:B------:R-:W5:Y:S01]  /*0400*/  @!P2 LDG.E R4, desc[UR24][R2.64] ;  /* 0x000000180204a981 */ /* 0x000f62000c1e1900 */
[----:B------:R-:W-:Y:S01]  /*0410*/  SHF.R.S32.HI R13, RZ, 0x1f, R104 ;  /* 0x0000001fff0d7819 */ /* 0x000fe20000011468 */
[----:B------:R-:W-:-:S03]  /*0420*/  UMOV UR8, 0xffffffff ;  /* 0xffffffff00087882 */ /* 0x000fc60000000000 */
[----:B------:R-:W-:Y:S02]  /*0430*/  LEA.HI R101, R13, R104, RZ, 0x5 ;  /* 0x000000680d657211 */ /* 0x000fe400078f28ff */
[----:B--2---:R-:W-:Y:S02]  /*0440*/  @P0 R2UR UR20, R6 ;  /* 0x00000000061402ca */ /* 0x004fe400000e0000 */
[----:B---3--:R-:W-:Y:S02]  /*0450*/  @P0 R2UR UR22, R5 ;  /* 0x00000000051602ca */ /* 0x008fe400000e0000 */
[----:B------:R-:W-:-:S04]  /*0460*/  ISETP.NE.U32.AND P0, PT, RZ, UR6, PT ;  /* 0x00000006ff007c0c */ /* 0x000fc8000bf05070 */
[----:B------:R-:W-:-:S07]  /*0470*/  ISETP.NE.AND.EX P0, PT, RZ, UR7, PT, P0 ;  /* 0x00000007ff007c0c */ /* 0x000fce000bf05300 */
[----:B------:R-:W-:-:S07]  /*0480*/  @UP2 UIADD3 UR22, UR22, -UR20, URZ ;  /* 0x8000001416162290 */ /* 0x000fce000fffe03f */
[----:B------:R-:W-:Y:S01]  /*0490*/  @!UP2 ULDC UR22, c[0x0][0x2c4] ;  /* 0x0000b1000016aab9 */ /* 0x000fe20000000800 */
[----:B----4-:R-:W-:Y:S02]  /*04a0*/  @P1 R2UR UR16, R0 ;  /* 0x00000000001012ca */ /* 0x010fe400000e0000 */
[----:B------:R-:W-:-:S05]  /*04b0*/  LOP3.LUT R0, R101, 0xffffffe0, RZ, 0xc0, !PT ;  /* 0xffffffe065007812 */ /* 0x000fca00078ec0ff */
[----:B------:R-:W-:Y:S01]  /*04c0*/  IMAD.IADD R96, R104, 0x1, -R0 ;  /* 0x0000000168607824 */ /* 0x000fe200078e0a00 */
[----:B-----5:R-:W-:Y:S01]  /*04d0*/  @!P2 R2UR UR8, R4 ;  /* 0x000000000408a2ca */ /* 0x020fe200000e0000 */
[----:B------:R-:W-:-:S14]  /*04e0*/  @!P0 BRA `(.L_x_1339) ;  /* 0x00000000001c8947 */ /* 0x000fdc0003800000 */
[----:B------:R-:W-:-:S13]  /*04f0*/  PLOP3.LUT P0, PT, PT, PT, UP3, 0x80, 0x0 ;  /* 0x000000000000781c */ /* 0x000fda0003f0f038 */
[----:B------:R-:W2:Y:S04]  /*0500*/  @P0 LDG.E R0, desc[UR24][R2.64+0x4] ;  /* 0x0000041802000981 */ /* 0x000ea8000c1e1900 */
[----:B------:R-:W3:Y:S01]  /*0510*/  @!P0 LDG.E R2, desc[UR24][R2.64] ;  /* 0x0000001802028981 */ /* 0x000ee2000c1e1900 */
[----:B--2---:R-:W-:-:S13]  /*0520*/  @P0 R2UR UR5, R0 ;  /* 0x00000000000502ca */ /* 0x004fda00000e0000 */
[----:B------:R-:W-:-:S07]  /*0530*/  @UP3 UIADD3 UR5, UR5, -UR8, URZ ;  /* 0x8000000805053290 */ /* 0x000fce000fffe03f */
[----:B---3--:R-:W-:Y:S01]  /*0540*/  @!P0 R2UR UR5, R2 ;  /* 0x00000000020582ca */ /* 0x008fe200000e0000 */
[----:B------:R-:W-:-:S14]  /*0550*/  BRA `(.L_x_1340) ;  /* 0x0000000000047947 */ /* 0x000fdc0003800000 */
.L_x_1339:
[----:B------:R-:W-:-:S05]  /*0560*/  ULDC UR5, c[0x0][0x2c8] ;  /* 0x0000b20000057ab9 */ /* 0x000fca0000000800 */
.L_x_1340:
        /* <DEDUP_REMOVED lines=36> */
[----:B------:R-:W1:Y:S01]  /*07b0*/  LDC R14, c[0x0][0x278] ;  /* 0x00009e00ff0e7b82 */ /* 0x000e620000000800 */
[----:B------:R-:W2:Y:S01]  /*07c0*/  S2R R7, SR_CTAID.Z ;  /* 0x0000000000077919 */ /* 0x000ea20000002700 */
[CC--:B------:R-:W-:Y:S01]  /*07d0*/  LEA.HI R5, R13.reuse, R104.reuse, RZ, 0x3 ;  /* 0x000000680d057211 */ /* 0x0c0fe200078f18ff */
[----:B------:R-:W-:Y:S01]  /*07e0*/  UIADD3 UR12, -UR19, UR22, URZ ;  /* 0x00000016130c7290 */ /* 0x000fe2000fffe13f */
[----:B------:R-:W-:Y:S01]  /*07f0*/  LEA.HI R18, R13, R104, RZ, 0x4 ;  /* 0x000000680d127211 */ /* 0x000fe200078f20ff */
[----:B------:R-:W-:Y:S01]  /*0800*/  ULDC UR5, c[0x0][0x270] ;  /* 0x00009c0000057ab9 */ /* 0x000fe20000000800 */
[----:B------:R-:W-:Y:S01]  /*0810*/  SHF.R.S32.HI R6, RZ, 0x3, R5 ;  /* 0x00000003ff067819 */ /* 0x000fe20000011405 */
[----:B------:R-:W-:Y:S02]  /*0820*/  UIMAD UR5, UR15, UR5, UR4 ;  /* 0x000000050f0572a4 */ /* 0x000fe4000f8e0204 */
[----:B------:R-:W-:Y:S02]  /*0830*/  UISETP.NE.AND UP1, UPT, UR20, -0x1, UPT ;  /* 0xffffffff1400788c */ /* 0x000fe4000bf25270 */
[----:B------:R-:W-:Y:S01]  /*0840*/  VIADD R4, R6, 0x20 ;  /* 0x0000002006047836 */ /* 0x000fe20000000000 */
[----:B------:R-:W-:-:S02]  /*0850*/  USHF.L.U32 UR11, UR5, 0x5, URZ ;  /* 0x00000005050b7899 */ /* 0x000fc4000800063f */
[----:B------:R-:W-:Y:S02]  /*0860*/  UISETP.NE.AND UP0, UPT, UR8, -0x1, UPT ;  /* 0xffffffff0800788c */ /* 0x000fe4000bf05270 */
[----:B------:R-:W-:Y:S01]  /*0870*/  ISETP.GE.AND P4, PT, R4, UR12, PT ;  /* 0x0000000c04007c0c */ /* 0x000fe2000bf86270 */
[----:B------:R-:W-:Y:S01]  /*0880*/  USHF.R.S32.HI UR10, URZ, 0x1f, UR11 ;  /* 0x0000001f3f0a7899 */ /* 0x000fe2000801140b */
[----:B------:R-:W-:Y:S01]  /*0890*/  IADD3 R106, P2, P1, R9, UR11, R96 ;  /* 0x0000000b096a7c10 */ /* 0x000fe2000f95e060 */
[----:B------:R-:W-:Y:S01]  /*08a0*/  ULDC UR39, c[0x0][0x2d8] ;  /* 0x0000b60000277ab9 */ /* 0x000fe20000000800 */
[----:B------:R-:W-:Y:S01]  /*08b0*/  @UP1 ULDC.64 UR6, c[0x0][0x240] ;  /* 0x0000900000061ab9 */ /* 0x000fe20000000a00 */
[----:B------:R-:W-:Y:S02]  /*08c0*/  @!UP1 USHF.R.S32.HI UR9, URZ, 0x1f, UR15 ;  /* 0x0000001f3f099899 */ /* 0x000fe4000801140f */
[----:B------:R3:W-:Y:S01]  /*08d0*/  STL [R1+0xd4], R106 ;  /* 0x0000d46a01007387 */ /* 0x0007e20000100800 */
[----:B-1----:R-:W-:Y:S01]  /*08e0*/  IABS R11, R14 ;  /* 0x0000000e000b7213 */ /* 0x002fe20000000000 */
[----:B------:R-:W-:-:S02]  /*08f0*/  @UP1 UIMAD.WIDE.U32 UR34, UR20, UR6, URZ ;  /* 0x00000006142212a5 */ /* 0x000fc4000f8e003f */
[----:B------:R-:W-:Y:S01]  /*0900*/  @UP0 UIADD3 UR31, UR16, UR8, URZ ;  /* 0x00000008101f0290 */ /* 0x000fe2000fffe03f */
[----:B------:R-:W1:Y:S01]  /*0910*/  I2F.RP R2, R11 ;  /* 0x0000000b00027306 */ /* 0x000e620000209400 */
[----:B------:R-:W-:-:S03]  /*0920*/  @UP1 UIMAD UR14, UR20, UR7, UR35 ;  /* 0x00000007140e12a4 */ /* 0x000fc6000f8e0223 */
[----:B------:R-:W-:Y:S01]  /*0930*/  @!UP1 ULDC.64 UR6, c[0x0][0x228] ;  /* 0x00008a0000069ab9 */ /* 0x000fe20000000a00 */
[----:B--2---:R-:W-:Y:S01]  /*0940*/  IABS R4, R7 ;  /* 0x0000000700047213 */ /* 0x004fe20000000000 */
[----:B------:R-:W-:Y:S01]  /*0950*/  @!UP1 UIMAD UR9, UR9, UR6, URZ ;  /* 0x00000006090992a4 */ /* 0x000fe2000f8e023f */
[----:B------:R-:W-:Y:S01]  /*0960*/  SHF.R.S32.HI R7, RZ, 0x1f, R6 ;  /* 0x0000001fff077819 */ /* 0x000fe20000011406 */
[----:B------:R-:W-:Y:S02]  /*0970*/  @!UP1 UIMAD.WIDE.U32 UR32, UR15, UR6, URZ ;  /* 0x000000060f2092a5 */ /* 0x000fe4000f8e003f */
[----:B------:R-:W-:Y:S01]  /*0980*/  @!UP1 UIMAD UR7, UR15, UR7, UR9 ;  /* 0x000000070f0792a4 */ /* 0x000fe2000f8e0209 */
[----:B------:R-:W-:Y:S01]  /*0990*/  ULDC UR6, c[0x0][0x2d4] ;  /* 0x0000b50000067ab9 */ /* 0x000fe20000000800 */
[----:B------:R-:W-:Y:S01]  /*09a0*/  @UP1 UMOV UR26, UR34 ;  /* 0x00000022001a1c82 */ /* 0x000fe20008000000 */
[----:B------:R-:W-:Y:S01]  /*09b0*/  UIMAD UR5, UR5, UR6, UR19 ;  /* 0x00000006050572a4 */ /* 0x000fe2000f8e0213 */
[----:B-1----:R-:W1:Y:S01]  /*09c0*/  MUFU.RCP R2, R2 ;  /* 0x0000000200027308 */ /* 0x002e620000001000 */
[----:B------:R-:W-:-:S02]  /*09d0*/  @!UP1 UIADD3 UR14, UR33, UR7, URZ ;  /* 0x00000007210e9290 */ /* 0x000fc4000fffe03f */
[----:B------:R-:W-:Y:S01]  /*09e0*/  UIMAD UR5, UR5, UR39, URZ ;  /* 0x00000027050572a4 */ /* 0x000fe2000f8e023f */
[----:B------:R-:W-:Y:S01]  /*09f0*/  @!UP1 UMOV UR26, UR32 ;  /* 0x00000020001a9c82 */ /* 0x000fe20008000000 */
[----:B-1----:R-:W-:-:S04]  /*0a00*/  VIADD R2, R2, 0xffffffe ;  /* 0x0ffffffe02027836 */ /* 0x002fc80000000000 */
[----:B------:R1:W2:Y:S02]  /*0a10*/  F2I.FTZ.U32.TRUNC.NTZ R3, R2 ;  /* 0x0000000200037305 */ /* 0x0002a4000021f000 */
[----:B-1----:R-:W-:Y:S02]  /*0a20*/  VIADD R2, R6, 0x30 ;  /* 0x0000003006027836 */ /* 0x002fe40000000000 */
[----:B--2---:R-:W-:-:S03]  /*0a30*/  IMAD.MOV R0, RZ, RZ, -R3 ;  /* 0x000000ffff007224 */ /* 0x004fc600078e0a03 */
[----:B------:R-:W-:Y:S01]  /*0a40*/  ISETP.GE.AND P3, PT, R2, UR12, PT ;  /* 0x0000000c02007c0c */ /* 0x000fe2000bf66270 */
[----:B------:R-:W-:Y:S02]  /*0a50*/  IMAD R0, R0, R11, RZ ;  /* 0x0000000b00007224 */ /* 0x000fe400078e02ff */
[----:B------:R-:W-:-:S04]  /*0a60*/  IMAD.MOV.U32 R2, RZ, RZ, RZ ;  /* 0x000000ffff027224 */ /* 0x000fc800078e00ff */
[----:B------:R-:W-:Y:S01]  /*0a70*/  IMAD.HI.U32 R2, R3, R0, R2 ;  /* 0x0000000003027227 */ /* 0x000fe200078e0002 */
[----:B------:R-:W-:-:S03]  /*0a80*/  SHF.R.S32.HI R3, RZ, 0x1f, R96 ;  /* 0x0000001fff037819 */ /* 0x000fc60000011460 */
[----:B------:R-:W-:Y:S01]  /*0a90*/  VIADD R0, R6, 0x40 ;  /* 0x0000004006007836 */ /* 0x000fe20000000000 */
[----:B------:R-:W-:Y:S01]  /*0aa0*/  IADD3.X R103, R8, UR10, R3, P2, P1 ;  /* 0x0000000a08677c10 */ /* 0x000fe200097e2403 */
[----:B------:R-:W-:Y:S01]  /*0ab0*/  @UP0 ULDC.64 UR10, c[0x0][0x248] ;  /* 0x00009200000a0ab9 */ /* 0x000fe20000000a00 */
[----:B------:R-:W-:Y:S01]  /*0ac0*/  PLOP3.LUT P1, PT, PT, PT, UP0, 0x80, 0x0 ;  /* 0x000000000000781c */ /* 0x000fe20003f2f008 */
[----:B------:R-:W-:Y:S01]  /*0ad0*/  @UP0 UIMAD.WIDE.U32 UR36, UR31, UR10, URZ ;  /* 0x0000000a1f2402a5 */ /* 0x000fe2000f8e003f */
[----:B------:R-:W-:Y:S01]  /*0ae0*/  ISETP.GE.AND P0, PT, R0, UR12, PT ;  /* 0x0000000c00007c0c */ /* 0x000fe2000bf06270 */
[----:B------:R-:W-:Y:S01]  /*0af0*/  IMAD.HI.U32 R0, R2, R4, RZ ;  /* 0x0000000402007227 */ /* 0x000fe200078e00ff */
[----:B------:R-:W-:-:S03]  /*0b00*/  @UP0 UIMAD UR31, UR31, UR11, URZ ;  /* 0x0000000b1f1f02a4 */ /* 0x000fc6000f8e023f */
[----:B------:R-:W-:Y:S01]  /*0b10*/  IMAD.MOV R2, RZ, RZ, -R0 ;  /* 0x000000ffff027224 */ /* 0x000fe200078e0a00 */
[----:B------:R-:W-:Y:S01]  /*0b20*/  @UP0 UIADD3 UR31, UR37, UR31, URZ ;  /* 0x0000001f251f0290 */ /* 0x000fe2000fffe03f */
[----:B------:R-:W-:Y:S01]  /*0b30*/  IMAD.SHL.U32 R3, R6, 0x40, RZ ;  /* 0x0000004006037824 */ /* 0x000fe200078e00ff */
[----:B------:R-:W-:Y:S01]  /*0b40*/  @UP0 UMOV UR34, UR36 ;  /* 0x0000002400220c82 */ /* 0x000fe20008000000 */
[----:B------:R-:W-:Y:S01]  /*0b50*/  IMAD R2, R11, R2, R4 ;  /* 0x000000020b027224 */ /* 0x000fe200078e0204 */
[----:B------:R-:W-:Y:S01]  /*0b60*/  LOP3.LUT R4, R5, 0xfffffff8, RZ, 0xc0, !PT ;  /* 0xfffffff805047812 */ /* 0x000fe200078ec0ff */
[----:B------:R-:W-:Y:S01]  /*0b70*/  IMAD.U32 R8, RZ, RZ, UR21 ;  /* 0x00000015ff087e24 */ /* 0x000fe2000f8e00ff */
[----:B------:R-:W-:Y:S02]  /*0b80*/  LOP3.LUT R3, R3, 0x1c0, RZ, 0xc0, !PT ;  /* 0x000001c003037812 */ /* 0x000fe400078ec0ff */
[----:B------:R-:W-:Y:S01]  /*0b90*/  ISETP.GT.U32.AND P5, PT, R11, R2, PT ;  /* 0x000000020b00720c */ /* 0x000fe20003fa4070 */
[----:B------:R-:W-:-:S02]  /*0ba0*/  IMAD.IADD R22, R104, 0x1, -R4 ;  /* 0x0000000168167824 */ /* 0x000fc400078e0a04 */
[----:B------:R-:W-:-:S04]  /*0bb0*/  IMAD.WIDE R8, R8, 0x80, R6 ;  /* 0x0000008008087825 */ /* 0x000fc800078e0206 */
[----:B------:R-:W-:-:S05]  /*0bc0*/  IMAD.SHL.U32 R136, R22, 0x8, RZ ;  /* 0x0000000816887824 */ /* 0x000fca00078e00ff */
[----:B------:R-:W-:Y:S02]  /*0bd0*/  LOP3.LUT R4, R3, 0x38, R136, 0xf8, !PT ;  /* 0x0000003803047812 */ /* 0x000fe400078ef888 */
[----:B------:R-:W-:Y:S01]  /*0be0*/  SHF.R.U32.HI R3, RZ, 0x3, R3 ;  /* 0x00000003ff037819 */ /* 0x000fe20000011603 */
[----:B---3--:R-:W-:Y:S06]  /*0bf0*/  @P1 BRA `(.L_x_1342) ;  /* 0x0000000000301947 */ /* 0x008fec0003800000 */
        /* <DEDUP_REMOVED lines=12> */
.L_x_1342:
        /* <DEDUP_REMOVED lines=32> */
.L_x_1343:
        /* <DEDUP_REMOVED lines=10> */
[----:B------:R-:W-:Y:S01]  /*0f60*/  IMAD.IADD R21, R4, 0x1, -R11 ;  /* 0x0000000104157824 */ /* 0x000fe200078e0a0b */
[----:B------:R-:W-:Y:S01]  /*0f70*/  LOP3.LUT R212, R12, 0xfffffe00, R212, 0xf8, !PT ;  /* 0xfffffe000cd47812 */ /* 0x000fe200078ef8d4 */
[----:B------:R-:W-:Y:S01]  /*0f80*/  @P6 VIADD R0, R0, 0x1 ;  /* 0x0000000100006836 */ /* 0x000fe20000000000 */
[----:B------:R-:W-:Y:S01]  /*0f90*/  IADD3.X R11, R3, UR31, R5, P1, !PT ;  /* 0x0000001f030b7c10 */ /* 0x000fe20008ffe405 */
[----:B------:R-:W-:Y:S01]  /*0fa0*/  IMAD.WIDE.U32 R2, R6, UR8, R136 ;  /* 0x0000000806027c25 */ /* 0x000fe2000f8e0088 */
[----:B------:R-:W-:Y:S01]  /*0fb0*/  IADD3 R4, P1, R136, UR26, RZ ;  /* 0x0000001a88047c10 */ /* 0x000fe2000ff3e0ff */
[----:B------:R-:W1:Y:S01]  /*0fc0*/  S2UR UR31, SR_CgaCtaId ;  /* 0x00000000001f79c3 */ /* 0x000e620000008800 */
[----:B------:R-:W-:Y:S01]  /*0fd0*/  @!P2 IADD3 R0, -R0, RZ, RZ ;  /* 0x000000ff0000a210 */ /* 0x000fe20007ffe1ff */
[----:B------:R-:W-:Y:S01]  /*0fe0*/  IMAD R5, R7, UR8, RZ ;  /* 0x0000000807057c24 */ /* 0x000fe2000f8e02ff */
[----:B------:R-:W-:Y:S01]  /*0ff0*/  IADD3 R2, P2, R2, UR32, RZ ;  /* 0x0000002002027c10 */ /* 0x000fe2000ff5e0ff */
[----:B------:R-:W-:Y:S01]  /*1000*/  VIADD R107, R136, 0x40 ;  /* 0x00000040886b7836 */ /* 0x000fe20000000000 */
[----:B------:R-:W-:Y:S01]  /*1010*/  @!P5 LOP3.LUT R0, RZ, R14, RZ, 0x33, !PT ;  /* 0x0000000eff00d212 */ /* 0x000fe200078e33ff */
[C---:B------:R-:W-:Y:S01]  /*1020*/  IMAD R13, R6.reuse, UR9, R5 ;  /* 0x00000009060d7c24 */ /* 0x040fe2000f8e0205 */
[----:B------:R-:W-:Y:S01]  /*1030*/  IADD3.X R5, R137, UR14, RZ, P1, !PT ;  /* 0x0000000e89057c10 */ /* 0x000fe20008ffe4ff */
[----:B------:R-:W-:Y:S01]  /*1040*/  ULDC.64 UR14, c[0x0][0x268] ;  /* 0x00009a00000e7ab9 */ /* 0x000fe20000000a00 */
[----:B------:R-:W-:Y:S01]  /*1050*/  SHF.R.S32.HI R12, RZ, 0x1f, R0 ;  /* 0x0000001fff0c7819 */ /* 0x000fe20000011400 */
[----:B------:R-:W-:Y:S01]  /*1060*/  VIADD R20, R6, 0x10 ;  /* 0x0000001006147836 */ /* 0x000fe20000000000 */
[----:B------:R-:W-:Y:S01]  /*1070*/  IADD3.X R3, R3, UR17, R13, P2, !PT ;  /* 0x0000001103037c10 */ /* 0x000fe200097fe40d */
[----:B------:R-:W-:Y:S01]  /*1080*/  ULDC.64 UR16, c[0x0][0x260] ;  /* 0x0000980000107ab9 */ /* 0x000fe20000000a00 */
[----:B------:R-:W-:Y:S01]  /*1090*/  IMAD.WIDE.U32 R16, R16, UR4, R4 ;  /* 0x0000000410107c25 */ /* 0x000fe2000f8e0004 */
[----:B------:R-:W-:Y:S01]  /*10a0*/  ISETP.GE.AND P6, PT, R6, UR12, PT ;  /* 0x0000000c06007c0c */ /* 0x000fe2000bfc6270 */
[----:B------:R-:W-:Y:S01]  /*10b0*/  UIMAD UR7, UR4, UR7, UR23 ;  /* 0x00000007040772a4 */ /* 0x000fe2000f8e0217 */
[----:B------:R-:W-:Y:S01]  /*10c0*/  ISETP.GE.AND P5, PT, R20, UR12, PT ;  /* 0x0000000c14007c0c */ /* 0x000fe2000bfa6270 */
[----:B------:R-:W-:Y:S01]  /*10d0*/  IMAD.WIDE.U32 R28, R0, UR16, R10 ;  /* 0x00000010001c7c25 */ /* 0x000fe2000f8e000a */
[----:B------:R-:W-:-:S02]  /*10e0*/  UMOV UR4, 0x400 ;  /* 0x0000040000047882 */ /* 0x000fc40000000000 */
[----:B------:R-:W-:Y:S01]  /*10f0*/  R2P PR, R21, 0x6 ;  /* 0x0000000615007804 */ /* 0x000fe20000000000 */
[----:B------:R-:W-:Y:S01]  /*1100*/  IMAD.WIDE.U32 R26, R0, UR14, R2 ;  /* 0x0000000e001a7c25 */ /* 0x000fe2000f8e0002 */
[----:B------:R2:W-:Y:S01]  /*1110*/  STL.64 [R1+0xc8], R28 ;  /* 0x0000c81c01007387 */ /* 0x0005e20000100a00 */
[----:B------:R-:W-:Y:S01]  /*1120*/  IADD3 R11, R17, UR7, RZ ;  /* 0x00000007110b7c10 */ /* 0x000fe2000fffe0ff */
[----:B-1----:R-:W-:Y:S01]  /*1130*/  ULEA UR4, UR31, UR4, 0x18 ;  /* 0x000000041f047291 */ /* 0x002fe2000f8ec03f */
[----:B------:R-:W-:Y:S01]  /*1140*/  IMAD R4, R12, UR16, RZ ;  /* 0x000000100c047c24 */ /* 0x000fe2000f8e02ff */
[----:B------:R2:W-:Y:S01]  /*1150*/  STL.64 [R1+0xe0], R26 ;  /* 0x0000e01a01007387 */ /* 0x0005e20000100a00 */
[----:B------:R-:W-:Y:S01]  /*1160*/  IMAD.MOV.U32 R3, RZ, RZ, 0x20 ;  /* 0x00000020ff037424 */ /* 0x000fe200078e00ff */
[----:B------:R-:W-:Y:S01]  /*1170*/  IADD3 R2, R6, 0x50, RZ ;  /* 0x0000005006027810 */ /* 0x000fe20007ffe0ff */
[----:B------:R-:W-:Y:S01]  /*1180*/  IMAD R24, R0, UR17, R4 ;  /* 0x0000001100187c24 */ /* 0x000fe2000f8e0204 */
[----:B------:R2:W-:Y:S01]  /*1190*/  STL [R1+0xb8], R107 ;  /* 0x0000b86b01007387 */ /* 0x0005e20000100800 */
[----:B------:R-:W-:Y:S01]  /*11a0*/  IMAD R4, R12, UR14, RZ ;  /* 0x0000000e0c047c24 */ /* 0x000fe2000f8e02ff */
[----:B------:R-:W-:-:S02]  /*11b0*/  SEL R3, R3, 0xffffffe0, !P2 ;  /* 0xffffffe003037807 */ /* 0x000fc40005000000 */
[----:B------:R-:W-:Y:S01]  /*11c0*/  LEA R212, R212, UR4, 0x1 ;  /* 0x00000004d4d47c11 */ /* 0x000fe2000f8e08ff */
[----:B------:R-:W-:Y:S01]  /*11d0*/  IMAD R25, R0, UR15, R4 ;  /* 0x0000000f00197c24 */ /* 0x000fe2000f8e0204 */
[----:B------:R-:W-:-:S04]  /*11e0*/  MOV R4, 0x10 ;  /* 0x0000001000047802 */ /* 0x000fc80000000f00 */
        /* <DEDUP_REMOVED lines=28> */
.L_x_1345:
[----:B------:R-:W-:Y:S05]  /*13b0*/  BSYNC B0 ;  /* 0x0000000000007941 */ /* 0x000fea0003800000 */
.L_x_1344:
        /* <DEDUP_REMOVED lines=33> */
.L_x_1347:
[----:B------:R-:W-:Y:S05]  /*15d0*/  BSYNC B0 ;  /* 0x0000000000007941 */ /* 0x000fea0003800000 */
.L_x_1346:
[----:B------:R-:W-:Y:S01]  /*15e0*/  SHF.R.S32.HI R19, RZ, 0x4, R18 ;  /* 0x00000004ff137819 */ /* 0x000fe20000011412 */
[----:B------:R-:W-:Y:S01]  /*15f0*/  UIADD3 UR31, UR27, -0x1, URZ ;  /* 0xffffffff1b1f7890 */ /* 0x000fe2000fffe03f */
[----:B------:R-:W-:Y:S01]  /*1600*/  BSSY B0, `(.L_x_1348) ;  /* 0x0000022000007945 */ /* 0x000fe20003800000 */
[----:B------:R-:W-:Y:S02]  /*1610*/  ISETP.GE.AND P5, PT, R5, UR12, PT ;  /* 0x0000000c05007c0c */ /* 0x000fe4000bfa6270 */
[----:B------:R-:W-:Y:S01]  /*1620*/  LEA.HI R5, R18, R19, RZ, 0x1 ;  /* 0x0000001312057211 */ /* 0x000fe200078f08ff */
[----:B------:R-:W-:Y:S01]  /*1630*/  VIADD R18, R6, 0x70 ;  /* 0x0000007006127836 */ /* 0x000fe20000000000 */
        /* <DEDUP_REMOVED lines=30> */
.L_x_1349:
[----:B------:R-:W-:Y:S05]  /*1820*/  BSYNC B0 ;  /* 0x0000000000007941 */ /* 0x000fea0003800000 */
.L_x_1348:
[----:B------:R-:W-:Y:S01]  /*1830*/  LOP3.LUT R5, R5, 0xfffffffe, RZ, 0xc0, !PT ;  /* 0xfffffffe05057812 */ /* 0x000fe200078ec0ff */
[----:B------:R-:W-:Y:S01]  /*1840*/  UIMAD UR23, UR31, -0x20, UR30 ;  /* 0xffffffe01f1778a4 */ /* 0x000fe2000f8e021e */
[----:B------:R-:W-:Y:S01]  /*1850*/  BSSY B0, `(.L_x_1350) ;  /* 0x0000021000007945 */ /* 0x000fe20003800000 */
[----:B------:R-:W-:Y:S02]  /*1860*/  ISETP.GE.AND P4, PT, R18, UR12, PT ;  /* 0x0000000c12007c0c */ /* 0x000fe4000bf86270 */
[----:B------:R-:W-:Y:S01]  /*1870*/  IMAD.IADD R19, R19, 0x1, -R5 ;  /* 0x0000000113137824 */ /* 0x000fe200078e0a05 */
        /* <DEDUP_REMOVED lines=30> */
.L_x_1351:
[----:B------:R-:W-:Y:S05]  /*1a60*/  BSYNC B0 ;  /* 0x0000000000007941 */ /* 0x000fea0003800000 */
.L_x_1350:
        /* <DEDUP_REMOVED lines=31> */
.L_x_1353:
[----:B------:R-:W-:Y:S05]  /*1c60*/  BSYNC B0 ;  /* 0x0000000000007941 */ /* 0x000fea0003800000 */
.L_x_1352:
        /* <DEDUP_REMOVED lines=31> */
.L_x_1355:
[----:B------:R-:W-:Y:S05]  /*1e60*/  BSYNC B0 ;  /* 0x0000000000007941 */ /* 0x000fea0003800000 */
.L_x_1354:
        /* <DEDUP_REMOVED lines=31> */
.L_x_1357:
[----:B------:R-:W-:Y:S05]  /*2060*/  BSYNC B0 ;  /* 0x0000000000007941 */ /* 0x000fea0003800000 */
.L_x_1356:
        /* <DEDUP_REMOVED lines=30> */
.L_x_1359:
[----:B------:R-:W-:Y:S05]  /*2250*/  BSYNC B0 ;  /* 0x0000000000007941 */ /* 0x000fea0003800000 */
.L_x_1358:
[----:B------:R-:W-:Y:S01]  /*2260*/  IMAD.IADD R111, R29, 0x1, R24 ;  /* 0x000000011d6f7824 */ /* 0x000fe200078e0218 */
[----:B------:R-:W-:Y:S01]  /*2270*/  USHF.L.U64.HI UR40, UR10, 0x5, UR11 ;  /* 0x000000050a287899 */ /* 0x000fe2000801020b */
[----:B------:R-:W-:Y:S01]  /*2280*/  IMAD.MOV.U32 R110, RZ, RZ, R28 ;  /* 0x000000ffff6e7224 */ /* 0x000fe200078e001c */
[----:B------:R-:W-:Y:S01]  /*2290*/  ISETP.GE.AND P0, PT, R6, UR23, PT ;  /* 0x0000001706007c0c */ /* 0x000fe2000bf06270 */
[----:B------:R-:W-:Y:S01]  /*22a0*/  IMAD.SHL.U32 R0, R21, 0x40, RZ ;  /* 0x0000004015007824 */ /* 0x000fe200078e00ff */
[----:B------:R-:W-:Y:S01]  /*22b0*/  USHF.R.S32.HI UR26, URZ, 0x1f, UR31 ;  /* 0x0000001f3f1a7899 */ /* 0x000fe2000801141f */
[----:B------:R-:W-:Y:S01]  /*22c0*/  IMAD.SHL.U32 R2, R19, 0x8, RZ ;  /* 0x0000000813027824 */ /* 0x000fe200078e00ff */
[----:B------:R2:W-:Y:S01]  /*22d0*/  STL.64 [R1+0xc0], R110 ;  /* 0x0000c06e01007387 */ /* 0x0005e20000100a00 */
[----:B------:R-:W-:Y:S01]  /*22e0*/  USHF.L.U32 UR41, UR10, 0x5, URZ ;  /* 0x000000050a297899 */ /* 0x000fe2000800063f */
[----:B------:R-:W-:Y:S01]  /*22f0*/  LOP3.LUT R0, R0, 0x1c0, RZ, 0xc0, !PT ;  /* 0x000001c000007812 */ /* 0x000fe200078ec0ff */
[----:B------:R-:W-:Y:S01]  /*2300*/  UIMAD UR6, UR40, UR31, URZ ;  /* 0x0000001f280672a4 */ /* 0x000fe2000f8e023f */
[----:B------:R-:W-:Y:S01]  /*2310*/  IMAD.U32 R12, RZ, RZ, UR31 ;  /* 0x0000001fff0c7e24 */ /* 0x000fe2000f8e00ff */
[----:B------:R-:W-:Y:S01]  /*2320*/  BSSY B0, `(.L_x_1360) ;  /* 0x000001e000007945 */ /* 0x000fe20003800000 */
[----:B------:R-:W-:Y:S01]  /*2330*/  LOP3.LUT R2, R0, 0x8, R2, 0xf8, !PT ;  /* 0x0000000800027812 */ /* 0x000fe200078ef802 */
[----:B------:R-:W-:Y:S01]  /*2340*/  UIMAD UR6, UR26, UR41, UR6 ;  /* 0x000000291a0672a4 */ /* 0x000fe2000f8e0206 */
[----:B------:R-:W-:Y:S01]  /*2350*/  SHF.R.U32.HI R0, RZ, 0x3, R0 ;  /* 0x00000003ff007819 */ /* 0x000fe20000011600 */
[----:B-1----:R-:W-:Y:S01]  /*2360*/  IMAD.WIDE.U32 R8, R12, UR41, R110 ;  /* 0x000000290c087c25 */ /* 0x002fe2000f8e006e */
[----:B------:R-:W-:-:S02]  /*2370*/  ISETP.GE.AND P3, PT, R20, UR23, PT ;  /* 0x0000001714007c0c */ /* 0x000fc4000bf66270 */
[----:B------:R-:W-:Y:S01]  /*2380*/  LOP3.LUT R100, R2, R0, RZ, 0x3c, !PT ;  /* 0x0000000002647212 */ /* 0x000fe200078e3cff */
[----:B------:R-:W-:Y:S01]  /*2390*/  VIADD R2, R9, UR6 ;  /* 0x0000000609027c36 */ /* 0x000fe20008000000 */
[----:B------:R-:W-:Y:S01]  /*23a0*/  SHF.R.S32.HI R102, RZ, 0x5, R101 ;  /* 0x00000005ff667819 */ /* 0x000fe20000011465 */
[----:B------:R-:W-:Y:S08]  /*23b0*/  @P0 BRA `(.L_x_1361) ;  /* 0x0000000000500947 */ /* 0x000ff00003800000 */
        /* <DEDUP_REMOVED lines=20> */
.L_x_1361:
[----:B------:R-:W-:Y:S05]  /*2500*/  BSYNC B0 ;  /* 0x0000000000007941 */ /* 0x000fea0003800000 */
.L_x_1360:
        /* <DEDUP_REMOVED lines=27> */
.L_x_1363:
[----:B------:R-:W-:Y:S05]  /*26c0*/  BSYNC B0 ;  /* 0x0000000000007941 */ /* 0x000fea0003800000 */
.L_x_1362:
[----:B------:R-:W0:Y:S01]  /*26d0*/  LDGDEPBAR ;  /* 0x00000000000079af */ /* 0x000e220000000000 */
[----:B------:R-:W-:Y:S01]  /*26e0*/  ISETP.GE.AND P0, PT, R6, UR23, PT ;  /* 0x0000001706007c0c */ /* 0x000fe2000bf06270 */
[----:B-1----:R-:W-:Y:S01]  /*26f0*/  IMAD.IADD R9, R27, 0x1, R25 ;  /* 0x000000011b097824 */ /* 0x002fe200078e0219 */
[----:B------:R-:W-:Y:S01]  /*2700*/  LEA.HI R99, R5, R96, RZ, 0x2 ;  /* 0x0000006005637211 */ /* 0x000fe200078f10ff */
[----:B------:R-:W-:Y:S01]  /*2710*/  IMAD.MOV.U32 R8, RZ, RZ, R26 ;  /* 0x000000ffff087224 */ /* 0x000fe200078e001a */
[----:B------:R-:W-:Y:S01]  /*2720*/  USHF.L.U64.HI UR14, UR8, 0x5, UR9 ;  /* 0x00000005080e7899 */ /* 0x000fe20008010209 */
[----:B------:R-:W-:Y:S01]  /*2730*/  IMAD.SHL.U32 R2, R23, 0x40, RZ ;  /* 0x0000004017027824 */ /* 0x000fe200078e00ff */
[----:B------:R-:W-:Y:S01]  /*2740*/  LEA R5, R102, UR19, 0x4 ;  /* 0x0000001366057c11 */ /* 0x000fe2000f8e20ff */
[----:B------:R-:W-:Y:S01]  /*2750*/  IMAD.SHL.U32 R0, R22, 0x40, RZ ;  /* 0x0000004016007824 */ /* 0x000fe200078e00ff */
[----:B------:R1:W-:Y:S01]  /*2760*/  STL.64 [R1+0xd8], R8 ;  /* 0x0000d80801007387 */ /* 0x0003e20000100a00 */
[----:B------:R-:W-:Y:S01]  /*2770*/  IMAD.SHL.U32 R6, R6, 0x8, RZ ;  /* 0x0000000806067824 */ /* 0x000fe200078e00ff */
[----:B------:R-:W-:Y:S01]  /*2780*/  LOP3.LUT R98, R2, 0xfffffe00, RZ, 0xc0, !PT ;  /* 0xfffffe0002627812 */ /* 0x000fe200078ec0ff */
[----:B------:R-:W-:Y:S01]  /*2790*/  IMAD.U32 R7, RZ, RZ, UR30 ;  /* 0x0000001eff077e24 */ /* 0x000fe2000f8e00ff */
[----:B------:R-:W-:Y:S01]  /*27a0*/  LOP3.LUT R0, R0, 0x1c0, RZ, 0xc0, !PT ;  /* 0x000001c000007812 */ /* 0x000fe200078ec0ff */
[----:B------:R-:W-:Y:S01]  /*27b0*/  USHF.L.U32 UR15, UR8, 0x5, URZ ;  /* 0x00000005080f7899 */ /* 0x000fe2000800063f */
[----:B------:R-:W-:Y:S01]  /*27c0*/  SHF.R.S32.HI R97, RZ, 0x2, R99 ;  /* 0x00000002ff617819 */ /* 0x000fe20000011463 */
[----:B------:R-:W-:Y:S01]  /*27d0*/  IMAD R2, R102, 0x400, R98 ;  /* 0x0000040066027824 */ /* 0x000fe200078e0262 */
[----:B------:R-:W-:Y:S01]  /*27e0*/  LOP3.LUT R6, R0, 0x8, R6, 0xf8, !PT ;  /* 0x0000000800067812 */ /* 0x000fe200078ef806 */
[----:B------:R-:W-:Y:S01]  /*27f0*/  UIMAD UR6, UR14, UR31, URZ ;  /* 0x0000001f0e0672a4 */ /* 0x000fe2000f8e023f */
[----:B------:R-:W-:Y:S01]  /*2800*/  IADD3 R5, R5, 0x1, R97 ;  /* 0x0000000105057810 */ /* 0x000fe20007ffe061 */
[----:B------:R-:W-:Y:S01]  /*2810*/  IMAD.IADD R2, R100, 0x1, R2 ;  /* 0x0000000164027824 */ /* 0x000fe200078e0202 */
[----:B------:R-:W-:Y:S01]  /*2820*/  SHF.R.U32.HI R0, RZ, 0x3, R0 ;  /* 0x00000003ff007819 */ /* 0x000fe20000011600 */
[----:B------:R-:W-:Y:S01]  /*2830*/  UIMAD UR6, UR26, UR15, UR6 ;  /* 0x0000000f1a0672a4 */ /* 0x000fe2000f8e0206 */
[----:B------:R-:W-:Y:S01]  /*2840*/  IADD3 R5, R7, -UR22, R5 ;  /* 0x8000001607057c10 */ /* 0x000fe2000fffe005 */
[----:B------:R-:W-:-:S04]  /*2850*/  DEPBAR.LE SB0, 0x0 ;  /* 0x000080000000791a */ /* 0x000fc80000000000 */
[----:B------:R-:W-:Y:S01]  /*2860*/  BAR.SYNC.DEFER_BLOCKING 0x0 ;  /* 0x0000000000007b1d */ /* 0x000fe20000010000 */
[----:B------:R-:W-:Y:S01]  /*2870*/  LOP3.LUT R0, R6, R0, RZ, 0x3c, !PT ;  /* 0x0000000006007212 */ /* 0x000fe200078e3cff */
[----:B------:R-:W-:Y:S01]  /*2880*/  IMAD.WIDE.U32 R6, R12, UR15, R8 ;  /* 0x0000000f0c067c25 */ /* 0x000fe2000f8e0008 */
[----:B------:R-:W-:Y:S02]  /*2890*/  LEA R198, R2, UR4, 0x1 ;  /* 0x0000000402c67c11 */ /* 0x000fe4000f8e08ff */
[----:B------:R-:W-:Y:S01]  /*28a0*/  ISETP.GE.AND P3, PT, R20, UR23, PT ;  /* 0x0000001714007c0c */ /* 0x000fe2000bf66270 */
        /* <DEDUP_REMOVED lines=27> */
.L_x_1365:
[----:B------:R-:W-:Y:S05]  /*2a60*/  BSYNC B0 ;  /* 0x0000000000007941 */ /* 0x000fea0003800000 */
.L_x_1364:
        /* <DEDUP_REMOVED lines=29> */
.L_x_1367:
[----:B------:R-:W-:Y:S05]  /*2c40*/  BSYNC B0 ;  /* 0x0000000000007941 */ /* 0x000fea0003800000 */
.L_x_1366:
[----:B--2---:R-:W-:Y:S01]  /*2c50*/  LDSM.16.M88.4 R28, [R196+0x8000] ;  /* 0x00800000c41c783b */ /* 0x004fe20000000200 */
[----:B------:R-:W-:Y:S01]  /*2c60*/  R2P PR, R22, 0x6 ;  /* 0x0000000616007804 */ /* 0x000fe20000000000 */
[C---:B------:R-:W-:Y:S01]  /*2c70*/  VIADD R0, R196.reuse, 0x8000 ;  /* 0x00008000c4007836 */ /* 0x040fe20000000000 */
[----:B------:R-:W-:Y:S01]  /*2c80*/  UISETP.GE.AND UP0, UPT, UR27, 0x2, UPT ;  /* 0x000000021b00788c */ /* 0x000fe2000bf06270 */
[----:B-1----:R-:W1:Y:S01]  /*2c90*/  LDSM.16.M88.4 R8, [R198+0x2000] ;  /* 0x00200000c608783b */ /* 0x002e620000000200 */
[----:B------:R-:W-:Y:S01]  /*2ca0*/  VIADD R207, R196, 0x8020 ;  /* 0x00008020c4cf7836 */ /* 0x000fe20000000000 */
[----:B------:R-:W-:Y:S01]  /*2cb0*/  SHF.L.U32 R104, R104, 0x1, RZ ;  /* 0x0000000168687819 */ /* 0x000fe200000006ff */
[--C-:B------:R-:W-:Y:S01]  /*2cc0*/  IMAD R200, R4, 0x2, R198.reuse ;  /* 0x0000000204c87824 */ /* 0x100fe200078e02c6 */
[----:B------:R-:W2:Y:S01]  /*2cd0*/  LDSM.16.M88.4 R36, [R196+0x8800] ;  /* 0x00880000c424783b */ /* 0x000ea20000000200 */
[C---:B------:R-:W-:Y:S01]  /*2ce0*/  IMAD R206, R3.reuse, 0x2, R198 ;  /* 0x0000000203ce7824 */ /* 0x040fe200078e02c6 */
[----:B------:R-:W-:Y:S01]  /*2cf0*/  PLOP3.LUT P0, PT, PT, PT, UP0, 0x80, 0x0 ;  /* 0x000000000000781c */ /* 0x000fe20003f0f008 */
[----:B------:R-:W-:Y:S01]  /*2d00*/  IMAD.U32 R2, RZ, RZ, UR21 ;  /* 0x00000015ff027e24 */ /* 0x000fe2000f8e00ff */
[----:B------:R-:W5:Y:S01]  /*2d10*/  LDSM.16.M88.4 R16, [R198] ;  /* 0x00000000c610783b */ /* 0x000f620000000200 */
[----:B------:R-:W-:Y:S01]  /*2d20*/  LEA R205, R3, R200, 0x1 ;  /* 0x000000c803cd7211 */ /* 0x000fe200078e08ff */
[----:B------:R-:W-:Y:S01]  /*2d30*/  UIADD3 UR26, UR29, 0x646e171e, URZ ;  /* 0x646e171e1d1a7890 */ /* 0x000fe2000fffe03f */
[----:B------:R-:W-:Y:S01]  /*2d40*/  @P1 IADD3 R207, R0, -0x20, RZ ;  /* 0xffffffe000cf1810 */ /* 0x000fe20007ffe0ff */
[----:B---34-:R-:W-:Y:S01]  /*2d50*/  LDSM.16.M88.4 R12, [R200+0x2000] ;  /* 0x00200000c80c783b */ /* 0x018fe20000000200 */
[----:B------:R-:W-:Y:S01]  /*2d60*/  IMAD.MOV.U32 R0, RZ, RZ, 0x40 ;  /* 0x00000040ff007424 */ /* 0x000fe200078e00ff */
[----:B------:R-:W-:Y:S01]  /*2d70*/  UIADD3 UR23, UR28, -0x4ab325aa, URZ ;  /* 0xb54cda561c177890 */ /* 0x000fe2000fffe03f */
[----:B------:R-:W-:Y:S01]  /*2d80*/  IMAD R105, R2, 0x8, R102 ;  /* 0x0000000802697824 */ /* 0x000fe200078e0266 */
[----:B------:R-:W3:Y:S01]  /*2d90*/  LDSM.16.M88.4 R40, [R207] ;  /* 0x00000000cf28783b */ /* 0x000ee20000000200 */
[----:B------:R-:W-:Y:S01]  /*2da0*/  UMOV UR42, UR31 ;  /* 0x0000001f002a7c82 */ /* 0x000fe20008000000 */
[----:B------:R-:W-:Y:S01]  /*2db0*/  SEL R0, R0, 0xffffffc0, !P2 ;  /* 0xffffffc000007807 */ /* 0x000fe20005000000 */
[C---:B------:R-:W-:Y:S01]  /*2dc0*/  VIADD R210, R207.reuse, 0x800 ;  /* 0x00000800cfd27836 */ /* 0x040fe20000000000 */
[----:B------:R-:W4:Y:S01]  /*2dd0*/  LDSM.16.M88.4 R48, [R207+0x800] ;  /* 0x00080000cf30783b */ /* 0x000f220000000200 */
[----:B------:R-:W-:Y:S01]  /*2de0*/  LOP3.LUT R108, R104, 0x6, RZ, 0xc0, !PT ;  /* 0x00000006686c7812 */ /* 0x000fe200078ec0ff */
[----:B------:R-:W-:Y:S01]  /*2df0*/  VIADD R208, R207, 0x1800 ;  /* 0x00001800cfd07836 */ /* 0x000fe20000000000 */
[----:B------:R-:W-:Y:S01]  /*2e00*/  VIMNMX R138, R5, UR30, PT ;  /* 0x0000001e058a7c48 */ /* 0x000fe2000bfe0100 */
[----:B------:R-:W4:Y:S01]  /*2e10*/  LDSM.16.M88.4 R24, [R200] ;  /* 0x00000000c818783b */ /* 0x000f220000000200 */
[----:B------:R-:W-:Y:S01]  /*2e20*/  IMAD.IADD R204, R196, 0x1, R0 ;  /* 0x00000001c4cc7824 */ /* 0x000fe200078e0200 */
[----:B------:R-:W-:Y:S01]  /*2e30*/  IADD3 R209, R207, 0x1000, RZ ;  /* 0x00001000cfd17810 */ /* 0x000fe20007ffe0ff */
[----:B------:R-:W-:Y:S01]  /*2e40*/  IMAD.IADD R203, R0, 0x1, R207 ;  /* 0x0000000100cb7824 */ /* 0x000fe200078e02cf */
[----:B------:R-:W-:Y:S01]  /*2e50*/  LDSM.16.M88.4 R20, [R206+0x2000] ;  /* 0x00200000ce14783b */ /* 0x000fe20000000200 */
[----:B------:R-:W-:-:S03]  /*2e60*/  SHF.R.S32.HI R0, RZ, 0x1f, R101 ;  /* 0x0000001fff007819 */ /* 0x000fc60000011465 */
[----:B------:R-:W4:Y:S01]  /*2e70*/  LDSM.16.M88.4 R44, [R204+0x8000] ;  /* 0x00800000cc2c783b */ /* 0x000f220000000200 */
[----:B------:R-:W-:-:S03]  /*2e80*/  LEA.HI R0, R0, R102, RZ, 0x2 ;  /* 0x0000006600007211 */ /* 0x000fc600078f10ff */
[----:B------:R-:W4:Y:S01]  /*2e90*/  LDSM.16.M88.4 R68, [R204+0x8800] ;  /* 0x00880000cc44783b */ /* 0x000f220000000200 */
[----:B------:R-:W-:Y:S01]  /*2ea0*/  LOP3.LUT R0, R0, 0xffffffc, RZ, 0xc0, !PT ;  /* 0x0ffffffc00007812 */ /* 0x000fe200078ec0ff */
[----:B-1----:R-:W-:Y:S02]  /*2eb0*/  HMMA.16816.F32 R60, R8, R28, RZ ;  /* 0x0000001c083c723c */ /* 0x002fe400000018ff */
[----:B------:R-:W1:Y:S01]  /*2ec0*/  LDSM.16.M88.4 R32, [R206] ;  /* 0x00000000ce20783b */ /* 0x000e620000000200 */
[----:B------:R-:W-:-:S03]  /*2ed0*/  IADD3 R0, R102, -R0, RZ ;  /* 0x8000000066007210 */ /* 0x000fc60007ffe0ff */
[----:B------:R-:W0:Y:S01]  /*2ee0*/  LDGDEPBAR ;  /* 0x00000000000079af */ /* 0x000e220000000000 */
[C---:B--2---:R-:W-:Y:S03]  /*2ef0*/  HMMA.16816.F32 R52, R8.reuse, R36, RZ ;  /* 0x000000240834723c */ /* 0x044fe600000018ff */
[----:B------:R-:W-:Y:S03]  /*2f00*/  STL [R1+0xbc], R105 ;  /* 0x0000bc6901007387 */ /* 0x000fe60000100800 */
[C---:B------:R-:W-:Y:S06]  /*2f10*/  HMMA.16816.F32 R56, R8.reuse, R30, RZ ;  /* 0x0000001e0838723c */ /* 0x040fec00000018ff */
[----:B------:R-:W-:Y:S06]  /*2f20*/  HMMA.16816.F32 R8, R8, R38, RZ ;  /* 0x000000260808723c */ /* 0x000fec00000018ff */
[C---:B-----5:R-:W-:Y:S06]  /*2f30*/  HMMA.16816.F32 R64, R16.reuse, R28, RZ ;  /* 0x0000001c1040723c */ /* 0x060fec00000018ff */
[C---:B------:R-:W-:Y:S06]  /*2f40*/  HMMA.16816.F32 R28, R16.reuse, R30, RZ ;  /* 0x0000001e101c723c */ /* 0x040fec00000018ff */
[C---:B------:R-:W-:Y:S06]  /*2f50*/  HMMA.16816.F32 R72, R16.reuse, R36, RZ ;  /* 0x000000241048723c */ /* 0x040fec00000018ff */
[----:B------:R-:W-:Y:S01]  /*2f60*/  HMMA.16816.F32 R80, R16, R38, RZ ;  /* 0x000000261050723c */ /* 0x000fe200000018ff */
[----:B------:R-:W-:Y:S05]  /*2f70*/  LDSM.16.M88.4 R36, [R203] ;  /* 0x00000000cb24783b */ /* 0x000fea0000000200 */
[C---:B---3--:R-:W-:Y:S01]  /*2f80*/  HMMA.16816.F32 R76, R12.reuse, R40, R60 ;  /* 0x000000280c4c723c */ /* 0x048fe2000000183c */
[----:B------:R-:W-:Y:S05]  /*2f90*/  LDSM.16.M88.4 R60, [R203+0x800] ;  /* 0x00080000cb3c783b */ /* 0x000fea0000000200 */
[C---:B------:R-:W-:Y:S06]  /*2fa0*/  HMMA.16816.F32 R56, R12.reuse, R42, R56 ;  /* 0x0000002a0c38723c */ /* 0x040fec0000001838 */
[C---:B----4-:R-:W-:Y:S06]  /*2fb0*/  HMMA.16816.F32 R52, R12.reuse, R48, R52 ;  /* 0x000000300c34723c */ /* 0x050fec0000001834 */
[----:B------:R-:W-:Y:S01]  /*2fc0*/  HMMA.16816.F32 R16, R12, R50, R8 ;  /* 0x000000320c10723c */ /* 0x000fe20000001808 */
[----:B------:R-:W2:Y:S05]  /*2fd0*/  LDSM.16.M88.4 R8, [R205+0x2000] ;  /* 0x00200000cd08783b */ /* 0x000eaa0000000200 */
[C---:B------:R-:W-:Y:S06]  /*2fe0*/  HMMA.16816.F32 R12, R24.reuse, R40, R64 ;  /* 0x00000028180c723c */ /* 0x040fec0000001840 */
[C---:B------:R-:W-:Y:S01]  /*2ff0*/  HMMA.16816.F32 R40, R24.reuse, R42, R28 ;  /* 0x0000002a1828723c */ /* 0x040fe2000000181c */
[----:B------:R-:W3:Y:S05]  /*3000*/  LDSM.16.M88.4 R28, [R205] ;  /* 0x00000000cd1c783b */ /* 0x000eea0000000200 */
[C---:B------:R-:W-:Y:S06]  /*3010*/  HMMA.16816.F32 R72, R24.reuse, R48, R72 ;  /* 0x000000301848723c */ /* 0x040fec0000001848 */
[----:B------:R-:W-:Y:S06]  /*3020*/  HMMA.16816.F32 R64, R24, R50, R80 ;  /* 0x000000321840723c */ /* 0x000fec0000001850 */
[C---:B------:R-:W-:Y:S06]  /*3030*/  HMMA.16816.F32 R48, R20.reuse, R44, R76 ;  /* 0x0000002c1430723c */ /* 0x040fec000000184c */
[C---:B------:R-:W-:Y:S06]  /*3040*/  HMMA.16816.F32 R24, R20.reuse, R46, R56 ;  /* 0x0000002e1418723c */ /* 0x040fec0000001838 */
[C---:B------:R-:W-:Y:S01]  /*3050*/  HMMA.16816.F32 R76, R20.reuse, R68, R52 ;  /* 0x00000044144c723c */ /* 0x040fe20000001834 */
[----:B------:R-:W-:Y:S05]  /*3060*/  LDSM.16.M88.4 R52, [R196+0x9800] ;  /* 0x00980000c434783b */ /* 0x000fea0000000200 */
[----:B------:R-:W-:Y:S01]  /*3070*/  HMMA.16816.F32 R56, R20, R70, R16 ;  /* 0x000000461438723c */ /* 0x000fe20000001810 */
[----:B------:R-:W-:Y:S05]  /*3080*/  LDSM.16.M88.4 R16, [R198+0x4000] ;  /* 0x00400000c610783b */ /* 0x000fea0000000200 */
[C---:B-1----:R-:W-:Y:S01]  /*3090*/  HMMA.16816.F32 R20, R32.reuse, R44, R12 ;  /* 0x0000002c2014723c */ /* 0x042fe2000000180c */
[----:B------:R-:W-:Y:S05]  /*30a0*/  LDSM.16.M88.4 R12, [R198+0x6000] ;  /* 0x00600000c60c783b */ /* 0x000fea0000000200 */
[C---:B------:R-:W-:Y:S01]  /*30b0*/  HMMA.16816.F32 R44, R32.reuse, R46, R40 ;  /* 0x0000002e202c723c */ /* 0x040fe20000001828 */
[----:B------:R-:W1:Y:S05]  /*30c0*/  LDSM.16.M88.4 R40, [R196+0x9000] ;  /* 0x00900000c428783b */ /* 0x000e6a0000000200 */
[C---:B------:R-:W-:Y:S06]  /*30d0*/  HMMA.16816.F32 R80, R32.reuse, R68, R72 ;  /* 0x000000442050723c */ /* 0x040fec0000001848 */
[----:B------:R-:W-:Y:S01]  /*30e0*/  HMMA.16816.F32 R64, R32, R70, R64 ;  /* 0x000000462040723c */ /* 0x000fe20000001840 */
[----:B------:R-:W-:Y:S05]  /*30f0*/  LDSM.16.M88.4 R32, [R207+0x1000] ;  /* 0x00100000cf20783b */ /* 0x000fea0000000200 */
[C---:B--2---:R-:W-:Y:S01]  /*3100*/  HMMA.16816.F32 R72, R8.reuse, R36, R48 ;  /* 0x000000240848723c */ /* 0x044fe20000001830 */
[----:B------:R-:W-:Y:S05]  /*3110*/  LDSM.16.M88.4 R48, [R207+0x1800] ;  /* 0x00180000cf30783b */ /* 0x000fea0000000200 */
[C---:B------:R-:W-:Y:S01]  /*3120*/  HMMA.16816.F32 R68, R8.reuse, R38, R24 ;  /* 0x000000260844723c */ /* 0x040fe20000001818 */
[----:B------:R-:W-:Y:S05]  /*3130*/  LDSM.16.M88.4 R24, [R200+0x4000] ;  /* 0x00400000c818783b */ /* 0x000fea0000000200 */
[C---:B------:R-:W-:Y:S06]  /*3140*/  HMMA.16816.F32 R76, R8.reuse, R60, R76 ;  /* 0x0000003c084c723c */ /* 0x040fec000000184c */
[----:B------:R-:W-:Y:S01]  /*3150*/  HMMA.16816.F32 R56, R8, R62, R56 ;  /* 0x0000003e0838723c */ /* 0x000fe20000001838 */
[----:B------:R-:W2:Y:S05]  /*3160*/  LDSM.16.M88.4 R8, [R200+0x6000] ;  /* 0x00600000c808783b */ /* 0x000eaa0000000200 */
[C---:B---3--:R-:W-:Y:S06]  /*3170*/  HMMA.16816.F32 R20, R28.reuse, R36, R20 ;  /* 0x000000241c14723c */ /* 0x048fec0000001814 */
[C---:B------:R-:W-:Y:S01]  /*3180*/  HMMA.16816.F32 R36, R28.reuse, R38, R44 ;  /* 0x000000261c24723c */ /* 0x040fe2000000182c */
[----:B------:R-:W-:Y:S05]  /*3190*/  LDSM.16.M88.4 R44, [R204+0x9000] ;  /* 0x00900000cc2c783b */ /* 0x000fea0000000200 */
[C---:B------:R-:W-:Y:S06]  /*31a0*/  HMMA.16816.F32 R80, R28.reuse, R60, R80 ;  /* 0x0000003c1c50723c */ /* 0x040fec0000001850 */
[----:B------:R-:W-:Y:S06]  /*31b0*/  HMMA.16816.F32 R28, R28, R62, R64 ;  /* 0x0000003e1c1c723c */ /* 0x000fec0000001840 */
[C---:B-1----:R-:W-:Y:S06]  /*31c0*/  HMMA.16816.F32 R72, R12.reuse, R40, R72 ;  /* 0x000000280c48723c */ /* 0x042fec0000001848 */
[C---:B------:R-:W-:Y:S06]  /*31d0*/  HMMA.16816.F32 R68, R12.reuse, R42, R68 ;  /* 0x0000002a0c44723c */ /* 0x040fec0000001844 */
[C---:B------:R-:W-:Y:S06]  /*31e0*/  HMMA.16816.F32 R60, R12.reuse, R52, R76 ;  /* 0x000000340c3c723c */ /* 0x040fec000000184c */
[----:B------:R-:W-:Y:S06]  /*31f0*/  HMMA.16816.F32 R56, R12, R54, R56 ;  /* 0x000000360c38723c */ /* 0x000fec0000001838 */
[C---:B------:R-:W-:Y:S01]  /*3200*/  HMMA.16816.F32 R12, R16.reuse, R40, R20 ;  /* 0x00000028100c723c */ /* 0x040fe20000001814 */
[----:B------:R-:W1:Y:S05]  /*3210*/  LDSM.16.M88.4 R20, [R206+0x6000] ;  /* 0x00600000ce14783b */ /* 0x000e6a0000000200 */
[C---:B------:R-:W-:Y:S01]  /*3220*/  HMMA.16816.F32 R40, R16.reuse, R42, R36 ;  /* 0x0000002a1028723c */ /* 0x040fe20000001824 */
[----:B------:R-:W3:Y:S05]  /*3230*/  LDSM.16.M88.4 R36, [R204+0x9800] ;  /* 0x00980000cc24783b */ /* 0x000eea0000000200 */
[C---:B------:R-:W-:Y:S06]  /*3240*/  HMMA.16816.F32 R92, R16.reuse, R52, R80 ;  /* 0x00000034105c723c */ /* 0x040fec0000001850 */
[----:B------:R-:W-:Y:S01]  /*3250*/  HMMA.16816.F32 R52, R16, R54, R28 ;  /* 0x000000361034723c */ /* 0x000fe2000000181c */
[----:B------:R-:W4:Y:S04]  /*3260*/  LDSM.16.M88.4 R16, [R206+0x4000] ;  /* 0x00400000ce10783b */ /* 0x000f280000000200 */
[----:B------:R-:W-:Y:S01]  /*3270*/  LDSM.16.M88.4 R28, [R203+0x1000] ;  /* 0x00100000cb1c783b */ /* 0x000fe20000000200 */
[C---:B--2---:R-:W-:Y:S06]  /*3280*/  HMMA.16816.F32 R88, R8.reuse, R32, R72 ;  /* 0x000000200858723c */ /* 0x044fec0000001848 */
[C---:B------:R-:W-:Y:S06]  /*3290*/  HMMA.16816.F32 R84, R8.reuse, R34, R68 ;  /* 0x000000220854723c */ /* 0x040fec0000001844 */
[C---:B------:R-:W-:Y:S06]  /*32a0*/  HMMA.16816.F32 R80, R8.reuse, R48, R60 ;  /* 0x000000300850723c */ /* 0x040fec000000183c */
[----:B------:R-:W-:Y:S01]  /*32b0*/  HMMA.16816.F32 R76, R8, R50, R56 ;  /* 0x00000032084c723c */ /* 0x000fe20000001838 */
[----:B------:R-:W-:Y:S05]  /*32c0*/  LDSM.16.M88.4 R8, [R205+0x6000] ;  /* 0x00600000cd08783b */ /* 0x000fea0000000200 */
[C---:B------:R-:W-:Y:S01]  /*32d0*/  HMMA.16816.F32 R72, R24.reuse, R32, R12 ;  /* 0x000000201848723c */ /* 0x040fe2000000180c */
[----:B------:R-:W-:Y:S05]  /*32e0*/  LDSM.16.M88.4 R12, [R205+0x4000] ;  /* 0x00400000cd0c783b */ /* 0x000fea0000000200 */
[----:B------:R-:W-:Y:S01]  /*32f0*/  HMMA.16816.F32 R64, R24, R34, R40 ;  /* 0x000000221840723c */ /* 0x000fe20000001828 */
[----:B------:R-:W2:Y:S01]  /*3300*/  LDSM.16.M88.4 R32, [R203+0x1800] ;  /* 0x00180000cb20783b */ /* 0x000ea20000000200 */
[----:B------:R-:W-:-:S04]  /*3310*/  DEPBAR.LE SB0, 0x0 ;  /* 0x000080000000791a */ /* 0x000fc80000000000 */
[C---:B------:R-:W-:Y:S06]  /*3320*/  HMMA.16816.F32 R68, R24.reuse, R48, R92 ;  /* 0x000000301844723c */ /* 0x040fec000000185c */
[----:B------:R-:W-:Y:S06]  /*3330*/  HMMA.16816.F32 R48, R24, R50, R52 ;  /* 0x000000321830723c */ /* 0x000fec0000001834 */
[C---:B-1----:R-:W-:Y:S06]  /*3340*/  HMMA.16816.F32 R60, R20.reuse, R44, R88 ;  /* 0x0000002c143c723c */ /* 0x042fec0000001858 */
[C---:B------:R-:W-:Y:S06]  /*3350*/  HMMA.16816.F32 R56, R20.reuse, R46, R84 ;  /* 0x0000002e1438723c */ /* 0x040fec0000001854 */
[C---:B---3--:R-:W-:Y:S06]  /*3360*/  HMMA.16816.F32 R52, R20.reuse, R36, R80 ;  /* 0x000000241434723c */ /* 0x048fec0000001850 */
[----:B------:R-:W-:Y:S06]  /*3370*/  HMMA.16816.F32 R40, R20, R38, R76 ;  /* 0x000000261428723c */ /* 0x000fec000000184c */
[C---:B----4-:R-:W-:Y:S06]  /*3380*/  HMMA.16816.F32 R24, R16.reuse, R44, R72 ;  /* 0x0000002c1018723c */ /* 0x050fec0000001848 */
[C---:B------:R-:W-:Y:S06]  /*3390*/  HMMA.16816.F32 R44, R16.reuse, R46, R64 ;  /* 0x0000002e102c723c */ /* 0x040fec0000001840 */
[C---:B------:R-:W-:Y:S06]  /*33a0*/  HMMA.16816.F32 R20, R16.reuse, R36, R68 ;  /* 0x000000241014723c */ /* 0x040fec0000001844 */
[----:B------:R-:W-:Y:S06]  /*33b0*/  HMMA.16816.F32 R16, R16, R38, R48 ;  /* 0x000000261010723c */ /* 0x000fec0000001830 */
[C---:B--2---:R-:W-:Y:S06]  /*33c0*/  HMMA.16816.F32 R52, R8.reuse, R32, R52 ;  /* 0x000000200834723c */ /* 0x044fec0000001834 */
[----:B------:R-:W-:Y:S06]  /*33d0*/  HMMA.16816.F32 R36, R8, R34, R40 ;  /* 0x000000220824723c */ /* 0x000fec0000001828 */
[C---:B------:R-:W-:Y:S06]  /*33e0*/  HMMA.16816.F32 R20, R12.reuse, R32, R20 ;  /* 0x000000200c14723c */ /* 0x040fec0000001814 */
[----:B------:R-:W-:Y:S06]  /*33f0*/  HMMA.16816.F32 R32, R12, R34, R16 ;  /* 0x000000220c20723c */ /* 0x000fec0000001810 */
[----:B------:R-:W-:Y:S01]  /*3400*/  HMMA.16816.F32 R60, R8, R28, R60 ;  /* 0x0000001c083c723c */ /* 0x000fe2000000183c */
[----:B------:R-:W-:-:S02]  /*3410*/  IMAD R16, R0, 0x10, R97 ;  /* 0x0000001000107824 */ /* 0x000fc400078e0261 */
[----:B------:R-:W-:-:S03]  /*3420*/  IMAD.U32 R0, RZ, RZ, UR30 ;  /* 0x0000001eff007e24 */ /* 0x000fc6000f8e00ff */
[----:B------:R-:W-:Y:S02]  /*3430*/  HMMA.16816.F32 R56, R8, R30, R56 ;  /* 0x0000001e0838723c */ /* 0x000fe40000001838 */
[C-C-:B------:R-:W-:Y:S02]  /*3440*/  VIADDMNMX R139, R5.reuse, 0x8, R0.reuse, PT ;  /* 0x00000008058b7846 */ /* 0x140fe40003800100 */
[C-C-:B------:R-:W-:Y:S02]  /*3450*/  VIADDMNMX R173, R5.reuse, 0x40, R0.reuse, PT ;  /* 0x0000004005ad7846 */ /* 0x140fe40003800100 */
[----:B------:R-:W-:Y:S01]  /*3460*/  HMMA.16816.F32 R24, R12, R28, R24 ;  /* 0x0000001c0c18723c */ /* 0x000fe20000001818 */
[----:B------:R-:W-:-:S05]  /*3470*/  VIADDMNMX R172, R5, 0x48, R0, PT ;  /* 0x0000004805ac7846 */ /* 0x000fca0003800100 */
[----:B------:R-:W-:Y:S01]  /*3480*/  HMMA.16816.F32 R44, R12, R30, R44 ;  /* 0x0000001e0c2c723c */ /* 0x000fe2000000182c */
[----:B------:R-:W-:Y:S06]  /*3490*/  BAR.SYNC.DEFER_BLOCKING 0x0 ;  /* 0x0000000000007b1d */ /* 0x000fec0000010000 */
[----:B------:R-:W-:-:S02]  /*34a0*/  NOP ;  /* 0x0000000000007918 */ /* 0x000fc40000000000 */
[----:B------:R-:W-:-:S15]  /*34b0*/  @!P0 BRA `(.L_x_1368) ;  /* 0x0000000000c08947 */ /* 0x000fde0003800000 */
[----:B------:R-:W-:Y:S01]  /*34c0*/  ULDC UR6, c[0x0][0x2d0] ;  /* 0x0000b40000067ab9 */ /* 0x000fe20000000800 */
[----:B------:R-:W-:Y:S01]  /*34d0*/  UIADD3 UR30, UR27, -0x2, URZ ;  /* 0xfffffffe1b1e7890 */ /* 0x000fe2000fffe03f */
[----:B------:R-:W-:Y:S01]  /*34e0*/  ISETP.GE.AND P3, PT, R136, UR6, PT ;  /* 0x0000000688007c0c */ /* 0x000fe2000bf66270 */
[----:B------:R-:W-:Y:S01]  /*34f0*/  BSSY B0, `(.L_x_1369) ;  /* 0x000002b000007945 */ /* 0x000fe20003800000 */
[----:B------:R-:W-:Y:S01]  /*3500*/  ISETP.GE.AND P2, PT, R107, UR6, PT ;  /* 0x000000066b007c0c */ /* 0x000fe2000bf46270 */
[----:B------:R-:W-:Y:S02]  /*3510*/  USHF.R.S32.HI UR7, URZ, 0x1f, UR30 ;  /* 0x0000001f3f077899 */ /* 0x000fe4000801141e */
[----:B------:R-:W-:Y:S01]  /*3520*/  UIMAD UR6, UR40, UR30, URZ ;  /* 0x0000001e280672a4 */ /* 0x000fe2000f8e023f */
[----:B------:R-:W-:-:S03]  /*3530*/  IMAD.U32 R0, RZ, RZ, UR30 ;  /* 0x0000001eff007e24 */ /* 0x000fc6000f8e00ff */
[----:B------:R-:W-:Y:S01]  /*3540*/  UIMAD UR6, UR7, UR41, UR6 ;  /* 0x00000029070672a4 */ /* 0x000fe2000f8e0206 */
[----:B------:R-:W-:-:S03]  /*3550*/  IMAD.WIDE.U32 R6, R0, UR41, R110 ;  /* 0x0000002900067c25 */ /* 0x000fc6000f8e006e */
[----:B------:R-:W1:Y:S01]  /*3560*/  @!P3 LDC.64 R8, c[0x0][0x218] ;  /* 0x00008600ff08bb82 */ /* 0x000e620000000a00 */
[----:B------:R2:W-:Y:S01]  /*3570*/  @P3 STS.128 [R212+0x8000], RZ ;  /* 0x008000ffd4003388 */ /* 0x0005e20000000c00 */
[----:B------:R-:W-:Y:S01]  /*3580*/  VIADD R2, R7, UR6 ;  /* 0x0000000607027c36 */ /* 0x000fe20008000000 */
[----:B------:R-:W-:-:S04]  /*3590*/  IADD3 R0, P4, R6, UR17, RZ ;  /* 0x0000001106007c10 */ /* 0x000fc8000ff9e0ff */
        /* <DEDUP_REMOVED lines=32> */
.L_x_1370:
[----:B------:R-:W-:Y:S05]  /*37a0*/  BSYNC B0 ;  /* 0x0000000000007941 */ /* 0x000fea0003800000 */
.L_x_1369:
[----:B------:R-:W0:Y:S02]  /*37b0*/  LDGDEPBAR ;  /* 0x00000000000079af */ /* 0x000e240000000000 */
.L_x_1368:
[----:B------:R-:W-:Y:S01]  /*37c0*/  IMAD.U32 R2, RZ, RZ, UR31 ;  /* 0x0000001fff027e24 */ /* 0x000fe2000f8e00ff */
[----:B-1----:R-:W-:Y:S01]  /*37d0*/  LOP3.LUT R6, R99, 0x7ffffffc, RZ, 0xc0, !PT ;  /* 0x7ffffffc63067812 */ /* 0x002fe200078ec0ff */
[----:B--2---:R-:W-:Y:S01]  /*37e0*/  IMAD.WIDE.U32 R10, R105, -0x326172a9, RZ ;  /* 0xcd9e8d57690a7825 */ /* 0x004fe200078e00ff */
[----:B------:R-:W-:Y:S01]  /*37f0*/  LOP3.LUT R17, R103, UR28, RZ, 0x3c, !PT ;  /* 0x0000001c67117c12 */ /* 0x000fe2000f8e3cff */
[----:B------:R-:W-:Y:S02]  /*3800*/  ULOP3.LUT UR6, UR42, UR29, URZ, 0x3c, !UPT ;  /* 0x0000001d2a067292 */ /* 0x000fe4000f8e3c3f */
[----:B------:R-:W-:Y:S01]  /*3810*/  IMAD R2, R2, 0x20, R108 ;  /* 0x0000002002027824 */ /* 0x000fe200078e026c */
[----:B------:R-:W-:Y:S01]  /*3820*/  UIADD3 UR7, UR29, -0x4498517b, URZ ;  /* 0xbb67ae851d077890 */ /* 0x000fe2000fffe03f */
[----:B------:R-:W-:Y:S01]  /*3830*/  IMAD.IADD R7, R96, 0x1, -R6 ;  /* 0x0000000160077824 */ /* 0x000fe200078e0a06 */
[----:B------:R-:W-:Y:S01]  /*3840*/  UIADD3 UR38, UR28, -0x61c88647, URZ ;  /* 0x9e3779b91c267890 */ /* 0x000fe2000fffe03f */
[C---:B------:R-:W-:Y:S01]  /*3850*/  VIADD R5, R2.reuse, 0x1 ;  /* 0x0000000102057836 */ /* 0x040fe20000000000 */
[CC--:B------:R-:W-:Y:S01]  /*3860*/  ISETP.GE.AND P3, PT, R2.reuse, R139.reuse, PT ;  /* 0x0000008b0200720c */ /* 0x0c0fe20003f66270 */
[C---:B------:R-:W-:Y:S01]  /*3870*/  VIADD R6, R2.reuse, 0x8 ;  /* 0x0000000802067836 */ /* 0x040fe20000000000 */
[-C--:B------:R-:W-:Y:S01]  /*3880*/  ISETP.GE.AND P6, PT, R2, R138.reuse, PT ;  /* 0x0000008a0200720c */ /* 0x080fe20003fc6270 */
[----:B------:R-:W-:Y:S01]  /*3890*/  IMAD.WIDE.U32 R28, R106, -0x2daee0ad, RZ ;  /* 0xd2511f536a1c7825 */ /* 0x000fe200078e00ff */
[C---:B------:R-:W-:Y:S01]  /*38a0*/  ISETP.GE.AND P5, PT, R5.reuse, R138, PT ;  /* 0x0000008a0500720c */ /* 0x040fe20003fa6270 */
[----:B------:R-:W-:Y:S01]  /*38b0*/  UIADD3 UR36, UR29, 0x76cf5d0a, URZ ;  /* 0x76cf5d0a1d247890 */ /* 0x000fe2000fffe03f */
[----:B------:R-:W-:Y:S01]  /*38c0*/  ISETP.GE.AND P1, PT, R5, R139, PT ;  /* 0x0000008b0500720c */ /* 0x000fe20003f26270 */
[----:B------:R-:W-:Y:S01]  /*38d0*/  VIADD R252, R105, 0x4 ;  /* 0x0000000469fc7836 */ /* 0x000fe20000000000 */
[CC--:B------:R-:W-:Y:S01]  /*38e0*/  ISETP.GE.AND P2, PT, R5.reuse, R173.reuse, PT ;  /* 0x000000ad0500720c */ /* 0x0c0fe20003f46270 */
[----:B------:R-:W-:Y:S01]  /*38f0*/  UIADD3 UR37, UR28, 0x3c6ef372, URZ ;  /* 0x3c6ef3721c257890 */ /* 0x000fe2000fffe03f */
[-C--:B------:R-:W-:Y:S01]  /*3900*/  ISETP.GE.AND P4, PT, R5, R172.reuse, PT ;  /* 0x000000ac0500720c */ /* 0x080fe20003f86270 */
[----:B------:R-:W-:Y:S01]  /*3910*/  VIADD R5, R2, 0x9 ;  /* 0x0000000902057836 */ /* 0x000fe20000000000 */
[----:B------:R-:W-:Y:S01]  /*3920*/  FSEL R50, R26, -INF , !P3 ;  /* 0xff8000001a327808 */ /* 0x000fe20005800000 */
[C---:B------:R-:W-:Y:S01]  /*3930*/  IMAD.WIDE.U32 R8, R252.reuse, -0x326172a9, RZ ;  /* 0xcd9e8d57fc087825 */ /* 0x040fe200078e00ff */
[----:B------:R-:W-:Y:S01]  /*3940*/  FSEL R48, R25, -INF , !P5 ;  /* 0xff80000019307808 */ /* 0x000fe20006800000 */
[----:B------:R-:W-:Y:S01]  /*3950*/  STL.64 [R1+0x30], R28 ;  /* 0x0000301c01007387 */ /* 0x000fe20000100a00 */
[----:B------:R-:W-:Y:S01]  /*3960*/  FSEL R64, R27, -INF , !P1 ;  /* 0xff8000001b407808 */ /* 0x000fe20004800000 */
[----:B------:R-:W-:Y:S01]  /*3970*/  IMAD.WIDE.U32 R14, R252, -0x326172a9, RZ ;  /* 0xcd9e8d57fc0e7825 */ /* 0x000fe200078e00ff */
[----:B------:R-:W-:Y:S01]  /*3980*/  FSEL R61, R61, -INF , !P2 ;  /* 0xff8000003d3d7808 */ /* 0x000fe20005000000 */
[----:B------:R-:W-:Y:S01]  /*3990*/  STL [R1+0xd0], R17 ;  /* 0x0000d01101007387 */ /* 0x000fe20000100800 */
[C---:B------:R-:W-:Y:S01]  /*39a0*/  ISETP.GE.AND P3, PT, R2.reuse, R173, PT ;  /* 0x000000ad0200720c */ /* 0x040fe20003f66270 */
[----:B------:R-:W-:Y:S01]  /*39b0*/  UIADD3 UR35, UR28, -0x255992d5, URZ ;  /* 0xdaa66d2b1c237890 */ /* 0x000fe2000fffe03f */
[----:B------:R-:W-:Y:S01]  /*39c0*/  ISETP.GE.AND P1, PT, R2, R172, PT ;  /* 0x000000ac0200720c */ /* 0x000fe20003f26270 */
[----:B------:R1:W-:Y:S01]  /*39d0*/  STL.64 [R1+0xe8], R10 ;  /* 0x0000e80a01007387 */ /* 0x0003e20000100a00 */
[-C--:B------:R-:W-:Y:S01]  /*39e0*/  ISETP.GE.AND P5, PT, R6, R138.reuse, PT ;  /* 0x0000008a0600720c */ /* 0x080fe20003fa6270 */
[----:B------:R-:W-:Y:S01]  /*39f0*/  UIADD3 UR34, UR29, 0x32370b8f, URZ ;  /* 0x32370b8f1d227890 */ /* 0x000fe2000fffe03f */
[----:B------:R-:W-:Y:S01]  /*3a00*/  ISETP.GE.AND P2, PT, R5, R138, PT ;  /* 0x0000008a0500720c */ /* 0x000fe20003f46270 */
[----:B------:R-:W-:Y:S01]  /*3a10*/  UIADD3 UR32, UR29, -0x126145ec, URZ ;  /* 0xed9eba141d207890 */ /* 0x000fe2000fffe03f */
[----:B------:R-:W-:Y:S01]  /*3a20*/  FSEL R40, R24, -INF , !P6 ;  /* 0xff80000018287808 */ /* 0x000fe20007000000 */
[----:B------:R-:W-:Y:S01]  /*3a30*/  UIADD3 UR33, UR28, 0x78dde6e4, URZ ;  /* 0x78dde6e41c217890 */ /* 0x000fe2000fffe03f */
[----:B------:R-:W-:Y:S01]  /*3a40*/  FSEL R60, R60, -INF , !P3 ;  /* 0xff8000003c3c7808 */ /* 0x000fe20005800000 */
[----:B------:R-:W-:Y:S01]  /*3a50*/  UIADD3 UR31, UR28, 0x1715609d, URZ ;  /* 0x1715609d1c1f7890 */ /* 0x000fe2000fffe03f */
[----:B------:R-:W-:Y:S01]  /*3a60*/  FSEL R65, R62, -INF , !P1 ;  /* 0xff8000003e417808 */ /* 0x000fe20004800000 */
[----:B------:R-:W-:Y:S01]  /*3a70*/  UIADD3 UR30, UR29, -0x56f99767, URZ ;  /* 0xa90668991d1e7890 */ /* 0x000fe2000fffe03f */
[----:B------:R-:W-:Y:S01]  /*3a80*/  FSEL R66, R63, -INF , !P4 ;  /* 0xff8000003f427808 */ /* 0x000fe20006000000 */
[----:B------:R-:W-:Y:S01]  /*3a90*/  IMAD.IADD R0, R98, 0x1, R100 ;  /* 0x0000000162007824 */ /* 0x000fe200078e0264 */
[----:B------:R-:W-:-:S02]  /*3aa0*/  FSEL R43, R44, -INF , !P5 ;  /* 0xff8000002c2b7808 */ /* 0x000fc40006800000 */
[----:B------:R-:W-:Y:S02]  /*3ab0*/  FSEL R49, R45, -INF , !P2 ;  /* 0xff8000002d317808 */ /* 0x000fe40005000000 */
[C---:B------:R-:W-:Y:S02]  /*3ac0*/  ISETP.GE.AND P6, PT, R6.reuse, R139, PT ;  /* 0x0000008b0600720c */ /* 0x040fe40003fc6270 */
[C---:B------:R-:W-:Y:S02]  /*3ad0*/  ISETP.GE.AND P3, PT, R6.reuse, R173, PT ;  /* 0x000000ad0600720c */ /* 0x040fe40003f66270 */
[----:B------:R-:W-:Y:S01]  /*3ae0*/  ISETP.GE.AND P1, PT, R6, R172, PT ;  /* 0x000000ac0600720c */ /* 0x000fe20003f26270 */
[----:B------:R-:W-:Y:S01]  /*3af0*/  VIADD R6, R2, 0x11 ;  /* 0x0000001102067836 */ /* 0x000fe20000000000 */
[C---:B------:R-:W-:Y:S02]  /*3b00*/  ISETP.GE.AND P5, PT, R5.reuse, R139, PT ;  /* 0x0000008b0500720c */ /* 0x040fe40003fa6270 */
[----:B------:R-:W-:-:S02]  /*3b10*/  ISETP.GE.AND P4, PT, R5, R173, PT ;  /* 0x000000ad0500720c */ /* 0x000fc40003f86270 */
[----:B------:R-:W-:Y:S01]  /*3b20*/  ISETP.GE.AND P2, PT, R5, R172, PT ;  /* 0x000000ac0500720c */ /* 0x000fe20003f46270 */
[----:B------:R-:W-:Y:S01]  /*3b30*/  VIADD R5, R2, 0x10 ;  /* 0x0000001002057836 */ /* 0x000fe20000000000 */
[----:B------:R-:W-:Y:S02]  /*3b40*/  FSEL R51, R46, -INF , !P6 ;  /* 0xff8000002e337808 */ /* 0x000fe40007000000 */
[----:B------:R-:W-:Y:S02]  /*3b50*/  FSEL R71, R59, -INF , !P2 ;  /* 0xff8000003b477808 */ /* 0x000fe40005000000 */
[-C--:B------:R-:W-:Y:S02]  /*3b60*/  ISETP.GE.AND P6, PT, R5, R138.reuse, PT ;  /* 0x0000008a0500720c */ /* 0x080fe40003fc6270 */
[----:B------:R-:W-:Y:S02]  /*3b70*/  ISETP.GE.AND P2, PT, R6, R138, PT ;  /* 0x0000008a0600720c */ /* 0x000fe40003f46270 */
[----:B------:R-:W-:-:S02]  /*3b80*/  FSEL R62, R47, -INF , !P5 ;  /* 0xff8000002f3e7808 */ /* 0x000fc40006800000 */
[----:B------:R-:W-:Y:S02]  /*3b90*/  FSEL R56, R56, -INF , !P3 ;  /* 0xff80000038387808 */ /* 0x000fe40005800000 */
[----:B------:R-:W-:Y:S02]  /*3ba0*/  FSEL R69, R58, -INF , !P1 ;  /* 0xff8000003a457808 */ /* 0x000fe40004800000 */
[C---:B------:R-:W-:Y:S02]  /*3bb0*/  ISETP.GE.AND P5, PT, R5.reuse, R139, PT ;  /* 0x0000008b0500720c */ /* 0x040fe40003fa6270 */
[C---:B------:R-:W-:Y:S02]  /*3bc0*/  ISETP.GE.AND P3, PT, R5.reuse, R173, PT ;  /* 0x000000ad0500720c */ /* 0x040fe40003f66270 */
[----:B------:R-:W-:Y:S01]  /*3bd0*/  ISETP.GE.AND P1, PT, R5, R172, PT ;  /* 0x000000ac0500720c */ /* 0x000fe20003f26270 */
[----:B------:R-:W-:Y:S01]  /*3be0*/  VIADD R5, R2, 0x18 ;  /* 0x0000001802057836 */ /* 0x000fe20000000000 */
[----:B------:R-:W-:Y:S01]  /*3bf0*/  FSEL R41, R20, -INF , !P6 ;  /* 0xff80000014297808 */ /* 0x000fe20007000000 */
[----:B------:R-:W-:Y:S01]  /*3c00*/  VIADD R2, R2, 0x19 ;  /* 0x0000001902027836 */ /* 0x000fe20000000000 */
[----:B------:R-:W-:-:S02]  /*3c10*/  FSEL R44, R21, -INF , !P2 ;  /* 0xff800000152c7808 */ /* 0x000fc40005000000 */
[C---:B------:R-:W-:Y:S02]  /*3c20*/  ISETP.GE.AND P6, PT, R6.reuse, R139, PT ;  /* 0x0000008b0600720c */ /* 0x040fe40003fc6270 */
[C---:B------:R-:W-:Y:S02]  /*3c30*/  ISETP.GE.AND P2, PT, R6.reuse, R172, PT ;  /* 0x000000ac0600720c */ /* 0x040fe40003f46270 */
        /* <DEDUP_REMOVED lines=9> */
[----:B------:R-:W-:-:S02]  /*3cd0*/  FSEL R45, R33, -INF , !P2 ;  /* 0xff800000212d7808 */ /* 0x000fc40005000000 */
[C---:B------:R-:W-:Y:S02]  /*3ce0*/  ISETP.GE.AND P6, PT, R2.reuse, R139, PT ;  /* 0x0000008b0200720c */ /* 0x040fe40003fc6270 */
[C---:B------:R-:W-:Y:S02]  /*3cf0*/  ISETP.GE.AND P4, PT, R2.reuse, R173, PT ;  /* 0x000000ad0200720c */ /* 0x040fe40003f86270 */
[----:B------:R-:W-:Y:S02]  /*3d00*/  ISETP.GE.AND P2, PT, R2, R172, PT ;  /* 0x000000ac0200720c */ /* 0x000fe40003f46270 */
[----:B------:R-:W-:Y:S02]  /*3d10*/  LOP3.LUT R2, R11, R17, RZ, 0x3c, !PT ;  /* 0x000000110b027212 */ /* 0x000fe400078e3cff */
[----:B------:R-:W-:Y:S02]  /*3d20*/  FSEL R47, R22, -INF , !P5 ;  /* 0xff800000162f7808 */ /* 0x000fe40006800000 */
[----:B------:R-:W-:Y:S01]  /*3d30*/  FSEL R58, R52, -INF , !P3 ;  /* 0xff800000343a7808 */ /* 0x000fe20005800000 */
[----:B------:R-:W-:Y:S01]  /*3d40*/  IMAD.WIDE.U32 R30, R2, -0x2daee0ad, RZ ;  /* 0xd2511f53021e7825 */ /* 0x000fe200078e00ff */
[----:B------:R-:W-:-:S02]  /*3d50*/  ISETP.GE.AND P5, PT, R5, R139, PT ;  /* 0x0000008b0500720c */ /* 0x000fc40003fa6270 */
[C---:B------:R-:W-:Y:S02]  /*3d60*/  ISETP.GE.AND P3, PT, R5.reuse, R173, PT ;  /* 0x000000ad0500720c */ /* 0x040fe40003f66270 */
[----:B------:R-:W-:Y:S01]  /*3d70*/  ISETP.GE.AND P1, PT, R5, R172, PT ;  /* 0x000000ac0500720c */ /* 0x000fe20003f26270 */
[----:B------:R-:W-:Y:S01]  /*3d80*/  IMAD.SHL.U32 R5, R7, 0x2, RZ ;  /* 0x0000000207057824 */ /* 0x000fe200078e00ff */
[----:B------:R-:W-:Y:S01]  /*3d90*/  LOP3.LUT R6, R29, UR6, RZ, 0x3c, !PT ;  /* 0x000000061d067c12 */ /* 0x000fe2000f8e3cff */
[----:B------:R-:W-:Y:S01]  /*3da0*/  STL.64 [R1+0x38], R30 ;  /* 0x0000381e01007387 */ /* 0x000fe20000100a00 */
[----:B------:R-:W-:Y:S01]  /*3db0*/  LOP3.LUT R2, R31, UR7, R28, 0x96, !PT ;  /* 0x000000071f027c12 */ /* 0x000fe2000f8e961c */
[----:B------:R-:W-:Y:S01]  /*3dc0*/  IMAD R116, R16, UR39, R5 ;  /* 0x0000002710747c24 */ /* 0x000fe2000f8e0205 */
[----:B------:R-:W-:Y:S01]  /*3dd0*/  FMNMX.FTZ R5, R40, R48, !PT ;  /* 0x0000003028057209 */ /* 0x000fe20007810000 */
[----:B------:R-:W-:Y:S01]  /*3de0*/  IMAD.WIDE.U32 R12, R6, -0x326172a9, RZ ;  /* 0xcd9e8d57060c7825 */ /* 0x000fe200078e00ff */
[----:B------:R-:W-:Y:S01]  /*3df0*/  LOP3.LUT R6, R9, R17, RZ, 0x3c, !PT ;  /* 0x0000001109067212 */ /* 0x000fe200078e3cff */
[----:B------:R-:W-:Y:S01]  /*3e00*/  ULDC UR6, c[0x0][0x2ec] ;  /* 0x0000bb0000067ab9 */ /* 0x000fe20000000800 */
[----:B------:R-:W-:Y:S01]  /*3e10*/  FSEL R52, R36, -INF , !P3 ;  /* 0xff80000024347808 */ /* 0x000fe20005800000 */
[----:B------:R-:W-:Y:S01]  /*3e20*/  IMAD.WIDE.U32 R248, R2, -0x326172a9, RZ ;  /* 0xcd9e8d5702f87825 */ /* 0x000fe200078e00ff */
[----:B------:R-:W-:-:S02]  /*3e30*/  FMNMX.FTZ R2, R43, R5, !PT ;  /* 0x000000052b027209 */ /* 0x000fc40007810000 */
[----:B------:R-:W-:Y:S01]  /*3e40*/  LOP3.LUT R8, R13, UR38, R8, 0x96, !PT ;  /* 0x000000260d087c12 */ /* 0x000fe2000f8e9608 */
[----:B------:R-:W-:Y:S01]  /*3e50*/  IMAD.WIDE.U32 R6, R6, -0x2daee0ad, RZ ;  /* 0xd2511f5306067825 */ /* 0x000fe200078e00ff */
[----:B------:R-:W-:Y:S02]  /*3e60*/  FMNMX.FTZ R2, R49, R2, !PT ;  /* 0x0000000231027209 */ /* 0x000fe40007810000 */
[----:B------:R-:W-:Y:S01]  /*3e70*/  LOP3.LUT R9, R13, UR38, R10, 0x96, !PT ;  /* 0x000000260d097c12 */ /* 0x000fe2000f8e960a */
[----:B------:R-:W-:Y:S01]  /*3e80*/  IMAD.WIDE.U32 R20, R8, -0x2daee0ad, RZ ;  /* 0xd2511f5308147825 */ /* 0x000fe200078e00ff */
[----:B------:R-:W-:Y:S02]  /*3e90*/  FMNMX.FTZ R2, R41, R2, !PT ;  /* 0x0000000229027209 */ /* 0x000fe40007810000 */
[----:B------:R-:W-:Y:S02]  /*3ea0*/  LOP3.LUT R7, R7, UR7, R28, 0x96, !PT ;  /* 0x0000000707077c12 */ /* 0x000fe4000f8e961c */
[----:B------:R-:W-:-:S02]  /*3eb0*/  FMNMX.FTZ R2, R44, R2, !PT ;  /* 0x000000022c027209 */ /* 0x000fc40007810000 */
[----:B------:R-:W-:Y:S01]  /*3ec0*/  LOP3.LUT R8, R21, UR36, R6, 0x96, !PT ;  /* 0x0000002415087c12 */ /* 0x000fe2000f8e9606 */
[----:B------:R-:W-:Y:S01]  /*3ed0*/  IMAD.WIDE.U32 R6, R7, -0x326172a9, RZ ;  /* 0xcd9e8d5707067825 */ /* 0x000fe200078e00ff */
[----:B------:R-:W-:Y:S02]  /*3ee0*/  FMNMX.FTZ R2, R42, R2, !PT ;  /* 0x000000022a027209 */ /* 0x000fe40007810000 */
[----:B-1----:R-:W-:Y:S01]  /*3ef0*/  LOP3.LUT R11, R13, UR38, R14, 0x96, !PT ;  /* 0x000000260d0b7c12 */ /* 0x002fe2000f8e960e */
[----:B------:R-:W-:Y:S01]  /*3f00*/  IMAD.WIDE.U32 R26, R8, -0x326172a9, RZ ;  /* 0xcd9e8d57081a7825 */ /* 0x000fe200078e00ff */
[----:B------:R-:W-:Y:S02]  /*3f10*/  LOP3.LUT R7, R7, UR37, R12, 0x96, !PT ;  /* 0x0000002507077c12 */ /* 0x000fe4000f8e960c */
[----:B------:R-:W-:Y:S01]  /*3f20*/  FMNMX.FTZ R2, R45, R2, !PT ;  /* 0x000000022d027209 */ /* 0x000fe20007810000 */
[----:B------:R-:W-:Y:S01]  /*3f30*/  IMAD.WIDE.U32 R8, R9, -0x2daee0ad, RZ ;  /* 0xd2511f5309087825 */ /* 0x000fe200078e00ff */
[----:B------:R-:W-:-:S02]  /*3f40*/  LOP3.LUT R5, R15, R17, RZ, 0x3c, !PT ;  /* 0x000000110f057212 */ /* 0x000fc400078e3cff */
[----:B------:R-:W-:Y:S01]  /*3f50*/  LOP3.LUT R10, R249, UR37, R12, 0x96, !PT ;  /* 0x00000025f90a7c12 */ /* 0x000fe2000f8e960c */
[----:B------:R-:W-:Y:S01]  /*3f60*/  IMAD.WIDE.U32 R14, R11, -0x2daee0ad, RZ ;  /* 0xd2511f530b0e7825 */ /* 0x000fe200078e00ff */
[----:B------:R-:W-:Y:S01]  /*3f70*/  LOP3.LUT R18, R27, UR35, R6, 0x96, !PT ;  /* 0x000000231b127c12 */ /* 0x000fe2000f8e9606 */
[----:B------:R-:W1:Y:S01]  /*3f80*/  SHFL.BFLY PT, R133, R2, 0x2, 0x1f ;  /* 0x0c401f0002857f89 */ /* 0x000e6200000e0000 */
[----:B------:R-:W-:Y:S01]  /*3f90*/  LOP3.LUT R12, R9, UR36, R30, 0x96, !PT ;  /* 0x00000024090c7c12 */ /* 0x000fe2000f8e961e */
[----:B------:R-:W-:Y:S01]  /*3fa0*/  IMAD.WIDE.U32 R6, R7, -0x2daee0ad, RZ ;  /* 0xd2511f5307067825 */ /* 0x000fe200078e00ff */
[----:B------:R-:W-:Y:S02]  /*3fb0*/  FSEL R53, R37, -INF , !P4 ;  /* 0xff80000025357808 */ /* 0x000fe40006000000 */
[----:B------:R-:W-:Y:S01]  /*3fc0*/  FSEL R59, R38, -INF , !P1 ;  /* 0xff800000263b7808 */ /* 0x000fe20004800000 */
[----:B------:R-:W-:Y:S01]  /*3fd0*/  IMAD.WIDE.U32 R24, R5, -0x2daee0ad, RZ ;  /* 0xd2511f5305187825 */ /* 0x000fe200078e00ff */
[----:B------:R-:W-:-:S02]  /*3fe0*/  LOP3.LUT R17, R7, UR34, R20, 0x96, !PT ;  /* 0x0000002207117c12 */ /* 0x000fc4000f8e9614 */
[----:B------:R-:W-:Y:S01]  /*3ff0*/  LOP3.LUT R19, R7, UR34, R14, 0x96, !PT ;  /* 0x0000002207137c12 */ /* 0x000fe2000f8e960e */
[----:B------:R-:W-:Y:S01]  /*4000*/  IMAD.WIDE.U32 R22, R10, -0x2daee0ad, RZ ;  /* 0xd2511f530a167825 */ /* 0x000fe200078e00ff */
[----:B------:R-:W-:Y:S01]  /*4010*/  LOP3.LUT R10, R9, UR36, R30, 0x96, !PT ;  /* 0x00000024090a7c12 */ /* 0x000fe2000f8e961e */
[----:B------:R2:W-:Y:S01]  /*4020*/  STL.64 [R1+0x8], R24 ;  /* 0x0000081801007387 */ /* 0x0005e20000100a00 */
[----:B------:R-:W-:Y:S01]  /*4030*/  LOP3.LUT R5, R15, UR36, R24, 0x96, !PT ;  /* 0x000000240f057c12 */ /* 0x000fe2000f8e9618 */
[----:B------:R-:W-:Y:S01]  /*4040*/  IMAD.WIDE.U32 R12, R12, -0x326172a9, RZ ;  /* 0xcd9e8d570c0c7825 */ /* 0x000fe200078e00ff */
[----:B------:R-:W-:Y:S02]  /*4050*/  LOP3.LUT R7, R25, UR7, R28, 0x96, !PT ;  /* 0x0000000719077c12 */ /* 0x000fe4000f8e961c */
[C-C-:B------:R-:W-:Y:S01]  /*4060*/  LOP3.LUT R9, R23.reuse, UR34, R8.reuse, 0x96, !PT ;  /* 0x0000002217097c12 */ /* 0x140fe2000f8e9608 */
[----:B------:R-:W-:Y:S01]  /*4070*/  IMAD.WIDE.U32 R10, R10, -0x326172a9, RZ ;  /* 0xcd9e8d570a0a7825 */ /* 0x000fe200078e00ff */
[----:B------:R-:W-:-:S02]  /*4080*/  LOP3.LUT R16, R23, UR34, R8, 0x96, !PT ;  /* 0x0000002217107c12 */ /* 0x000fc4000f8e9608 */
[----:B------:R-:W-:Y:S01]  /*4090*/  FSEL R55, R39, -INF , !P2 ;  /* 0xff80000027377808 */ /* 0x000fe20005000000 */
[----:B------:R-:W-:Y:S01]  /*40a0*/  IMAD.WIDE.U32 R14, R7, -0x326172a9, RZ ;  /* 0xcd9e8d57070e7825 */ /* 0x000fe200078e00ff */
[--C-:B------:R-:W-:Y:S02]  /*40b0*/  LOP3.LUT R8, R11, UR35, R248.reuse, 0x96, !PT ;  /* 0x000000230b087c12 */ /* 0x100fe4000f8e96f8 */
[----:B------:R-:W-:Y:S01]  /*40c0*/  LOP3.LUT R7, R13, UR35, R248, 0x96, !PT ;  /* 0x000000230d077c12 */ /* 0x000fe2000f8e96f8 */
[----:B------:R-:W-:Y:S01]  /*40d0*/  IMAD.WIDE.U32 R32, R18, -0x2daee0ad, RZ ;  /* 0xd2511f5312207825 */ /* 0x000fe200078e00ff */
[----:B------:R3:W-:Y:S01]  /*40e0*/  STL.64 [R1], R14 ;  /* 0x0000000e01007387 */ /* 0x0007e20000100a00 */
[----:B-1----:R-:W-:Y:S02]  /*40f0*/  FMNMX.FTZ R133, R2, R133, !PT ;  /* 0x0000008502857209 */ /* 0x002fe40007810000 */
[----:B------:R-:W-:Y:S01]  /*4100*/  IMAD.WIDE.U32 R30, R8, -0x2daee0ad, RZ ;  /* 0xd2511f53081e7825 */ /* 0x000fe200078e00ff */
[----:B------:R-:W-:-:S02]  /*4110*/  LOP3.LUT R11, R33, UR32, R6, 0x96, !PT ;  /* 0x00000020210b7c12 */ /* 0x000fc4000f8e9606 */
[----:B------:R-:W1:Y:S01]  /*4120*/  SHFL.BFLY PT, R13, R133, 0x1, 0x1f ;  /* 0x0c201f00850d7f89 */ /* 0x000e6200000e0000 */
[----:B------:R-:W-:Y:S01]  /*4130*/  IMAD.WIDE.U32 R36, R9, -0x326172a9, RZ ;  /* 0xcd9e8d5709247825 */ /* 0x000fe200078e00ff */
[----:B------:R-:W-:Y:S02]  /*4140*/  LOP3.LUT R18, R31, UR32, R22, 0x96, !PT ;  /* 0x000000201f127c12 */ /* 0x000fe4000f8e9616 */
[----:B------:R-:W-:Y:S01]  /*4150*/  FSEL R68, R34, -INF , !P5 ;  /* 0xff80000022447808 */ /* 0x000fe20006800000 */
[----:B------:R-:W-:Y:S01]  /*4160*/  IMAD.WIDE.U32 R38, R16, -0x326172a9, RZ ;  /* 0xcd9e8d5710267825 */ /* 0x000fe200078e00ff */
[----:B------:R-:W-:Y:S02]  /*4170*/  FMNMX.FTZ R2, R60, R61, !PT ;  /* 0x0000003d3c027209 */ /* 0x000fe40007810000 */
[----:B------:R-:W-:Y:S01]  /*4180*/  FMNMX.FTZ R8, R65, R66, !PT ;  /* 0x0000004241087209 */ /* 0x000fe20007810000 */
[----:B--2---:R-:W-:Y:S01]  /*4190*/  IMAD.WIDE.U32 R24, R5, -0x326172a9, RZ ;  /* 0xcd9e8d5705187825 */ /* 0x004fe200078e00ff */
[----:B------:R-:W-:-:S02]  /*41a0*/  LOP3.LUT R28, R39, UR33, R12, 0x96, !PT ;  /* 0x00000021271c7c12 */ /* 0x000fc4000f8e960c */
[----:B------:R-:W-:Y:S01]  /*41b0*/  FSEL R67, R35, -INF , !P6 ;  /* 0xff80000023437808 */ /* 0x000fe20007000000 */
[----:B------:R-:W-:Y:S01]  /*41c0*/  IMAD.WIDE.U32 R34, R11, -0x326172a9, RZ ;  /* 0xcd9e8d570b227825 */ /* 0x000fe200078e00ff */
[----:B------:R-:W-:Y:S02]  /*41d0*/  LOP3.LUT R5, R25, UR35, R14, 0x96, !PT ;  /* 0x0000002319057c12 */ /* 0x000fe4000f8e960e */
[----:B------:R-:W-:Y:S01]  /*41e0*/  FMNMX.FTZ R2, R56, R2, !PT ;  /* 0x0000000238027209 */ /* 0x000fe20007810000 */
[----:B------:R-:W-:Y:S01]  /*41f0*/  IMAD.WIDE.U32 R28, R28, -0x2daee0ad, RZ ;  /* 0xd2511f531c1c7825 */ /* 0x000fe200078e00ff */
[----:B------:R-:W-:Y:S02]  /*4200*/  LOP3.LUT R27, R37, UR33, R10, 0x96, !PT ;  /* 0x00000021251b7c12 */ /* 0x000fe4000f8e960a */
[----:B------:R-:W-:Y:S01]  /*4210*/  FMNMX.FTZ R2, R57, R2, !PT ;  /* 0x0000000239027209 */ /* 0x000fe20007810000 */
[----:B---3--:R-:W-:Y:S01]  /*4220*/  IMAD.WIDE.U32 R14, R7, -0x2daee0ad, RZ ;  /* 0xd2511f53070e7825 */ /* 0x008fe200078e00ff */
[----:B------:R-:W-:Y:S01]  /*4230*/  LEA R197, R0, UR4, 0x1 ;  /* 0x0000000400c57c11 */ /* 0x000fe2000f8e08ff */
[----:B------:R-:W-:Y:S01]  /*4240*/  ULEA UR4, UR27, UR5, 0x5 ;  /* 0x000000051b047291 */ /* 0x000fe2000f8e283f */
[----:B-1----:R-:W-:Y:S01]  /*4250*/  FMNMX.FTZ R133, R133, R13, !PT ;  /* 0x0000000d85857209 */ /* 0x002fe20007810000 */
[----:B------:R-:W-:Y:S01]  /*4260*/  IMAD.WIDE.U32 R20, R5, -0x2daee0ad, RZ ;  /* 0xd2511f5305147825 */ /* 0x000fe200078e00ff */
[----:B------:R-:W-:Y:S01]  /*4270*/  LOP3.LUT R15, R15, UR32, R22, 0x96, !PT ;  /* 0x000000200f0f7c12 */ /* 0x000fe2000f8e9616 */
[----:B------:R-:W-:Y:S01]  /*4280*/  LDSM.16.MT88.4 R148, [R197+0xa000] ;  /* 0x00a00000c594783b */ /* 0x000fe20000004200 */
[----:B------:R-:W-:Y:S01]  /*4290*/  FMNMX.FTZ R5, R50, R64, !PT ;  /* 0x0000004032057209 */ /* 0x000fe20007810000 */
[----:B------:R-:W-:Y:S01]  /*42a0*/  IMAD R199, R4, 0x2, R197 ;  /* 0x0000000204c77824 */ /* 0x000fe200078e02c5 */
[----:B------:R-:W-:Y:S01]  /*42b0*/  LOP3.LUT R22, R21, UR32, R6, 0x96, !PT ;  /* 0x0000002015167c12 */ /* 0x000fe2000f8e9606 */
[----:B------:R-:W-:Y:S01]  /*42c0*/  IMAD.WIDE.U32 R6, R17, -0x326172a9, RZ ;  /* 0xcd9e8d5711067825 */ /* 0x000fe200078e00ff */
[----:B------:R-:W-:Y:S01]  /*42d0*/  FMNMX.FTZ R9, R51, R5, !PT ;  /* 0x0000000533097209 */ /* 0x000fe20007810000 */
[----:B------:R-:W-:Y:S01]  /*42e0*/  LDSM.16.MT88.4 R224, [R197+0xa800] ;  /* 0x00a80000c5e0783b */ /* 0x000fe20000004200 */
[----:B------:R-:W-:Y:S01]  /*42f0*/  FMNMX.FTZ R5, R69, R8, !PT ;  /* 0x0000000845057209 */ /* 0x000fe20007810000 */
[----:B------:R-:W-:Y:S01]  /*4300*/  IMAD.WIDE.U32 R22, R22, -0x326172a9, RZ ;  /* 0xcd9e8d5716167825 */ /* 0x000fe200078e00ff */
[----:B------:R-:W-:Y:S01]  /*4310*/  LOP3.LUT R17, R7, UR33, R26, 0x96, !PT ;  /* 0x0000002107117c12 */ /* 0x000fe2000f8e961a */
[----:B------:R-:W-:Y:S01]  /*4320*/  LDSM.16.MT88.4 R232, [R199+0xa000] ;  /* 0x00a00000c7e8783b */ /* 0x000fe20000004200 */
[----:B------:R-:W-:Y:S01]  /*4330*/  FMNMX.FTZ R7, R62, R9, !PT ;  /* 0x000000093e077209 */ /* 0x000fe20007810000 */
[----:B------:R-:W-:Y:S01]  /*4340*/  IMAD.WIDE.U32 R8, R19, -0x326172a9, RZ ;  /* 0xcd9e8d5713087825 */ /* 0x000fe200078e00ff */
[----:B------:R-:W-:Y:S01]  /*4350*/  FMNMX.FTZ R10, R71, R5, !PT ;  /* 0x00000005470a7209 */ /* 0x000fe20007810000 */
[----:B------:R-:W-:Y:S01]  /*4360*/  LDSM.16.MT88.4 R192, [R199+0xb000] ;  /* 0x00b00000c7c0783b */ /* 0x000fe20000004200 */
[----:B------:R-:W-:Y:S01]  /*4370*/  FMNMX.FTZ R7, R47, R7, !PT ;  /* 0x000000072f077209 */ /* 0x000fe20007810000 */
[----:B------:R-:W-:Y:S01]  /*4380*/  IMAD.WIDE.U32 R18, R18, -0x326172a9, RZ ;  /* 0xcd9e8d5712127825 */ /* 0x000fe200078e00ff */
[----:B------:R-:W-:Y:S01]  /*4390*/  FMNMX.FTZ R5, R58, R2, !PT ;  /* 0x000000023a057209 */ /* 0x000fe20007810000 */
[----:B------:R-:W-:Y:S01]  /*43a0*/  UIADD3 UR4, UR4, -0x20, URZ ;  /* 0xffffffe004047890 */ /* 0x000fe2000fffe03f */
[----:B------:R-:W-:Y:S01]  /*43b0*/  FMNMX.FTZ R12, R73, R7, !PT ;  /* 0x00000007490c7209 */ /* 0x000fe20007810000 */
[----:B------:R-:W-:Y:S01]  /*43c0*/  IMAD.WIDE.U32 R26, R27, -0x2daee0ad, RZ ;  /* 0xd2511f531b1a7825 */ /* 0x000fe200078e00ff */
[----:B------:R-:W-:Y:S01]  /*43d0*/  FMNMX.FTZ R2, R70, R10, !PT ;  /* 0x0000000a46027209 */ /* 0x000fe20007810000 */
[----:B------:R-:W-:Y:S01]  /*43e0*/  LDSM.16.MT88.4 R140, [R199+0xa800] ;  /* 0x00a80000c78c783b */ /* 0x000fe20000004200 */
[----:B------:R-:W-:Y:S01]  /*43f0*/  FMNMX.FTZ R12, R68, R12, !PT ;  /* 0x0000000c440c7209 */ /* 0x000fe20007810000 */
[----:B------:R-:W-:Y:S01]  /*4400*/  IMAD.WIDE.U32 R10, R17, -0x2daee0ad, RZ ;  /* 0xd2511f53110a7825 */ /* 0x000fe200078e00ff */
[----:B------:R-:W-:-:S02]  /*4410*/  FMNMX.FTZ R5, R54, R5, !PT ;  /* 0x0000000536057209 */ /* 0x000fc40007810000 */
[----:B------:R-:W-:Y:S01]  /*4420*/  FMNMX.FTZ R12, R67, R12, !PT ;  /* 0x0000000c430c7209 */ /* 0x000fe20007810000 */
[C---:B------:R-:W-:Y:S01]  /*4430*/  IMAD R202, R3.reuse, 0x2, R197 ;  /* 0x0000000203ca7824 */ /* 0x040fe200078e02c5 */
[----:B------:R-:W-:Y:S01]  /*4440*/  FMNMX.FTZ R2, R72, R2, !PT ;  /* 0x0000000248027209 */ /* 0x000fe20007810000 */
[----:B------:R-:W-:Y:S01]  /*4450*/  IMAD R201, R3, 0x2, R199 ;  /* 0x0000000203c97824 */ /* 0x000fe200078e02c7 */
[----:B------:R-:W-:Y:S01]  /*4460*/  FMNMX.FTZ R5, R52, R5, !PT ;  /* 0x0000000534057209 */ /* 0x000fe20007810000 */
[----:B------:R-:W1:Y:S01]  /*4470*/  SHFL.BFLY PT, R13, R12, 0x2, 0x1f ;  /* 0x0c401f000c0d7f89 */ /* 0x000e6200000e0000 */
[----:B------:R-:W-:Y:S02]  /*4480*/  FMNMX.FTZ R2, R59, R2, !PT ;  /* 0x000000023b027209 */ /* 0x000fe40007810000 */
[----:B------:R-:W-:Y:S01]  /*4490*/  LOP3.LUT R16, R9, UR33, R24, 0x96, !PT ;  /* 0x0000002109107c12 */ /* 0x000fe2000f8e9618 */
[----:B------:R-:W-:Y:S01]  /*44a0*/  LDSM.16.MT88.4 R188, [R202+0xa000] ;  /* 0x00a00000cabc783b */ /* 0x000fe20000004200 */
[----:B------:R-:W-:-:S02]  /*44b0*/  FMNMX.FTZ R9, R53, R5, !PT ;  /* 0x0000000535097209 */ /* 0x000fc40007810000 */
[----:B------:R-:W-:Y:S01]  /*44c0*/  FMNMX.FTZ R5, R55, R2, !PT ;  /* 0x0000000237057209 */ /* 0x000fe20007810000 */
[C---:B------:R-:W-:Y:S01]  /*44d0*/  FMUL.FTZ R2, R133.reuse, UR6 ;  /* 0x0000000685027c20 */ /* 0x040fe20008410000 */
[----:B------:R-:W-:Y:S01]  /*44e0*/  FSETP.NEU.FTZ.AND P1, PT, R133, -INF , PT ;  /* 0xff8000008500780b */ /* 0x000fe20003f3d000 */
[----:B------:R-:W2:Y:S01]  /*44f0*/  SHFL.BFLY PT, R21, R9, 0x2, 0x1f ;  /* 0x0c401f0009157f89 */ /* 0x000ea200000e0000 */
[----:B------:R-:W-:Y:S01]  /*4500*/  LOP3.LUT R7, R35, UR31, R6, 0x96, !PT ;  /* 0x0000001f23077c12 */ /* 0x000fe2000f8e9606 */
[----:B------:R-:W-:Y:S01]  /*4510*/  IMAD.WIDE.U32 R16, R16, -0x2daee0ad, RZ ;  /* 0xd2511f5310107825 */ /* 0x000fe200078e00ff */
[----:B------:R-:W-:Y:S01]  /*4520*/  FSEL R2, R2, RZ, P1 ;  /* 0x000000ff02027208 */ /* 0x000fe20000800000 */
[----:B------:R-:W3:Y:S01]  /*4530*/  SHFL.BFLY PT, R24, R5, 0x2, 0x1f ;  /* 0x0c401f0005187f89 */ /* 0x000ee200000e0000 */
[----:B------:R-:W-:Y:S02]  /*4540*/  LOP3.LUT R25, R19, UR31, R36, 0x96, !PT ;  /* 0x0000001f13197c12 */ /* 0x000fe4000f8e9624 */
[----:B------:R-:W-:Y:S01]  /*4550*/  LOP3.LUT R19, R27, UR30, R30, 0x96, !PT ;  /* 0x0000001e1b137c12 */ /* 0x000fe2000f8e961e */
[----:B------:R-:W-:Y:S01]  /*4560*/  FFMA.FTZ R6, R40, UR6, -R2 ;  /* 0x0000000628067c23 */ /* 0x000fe20008010802 */
[----:B------:R-:W-:Y:S01]  /*4570*/  LOP3.LUT R27, R29, UR30, R14, 0x96, !PT ;  /* 0x0000001e1d1b7c12 */ /* 0x000fe2000f8e960e */
[----:B------:R-:W-:Y:S01]  /*4580*/  IMAD.WIDE.U32 R14, R15, -0x326172a9, RZ ;  /* 0xcd9e8d570f0e7825 */ /* 0x000fe200078e00ff */
[----:B------:R-:W-:Y:S01]  /*4590*/  LOP3.LUT R23, R23, UR31, R8, 0x96, !PT ;  /* 0x0000001f17177c12 */ /* 0x000fe2000f8e9608 */
[----:B------:R4:W-:Y:S01]  /*45a0*/  MUFU.EX2 R106, R6 ;  /* 0x00000006006a7308 */ /* 0x0009e20000000800 */
[----:B------:R-:W-:Y:S01]  /*45b0*/  LOP3.LUT R31, R17, UR30, R20, 0x96, !PT ;  /* 0x0000001e111f7c12 */ /* 0x000fe2000f8e9614 */
[----:B------:R-:W-:Y:S01]  /*45c0*/  LDSM.16.MT88.4 R220, [R201+0xa000] ;  /* 0x00a00000c9dc783b */ /* 0x000fe20000004200 */
[----:B-1----:R-:W-:-:S02]  /*45d0*/  FMNMX.FTZ R12, R12, R13, !PT ;  /* 0x0000000d0c0c7209 */ /* 0x002fc40007810000 */
[----:B------:R-:W-:Y:S02]  /*45e0*/  LOP3.LUT R29, R15, UR31, R38, 0x96, !PT ;  /* 0x0000001f0f1d7c12 */ /* 0x000fe4000f8e9626 */
[----:B------:R-:W-:Y:S01]  /*45f0*/  LOP3.LUT R32, R11, UR30, R32, 0x96, !PT ;  /* 0x0000001e0b207c12 */ /* 0x000fe2000f8e9620 */
[----:B------:R-:W1:Y:S01]  /*4600*/  SHFL.BFLY PT, R132, R12, 0x1, 0x1f ;  /* 0x0c201f000c847f89 */ /* 0x000e6200000e0000 */
[----:B------:R-:W-:Y:S01]  /*4610*/  FFMA.FTZ R11, R48, UR6, -R2 ;  /* 0x00000006300b7c23 */ /* 0x000fe20008010802 */
[----:B--2---:R-:W-:Y:S01]  /*4620*/  FMNMX.FTZ R15, R9, R21, !PT ;  /* 0x00000015090f7209 */ /* 0x004fe20007810000 */
[----:B------:R-:W-:Y:S02]  /*4630*/  IMAD.WIDE.U32 R8, R19, -0x326172a9, RZ ;  /* 0xcd9e8d5713087825 */ /* 0x000fe400078e00ff */
[----:B------:R2:W-:Y:S01]  /*4640*/  MUFU.EX2 R105, R11 ;  /* 0x0000000b00697308 */ /* 0x0005e20000000800 */
[----:B---3--:R-:W-:Y:S01]  /*4650*/  FMNMX.FTZ R24, R5, R24, !PT ;  /* 0x0000001805187209 */ /* 0x008fe20007810000 */
[----:B----4-:R-:W-:-:S04]  /*4660*/  IMAD.WIDE.U32 R6, R7, -0x2daee0ad, RZ ;  /* 0xd2511f5307067825 */ /* 0x010fc800078e00ff */
[----:B------:R-:W-:Y:S01]  /*4670*/  FFMA.FTZ R5, R43, UR6, -R2 ;  /* 0x000000062b057c23 */ /* 0x000fe20008010802 */
[----:B------:R-:W3:Y:S01]  /*4680*/  SHFL.BFLY PT, R135, R15, 0x1, 0x1f ;  /* 0x0c201f000f877f89 */ /* 0x000ee200000e0000 */
[----:B------:R-:W-:Y:S02]  /*4690*/  LOP3.LUT R46, R9, UR23, R18, 0x96, !PT ;  /* 0x00000017092e7c12 */ /* 0x000fe4000f8e9612 */
[----:B------:R-:W-:Y:S01]  /*46a0*/  LOP3.LUT R37, R7, UR26, R10, 0x96, !PT ;  /* 0x0000001a07257c12 */ /* 0x000fe2000f8e960a */
[----:B------:R4:W-:Y:S01]  /*46b0*/  MUFU.EX2 R109, R5 ;  /* 0x00000005006d7308 */ /* 0x0009e20000000800 */
[C---:B------:R-:W-:Y:S01]  /*46c0*/  LOP3.LUT R30, R6.reuse, 0xff, RZ, 0xc0, !PT ;  /* 0x000000ff061e7812 */ /* 0x040fe200078ec0ff */
[----:B------:R-:W5:Y:S01]  /*46d0*/  SHFL.BFLY PT, R134, R24, 0x1, 0x1f ;  /* 0x0c201f0018867f89 */ /* 0x000f6200000e0000 */
[----:B------:R-:W-:Y:S02]  /*46e0*/  LOP3.LUT R82, R6, 0xffff, RZ, 0xc0, !PT ;  /* 0x0000ffff06527812 */ /* 0x000fe400078ec0ff */
[----:B------:R-:W-:-:S02]  /*46f0*/  SHF.R.U32.HI R86, RZ, 0x10, R6 ;  /* 0x00000010ff567819 */ /* 0x000fc40000011606 */
[----:B------:R-:W-:Y:S01]  /*4700*/  SHF.R.U32.HI R40, RZ, 0x18, R6 ;  /* 0x00000018ff287819 */ /* 0x000fe20000011606 */
[----:B------:R-:W-:Y:S01]  /*4710*/  IMAD.WIDE.U32 R6, R25, -0x2daee0ad, RZ ;  /* 0xd2511f5319067825 */ /* 0x000fe200078e00ff */
[----:B-1----:R-:W-:Y:S02]  /*4720*/  FMNMX.FTZ R132, R12, R132, !PT ;  /* 0x000000840c847209 */ /* 0x002fe40007810000 */
[----:B------:R-:W-:Y:S01]  /*4730*/  LOP3.LUT R43, R8, 0xff, RZ, 0xc0, !PT ;  /* 0x000000ff082b7812 */ /* 0x000fe200078ec0ff */
[----:B--2---:R-:W-:Y:S01]  /*4740*/  IMAD.WIDE.U32 R10, R23, -0x2daee0ad, RZ ;  /* 0xd2511f53170a7825 */ /* 0x004fe200078e00ff */
[----:B------:R-:W-:Y:S02]  /*4750*/  LOP3.LUT R63, R7, UR26, R26, 0x96, !PT ;  /* 0x0000001a073f7c12 */ /* 0x000fe4000f8e961a */
[C---:B------:R-:W-:Y:S01]  /*4760*/  LOP3.LUT R103, R6.reuse, 0xff, RZ, 0xc0, !PT ;  /* 0x000000ff06677812 */ /* 0x040fe200078ec0ff */
[----:B----4-:R-:W-:Y:S01]  /*4770*/  FFMA.FTZ R5, R49, UR6, -R2 ;  /* 0x0000000631057c23 */ /* 0x010fe20008010802 */
[----:B------:R-:W-:-:S02]  /*4780*/  LOP3.LUT R121, R6, 0xffff, RZ, 0xc0, !PT ;  /* 0x0000ffff06797812 */ /* 0x000fc400078ec0ff */
[--C-:B------:R-:W-:Y:S01]  /*4790*/  SHF.R.U32.HI R119, RZ, 0x10, R6.reuse ;  /* 0x00000010ff777819 */ /* 0x100fe20000011606 */
[----:B------:R1:W2:Y:S01]  /*47a0*/  MUFU.EX2 R110, R5 ;  /* 0x00000005006e7308 */ /* 0x0002a20000000800 */
[----:B------:R-:W-:Y:S01]  /*47b0*/  SHF.R.U32.HI R102, RZ, 0x18, R6 ;  /* 0x00000018ff667819 */ /* 0x000fe20000011606 */
[----:B------:R-:W-:Y:S01]  /*47c0*/  IMAD.WIDE.U32 R6, R29, -0x2daee0ad, RZ ;  /* 0xd2511f531d067825 */ /* 0x000fe200078e00ff */
[----:B------:R-:W-:Y:S02]  /*47d0*/  FSETP.NEU.FTZ.AND P1, PT, R132, -INF , PT ;  /* 0xff8000008400780b */ /* 0x000fe40003f3d000 */
[----:B------:R-:W-:Y:S02]  /*47e0*/  LOP3.LUT R99, R8, 0xffff, RZ, 0xc0, !PT ;  /* 0x0000ffff08637812 */ /* 0x000fe400078ec0ff */
[C---:B------:R-:W-:Y:S02]  /*47f0*/  LOP3.LUT R17, R6.reuse, 0xffff, RZ, 0xc0, !PT ;  /* 0x0000ffff06117812 */ /* 0x040fe400078ec0ff */
[----:B------:R-:W-:-:S02]  /*4800*/  LOP3.LUT R18, R6, 0xff, RZ, 0xc0, !PT ;  /* 0x000000ff06127812 */ /* 0x000fc400078ec0ff */
[--C-:B------:R-:W-:Y:S02]  /*4810*/  SHF.R.U32.HI R25, RZ, 0x10, R6.reuse ;  /* 0x00000010ff197819 */ /* 0x100fe40000011606 */
[----:B------:R-:W-:Y:S01]  /*4820*/  SHF.R.U32.HI R26, RZ, 0x18, R6 ;  /* 0x00000018ff1a7819 */ /* 0x000fe20000011606 */
[----:B------:R-:W-:Y:S01]  /*4830*/  FMUL.FTZ R6, R132, UR6 ;  /* 0x0000000684067c20 */ /* 0x000fe20008410000 */
[----:B------:R-:W-:Y:S01]  /*4840*/  SHF.R.U32.HI R122, RZ, 0x10, R8 ;  /* 0x00000010ff7a7819 */ /* 0x000fe20000011608 */
[----:B-1----:R-:W-:Y:S01]  /*4850*/  FFMA.FTZ R5, R41, UR6, -R2 ;  /* 0x0000000629057c23 */ /* 0x002fe20008010802 */
[----:B------:R-:W-:Y:S01]  /*4860*/  SHF.R.U32.HI R98, RZ, 0x18, R8 ;  /* 0x00000018ff627819 */ /* 0x000fe20000011608 */
[----:B------:R-:W-:Y:S01]  /*4870*/  IMAD.WIDE.U32 R8, R27, -0x326172a9, RZ ;  /* 0xcd9e8d571b087825 */ /* 0x000fe200078e00ff */
[----:B------:R-:W-:Y:S01]  /*4880*/  FSEL R6, R6, RZ, P1 ;  /* 0x000000ff06067208 */ /* 0x000fe20000800000 */
[----:B------:R1:W-:Y:S01]  /*4890*/  MUFU.EX2 R111, R5 ;  /* 0x00000005006f7308 */ /* 0x0003e20000000800 */
[----:B---3--:R-:W-:-:S02]  /*48a0*/  FMNMX.FTZ R135, R15, R135, !PT ;  /* 0x000000870f877209 */ /* 0x008fc40007810000 */
[----:B------:R-:W-:Y:S02]  /*48b0*/  LOP3.LUT R14, R9, UR23, R14, 0x96, !PT ;  /* 0x00000017090e7c12 */ /* 0x000fe4000f8e960e */
[C---:B------:R-:W-:Y:S02]  /*48c0*/  LOP3.LUT R29, R8.reuse, 0xffff, RZ, 0xc0, !PT ;  /* 0x0000ffff081d7812 */ /* 0x040fe400078ec0ff */
[----:B------:R-:W-:Y:S02]  /*48d0*/  LOP3.LUT R36, R8, 0xff, RZ, 0xc0, !PT ;  /* 0x000000ff08247812 */ /* 0x000fe400078ec0ff */
[--C-:B------:R-:W-:Y:S02]  /*48e0*/  SHF.R.U32.HI R33, RZ, 0x10, R8.reuse ;  /* 0x00000010ff217819 */ /* 0x100fe40000011608 */
[----:B------:R-:W-:Y:S01]  /*48f0*/  SHF.R.U32.HI R35, RZ, 0x18, R8 ;  /* 0x00000018ff237819 */ /* 0x000fe20000011608 */
[----:B------:R-:W-:Y:S01]  /*4900*/  IMAD.WIDE.U32 R8, R32, -0x326172a9, RZ ;  /* 0xcd9e8d5720087825 */ /* 0x000fe200078e00ff */
[----:B------:R-:W-:-:S02]  /*4910*/  FSETP.NEU.FTZ.AND P1, PT, R135, -INF , PT ;  /* 0xff8000008700780b */ /* 0x000fc40003f3d000 */
[----:B------:R-:W-:Y:S01]  /*4920*/  LOP3.LUT R13, R7, UR26, R28, 0x96, !PT ;  /* 0x0000001a070d7c12 */ /* 0x000fe2000f8e961c */
[----:B-1----:R-:W-:Y:S01]  /*4930*/  FFMA.FTZ R5, R44, UR6, -R2 ;  /* 0x000000062c057c23 */ /* 0x002fe20008010802 */
[----:B------:R-:W-:Y:S02]  /*4940*/  LOP3.LUT R12, R11, UR26, R16, 0x96, !PT ;  /* 0x0000001a0b0c7c12 */ /* 0x000fe4000f8e9610 */
[C---:B------:R-:W-:Y:S01]  /*4950*/  LOP3.LUT R16, R10.reuse, 0xffff, RZ, 0xc0, !PT ;  /* 0x0000ffff0a107812 */ /* 0x040fe200078ec0ff */
[----:B------:R1:W3:Y:S01]  /*4960*/  MUFU.EX2 R251, R5 ;  /* 0x0000000500fb7308 */ /* 0x0002e20000000800 */
[----:B------:R-:W-:Y:S02]  /*4970*/  LOP3.LUT R23, R10, 0xff, RZ, 0xc0, !PT ;  /* 0x000000ff0a177812 */ /* 0x000fe400078ec0ff */
[--C-:B------:R-:W-:Y:S02]  /*4980*/  SHF.R.U32.HI R21, RZ, 0x10, R10.reuse ;  /* 0x00000010ff157819 */ /* 0x100fe4000001160a */
[----:B------:R-:W-:-:S02]  /*4990*/  SHF.R.U32.HI R20, RZ, 0x18, R10 ;  /* 0x00000018ff147819 */ /* 0x000fc4000001160a */
[----:B------:R-:W-:Y:S02]  /*49a0*/  LOP3.LUT R7, R9, UR23, R34, 0x96, !PT ;  /* 0x0000001709077c12 */ /* 0x000fe4000f8e9622 */
[C---:B------:R-:W-:Y:S02]  /*49b0*/  LOP3.LUT R11, R8.reuse, 0xff, RZ, 0xc0, !PT ;  /* 0x000000ff080b7812 */ /* 0x040fe400078ec0ff */
[----:B------:R-:W-:Y:S02]  /*49c0*/  LOP3.LUT R34, R8, 0xffff, RZ, 0xc0, !PT ;  /* 0x0000ffff08227812 */ /* 0x000fe400078ec0ff */
[--C-:B------:R-:W-:Y:S02]  /*49d0*/  SHF.R.U32.HI R19, RZ, 0x10, R8.reuse ;  /* 0x00000010ff137819 */ /* 0x100fe40000011608 */
[----:B------:R-:W-:Y:S01]  /*49e0*/  SHF.R.U32.HI R10, RZ, 0x18, R8 ;  /* 0x00000018ff0a7819 */ /* 0x000fe20000011608 */
[----:B------:R-:W-:-:S04]  /*49f0*/  IMAD.WIDE.U32 R8, R31, -0x326172a9, RZ ;  /* 0xcd9e8d571f087825 */ /* 0x000fc800078e00ff */
[--C-:B-1----:R-:W-:Y:S01]  /*4a00*/  FFMA.FTZ R5, R42, UR6, -R2.reuse ;  /* 0x000000062a057c23 */ /* 0x102fe20008010802 */
[----:B------:R-:W-:Y:S01]  /*4a10*/  FFMA.FTZ R2, R45, UR6, -R2 ;  /* 0x000000062d027c23 */ /* 0x000fe20008010802 */
[----:B-----5:R-:W-:Y:S02]  /*4a20*/  FMNMX.FTZ R134, R24, R134, !PT ;  /* 0x0000008618867209 */ /* 0x020fe40007810000 */
[----:B------:R1:W-:Y:S01]  /*4a30*/  MUFU.EX2 R250, R5 ;  /* 0x0000000500fa7308 */ /* 0x0003e20000000800 */
[----:B------:R-:W-:Y:S02]  /*4a40*/  LOP3.LUT R15, R9, UR23, R22, 0x96, !PT ;  /* 0x00000017090f7c12 */ /* 0x000fe4000f8e9616 */
[C---:B------:R-:W-:Y:S02]  /*4a50*/  LOP3.LUT R22, R8.reuse, 0xffff, RZ, 0xc0, !PT ;  /* 0x0000ffff08167812 */ /* 0x040fe400078ec0ff */
[----:B------:R-:W-:Y:S02]  /*4a60*/  LOP3.LUT R27, R8, 0xff, RZ, 0xc0, !PT ;  /* 0x000000ff081b7812 */ /* 0x000fe400078ec0ff */
[--C-:B------:R-:W-:Y:S01]  /*4a70*/  SHF.R.U32.HI R28, RZ, 0x10, R8.reuse ;  /* 0x00000010ff1c7819 */ /* 0x100fe20000011608 */
[----:B------:R4:W-:Y:S01]  /*4a80*/  MUFU.EX2 R247, R2 ;  /* 0x0000000200f77308 */ /* 0x0009e20000000800 */
[----:B------:R-:W-:-:S02]  /*4a90*/  SHF.R.U32.HI R31, RZ, 0x18, R8 ;  /* 0x00000018ff1f7819 */ /* 0x000fc40000011608 */
[----:B------:R-:W-:Y:S02]  /*4aa0*/  SHF.R.U32.HI R9, RZ, 0x8, R29 ;  /* 0x00000008ff097819 */ /* 0x000fe4000001161d */
[----:B------:R-:W-:Y:S02]  /*4ab0*/  FSETP.NEU.FTZ.AND P4, PT, R134, -INF , PT ;  /* 0xff8000008600780b */ /* 0x000fe40003f9d000 */
[----:B------:R-:W-:Y:S01]  /*4ac0*/  PRMT R36, R36, 0x5410, R9 ;  /* 0x0000541024247816 */ /* 0x000fe20000000009 */
[----:B-1----:R-:W-:Y:S01]  /*4ad0*/  FFMA.FTZ R5, R51, UR6, -R6 ;  /* 0x0000000633057c23 */ /* 0x002fe20008010806 */
[----:B------:R-:W-:Y:S02]  /*4ae0*/  SHF.R.U32.HI R9, RZ, 0x8, R17 ;  /* 0x00000008ff097819 */ /* 0x000fe40000011611 */
[----:B------:R-:W-:Y:S01]  /*4af0*/  ISETP.LE.U32.AND P2, PT, R11, UR13, PT ;  /* 0x0000000d0b007c0c */ /* 0x000fe2000bf43070 */
[----:B------:R-:W-:Y:S01]  /*4b00*/  MUFU.EX2 R108, R5 ;  /* 0x00000005006c7308 */ /* 0x000fe20000000800 */
[----:B------:R-:W-:-:S02]  /*4b10*/  LOP3.LUT R11, R25, 0xff, RZ, 0xc0, !PT ;  /* 0x000000ff190b7812 */ /* 0x000fc400078ec0ff */
[----:B------:R-:W-:Y:S01]  /*4b20*/  ISETP.LE.U32.AND P5, PT, R30, UR13, PT ;  /* 0x0000000d1e007c0c */ /* 0x000fe2000bfa3070 */
[----:B----4-:R-:W-:Y:S01]  /*4b30*/  FFMA.FTZ R2, R50, UR6, -R6 ;  /* 0x0000000632027c23 */ /* 0x010fe20008010806 */
[----:B------:R-:W-:Y:S01]  /*4b40*/  PRMT R32, R11, 0x5410, R26 ;  /* 0x000054100b207816 */ /* 0x000fe2000000001a */
[----:B------:R-:W-:Y:S01]  /*4b50*/  LDSM.16.MT88.4 R48, [R202+0xa800] ;  /* 0x00a80000ca30783b */ /* 0x000fe20000004200 */
[----:B------:R-:W-:Y:S01]  /*4b60*/  SHF.R.U32.HI R17, RZ, 0x18, R14 ;  /* 0x00000018ff117819 */ /* 0x000fe2000001160e */
[----:B------:R1:W-:Y:S01]  /*4b70*/  MUFU.EX2 R104, R2 ;  /* 0x0000000200687308 */ /* 0x0003e20000000800 */
[----:B--2---:R-:W-:-:S04]  /*4b80*/  F2FP.F16.F32.PACK_AB R0, R110, R109 ;  /* 0x0000006d6e00723e */ /* 0x004fc800000000ff */
[C---:B------:R-:W-:Y:S02]  /*4b90*/  PRMT R185, R0.reuse, 0x7610, R185 ;  /* 0x0000761000b97816 */ /* 0x040fe400000000b9 */
[----:B------:R-:W-:Y:S02]  /*4ba0*/  PRMT R184, R0, 0x7632, R184 ;  /* 0x0000763200b87816 */ /* 0x000fe400000000b8 */
[----:B---3--:R-:W-:-:S04]  /*4bb0*/  F2FP.F16.F32.PACK_AB R0, R251, R111 ;  /* 0x0000006ffb00723e */ /* 0x008fc800000000ff */
[C---:B------:R-:W-:Y:S02]  /*4bc0*/  PRMT R181, R0.reuse, 0x7610, R181 ;  /* 0x0000761000b57816 */ /* 0x040fe400000000b5 */
[----:B------:R-:W-:Y:S01]  /*4bd0*/  PRMT R180, R0, 0x7632, R180 ;  /* 0x0000763200b47816 */ /* 0x000fe200000000b4 */
[----:B-1----:R-:W-:-:S04]  /*4be0*/  FFMA.FTZ R2, R64, UR6, -R6 ;  /* 0x0000000640027c23 */ /* 0x002fc80008010806 */
[----:B------:R1:W-:Y:S02]  /*4bf0*/  MUFU.EX2 R95, R2 ;  /* 0x00000002005f7308 */ /* 0x0003e40000000800 */
[----:B-1----:R-:W-:-:S05]  /*4c00*/  FMUL.FTZ R2, R135, UR6 ;  /* 0x0000000687027c20 */ /* 0x002fca0008410000 */
[----:B------:R-:W-:Y:S02]  /*4c10*/  FSEL R2, R2, RZ, P1 ;  /* 0x000000ff02027208 */ /* 0x000fe40000800000 */
[----:B------:R-:W-:Y:S02]  /*4c20*/  ISETP.LE.U32.AND P1, PT, R10, UR13, PT ;  /* 0x0000000d0a007c0c */ /* 0x000fe4000bf23070 */
[----:B------:R-:W-:Y:S01]  /*4c30*/  LOP3.LUT R10, R33, 0xff, RZ, 0xc0, !PT ;  /* 0x000000ff210a7812 */ /* 0x000fe200078ec0ff */
[--C-:B------:R-:W-:Y:S01]  /*4c40*/  FFMA.FTZ R5, R60, UR6, -R2.reuse ;  /* 0x000000063c057c23 */ /* 0x100fe20008010802 */
[----:B------:R-:W-:Y:S01]  /*4c50*/  FFMA.FTZ R8, R61, UR6, -R2 ;  /* 0x000000063d087c23 */ /* 0x000fe20008010802 */
[----:B------:R-:W-:Y:S01]  /*4c60*/  PRMT R33, R18, 0x5410, R9 ;  /* 0x0000541012217816 */ /* 0x000fe20000000009 */
[----:B------:R-:W-:Y:S01]  /*4c70*/  FMUL.FTZ R9, R134, UR6 ;  /* 0x0000000686097c20 */ /* 0x000fe20008410000 */
[----:B------:R1:W-:Y:S01]  /*4c80*/  MUFU.EX2 R93, R5 ;  /* 0x00000005005d7308 */ /* 0x0003e20000000800 */
[----:B------:R-:W-:Y:S01]  /*4c90*/  PRMT R35, R10, 0x5410, R35 ;  /* 0x000054100a237816 */ /* 0x000fe20000000023 */
[----:B------:R-:W-:Y:S01]  /*4ca0*/  FFMA.FTZ R10, R62, UR6, -R6 ;  /* 0x000000063e0a7c23 */ /* 0x000fe20008010806 */
[----:B------:R-:W-:-:S05]  /*4cb0*/  LOP3.LUT R18, R14, 0xff, RZ, 0xc0, !PT ;  /* 0x000000ff0e127812 */ /* 0x000fca00078ec0ff */
[----:B------:R2:W3:Y:S08]  /*4cc0*/  MUFU.EX2 R92, R8 ;  /* 0x00000008005c7308 */ /* 0x0004f00000000800 */
[----:B------:R4:W-:Y:S01]  /*4cd0*/  MUFU.EX2 R94, R10 ;  /* 0x0000000a005e7308 */ /* 0x0009e20000000800 */
[----:B-1----:R-:W-:-:S04]  /*4ce0*/  LOP3.LUT R5, R37, 0xff, RZ, 0xc0, !PT ;  /* 0x000000ff25057812 */ /* 0x002fc800078ec0ff */
[----:B------:R-:W-:Y:S02]  /*4cf0*/  ISETP.LE.U32.AND P3, PT, R5, UR13, PT ;  /* 0x0000000d05007c0c */ /* 0x000fe4000bf63070 */
[C---:B------:R-:W-:Y:S02]  /*4d00*/  LOP3.LUT R5, R7.reuse, 0xffff, RZ, 0xc0, !PT ;  /* 0x0000ffff07057812 */ /* 0x040fe400078ec0ff */
[----:B--2---:R-:W-:Y:S02]  /*4d10*/  LOP3.LUT R8, R7, 0xff, RZ, 0xc0, !PT ;  /* 0x000000ff07087812 */ /* 0x004fe400078ec0ff */
[----:B------:R-:W-:Y:S02]  /*4d20*/  SHF.R.U32.HI R5, RZ, 0x8, R5 ;  /* 0x00000008ff057819 */ /* 0x000fe40000011605 */
[----:B------:R-:W-:Y:S02]  /*4d30*/  ISETP.LE.U32.AND P6, PT, R8, UR13, PT ;  /* 0x0000000d08007c0c */ /* 0x000fe4000bfc3070 */
[----:B------:R-:W-:-:S02]  /*4d40*/  LOP3.LUT R8, R5, 0xffff, RZ, 0xc0, !PT ;  /* 0x0000ffff05087812 */ /* 0x000fc400078ec0ff */
[----:B------:R-:W-:Y:S01]  /*4d50*/  FSEL R5, R9, RZ, P4 ;  /* 0x000000ff09057208 */ /* 0x000fe20002000000 */
[----:B----4-:R-:W-:Y:S01]  /*4d60*/  FFMA.FTZ R10, R47, UR6, -R6 ;  /* 0x000000062f0a7c23 */ /* 0x010fe20008010806 */
[----:B------:R-:W-:Y:S02]  /*4d70*/  ISETP.LE.U32.AND P4, PT, R8, UR13, PT ;  /* 0x0000000d08007c0c */ /* 0x000fe4000bf83070 */
[----:B------:R-:W-:Y:S01]  /*4d80*/  LOP3.LUT R8, R21, 0xff, RZ, 0xc0, !PT ;  /* 0x000000ff15087812 */ /* 0x000fe200078ec0ff */
[--C-:B------:R-:W-:Y:S01]  /*4d90*/  FFMA.FTZ R11, R65, UR6, -R5.reuse ;  /* 0x00000006410b7c23 */ /* 0x100fe20008010805 */
[----:B---3--:R-:W-:Y:S01]  /*4da0*/  F2FP.F16.F32.PACK_AB R9, R92, R93 ;  /* 0x0000005d5c09723e */ /* 0x008fe200000000ff */
[----:B------:R1:W-:Y:S01]  /*4db0*/  MUFU.EX2 R246, R10 ;  /* 0x0000000a00f67308 */ /* 0x0003e20000000800 */
[----:B------:R-:W-:Y:S01]  /*4dc0*/  PRMT R30, R8, 0x5410, R20 ;  /* 0x00005410081e7816 */ /* 0x000fe20000000014 */
[----:B------:R-:W-:Y:S01]  /*4dd0*/  FFMA.FTZ R8, R66, UR6, -R5 ;  /* 0x0000000642087c23 */ /* 0x000fe20008010805 */
[----:B------:R-:W-:Y:S01]  /*4de0*/  PRMT R47, R9, 0x7632, R47 ;  /* 0x00007632092f7816 */ /* 0x000fe2000000002f */
[----:B------:R-:W-:Y:S01]  /*4df0*/  FFMA.FTZ R20, R67, UR6, -R6 ;  /* 0x0000000643147c23 */ /* 0x000fe20008010806 */
[----:B------:R-:W-:Y:S01]  /*4e00*/  PRMT R45, R9, 0x7610, R45 ;  /* 0x00007610092d7816 */ /* 0x000fe2000000002d */
[----:B------:R-:W-:Y:S01]  /*4e10*/  LDSM.16.MT88.4 R64, [R201+0xa800] ;  /* 0x00a80000c940783b */ /* 0x000fe20000004200 */
[----:B------:R-:W-:Y:S01]  /*4e20*/  SHF.R.U32.HI R9, RZ, 0x18, R7 ;  /* 0x00000018ff097819 */ /* 0x000fe20000011607 */
[----:B------:R2:W-:Y:S01]  /*4e30*/  MUFU.EX2 R78, R11 ;  /* 0x0000000b004e7308 */ /* 0x0005e20000000800 */
[----:B------:R-:W-:Y:S01]  /*4e40*/  @!P4 HADD2 R74, -R47.H0_H0, -RZ.H0_H0 ;  /* 0xa00000ff2f4ac230 */ /* 0x000fe20000000900 */
[----:B------:R-:W-:Y:S01]  /*4e50*/  PRMT R39, R45, 0x5410, R47 ;  /* 0x000054102d277816 */ /* 0x000fe2000000002f */
[----:B------:R-:W-:Y:S01]  /*4e60*/  @!P6 HADD2 R75, -R45.H0_H0, -RZ.H0_H0 ;  /* 0xa00000ff2d4be230 */ /* 0x000fe20000000900 */
[----:B------:R-:W-:-:S02]  /*4e70*/  SHF.R.U32.HI R7, RZ, 0x10, R7 ;  /* 0x00000010ff077819 */ /* 0x000fc40000011607 */
[----:B------:R-:W-:Y:S02]  /*4e80*/  @!P4 PRMT R47, R74, 0x5410, RZ ;  /* 0x000054104a2fc816 */ /* 0x000fe400000000ff */
[----:B------:R3:W4:Y:S01]  /*4e90*/  MUFU.EX2 R61, R8 ;  /* 0x00000008003d7308 */ /* 0x0007220000000800 */
[----:B------:R-:W-:Y:S02]  /*4ea0*/  @!P6 PRMT R45, R75, 0x5410, RZ ;  /* 0x000054104b2de816 */ /* 0x000fe400000000ff */
[----:B------:R-:W-:Y:S01]  /*4eb0*/  ISETP.LE.U32.AND P6, PT, R9, UR13, PT ;  /* 0x0000000d09007c0c */ /* 0x000fe2000bfc3070 */
[----:B------:R-:W-:Y:S01]  /*4ec0*/  FFMA.FTZ R9, R56, UR6, -R2 ;  /* 0x0000000638097c23 */ /* 0x000fe20008010802 */
[----:B-1----:R-:W-:Y:S02]  /*4ed0*/  SHF.R.U32.HI R10, RZ, 0x8, R16 ;  /* 0x00000008ff0a7819 */ /* 0x002fe40000011610 */
[----:B------:R-:W-:Y:S01]  /*4ee0*/  LOP3.LUT R16, R13, 0xff, RZ, 0xc0, !PT ;  /* 0x000000ff0d107812 */ /* 0x000fe200078ec0ff */
[----:B------:R1:W-:Y:S01]  /*4ef0*/  MUFU.EX2 R62, R9 ;  /* 0x00000009003e7308 */ /* 0x0003e20000000800 */
[----:B--2---:R-:W-:-:S02]  /*4f00*/  LOP3.LUT R11, R14, 0xffff, RZ, 0xc0, !PT ;  /* 0x0000ffff0e0b7812 */ /* 0x004fc400078ec0ff */
[----:B------:R-:W-:Y:S02]  /*4f10*/  PRMT R29, R23, 0x5410, R10 ;  /* 0x00005410171d7816 */ /* 0x000fe4000000000a */
[----:B------:R-:W-:Y:S02]  /*4f20*/  LOP3.LUT R10, R13, 0xffff, RZ, 0xc0, !PT ;  /* 0x0000ffff0d0a7812 */ /* 0x000fe400078ec0ff */
[----:B------:R-:W-:Y:S01]  /*4f30*/  LOP3.LUT R7, R7, 0xff, RZ, 0xc0, !PT ;  /* 0x000000ff07077812 */ /* 0x000fe200078ec0ff */
[----:B------:R-:W-:Y:S01]  /*4f40*/  MUFU.EX2 R236, R20 ;  /* 0x0000001400ec7308 */ /* 0x000fe20000000800 */
[----:B---3--:R-:W-:-:S04]  /*4f50*/  LOP3.LUT R8, R19, 0xff, RZ, 0xc0, !PT ;  /* 0x000000ff13087812 */ /* 0x008fc800078ec0ff */
[----:B------:R-:W-:Y:S01]  /*4f60*/  ISETP.LE.U32.AND P4, PT, R8, UR13, PT ;  /* 0x0000000d08007c0c */ /* 0x000fe2000bf83070 */
[----:B------:R-:W-:Y:S01]  /*4f70*/  FFMA.FTZ R8, R57, UR6, -R2 ;  /* 0x0000000639087c23 */ /* 0x000fe20008010802 */
[----:B-1----:R-:W-:-:S03]  /*4f80*/  SHF.R.U32.HI R9, RZ, 0x10, R14 ;  /* 0x00000010ff097819 */ /* 0x002fc6000001160e */
[----:B------:R4:W-:Y:S01]  /*4f90*/  MUFU.EX2 R79, R8 ;  /* 0x00000008004f7308 */ /* 0x0009e20000000800 */
[----:B------:R-:W-:Y:S02]  /*4fa0*/  SHF.R.U32.HI R14, RZ, 0x8, R11 ;  /* 0x00000008ff0e7819 */ /* 0x000fe4000001160b */
[----:B------:R-:W-:Y:S02]  /*4fb0*/  LOP3.LUT R11, R9, 0xff, RZ, 0xc0, !PT ;  /* 0x000000ff090b7812 */ /* 0x000fe400078ec0ff */
[----:B------:R-:W-:Y:S01]  /*4fc0*/  SHF.R.U32.HI R9, RZ, 0x8, R10 ;  /* 0x00000008ff097819 */ /* 0x000fe2000001160a */
[----:B------:R-:W-:Y:S01]  /*4fd0*/  FFMA.FTZ R10, R58, UR6, -R2 ;  /* 0x000000063a0a7c23 */ /* 0x000fe20008010802 */
[----:B------:R-:W-:Y:S02]  /*4fe0*/  PRMT R26, R18, 0x5410, R14 ;  /* 0x00005410121a7816 */ /* 0x000fe4000000000e */
[----:B------:R-:W-:Y:S01]  /*4ff0*/  PRMT R24, R16, 0x5410, R9 ;  /* 0x0000541010187816 */ /* 0x000fe20000000009 */
[----:B------:R1:W-:Y:S01]  /*5000*/  MUFU.EX2 R245, R10 ;  /* 0x0000000a00f57308 */ /* 0x0003e20000000800 */
[----:B------:R-:W-:Y:S01]  /*5010*/  FFMA.FTZ R9, R54, UR6, -R2 ;  /* 0x0000000636097c23 */ /* 0x000fe20008010802 */
[----:B------:R-:W-:-:S02]  /*5020*/  PRMT R25, R11, 0x5410, R17 ;  /* 0x000054100b197816 */ /* 0x000fc40000000011 */
[----:B------:R-:W-:Y:S02]  /*5030*/  SHF.R.U32.HI R11, RZ, 0x18, R15 ;  /* 0x00000018ff0b7819 */ /* 0x000fe4000001160f */
[----:B----4-:R-:W-:Y:S02]  /*5040*/  F2FP.F16.F32.PACK_AB R8, R61, R78 ;  /* 0x0000004e3d08723e */ /* 0x010fe400000000ff */
[----:B------:R2:W-:Y:S02]  /*5050*/  MUFU.EX2 R244, R9 ;  /* 0x0000000900f47308 */ /* 0x0005e40000000800 */
[C---:B------:R-:W-:Y:S02]  /*5060*/  PRMT R230, R8.reuse, 0x7632, R230 ;  /* 0x0000763208e67816 */ /* 0x040fe400000000e6 */
[----:B------:R-:W-:Y:S02]  /*5070*/  PRMT R44, R8, 0x7610, R44 ;  /* 0x00007610082c7816 */ /* 0x000fe4000000002c */
[----:B------:R-:W-:Y:S01]  /*5080*/  SHF.R.U32.HI R8, RZ, 0x10, R13 ;  /* 0x00000010ff087819 */ /* 0x000fe2000001160d */
[----:B------:R-:W-:Y:S01]  /*5090*/  @!P6 HADD2 R76, -R230.H0_H0, -RZ.H0_H0 ;  /* 0xa00000ffe64ce230 */ /* 0x000fe20000000900 */
[----:B------:R-:W-:-:S02]  /*50a0*/  PRMT R38, R44, 0x5410, R230 ;  /* 0x000054102c267816 */ /* 0x000fc400000000e6 */
[----:B-1----:R-:W-:Y:S01]  /*50b0*/  LOP3.LUT R10, R8, 0xff, RZ, 0xc0, !PT ;  /* 0x000000ff080a7812 */ /* 0x002fe200078ec0ff */
[--C-:B------:R-:W-:Y:S01]  /*50c0*/  FFMA.FTZ R8, R52, UR6, -R2.reuse ;  /* 0x0000000634087c23 */ /* 0x100fe20008010802 */
[----:B------:R-:W-:Y:S02]  /*50d0*/  @!P6 PRMT R230, R76, 0x5410, RZ ;  /* 0x000054104ce6e816 */ /* 0x000fe400000000ff */
[----:B------:R-:W-:Y:S01]  /*50e0*/  ISETP.LE.U32.AND P6, PT, R7, UR13, PT ;  /* 0x0000000d07007c0c */ /* 0x000fe2000bfc3070 */
[----:B------:R-:W-:Y:S01]  /*50f0*/  FFMA.FTZ R7, R53, UR6, -R2 ;  /* 0x0000000635077c23 */ /* 0x000fe20008010802 */
[----:B------:R-:W-:Y:S01]  /*5100*/  SHF.R.U32.HI R13, RZ, 0x18, R13 ;  /* 0x00000018ff0d7819 */ /* 0x000fe2000001160d */
[----:B------:R1:W-:Y:S01]  /*5110*/  MUFU.EX2 R243, R8 ;  /* 0x0000000800f37308 */ /* 0x0003e20000000800 */
[----:B------:R-:W-:Y:S02]  /*5120*/  LOP3.LUT R2, R12, 0xffff, RZ, 0xc0, !PT ;  /* 0x0000ffff0c027812 */ /* 0x000fe400078ec0ff */
[----:B--2---:R-:W-:-:S02]  /*5130*/  SHF.R.U32.HI R9, RZ, 0x8, R22 ;  /* 0x00000008ff097819 */ /* 0x004fc40000011616 */
[----:B------:R-:W-:Y:S02]  /*5140*/  PRMT R21, R10, 0x5410, R13 ;  /* 0x000054100a157816 */ /* 0x000fe4000000000d */
[----:B------:R-:W-:Y:S01]  /*5150*/  LOP3.LUT R10, R12, 0xff, RZ, 0xc0, !PT ;  /* 0x000000ff0c0a7812 */ /* 0x000fe200078ec0ff */
[----:B------:R2:W-:Y:S01]  /*5160*/  MUFU.EX2 R242, R7 ;  /* 0x0000000700f27308 */ /* 0x0005e20000000800 */
[----:B------:R-:W-:Y:S01]  /*5170*/  PRMT R16, R27, 0x5410, R9 ;  /* 0x000054101b107816 */ /* 0x000fe20000000009 */
[----:B------:R-:W-:Y:S01]  /*5180*/  @!P6 HADD2 R77, -R44.H0_H0, -RZ.H0_H0 ;  /* 0xa00000ff2c4de230 */ /* 0x000fe20000000900 */
[----:B------:R-:W-:-:S04]  /*5190*/  LOP3.LUT R9, R28, 0xff, RZ, 0xc0, !PT ;  /* 0x000000ff1c097812 */ /* 0x000fc800078ec0ff */
[----:B------:R-:W-:Y:S02]  /*51a0*/  PRMT R19, R9, 0x5410, R31 ;  /* 0x0000541009137816 */ /* 0x000fe4000000001f */
[--C-:B-1----:R-:W-:Y:S02]  /*51b0*/  SHF.R.U32.HI R8, RZ, 0x10, R12.reuse ;  /* 0x00000010ff087819 */ /* 0x102fe4000001160c */
[----:B------:R-:W-:Y:S02]  /*51c0*/  SHF.R.U32.HI R12, RZ, 0x18, R12 ;  /* 0x00000018ff0c7819 */ /* 0x000fe4000001160c */
[----:B------:R-:W-:Y:S02]  /*51d0*/  @!P6 PRMT R44, R77, 0x5410, RZ ;  /* 0x000054104d2ce816 */ /* 0x000fe400000000ff */
[----:B--2---:R-:W-:Y:S02]  /*51e0*/  SHF.R.U32.HI R7, RZ, 0x8, R2 ;  /* 0x00000008ff077819 */ /* 0x004fe40000011602 */
[----:B------:R-:W-:Y:S01]  /*51f0*/  LOP3.LUT R2, R8, 0xff, RZ, 0xc0, !PT ;  /* 0x000000ff08027812 */ /* 0x000fe200078ec0ff */
[----:B------:R-:W-:Y:S01]  /*5200*/  FFMA.FTZ R8, R69, UR6, -R5 ;  /* 0x0000000645087c23 */ /* 0x000fe20008010805 */
[----:B------:R-:W-:-:S02]  /*5210*/  PRMT R18, R10, 0x5410, R7 ;  /* 0x000054100a127816 */ /* 0x000fc40000000007 */
[----:B------:R-:W-:Y:S01]  /*5220*/  SHF.R.U32.HI R7, RZ, 0x8, R34 ;  /* 0x00000008ff077819 */ /* 0x000fe20000011622 */
[----:B------:R1:W-:Y:S01]  /*5230*/  MUFU.EX2 R31, R8 ;  /* 0x00000008001f7308 */ /* 0x0003e20000000800 */
[----:B------:R-:W-:Y:S02]  /*5240*/  PRMT R17, R2, 0x5410, R12 ;  /* 0x0000541002117816 */ /* 0x000fe4000000000c */
[----:B------:R-:W-:Y:S02]  /*5250*/  LOP3.LUT R2, R15, 0xffff, RZ, 0xc0, !PT ;  /* 0x0000ffff0f027812 */ /* 0x000fe400078ec0ff */
[----:B------:R-:W-:Y:S02]  /*5260*/  LOP3.LUT R9, R7, 0xffff, RZ, 0xc0, !PT ;  /* 0x0000ffff07097812 */ /* 0x000fe400078ec0ff */
[----:B------:R-:W-:Y:S02]  /*5270*/  SHF.R.U32.HI R10, RZ, 0x10, R15 ;  /* 0x00000010ff0a7819 */ /* 0x000fe4000001160f */
[----:B------:R-:W-:-:S02]  /*5280*/  LOP3.LUT R12, R15, 0xff, RZ, 0xc0, !PT ;  /* 0x000000ff0f0c7812 */ /* 0x000fc400078ec0ff */
[----:B------:R-:W-:Y:S02]  /*5290*/  SHF.R.U32.HI R7, RZ, 0x8, R2 ;  /* 0x00000008ff077819 */ /* 0x000fe40000011602 */
[----:B------:R-:W-:Y:S01]  /*52a0*/  ISETP.LE.U32.AND P6, PT, R9, UR13, PT ;  /* 0x0000000d09007c0c */ /* 0x000fe2000bfc3070 */
[----:B------:R-:W-:Y:S01]  /*52b0*/  IMAD.U32 R9, RZ, RZ, UR13 ;  /* 0x0000000dff097e24 */ /* 0x000fe2000f8e00ff */
[----:B------:R-:W-:Y:S01]  /*52c0*/  LOP3.LUT R2, R10, 0xff, RZ, 0xc0, !PT ;  /* 0x000000ff0a027812 */ /* 0x000fe200078ec0ff */
[----:B-1----:R-:W-:Y:S01]  /*52d0*/  FFMA.FTZ R8, R71, UR6, -R5 ;  /* 0x0000000647087c23 */ /* 0x002fe20008010805 */
[----:B------:R-:W-:Y:S01]  /*52e0*/  PRMT R12, R12, 0x5410, R7 ;  /* 0x000054100c0c7816 */ /* 0x000fe20000000007 */
[--C-:B------:R-:W-:Y:S02]  /*52f0*/  FFMA.FTZ R7, R72, UR6, -R5.reuse ;  /* 0x0000000648077c23 */ /* 0x100fe40008010805 */
[----:B------:R1:W2:Y:S08]  /*5300*/  MUFU.EX2 R60, R8 ;  /* 0x00000008003c7308 */ /* 0x0002b00000000800 */
[----:B------:R-:W-:Y:S01]  /*5310*/  MUFU.EX2 R239, R7 ;  /* 0x0000000700ef7308 */ /* 0x000fe20000000800 */
[----:B-1----:R-:W-:-:S07]  /*5320*/  FFMA.FTZ R8, R70, UR6, -R5 ;  /* 0x0000000646087c23 */ /* 0x002fce0008010805 */
[----:B------:R1:W3:Y:S02]  /*5330*/  MUFU.EX2 R240, R8 ;  /* 0x0000000800f07308 */ /* 0x0002e40000000800 */
[----:B-1----:R-:W-:Y:S01]  /*5340*/  PRMT R8, R2, 0x5410, R11 ;  /* 0x0000541002087816 */ /* 0x002fe2000000000b */
[--C-:B------:R-:W-:Y:S01]  /*5350*/  FFMA.FTZ R11, R68, UR6, -R6.reuse ;  /* 0x00000006440b7c23 */ /* 0x100fe20008010806 */
[----:B------:R-:W-:Y:S01]  /*5360*/  LEA R2, R9, UR13, 0x10 ;  /* 0x0000000d09027c11 */ /* 0x000fe2000f8e80ff */
[----:B------:R-:W-:Y:S01]  /*5370*/  FFMA.FTZ R9, R73, UR6, -R6 ;  /* 0x0000000649097c23 */ /* 0x000fe20008010806 */
[--C-:B------:R-:W-:Y:S01]  /*5380*/  FFMA.FTZ R6, R59, UR6, -R5.reuse ;  /* 0x000000063b067c23 */ /* 0x100fe20008010805 */
[----:B------:R-:W-:Y:S01]  /*5390*/  FFMA.FTZ R5, R55, UR6, -R5 ;  /* 0x0000000637057c23 */ /* 0x000fe20008010805 */
[----:B------:R-:W-:Y:S01]  /*53a0*/  MUFU.EX2 R231, R11 ;  /* 0x0000000b00e77308 */ /* 0x000fe20000000800 */
[--C-:B------:R-:W-:Y:S02]  /*53b0*/  HSET2.LE.AND R15, R24, R2.reuse, PT ;  /* 0x00000002180f7233 */ /* 0x100fe40003803000 */
[----:B------:R-:W-:-:S02]  /*53c0*/  HSET2.LE.AND R24, R17, R2, PT ;  /* 0x0000000211187233 */ /* 0x000fc40003803000 */
[--C-:B------:R-:W-:Y:S02]  /*53d0*/  HSET2.LE.AND R17, R12, R2.reuse, PT ;  /* 0x000000020c117233 */ /* 0x100fe40003803000 */
[--C-:B------:R-:W-:Y:S01]  /*53e0*/  HSET2.LE.AND R13, R36, R2.reuse, PT ;  /* 0x00000002240d7233 */ /* 0x100fe20003803000 */
[----:B------:R2:W-:Y:S01]  /*53f0*/  MUFU.EX2 R238, R6 ;  /* 0x0000000600ee7308 */ /* 0x0005e20000000800 */
[--C-:B------:R-:W-:Y:S02]  /*5400*/  HSET2.LE.AND R14, R35, R2.reuse, PT ;  /* 0x00000002230e7233 */ /* 0x100fe40003803000 */
[--C-:B------:R-:W-:Y:S02]  /*5410*/  HSET2.LE.AND R22, R33, R2.reuse, PT ;  /* 0x0000000221167233 */ /* 0x100fe40003803000 */
[--C-:B------:R-:W-:Y:S02]  /*5420*/  HSET2.LE.AND R23, R32, R2.reuse, PT ;  /* 0x0000000220177233 */ /* 0x100fe40003803000 */
[--C-:B------:R-:W-:Y:S01]  /*5430*/  HSET2.LE.AND R29, R29, R2.reuse, PT ;  /* 0x000000021d1d7233 */ /* 0x100fe20003803000 */
[----:B------:R-:W1:Y:S01]  /*5440*/  MUFU.EX2 R241, R5 ;  /* 0x0000000500f17308 */ /* 0x000e620000000800 */
[--C-:B------:R-:W-:Y:S01]  /*5450*/  HSET2.LE.AND R30, R30, R2.reuse, PT ;  /* 0x000000021e1e7233 */ /* 0x100fe20003803000 */
[----:B------:R-:W4:Y:S01]  /*5460*/  LDSM.16.MT88.4 R32, [R197+0xb000] ;  /* 0x00b00000c520783b */ /* 0x000f220000004200 */
[----:B------:R-:W-:-:S02]  /*5470*/  HSET2.LE.AND R7, R26, R2, PT ;  /* 0x000000021a077233 */ /* 0x000fc40003803000 */
[--C-:B------:R-:W-:Y:S02]  /*5480*/  HSET2.LE.AND R10, R25, R2.reuse, PT ;  /* 0x00000002190a7233 */ /* 0x100fe40003803000 */
[--C-:B------:R-:W-:Y:S01]  /*5490*/  HSET2.LE.AND R21, R21, R2.reuse, PT ;  /* 0x0000000215157233 */ /* 0x100fe20003803000 */
[----:B------:R5:W4:Y:S01]  /*54a0*/  MUFU.EX2 R237, R9 ;  /* 0x0000000900ed7308 */ /* 0x000b220000000800 */
[--C-:B------:R-:W-:Y:S02]  /*54b0*/  HSET2.LE.AND R16, R16, R2.reuse, PT ;  /* 0x0000000210107233 */ /* 0x100fe40003803000 */
[--C-:B------:R-:W-:Y:S02]  /*54c0*/  HSET2.LE.AND R19, R19, R2.reuse, PT ;  /* 0x0000000213137233 */ /* 0x100fe40003803000 */
[--C-:B------:R-:W-:Y:S02]  /*54d0*/  HSET2.LE.AND R18, R18, R2.reuse, PT ;  /* 0x0000000212127233 */ /* 0x100fe40003803000 */
[----:B------:R-:W-:-:S02]  /*54e0*/  HSET2.LE.AND R12, R8, R2, PT ;  /* 0x00000002080c7233 */ /* 0x000fc40003803000 */
[----:B--2---:R-:W-:Y:S02]  /*54f0*/  F2FP.F16.F32.PACK_AB R6, R60, R31 ;  /* 0x0000001f3c06723e */ /* 0x004fe400000000ff */
[----:B---3--:R-:W-:Y:S02]  /*5500*/  F2FP.F16.F32.PACK_AB R2, R239, R240 ;  /* 0x000000f0ef02723e */ /* 0x008fe400000000ff */
[C---:B------:R-:W-:Y:S02]  /*5510*/  PRMT R219, R6.reuse, 0x7632, R219 ;  /* 0x0000763206db7816 */ /* 0x040fe400000000db */
[----:B------:R-:W-:Y:S02]  /*5520*/  PRMT R218, R6, 0x7610, R218 ;  /* 0x0000761006da7816 */ /* 0x000fe400000000da */
[C---:B------:R-:W-:Y:S01]  /*5530*/  PRMT R215, R2.reuse, 0x7610, R215 ;  /* 0x0000761002d77816 */ /* 0x040fe200000000d7 */
[----:B------:R-:W-:Y:S01]  /*5540*/  @!P1 HADD2 R81, -R219.H0_H0, -RZ.H0_H0 ;  /* 0xa00000ffdb519230 */ /* 0x000fe20000000900 */
[----:B------:R-:W-:Y:S01]  /*5550*/  PRMT R214, R2, 0x7632, R214 ;  /* 0x0000763202d67816 */ /* 0x000fe200000000d6 */
[----:B------:R-:W-:Y:S01]  /*5560*/  @!P4 HADD2 R83, -R218.H0_H0, -RZ.H0_H0 ;  /* 0xa00000ffda53c230 */ /* 0x000fe20000000900 */
[----:B-1----:R-:W-:-:S02]  /*5570*/  F2FP.F16.F32.PACK_AB R2, R241, R238 ;  /* 0x000000eef102723e */ /* 0x002fc400000000ff */
[----:B------:R-:W-:Y:S02]  /*5580*/  F2FP.F16.F32.PACK_AB R6, R105, R106 ;  /* 0x0000006a6906723e */ /* 0x000fe400000000ff */
[----:B------:R-:W-:Y:S02]  /*5590*/  F2FP.F16.F32.PACK_AB R0, R236, R231 ;  /* 0x000000e7ec00723e */ /* 0x000fe400000000ff */
[C---:B------:R-:W-:Y:S02]  /*55a0*/  PRMT R187, R2.reuse, 0x7610, R187 ;  /* 0x0000761002bb7816 */ /* 0x040fe400000000bb */
[----:B------:R-:W-:Y:S02]  /*55b0*/  PRMT R186, R2, 0x7632, R186 ;  /* 0x0000763202ba7816 */ /* 0x000fe400000000ba */
[C---:B------:R-:W-:Y:S02]  /*55c0*/  PRMT R28, R6.reuse, 0x7610, R28 ;  /* 0x00007610061c7816 */ /* 0x040fe4000000001c */
[----:B------:R-:W-:-:S02]  /*55d0*/  PRMT R27, R6, 0x7632, R27 ;  /* 0x00007632061b7816 */ /* 0x000fc4000000001b */
[----:B------:R-:W-:Y:S02]  /*55e0*/  F2FP.F16.F32.PACK_AB R2, R95, R104 ;  /* 0x000000685f02723e */ /* 0x000fe400000000ff */
[C---:B------:R-:W-:Y:S02]  /*55f0*/  PRMT R175, R0.reuse, 0x7610, R175 ;  /* 0x0000761000af7816 */ /* 0x040fe400000000af */
[----:B------:R-:W-:Y:S02]  /*5600*/  PRMT R174, R0, 0x7632, R174 ;  /* 0x0000763200ae7816 */ /* 0x000fe400000000ae */
[----:B------:R-:W-:Y:S02]  /*5610*/  PRMT R0, R28, 0x5410, R27 ;  /* 0x000054101c007816 */ /* 0x000fe4000000001b */
[C---:B------:R-:W-:Y:S02]  /*5620*/  PRMT R26, R2.reuse, 0x7610, R26 ;  /* 0x00007610021a7816 */ /* 0x040fe4000000001a */
[----:B------:R-:W-:-:S02]  /*5630*/  PRMT R25, R2, 0x7632, R25 ;  /* 0x0000763202197816 */ /* 0x000fc40000000019 */
[----:B------:R-:W-:Y:S02]  /*5640*/  LOP3.LUT R8, R7, R0, RZ, 0xc0, !PT ;  /* 0x0000000007087212 */ /* 0x000fe400078ec0ff */
[----:B------:R-:W-:Y:S02]  /*5650*/  PRMT R0, R26, 0x5410, R25 ;  /* 0x000054101a007816 */ /* 0x000fe40000000019 */
[----:B------:R-:W-:Y:S02]  /*5660*/  F2FP.F16.F32.PACK_AB R2, R94, R108 ;  /* 0x0000006c5e02723e */ /* 0x000fe400000000ff */
[----:B-----5:R-:W-:Y:S02]  /*5670*/  LOP3.LUT R9, R10, R0, RZ, 0xc0, !PT ;  /* 0x000000000a097212 */ /* 0x020fe400078ec0ff */
[----:B------:R-:W-:Y:S02]  /*5680*/  PRMT R0, R185, 0x5410, R184 ;  /* 0x00005410b9007816 */ /* 0x000fe400000000b8 */
[----:B------:R-:W-:-:S02]  /*5690*/  PRMT R183, R2, 0x7610, R183 ;  /* 0x0000761002b77816 */ /* 0x000fc400000000b7 */
[----:B------:R-:W-:Y:S02]  /*56a0*/  PRMT R182, R2, 0x7632, R182 ;  /* 0x0000763202b67816 */ /* 0x000fe400000000b6 */
[----:B------:R-:W-:Y:S02]  /*56b0*/  LOP3.LUT R10, R13, R0, RZ, 0xc0, !PT ;  /* 0x000000000d0a7212 */ /* 0x000fe400078ec0ff */
[----:B------:R-:W-:Y:S02]  /*56c0*/  PRMT R0, R183, 0x5410, R182 ;  /* 0x00005410b7007816 */ /* 0x000fe400000000b6 */
[----:B------:R-:W-:Y:S02]  /*56d0*/  F2FP.F16.F32.PACK_AB R5, R79, R62 ;  /* 0x0000003e4f05723e */ /* 0x000fe400000000ff */
[----:B------:R-:W-:Y:S02]  /*56e0*/  LOP3.LUT R11, R14, R0, RZ, 0xc0, !PT ;  /* 0x000000000e0b7212 */ /* 0x000fe400078ec0ff */
[----:B------:R-:W-:-:S02]  /*56f0*/  PRMT R0, R181, 0x5410, R180 ;  /* 0x00005410b5007816 */ /* 0x000fc400000000b4 */
[C---:B------:R-:W-:Y:S02]  /*5700*/  PRMT R229, R5.reuse, 0x7610, R229 ;  /* 0x0000761005e57816 */ /* 0x040fe400000000e5 */
[----:B------:R-:W-:Y:S01]  /*5710*/  PRMT R228, R5, 0x7632, R228 ;  /* 0x0000763205e47816 */ /* 0x000fe200000000e4 */
[C---:B------:R-:W-:Y:S01]  /*5720*/  HMMA.16816.F32 R152, R8.reuse, R148, RZ ;  /* 0x000000940898723c */ /* 0x040fe200000018ff */
[----:B------:R-:W-:Y:S01]  /*5730*/  LOP3.LUT R128, R15, R0, RZ, 0xc0, !PT ;  /* 0x000000000f807212 */ /* 0x000fe200078ec0ff */
[----:B------:R-:W-:Y:S01]  /*5740*/  @!P2 HADD2 R80, -R229.H0_H0, -RZ.H0_H0 ;  /* 0xa00000ffe550a230 */ /* 0x000fe20000000900 */
[----:B------:R-:W-:Y:S01]  /*5750*/  PRMT R0, R229, 0x5410, R228 ;  /* 0x00005410e5007816 */ /* 0x000fe200000000e4 */
[----:B------:R-:W-:Y:S01]  /*5760*/  @!P6 HADD2 R3, -R228.H0_H0, -RZ.H0_H0 ;  /* 0xa00000ffe403e230 */ /* 0x000fe20000000900 */
[----:B----4-:R-:W-:Y:S01]  /*5770*/  F2FP.F16.F32.PACK_AB R4, R237, R246 ;  /* 0x000000f6ed04723e */ /* 0x010fe200000000ff */
[----:B------:R-:W-:Y:S01]  /*5780*/  HMMA.16816.F32 R68, R8, R32, RZ ;  /* 0x000000200844723c */ /* 0x000fe200000018ff */
[----:B------:R-:W-:-:S02]  /*5790*/  LOP3.LUT R6, R16, R0, RZ, 0xc0, !PT ;  /* 0x0000000010067212 */ /* 0x000fc400078ec0ff */
[----:B------:R-:W-:Y:S02]  /*57a0*/  PRMT R0, R218, 0x5410, R219 ;  /* 0x00005410da007816 */ /* 0x000fe400000000db */
[C---:B------:R-:W-:Y:S01]  /*57b0*/  PRMT R179, R4.reuse, 0x7610, R179 ;  /* 0x0000761004b37816 */ /* 0x040fe200000000b3 */
[C---:B------:R-:W-:Y:S01]  /*57c0*/  HMMA.16816.F32 R144, R8.reuse, R232, RZ ;  /* 0x000000e80890723c */ /* 0x040fe200000018ff */
[----:B------:R-:W-:Y:S02]  /*57d0*/  PRMT R178, R4, 0x7632, R178 ;  /* 0x0000763204b27816 */ /* 0x000fe400000000b2 */
[----:B------:R-:W-:Y:S02]  /*57e0*/  F2FP.F16.F32.PACK_AB R2, R247, R250 ;  /* 0x000000faf702723e */ /* 0x000fe400000000ff */
[----:B------:R-:W-:Y:S01]  /*57f0*/  LOP3.LUT R7, R19, R0, RZ, 0xc0, !PT ;  /* 0x0000000013077212 */ /* 0x000fe200078ec0ff */
[----:B------:R-:W-:Y:S01]  /*5800*/  HMMA.16816.F32 R52, R8, R220, RZ ;  /* 0x000000dc0834723c */ /* 0x000fe200000018ff */
[----:B------:R-:W-:-:S02]  /*5810*/  PRMT R0, R179, 0x5410, R178 ;  /* 0x00005410b3007816 */ /* 0x000fc400000000b2 */
[C---:B------:R-:W-:Y:S02]  /*5820*/  PRMT R177, R2.reuse, 0x7610, R177 ;  /* 0x0000761002b17816 */ /* 0x040fe400000000b1 */
[----:B------:R-:W-:Y:S02]  /*5830*/  PRMT R176, R2, 0x7632, R176 ;  /* 0x0000763202b07816 */ /* 0x000fe400000000b0 */
[----:B------:R-:W-:Y:S02]  /*5840*/  LOP3.LUT R129, R21, R0, RZ, 0xc0, !PT ;  /* 0x0000000015817212 */ /* 0x000fe400078ec0ff */
[----:B------:R-:W-:Y:S02]  /*5850*/  PRMT R0, R177, 0x5410, R176 ;  /* 0x00005410b1007816 */ /* 0x000fe400000000b0 */
[----:B------:R-:W-:Y:S02]  /*5860*/  F2FP.F16.F32.PACK_AB R5, R244, R245 ;  /* 0x000000f5f405723e */ /* 0x000fe400000000ff */
[----:B------:R-:W-:-:S02]  /*5870*/  LOP3.LUT R130, R22, R0, RZ, 0xc0, !PT ;  /* 0x0000000016827212 */ /* 0x000fc400078ec0ff */
[----:B------:R-:W-:Y:S02]  /*5880*/  PRMT R0, R175, 0x5410, R174 ;  /* 0x00005410af007816 */ /* 0x000fe400000000ae */
[C---:B------:R-:W-:Y:S02]  /*5890*/  PRMT R217, R5.reuse, 0x7610, R217 ;  /* 0x0000761005d97816 */ /* 0x040fe400000000d9 */
[----:B------:R-:W-:Y:S02]  /*58a0*/  PRMT R216, R5, 0x7632, R216 ;  /* 0x0000763205d87816 */ /* 0x000fe400000000d8 */
[----:B------:R-:W-:Y:S01]  /*58b0*/  LOP3.LUT R131, R23, R0, RZ, 0xc0, !PT ;  /* 0x0000000017837212 */ /* 0x000fe200078ec0ff */
[----:B------:R-:W-:Y:S01]  /*58c0*/  @!P3 HADD2 R84, -R217.H0_H0, -RZ.H0_H0 ;  /* 0xa00000ffd954b230 */ /* 0x000fe20000000900 */
[----:B------:R-:W-:Y:S01]  /*58d0*/  PRMT R0, R217, 0x5410, R216 ;  /* 0x00005410d9007816 */ /* 0x000fe200000000d8 */
[----:B------:R-:W-:Y:S01]  /*58e0*/  LDSM.16.MT88.4 R20, [R202+0xb000] ;  /* 0x00b00000ca14783b */ /* 0x000fe20000004200 */
[----:B------:R-:W-:-:S02]  /*58f0*/  F2FP.F16.F32.PACK_AB R5, R242, R243 ;  /* 0x000000f3f205723e */ /* 0x000fc400000000ff */
[----:B------:R-:W-:Y:S01]  /*5900*/  LOP3.LUT R124, R18, R0, RZ, 0xc0, !PT ;  /* 0x00000000127c7212 */ /* 0x000fe200078ec0ff */
[C---:B------:R-:W-:Y:S01]  /*5910*/  HMMA.16816.F32 R152, R128.reuse, R224, R152 ;  /* 0x000000e08098723c */ /* 0x040fe20000001898 */
[----:B------:R-:W-:Y:S02]  /*5920*/  PRMT R0, R215, 0x5410, R214 ;  /* 0x00005410d7007816 */ /* 0x000fe400000000d6 */
[C---:B------:R-:W-:Y:S02]  /*5930*/  PRMT R213, R5.reuse, 0x7610, R213 ;  /* 0x0000761005d57816 */ /* 0x040fe400000000d5 */
[----:B------:R-:W-:Y:S01]  /*5940*/  PRMT R211, R5, 0x7632, R211 ;  /* 0x0000763205d37816 */ /* 0x000fe200000000d3 */
[C---:B------:R-:W-:Y:S01]  /*5950*/  HMMA.16816.F32 R144, R128.reuse, R140, R144 ;  /* 0x0000008c8090723c */ /* 0x040fe20000001890 */
[----:B------:R-:W-:Y:S01]  /*5960*/  LOP3.LUT R125, R24, R0, RZ, 0xc0, !PT ;  /* 0x00000000187d7212 */ /* 0x000fe200078ec0ff */
[----:B------:R-:W-:Y:S01]  /*5970*/  @!P5 HADD2 R89, -R213.H0_H0, -RZ.H0_H0 ;  /* 0xa00000ffd559d230 */ /* 0x000fe20000000900 */
[----:B------:R-:W-:Y:S01]  /*5980*/  PRMT R0, R213, 0x5410, R211 ;  /* 0x00005410d5007816 */ /* 0x000fe200000000d3 */
[----:B------:R-:W-:Y:S01]  /*5990*/  FADD.FTZ R24, R78, R61 ;  /* 0x0000003d4e187221 */ /* 0x000fe20000010000 */
[----:B------:R-:W-:Y:S01]  /*59a0*/  LOP3.LUT R2, R37, 0xffff, RZ, 0xc0, !PT ;  /* 0x0000ffff25027812 */ /* 0x000fe200078ec0ff */
[----:B------:R-:W-:Y:S01]  /*59b0*/  HMMA.16816.F32 R52, R128, R64, R52 ;  /* 0x000000408034723c */ /* 0x000fe20000001834 */
[----:B------:R-:W-:Y:S01]  /*59c0*/  LOP3.LUT R126, R29, R0, RZ, 0xc0, !PT ;  /* 0x000000001d7e7212 */ /* 0x000fe200078ec0ff */
[----:B------:R-:W-:Y:S01]  /*59d0*/  FADD.FTZ R29, R93, R92 ;  /* 0x0000005c5d1d7221 */ /* 0x000fe20000010000 */
[----:B------:R-:W-:-:S02]  /*59e0*/  SHF.R.U32.HI R2, RZ, 0x8, R2 ;  /* 0x00000008ff027819 */ /* 0x000fc40000011602 */
[----:B------:R-:W-:Y:S01]  /*59f0*/  PRMT R0, R187, 0x5410, R186 ;  /* 0x00005410bb007816 */ /* 0x000fe200000000ba */
[----:B------:R-:W-:Y:S01]  /*5a00*/  FADD.FTZ R29, R62, R29 ;  /* 0x0000001d3e1d7221 */ /* 0x000fe20000010000 */
[----:B------:R-:W-:Y:S02]  /*5a10*/  LOP3.LUT R2, R2, 0xffff, RZ, 0xc0, !PT ;  /* 0x0000ffff02027812 */ /* 0x000fe400078ec0ff */
[----:B------:R-:W-:Y:S01]  /*5a20*/  LOP3.LUT R127, R30, R0, RZ, 0xc0, !PT ;  /* 0x000000001e7f7212 */ /* 0x000fe200078ec0ff */
[----:B------:R-:W-:Y:S01]  /*5a30*/  FADD.FTZ R30, R104, R95 ;  /* 0x0000005f681e7221 */ /* 0x000fe20000010000 */
[----:B------:R-:W-:Y:S02]  /*5a40*/  SHF.R.U32.HI R0, RZ, 0x10, R37 ;  /* 0x00000010ff007819 */ /* 0x000fe40000011625 */
[----:B------:R-:W-:Y:S01]  /*5a50*/  @!P2 PRMT R229, R80, 0x5410, RZ ;  /* 0x0000541050e5a816 */ /* 0x000fe200000000ff */
[----:B------:R-:W-:Y:S01]  /*5a60*/  FADD.FTZ R30, R108, R30 ;  /* 0x0000001e6c1e7221 */ /* 0x000fe20000010000 */
[----:B------:R-:W-:-:S02]  /*5a70*/  ISETP.LE.U32.AND P2, PT, R2, UR13, PT ;  /* 0x0000000d02007c0c */ /* 0x000fc4000bf43070 */
[----:B------:R-:W-:Y:S02]  /*5a80*/  LOP3.LUT R0, R0, 0xff, RZ, 0xc0, !PT ;  /* 0x000000ff00007812 */ /* 0x000fe400078ec0ff */
[----:B------:R-:W-:Y:S01]  /*5a90*/  @!P6 PRMT R228, R3, 0x5410, RZ ;  /* 0x0000541003e4e816 */ /* 0x000fe200000000ff */
[----:B------:R-:W-:Y:S01]  /*5aa0*/  FADD.FTZ R3, R106, R105 ;  /* 0x000000696a037221 */ /* 0x000fe20000010000 */
[----:B------:R-:W-:Y:S02]  /*5ab0*/  ISETP.LE.U32.AND P6, PT, R0, UR13, PT ;  /* 0x0000000d00007c0c */ /* 0x000fe4000bfc3070 */
[----:B------:R-:W-:Y:S01]  /*5ac0*/  SHF.R.U32.HI R0, RZ, 0x18, R37 ;  /* 0x00000018ff007819 */ /* 0x000fe20000011625 */
[----:B------:R-:W-:Y:S01]  /*5ad0*/  FADD.FTZ R3, R109, R3 ;  /* 0x000000036d037221 */ /* 0x000fe20000010000 */
[----:B------:R-:W-:Y:S02]  /*5ae0*/  @!P4 PRMT R218, R83, 0x5410, RZ ;  /* 0x0000541053dac816 */ /* 0x000fe400000000ff */
[----:B------:R-:W-:Y:S01]  /*5af0*/  ISETP.LE.U32.AND P4, PT, R0, UR13, PT ;  /* 0x0000000d00007c0c */ /* 0x000fe2000bf83070 */
[----:B------:R-:W-:Y:S01]  /*5b00*/  @!P2 HADD2 R85, -R216.H0_H0, -RZ.H0_H0 ;  /* 0xa00000ffd855a230 */ /* 0x000fe20000000900 */
[----:B------:R-:W-:-:S02]  /*5b10*/  SHF.R.U32.HI R0, RZ, 0x8, R82 ;  /* 0x00000008ff007819 */ /* 0x000fc40000011652 */
[----:B------:R-:W-:Y:S02]  /*5b20*/  LOP3.LUT R2, R46, 0xff, RZ, 0xc0, !PT ;  /* 0x000000ff2e027812 */ /* 0x000fe400078ec0ff */
[----:B------:R-:W-:Y:S01]  /*5b30*/  LOP3.LUT R0, R0, 0xffff, RZ, 0xc0, !PT ;  /* 0x0000ffff00007812 */ /* 0x000fe200078ec0ff */
[----:B------:R-:W-:Y:S01]  /*5b40*/  @!P6 HADD2 R87, -R215.H0_H0, -RZ.H0_H0 ;  /* 0xa00000ffd757e230 */ /* 0x000fe20000000900 */
[----:B------:R-:W-:Y:S02]  /*5b50*/  @!P2 PRMT R216, R85, 0x5410, RZ ;  /* 0x0000541055d8a816 */ /* 0x000fe400000000ff */
[----:B------:R-:W-:Y:S02]  /*5b60*/  ISETP.LE.U32.AND P2, PT, R0, UR13, PT ;  /* 0x0000000d00007c0c */ /* 0x000fe4000bf43070 */
[----:B------:R-:W-:Y:S01]  /*5b70*/  LOP3.LUT R0, R86, 0xff, RZ, 0xc0, !PT ;  /* 0x000000ff56007812 */ /* 0x000fe200078ec0ff */
[----:B------:R-:W-:Y:S01]  /*5b80*/  @!P4 HADD2 R88, -R214.H0_H0, -RZ.H0_H0 ;  /* 0xa00000ffd658c230 */ /* 0x000fe20000000900 */
[----:B------:R-:W-:-:S02]  /*5b90*/  @!P6 PRMT R215, R87, 0x5410, RZ ;  /* 0x0000541057d7e816 */ /* 0x000fc400000000ff */
[----:B------:R-:W-:Y:S02]  /*5ba0*/  ISETP.LE.U32.AND P6, PT, R0, UR13, PT ;  /* 0x0000000d00007c0c */ /* 0x000fe4000bfc3070 */
[----:B------:R-:W-:Y:S02]  /*5bb0*/  LOP3.LUT R0, R46, 0xffff, RZ, 0xc0, !PT ;  /* 0x0000ffff2e007812 */ /* 0x000fe400078ec0ff */
[----:B------:R-:W-:Y:S02]  /*5bc0*/  @!P4 PRMT R214, R88, 0x5410, RZ ;  /* 0x0000541058d6c816 */ /* 0x000fe400000000ff */
[----:B------:R-:W-:Y:S01]  /*5bd0*/  SHF.R.U32.HI R0, RZ, 0x8, R0 ;  /* 0x00000008ff007819 */ /* 0x000fe20000011600 */
[----:B------:R-:W-:Y:S01]  /*5be0*/  @!P2 HADD2 R90, -R211.H0_H0, -RZ.H0_H0 ;  /* 0xa00000ffd35aa230 */ /* 0x000fe20000000900 */
[----:B------:R-:W-:Y:S02]  /*5bf0*/  @!P5 PRMT R213, R89, 0x5410, RZ ;  /* 0x0000541059d5d816 */ /* 0x000fe400000000ff */
[----:B------:R-:W-:-:S02]  /*5c00*/  LOP3.LUT R0, R0, 0xffff, RZ, 0xc0, !PT ;  /* 0x0000ffff00007812 */ /* 0x000fc400078ec0ff */
[----:B------:R-:W-:Y:S01]  /*5c10*/  ISETP.LE.U32.AND P4, PT, R2, UR13, PT ;  /* 0x0000000d02007c0c */ /* 0x000fe2000bf83070 */
[----:B------:R-:W-:Y:S01]  /*5c20*/  @!P6 HADD2 R91, -R187.H0_H0, -RZ.H0_H0 ;  /* 0xa00000ffbb5be230 */ /* 0x000fe20000000900 */
[----:B------:R-:W-:Y:S02]  /*5c30*/  ISETP.LE.U32.AND P5, PT, R0, UR13, PT ;  /* 0x0000000d00007c0c */ /* 0x000fe4000bfa3070 */
[----:B------:R-:W-:Y:S02]  /*5c40*/  SHF.R.U32.HI R0, RZ, 0x18, R46 ;  /* 0x00000018ff007819 */ /* 0x000fe4000001162e */
[----:B------:R-:W-:Y:S02]  /*5c50*/  @!P6 PRMT R187, R91, 0x5410, RZ ;  /* 0x000054105bbbe816 */ /* 0x000fe400000000ff */
[----:B------:R-:W-:Y:S02]  /*5c60*/  ISETP.LE.U32.AND P6, PT, R0, UR13, PT ;  /* 0x0000000d00007c0c */ /* 0x000fe4000bfc3070 */
[----:B------:R-:W-:-:S02]  /*5c70*/  @!P1 PRMT R219, R81, 0x5410, RZ ;  /* 0x0000541051db9816 */ /* 0x000fc400000000ff */
[----:B------:R-:W-:Y:S01]  /*5c80*/  ISETP.LE.U32.AND P1, PT, R40, UR13, PT ;  /* 0x0000000d28007c0c */ /* 0x000fe2000bf23070 */
[----:B------:R-:W-:Y:S01]  /*5c90*/  @!P4 HADD2 R97, -R28.H0_H0, -RZ.H0_H0 ;  /* 0xa00000ff1c61c230 */ /* 0x000fe20000000900 */
[----:B------:R-:W-:Y:S01]  /*5ca0*/  SHF.R.U32.HI R0, RZ, 0x8, R99 ;  /* 0x00000008ff007819 */ /* 0x000fe20000011663 */
[----:B------:R-:W-:Y:S01]  /*5cb0*/  @!P5 HADD2 R100, -R27.H0_H0, -RZ.H0_H0 ;  /* 0xa00000ff1b64d230 */ /* 0x000fe20000000900 */
[----:B------:R-:W-:Y:S01]  /*5cc0*/  @!P3 PRMT R217, R84, 0x5410, RZ ;  /* 0x0000541054d9b816 */ /* 0x000fe200000000ff */
[----:B------:R-:W1:Y:S01]  /*5cd0*/  LDSM.16.MT88.4 R80, [R197+0xb800] ;  /* 0x00b80000c550783b */ /* 0x000e620000004200 */
[----:B------:R-:W-:Y:S01]  /*5ce0*/  LOP3.LUT R0, R0, 0xffff, RZ, 0xc0, !PT ;  /* 0x0000ffff00007812 */ /* 0x000fe200078ec0ff */
[----:B------:R-:W-:Y:S01]  /*5cf0*/  HMMA.16816.F32 R84, R8, R192, RZ ;  /* 0x000000c00854723c */ /* 0x000fe200000018ff */
[----:B------:R-:W-:Y:S01]  /*5d00*/  @!P4 PRMT R28, R97, 0x5410, RZ ;  /* 0x00005410611cc816 */ /* 0x000fe200000000ff */
[----:B------:R-:W-:Y:S01]  /*5d10*/  @!P6 HADD2 R107, -R25.H0_H0, -RZ.H0_H0 ;  /* 0xa00000ff196be230 */ /* 0x000fe20000000900 */
[----:B------:R-:W-:-:S02]  /*5d20*/  ISETP.LE.U32.AND P4, PT, R0, UR13, PT ;  /* 0x0000000d00007c0c */ /* 0x000fc4000bf83070 */
[----:B------:R-:W-:Y:S01]  /*5d30*/  ISETP.LE.U32.AND P3, PT, R43, UR13, PT ;  /* 0x0000000d2b007c0c */ /* 0x000fe2000bf63070 */
[----:B------:R-:W-:Y:S01]  /*5d40*/  @!P1 HADD2 R96, -R186.H0_H0, -RZ.H0_H0 ;  /* 0xa00000ffba609230 */ /* 0x000fe20000000900 */
[----:B------:R-:W-:Y:S02]  /*5d50*/  LOP3.LUT R0, R122, 0xff, RZ, 0xc0, !PT ;  /* 0x000000ff7a007812 */ /* 0x000fe400078ec0ff */
[----:B------:R-:W-:Y:S02]  /*5d60*/  @!P6 PRMT R25, R107, 0x5410, RZ ;  /* 0x000054106b19e816 */ /* 0x000fe400000000ff */
[----:B------:R-:W-:Y:S02]  /*5d70*/  ISETP.LE.U32.AND P6, PT, R0, UR13, PT ;  /* 0x0000000d00007c0c */ /* 0x000fe4000bfc3070 */
[----:B------:R-:W-:Y:S02]  /*5d80*/  SHF.R.U32.HI R2, RZ, 0x10, R46 ;  /* 0x00000010ff027819 */ /* 0x000fe4000001162e */
[----:B------:R-:W-:Y:S01]  /*5d90*/  LOP3.LUT R0, R63, 0xffff, RZ, 0xc0, !PT ;  /* 0x0000ffff3f007812 */ /* 0x000fe200078ec0ff */
[----:B------:R-:W-:Y:S01]  /*5da0*/  @!P4 HADD2 R113, -R184.H0_H0, -RZ.H0_H0 ;  /* 0xa00000ffb871c230 */ /* 0x000fe20000000900 */
[----:B------:R-:W-:Y:S01]  /*5db0*/  @!P1 PRMT R186, R96, 0x5410, RZ ;  /* 0x0000541060ba9816 */ /* 0x000fe200000000ff */
[----:B------:R-:W-:Y:S01]  /*5dc0*/  @!P3 HADD2 R112, -R185.H0_H0, -RZ.H0_H0 ;  /* 0xa00000ffb970b230 */ /* 0x000fe20000000900 */
[----:B------:R-:W-:-:S02]  /*5dd0*/  ISETP.LE.U32.AND P1, PT, R98, UR13, PT ;  /* 0x0000000d62007c0c */ /* 0x000fc4000bf23070 */
[----:B------:R-:W-:Y:S01]  /*5de0*/  LOP3.LUT R2, R2, 0xff, RZ, 0xc0, !PT ;  /* 0x000000ff02027812 */ /* 0x000fe200078ec0ff */
[----:B------:R-:W-:Y:S01]  /*5df0*/  LDSM.16.MT88.4 R96, [R199+0xb800] ;  /* 0x00b80000c760783b */ /* 0x000fe20000004200 */
[----:B------:R-:W-:Y:S01]  /*5e00*/  SHF.R.U32.HI R0, RZ, 0x8, R0 ;  /* 0x00000008ff007819 */ /* 0x000fe20000011600 */
[----:B------:R-:W-:Y:S01]  /*5e10*/  @!P6 HADD2 R114, -R183.H0_H0, -RZ.H0_H0 ;  /* 0xa00000ffb772e230 */ /* 0x000fe20000000900 */
[----:B------:R-:W-:Y:S02]  /*5e20*/  @!P2 PRMT R211, R90, 0x5410, RZ ;  /* 0x000054105ad3a816 */ /* 0x000fe400000000ff */
[----:B------:R-:W-:Y:S02]  /*5e30*/  ISETP.LE.U32.AND P2, PT, R2, UR13, PT ;  /* 0x0000000d02007c0c */ /* 0x000fe4000bf43070 */
[----:B------:R-:W-:Y:S02]  /*5e40*/  LOP3.LUT R0, R0, 0xffff, RZ, 0xc0, !PT ;  /* 0x0000ffff00007812 */ /* 0x000fe400078ec0ff */
[----:B------:R-:W-:Y:S01]  /*5e50*/  LOP3.LUT R2, R63, 0xff, RZ, 0xc0, !PT ;  /* 0x000000ff3f027812 */ /* 0x000fe200078ec0ff */
[----:B------:R-:W-:Y:S01]  /*5e60*/  @!P1 HADD2 R115, -R182.H0_H0, -RZ.H0_H0 ;  /* 0xa00000ffb6739230 */ /* 0x000fe20000000900 */
[----:B------:R-:W-:-:S02]  /*5e70*/  @!P4 PRMT R184, R113, 0x5410, RZ ;  /* 0x0000541071b8c816 */ /* 0x000fc400000000ff */
[----:B------:R-:W-:Y:S02]  /*5e80*/  @!P3 PRMT R185, R112, 0x5410, RZ ;  /* 0x0000541070b9b816 */ /* 0x000fe400000000ff */
[----:B------:R-:W-:Y:S01]  /*5e90*/  ISETP.LE.U32.AND P4, PT, R0, UR13, PT ;  /* 0x0000000d00007c0c */ /* 0x000fe2000bf83070 */
[----:B-1----:R-:W-:Y:S01]  /*5ea0*/  HMMA.16816.F32 R68, R128, R80, R68 ;  /* 0x000000508044723c */ /* 0x002fe20000001844 */
[----:B------:R-:W-:Y:S01]  /*5eb0*/  ISETP.LE.U32.AND P3, PT, R2, UR13, PT ;  /* 0x0000000d02007c0c */ /* 0x000fe2000bf63070 */
[----:B------:R-:W-:Y:S01]  /*5ec0*/  @!P2 HADD2 R101, -R26.H0_H0, -RZ.H0_H0 ;  /* 0xa00000ff1a65a230 */ /* 0x000fe20000000900 */
[--C-:B------:R-:W-:Y:S02]  /*5ed0*/  SHF.R.U32.HI R0, RZ, 0x18, R63.reuse ;  /* 0x00000018ff007819 */ /* 0x100fe4000001163f */
[----:B------:R-:W-:Y:S02]  /*5ee0*/  SHF.R.U32.HI R2, RZ, 0x10, R63 ;  /* 0x00000010ff027819 */ /* 0x000fe4000001163f */
[----:B------:R-:W-:-:S02]  /*5ef0*/  @!P6 PRMT R183, R114, 0x5410, RZ ;  /* 0x0000541072b7e816 */ /* 0x000fc400000000ff */
[----:B------:R-:W-:Y:S02]  /*5f00*/  ISETP.LE.U32.AND P6, PT, R0, UR13, PT ;  /* 0x0000000d00007c0c */ /* 0x000fe4000bfc3070 */
[----:B------:R-:W-:Y:S01]  /*5f10*/  LOP3.LUT R0, R2, 0xff, RZ, 0xc0, !PT ;  /* 0x000000ff02007812 */ /* 0x000fe200078ec0ff */
[----:B------:R-:W-:Y:S01]  /*5f20*/  @!P4 HADD2 R118, -R180.H0_H0, -RZ.H0_H0 ;  /* 0xa00000ffb476c230 */ /* 0x000fe20000000900 */
[----:B------:R-:W-:Y:S01]  /*5f30*/  @!P1 PRMT R182, R115, 0x5410, RZ ;  /* 0x0000541073b69816 */ /* 0x000fe200000000ff */
[----:B------:R-:W-:Y:S01]  /*5f40*/  @!P3 HADD2 R117, -R181.H0_H0, -RZ.H0_H0 ;  /* 0xa00000ffb575b230 */ /* 0x000fe20000000900 */
[----:B------:R-:W-:Y:S01]  /*5f50*/  ISETP.LE.U32.AND P1, PT, R0, UR13, PT ;  /* 0x0000000d00007c0c */ /* 0x000fe2000bf23070 */
[----:B------:R-:W-:Y:S01]  /*5f60*/  LDSM.16.MT88.4 R112, [R202+0xb800] ;  /* 0x00b80000ca70783b */ /* 0x000fe20000004200 */
[----:B------:R-:W-:Y:S02]  /*5f70*/  LOP3.LUT R4, R17, R39, RZ, 0xc0, !PT ;  /* 0x0000002711047212 */ /* 0x000fe400078ec0ff */
[----:B------:R-:W-:Y:S01]  /*5f80*/  LOP3.LUT R0, R119, 0xff, RZ, 0xc0, !PT ;  /* 0x000000ff77007812 */ /* 0x000fe200078ec0ff */
[----:B------:R-:W1:Y:S01]  /*5f90*/  LDSM.16.MT88.4 R16, [R201+0xb000] ;  /* 0x00b00000c910783b */ /* 0x000e620000004200 */
[----:B------:R-:W-:Y:S01]  /*5fa0*/  LOP3.LUT R5, R12, R38, RZ, 0xc0, !PT ;  /* 0x000000260c057212 */ /* 0x000fe200078ec0ff */
[----:B------:R-:W-:Y:S01]  /*5fb0*/  @!P6 HADD2 R159, -R178.H0_H0, -RZ.H0_H0 ;  /* 0xa00000ffb29fe230 */ /* 0x000fe20000000900 */
[----:B------:R-:W-:Y:S01]  /*5fc0*/  SHF.R.U32.HI R2, RZ, 0x8, R121 ;  /* 0x00000008ff027819 */ /* 0x000fe20000011679 */
[----:B------:R-:W2:Y:S01]  /*5fd0*/  LDSM.16.MT88.4 R12, [R201+0xb800] ;  /* 0x00b80000c90c783b */ /* 0x000ea20000004200 */
[----:B------:R-:W-:Y:S01]  /*5fe0*/  @!P3 PRMT R181, R117, 0x5410, RZ ;  /* 0x0000541075b5b816 */ /* 0x000fe200000000ff */
[----:B------:R-:W-:Y:S01]  /*5ff0*/  HMMA.16816.F32 R36, R8, R188, RZ ;  /* 0x000000bc0824723c */ /* 0x000fe200000018ff */
[----:B------:R-:W-:Y:S01]  /*6000*/  ISETP.LE.U32.AND P3, PT, R0, UR13, PT ;  /* 0x0000000d00007c0c */ /* 0x000fe2000bf63070 */
[----:B------:R-:W-:Y:S01]  /*6010*/  @!P1 HADD2 R120, -R179.H0_H0, -RZ.H0_H0 ;  /* 0xa00000ffb3789230 */ /* 0x000fe20000000900 */
[----:B------:R-:W-:-:S02]  /*6020*/  LOP3.LUT R0, R2, 0xffff, RZ, 0xc0, !PT ;  /* 0x0000ffff02007812 */ /* 0x000fc400078ec0ff */
[----:B------:R-:W-:Y:S01]  /*6030*/  @!P5 PRMT R27, R100, 0x5410, RZ ;  /* 0x00005410641bd816 */ /* 0x000fe200000000ff */
[C---:B------:R-:W-:Y:S01]  /*6040*/  HMMA.16816.F32 R104, R4.reuse, R20, RZ ;  /* 0x000000140468723c */ /* 0x040fe200000018ff */
[----:B------:R-:W-:Y:S02]  /*6050*/  @!P2 PRMT R26, R101, 0x5410, RZ ;  /* 0x00005410651aa816 */ /* 0x000fe400000000ff */
[----:B------:R-:W-:Y:S02]  /*6060*/  ISETP.LE.U32.AND P5, PT, R103, UR13, PT ;  /* 0x0000000d67007c0c */ /* 0x000fe4000bfa3070 */
[----:B------:R-:W-:Y:S01]  /*6070*/  ISETP.LE.U32.AND P2, PT, R102, UR13, PT ;  /* 0x0000000d66007c0c */ /* 0x000fe2000bf43070 */
[----:B------:R-:W-:Y:S01]  /*6080*/  HMMA.16816.F32 R168, R4, R148, RZ ;  /* 0x0000009404a8723c */ /* 0x000fe200000018ff */
[----:B------:R-:W-:Y:S01]  /*6090*/  @!P4 PRMT R180, R118, 0x5410, RZ ;  /* 0x0000541076b4c816 */ /* 0x000fe200000000ff */
[----:B------:R-:W-:Y:S01]  /*60a0*/  @!P3 HADD2 R156, -R175.H0_H0, -RZ.H0_H0 ;  /* 0xa00000ffaf9cb230 */ /* 0x000fe20000000900 */
[----:B------:R-:W-:-:S02]  /*60b0*/  ISETP.LE.U32.AND P4, PT, R0, UR13, PT ;  /* 0x0000000d00007c0c */ /* 0x000fc4000bf83070 */
[----:B------:R-:W-:Y:S01]  /*60c0*/  @!P1 PRMT R179, R120, 0x5410, RZ ;  /* 0x0000541078b39816 */ /* 0x000fe200000000ff */
[----:B------:R-:W-:Y:S01]  /*60d0*/  HMMA.16816.F32 R100, R8, R20, RZ ;  /* 0x000000140864723c */ /* 0x000fe200000018ff */
[----:B------:R-:W-:Y:S02]  /*60e0*/  SHF.R.S32.HI R2, RZ, 0x1f, R116 ;  /* 0x0000001fff027819 */ /* 0x000fe40000011474 */
[----:B------:R-:W-:Y:S01]  /*60f0*/  IADD3 R0, P1, R116, UR4, RZ ;  /* 0x0000000474007c10 */ /* 0x000fe2000ff3e0ff */
[----:B------:R-:W-:Y:S01]  /*6100*/  @!P5 HADD2 R157, -R177.H0_H0, -RZ.H0_H0 ;  /* 0xa00000ffb19dd230 */ /* 0x000fe20000000900 */
[----:B------:R-:W-:Y:S01]  /*6110*/  @!P6 PRMT R178, R159, 0x5410, RZ ;  /* 0x000054109fb2e816 */ /* 0x000fe200000000ff */
[C---:B------:R-:W-:Y:S01]  /*6120*/  HMMA.16816.F32 R72, R4.reuse, R32, RZ ;  /* 0x000000200448723c */ /* 0x040fe200000018ff */
[----:B------:R-:W-:Y:S01]  /*6130*/  IMAD.U32 R20, RZ, RZ, UR4 ;  /* 0x00000004ff147e24 */ /* 0x000fe2000f8e00ff */
[----:B------:R-:W-:Y:S01]  /*6140*/  ULDC.64 UR4, c[0x0][0x2a8] ;  /* 0x0000aa0000047ab9 */ /* 0x000fe20000000a00 */
[----:B------:R-:W-:Y:S01]  /*6150*/  @!P2 HADD2 R164, -R174.H0_H0, -RZ.H0_H0 ;  /* 0xa00000ffaea4a230 */ /* 0x000fe20000000900 */
[----:B------:R-:W-:Y:S01]  /*6160*/  @!P5 PRMT R177, R157, 0x5410, RZ ;  /* 0x000054109db1d816 */ /* 0x000fe200000000ff */
[----:B------:R-:W-:Y:S01]  /*6170*/  @!P4 HADD2 R158, -R176.H0_H0, -RZ.H0_H0 ;  /* 0xa00000ffb09ec230 */ /* 0x000fe20000000900 */
[----:B------:R-:W-:Y:S01]  /*6180*/  LEA.HI.X.SX32 R2, R20, R2, 0x1, P1 ;  /* 0x0000000214027211 */ /* 0x000fe200008f0eff */
[----:B------:R-:W-:Y:S01]  /*6190*/  HMMA.16816.F32 R160, R4, R232, RZ ;  /* 0x000000e804a0723c */ /* 0x000fe200000018ff */
[----:B------:R-:W-:Y:S01]  /*61a0*/  LEA R20, P1, R0, UR4, 0x1 ;  /* 0x0000000400147c11 */ /* 0x000fe2000f8208ff */
[----:B------:R-:W-:Y:S01]  /*61b0*/  USHF.L.U32 UR4, UR39, 0x6, URZ ;  /* 0x0000000627047899 */ /* 0x000fe2000800063f */
[----:B------:R-:W-:-:S02]  /*61c0*/  @!P4 PRMT R176, R158, 0x5410, RZ ;  /* 0x000054109eb0c816 */ /* 0x000fc400000000ff */
[----:B------:R-:W-:Y:S01]  /*61d0*/  LEA.HI.X R21, R0, UR5, R2, 0x1, P1 ;  /* 0x0000000500157c11 */ /* 0x000fe200088f0c02 */
[----:B------:R-:W-:Y:S01]  /*61e0*/  USHF.L.U32 UR5, UR39, 0x3, URZ ;  /* 0x0000000327057899 */ /* 0x000fe2000800063f */
[----:B------:R-:W-:Y:S01]  /*61f0*/  FADD.FTZ R0, R31, R24 ;  /* 0x000000181f007221 */ /* 0x000fe20000010000 */
[----:B------:R-:W-:Y:S01]  /*6200*/  FADD.FTZ R2, R110, R3 ;  /* 0x000000036e027221 */ /* 0x000fe20000010000 */
[----:B------:R-:W-:Y:S01]  /*6210*/  HMMA.16816.F32 R168, R124, R224, R168 ;  /* 0x000000e07ca8723c */ /* 0x000fe200000018a8 */
[----:B------:R3:W-:Y:S01]  /*6220*/  STG.E.U16 desc[UR24][R20.64], R28 ;  /* 0x0000001c14007986 */ /* 0x0007e2000c101518 */
[----:B------:R-:W-:Y:S01]  /*6230*/  FADD.FTZ R3, R60, R0 ;  /* 0x000000003c037221 */ /* 0x000fe20000010000 */
[----:B------:R-:W-:Y:S01]  /*6240*/  IMAD.U32 R0, RZ, RZ, UR5 ;  /* 0x00000005ff007e24 */ /* 0x000fe2000f8e00ff */
[----:B------:R-:W-:Y:S01]  /*6250*/  @!P3 PRMT R175, R156, 0x5410, RZ ;  /* 0x000054109cafb816 */ /* 0x000fe200000000ff */
[----:B------:R-:W-:Y:S01]  /*6260*/  STG.E.U16 desc[UR24][R20.64+0x2], R27 ;  /* 0x0000021b14007986 */ /* 0x000fe2000c101518 */
[----:B-1----:R-:W-:Y:S01]  /*6270*/  HMMA.16816.F32 R116, R8, R16, RZ ;  /* 0x000000100874723c */ /* 0x002fe200000018ff */
[----:B------:R-:W-:-:S04]  /*6280*/  IMAD.WIDE R32, R0, 0x2, R20 ;  /* 0x0000000200207825 */ /* 0x000fc800078e0214 */
[----:B------:R-:W-:Y:S01]  /*6290*/  FADD.FTZ R224, R94, R30 ;  /* 0x0000001e5ee07221 */ /* 0x000fe20000010000 */
[----:B------:R-:W-:Y:S01]  /*62a0*/  @!P2 PRMT R174, R164, 0x5410, RZ ;  /* 0x00005410a4aea816 */ /* 0x000fe200000000ff */
[----:B------:R-:W-:Y:S01]  /*62b0*/  UIMAD UR39, UR39, 0x48, URZ ;  /* 0x00000048272778a4 */ /* 0x000fe2000f8e023f */
[----:B------:R-:W-:Y:S01]  /*62c0*/  FADD.FTZ R3, R240, R3 ;  /* 0x00000003f0037221 */ /* 0x000fe20000010000 */
[C---:B------:R-:W-:Y:S01]  /*62d0*/  HMMA.16816.F32 R120, R4.reuse, R16, RZ ;  /* 0x000000100478723c */ /* 0x040fe200000018ff */
[----:B------:R-:W-:Y:S03]  /*62e0*/  STG.E.U16 desc[UR24][R32.64], R26 ;  /* 0x0000001a20007986 */ /* 0x000fe6000c101518 */
[----:B------:R-:W-:Y:S01]  /*62f0*/  IMAD.U32 R0, RZ, RZ, UR39 ;  /* 0x00000027ff007e24 */ /* 0x000fe2000f8e00ff */
[----:B------:R1:W-:Y:S01]  /*6300*/  STG.E.U16 desc[UR24][R32.64+0x2], R25 ;  /* 0x0000021920007986 */ /* 0x0003e2000c101518 */
[----:B------:R-:W-:Y:S01]  /*6310*/  HMMA.16816.F32 R40, R4, R188, RZ ;  /* 0x000000bc0428723c */ /* 0x000fe200000018ff */
[----:B------:R-:W-:Y:S01]  /*6320*/  FADD.FTZ R17, R79, R29 ;  /* 0x0000001d4f117221 */ /* 0x000fe20000010000 */
[----:B------:R-:W-:Y:S01]  /*6330*/  FADD.FTZ R16, R111, R2 ;  /* 0x000000026f107221 */ /* 0x000fe20000010000 */
[----:B------:R-:W-:-:S03]  /*6340*/  IMAD.U32 R2, RZ, RZ, UR4 ;  /* 0x00000004ff027e24 */ /* 0x000fc6000f8e00ff */
[----:B------:R-:W-:Y:S01]  /*6350*/  HMMA.16816.F32 R56, R4, R220, RZ ;  /* 0x000000dc0438723c */ /* 0x000fe200000018ff */
[----:B------:R-:W-:-:S04]  /*6360*/  IMAD.WIDE R30, R2, 0x2, R20 ;  /* 0x00000002021e7825 */ /* 0x000fc800078e0214 */
[----:B------:R-:W-:Y:S01]  /*6370*/  FADD.FTZ R2, R246, R224 ;  /* 0x000000e0f6027221 */ /* 0x000fe20000010000 */
[----:B---3--:R-:W-:Y:S01]  /*6380*/  IMAD.WIDE R28, R0, 0x2, R20 ;  /* 0x00000002001c7825 */ /* 0x008fe200078e0214 */
[C---:B------:R-:W-:Y:S01]  /*6390*/  HMMA.16816.F32 R88, R4.reuse, R192, RZ ;  /* 0x000000c00458723c */ /* 0x040fe200000018ff */
[----:B------:R-:W-:Y:S02]  /*63a0*/  STG.E.U16 desc[UR24][R30.64], R45 ;  /* 0x0000002d1e007986 */ /* 0x000fe4000c101518 */
[----:B------:R-:W-:Y:S02]  /*63b0*/  FADD.FTZ R0, R245, R17 ;  /* 0x00000011f5007221 */ /* 0x000fe40000010000 */
[----:B------:R-:W-:Y:S01]  /*63c0*/  STG.E.U16 desc[UR24][R30.64+0x2], R47 ;  /* 0x0000022f1e007986 */ /* 0x000fe2000c101518 */
[C---:B------:R-:W-:Y:S01]  /*63d0*/  HMMA.16816.F32 R164, R4.reuse, R150, RZ ;  /* 0x0000009604a4723c */ /* 0x040fe200000018ff */
[----:B------:R-:W-:Y:S02]  /*63e0*/  FADD.FTZ R0, R244, R0 ;  /* 0x00000000f4007221 */ /* 0x000fe40000010000 */
[----:B------:R3:W-:Y:S02]  /*63f0*/  STG.E.U16 desc[UR24][R28.64], R44 ;  /* 0x0000002c1c007986 */ /* 0x0007e4000c101518 */
[----:B------:R-:W-:Y:S01]  /*6400*/  FADD.FTZ R0, R243, R0 ;  /* 0x00000000f3007221 */ /* 0x000fe20000010000 */
[----:B------:R-:W-:Y:S01]  /*6410*/  HMMA.16816.F32 R156, R4, R234, RZ ;  /* 0x000000ea049c723c */ /* 0x000fe200000018ff */
[----:B------:R4:W-:Y:S02]  /*6420*/  STG.E.U16 desc[UR24][R28.64+0x2], R230 ;  /* 0x000002e61c007986 */ /* 0x0009e4000c101518 */
[----:B------:R-:W-:-:S02]  /*6430*/  FADD.FTZ R240, R242, R0 ;  /* 0x00000000f2f07221 */ /* 0x000fc40000010000 */
[----:B------:R4:W-:Y:S01]  /*6440*/  STG.E.U16 desc[UR24][R20.64+0x10], R185 ;  /* 0x000010b914007986 */ /* 0x0009e2000c101518 */
[C---:B-1----:R-:W-:Y:S03]  /*6450*/  HMMA.16816.F32 R24, R4.reuse, R190, RZ ;  /* 0x000000be0418723c */ /* 0x042fe600000018ff */
[----:B------:R4:W-:Y:S03]  /*6460*/  STG.E.U16 desc[UR24][R20.64+0x12], R184 ;  /* 0x000012b814007986 */ /* 0x0009e6000c101518 */
[C---:B------:R-:W-:Y:S01]  /*6470*/  HMMA.16816.F32 R60, R4.reuse, R222, RZ ;  /* 0x000000de043c723c */ /* 0x040fe200000018ff */
[----:B------:R4:W-:Y:S04]  /*6480*/  STG.E.U16 desc[UR24][R32.64+0x10], R183 ;  /* 0x000010b720007986 */ /* 0x0009e8000c101518 */
[----:B------:R4:W-:Y:S01]  /*6490*/  STG.E.U16 desc[UR24][R32.64+0x12], R182 ;  /* 0x000012b620007986 */ /* 0x0009e2000c101518 */
[C---:B------:R-:W-:Y:S03]  /*64a0*/  HMMA.16816.F32 R76, R4.reuse, R34, RZ ;  /* 0x00000022044c723c */ /* 0x040fe600000018ff */
[----:B------:R4:W-:Y:S03]  /*64b0*/  STG.E.U16 desc[UR24][R30.64+0x10], R229 ;  /* 0x000010e51e007986 */ /* 0x0009e6000c101518 */
[C---:B------:R-:W-:Y:S01]  /*64c0*/  HMMA.16816.F32 R92, R4.reuse, R194, RZ ;  /* 0x000000c2045c723c */ /* 0x040fe200000018ff */
[----:B------:R4:W-:Y:S04]  /*64d0*/  STG.E.U16 desc[UR24][R30.64+0x12], R228 ;  /* 0x000012e41e007986 */ /* 0x0009e8000c101518 */
[----:B------:R4:W-:Y:S01]  /*64e0*/  STG.E.U16 desc[UR24][R28.64+0x10], R218 ;  /* 0x000010da1c007986 */ /* 0x0009e2000c101518 */
[C---:B------:R-:W-:Y:S03]  /*64f0*/  HMMA.16816.F32 R108, R4.reuse, R22, RZ ;  /* 0x00000016046c723c */ /* 0x040fe600000018ff */
[----:B------:R4:W-:Y:S03]  /*6500*/  STG.E.U16 desc[UR24][R28.64+0x12], R219 ;  /* 0x000012db1c007986 */ /* 0x0009e6000c101518 */
[----:B------:R-:W-:Y:S01]  /*6510*/  HMMA.16816.F32 R4, R4, R18, RZ ;  /* 0x000000120404723c */ /* 0x000fe200000018ff */
[----:B------:R4:W-:Y:S04]  /*6520*/  STG.E.U16 desc[UR24][R20.64+0x20], R181 ;  /* 0x000020b514007986 */ /* 0x0009e8000c101518 */
[----:B------:R4:W-:Y:S01]  /*6530*/  STG.E.U16 desc[UR24][R20.64+0x22], R180 ;  /* 0x000022b414007986 */ /* 0x0009e2000c101518 */
[C---:B------:R-:W-:Y:S03]  /*6540*/  HMMA.16816.F32 R160, R124.reuse, R140, R160 ;  /* 0x0000008c7ca0723c */ /* 0x040fe600000018a0 */
[----:B------:R4:W-:Y:S03]  /*6550*/  STG.E.U16 desc[UR24][R32.64+0x20], R179 ;  /* 0x000020b320007986 */ /* 0x0009e6000c101518 */
[C---:B------:R-:W-:Y:S01]  /*6560*/  HMMA.16816.F32 R40, R124.reuse, R48, R40 ;  /* 0x000000307c28723c */ /* 0x040fe20000001828 */
        /* <DEDUP_REMOVED lines=12> */
[C---:B--2---:R-:W-:Y:S03]  /*6630*/  HMMA.16816.F32 R120, R124.reuse, R12, R120 ;  /* 0x0000000c7c78723c */ /* 0x044fe60000001878 */
[----:B------:R4:W-:Y:S03]  /*6640*/  STG.E.U16 desc[UR24][R32.64+0x32], R174 ;  /* 0x000032ae20007986 */ /* 0x0009e6000c101518 */
[C---:B------:R-:W-:Y:S01]  /*6650*/  HMMA.16816.F32 R164, R124.reuse, R226, R164 ;  /* 0x000000e27ca4723c */ /* 0x040fe200000018a4 */
[----:B------:R4:W-:Y:S04]  /*6660*/  STG.E.U16 desc[UR24][R30.64+0x30], R213 ;  /* 0x000030d51e007986 */ /* 0x0009e8000c101518 */
[----:B------:R4:W-:Y:S01]  /*6670*/  STG.E.U16 desc[UR24][R30.64+0x32], R211 ;  /* 0x000032d31e007986 */ /* 0x0009e2000c101518 */
[C---:B------:R-:W-:Y:S03]  /*6680*/  HMMA.16816.F32 R156, R124.reuse, R142, R156 ;  /* 0x0000008e7c9c723c */ /* 0x040fe6000000189c */
[----:B------:R4:W-:Y:S03]  /*6690*/  STG.E.U16 desc[UR24][R28.64+0x30], R187 ;  /* 0x000030bb1c007986 */ /* 0x0009e6000c101518 */
[C---:B---3--:R-:W-:Y:S01]  /*66a0*/  HMMA.16816.F32 R44, R124.reuse, R50, R24 ;  /* 0x000000327c2c723c */ /* 0x048fe20000001818 */
[----:B------:R4:W-:Y:S05]  /*66b0*/  STG.E.U16 desc[UR24][R28.64+0x32], R186 ;  /* 0x000032ba1c007986 */ /* 0x0009ea000c101518 */
[C---:B------:R-:W-:Y:S06]  /*66c0*/  HMMA.16816.F32 R60, R124.reuse, R66, R60 ;  /* 0x000000427c3c723c */ /* 0x040fec000000183c */
[C---:B------:R-:W-:Y:S06]  /*66d0*/  HMMA.16816.F32 R76, R124.reuse, R82, R76 ;  /* 0x000000527c4c723c */ /* 0x040fec000000184c */
[C---:B------:R-:W-:Y:S06]  /*66e0*/  HMMA.16816.F32 R92, R124.reuse, R98, R92 ;  /* 0x000000627c5c723c */ /* 0x040fec000000185c */
[C---:B------:R-:W-:Y:S06]  /*66f0*/  HMMA.16816.F32 R108, R124.reuse, R114, R108 ;  /* 0x000000727c6c723c */ /* 0x040fec000000186c */
[----:B------:R-:W-:Y:S06]  /*6700*/  HMMA.16816.F32 R124, R124, R14, R4 ;  /* 0x0000000e7c7c723c */ /* 0x000fec0000001804 */
[----:B------:R-:W-:Y:S06]  /*6710*/  HMMA.16816.F32 R4, R8, R34, RZ ;  /* 0x000000220804723c */ /* 0x000fec00000018ff */
[----:B------:R-:W-:Y:S06]  /*6720*/  HMMA.16816.F32 R100, R128, R112, R100 ;  /* 0x000000708064723c */ /* 0x000fec0000001864 */
[C---:B------:R-:W-:Y:S06]  /*6730*/  HMMA.16816.F32 R148, R8.reuse, R150, RZ ;  /* 0x000000960894723c */ /* 0x040fec00000018ff */
[----:B------:R-:W-:Y:S06]  /*6740*/  HMMA.16816.F32 R232, R8, R234, RZ ;  /* 0x000000ea08e8723c */ /* 0x000fec00000018ff */
[----:B------:R-:W-:Y:S06]  /*6750*/  HMMA.16816.F32 R80, R128, R82, R4 ;  /* 0x000000528050723c */ /* 0x000fec0000001804 */
[C---:B------:R-:W-:Y:S06]  /*6760*/  HMMA.16816.F32 R4, R8.reuse, R22, RZ ;  /* 0x000000160804723c */ /* 0x040fec00000018ff */
[C---:B------:R-:W-:Y:S06]  /*6770*/  HMMA.16816.F32 R188, R8.reuse, R190, RZ ;  /* 0x000000be08bc723c */ /* 0x040fec00000018ff */
[C---:B------:R-:W-:Y:S06]  /*6780*/  HMMA.16816.F32 R220, R8.reuse, R222, RZ ;  /* 0x000000de08dc723c */ /* 0x040fec00000018ff */
[----:B------:R-:W-:Y:S06]  /*6790*/  HMMA.16816.F32 R192, R8, R194, RZ ;  /* 0x000000c208c0723c */ /* 0x000fec00000018ff */
[----:B------:R-:W-:Y:S06]  /*67a0*/  HMMA.16816.F32 R112, R128, R114, R4 ;  /* 0x000000728070723c */ /* 0x000fec0000001804 */
[----:B------:R-:W-:Y:S01]  /*67b0*/  HMMA.16816.F32 R8, R8, R18, RZ ;  /* 0x000000120808723c */ /* 0x000fe200000018ff */
[----:B------:R-:W-:Y:S01]  /*67c0*/  FADD.FTZ R4, R237, R2 ;  /* 0x00000002ed047221 */ /* 0x000fe20000010000 */
[----:B------:R-:W-:Y:S01]  /*67d0*/  FADD.FTZ R2, R239, R3 ;  /* 0x00000003ef027221 */ /* 0x000fe20000010000 */
[----:B------:R-:W-:Y:S01]  /*67e0*/  IADD3 R3, P1, R20, -0x40, RZ ;  /* 0xffffffc014037810 */ /* 0x000fe20007f3e0ff */
[----:B------:R-:W-:Y:S01]  /*67f0*/  FADD.FTZ R5, R251, R16 ;  /* 0x00000010fb057221 */ /* 0x000fe20000010000 */
[----:B------:R-:W-:Y:S01]  /*6800*/  FADD.FTZ R4, R231, R4 ;  /* 0x00000004e7047221 */ /* 0x000fe20000010000 */
[C---:B------:R-:W-:Y:S01]  /*6810*/  HMMA.16816.F32 R36, R128.reuse, R48, R36 ;  /* 0x000000308024723c */ /* 0x040fe20000001824 */
[----:B------:R-:W-:Y:S01]  /*6820*/  IADD3.X R0, R21, -0x1, RZ, P1, !PT ;  /* 0xffffffff15007810 */ /* 0x000fe20000ffe4ff */
[----:B------:R4:W-:Y:S01]  /*6830*/  STL [R1+0x7c], R3 ;  /* 0x00007c0301007387 */ /* 0x0009e20000100800 */
[----:B------:R-:W-:Y:S01]  /*6840*/  FADD.FTZ R5, R250, R5 ;  /* 0x00000005fa057221 */ /* 0x000fe20000010000 */
[----:B------:R-:W-:Y:S01]  /*6850*/  FADD.FTZ R2, R238, R2 ;  /* 0x00000002ee027221 */ /* 0x000fe20000010000 */
[----:B------:R-:W-:Y:S01]  /*6860*/  FADD.FTZ R236, R236, R4 ;  /* 0x00000004ecec7221 */ /* 0x000fe20000010000 */
[----:B------:R4:W-:Y:S01]  /*6870*/  STL [R1+0x78], R0 ;  /* 0x0000780001007387 */ /* 0x0009e20000100800 */
[----:B------:R-:W-:Y:S01]  /*6880*/  HMMA.16816.F32 R84, R128, R96, R84 ;  /* 0x000000608054723c */ /* 0x000fe20000001854 */
[----:B------:R-:W-:-:S05]  /*6890*/  FADD.FTZ R241, R241, R2 ;  /* 0x00000002f1f17221 */ /* 0x000fca0000010000 */
[C---:B------:R-:W-:Y:S06]  /*68a0*/  HMMA.16816.F32 R116, R128.reuse, R12, R116 ;  /* 0x0000000c8074723c */ /* 0x040fec0000001874 */
[C---:B------:R-:W-:Y:S06]  /*68b0*/  HMMA.16816.F32 R148, R128.reuse, R226, R148 ;  /* 0x000000e28094723c */ /* 0x040fec0000001894 */
[C---:B------:R-:W-:Y:S06]  /*68c0*/  HMMA.16816.F32 R140, R128.reuse, R142, R232 ;  /* 0x0000008e808c723c */ /* 0x040fec00000018e8 */
[----:B------:R-:W-:Y:S01]  /*68d0*/  HMMA.16816.F32 R48, R128, R50, R188 ;  /* 0x000000328030723c */ /* 0x000fe200000018bc */
[----:B------:R-:W-:-:S05]  /*68e0*/  FADD.FTZ R233, R247, R5 ;  /* 0x00000005f7e97221 */ /* 0x000fca0000010000 */
[C---:B------:R-:W-:Y:S06]  /*68f0*/  HMMA.16816.F32 R64, R128.reuse, R66, R220 ;  /* 0x000000428040723c */ /* 0x040fec00000018dc */
[C---:B------:R-:W-:Y:S06]  /*6900*/  HMMA.16816.F32 R96, R128.reuse, R98, R192 ;  /* 0x000000628060723c */ /* 0x040fec00000018c0 */
[----:B------:R-:W-:Y:S01]  /*6910*/  HMMA.16816.F32 R128, R128, R14, R8 ;  /* 0x0000000e8080723c */ /* 0x000fe20000001808 */
[----:B------:R-:W-:-:S08]  /*6920*/  NOP ;  /* 0x0000000000007918 */ /* 0x000fd00000000000 */
[----:B----4-:R-:W-:-:S15]  /*6930*/  @!P0 BRA `(.L_x_1371) ;  /* 0x00000144006c8947 */ /* 0x010fde0003800000 */
[----:B------:R-:W2:Y:S01]  /*6940*/  LDL R225, [R1+0xb8] ;  /* 0x0000b80001e17983 */ /* 0x000ea20000100800 */
[----:B------:R-:W-:Y:S01]  /*6950*/  ULDC UR4, c[0x0][0x2d0] ;  /* 0x0000b40000047ab9 */ /* 0x000fe20000000800 */
[----:B------:R-:W-:-:S04]  /*6960*/  DEPBAR.LE SB0, 0x0 ;  /* 0x000080000000791a */ /* 0x000fc80000000000 */
[----:B------:R-:W3:Y:S01]  /*6970*/  LDL.64 R26, [R1+0xd8] ;  /* 0x0000d800011a7983 */ /* 0x000ee20000100a00 */
[----:B------:R-:W-:Y:S01]  /*6980*/  BAR.SYNC.DEFER_BLOCKING 0x0 ;  /* 0x0000000000007b1d */ /* 0x000fe20000010000 */
[----:B------:R-:W-:Y:S01]  /*6990*/  ISETP.GE.AND P3, PT, R136, UR4, PT ;  /* 0x0000000488007c0c */ /* 0x000fe2000bf66270 */
[----:B------:R-:W-:Y:S02]  /*69a0*/  UIADD3 UR42, UR27, -0x2, URZ ;  /* 0xfffffffe1b2a7890 */ /* 0x000fe4000fffe03f */
[----:B------:R-:W-:Y:S02]  /*69b0*/  UISETP.GE.AND UP0, UPT, UR27, 0x3, UPT ;  /* 0x000000031b00788c */ /* 0x000fe4000bf06270 */
[----:B------:R-:W-:Y:S02]  /*69c0*/  UIMAD UR5, UR14, UR42, URZ ;  /* 0x0000002a0e0572a4 */ /* 0x000fe4000f8e023f */
[----:B------:R-:W-:-:S06]  /*69d0*/  IMAD.U32 R2, RZ, RZ, UR42 ;  /* 0x0000002aff027e24 */ /* 0x000fcc000f8e00ff */
[----:B------:R-:W1:Y:S08]  /*69e0*/  @!P3 LDC.64 R10, c[0x0][0x220] ;  /* 0x00008800ff0abb82 */ /* 0x000e700000000a00 */
[----:B------:R-:W4:Y:S01]  /*69f0*/  @!P3 LDC.64 R8, c[0x0][0x220] ;  /* 0x00008800ff08bb82 */ /* 0x000f220000000a00 */
[----:B------:R-:W-:Y:S01]  /*6a00*/  @P3 STS.128 [R212+0xa000], RZ ;  /* 0x00a000ffd4003388 */ /* 0x000fe20000000c00 */
[----:B--2---:R-:W-:Y:S01]  /*6a10*/  ISETP.GE.AND P2, PT, R225, UR4, PT ;  /* 0x00000004e1007c0c */ /* 0x004fe2000bf46270 */
[----:B------:R-:W-:-:S04]  /*6a20*/  USHF.R.S32.HI UR4, URZ, 0x1f, UR42 ;  /* 0x0000001f3f047899 */ /* 0x000fc8000801142a */
[----:B------:R-:W-:Y:S01]  /*6a30*/  UIMAD UR4, UR4, UR15, UR5 ;  /* 0x0000000f040472a4 */ /* 0x000fe2000f8e0205 */
[----:B---3--:R-:W-:-:S05]  /*6a40*/  IMAD.WIDE.U32 R2, R2, UR15, R26 ;  /* 0x0000000f02027c25 */ /* 0x008fca000f8e001a */
[----:B------:R-:W-:Y:S01]  /*6a50*/  VIADD R3, R3, UR4 ;  /* 0x0000000403037c36 */ /* 0x000fe20008000000 */
[C---:B------:R-:W-:Y:S01]  /*6a60*/  IADD3 R0, P0, R2.reuse, UR19, RZ ;  /* 0x0000001302007c10 */ /* 0x040fe2000ff1e0ff */
[----:B------:R-:W2:Y:S01]  /*6a70*/  @!P2 LDC.64 R6, c[0x0][0x220] ;  /* 0x00008800ff06ab82 */ /* 0x000ea20000000a00 */
[----:B-1----:R-:W-:Y:S02]  /*6a80*/  @!P3 LEA R10, P5, R2, R10, 0x1 ;  /* 0x0000000a020ab211 */ /* 0x002fe400078a08ff */
[----:B------:R-:W-:Y:S02]  /*6a90*/  IADD3.X R5, R3, UR18, RZ, P0, !PT ;  /* 0x0000001203057c10 */ /* 0x000fe400087fe4ff */
[----:B----4-:R-:W-:Y:S02]  /*6aa0*/  @!P3 LEA R8, P4, R0, R8, 0x1 ;  /* 0x000000080008b211 */ /* 0x010fe400078808ff */
[----:B------:R-:W-:Y:S01]  /*6ab0*/  @!P3 LEA.HI.X R11, R2, R11, R3, 0x1, P5 ;  /* 0x0000000b020bb211 */ /* 0x000fe200028f0c03 */
[----:B------:R-:W1:Y:S01]  /*6ac0*/  @!P2 LDC.64 R12, c[0x0][0x220] ;  /* 0x00008800ff0cab82 */ /* 0x000e620000000a00 */
[----:B------:R-:W-:-:S03]  /*6ad0*/  @!P3 LEA.HI.X R9, R0, R9, R5, 0x1, P4 ;  /* 0x000000090009b211 */ /* 0x000fc600020f0c05 */
[----:B------:R-:W-:Y:S01]  /*6ae0*/  @!PT LDS RZ, [RZ] ;  /* 0x00000000fffff984 */ /* 0x000fe20000000800 */
[----:B------:R-:W-:Y:S01]  /*6af0*/  @!PT LDS RZ, [RZ] ;  /* 0x00000000fffff984 */ /* 0x000fe20000000800 */
[----:B------:R-:W-:Y:S01]  /*6b00*/  @!PT LDS RZ, [RZ] ;  /* 0x00000000fffff984 */ /* 0x000fe20000000800 */
[----:B------:R-:W-:Y:S04]  /*6b10*/  @!P3 LDGSTS.E.BYPASS.LTC128B.128 [R212+0xa000], desc[UR24][R10.64] ;  /* 0x0a0000000ad4bfae */ /* 0x000fe8000b901d58 */
[----:B------:R-:W-:Y:S01]  /*6b20*/  @P2 STS.128 [R212+0xb000], RZ ;  /* 0x00b000ffd4002388 */ /* 0x000fe20000000c00 */
[----:B--2---:R-:W-:-:S04]  /*6b30*/  @!P2 LEA R6, P1, R2, R6, 0x1 ;  /* 0x000000060206a211 */ /* 0x004fc800078208ff */
[----:B------:R-:W-:Y:S02]  /*6b40*/  @!P2 LEA.HI.X R7, R2, R7, R3, 0x1, P1 ;  /* 0x000000070207a211 */ /* 0x000fe400008f0c03 */
[----:B-1----:R-:W-:-:S03]  /*6b50*/  @!P2 LEA R4, P0, R0, R12, 0x1 ;  /* 0x0000000c0004a211 */ /* 0x002fc600078008ff */
[----:B------:R-:W-:Y:S01]  /*6b60*/  @!PT LDS RZ, [RZ] ;  /* 0x00000000fffff984 */ /* 0x000fe20000000800 */
[----:B------:R-:W-:Y:S01]  /*6b70*/  @!PT LDS RZ, [RZ] ;  /* 0x00000000fffff984 */ /* 0x000fe20000000800 */
[----:B------:R-:W-:Y:S01]  /*6b80*/  @!PT LDS RZ, [RZ] ;  /* 0x00000000fffff984 */ /* 0x000fe20000000800 */
[----:B------:R-:W-:Y:S01]  /*6b90*/  @!P2 LDGSTS.E.BYPASS.LTC128B.128 [R212+0xb000], desc[UR24][R6.64+0x80] ;  /* 0x0b00008006d4afae */ /* 0x000fe2000b901d58 */
[----:B------:R-:W-:-:S03]  /*6ba0*/  @!P2 LEA.HI.X R5, R0, R13, R5, 0x1, P0 ;  /* 0x0000000d0005a211 */ /* 0x000fc600000f0c05 */
[----:B------:R-:W-:Y:S01]  /*6bb0*/  @P3 STS.128 [R212+0xa800], RZ ;  /* 0x00a800ffd4003388 */ /* 0x000fe20000000c00 */
[----:B------:R-:W-:-:S03]  /*6bc0*/  PLOP3.LUT P0, PT, PT, PT, UP0, 0x80, 0x0 ;  /* 0x000000000000781c */ /* 0x000fc60003f0f008 */
        /* <DEDUP_REMOVED lines=10> */
[----:B------:R-:W3:Y:S04]  /*6c70*/  LDSM.16.M88.4 R12, [R198+0x2000] ;  /* 0x00200000c60c783b */ /* 0x000ee80000000200 */
[----:B------:R-:W4:Y:S04]  /*6c80*/  LDSM.16.M88.4 R180, [R196+0x8800] ;  /* 0x00880000c4b4783b */ /* 0x000f280000000200 */
[----:B------:R-:W5:Y:S04]  /*6c90*/  LDSM.16.M88.4 R16, [R198] ;  /* 0x00000000c610783b */ /* 0x000f680000000200 */
[----:B------:R-:W-:Y:S04]  /*6ca0*/  LDSM.16.M88.4 R24, [R210] ;  /* 0x00000000d218783b */ /* 0x000fe80000000200 */
[----:B-1----:R-:W-:Y:S04]  /*6cb0*/  LDSM.16.M88.4 R8, [R200] ;  /* 0x00000000c808783b */ /* 0x002fe80000000200 */
[----:B--2---:R-:W1:Y:S04]  /*6cc0*/  LDSM.16.M88.4 R4, [R200+0x2000] ;  /* 0x00200000c804783b */ /* 0x004e680000000200 */
[----:B------:R-:W2:Y:S04]  /*6cd0*/  LDSM.16.M88.4 R176, [R207] ;  /* 0x00000000cfb0783b */ /* 0x000ea80000000200 */
[----:B------:R-:W0:Y:S01]  /*6ce0*/  LDGDEPBAR ;  /* 0x00000000000079af */ /* 0x000e220000000000 */
[C---:B---3--:R-:W-:Y:S06]  /*6cf0*/  HMMA.16816.F32 R224, R12.reuse, R184, RZ ;  /* 0x000000b80ce0723c */ /* 0x048fec00000018ff */
[C---:B----4-:R-:W-:Y:S06]  /*6d00*/  HMMA.16816.F32 R216, R12.reuse, R180, RZ ;  /* 0x000000b40cd8723c */ /* 0x050fec00000018ff */
[C---:B------:R-:W-:Y:S06]  /*6d10*/  HMMA.16816.F32 R220, R12.reuse, R186, RZ ;  /* 0x000000ba0cdc723c */ /* 0x040fec00000018ff */
[----:B------:R-:W-:Y:S06]  /*6d20*/  HMMA.16816.F32 R192, R12, R182, RZ ;  /* 0x000000b60cc0723c */ /* 0x000fec00000018ff */
[C---:B-----5:R-:W-:Y:S06]  /*6d30*/  HMMA.16816.F32 R188, R16.reuse, R184, RZ ;  /* 0x000000b810bc723c */ /* 0x060fec00000018ff */
[C---:B------:R-:W-:Y:S06]  /*6d40*/  HMMA.16816.F32 R228, R16.reuse, R186, RZ ;  /* 0x000000ba10e4723c */ /* 0x040fec00000018ff */
[C---:B------:R-:W-:Y:S06]  /*6d50*/  HMMA.16816.F32 R12, R16.reuse, R180, RZ ;  /* 0x000000b4100c723c */ /* 0x040fec00000018ff */
[----:B------:R-:W-:Y:S06]  /*6d60*/  HMMA.16816.F32 R16, R16, R182, RZ ;  /* 0x000000b61010723c */ /* 0x000fec00000018ff */
[C---:B-1----:R-:W-:Y:S06]  /*6d70*/  HMMA.16816.F32 R180, R4.reuse, R24, R216 ;  /* 0x0000001804b4723c */ /* 0x042fec00000018d8 */
[----:B------:R-:W-:Y:S06]  /*6d80*/  HMMA.16816.F32 R192, R4, R26, R192 ;  /* 0x0000001a04c0723c */ /* 0x000fec00000018c0 */
[----:B------:R-:W-:Y:S01]  /*6d90*/  HMMA.16816.F32 R184, R8, R24, R12 ;  /* 0x0000001808b8723c */ /* 0x000fe2000000180c */
[----:B------:R-:W-:Y:S05]  /*6da0*/  LDSM.16.M88.4 R12, [R204+0x8800] ;  /* 0x00880000cc0c783b */ /* 0x000fea0000000200 */
[C---:B--2---:R-:W-:Y:S06]  /*6db0*/  HMMA.16816.F32 R224, R4.reuse, R176, R224 ;  /* 0x000000b004e0723c */ /* 0x044fec00000018e0 */
[----:B------:R-:W-:Y:S01]  /*6dc0*/  HMMA.16816.F32 R216, R4, R178, R220 ;  /* 0x000000b204d8723c */ /* 0x000fe200000018dc */
[----:B------:R-:W1:Y:S05]  /*6dd0*/  LDSM.16.M88.4 R4, [R206+0x2000] ;  /* 0x00200000ce04783b */ /* 0x000e6a0000000200 */
[C---:B------:R-:W-:Y:S01]  /*6de0*/  HMMA.16816.F32 R24, R8.reuse, R26, R16 ;  /* 0x0000001a0818723c */ /* 0x040fe20000001810 */
[----:B------:R-:W2:Y:S05]  /*6df0*/  LDSM.16.M88.4 R16, [R204+0x8000] ;  /* 0x00800000cc10783b */ /* 0x000eaa0000000200 */
[C---:B------:R-:W-:Y:S06]  /*6e00*/  HMMA.16816.F32 R188, R8.reuse, R176, R188 ;  /* 0x000000b008bc723c */ /* 0x040fec00000018bc */
[----:B------:R-:W-:Y:S01]  /*6e10*/  HMMA.16816.F32 R176, R8, R178, R228 ;  /* 0x000000b208b0723c */ /* 0x000fe200000018e4 */
[----:B------:R-:W3:Y:S05]  /*6e20*/  LDSM.16.M88.4 R8, [R206] ;  /* 0x00000000ce08783b */ /* 0x000eea0000000200 */
[C---:B-1----:R-:W-:Y:S06]  /*6e30*/  HMMA.16816.F32 R192, R4.reuse, R14, R192 ;  /* 0x0000000e04c0723c */ /* 0x042fec00000018c0 */
[C---:B--2---:R-:W-:Y:S06]  /*6e40*/  HMMA.16816.F32 R220, R4.reuse, R16, R224 ;  /* 0x0000001004dc723c */ /* 0x044fec00000018e0 */
[----:B------:R-:W-:Y:S06]  /*6e50*/  HMMA.16816.F32 R224, R4, R12, R180 ;  /* 0x0000000c04e0723c */ /* 0x000fec00000018b4 */
[-C--:B---3--:R-:W-:Y:S06]  /*6e60*/  HMMA.16816.F32 R180, R8, R18.reuse, R176 ;  /* 0x0000001208b4723c */ /* 0x088fec00000018b0 */
[----:B------:R-:W-:Y:S01]  /*6e70*/  HMMA.16816.F32 R216, R4, R18, R216 ;  /* 0x0000001204d8723c */ /* 0x000fe200000018d8 */
[----:B------:R-:W-:Y:S05]  /*6e80*/  LDSM.16.M88.4 R4, [R205+0x2000] ;  /* 0x00200000cd04783b */ /* 0x000fea0000000200 */
[C---:B------:R-:W-:Y:S01]  /*6e90*/  HMMA.16816.F32 R188, R8.reuse, R16, R188 ;  /* 0x0000001008bc723c */ /* 0x040fe200000018bc */
[----:B------:R-:W1:Y:S05]  /*6ea0*/  LDSM.16.M88.4 R16, [R203] ;  /* 0x00000000cb10783b */ /* 0x000e6a0000000200 */
[C---:B------:R-:W-:Y:S06]  /*6eb0*/  HMMA.16816.F32 R176, R8.reuse, R12, R184 ;  /* 0x0000000c08b0723c */ /* 0x040fec00000018b8 */
[----:B------:R-:W-:Y:S01]  /*6ec0*/  HMMA.16816.F32 R24, R8, R14, R24 ;  /* 0x0000000e0818723c */ /* 0x000fe20000001818 */
[----:B------:R-:W2:Y:S04]  /*6ed0*/  LDSM.16.M88.4 R12, [R203+0x800] ;  /* 0x00080000cb0c783b */ /* 0x000ea80000000200 */
[----:B------:R-:W3:Y:S01]  /*6ee0*/  LDSM.16.M88.4 R8, [R205] ;  /* 0x00000000cd08783b */ /* 0x000ee20000000200 */
[C---:B-1----:R-:W-:Y:S06]  /*6ef0*/  HMMA.16816.F32 R220, R4.reuse, R16, R220 ;  /* 0x0000001004dc723c */ /* 0x042fec00000018dc */
[C---:B------:R-:W-:Y:S06]  /*6f00*/  HMMA.16816.F32 R216, R4.reuse, R18, R216 ;  /* 0x0000001204d8723c */ /* 0x040fec00000018d8 */
[C---:B--2---:R-:W-:Y:S06]  /*6f10*/  HMMA.16816.F32 R224, R4.reuse, R12, R224 ;  /* 0x0000000c04e0723c */ /* 0x044fec00000018e0 */
[----:B------:R-:W-:Y:S01]  /*6f20*/  HMMA.16816.F32 R192, R4, R14, R192 ;  /* 0x0000000e04c0723c */ /* 0x000fe200000018c0 */
[----:B------:R-:W-:Y:S05]  /*6f30*/  LDSM.16.M88.4 R4, [R198+0x6000] ;  /* 0x00600000c604783b */ /* 0x000fea0000000200 */
[C---:B---3--:R-:W-:Y:S06]  /*6f40*/  HMMA.16816.F32 R184, R8.reuse, R16, R188 ;  /* 0x0000001008b8723c */ /* 0x048fec00000018bc */
[C---:B------:R-:W-:Y:S01]  /*6f50*/  HMMA.16816.F32 R180, R8.reuse, R18, R180 ;  /* 0x0000001208b4723c */ /* 0x040fe200000018b4 */
[----:B------:R-:W1:Y:S05]  /*6f60*/  LDSM.16.M88.4 R16, [R196+0x9000] ;  /* 0x00900000c410783b */ /* 0x000e6a0000000200 */
[C---:B------:R-:W-:Y:S06]  /*6f70*/  HMMA.16816.F32 R176, R8.reuse, R12, R176 ;  /* 0x0000000c08b0723c */ /* 0x040fec00000018b0 */
[----:B------:R-:W-:Y:S01]  /*6f80*/  HMMA.16816.F32 R24, R8, R14, R24 ;  /* 0x0000000e0818723c */ /* 0x000fe20000001818 */
[----:B------:R-:W2:Y:S04]  /*6f90*/  LDSM.16.M88.4 R12, [R196+0x9800] ;  /* 0x00980000c40c783b */ /* 0x000ea80000000200 */
[----:B------:R-:W3:Y:S01]  /*6fa0*/  LDSM.16.M88.4 R8, [R198+0x4000] ;  /* 0x00400000c608783b */ /* 0x000ee20000000200 */
[C---:B-1----:R-:W-:Y:S06]  /*6fb0*/  HMMA.16816.F32 R220, R4.reuse, R16, R220 ;  /* 0x0000001004dc723c */ /* 0x042fec00000018dc */
[C---:B------:R-:W-:Y:S06]  /*6fc0*/  HMMA.16816.F32 R216, R4.reuse, R18, R216 ;  /* 0x0000001204d8723c */ /* 0x040fec00000018d8 */
[C---:B--2---:R-:W-:Y:S06]  /*6fd0*/  HMMA.16816.F32 R224, R4.reuse, R12, R224 ;  /* 0x0000000c04e0723c */ /* 0x044fec00000018e0 */
[----:B------:R-:W-:Y:S01]  /*6fe0*/  HMMA.16816.F32 R188, R4, R14, R192 ;  /* 0x0000000e04bc723c */ /* 0x000fe200000018c0 */
[----:B------:R-:W-:Y:S05]  /*6ff0*/  LDSM.16.M88.4 R4, [R200+0x6000] ;  /* 0x00600000c804783b */ /* 0x000fea0000000200 */
[C---:B---3--:R-:W-:Y:S06]  /*7000*/  HMMA.16816.F32 R184, R8.reuse, R16, R184 ;  /* 0x0000001008b8723c */ /* 0x048fec00000018b8 */
[C---:B------:R-:W-:Y:S01]  /*7010*/  HMMA.16816.F32 R180, R8.reuse, R18, R180 ;  /* 0x0000001208b4723c */ /* 0x040fe200000018b4 */
[----:B------:R-:W1:Y:S05]  /*7020*/  LDSM.16.M88.4 R16, [R209] ;  /* 0x00000000d110783b */ /* 0x000e6a0000000200 */
[C---:B------:R-:W-:Y:S06]  /*7030*/  HMMA.16816.F32 R176, R8.reuse, R12, R176 ;  /* 0x0000000c08b0723c */ /* 0x040fec00000018b0 */
[----:B------:R-:W-:Y:S01]  /*7040*/  HMMA.16816.F32 R24, R8, R14, R24 ;  /* 0x0000000e0818723c */ /* 0x000fe20000001818 */
[----:B------:R-:W2:Y:S04]  /*7050*/  LDSM.16.M88.4 R12, [R208] ;  /* 0x00000000d00c783b */ /* 0x000ea80000000200 */
        /* <DEDUP_REMOVED lines=25> */
[----:B------:R-:W-:-:S04]  /*71f0*/  DEPBAR.LE SB0, 0x0 ;  /* 0x000080000000791a */ /* 0x000fc80000000000 */
[C---:B-1----:R-:W-:Y:S06]  /*7200*/  HMMA.16816.F32 R224, R4.reuse, R14, R188 ;  /* 0x0000000e04e0723c */ /* 0x042fec00000018bc */
[C---:B------:R-:W-:Y:S06]  /*7210*/  HMMA.16816.F32 R192, R4.reuse, R12, R192 ;  /* 0x0000000c04c0723c */ /* 0x040fec00000018c0 */
[-C--:B--2---:R-:W-:Y:S06]  /*7220*/  HMMA.16816.F32 R220, R4, R16.reuse, R220 ;  /* 0x0000001004dc723c */ /* 0x084fec00000018dc */
[C---:B---3--:R-:W-:Y:S06]  /*7230*/  HMMA.16816.F32 R188, R8.reuse, R16, R184 ;  /* 0x0000001008bc723c */ /* 0x048fec00000018b8 */
[C---:B------:R-:W-:Y:S06]  /*7240*/  HMMA.16816.F32 R184, R8.reuse, R18, R180 ;  /* 0x0000001208b8723c */ /* 0x040fec00000018b4 */
[----:B------:R-:W-:Y:S06]  /*7250*/  HMMA.16816.F32 R180, R8, R12, R176 ;  /* 0x0000000c08b4723c */ /* 0x000fec00000018b0 */
[----:B------:R-:W-:Y:S06]  /*7260*/  HMMA.16816.F32 R216, R4, R18, R216 ;  /* 0x0000001204d8723c */ /* 0x000fec00000018d8 */
[----:B------:R-:W-:Y:S01]  /*7270*/  HMMA.16816.F32 R176, R8, R14, R24 ;  /* 0x0000000e08b0723c */ /* 0x000fe20000001818 */
[----:B------:R-:W-:Y:S06]  /*7280*/  BAR.SYNC.DEFER_BLOCKING 0x0 ;  /* 0x0000000000007b1d */ /* 0x000fec0000010000 */
[----:B------:R-:W-:-:S02]  /*7290*/  NOP ;  /* 0x0000000000007918 */ /* 0x000fc40000000000 */
[----:B------:R-:W-:-:S15]  /*72a0*/  @!P0 BRA `(.L_x_1372) ;  /* 0x0000000000b88947 */ /* 0x000fde0003800000 */
[----:B------:R-:W2:Y:S01]  /*72b0*/  LDL.64 R234, [R1+0xc0] ;  /* 0x0000c00001ea7983 */ /* 0x000ea20000100a00 */
[----:B------:R-:W1:Y:S01]  /*72c0*/  @!P3 LDC.64 R6, c[0x0][0x218] ;  /* 0x00008600ff06bb82 */ /* 0x000e620000000a00 */
[----:B------:R-:W-:Y:S01]  /*72d0*/  UIADD3 UR5, UR27, -0x3, URZ ;  /* 0xfffffffd1b057890 */ /* 0x000fe2000fffe03f */
[----:B------:R-:W-:Y:S01]  /*72e0*/  BSSY B0, `(.L_x_1373) ;  /* 0x0000029000007945 */ /* 0x000fe20003800000 */
[----:B------:R3:W-:Y:S02]  /*72f0*/  @P3 STS.128 [R212+0x8000], RZ ;  /* 0x008000ffd4003388 */ /* 0x0007e40000000c00 */
[----:B------:R-:W-:Y:S02]  /*7300*/  USHF.R.S32.HI UR4, URZ, 0x1f, UR5 ;  /* 0x0000001f3f047899 */ /* 0x000fe40008011405 */
[----:B------:R-:W-:Y:S01]  /*7310*/  UIMAD UR40, UR40, UR5, URZ ;  /* 0x00000005282872a4 */ /* 0x000fe2000f8e023f */
[----:B------:R-:W4:Y:S01]  /*7320*/  @!P2 LDC.64 R4, c[0x0][0x218] ;  /* 0x00008600ff04ab82 */ /* 0x000f220000000a00 */
[----:B------:R-:W-:-:S02]  /*7330*/  IMAD.U32 R2, RZ, RZ, UR5 ;  /* 0x00000005ff027e24 */ /* 0x000fc4000f8e00ff */
[----:B------:R-:W-:-:S05]  /*7340*/  UIMAD UR4, UR4, UR41, UR40 ;  /* 0x00000029040472a4 */ /* 0x000fca000f8e0228 */
[----:B------:R-:W5:Y:S01]  /*7350*/  @!P3 LDC.64 R10, c[0x0][0x218] ;  /* 0x00008600ff0abb82 */ /* 0x000f620000000a00 */
[----:B--2---:R-:W-:-:S04]  /*7360*/  IMAD.WIDE.U32 R2, R2, UR41, R234 ;  /* 0x0000002902027c25 */ /* 0x004fc8000f8e00ea */
[----:B------:R-:W-:Y:S01]  /*7370*/  VIADD R3, R3, UR4 ;  /* 0x0000000403037c36 */ /* 0x000fe20008000000 */
[C---:B-1----:R-:W-:Y:S02]  /*7380*/  @!P3 LEA R6, P5, R2.reuse, R6, 0x1 ;  /* 0x000000060206b211 */ /* 0x042fe400078a08ff */
[C---:B----4-:R-:W-:Y:S02]  /*7390*/  @!P2 LEA R4, P1, R2.reuse, R4, 0x1 ;  /* 0x000000040204a211 */ /* 0x050fe400078208ff */
[C---:B------:R-:W-:Y:S02]  /*73a0*/  IADD3 R0, P4, R2.reuse, UR17, RZ ;  /* 0x0000001102007c10 */ /* 0x040fe4000ff9e0ff */
[C-C-:B------:R-:W-:Y:S02]  /*73b0*/  @!P3 LEA.HI.X R7, R2.reuse, R7, R3.reuse, 0x1, P5 ;  /* 0x000000070207b211 */ /* 0x140fe400028f0c03 */
[----:B------:R-:W-:Y:S02]  /*73c0*/  @!P2 LEA.HI.X R5, R2, R5, R3, 0x1, P1 ;  /* 0x000000050205a211 */ /* 0x000fe400008f0c03 */
[----:B------:R-:W-:Y:S01]  /*73d0*/  IADD3.X R8, R3, UR16, RZ, P4, !PT ;  /* 0x0000001003087c10 */ /* 0x000fe2000a7fe4ff */
[----:B------:R-:W-:Y:S01]  /*73e0*/  @!PT LDS RZ, [RZ] ;  /* 0x00000000fffff984 */ /* 0x000fe20000000800 */
[----:B------:R-:W-:Y:S01]  /*73f0*/  @!PT LDS RZ, [RZ] ;  /* 0x00000000fffff984 */ /* 0x000fe20000000800 */
[----:B------:R-:W-:Y:S01]  /*7400*/  @!PT LDS RZ, [RZ] ;  /* 0x00000000fffff984 */ /* 0x000fe20000000800 */
[----:B------:R3:W-:Y:S01]  /*7410*/  @!P3 LDGSTS.E.BYPASS.LTC128B.128 [R212+0x8000], desc[UR24][R6.64] ;  /* 0x0800000006d4bfae */ /* 0x0007e2000b901d58 */
[----:B-----5:R-:W-:-:S03]  /*7420*/  @!P3 LEA R2, P1, R0, R10, 0x1 ;  /* 0x0000000a0002b211 */ /* 0x020fc600078208ff */
        /* <DEDUP_REMOVED lines=20> */
.L_x_1374:
[----:B------:R-:W-:Y:S05]  /*7570*/  BSYNC B0 ;  /* 0x0000000000007941 */ /* 0x000fea0003800000 */
.L_x_1373:
[----:B------:R-:W0:Y:S02]  /*7580*/  LDGDEPBAR ;  /* 0x00000000000079af */ /* 0x000e240000000000 */
.L_x_1372:
[----:B------:R-:W2:Y:S04]  /*7590*/  LDL.64 R10, [R1+0x38] ;  /* 0x00003800010a7983 */ /* 0x000ea80000100a00 */
[----:B-1-3--:R-:W3:Y:S04]  /*75a0*/  LDL R2, [R1+0xd0] ;  /* 0x0000d00001027983 */ /* 0x00aee80000100800 */
[----:B------:R-:W4:Y:S01]  /*75b0*/  LDL.64 R4, [R1+0x30] ;  /* 0x0000300001047983 */ /* 0x000f220000100a00 */
[----:B------:R-:W1:Y:S03]  /*75c0*/  S2R R3, SR_TID.X ;  /* 0x0000000000037919 */ /* 0x000e660000002100 */
        /* <DEDUP_REMOVED lines=15> */
[----:B-1----:R-:W-:-:S03]  /*76c0*/  IMAD.SHL.U32 R3, R3, 0x2, RZ ;  /* 0x0000000203037824 */ /* 0x002fc600078e00ff */
[----:B------:R-:W-:Y:S04]  /*76d0*/  STL [R1+0xf0], R196 ;  /* 0x0000f0c401007387 */ /* 0x000fe80000100800 */
[----:B------:R-:W4:Y:S01]  /*76e0*/  LDL.64 R250, [R1+0xe8] ;  /* 0x0000e80001fa7983 */ /* 0x000f220000100a00 */
[----:B------:R-:W-:Y:S01]  /*76f0*/  LOP3.LUT R3, R3, 0x6, RZ, 0xc0, !PT ;  /* 0x0000000603037812 */ /* 0x000fe200078ec0ff */
[----:B------:R-:W-:-:S04]  /*7700*/  IMAD.U32 R0, RZ, RZ, UR42 ;  /* 0x0000002aff007e24 */ /* 0x000fc8000f8e00ff */
[----:B------:R-:W-:-:S05]  /*7710*/  IMAD R0, R0, 0x20, R3 ;  /* 0x0000002000007824 */ /* 0x000fca00078e0203 */
[C---:B------:R-:W-:Y:S01]  /*7720*/  ISETP.GE.AND P1, PT, R0.reuse, R138, PT ;  /* 0x0000008a0000720c */ /* 0x040fe20003f26270 */
[----:B------:R-:W-:-:S03]  /*7730*/  VIADD R9, R0, 0x9 ;  /* 0x0000000900097836 */ /* 0x000fc60000000000 */
[----:B------:R-:W-:Y:S01]  /*7740*/  FSEL R12, R188, -INF , !P1 ;  /* 0xff800000bc0c7808 */ /* 0x000fe20004800000 */
[----:B------:R-:W-:Y:S01]  /*7750*/  VIADD R6, R0, 0x10 ;  /* 0x0000001000067836 */ /* 0x000fe20000000000 */
[----:B------:R-:W-:-:S04]  /*7760*/  ISETP.GE.AND P4, PT, R9, R138, PT ;  /* 0x0000008a0900720c */ /* 0x000fc80003f86270 */
[----:B------:R-:W-:Y:S02]  /*7770*/  ISETP.GE.AND P1, PT, R6, R138, PT ;  /* 0x0000008a0600720c */ /* 0x000fe40003f26270 */
[----:B------:R-:W-:Y:S02]  /*7780*/  FSEL R17, R185, -INF , !P4 ;  /* 0xff800000b9117808 */ /* 0x000fe40006000000 */
[----:B------:R-:W-:Y:S01]  /*7790*/  FSEL R16, R180, -INF , !P1 ;  /* 0xff800000b4107808 */ /* 0x000fe20004800000 */
[----:B------:R-:W-:-:S05]  /*77a0*/  VIADD R3, R0, 0x19 ;  /* 0x0000001900037836 */ /* 0x000fca0000000000 */
[----:B------:R-:W-:-:S04]  /*77b0*/  ISETP.GE.AND P1, PT, R3, R138, PT ;  /* 0x0000008a0300720c */ /* 0x000fc80003f26270 */
[----:B------:R-:W-:Y:S01]  /*77c0*/  FSEL R13, R177, -INF , !P1 ;  /* 0xff800000b10d7808 */ /* 0x000fe20004800000 */
[----:B------:R-:W-:Y:S01]  /*77d0*/  STL [R1+0x128], R138 ;  /* 0x0001288a01007387 */ /* 0x000fe20000100800 */
[----:B--2---:R-:W-:Y:S02]  /*77e0*/  IMAD.MOV.U32 R235, RZ, RZ, R11 ;  /* 0x000000ffffeb7224 */ /* 0x004fe400078e000b */
[C---:B------:R-:W-:Y:S02]  /*77f0*/  VIADD R11, R0.reuse, 0x1 ;  /* 0x00000001000b7836 */ /* 0x040fe40000000000 */
[----:B------:R-:W-:Y:S02]  /*7800*/  IMAD.MOV.U32 R234, RZ, RZ, R10 ;  /* 0x000000ffffea7224 */ /* 0x000fe400078e000a */
[----:B------:R-:W-:Y:S01]  /*7810*/  VIADD R10, R0, 0x8 ;  /* 0x00000008000a7836 */ /* 0x000fe20000000000 */
[----:B------:R-:W-:Y:S01]  /*7820*/  ISETP.GE.AND P6, PT, R11, R138, PT ;  /* 0x0000008a0b00720c */ /* 0x000fe20003fc6270 */
[----:B---3--:R-:W-:Y:S01]  /*7830*/  IMAD.MOV.U32 R211, RZ, RZ, R2 ;  /* 0x000000ffffd37224 */ /* 0x008fe200078e0002 */
[----:B------:R-:W-:-:S02]  /*7840*/  FMNMX.FTZ R2, R133, R12, !PT ;  /* 0x0000000c85027209 */ /* 0x000fc40007810000 */
[----:B------:R-:W-:Y:S02]  /*7850*/  ISETP.GE.AND P5, PT, R10, R138, PT ;  /* 0x0000008a0a00720c */ /* 0x000fe40003fa6270 */
[----:B------:R-:W-:Y:S02]  /*7860*/  FSEL R19, R189, -INF , !P6 ;  /* 0xff800000bd137808 */ /* 0x000fe40007000000 */
[----:B------:R-:W-:Y:S02]  /*7870*/  FSEL R18, R184, -INF , !P5 ;  /* 0xff800000b8127808 */ /* 0x000fe40006800000 */
[----:B------:R-:W-:Y:S01]  /*7880*/  FMNMX.FTZ R2, R19, R2, !PT ;  /* 0x0000000213027209 */ /* 0x000fe20007810000 */
[----:B----4-:R-:W-:Y:S02]  /*7890*/  IMAD.MOV.U32 R231, RZ, RZ, R5 ;  /* 0x000000ffffe77224 */ /* 0x010fe400078e0005 */
[----:B------:R-:W-:Y:S01]  /*78a0*/  VIADD R5, R0, 0x11 ;  /* 0x0000001100057836 */ /* 0x000fe20000000000 */
[----:B------:R-:W-:Y:S01]  /*78b0*/  FMNMX.FTZ R2, R18, R2, !PT ;  /* 0x0000000212027209 */ /* 0x000fe20007810000 */
[----:B------:R-:W-:-:S02]  /*78c0*/  IMAD.MOV.U32 R230, RZ, RZ, R4 ;  /* 0x000000ffffe67224 */ /* 0x000fc400078e0004 */
[----:B------:R-:W-:Y:S01]  /*78d0*/  VIADD R4, R0, 0x18 ;  /* 0x0000001800047836 */ /* 0x000fe20000000000 */
[----:B------:R-:W-:Y:S02]  /*78e0*/  ISETP.GE.AND P5, PT, R5, R138, PT ;  /* 0x0000008a0500720c */ /* 0x000fe40003fa6270 */
[----:B------:R-:W-:Y:S02]  /*78f0*/  FMNMX.FTZ R2, R17, R2, !PT ;  /* 0x0000000211027209 */ /* 0x000fe40007810000 */
[----:B------:R-:W-:Y:S02]  /*7900*/  ISETP.GE.AND P4, PT, R4, R138, PT ;  /* 0x0000008a0400720c */ /* 0x000fe40003f86270 */
[----:B------:R-:W-:Y:S02]  /*7910*/  FSEL R15, R181, -INF , !P5 ;  /* 0xff800000b50f7808 */ /* 0x000fe40006800000 */
[----:B------:R-:W-:Y:S02]  /*7920*/  FMNMX.FTZ R2, R16, R2, !PT ;  /* 0x0000000210027209 */ /* 0x000fe40007810000 */
[----:B------:R-:W-:-:S02]  /*7930*/  FSEL R14, R176, -INF , !P4 ;  /* 0xff800000b00e7808 */ /* 0x000fc40006000000 */
[----:B------:R-:W-:-:S04]  /*7940*/  FMNMX.FTZ R2, R15, R2, !PT ;  /* 0x000000020f027209 */ /* 0x000fc80007810000 */
[----:B------:R-:W-:-:S04]  /*7950*/  FMNMX.FTZ R2, R14, R2, !PT ;  /* 0x000000020e027209 */ /* 0x000fc80007810000 */
[----:B------:R-:W-:-:S05]  /*7960*/  FMNMX.FTZ R2, R13, R2, !PT ;  /* 0x000000020d027209 */ /* 0x000fca0007810000 */
[----:B------:R-:W1:Y:S02]  /*7970*/  SHFL.BFLY PT, R22, R2, 0x2, 0x1f ;  /* 0x0c401f0002167f89 */ /* 0x000e6400000e0000 */
[----:B-1----:R-:W-:-:S05]  /*7980*/  FMNMX.FTZ R2, R2, R22, !PT ;  /* 0x0000001602027209 */ /* 0x002fca0007810000 */
[----:B------:R-:W1:Y:S01]  /*7990*/  SHFL.BFLY PT, R22, R2, 0x1, 0x1f ;  /* 0x0c201f0002167f89 */ /* 0x000e6200000e0000 */
[-C--:B------:R-:W-:Y:S02]  /*79a0*/  ISETP.GE.AND P6, PT, R0, R139.reuse, PT ;  /* 0x0000008b0000720c */ /* 0x080fe40003fc6270 */
[----:B------:R-:W-:Y:S02]  /*79b0*/  ISETP.GE.AND P4, PT, R11, R139, PT ;  /* 0x0000008b0b00720c */ /* 0x000fe40003f86270 */
[----:B-1----:R-:W-:-:S04]  /*79c0*/  FMNMX.FTZ R214, R2, R22, !PT ;  /* 0x0000001602d67209 */ /* 0x002fc80007810000 */
[----:B------:R-:W-:-:S04]  /*79d0*/  FSETP.NEU.FTZ.AND P1, PT, R214, -INF , PT ;  /* 0xff800000d600780b */ /* 0x000fc80003f3d000 */
[----:B------:R-:W-:-:S05]  /*79e0*/  FSEL R2, R214, RZ, P1 ;  /* 0x000000ffd6027208 */ /* 0x000fca0000800000 */
[----:B------:R-:W-:Y:S01]  /*79f0*/  FADD.FTZ R22, R133, -R2 ;  /* 0x8000000285167221 */ /* 0x000fe20000010000 */
[----:B------:R-:W-:Y:S01]  /*7a00*/  FMUL.FTZ R2, R214, UR6 ;  /* 0x00000006d6027c20 */ /* 0x000fe20008410000 */
[----:B------:R-:W-:-:S04]  /*7a10*/  ISETP.GE.AND P5, PT, R0, R173, PT ;  /* 0x000000ad0000720c */ /* 0x000fc80003fa6270 */
[----:B------:R-:W-:Y:S02]  /*7a20*/  FSEL R2, R2, RZ, P1 ;  /* 0x000000ff02027208 */ /* 0x000fe40000800000 */
[----:B------:R-:W-:Y:S01]  /*7a30*/  ISETP.GE.AND P1, PT, R0, R172, PT ;  /* 0x000000ac0000720c */ /* 0x000fe20003f26270 */
[----:B------:R-:W-:Y:S01]  /*7a40*/  FMUL.FTZ R0, R22, UR6 ;  /* 0x0000000616007c20 */ /* 0x000fe20008410000 */
[----:B------:R-:W-:Y:S01]  /*7a50*/  FSEL R137, R191, -INF , !P4 ;  /* 0xff800000bf897808 */ /* 0x000fe20006000000 */
[--C-:B------:R-:W-:Y:S01]  /*7a60*/  FFMA.FTZ R176, R17, UR6, -R2.reuse ;  /* 0x0000000611b07c23 */ /* 0x100fe20008010802 */
[--C-:B------:R-:W-:Y:S01]  /*7a70*/  FFMA.FTZ R12, R12, UR6, -R2.reuse ;  /* 0x000000060c0c7c23 */ /* 0x100fe20008010802 */
[----:B------:R-:W-:Y:S02]  /*7a80*/  FSEL R17, R190, -INF , !P6 ;  /* 0xff800000be117808 */ /* 0x000fe40007000000 */
[-C--:B------:R-:W-:Y:S02]  /*7a90*/  ISETP.GE.AND P6, PT, R10, R139.reuse, PT ;  /* 0x0000008b0a00720c */ /* 0x080fe40003fc6270 */
[----:B------:R-:W-:Y:S01]  /*7aa0*/  ISETP.GE.AND P4, PT, R9, R139, PT ;  /* 0x0000008b0900720c */ /* 0x000fe20003f86270 */
[--C-:B------:R-:W-:Y:S01]  /*7ab0*/  FFMA.FTZ R174, R19, UR6, -R2.reuse ;  /* 0x0000000613ae7c23 */ /* 0x100fe20008010802 */
[--C-:B------:R-:W-:Y:S01]  /*7ac0*/  FFMA.FTZ R175, R18, UR6, -R2.reuse ;  /* 0x0000000612af7c23 */ /* 0x100fe20008010802 */
[--C-:B------:R-:W-:Y:S01]  /*7ad0*/  FFMA.FTZ R177, R16, UR6, -R2.reuse ;  /* 0x0000000610b17c23 */ /* 0x100fe20008010802 */
[--C-:B------:R-:W-:Y:S01]  /*7ae0*/  FFMA.FTZ R180, R15, UR6, -R2.reuse ;  /* 0x000000060fb47c23 */ /* 0x100fe20008010802 */
[--C-:B------:R-:W-:Y:S01]  /*7af0*/  FFMA.FTZ R188, R14, UR6, -R2.reuse ;  /* 0x000000060ebc7c23 */ /* 0x100fe20008010802 */
[----:B------:R-:W-:Y:S01]  /*7b00*/  FFMA.FTZ R189, R13, UR6, -R2 ;  /* 0x000000060dbd7c23 */ /* 0x000fe20008010802 */
[----:B------:R-:W1:Y:S01]  /*7b10*/  MUFU.EX2 R0, R0 ;  /* 0x0000000000007308 */ /* 0x000e620000000800 */
[----:B------:R-:W-:-:S02]  /*7b20*/  FSEL R136, R186, -INF , !P6 ;  /* 0xff800000ba887808 */ /* 0x000fc40007000000 */
[----:B------:R-:W-:Y:S02]  /*7b30*/  FSEL R133, R187, -INF , !P4 ;  /* 0xff800000bb857808 */ /* 0x000fe40006000000 */
[----:B------:R-:W-:-:S03]  /*7b40*/  ISETP.GE.AND P6, PT, R6, R139, PT ;  /* 0x0000008b0600720c */ /* 0x000fc60003fc6270 */
[----:B------:R-:W2:Y:S01]  /*7b50*/  MUFU.EX2 R2, R12 ;  /* 0x0000000c00027308 */ /* 0x000ea20000000800 */
[-C--:B------:R-:W-:Y:S02]  /*7b60*/  ISETP.GE.AND P4, PT, R5, R139.reuse, PT ;  /* 0x0000008b0500720c */ /* 0x080fe40003f86270 */
[----:B------:R-:W-:Y:S02]  /*7b70*/  FSEL R35, R182, -INF , !P6 ;  /* 0xff800000b6237808 */ /* 0x000fe40007000000 */
[----:B------:R-:W-:Y:S02]  /*7b80*/  FSEL R34, R183, -INF , !P4 ;  /* 0xff800000b7227808 */ /* 0x000fe40006000000 */
[-C--:B------:R-:W-:Y:S02]  /*7b90*/  ISETP.GE.AND P6, PT, R4, R139.reuse, PT ;  /* 0x0000008b0400720c */ /* 0x080fe40003fc6270 */
[----:B------:R-:W-:Y:S02]  /*7ba0*/  ISETP.GE.AND P4, PT, R3, R139, PT ;  /* 0x0000008b0300720c */ /* 0x000fe40003f86270 */
        /* <DEDUP_REMOVED lines=8> */
[----:B------:R-:W-:Y:S02]  /*7c30*/  FSEL R23, R216, -INF , !P5 ;  /* 0xff800000d8177808 */ /* 0x000fe40006800000 */
[----:B------:R-:W-:Y:S01]  /*7c40*/  FSEL R22, R218, -INF , !P1 ;  /* 0xff800000da167808 */ /* 0x000fe20004800000 */
[-C--:B-1----:R-:W-:Y:S01]  /*7c50*/  FMUL.FTZ R152, R152, R0.reuse ;  /* 0x0000000098987220 */ /* 0x082fe20000410000 */
[----:B------:R-:W-:Y:S01]  /*7c60*/  FSEL R25, R221, -INF , !P6 ;  /* 0xff800000dd197808 */ /* 0x000fe20007000000 */
[-C--:B------:R-:W-:Y:S01]  /*7c70*/  FMUL.FTZ R153, R153, R0.reuse ;  /* 0x0000000099997220 */ /* 0x080fe20000410000 */
[----:B------:R-:W-:Y:S01]  /*7c80*/  FSEL R24, R223, -INF , !P4 ;  /* 0xff800000df187808 */ /* 0x000fe20006000000 */
[-C--:B------:R-:W-:Y:S01]  /*7c90*/  FMUL.FTZ R246, R148, R0.reuse ;  /* 0x0000000094f67220 */ /* 0x080fe20000410000 */
[C---:B------:R-:W-:Y:S01]  /*7ca0*/  ISETP.GE.AND P5, PT, R6.reuse, R173, PT ;  /* 0x000000ad0600720c */ /* 0x040fe20003fa6270 */
[----:B------:R-:W-:Y:S01]  /*7cb0*/  FMUL.FTZ R222, R149, R0 ;  /* 0x0000000095de7220 */ /* 0x000fe20000410000 */
[----:B------:R-:W-:Y:S01]  /*7cc0*/  ISETP.GE.AND P1, PT, R6, R172, PT ;  /* 0x000000ac0600720c */ /* 0x000fe20003f26270 */
        /* <DEDUP_REMOVED lines=28> */
[----:B--2---:R-:W-:Y:S01]  /*7e90*/  FFMA.FTZ R6, R233, R0, R2 ;  /* 0x00000000e9067223 */ /* 0x004fe20000010002 */
[----:B------:R-:W-:-:S02]  /*7ea0*/  FMNMX.FTZ R0, R132, R17, !PT ;  /* 0x0000001184007209 */ /* 0x000fc40007810000 */
[CC--:B------:R-:W-:Y:S02]  /*7eb0*/  ISETP.GE.AND P6, PT, R9.reuse, R173.reuse, PT ;  /* 0x000000ad0900720c */ /* 0x0c0fe40003fc6270 */
[----:B------:R-:W-:Y:S02]  /*7ec0*/  ISETP.GE.AND P4, PT, R9, R172, PT ;  /* 0x000000ac0900720c */ /* 0x000fe40003f86270 */
[----:B------:R-:W-:Y:S02]  /*7ed0*/  FMNMX.FTZ R0, R137, R0, !PT ;  /* 0x0000000089007209 */ /* 0x000fe40007810000 */
[----:B------:R-:W-:Y:S02]  /*7ee0*/  FSEL R16, R217, -INF , !P6 ;  /* 0xff800000d9107808 */ /* 0x000fe40007000000 */
[----:B------:R-:W-:Y:S02]  /*7ef0*/  FSEL R15, R219, -INF , !P4 ;  /* 0xff800000db0f7808 */ /* 0x000fe40006000000 */
[----:B------:R-:W-:-:S02]  /*7f00*/  ISETP.GE.AND P6, PT, R5, R173, PT ;  /* 0x000000ad0500720c */ /* 0x000fc40003fc6270 */
[----:B------:R-:W-:Y:S02]  /*7f10*/  ISETP.GE.AND P4, PT, R5, R172, PT ;  /* 0x000000ac0500720c */ /* 0x000fe40003f86270 */
[----:B------:R-:W-:Y:S02]  /*7f20*/  FMNMX.FTZ R5, R136, R0, !PT ;  /* 0x0000000088057209 */ /* 0x000fe40007810000 */
[----:B------:R-:W1:Y:S02]  /*7f30*/  MUFU.EX2 R0, R174 ;  /* 0x000000ae00007308 */ /* 0x000e640000000800 */
[----:B------:R-:W-:Y:S02]  /*7f40*/  FMNMX.FTZ R5, R133, R5, !PT ;  /* 0x0000000585057209 */ /* 0x000fe40007810000 */
[----:B------:R-:W-:Y:S02]  /*7f50*/  FSEL R14, R192, -INF , !P5 ;  /* 0xff800000c00e7808 */ /* 0x000fe40006800000 */
[----:B------:R-:W-:-:S02]  /*7f60*/  FSEL R13, R194, -INF , !P1 ;  /* 0xff800000c20d7808 */ /* 0x000fc40004800000 */
[C---:B------:R-:W-:Y:S02]  /*7f70*/  ISETP.GE.AND P5, PT, R4.reuse, R173, PT ;  /* 0x000000ad0400720c */ /* 0x040fe40003fa6270 */
[----:B------:R-:W-:Y:S02]  /*7f80*/  ISETP.GE.AND P1, PT, R4, R172, PT ;  /* 0x000000ac0400720c */ /* 0x000fe40003f26270 */
[----:B------:R-:W-:Y:S02]  /*7f90*/  FMNMX.FTZ R4, R35, R5, !PT ;  /* 0x0000000523047209 */ /* 0x000fe40007810000 */
[----:B------:R-:W-:Y:S02]  /*7fa0*/  FSEL R12, R193, -INF , !P6 ;  /* 0xff800000c10c7808 */ /* 0x000fe40007000000 */
[----:B------:R-:W-:Y:S02]  /*7fb0*/  FMNMX.FTZ R4, R34, R4, !PT ;  /* 0x0000000422047209 */ /* 0x000fe40007810000 */
[----:B------:R-:W-:-:S02]  /*7fc0*/  FSEL R11, R195, -INF , !P4 ;  /* 0xff800000c30b7808 */ /* 0x000fc40006000000 */
[C---:B------:R-:W-:Y:S02]  /*7fd0*/  ISETP.GE.AND P6, PT, R3.reuse, R173, PT ;  /* 0x000000ad0300720c */ /* 0x040fe40003fc6270 */
[----:B------:R-:W-:Y:S02]  /*7fe0*/  ISETP.GE.AND P4, PT, R3, R172, PT ;  /* 0x000000ac0300720c */ /* 0x000fe40003f86270 */
[----:B------:R-:W-:Y:S01]  /*7ff0*/  FMNMX.FTZ R3, R27, R4, !PT ;  /* 0x000000041b037209 */ /* 0x000fe20007810000 */
[C---:B-1----:R-:W-:Y:S01]  /*8000*/  FADD.FTZ R117, R0.reuse, R6 ;  /* 0x0000000600757221 */ /* 0x042fe20000010000 */
[----:B------:R-:W-:Y:S02]  /*8010*/  F2FP.F16.F32.PACK_AB R53, R0, R2 ;  /* 0x000000020035723e */ /* 0x000fe400000000ff */
        /* <DEDUP_REMOVED lines=12> */
[----:B------:R-:W-:Y:S02]  /*80e0*/  FSEL R10, R224, -INF , !P5 ;  /* 0xff800000e00a7808 */ /* 0x000fe40006800000 */
[----:B------:R-:W-:Y:S02]  /*80f0*/  FMNMX.FTZ R2, R12, R2, !PT ;  /* 0x000000020c027209 */ /* 0x000fe40007810000 */
[----:B------:R-:W-:-:S02]  /*8100*/  FSEL R6, R226, -INF , !P1 ;  /* 0xff800000e2067808 */ /* 0x000fc40004800000 */
[----:B------:R-:W-:Y:S02]  /*8110*/  FMNMX.FTZ R3, R11, R3, !PT ;  /* 0x000000030b037209 */ /* 0x000fe40007810000 */
[----:B------:R-:W-:Y:S02]  /*8120*/  FSEL R9, R225, -INF , !P6 ;  /* 0xff800000e1097808 */ /* 0x000fe40007000000 */
[----:B------:R-:W-:Y:S02]  /*8130*/  FMNMX.FTZ R2, R10, R2, !PT ;  /* 0x000000020a027209 */ /* 0x000fe40007810000 */
[----:B------:R-:W-:Y:S02]  /*8140*/  FSEL R5, R227, -INF , !P4 ;  /* 0xff800000e3057808 */ /* 0x000fe40006000000 */
[----:B------:R-:W-:Y:S02]  /*8150*/  FMNMX.FTZ R3, R6, R3, !PT ;  /* 0x0000000306037209 */ /* 0x000fe40007810000 */
[----:B------:R-:W-:-:S02]  /*8160*/  FMNMX.FTZ R2, R9, R2, !PT ;  /* 0x0000000209027209 */ /* 0x000fc40007810000 */
[----:B-1----:R-:W-:Y:S02]  /*8170*/  FMNMX.FTZ R4, R0, R36, !PT ;  /* 0x0000002400047209 */ /* 0x002fe40007810000 */
[----:B------:R-:W-:Y:S02]  /*8180*/  FMNMX.FTZ R0, R5, R3, !PT ;  /* 0x0000000305007209 */ /* 0x000fe40007810000 */
[----:B------:R-:W1:Y:S04]  /*8190*/  SHFL.BFLY PT, R3, R2, 0x2, 0x1f ;  /* 0x0c401f0002037f89 */ /* 0x000e6800000e0000 */
[----:B------:R-:W2:Y:S04]  /*81a0*/  SHFL.BFLY PT, R36, R0, 0x2, 0x1f ;  /* 0x0c401f0000247f89 */ /* 0x000ea800000e0000 */
[----:B------:R-:W3:Y:S01]  /*81b0*/  SHFL.BFLY PT, R37, R4, 0x1, 0x1f ;  /* 0x0c201f0004257f89 */ /* 0x000ee200000e0000 */
[----:B-1----:R-:W-:-:S02]  /*81c0*/  FMNMX.FTZ R3, R2, R3, !PT ;  /* 0x0000000302037209 */ /* 0x002fc40007810000 */
[----:B--2---:R-:W-:-:S03]  /*81d0*/  FMNMX.FTZ R2, R0, R36, !PT ;  /* 0x0000002400027209 */ /* 0x004fc60007810000 */
[----:B------:R-:W1:Y:S01]  /*81e0*/  SHFL.BFLY PT, R36, R3, 0x1, 0x1f ;  /* 0x0c201f0003247f89 */ /* 0x000e6200000e0000 */
[----:B---3--:R-:W-:-:S03]  /*81f0*/  FMNMX.FTZ R213, R4, R37, !PT ;  /* 0x0000002504d57209 */ /* 0x008fc60007810000 */
[----:B------:R-:W2:Y:S01]  /*8200*/  SHFL.BFLY PT, R4, R2, 0x1, 0x1f ;  /* 0x0c201f0002047f89 */ /* 0x000ea200000e0000 */
[----:B------:R-:W-:-:S04]  /*8210*/  FSETP.NEU.FTZ.AND P1, PT, R213, -INF , PT ;  /* 0xff800000d500780b */ /* 0x000fc80003f3d000 */
[----:B------:R-:W-:-:S05]  /*8220*/  FSEL R0, R213, RZ, P1 ;  /* 0x000000ffd5007208 */ /* 0x000fca0000800000 */
[----:B------:R-:W-:Y:S01]  /*8230*/  FADD.FTZ R37, R132, -R0 ;  /* 0x8000000084257221 */ /* 0x000fe20000010000 */
[----:B------:R-:W-:Y:S01]  /*8240*/  FMUL.FTZ R0, R213, UR6 ;  /* 0x00000006d5007c20 */ /* 0x000fe20008410000 */
[----:B------:R-:W-:-:S04]  /*8250*/  IMAD.MOV.U32 R193, RZ, RZ, R49 ;  /* 0x000000ffffc17224 */ /* 0x000fc800078e0031 */
[----:B------:R-:W-:Y:S02]  /*8260*/  FSEL R0, R0, RZ, P1 ;  /* 0x000000ff00007208 */ /* 0x000fe40000800000 */
[----:B-1----:R-:W-:Y:S02]  /*8270*/  FMNMX.FTZ R232, R3, R36, !PT ;  /* 0x0000002403e87209 */ /* 0x002fe40007810000 */
[----:B--2---:R-:W-:Y:S01]  /*8280*/  FMNMX.FTZ R215, R2, R4, !PT ;  /* 0x0000000402d77209 */ /* 0x004fe20007810000 */
[--C-:B------:R-:W-:Y:S01]  /*8290*/  FFMA.FTZ R17, R17, UR6, -R0.reuse ;  /* 0x0000000611117c23 */ /* 0x100fe20008010800 */
[--C-:B------:R-:W-:Y:S01]  /*82a0*/  FFMA.FTZ R36, R137, UR6, -R0.reuse ;  /* 0x0000000689247c23 */ /* 0x100fe20008010800 */
[--C-:B------:R-:W-:Y:S01]  /*82b0*/  FFMA.FTZ R49, R136, UR6, -R0.reuse ;  /* 0x0000000688317c23 */ /* 0x100fe20008010800 */
[--C-:B------:R-:W-:Y:S01]  /*82c0*/  FFMA.FTZ R52, R133, UR6, -R0.reuse ;  /* 0x0000000685347c23 */ /* 0x100fe20008010800 */
[--C-:B------:R-:W-:Y:S01]  /*82d0*/  FFMA.FTZ R64, R35, UR6, -R0.reuse ;  /* 0x0000000623407c23 */ /* 0x100fe20008010800 */
[--C-:B------:R-:W-:Y:S01]  /*82e0*/  FFMA.FTZ R65, R34, UR6, -R0.reuse ;  /* 0x0000000622417c23 */ /* 0x100fe20008010800 */
[--C-:B------:R-:W-:Y:S01]  /*82f0*/  FFMA.FTZ R96, R27, UR6, -R0.reuse ;  /* 0x000000061b607c23 */ /* 0x100fe20008010800 */
[----:B------:R-:W-:Y:S01]  /*8300*/  FFMA.FTZ R97, R26, UR6, -R0 ;  /* 0x000000061a617c23 */ /* 0x000fe20008010800 */
[C---:B------:R-:W-:Y:S01]  /*8310*/  FMUL.FTZ R2, R232.reuse, UR6 ;  /* 0x00000006e8027c20 */ /* 0x040fe20008410000 */
[----:B------:R-:W-:Y:S01]  /*8320*/  FSETP.NEU.FTZ.AND P4, PT, R232, -INF , PT ;  /* 0xff800000e800780b */ /* 0x000fe20003f9d000 */
[C---:B------:R-:W-:Y:S01]  /*8330*/  FMUL.FTZ R0, R215.reuse, UR6 ;  /* 0x00000006d7007c20 */ /* 0x040fe20008410000 */
[----:B------:R-:W-:Y:S01]  /*8340*/  FSETP.NEU.FTZ.AND P1, PT, R215, -INF , PT ;  /* 0xff800000d700780b */ /* 0x000fe20003f3d000 */
[----:B------:R-:W-:Y:S01]  /*8350*/  ULOP3.LUT UR4, UR42, UR29, URZ, 0x3c, !UPT ;  /* 0x0000001d2a047292 */ /* 0x000fe2000f8e3c3f */
[----:B------:R-:W-:-:S02]  /*8360*/  FSEL R2, R2, RZ, P4 ;  /* 0x000000ff02027208 */ /* 0x000fc40002000000 */
[----:B------:R-:W-:-:S03]  /*8370*/  FSEL R0, R0, RZ, P1 ;  /* 0x000000ff00007208 */ /* 0x000fc60000800000 */
[--C-:B------:R-:W-:Y:S01]  /*8380*/  FFMA.FTZ R116, R14, UR6, -R2.reuse ;  /* 0x000000060e747c23 */ /* 0x100fe20008010802 */
[--C-:B------:R-:W-:Y:S01]  /*8390*/  FFMA.FTZ R132, R10, UR6, -R2.reuse ;  /* 0x000000060a847c23 */ /* 0x100fe20008010802 */
[----:B------:R-:W-:Y:S01]  /*83a0*/  FFMA.FTZ R129, R9, UR6, -R2 ;  /* 0x0000000609817c23 */ /* 0x000fe20008010802 */
        /* <DEDUP_REMOVED lines=8> */
[----:B------:R-:W-:Y:S01]  /*8430*/  LOP3.LUT R0, R231, UR4, RZ, 0x3c, !PT ;  /* 0x00000004e7007c12 */ /* 0x000fe2000f8e3cff */
[----:B------:R-:W-:-:S04]  /*8440*/  FFMA.FTZ R34, R19, UR6, -R2 ;  /* 0x0000000613227c23 */ /* 0x000fc80008010802 */
[----:B------:R-:W-:-:S04]  /*8450*/  IMAD.WIDE.U32 R148, R0, -0x326172a9, RZ ;  /* 0xcd9e8d5700947825 */ /* 0x000fc800078e00ff */
[--C-:B------:R-:W-:Y:S01]  /*8460*/  FFMA.FTZ R48, R25, UR6, -R2.reuse ;  /* 0x0000000619307c23 */ /* 0x100fe20008010802 */
[--C-:B------:R-:W-:Y:S01]  /*8470*/  FFMA.FTZ R100, R23, UR6, -R2.reuse ;  /* 0x0000000617647c23 */ /* 0x100fe20008010802 */
[--C-:B------:R-:W-:Y:S01]  /*8480*/  FFMA.FTZ R112, R16, UR6, -R2.reuse ;  /* 0x0000000610707c23 */ /* 0x100fe20008010802 */
[----:B------:R-:W-:Y:S01]  /*8490*/  FFMA.FTZ R128, R12, UR6, -R2 ;  /* 0x000000060c807c23 */ /* 0x000fe20008010802 */
[----:B------:R-:W-:-:S05]  /*84a0*/  LOP3.LUT R2, R149, UR38, R250, 0x96, !PT ;  /* 0x0000002695027c12 */ /* 0x000fca000f8e96fa */
[----:B------:R-:W-:Y:S01]  /*84b0*/  IMAD.WIDE.U32 R2, R2, -0x2daee0ad, RZ ;  /* 0xd2511f5302027825 */ /* 0x000fe200078e00ff */
[----:B------:R-:W-:-:S04]  /*84c0*/  FSEL R4, R215, RZ, P1 ;  /* 0x000000ffd7047208 */ /* 0x000fc80000800000 */
[----:B------:R-:W-:Y:S01]  /*84d0*/  LOP3.LUT R0, R3, UR36, R234, 0x96, !PT ;  /* 0x0000002403007c12 */ /* 0x000fe2000f8e96ea */
[----:B------:R-:W-:-:S04]  /*84e0*/  FADD.FTZ R6, R134, -R4 ;  /* 0x8000000486067221 */ /* 0x000fc80000010000 */
[----:B------:R-:W-:Y:S01]  /*84f0*/  IMAD.WIDE.U32 R4, R0, -0x326172a9, RZ ;  /* 0xcd9e8d5700047825 */ /* 0x000fe200078e00ff */
[----:B------:R-:W-:-:S05]  /*8500*/  LOP3.LUT R0, R249, UR37, R148, 0x96, !PT ;  /* 0x00000025f9007c12 */ /* 0x000fca000f8e9694 */
[----:B------:R-:W-:-:S05]  /*8510*/  IMAD.WIDE.U32 R12, R0, -0x2daee0ad, RZ ;  /* 0xd2511f53000c7825 */ /* 0x000fca00078e00ff */
[----:B------:R-:W-:-:S05]  /*8520*/  LOP3.LUT R0, R13, UR34, R2, 0x96, !PT ;  /* 0x000000220d007c12 */ /* 0x000fca000f8e9602 */
[----:B------:R-:W-:Y:S01]  /*8530*/  IMAD.WIDE.U32 R18, R0, -0x326172a9, RZ ;  /* 0xcd9e8d5700127825 */ /* 0x000fe200078e00ff */
[----:B------:R-:W-:-:S04]  /*8540*/  LOP3.LUT R3, R5, UR35, R248, 0x96, !PT ;  /* 0x0000002305037c12 */ /* 0x000fc8000f8e96f8 */
[----:B------:R-:W-:Y:S01]  /*8550*/  LOP3.LUT R0, R19, UR33, R4, 0x96, !PT ;  /* 0x0000002113007c12 */ /* 0x000fe2000f8e9604 */
[----:B------:R-:W-:-:S04]  /*8560*/  IMAD.WIDE.U32 R2, R3, -0x2daee0ad, RZ ;  /* 0xd2511f5303027825 */ /* 0x000fc800078e00ff */
[----:B------:R-:W-:Y:S01]  /*8570*/  IMAD.WIDE.U32 R22, R0, -0x2daee0ad, RZ ;  /* 0xd2511f5300167825 */ /* 0x000fe200078e00ff */
[----:B------:R-:W-:-:S04]  /*8580*/  LOP3.LUT R3, R3, UR32, R12, 0x96, !PT ;  /* 0x0000002003037c12 */ /* 0x000fc8000f8e960c */
[----:B------:R-:W-:Y:S01]  /*8590*/  LOP3.LUT R0, R23, UR30, R2, 0x96, !PT ;  /* 0x0000001e17007c12 */ /* 0x000fe2000f8e9602 */
[----:B------:R-:W-:-:S04]  /*85a0*/  IMAD.WIDE.U32 R2, R3, -0x326172a9, RZ ;  /* 0xcd9e8d5703027825 */ /* 0x000fc800078e00ff */
[----:B------:R-:W-:-:S05]  /*85b0*/  IMAD.WIDE.U32 R4, R0, -0x326172a9, RZ ;  /* 0xcd9e8d5700047825 */ /* 0x000fca00078e00ff */
[----:B------:R-:W-:-:S04]  /*85c0*/  LOP3.LUT R0, R5, UR23, R2, 0x96, !PT ;  /* 0x0000001705007c12 */ /* 0x000fc8000f8e9602 */
[----:B------:R-:W-:-:S04]  /*85d0*/  LOP3.LUT R2, R0, 0xff, RZ, 0xc0, !PT ;  /* 0x000000ff00027812 */ /* 0x000fc800078ec0ff */
[----:B------:R-:W-:Y:S02]  /*85e0*/  ISETP.LE.U32.AND P6, PT, R2, UR13, PT ;  /* 0x0000000d02007c0c */ /* 0x000fe4000bfc3070 */
[----:B------:R-:W-:-:S04]  /*85f0*/  LOP3.LUT R2, R0, 0xffff, RZ, 0xc0, !PT ;  /* 0x0000ffff00027812 */ /* 0x000fc800078ec0ff */
[----:B------:R-:W-:Y:S01]  /*8600*/  SHF.R.U32.HI R2, RZ, 0x8, R2 ;  /* 0x00000008ff027819 */ /* 0x000fe20000011602 */
[----:B------:R-:W-:-:S03]  /*8610*/  FMUL.FTZ R13, R37, UR6 ;  /* 0x00000006250d7c20 */ /* 0x000fc60008410000 */
[----:B------:R-:W-:Y:S01]  /*8620*/  LOP3.LUT R2, R2, 0xffff, RZ, 0xc0, !PT ;  /* 0x0000ffff02027812 */ /* 0x000fe200078ec0ff */
[----:B------:R1:W-:Y:S03]  /*8630*/  MUFU.EX2 R12, R17 ;  /* 0x00000011000c7308 */ /* 0x0003e60000000800 */
[----:B------:R-:W-:-:S05]  /*8640*/  ISETP.LE.U32.AND P5, PT, R2, UR13, PT ;  /* 0x0000000d02007c0c */ /* 0x000fca000bfa3070 */
[----:B------:R2:W-:Y:S01]  /*8650*/  MUFU.EX2 R2, R13 ;  /* 0x0000000d00027308 */ /* 0x0005e20000000800 */
[----:B-1----:R-:W-:Y:S01]  /*8660*/  LOP3.LUT R17, R3, UR31, R18, 0x96, !PT ;  /* 0x0000001f03117c12 */ /* 0x002fe2000f8e9612 */
[----:B------:R-:W-:-:S06]  /*8670*/  FMUL.FTZ R3, R6, UR6 ;  /* 0x0000000606037c20 */ /* 0x000fcc0008410000 */
[----:B------:R-:W-:Y:S01]  /*8680*/  MUFU.EX2 R11, R9 ;  /* 0x00000009000b7308 */ /* 0x000fe20000000800 */
[----:B--2---:R-:W-:-:S07]  /*8690*/  SHF.R.U32.HI R13, RZ, 0x18, R0 ;  /* 0x00000018ff0d7819 */ /* 0x004fce0000011600 */
[----:B------:R-:W1:Y:S01]  /*86a0*/  MUFU.EX2 R10, R10 ;  /* 0x0000000a000a7308 */ /* 0x000e620000000800 */
[----:B------:R-:W-:-:S07]  /*86b0*/  ISETP.LE.U32.AND P1, PT, R13, UR13, PT ;  /* 0x0000000d0d007c0c */ /* 0x000fce000bf23070 */
[----:B------:R-:W2:Y:S08]  /*86c0*/  MUFU.EX2 R6, R3 ;  /* 0x0000000300067308 */ /* 0x000eb00000000800 */
[----:B------:R-:W3:Y:S01]  /*86d0*/  MUFU.EX2 R13, R36 ;  /* 0x00000024000d7308 */ /* 0x000ee20000000800 */
[----:B------:R-:W-:Y:S02]  /*86e0*/  SHF.R.U32.HI R0, RZ, 0x10, R0 ;  /* 0x00000010ff007819 */ /* 0x000fe40000011600 */
[----:B-1----:R-:W-:-:S02]  /*86f0*/  F2FP.F16.F32.PACK_AB R113, R10, R11 ;  /* 0x0000000b0a71723e */ /* 0x002fc400000000ff */
[----:B------:R-:W-:-:S03]  /*8700*/  LOP3.LUT R0, R0, 0xff, RZ, 0xc0, !PT ;  /* 0x000000ff00007812 */ /* 0x000fc600078ec0ff */
[----:B------:R2:W1:Y:S08]  /*8710*/  MUFU.EX2 R9, R14 ;  /* 0x0000000e00097308 */ /* 0x0004700000000800 */
[----:B------:R-:W4:Y:S01]  /*8720*/  MUFU.EX2 R3, R15 ;  /* 0x0000000f00037308 */ /* 0x000f220000000800 */
[----:B--2---:R-:W-:Y:S01]  /*8730*/  FFMA.FTZ R14, R241, R6, R11 ;  /* 0x00000006f10e7223 */ /* 0x004fe2000001000b */
[----:B------:R-:W-:-:S02]  /*8740*/  FSEL R11, R232, RZ, P4 ;  /* 0x000000ffe80b7208 */ /* 0x000fc40002000000 */
[----:B------:R-:W-:Y:S02]  /*8750*/  ISETP.LE.U32.AND P4, PT, R0, UR13, PT ;  /* 0x0000000d00007c0c */ /* 0x000fe4000bf83070 */
[----:B---3--:R-:W-:-:S04]  /*8760*/  F2FP.F16.F32.PACK_AB R0, R13, R12 ;  /* 0x0000000c0d00723e */ /* 0x008fc800000000ff */
[C---:B------:R-:W-:Y:S02]  /*8770*/  PRMT R25, R0.reuse, 0x7632, R25 ;  /* 0x0000763200197816 */ /* 0x040fe40000000019 */
[----:B------:R-:W-:Y:S01]  /*8780*/  PRMT R26, R0, 0x7610, R26 ;  /* 0x00007610001a7816 */ /* 0x000fe2000000001a */
[----:B------:R-:W-:Y:S01]  /*8790*/  FADD.FTZ R0, R135, -R11 ;  /* 0x8000000b87007221 */ /* 0x000fe20000010000 */
[----:B------:R-:W-:-:S03]  /*87a0*/  FADD.FTZ R14, R10, R14 ;  /* 0x0000000e0a0e7221 */ /* 0x000fc60000010000 */
[----:B------:R-:W-:Y:S01]  /*87b0*/  FMUL.FTZ R0, R0, UR6 ;  /* 0x0000000600007c20 */ /* 0x000fe20008410000 */
[----:B-1----:R-:W-:Y:S01]  /*87c0*/  FADD.FTZ R10, R9, R14 ;  /* 0x0000000e090a7221 */ /* 0x002fe20000010000 */
[----:B----4-:R-:W-:Y:S02]  /*87d0*/  F2FP.F16.F32.PACK_AB R68, R3, R9 ;  /* 0x000000090344723e */ /* 0x010fe400000000ff */
[----:B------:R-:W-:Y:S08]  /*87e0*/  MUFU.EX2 R9, R34 ;  /* 0x0000002200097308 */ /* 0x000ff00000000800 */
[----:B------:R-:W1:Y:S01]  /*87f0*/  MUFU.EX2 R0, R0 ;  /* 0x0000000000007308 */ /* 0x000e620000000800 */
[-C--:B------:R-:W-:Y:S01]  /*8800*/  FMUL.FTZ R226, R146, R2.reuse ;  /* 0x0000000292e27220 */ /* 0x080fe20000410000 */
[----:B------:R-:W-:Y:S01]  /*8810*/  FFMA.FTZ R16, R236, R2, R12 ;  /* 0x00000002ec107223 */ /* 0x000fe2000001000c */
[----:B------:R-:W-:Y:S01]  /*8820*/  STL [R1+0x12c], R214 ;  /* 0x00012cd601007387 */ /* 0x000fe20000100800 */
[----:B------:R-:W-:-:S02]  /*8830*/  IMAD.MOV.U32 R241, RZ, RZ, R231 ;  /* 0x000000fffff17224 */ /* 0x000fc400078e00e7 */
[-C--:B------:R-:W-:Y:S01]  /*8840*/  FMUL.FTZ R231, R95, R6.reuse ;  /* 0x000000065fe77220 */ /* 0x080fe20000410000 */
[----:B------:R-:W-:Y:S01]  /*8850*/  FMUL.FTZ R227, R79, R6 ;  /* 0x000000064fe37220 */ /* 0x000fe20000410000 */
[----:B------:R2:W-:Y:S01]  /*8860*/  STL [R1+0x130], R139 ;  /* 0x0001308b01007387 */ /* 0x0005e20000100800 */
[-C--:B-1----:R-:W-:Y:S01]  /*8870*/  FFMA.FTZ R12, R240, R0.reuse, R9 ;  /* 0x00000000f00c7223 */ /* 0x082fe20000010009 */
[----:B------:R-:W-:Y:S01]  /*8880*/  FMUL.FTZ R224, R76, R0 ;  /* 0x000000004ce07220 */ /* 0x000fe20000410000 */
[----:B------:R-:W-:Y:S02]  /*8890*/  IMAD.MOV.U32 R240, RZ, RZ, R230 ;  /* 0x000000fffff07224 */ /* 0x000fe400078e00e6 */
[-C--:B------:R-:W-:Y:S01]  /*88a0*/  FMUL.FTZ R230, R94, R6.reuse ;  /* 0x000000065ee67220 */ /* 0x080fe20000410000 */
[----:B------:R-:W-:Y:S02]  /*88b0*/  IMAD.MOV.U32 R76, RZ, RZ, R226 ;  /* 0x000000ffff4c7224 */ /* 0x000fe400078e00e2 */
[----:B------:R-:W-:Y:S01]  /*88c0*/  FMUL.FTZ R226, R78, R6 ;  /* 0x000000064ee27220 */ /* 0x000fe20000410000 */
[----:B------:R-:W3:Y:S04]  /*88d0*/  LDL.LU.64 R94, [R1+0x8] ;  /* 0x00000800015e7983 */ /* 0x000ee80000300a00 */
[----:B------:R-:W4:Y:S01]  /*88e0*/  LDL.LU.64 R78, [R1] ;  /* 0x00000000014e7983 */ /* 0x000f220000300a00 */
[----:B------:R-:W-:-:S02]  /*88f0*/  @!P4 HADD2 R81, -R26.H0_H0, -RZ.H0_H0 ;  /* 0xa00000ff1a51c230 */ /* 0x000fc40000000900 */
[----:B------:R-:W-:Y:S01]  /*8900*/  FADD.FTZ R101, R3, R10 ;  /* 0x0000000a03657221 */ /* 0x000fe20000010000 */
[----:B------:R-:W-:Y:S02]  /*8910*/  LOP3.LUT R3, R4, 0xff, RZ, 0xc0, !PT ;  /* 0x000000ff04037812 */ /* 0x000fe400078ec0ff */
[C---:B------:R-:W-:Y:S02]  /*8920*/  PRMT R27, R53.reuse, 0x7610, R27 ;  /* 0x00007610351b7816 */ /* 0x040fe4000000001b */
[----:B------:R-:W-:Y:S02]  /*8930*/  PRMT R24, R53, 0x7632, R24 ;  /* 0x0000763235187816 */ /* 0x000fe40000000018 */
[----:B------:R-:W-:Y:S02]  /*8940*/  PRMT R53, R26, 0x5410, R25 ;  /* 0x000054101a357816 */ /* 0x000fe40000000019 */
[----:B------:R-:W-:Y:S02]  /*8950*/  @!P4 PRMT R26, R81, 0x5410, RZ ;  /* 0x00005410511ac816 */ /* 0x000fe400000000ff */
[----:B------:R-:W-:-:S02]  /*8960*/  ISETP.LE.U32.AND P4, PT, R3, UR13, PT ;  /* 0x0000000d03007c0c */ /* 0x000fc4000bf83070 */
[----:B------:R-:W-:Y:S01]  /*8970*/  SHF.R.U32.HI R3, RZ, 0x10, R4 ;  /* 0x00000010ff037819 */ /* 0x000fe20000011604 */
[----:B------:R-:W-:Y:S01]  /*8980*/  @!P1 HADD2 R80, -R25.H0_H0, -RZ.H0_H0 ;  /* 0xa00000ff19509230 */ /* 0x000fe20000000900 */
[----:B------:R-:W-:Y:S01]  /*8990*/  MUFU.EX2 R35, R175 ;  /* 0x000000af00237308 */ /* 0x000fe20000000800 */
[----:B------:R-:W-:Y:S02]  /*89a0*/  LOP3.LUT R5, R4, 0xffff, RZ, 0xc0, !PT ;  /* 0x0000ffff04057812 */ /* 0x000fe400078ec0ff */
[----:B------:R-:W-:Y:S01]  /*89b0*/  LOP3.LUT R3, R3, 0xff, RZ, 0xc0, !PT ;  /* 0x000000ff03037812 */ /* 0x000fe200078ec0ff */
[----:B------:R-:W-:-:S04]  /*89c0*/  @!P5 HADD2 R84, -R24.H0_H0, -RZ.H0_H0 ;  /* 0xa00000ff1854d230 */ /* 0x000fc80000000900 */
[----:B------:R-:W1:Y:S01]  /*89d0*/  MUFU.EX2 R14, R176 ;  /* 0x000000b0000e7308 */ /* 0x000e620000000800 */
[----:B------:R-:W-:Y:S02]  /*89e0*/  @!P1 PRMT R25, R80, 0x5410, RZ ;  /* 0x0000541050199816 */ /* 0x000fe400000000ff */
[----:B------:R-:W-:Y:S02]  /*89f0*/  SHF.R.U32.HI R4, RZ, 0x18, R4 ;  /* 0x00000018ff047819 */ /* 0x000fe40000011604 */
[----:B------:R-:W-:Y:S02]  /*8a00*/  ISETP.LE.U32.AND P1, PT, R3, UR13, PT ;  /* 0x0000000d03007c0c */ /* 0x000fe4000bf23070 */
[----:B------:R-:W-:Y:S01]  /*8a10*/  SHF.R.U32.HI R3, RZ, 0x8, R5 ;  /* 0x00000008ff037819 */ /* 0x000fe20000011605 */
[----:B------:R-:W-:Y:S01]  /*8a20*/  @!P6 HADD2 R85, -R27.H0_H0, -RZ.H0_H0 ;  /* 0xa00000ff1b55e230 */ /* 0x000fe20000000900 */
[----:B------:R-:W-:Y:S01]  /*8a30*/  PRMT R145, R27, 0x5410, R24 ;  /* 0x000054101b917816 */ /* 0x000fe20000000018 */
[----:B------:R-:W-:Y:S01]  /*8a40*/  IMAD.MOV.U32 R194, RZ, RZ, R208 ;  /* 0x000000ffffc27224 */ /* 0x000fe200078e00d0 */
[----:B------:R-:W-:Y:S01]  /*8a50*/  @!P5 PRMT R24, R84, 0x5410, RZ ;  /* 0x000054105418d816 */ /* 0x000fe200000000ff */
[----:B------:R-:W-:Y:S01]  /*8a60*/  IMAD.MOV.U32 R219, RZ, RZ, R204 ;  /* 0x000000ffffdb7224 */ /* 0x000fe200078e00cc */
[----:B------:R-:W-:Y:S01]  /*8a70*/  ISETP.LE.U32.AND P5, PT, R4, UR13, PT ;  /* 0x0000000d04007c0c */ /* 0x000fe2000bfa3070 */
[-C--:B------:R-:W-:Y:S01]  /*8a80*/  FMUL.FTZ R249, R142, R2.reuse ;  /* 0x000000028ef97220 */ /* 0x080fe20000410000 */
[----:B------:R-:W-:Y:S01]  /*8a90*/  LOP3.LUT R3, R3, 0xffff, RZ, 0xc0, !PT ;  /* 0x0000ffff03037812 */ /* 0x000fe200078ec0ff */
[----:B------:R-:W-:Y:S01]  /*8aa0*/  FMUL.FTZ R4, R50, R2 ;  /* 0x0000000232047220 */ /* 0x000fe20000410000 */
[----:B------:R-:W-:-:S02]  /*8ab0*/  IMAD.MOV.U32 R192, RZ, RZ, R207 ;  /* 0x000000ffffc07224 */ /* 0x000fc400078e00cf */
[-C--:B------:R-:W-:Y:S01]  /*8ac0*/  FMUL.FTZ R142, R118, R2.reuse ;  /* 0x00000002768e7220 */ /* 0x080fe20000410000 */
[----:B------:R-:W-:Y:S02]  /*8ad0*/  IMAD.MOV.U32 R217, RZ, RZ, R201 ;  /* 0x000000ffffd97224 */ /* 0x000fe400078e00c9 */
[----:B------:R-:W-:Y:S01]  /*8ae0*/  FMUL.FTZ R197, R150, R2 ;  /* 0x0000000296c57220 */ /* 0x000fe20000410000 */
[----:B------:R-:W-:Y:S02]  /*8af0*/  IMAD.MOV.U32 R118, RZ, RZ, R194 ;  /* 0x000000ffff767224 */ /* 0x000fe400078e00c2 */
[----:B------:R-:W-:Y:S01]  /*8b00*/  FMUL.FTZ R225, R77, R0 ;  /* 0x000000004de17220 */ /* 0x000fe20000410000 */
[----:B------:R-:W-:Y:S01]  /*8b10*/  @!P6 PRMT R27, R85, 0x5410, RZ ;  /* 0x00005410551be816 */ /* 0x000fe200000000ff */
[-C--:B------:R-:W-:Y:S01]  /*8b20*/  FMUL.FTZ R199, R151, R2.reuse ;  /* 0x0000000297c77220 */ /* 0x080fe20000410000 */
[----:B------:R-:W-:Y:S01]  /*8b30*/  FMUL.FTZ R150, R102, R2 ;  /* 0x0000000266967220 */ /* 0x000fe20000410000 */
[----:B------:R-:W-:Y:S01]  /*8b40*/  IMAD.MOV.U32 R194, RZ, RZ, R220 ;  /* 0x000000ffffc27224 */ /* 0x000fe200078e00dc */
[----:B------:R-:W-:Y:S01]  /*8b50*/  ISETP.LE.U32.AND P6, PT, R3, UR13, PT ;  /* 0x0000000d03007c0c */ /* 0x000fe2000bfc3070 */
[----:B------:R-:W-:-:S02]  /*8b60*/  IMAD.MOV.U32 R77, RZ, RZ, R228 ;  /* 0x000000ffff4d7224 */ /* 0x000fc400078e00e4 */
[----:B------:R-:W-:Y:S01]  /*8b70*/  FMUL.FTZ R151, R103, R2 ;  /* 0x0000000267977220 */ /* 0x000fe20000410000 */
[----:B------:R-:W-:Y:S02]  /*8b80*/  IMAD.MOV.U32 R102, RZ, RZ, R4 ;  /* 0x000000ffff667224 */ /* 0x000fe400078e0004 */
[-C--:B------:R-:W-:Y:S01]  /*8b90*/  FMUL.FTZ R220, R72, R0.reuse ;  /* 0x0000000048dc7220 */ /* 0x080fe20000410000 */
[----:B------:R-:W-:Y:S02]  /*8ba0*/  IMAD.MOV.U32 R248, RZ, RZ, R219 ;  /* 0x000000fffff87224 */ /* 0x000fe400078e00db */
[----:B------:R-:W-:Y:S01]  /*8bb0*/  FMUL.FTZ R228, R92, R0 ;  /* 0x000000005ce47220 */ /* 0x000fe20000410000 */
[----:B------:R-:W-:Y:S01]  /*8bc0*/  FMUL.FTZ R3, R147, R2 ;  /* 0x0000000293037220 */ /* 0x000fe20000410000 */
[----:B------:R-:W-:Y:S02]  /*8bd0*/  IMAD.MOV.U32 R103, RZ, RZ, R193 ;  /* 0x000000ffff677224 */ /* 0x000fe400078e00c1 */
[----:B------:R-:W-:Y:S01]  /*8be0*/  FMUL.FTZ R168, R168, R0 ;  /* 0x00000000a8a87220 */ /* 0x000fe20000410000 */
[----:B------:R-:W-:-:S02]  /*8bf0*/  IMAD.MOV.U32 R37, RZ, RZ, R192 ;  /* 0x000000ffff257224 */ /* 0x000fc400078e00c0 */
[-C--:B------:R-:W-:Y:S01]  /*8c00*/  FMUL.FTZ R169, R169, R0.reuse ;  /* 0x00000000a9a97220 */ /* 0x080fe20000410000 */
[----:B------:R-:W-:Y:S02]  /*8c10*/  IMAD.MOV.U32 R195, RZ, RZ, R217 ;  /* 0x000000ffffc37224 */ /* 0x000fe400078e00d9 */
[-C--:B------:R-:W-:Y:S01]  /*8c20*/  FMUL.FTZ R164, R164, R0.reuse ;  /* 0x00000000a4a47220 */ /* 0x080fe20000410000 */
[----:B------:R-:W-:Y:S02]  /*8c30*/  IMAD.MOV.U32 R219, RZ, RZ, R216 ;  /* 0x000000ffffdb7224 */ /* 0x000fe400078e00d8 */
[-C--:B------:R-:W-:Y:S01]  /*8c40*/  FMUL.FTZ R165, R165, R0.reuse ;  /* 0x00000000a5a57220 */ /* 0x080fe20000410000 */
[----:B------:R-:W-:Y:S02]  /*8c50*/  IMAD.MOV.U32 R72, RZ, RZ, R221 ;  /* 0x000000ffff487224 */ /* 0x000fe400078e00dd */
[----:B------:R-:W-:Y:S01]  /*8c60*/  FMUL.FTZ R160, R160, R0 ;  /* 0x00000000a0a07220 */ /* 0x000fe20000410000 */
[----:B------:R-:W-:-:S02]  /*8c70*/  IMAD.MOV.U32 R92, RZ, RZ, R229 ;  /* 0x000000ffff5c7224 */ /* 0x000fc400078e00e5 */
[----:B------:R-:W-:Y:S01]  /*8c80*/  FMUL.FTZ R161, R161, R0 ;  /* 0x00000000a1a17220 */ /* 0x000fe20000410000 */
[----:B------:R-:W-:-:S04]  /*8c90*/  IMAD.WIDE.U32 R4, R17, -0x2daee0ad, RZ ;  /* 0xd2511f5311047825 */ /* 0x000fc800078e00ff */
        /* <DEDUP_REMOVED lines=23> */
[----:B-1----:R-:W-:Y:S01]  /*8e10*/  F2FP.F16.F32.PACK_AB R0, R14, R35 ;  /* 0x000000230e00723e */ /* 0x002fe200000000ff */
[----:B------:R1:W-:Y:S01]  /*8e20*/  MUFU.EX2 R10, R49 ;  /* 0x00000031000a7308 */ /* 0x0003e20000000800 */
[----:B------:R-:W-:Y:S01]  /*8e30*/  FMUL.FTZ R143, R119, R2 ;  /* 0x00000002778f7220 */ /* 0x000fe20000410000 */
[----:B------:R-:W-:Y:S01]  /*8e40*/  IMAD.MOV.U32 R119, RZ, RZ, R3 ;  /* 0x000000ffff777224 */ /* 0x000fe200078e0003 */
[----:B------:R-:W-:-:S05]  /*8e50*/  LOP3.LUT R3, R5, UR26, R22, 0x96, !PT ;  /* 0x0000001a05037c12 */ /* 0x000fca000f8e9616 */
[----:B------:R-:W2:Y:S01]  /*8e60*/  MUFU.EX2 R17, R52 ;  /* 0x0000003400117308 */ /* 0x000ea20000000800 */
[C---:B------:R-:W-:Y:S02]  /*8e70*/  PRMT R23, R0.reuse, 0x7610, R23 ;  /* 0x0000761000177816 */ /* 0x040fe40000000017 */
[----:B------:R-:W-:Y:S02]  /*8e80*/  PRMT R22, R0, 0x7632, R22 ;  /* 0x0000763200167816 */ /* 0x000fe40000000016 */
[----:B------:R-:W-:Y:S01]  /*8e90*/  SHF.R.U32.HI R0, RZ, 0x10, R3 ;  /* 0x00000010ff007819 */ /* 0x000fe20000011603 */
[----:B------:R-:W-:Y:S02]  /*8ea0*/  @!P4 HADD2 R44, -R23.H0_H0, -RZ.H0_H0 ;  /* 0xa00000ff172cc230 */ /* 0x000fe40000000900 */
[----:B------:R-:W-:Y:S01]  /*8eb0*/  IMAD.MOV.U32 R146, RZ, RZ, R212 ;  /* 0x000000ffff927224 */ /* 0x000fe200078e00d4 */
[----:B------:R-:W-:Y:S01]  /*8ec0*/  LOP3.LUT R0, R0, 0xff, RZ, 0xc0, !PT ;  /* 0x000000ff00007812 */ /* 0x000fe200078ec0ff */
[-C--:B------:R-:W-:Y:S01]  /*8ed0*/  FMUL.FTZ R212, R71, R2.reuse ;  /* 0x0000000247d47220 */ /* 0x080fe20000410000 */
[----:B-1----:R-:W-:Y:S01]  /*8ee0*/  PRMT R49, R23, 0x5410, R22 ;  /* 0x0000541017317816 */ /* 0x002fe20000000016 */
[----:B------:R-:W-:Y:S01]  /*8ef0*/  IMAD.MOV.U32 R244, RZ, RZ, R211 ;  /* 0x000000fffff47224 */ /* 0x000fe200078e00d3 */
[----:B------:R-:W-:Y:S01]  /*8f00*/  @!P4 PRMT R23, R44, 0x5410, RZ ;  /* 0x000054102c17c816 */ /* 0x000fe200000000ff */
[-C--:B------:R-:W-:Y:S01]  /*8f10*/  FMUL.FTZ R204, R98, R2.reuse ;  /* 0x0000000262cc7220 */ /* 0x080fe20000410000 */
[----:B------:R-:W-:Y:S01]  /*8f20*/  FMUL.FTZ R71, R99, R2 ;  /* 0x0000000263477220 */ /* 0x000fe20000410000 */
[----:B------:R-:W-:Y:S01]  /*8f30*/  ISETP.LE.U32.AND P4, PT, R0, UR13, PT ;  /* 0x0000000d00007c0c */ /* 0x000fe2000bf83070 */
[----:B------:R-:W-:-:S02]  /*8f40*/  @!P6 HADD2 R7, -R22.H0_H0, -RZ.H0_H0 ;  /* 0xa00000ff1607e230 */ /* 0x000fc40000000900 */
[-C--:B------:R-:W-:Y:S01]  /*8f50*/  FMUL.FTZ R154, R154, R2.reuse ;  /* 0x000000029a9a7220 */ /* 0x080fe20000410000 */
[-C--:B------:R-:W-:Y:S01]  /*8f60*/  FMUL.FTZ R155, R155, R2.reuse ;  /* 0x000000029b9b7220 */ /* 0x080fe20000410000 */
[-C--:B------:R-:W-:Y:S01]  /*8f70*/  FMUL.FTZ R238, R38, R2.reuse ;  /* 0x0000000226ee7220 */ /* 0x080fe20000410000 */
[-C--:B------:R-:W-:Y:S01]  /*8f80*/  FMUL.FTZ R233, R39, R2.reuse ;  /* 0x0000000227e97220 */ /* 0x080fe20000410000 */
[-C--:B------:R-:W-:Y:S01]  /*8f90*/  FMUL.FTZ R147, R51, R2.reuse ;  /* 0x0000000233937220 */ /* 0x080fe20000410000 */
[-C--:B------:R-:W-:Y:S01]  /*8fa0*/  FMUL.FTZ R211, R54, R2.reuse ;  /* 0x0000000236d37220 */ /* 0x080fe20000410000 */
        /* <DEDUP_REMOVED lines=12> */
[----:B------:R-:W-:-:S02]  /*9070*/  LOP3.LUT R0, R3, 0xff, RZ, 0xc0, !PT ;  /* 0x000000ff03007812 */ /* 0x000fc400078ec0ff */
[----:B------:R-:W-:Y:S02]  /*9080*/  F2FP.F16.F32.PACK_AB R2, R17, R10 ;  /* 0x0000000a1102723e */ /* 0x000fe400000000ff */
[----:B------:R-:W-:Y:S01]  /*9090*/  @!P6 PRMT R22, R7, 0x5410, RZ ;  /* 0x000054100716e816 */ /* 0x000fe200000000ff */
[----:B------:R-:W-:Y:S01]  /*90a0*/  IMAD.MOV.U32 R36, RZ, RZ, R246 ;  /* 0x000000ffff247224 */ /* 0x000fe200078e00f6 */
[----:B------:R-:W-:Y:S02]  /*90b0*/  PRMT R186, R2, 0x7610, R186 ;  /* 0x0000761002ba7816 */ /* 0x000fe400000000ba */
[----:B------:R-:W-:Y:S01]  /*90c0*/  ISETP.LE.U32.AND P6, PT, R0, UR13, PT ;  /* 0x0000000d00007c0c */ /* 0x000fe2000bfc3070 */
[----:B------:R-:W-:Y:S01]  /*90d0*/  MUFU.EX2 R15, R64 ;  /* 0x00000040000f7308 */ /* 0x000fe20000000800 */
[----:B------:R-:W-:Y:S01]  /*90e0*/  PRMT R185, R2, 0x7632, R185 ;  /* 0x0000763202b97816 */ /* 0x000fe200000000b9 */
[----:B------:R-:W-:-:S06]  /*90f0*/  @!P1 HADD2 R8, -R186.H0_H0, -RZ.H0_H0 ;  /* 0xa00000ffba089230 */ /* 0x000fcc0000000900 */
[----:B------:R1:W2:Y:S01]  /*9100*/  MUFU.EX2 R0, R48 ;  /* 0x0000003000007308 */ /* 0x0002a20000000800 */
[----:B------:R-:W-:-:S07]  /*9110*/  SHF.R.U32.HI R2, RZ, 0x18, R3 ;  /* 0x00000018ff027819 */ /* 0x000fce0000011603 */
[----:B------:R-:W2:Y:S08]  /*9120*/  MUFU.EX2 R246, R65 ;  /* 0x0000004100f67308 */ /* 0x000eb00000000800 */
[----:B------:R-:W-:Y:S01]  /*9130*/  MUFU.EX2 R34, R177 ;  /* 0x000000b100227308 */ /* 0x000fe20000000800 */
[----:B-1----:R-:W-:Y:S02]  /*9140*/  PRMT R48, R186, 0x5410, R185 ;  /* 0x00005410ba307816 */ /* 0x002fe400000000b9 */
[----:B------:R-:W-:-:S02]  /*9150*/  @!P1 PRMT R186, R8, 0x5410, RZ ;  /* 0x0000541008ba9816 */ /* 0x000fc400000000ff */
[----:B------:R-:W-:-:S03]  /*9160*/  ISETP.LE.U32.AND P1, PT, R2, UR13, PT ;  /* 0x0000000d02007c0c */ /* 0x000fc6000bf23070 */
[----:B------:R-:W1:Y:S01]  /*9170*/  MUFU.EX2 R19, R180 ;  /* 0x000000b400137308 */ /* 0x000e620000000800 */
[----:B------:R-:W-:Y:S01]  /*9180*/  LOP3.LUT R2, R3, 0xffff, RZ, 0xc0, !PT ;  /* 0x0000ffff03027812 */ /* 0x000fe200078ec0ff */
[----:B------:R-:W-:Y:S01]  /*9190*/  FADD.FTZ R11, R13, R16 ;  /* 0x000000100d0b7221 */ /* 0x000fe20000010000 */
[----:B------:R-:W-:Y:S02]  /*91a0*/  @!P5 HADD2 R38, -R185.H0_H0, -RZ.H0_H0 ;  /* 0xa00000ffb926d230 */ /* 0x000fe40000000900 */
[----:B------:R-:W-:Y:S01]  /*91b0*/  SHF.R.U32.HI R2, RZ, 0x8, R2 ;  /* 0x00000008ff027819 */ /* 0x000fe20000011602 */
[C---:B--2---:R-:W-:Y:S01]  /*91c0*/  FADD.FTZ R18, R0.reuse, R12 ;  /* 0x0000000c00127221 */ /* 0x044fe20000010000 */
[----:B------:R-:W-:Y:S02]  /*91d0*/  F2FP.F16.F32.PACK_AB R16, R0, R9 ;  /* 0x000000090010723e */ /* 0x000fe400000000ff */
[----:B------:R-:W-:Y:S02]  /*91e0*/  F2FP.F16.F32.PACK_AB R0, R246, R15 ;  /* 0x0000000ff600723e */ /* 0x000fe400000000ff */
[----:B------:R-:W-:-:S02]  /*91f0*/  LOP3.LUT R2, R2, 0xffff, RZ, 0xc0, !PT ;  /* 0x0000ffff02027812 */ /* 0x000fc400078ec0ff */
[----:B------:R-:W-:Y:S02]  /*9200*/  @!P5 PRMT R185, R38, 0x5410, RZ ;  /* 0x0000541026b9d816 */ /* 0x000fe400000000ff */
[----:B------:R-:W-:Y:S02]  /*9210*/  PRMT R181, R0, 0x7632, R181 ;  /* 0x0000763200b57816 */ /* 0x000fe400000000b5 */
[----:B------:R-:W-:Y:S02]  /*9220*/  ISETP.LE.U32.AND P5, PT, R2, UR13, PT ;  /* 0x0000000d02007c0c */ /* 0x000fe4000bfa3070 */
[----:B-1----:R-:W-:Y:S01]  /*9230*/  F2FP.F16.F32.PACK_AB R2, R19, R34 ;  /* 0x000000221302723e */ /* 0x002fe200000000ff */
[----:B------:R-:W-:Y:S02]  /*9240*/  IMAD.MOV.U32 R131, RZ, RZ, R223 ;  /* 0x000000ffff837224 */ /* 0x000fe400078e00df */
[----:B------:R-:W-:Y:S01]  /*9250*/  FMUL.FTZ R223, R75, R6 ;  /* 0x000000064bdf7220 */ /* 0x000fe20000410000 */
[----:B------:R-:W-:-:S02]  /*9260*/  IMAD.MOV.U32 R130, RZ, RZ, R222 ;  /* 0x000000ffff827224 */ /* 0x000fc400078e00de */
[----:B------:R-:W-:Y:S01]  /*9270*/  FMUL.FTZ R222, R74, R6 ;  /* 0x000000064ade7220 */ /* 0x000fe20000410000 */
[----:B------:R-:W-:Y:S01]  /*9280*/  PRMT R182, R0, 0x7610, R182 ;  /* 0x0000761000b67816 */ /* 0x000fe200000000b6 */
[----:B------:R-:W-:Y:S01]  /*9290*/  @!P1 HADD2 R40, -R181.H0_H0, -RZ.H0_H0 ;  /* 0xa00000ffb5289230 */ /* 0x000fe20000000900 */
[----:B------:R-:W-:Y:S01]  /*92a0*/  PRMT R184, R2, 0x7610, R184 ;  /* 0x0000761002b87816 */ /* 0x000fe200000000b8 */
[----:B------:R-:W-:Y:S01]  /*92b0*/  IMAD.WIDE.U32 R74, R252, -0x326172a9, RZ ;  /* 0xcd9e8d57fc4a7825 */ /* 0x000fe200078e00ff */
[----:B------:R-:W-:Y:S02]  /*92c0*/  PRMT R183, R2, 0x7632, R183 ;  /* 0x0000763202b77816 */ /* 0x000fe400000000b7 */
[----:B------:R-:W-:Y:S02]  /*92d0*/  LOP3.LUT R2, R4, 0xff, RZ, 0xc0, !PT ;  /* 0x000000ff04027812 */ /* 0x000fe400078ec0ff */
[----:B------:R-:W-:Y:S02]  /*92e0*/  PRMT R38, R182, 0x5410, R181 ;  /* 0x00005410b6267816 */ /* 0x000fe400000000b5 */
[----:B------:R-:W-:-:S02]  /*92f0*/  @!P1 PRMT R181, R40, 0x5410, RZ ;  /* 0x0000541028b59816 */ /* 0x000fc400000000ff */
[----:B------:R-:W-:Y:S02]  /*9300*/  LOP3.LUT R0, R149, UR38, R74, 0x96, !PT ;  /* 0x0000002695007c12 */ /* 0x000fe4000f8e964a */
[----:B------:R-:W-:Y:S01]  /*9310*/  ISETP.LE.U32.AND P1, PT, R2, UR13, PT ;  /* 0x0000000d02007c0c */ /* 0x000fe2000bf23070 */
[----:B------:R-:W-:Y:S02]  /*9320*/  IMAD.MOV.U32 R73, RZ, RZ, R195 ;  /* 0x000000ffff497224 */ /* 0x000fe400078e00c3 */
[-C--:B------:R-:W-:Y:S01]  /*9330*/  FMUL.FTZ R170, R170, R6.reuse ;  /* 0x00000006aaaa7220 */ /* 0x080fe20000410000 */
[----:B------:R-:W-:Y:S02]  /*9340*/  IMAD.MOV.U32 R93, RZ, RZ, R194 ;  /* 0x000000ffff5d7224 */ /* 0x000fe400078e00c2 */
[-C--:B------:R-:W-:Y:S01]  /*9350*/  FMUL.FTZ R171, R171, R6.reuse ;  /* 0x00000006abab7220 */ /* 0x080fe20000410000 */
[----:B------:R-:W-:Y:S02]  /*9360*/  IMAD.MOV.U32 R44, RZ, RZ, R219 ;  /* 0x000000ffff2c7224 */ /* 0x000fe400078e00db */
        /* <DEDUP_REMOVED lines=25> */
[----:B------:R-:W-:Y:S01]  /*9500*/  IMAD.WIDE.U32 R6, R0, -0x2daee0ad, RZ ;  /* 0xd2511f5300067825 */ /* 0x000fe200078e00ff */
[----:B------:R-:W-:-:S03]  /*9510*/  LOP3.LUT R9, R4, 0xffff, RZ, 0xc0, !PT ;  /* 0x0000ffff04097812 */ /* 0x000fc600078ec0ff */
[----:B------:R-:W-:Y:S01]  /*9520*/  @!P5 HADD2 R39, -R183.H0_H0, -RZ.H0_H0 ;  /* 0xa00000ffb727d230 */ /* 0x000fe20000000900 */
[--C-:B------:R-:W-:Y:S02]  /*9530*/  SHF.R.U32.HI R8, RZ, 0x10, R4.reuse ;  /* 0x00000010ff087819 */ /* 0x100fe40000011604 */
[----:B------:R-:W-:Y:S01]  /*9540*/  SHF.R.U32.HI R5, RZ, 0x18, R4 ;  /* 0x00000018ff057819 */ /* 0x000fe20000011604 */
[----:B------:R-:W-:Y:S01]  /*9550*/  IMAD.MOV.U32 R74, RZ, RZ, R44 ;  /* 0x000000ffff4a7224 */ /* 0x000fe200078e002c */
[----:B------:R-:W-:Y:S01]  /*9560*/  PRMT R44, R184, 0x5410, R183 ;  /* 0x00005410b82c7816 */ /* 0x000fe200000000b7 */
[----:B------:R-:W-:Y:S01]  /*9570*/  IMAD.MOV.U32 R75, RZ, RZ, R52 ;  /* 0x000000ffff4b7224 */ /* 0x000fe200078e0034 */
[----:B------:R-:W-:Y:S01]  /*9580*/  @!P5 PRMT R183, R39, 0x5410, RZ ;  /* 0x0000541027b7d816 */ /* 0x000fe200000000ff */
[----:B------:R-:W-:Y:S01]  /*9590*/  IMAD.MOV.U32 R52, RZ, RZ, R93 ;  /* 0x000000ffff347224 */ /* 0x000fe200078e005d */
[----:B------:R-:W-:Y:S01]  /*95a0*/  ISETP.LE.U32.AND P5, PT, R5, UR13, PT ;  /* 0x0000000d05007c0c */ /* 0x000fe2000bfa3070 */
[----:B------:R-:W-:-:S02]  /*95b0*/  IMAD.MOV.U32 R93, RZ, RZ, R92 ;  /* 0x000000ffff5d7224 */ /* 0x000fc400078e005c */
[----:B------:R-:W-:Y:S02]  /*95c0*/  IMAD.MOV.U32 R92, RZ, RZ, R77 ;  /* 0x000000ffff5c7224 */ /* 0x000fe400078e004d */
[----:B------:R-:W-:Y:S02]  /*95d0*/  IMAD.MOV.U32 R77, RZ, RZ, R76 ;  /* 0x000000ffff4d7224 */ /* 0x000fe400078e004c */
[----:B------:R-:W-:Y:S02]  /*95e0*/  IMAD.MOV.U32 R76, RZ, RZ, R119 ;  /* 0x000000ffff4c7224 */ /* 0x000fe400078e0077 */
[----:B------:R-:W-:Y:S02]  /*95f0*/  IMAD.MOV.U32 R119, RZ, RZ, R118 ;  /* 0x000000ffff777224 */ /* 0x000fe400078e0076 */
[----:B------:R-:W-:Y:S02]  /*9600*/  IMAD.MOV.U32 R118, RZ, RZ, R103 ;  /* 0x000000ffff767224 */ /* 0x000fe400078e0067 */
[----:B------:R-:W-:-:S02]  /*9610*/  IMAD.MOV.U32 R103, RZ, RZ, R102 ;  /* 0x000000ffff677224 */ /* 0x000fc400078e0066 */
[----:B------:R-:W-:Y:S01]  /*9620*/  IMAD.MOV.U32 R102, RZ, RZ, R147 ;  /* 0x000000ffff667224 */ /* 0x000fe200078e0093 */
[----:B----4-:R-:W-:-:S05]  /*9630*/  LOP3.LUT R2, R79, UR37, R148, 0x96, !PT ;  /* 0x000000254f027c12 */ /* 0x010fca000f8e9694 */
[----:B------:R-:W-:Y:S01]  /*9640*/  IMAD.WIDE.U32 R2, R2, -0x2daee0ad, RZ ;  /* 0xd2511f5302027825 */ /* 0x000fe200078e00ff */
[----:B---3--:R-:W-:-:S04]  /*9650*/  LOP3.LUT R4, R7, UR36, R94, 0x96, !PT ;  /* 0x0000002407047c12 */ /* 0x008fc8000f8e965e */
[----:B------:R-:W-:Y:S01]  /*9660*/  LOP3.LUT R0, R3, UR34, R6, 0x96, !PT ;  /* 0x0000002203007c12 */ /* 0x000fe2000f8e9606 */
[----:B------:R-:W-:-:S04]  /*9670*/  IMAD.WIDE.U32 R6, R4, -0x326172a9, RZ ;  /* 0xcd9e8d5704067825 */ /* 0x000fc800078e00ff */
[----:B------:R-:W-:Y:S01]  /*9680*/  IMAD.WIDE.U32 R4, R0, -0x326172a9, RZ ;  /* 0xcd9e8d5700047825 */ /* 0x000fe200078e00ff */
[----:B------:R-:W-:-:S03]  /*9690*/  LOP3.LUT R7, R7, UR35, R78, 0x96, !PT ;  /* 0x0000002307077c12 */ /* 0x000fc6000f8e964e */
[----:B------:R-:W-:Y:S01]  /*96a0*/  IMAD.MOV.U32 R78, RZ, RZ, R131 ;  /* 0x000000ffff4e7224 */ /* 0x000fe200078e0083 */
[----:B------:R-:W-:Y:S01]  /*96b0*/  LOP3.LUT R3, R5, UR33, R6, 0x96, !PT ;  /* 0x0000002105037c12 */ /* 0x000fe2000f8e9606 */
[----:B------:R-:W-:Y:S02]  /*96c0*/  IMAD.MOV.U32 R131, RZ, RZ, R130 ;  /* 0x000000ffff837224 */ /* 0x000fe400078e0082 */
[----:B------:R-:W-:Y:S02]  /*96d0*/  IMAD.MOV.U32 R147, RZ, RZ, R245 ;  /* 0x000000ffff937224 */ /* 0x000fe400078e00f5 */
[----:B------:R-:W-:Y:S01]  /*96e0*/  IMAD.MOV.U32 R130, RZ, RZ, R244 ;  /* 0x000000ffff827224 */ /* 0x000fe200078e00f4 */
[----:B------:R-:W-:Y:S01]  /*96f0*/  MUFU.EX2 R245, R188 ;  /* 0x000000bc00f57308 */ /* 0x000fe20000000800 */
[----:B------:R-:W-:-:S04]  /*9700*/  IMAD.WIDE.U32 R6, R7, -0x2daee0ad, RZ ;  /* 0xd2511f5307067825 */ /* 0x000fc800078e00ff */
[----:B------:R-:W-:Y:S02]  /*9710*/  @!P6 HADD2 R42, -R184.H0_H0, -RZ.H0_H0 ;  /* 0xa00000ffb82ae230 */ /* 0x000fe40000000900 */
[----:B------:R-:W-:Y:S01]  /*9720*/  IMAD.WIDE.U32 R12, R3, -0x2daee0ad, RZ ;  /* 0xd2511f53030c7825 */ /* 0x000fe200078e00ff */
[----:B------:R-:W1:Y:S01]  /*9730*/  MUFU.EX2 R244, R189 ;  /* 0x000000bd00f47308 */ /* 0x000e620000000800 */
[----:B------:R-:W-:Y:S02]  /*9740*/  LOP3.LUT R3, R7, UR32, R2, 0x96, !PT ;  /* 0x0000002007037c12 */ /* 0x000fe4000f8e9602 */
[----:B------:R-:W-:Y:S02]  /*9750*/  LOP3.LUT R0, R8, 0xff, RZ, 0xc0, !PT ;  /* 0x000000ff08007812 */ /* 0x000fe400078ec0ff */
[----:B------:R-:W-:Y:S01]  /*9760*/  LOP3.LUT R2, R13, UR30, R6, 0x96, !PT ;  /* 0x0000001e0d027c12 */ /* 0x000fe2000f8e9606 */
[----:B------:R-:W-:Y:S01]  /*9770*/  IMAD.WIDE.U32 R6, R3, -0x326172a9, RZ ;  /* 0xcd9e8d5703067825 */ /* 0x000fe200078e00ff */
[----:B------:R-:W-:-:S02]  /*9780*/  @!P6 PRMT R184, R42, 0x5410, RZ ;  /* 0x000054102ab8e816 */ /* 0x000fc400000000ff */
[----:B------:R-:W-:Y:S01]  /*9790*/  ISETP.LE.U32.AND P6, PT, R0, UR13, PT ;  /* 0x0000000d00007c0c */ /* 0x000fe2000bfc3070 */
[----:B------:R-:W-:Y:S01]  /*97a0*/  IMAD.WIDE.U32 R2, R2, -0x326172a9, RZ ;  /* 0xcd9e8d5702027825 */ /* 0x000fe200078e00ff */
[----:B------:R-:W-:-:S03]  /*97b0*/  SHF.R.U32.HI R0, RZ, 0x8, R9 ;  /* 0x00000008ff007819 */ /* 0x000fc60000011609 */
[----:B------:R-:W-:Y:S01]  /*97c0*/  @!P4 HADD2 R41, -R182.H0_H0, -RZ.H0_H0 ;  /* 0xa00000ffb629c230 */ /* 0x000fe20000000900 */
[----:B------:R-:W-:Y:S02]  /*97d0*/  LOP3.LUT R9, R7, UR31, R4, 0x96, !PT ;  /* 0x0000001f07097c12 */ /* 0x000fe4000f8e9604 */
[----:B------:R-:W-:Y:S02]  /*97e0*/  LOP3.LUT R0, R0, 0xffff, RZ, 0xc0, !PT ;  /* 0x0000ffff00007812 */ /* 0x000fe400078ec0ff */
[----:B------:R-:W-:Y:S02]  /*97f0*/  LOP3.LUT R4, R3, UR23, R6, 0x96, !PT ;  /* 0x0000001703047c12 */ /* 0x000fe4000f8e9606 */
[----:B-1----:R-:W-:Y:S02]  /*9800*/  F2FP.F16.F32.PACK_AB R5, R244, R245 ;  /* 0x000000f5f405723e */ /* 0x002fe400000000ff */
[----:B------:R-:W-:Y:S02]  /*9810*/  @!P4 PRMT R182, R41, 0x5410, RZ ;  /* 0x0000541029b6c816 */ /* 0x000fe400000000ff */
[----:B------:R-:W-:-:S02]  /*9820*/  ISETP.LE.U32.AND P4, PT, R0, UR13, PT ;  /* 0x0000000d00007c0c */ /* 0x000fc4000bf83070 */
[----:B------:R-:W-:Y:S01]  /*9830*/  LOP3.LUT R0, R4, 0xffff, RZ, 0xc0, !PT ;  /* 0x0000ffff04007812 */ /* 0x000fe200078ec0ff */
[----:B------:R-:W-:Y:S01]  /*9840*/  IMAD.MOV.U32 R94, RZ, RZ, R240 ;  /* 0x000000ffff5e7224 */ /* 0x000fe200078e00f0 */
[C---:B------:R-:W-:Y:S01]  /*9850*/  PRMT R180, R5.reuse, 0x7610, R180 ;  /* 0x0000761005b47816 */ /* 0x040fe200000000b4 */
[----:B------:R-:W-:Y:S01]  /*9860*/  IMAD.MOV.U32 R95, RZ, RZ, R241 ;  /* 0x000000ffff5f7224 */ /* 0x000fe200078e00f1 */
[----:B------:R-:W-:Y:S01]  /*9870*/  MUFU.EX2 R240, R96 ;  /* 0x0000006000f07308 */ /* 0x000fe20000000800 */
[----:B------:R-:W-:Y:S02]  /*9880*/  SHF.R.U32.HI R0, RZ, 0x8, R0 ;  /* 0x00000008ff007819 */ /* 0x000fe40000011600 */
[----:B------:R-:W-:Y:S01]  /*9890*/  @!P1 HADD2 R43, -R180.H0_H0, -RZ.H0_H0 ;  /* 0xa00000ffb42b9230 */ /* 0x000fe20000000900 */
[----:B------:R-:W-:-:S04]  /*98a0*/  PRMT R179, R5, 0x7632, R179 ;  /* 0x0000763205b37816 */ /* 0x000fc800000000b3 */
[----:B------:R-:W1:Y:S01]  /*98b0*/  MUFU.EX2 R241, R97 ;  /* 0x0000006100f17308 */ /* 0x000e620000000800 */
[----:B------:R-:W-:Y:S01]  /*98c0*/  LOP3.LUT R0, R0, 0xffff, RZ, 0xc0, !PT ;  /* 0x0000ffff00007812 */ /* 0x000fe200078ec0ff */
[----:B------:R-:W-:Y:S01]  /*98d0*/  IMAD.MOV.U32 R79, RZ, RZ, R36 ;  /* 0x000000ffff4f7224 */ /* 0x000fe200078e0024 */
[----:B------:R-:W-:Y:S02]  /*98e0*/  PRMT R36, R180, 0x5410, R179 ;  /* 0x00005410b4247816 */ /* 0x000fe400000000b3 */
[----:B------:R-:W-:Y:S01]  /*98f0*/  @!P1 PRMT R180, R43, 0x5410, RZ ;  /* 0x000054102bb49816 */ /* 0x000fe200000000ff */
[----:B------:R-:W-:Y:S01]  /*9900*/  @!P4 HADD2 R45, -R179.H0_H0, -RZ.H0_H0 ;  /* 0xa00000ffb32dc230 */ /* 0x000fe20000000900 */
[----:B------:R-:W-:Y:S02]  /*9910*/  ISETP.LE.U32.AND P1, PT, R0, UR13, PT ;  /* 0x0000000d00007c0c */ /* 0x000fe4000bf23070 */
[----:B------:R-:W-:Y:S02]  /*9920*/  LOP3.LUT R0, R4, 0xff, RZ, 0xc0, !PT ;  /* 0x000000ff04007812 */ /* 0x000fe400078ec0ff */
[----:B------:R-:W-:-:S02]  /*9930*/  @!P4 PRMT R179, R45, 0x5410, RZ ;  /* 0x000054102db3c816 */ /* 0x000fc400000000ff */
[----:B------:R-:W-:Y:S02]  /*9940*/  ISETP.LE.U32.AND P4, PT, R0, UR13, PT ;  /* 0x0000000d00007c0c */ /* 0x000fe4000bf83070 */
[C---:B------:R-:W-:Y:S02]  /*9950*/  PRMT R13, R16.reuse, 0x7632, R13 ;  /* 0x00007632100d7816 */ /* 0x040fe4000000000d */
[----:B-1----:R-:W-:Y:S02]  /*9960*/  F2FP.F16.F32.PACK_AB R0, R241, R240 ;  /* 0x000000f0f100723e */ /* 0x002fe400000000ff */
[----:B------:R-:W-:Y:S01]  /*9970*/  PRMT R5, R16, 0x7610, R5 ;  /* 0x0000761010057816 */ /* 0x000fe20000000005 */
[----:B------:R-:W-:Y:S01]  /*9980*/  @!P1 HADD2 R50, -R13.H0_H0, -RZ.H0_H0 ;  /* 0xa00000ff0d329230 */ /* 0x000fe20000000900 */
[----:B------:R-:W-:Y:S02]  /*9990*/  PRMT R177, R0, 0x7632, R177 ;  /* 0x0000763200b17816 */ /* 0x000fe400000000b1 */
[----:B------:R-:W-:-:S02]  /*99a0*/  LOP3.LUT R6, R2, 0xff, RZ, 0xc0, !PT ;  /* 0x000000ff02067812 */ /* 0x000fc400078ec0ff */
[----:B------:R-:W-:Y:S01]  /*99b0*/  PRMT R178, R0, 0x7610, R178 ;  /* 0x0000761000b27816 */ /* 0x000fe200000000b2 */
[----:B------:R-:W-:Y:S01]  /*99c0*/  @!P5 HADD2 R46, -R177.H0_H0, -RZ.H0_H0 ;  /* 0xa00000ffb12ed230 */ /* 0x000fe20000000900 */
[----:B------:R-:W-:Y:S02]  /*99d0*/  PRMT R39, R5, 0x5410, R13 ;  /* 0x0000541005277816 */ /* 0x000fe4000000000d */
[----:B------:R-:W-:Y:S02]  /*99e0*/  @!P1 PRMT R13, R50, 0x5410, RZ ;  /* 0x00005410320d9816 */ /* 0x000fe400000000ff */
[----:B------:R-:W-:Y:S02]  /*99f0*/  LOP3.LUT R3, R2, 0xffff, RZ, 0xc0, !PT ;  /* 0x0000ffff02037812 */ /* 0x000fe400078ec0ff */
[----:B------:R-:W-:Y:S01]  /*9a00*/  SHF.R.U32.HI R7, RZ, 0x10, R2 ;  /* 0x00000010ff077819 */ /* 0x000fe20000011602 */
[----:B------:R-:W1:Y:S01]  /*9a10*/  MUFU.EX2 R0, R100 ;  /* 0x0000006400007308 */ /* 0x000e620000000800 */
[----:B------:R-:W-:-:S02]  /*9a20*/  ISETP.LE.U32.AND P1, PT, R6, UR13, PT ;  /* 0x0000000d06007c0c */ /* 0x000fc4000bf23070 */
[----:B------:R-:W-:Y:S02]  /*9a30*/  SHF.R.U32.HI R2, RZ, 0x18, R2 ;  /* 0x00000018ff027819 */ /* 0x000fe40000011602 */
[----:B------:R-:W-:-:S03]  /*9a40*/  PRMT R16, R178, 0x5410, R177 ;  /* 0x00005410b2107816 */ /* 0x000fc600000000b1 */
[----:B------:R-:W2:Y:S01]  /*9a50*/  MUFU.EX2 R6, R112 ;  /* 0x0000007000067308 */ /* 0x000ea20000000800 */
[----:B------:R-:W-:Y:S02]  /*9a60*/  @!P5 PRMT R177, R46, 0x5410, RZ ;  /* 0x000054102eb1d816 */ /* 0x000fe400000000ff */
[----:B------:R-:W-:Y:S02]  /*9a70*/  ISETP.LE.U32.AND P5, PT, R2, UR13, PT ;  /* 0x0000000d02007c0c */ /* 0x000fe4000bfa3070 */
[----:B------:R-:W-:Y:S01]  /*9a80*/  SHF.R.U32.HI R2, RZ, 0x8, R3 ;  /* 0x00000008ff027819 */ /* 0x000fe20000011603 */
[----:B------:R-:W-:Y:S02]  /*9a90*/  @!P6 HADD2 R47, -R178.H0_H0, -RZ.H0_H0 ;  /* 0xa00000ffb22fe230 */ /* 0x000fe40000000900 */
[----:B------:R-:W-:Y:S01]  /*9aa0*/  @!P4 HADD2 R51, -R5.H0_H0, -RZ.H0_H0 ;  /* 0xa00000ff0533c230 */ /* 0x000fe20000000900 */
[----:B------:R-:W-:Y:S02]  /*9ab0*/  LOP3.LUT R3, R7, 0xff, RZ, 0xc0, !PT ;  /* 0x000000ff07037812 */ /* 0x000fe400078ec0ff */
[----:B------:R-:W-:Y:S01]  /*9ac0*/  LOP3.LUT R2, R2, 0xffff, RZ, 0xc0, !PT ;  /* 0x0000ffff02027812 */ /* 0x000fe200078ec0ff */
[----:B------:R-:W-:Y:S01]  /*9ad0*/  FADD.FTZ R8, R35, R117 ;  /* 0x0000007523087221 */ /* 0x000fe20000010000 */
[----:B------:R-:W-:-:S02]  /*9ae0*/  @!P6 PRMT R178, R47, 0x5410, RZ ;  /* 0x000054102fb2e816 */ /* 0x000fc400000000ff */
[----:B------:R-:W-:Y:S02]  /*9af0*/  @!P4 PRMT R5, R51, 0x5410, RZ ;  /* 0x000054103305c816 */ /* 0x000fe400000000ff */
[----:B------:R-:W-:Y:S02]  /*9b00*/  ISETP.LE.U32.AND P6, PT, R3, UR13, PT ;  /* 0x0000000d03007c0c */ /* 0x000fe4000bfc3070 */
[----:B------:R-:W-:Y:S01]  /*9b10*/  ISETP.LE.U32.AND P4, PT, R2, UR13, PT ;  /* 0x0000000d02007c0c */ /* 0x000fe2000bf83070 */
[----:B------:R-:W-:-:S04]  /*9b20*/  IMAD.WIDE.U32 R2, R9, -0x2daee0ad, RZ ;  /* 0xd2511f5309027825 */ /* 0x000fc800078e00ff */
[----:B------:R-:W-:Y:S01]  /*9b30*/  FADD.FTZ R11, R10, R11 ;  /* 0x0000000b0a0b7221 */ /* 0x000fe20000010000 */
[----:B------:R-:W-:Y:S01]  /*9b40*/  FADD.FTZ R14, R14, R8 ;  /* 0x000000080e0e7221 */ /* 0x000fe20000010000 */
[----:B-1----:R-:W-:Y:S01]  /*9b50*/  FADD.FTZ R10, R0, R18 ;  /* 0x00000012000a7221 */ /* 0x002fe20000010000 */
[----:B--2---:R-:W-:Y:S02]  /*9b60*/  F2FP.F16.F32.PACK_AB R8, R6, R0 ;  /* 0x000000000608723e */ /* 0x004fe400000000ff */
[----:B------:R-:W-:Y:S01]  /*9b70*/  LOP3.LUT R0, R3, UR26, R12, 0x96, !PT ;  /* 0x0000001a03007c12 */ /* 0x000fe2000f8e960c */
[----:B------:R-:W-:Y:S01]  /*9b80*/  IMAD.MOV.U32 R189, RZ, RZ, R52 ;  /* 0x000000ffffbd7224 */ /* 0x000fe200078e0034 */
[----:B------:R-:W-:Y:S01]  /*9b90*/  PRMT R176, R8, 0x7610, R176 ;  /* 0x0000761008b07816 */ /* 0x000fe200000000b0 */
[----:B------:R-:W-:Y:S01]  /*9ba0*/  IMAD.MOV.U32 R52, RZ, RZ, R233 ;  /* 0x000000ffff347224 */ /* 0x000fe200078e00e9 */
[----:B------:R-:W-:Y:S01]  /*9bb0*/  LOP3.LUT R7, R0, 0xffff, RZ, 0xc0, !PT ;  /* 0x0000ffff00077812 */ /* 0x000fe200078ec0ff */
[----:B------:R-:W-:Y:S01]  /*9bc0*/  MUFU.EX2 R9, R116 ;  /* 0x0000007400097308 */ /* 0x000fe20000000800 */
[----:B------:R-:W-:-:S02]  /*9bd0*/  PRMT R175, R8, 0x7632, R175 ;  /* 0x0000763208af7816 */ /* 0x000fc400000000af */
[----:B------:R-:W-:Y:S01]  /*9be0*/  SHF.R.U32.HI R7, RZ, 0x8, R7 ;  /* 0x00000008ff077819 */ /* 0x000fe20000011607 */
[----:B------:R-:W-:-:S04]  /*9bf0*/  @!P1 HADD2 R54, -R176.H0_H0, -RZ.H0_H0 ;  /* 0xa00000ffb0369230 */ /* 0x000fc80000000900 */
[----:B------:R-:W1:Y:S01]  /*9c00*/  MUFU.EX2 R233, R128 ;  /* 0x0000008000e97308 */ /* 0x000e620000000800 */
[----:B------:R-:W-:Y:S01]  /*9c10*/  IMAD.MOV.U32 R117, RZ, RZ, R93 ;  /* 0x000000ffff757224 */ /* 0x000fe200078e005d */
[----:B------:R-:W-:Y:S01]  /*9c20*/  LOP3.LUT R7, R7, 0xffff, RZ, 0xc0, !PT ;  /* 0x0000ffff07077812 */ /* 0x000fe200078ec0ff */
[----:B------:R-:W-:Y:S01]  /*9c30*/  IMAD.MOV.U32 R93, RZ, RZ, R37 ;  /* 0x000000ffff5d7224 */ /* 0x000fe200078e0025 */
[----:B------:R-:W-:Y:S01]  /*9c40*/  PRMT R37, R176, 0x5410, R175 ;  /* 0x00005410b0257816 */ /* 0x000fe200000000af */
[----:B------:R-:W-:Y:S01]  /*9c50*/  @!P4 HADD2 R55, -R175.H0_H0, -RZ.H0_H0 ;  /* 0xa00000ffaf37c230 */ /* 0x000fe20000000900 */
[----:B------:R-:W-:Y:S02]  /*9c60*/  @!P1 PRMT R176, R54, 0x5410, RZ ;  /* 0x0000541036b09816 */ /* 0x000fe400000000ff */
[----:B------:R-:W-:Y:S01]  /*9c70*/  ISETP.LE.U32.AND P1, PT, R7, UR13, PT ;  /* 0x0000000d07007c0c */ /* 0x000fe2000bf23070 */
[----:B------:R-:W-:Y:S01]  /*9c80*/  FADD.FTZ R7, R6, R10 ;  /* 0x0000000a06077221 */ /* 0x000fe20000010000 */
[----:B------:R-:W-:-:S02]  /*9c90*/  LOP3.LUT R6, R0, 0xff, RZ, 0xc0, !PT ;  /* 0x000000ff00067812 */ /* 0x000fc400078ec0ff */
[----:B------:R-:W-:Y:S02]  /*9ca0*/  @!P4 PRMT R175, R55, 0x5410, RZ ;  /* 0x0000541037afc816 */ /* 0x000fe400000000ff */
[----:B------:R-:W-:Y:S02]  /*9cb0*/  ISETP.LE.U32.AND P4, PT, R6, UR13, PT ;  /* 0x0000000d06007c0c */ /* 0x000fe4000bf83070 */
[C---:B------:R-:W-:Y:S02]  /*9cc0*/  PRMT R174, R68.reuse, 0x7610, R174 ;  /* 0x0000761044ae7816 */ /* 0x040fe400000000ae */
[----:B-1----:R-:W-:Y:S01]  /*9cd0*/  F2FP.F16.F32.PACK_AB R6, R233, R9 ;  /* 0x00000009e906723e */ /* 0x002fe200000000ff */
[----:B------:R-:W-:Y:S01]  /*9ce0*/  IMAD.MOV.U32 R47, RZ, RZ, R95 ;  /* 0x000000ffff2f7224 */ /* 0x000fe200078e005f */
[----:B------:R-:W-:Y:S01]  /*9cf0*/  PRMT R137, R68, 0x7632, R137 ;  /* 0x0000763244897816 */ /* 0x000fe20000000089 */
[----:B------:R-:W-:Y:S01]  /*9d00*/  @!P6 HADD2 R56, -R174.H0_H0, -RZ.H0_H0 ;  /* 0xa00000ffae38e230 */ /* 0x000fe20000000900 */
[C---:B------:R-:W-:Y:S01]  /*9d10*/  PRMT R135, R6.reuse, 0x7632, R135 ;  /* 0x0000763206877816 */ /* 0x040fe20000000087 */
[----:B------:R-:W-:Y:S01]  /*9d20*/  IMAD.MOV.U32 R95, RZ, RZ, R79 ;  /* 0x000000ffff5f7224 */ /* 0x000fe200078e004f */
[----:B------:R-:W-:Y:S01]  /*9d30*/  PRMT R136, R6, 0x7610, R136 ;  /* 0x0000761006887816 */ /* 0x000fe20000000088 */
[----:B------:R-:W-:Y:S01]  /*9d40*/  IMAD.MOV.U32 R79, RZ, RZ, R76 ;  /* 0x000000ffff4f7224 */ /* 0x000fe200078e004c */
[----:B------:R-:W-:Y:S01]  /*9d50*/  LOP3.LUT R6, R2, 0xff, RZ, 0xc0, !PT ;  /* 0x000000ff02067812 */ /* 0x000fe200078ec0ff */
[----:B------:R-:W-:Y:S01]  /*9d60*/  IMAD.MOV.U32 R97, RZ, RZ, R73 ;  /* 0x000000ffff617224 */ /* 0x000fe200078e0049 */
[----:B------:R-:W-:Y:S01]  /*9d70*/  PRMT R18, R174, 0x5410, R137 ;  /* 0x00005410ae127816 */ /* 0x000fe20000000089 */
[----:B------:R-:W-:-:S02]  /*9d80*/  IMAD.MOV.U32 R76, RZ, RZ, R236 ;  /* 0x000000ffff4c7224 */ /* 0x000fc400078e00ec */
[----:B------:R-:W-:Y:S01]  /*9d90*/  IMAD.MOV.U32 R73, RZ, RZ, R237 ;  /* 0x000000ffff497224 */ /* 0x000fe200078e00ed */
[----:B------:R-:W-:Y:S01]  /*9da0*/  MUFU.EX2 R236, R132 ;  /* 0x0000008400ec7308 */ /* 0x000fe20000000800 */
[----:B------:R-:W-:Y:S01]  /*9db0*/  @!P1 HADD2 R57, -R135.H0_H0, -RZ.H0_H0 ;  /* 0xa00000ff87399230 */ /* 0x000fe20000000900 */
[----:B------:R-:W-:Y:S02]  /*9dc0*/  @!P6 PRMT R174, R56, 0x5410, RZ ;  /* 0x0000541038aee816 */ /* 0x000fe400000000ff */
[----:B------:R-:W-:-:S04]  /*9dd0*/  ISETP.LE.U32.AND P6, PT, R6, UR13, PT ;  /* 0x0000000d06007c0c */ /* 0x000fc8000bfc3070 */
[----:B------:R-:W1:Y:S01]  /*9de0*/  MUFU.EX2 R237, R129 ;  /* 0x0000008100ed7308 */ /* 0x000e620000000800 */
[--C-:B------:R-:W-:Y:S02]  /*9df0*/  SHF.R.U32.HI R6, RZ, 0x18, R2.reuse ;  /* 0x00000018ff067819 */ /* 0x100fe40000011602 */
[----:B------:R-:W-:Y:S02]  /*9e00*/  LOP3.LUT R3, R2, 0xffff, RZ, 0xc0, !PT ;  /* 0x0000ffff02037812 */ /* 0x000fe400078ec0ff */
[----:B------:R-:W-:Y:S02]  /*9e10*/  PRMT R65, R136, 0x5410, R135 ;  /* 0x0000541088417816 */ /* 0x000fe40000000087 */
[----:B------:R-:W-:Y:S02]  /*9e20*/  @!P1 PRMT R135, R57, 0x5410, RZ ;  /* 0x0000541039879816 */ /* 0x000fe400000000ff */
[----:B------:R-:W-:Y:S02]  /*9e30*/  SHF.R.U32.HI R2, RZ, 0x10, R2 ;  /* 0x00000010ff027819 */ /* 0x000fe40000011602 */
[----:B------:R-:W-:-:S02]  /*9e40*/  ISETP.LE.U32.AND P1, PT, R6, UR13, PT ;  /* 0x0000000d06007c0c */ /* 0x000fc4000bf23070 */
[----:B------:R-:W-:Y:S01]  /*9e50*/  SHF.R.U32.HI R6, RZ, 0x8, R3 ;  /* 0x00000008ff067819 */ /* 0x000fe20000011603 */
[----:B------:R-:W-:Y:S01]  /*9e60*/  @!P5 HADD2 R59, -R137.H0_H0, -RZ.H0_H0 ;  /* 0xa00000ff893bd230 */ /* 0x000fe20000000900 */
[----:B------:R-:W-:Y:S02]  /*9e70*/  LOP3.LUT R3, R2, 0xff, RZ, 0xc0, !PT ;  /* 0x000000ff02037812 */ /* 0x000fe400078ec0ff */
[----:B------:R-:W-:Y:S02]  /*9e80*/  LOP3.LUT R2, R6, 0xffff, RZ, 0xc0, !PT ;  /* 0x0000ffff06027812 */ /* 0x000fe400078ec0ff */
[----:B------:R-:W-:Y:S02]  /*9e90*/  @!P5 PRMT R137, R59, 0x5410, RZ ;  /* 0x000054103b89d816 */ /* 0x000fe400000000ff */
[----:B------:R-:W-:Y:S02]  /*9ea0*/  ISETP.LE.U32.AND P5, PT, R2, UR13, PT ;  /* 0x0000000d02007c0c */ /* 0x000fe4000bfa3070 */
[----:B-1----:R-:W-:Y:S01]  /*9eb0*/  F2FP.F16.F32.PACK_AB R2, R237, R236 ;  /* 0x000000eced02723e */ /* 0x002fe200000000ff */
[----:B------:R-:W-:-:S03]  /*9ec0*/  IMAD.MOV.U32 R54, RZ, RZ, R234 ;  /* 0x000000ffff367224 */ /* 0x000fc600078e00ea */
[----:B------:R-:W-:Y:S01]  /*9ed0*/  PRMT R134, R2, 0x7610, R134 ;  /* 0x0000761002867816 */ /* 0x000fe20000000086 */
[----:B------:R-:W-:Y:S01]  /*9ee0*/  IMAD.MOV.U32 R55, RZ, RZ, R235 ;  /* 0x000000ffff377224 */ /* 0x000fe200078e00eb */
[----:B------:R1:W-:Y:S03]  /*9ef0*/  MUFU.EX2 R234, R133 ;  /* 0x0000008500ea7308 */ /* 0x0003e60000000800 */
[----:B------:R-:W-:-:S05]  /*9f00*/  @!P6 HADD2 R60, -R134.H0_H0, -RZ.H0_H0 ;  /* 0xa00000ff863ce230 */ /* 0x000fca0000000900 */
[----:B------:R-:W2:Y:S01]  /*9f10*/  MUFU.EX2 R235, R140 ;  /* 0x0000008c00eb7308 */ /* 0x000ea20000000800 */
[----:B------:R-:W-:Y:S01]  /*9f20*/  @!P4 HADD2 R58, -R136.H0_H0, -RZ.H0_H0 ;  /* 0xa00000ff883ac230 */ /* 0x000fe20000000900 */
[----:B-1----:R-:W-:Y:S02]  /*9f30*/  PRMT R133, R2, 0x7632, R133 ;  /* 0x0000763202857816 */ /* 0x002fe40000000085 */
[----:B------:R-:W-:Y:S02]  /*9f40*/  SHF.R.U32.HI R2, RZ, 0x18, R4 ;  /* 0x00000018ff027819 */ /* 0x000fe40000011604 */
[----:B------:R-:W-:Y:S02]  /*9f50*/  PRMT R64, R134, 0x5410, R133 ;  /* 0x0000541086407816 */ /* 0x000fe40000000085 */
[----:B------:R-:W-:Y:S02]  /*9f60*/  @!P6 PRMT R134, R60, 0x5410, RZ ;  /* 0x000054103c86e816 */ /* 0x000fe400000000ff */
[----:B------:R-:W-:-:S02]  /*9f70*/  ISETP.LE.U32.AND P6, PT, R2, UR13, PT ;  /* 0x0000000d02007c0c */ /* 0x000fc4000bfc3070 */
[----:B------:R-:W-:Y:S01]  /*9f80*/  SHF.R.U32.HI R2, RZ, 0x10, R4 ;  /* 0x00000010ff027819 */ /* 0x000fe20000011604 */
[----:B------:R-:W-:Y:S01]  /*9f90*/  @!P5 HADD2 R61, -R133.H0_H0, -RZ.H0_H0 ;  /* 0xa00000ff853dd230 */ /* 0x000fe20000000900 */
[----:B------:R-:W-:Y:S02]  /*9fa0*/  @!P4 PRMT R136, R58, 0x5410, RZ ;  /* 0x000054103a88c816 */ /* 0x000fe400000000ff */
[----:B------:R-:W-:Y:S02]  /*9fb0*/  ISETP.LE.U32.AND P4, PT, R3, UR13, PT ;  /* 0x0000000d03007c0c */ /* 0x000fe4000bf83070 */
[----:B------:R-:W-:Y:S01]  /*9fc0*/  LOP3.LUT R2, R2, 0xff, RZ, 0xc0, !PT ;  /* 0x000000ff02027812 */ /* 0x000fe200078ec0ff */
[----:B------:R-:W-:Y:S01]  /*9fd0*/  IMAD.MOV.U32 R42, RZ, RZ, R72 ;  /* 0x000000ffff2a7224 */ /* 0x000fe200078e0048 */
[----:B------:R-:W-:Y:S02]  /*9fe0*/  @!P5 PRMT R133, R61, 0x5410, RZ ;  /* 0x000054103d85d816 */ /* 0x000fe400000000ff */
[----:B--2---:R-:W-:Y:S01]  /*9ff0*/  F2FP.F16.F32.PACK_AB R3, R235, R234 ;  /* 0x000000eaeb03723e */ /* 0x004fe200000000ff */
[----:B------:R-:W-:Y:S01]  /*a000*/  IMAD.MOV.U32 R72, RZ, RZ, R211 ;  /* 0x000000ffff487224 */ /* 0x000fe200078e00d3 */
[----:B------:R-:W-:Y:S01]  /*a010*/  ISETP.LE.U32.AND P5, PT, R2, UR13, PT ;  /* 0x0000000d02007c0c */ /* 0x000fe2000bfa3070 */
[----:B------:R-:W-:Y:S01]  /*a020*/  MUFU.EX2 R211, R144 ;  /* 0x0000009000d37308 */ /* 0x000fe20000000800 */
[----:B------:R-:W-:-:S02]  /*a030*/  PRMT R132, R3, 0x7610, R132 ;  /* 0x0000761003847816 */ /* 0x000fc40000000084 */
[----:B------:R-:W-:-:S05]  /*a040*/  PRMT R35, R3, 0x7632, R35 ;  /* 0x0000763203237816 */ /* 0x000fca0000000023 */
[----:B------:R-:W1:Y:S01]  /*a050*/  MUFU.EX2 R2, R141 ;  /* 0x0000008d00027308 */ /* 0x000e620000000800 */
[----:B------:R-:W-:Y:S01]  /*a060*/  SHF.R.U32.HI R3, RZ, 0x10, R0 ;  /* 0x00000010ff037819 */ /* 0x000fe20000011600 */
[----:B------:R-:W-:Y:S01]  /*a070*/  @!P4 HADD2 R62, -R132.H0_H0, -RZ.H0_H0 ;  /* 0xa00000ff843ec230 */ /* 0x000fe20000000900 */
[----:B------:R-:W-:Y:S02]  /*a080*/  PRMT R51, R132, 0x5410, R35 ;  /* 0x0000541084337816 */ /* 0x000fe40000000023 */
[----:B------:R-:W-:Y:S02]  /*a090*/  LOP3.LUT R3, R3, 0xff, RZ, 0xc0, !PT ;  /* 0x000000ff03037812 */ /* 0x000fe400078ec0ff */
[----:B------:R-:W-:Y:S02]  /*a0a0*/  @!P4 PRMT R132, R62, 0x5410, RZ ;  /* 0x000054103e84c816 */ /* 0x000fe400000000ff */
[----:B------:R-:W-:Y:S01]  /*a0b0*/  ISETP.LE.U32.AND P4, PT, R3, UR13, PT ;  /* 0x0000000d03007c0c */ /* 0x000fe2000bf83070 */
[----:B------:R-:W-:-:S02]  /*a0c0*/  IMAD.MOV.U32 R188, RZ, RZ, R74 ;  /* 0x000000ffffbc7224 */ /* 0x000fc400078e004a */
[----:B------:R-:W-:Y:S02]  /*a0d0*/  IMAD.MOV.U32 R74, RZ, RZ, R247 ;  /* 0x000000ffff4a7224 */ /* 0x000fe400078e00f7 */
[----:B------:R-:W-:Y:S01]  /*a0e0*/  FADD.FTZ R6, R34, R14 ;  /* 0x0000000e22067221 */ /* 0x000fe20000010000 */
[----:B-1----:R-:W-:Y:S01]  /*a0f0*/  FADD.FTZ R247, R2, R101 ;  /* 0x0000006502f77221 */ /* 0x002fe20000010000 */
[----:B------:R-:W-:Y:S01]  /*a100*/  F2FP.F16.F32.PACK_AB R2, R211, R2 ;  /* 0x00000002d302723e */ /* 0x000fe200000000ff */
[----:B------:R-:W-:Y:S02]  /*a110*/  @!P1 HADD2 R63, -R35.H0_H0, -RZ.H0_H0 ;  /* 0xa00000ff233f9230 */ /* 0x000fe40000000900 */
[----:B------:R-:W-:Y:S01]  /*a120*/  IMAD.MOV.U32 R46, RZ, RZ, R94 ;  /* 0x000000ffff2e7224 */ /* 0x000fe200078e005e */
[----:B------:R-:W-:Y:S02]  /*a130*/  SHF.R.U32.HI R0, RZ, 0x18, R0 ;  /* 0x00000018ff007819 */ /* 0x000fe40000011600 */
[----:B------:R-:W-:Y:S01]  /*a140*/  PRMT R34, R2, 0x7632, R34 ;  /* 0x0000763202227816 */ /* 0x000fe20000000022 */
[----:B------:R-:W-:Y:S01]  /*a150*/  @!P4 HADD2 R66, -R2.H0_H0, -RZ.H0_H0 ;  /* 0xa00000ff0242c230 */ /* 0x000fe20000000900 */
[----:B------:R-:W-:-:S02]  /*a160*/  @!P1 PRMT R35, R63, 0x5410, RZ ;  /* 0x000054103f239816 */ /* 0x000fc400000000ff */
[C---:B------:R-:W-:Y:S02]  /*a170*/  @P4 PRMT R187, R2.reuse, 0x7610, R187 ;  /* 0x0000761002bb4816 */ /* 0x040fe400000000bb */
[----:B------:R-:W-:Y:S02]  /*a180*/  PRMT R50, R2, 0x5410, R34 ;  /* 0x0000541002327816 */ /* 0x000fe40000000022 */
[----:B------:R-:W-:Y:S02]  /*a190*/  ISETP.LE.U32.AND P1, PT, R0, UR13, PT ;  /* 0x0000000d00007c0c */ /* 0x000fe4000bf23070 */
[----:B------:R-:W-:Y:S02]  /*a1a0*/  LOP3.LUT R2, R149, UR38, R250, 0x96, !PT ;  /* 0x0000002695027c12 */ /* 0x000fe4000f8e96fa */
[----:B------:R-:W-:Y:S01]  /*a1b0*/  LOP3.LUT R0, R55, UR7, R46, 0x96, !PT ;  /* 0x0000000737007c12 */ /* 0x000fe2000f8e962e */
[----:B------:R-:W-:Y:S02]  /*a1c0*/  IMAD.MOV.U32 R41, RZ, RZ, R78 ;  /* 0x000000ffff297224 */ /* 0x000fe400078e004e */
[----:B------:R-:W-:-:S02]  /*a1d0*/  IMAD.MOV.U32 R40, RZ, RZ, R75 ;  /* 0x000000ffff287224 */ /* 0x000fc400078e004b */
[----:B------:R-:W-:Y:S02]  /*a1e0*/  IMAD.MOV.U32 R78, RZ, RZ, R239 ;  /* 0x000000ffff4e7224 */ /* 0x000fe400078e00ef */
[----:B------:R-:W-:Y:S02]  /*a1f0*/  IMAD.MOV.U32 R75, RZ, RZ, R238 ;  /* 0x000000ffff4b7224 */ /* 0x000fe400078e00ee */
[----:B------:R-:W-:-:S04]  /*a200*/  IMAD.WIDE.U32 R2, R2, -0x2daee0ad, RZ ;  /* 0xd2511f5302027825 */ /* 0x000fc800078e00ff */
[----:B------:R-:W-:Y:S01]  /*a210*/  IMAD.WIDE.U32 R238, R0, -0x326172a9, RZ ;  /* 0xcd9e8d5700ee7825 */ /* 0x000fe200078e00ff */
[----:B------:R-:W-:Y:S01]  /*a220*/  LOP3.LUT R0, R3, UR36, R54, 0x96, !PT ;  /* 0x0000002403007c12 */ /* 0x000fe2000f8e9636 */
[----:B------:R-:W-:Y:S03]  /*a230*/  STG.E.U16 desc[UR24][R20.64+-0x40], R27 ;  /* 0xffffc01b14007986 */ /* 0x000fe6000c101518 */
[----:B------:R-:W-:Y:S01]  /*a240*/  LOP3.LUT R3, R239, UR37, R148, 0x96, !PT ;  /* 0x00000025ef037c12 */ /* 0x000fe2000f8e9694 */
[----:B------:R-:W-:Y:S01]  /*a250*/  IMAD.MOV.U32 R96, RZ, RZ, R92 ;  /* 0x000000ffff607224 */ /* 0x000fe200078e005c */
[----:B------:R-:W-:Y:S01]  /*a260*/  STG.E.U16 desc[UR24][R20.64+-0x3e], R24 ;  /* 0xffffc21814007986 */ /* 0x000fe2000c101518 */
[----:B------:R-:W-:Y:S02]  /*a270*/  IMAD.MOV.U32 R92, RZ, RZ, R248 ;  /* 0x000000ffff5c7224 */ /* 0x000fe400078e00f8 */
[----:B------:R-:W-:Y:S01]  /*a280*/  FADD.FTZ R11, R17, R11 ;  /* 0x0000000b110b7221 */ /* 0x000fe20000010000 */
[----:B------:R-:W-:Y:S01]  /*a290*/  FADD.FTZ R248, R9, R7 ;  /* 0x0000000709f87221 */ /* 0x000fe20000010000 */
[----:B------:R1:W-:Y:S01]  /*a2a0*/  STG.E.U16 desc[UR24][R32.64+-0x40], R26 ;  /* 0xffffc01a20007986 */ /* 0x0003e2000c101518 */
[----:B------:R-:W-:-:S02]  /*a2b0*/  IMAD.MOV.U32 R94, RZ, RZ, R77 ;  /* 0x000000ffff5e7224 */ /* 0x000fc400078e004d */
[----:B------:R-:W-:Y:S02]  /*a2c0*/  IMAD.MOV.U32 R77, RZ, RZ, R249 ;  /* 0x000000ffff4d7224 */ /* 0x000fe400078e00f9 */
[----:B------:R-:W-:Y:S01]  /*a2d0*/  FADD.FTZ R249, R15, R11 ;  /* 0x0000000b0ff97221 */ /* 0x000fe20000010000 */
[----:B------:R-:W-:-:S04]  /*a2e0*/  IMAD.WIDE.U32 R10, R0, -0x326172a9, RZ ;  /* 0xcd9e8d57000a7825 */ /* 0x000fc800078e00ff */
[----:B-1----:R-:W-:Y:S01]  /*a2f0*/  FADD.FTZ R26, R19, R6 ;  /* 0x00000006131a7221 */ /* 0x002fe20000010000 */
        /* <DEDUP_REMOVED lines=10> */
[----:B------:R-:W-:Y:S01]  /*a3a0*/  IMAD.WIDE.U32 R2, R2, -0x326172a9, RZ ;  /* 0xcd9e8d5702027825 */ /* 0x000fe200078e00ff */
[----:B------:R-:W-:Y:S01]  /*a3b0*/  STG.E.U16 desc[UR24][R32.64+-0x3e], R25 ;  /* 0xffffc21920007986 */ /* 0x000fe2000c101518 */
[----:B------:R-:W-:-:S03]  /*a3c0*/  LOP3.LUT R8, R7, UR31, R8, 0x96, !PT ;  /* 0x0000001f07087c12 */ /* 0x000fc6000f8e9608 */
[----:B------:R-:W-:Y:S02]  /*a3d0*/  LOP3.LUT R0, R3, UR23, R6, 0x96, !PT ;  /* 0x0000001703007c12 */ /* 0x000fe4000f8e9606 */
[----:B------:R-:W-:Y:S01]  /*a3e0*/  SHF.R.U32.HI R6, RZ, 0x10, R2 ;  /* 0x00000010ff067819 */ /* 0x000fe20000011602 */
[----:B------:R1:W-:Y:S01]  /*a3f0*/  STG.E.U16 desc[UR24][R30.64+-0x40], R5 ;  /* 0xffffc0051e007986 */ /* 0x0003e2000c101518 */
[C---:B------:R-:W-:Y:S02]  /*a400*/  LOP3.LUT R3, R2.reuse, 0xffff, RZ, 0xc0, !PT ;  /* 0x0000ffff02037812 */ /* 0x040fe400078ec0ff */
[----:B------:R-:W-:Y:S01]  /*a410*/  LOP3.LUT R7, R2, 0xff, RZ, 0xc0, !PT ;  /* 0x000000ff02077812 */ /* 0x000fe200078ec0ff */
[----:B------:R2:W-:Y:S01]  /*a420*/  STG.E.U16 desc[UR24][R30.64+-0x3e], R13 ;  /* 0xffffc20d1e007986 */ /* 0x0005e2000c101518 */
[----:B------:R-:W-:-:S04]  /*a430*/  SHF.R.U32.HI R3, RZ, 0x8, R3 ;  /* 0x00000008ff037819 */ /* 0x000fc80000011603 */
[----:B------:R-:W-:Y:S02]  /*a440*/  PRMT R14, R7, 0x5410, R3 ;  /* 0x00005410070e7816 */ /* 0x000fe40000000003 */
[----:B------:R-:W-:Y:S02]  /*a450*/  PRMT R4, R113, 0x7610, R4 ;  /* 0x0000761071047816 */ /* 0x000fe40000000004 */
[----:B-1----:R-:W-:Y:S02]  /*a460*/  SHF.R.U32.HI R5, RZ, 0x18, R2 ;  /* 0x00000018ff057819 */ /* 0x002fe40000011602 */
[----:B------:R-:W-:-:S04]  /*a470*/  LOP3.LUT R2, R6, 0xff, RZ, 0xc0, !PT ;  /* 0x000000ff06027812 */ /* 0x000fc800078ec0ff */
[----:B--2---:R-:W-:Y:S02]  /*a480*/  PRMT R13, R2, 0x5410, R5 ;  /* 0x00005410020d7816 */ /* 0x004fe40000000005 */
[----:B------:R-:W-:-:S04]  /*a490*/  LOP3.LUT R2, R0, 0xffff, RZ, 0xc0, !PT ;  /* 0x0000ffff00027812 */ /* 0x000fc800078ec0ff */
[----:B------:R-:W-:Y:S02]  /*a4a0*/  SHF.R.U32.HI R3, RZ, 0x8, R2 ;  /* 0x00000008ff037819 */ /* 0x000fe40000011602 */
[----:B------:R-:W-:-:S04]  /*a4b0*/  LOP3.LUT R2, R0, 0xff, RZ, 0xc0, !PT ;  /* 0x000000ff00027812 */ /* 0x000fc800078ec0ff */
[----:B------:R-:W-:Y:S02]  /*a4c0*/  PRMT R11, R2, 0x5410, R3 ;  /* 0x00005410020b7816 */ /* 0x000fe40000000003 */
[----:B------:R-:W-:Y:S01]  /*a4d0*/  SHF.R.U32.HI R3, RZ, 0x10, R0 ;  /* 0x00000010ff037819 */ /* 0x000fe20000011600 */
[----:B------:R-:W-:Y:S01]  /*a4e0*/  @!P5 HADD2 R67, -R4.H0_H0, -RZ.H0_H0 ;  /* 0xa00000ff0443d230 */ /* 0x000fe20000000900 */
[----:B------:R-:W-:Y:S02]  /*a4f0*/  PRMT R12, R113, 0x7632, R12 ;  /* 0x00007632710c7816 */ /* 0x000fe4000000000c */
[----:B------:R-:W-:Y:S02]  /*a500*/  SHF.R.U32.HI R2, RZ, 0x18, R0 ;  /* 0x00000018ff027819 */ /* 0x000fe40000011600 */
[----:B------:R-:W-:Y:S02]  /*a510*/  LOP3.LUT R0, R3, 0xff, RZ, 0xc0, !PT ;  /* 0x000000ff03007812 */ /* 0x000fe400078ec0ff */
[----:B------:R-:W-:-:S02]  /*a520*/  PRMT R17, R4, 0x5410, R12 ;  /* 0x0000541004117816 */ /* 0x000fc4000000000c */
[----:B------:R-:W-:Y:S02]  /*a530*/  @!P5 PRMT R4, R67, 0x5410, RZ ;  /* 0x000054104304d816 */ /* 0x000fe400000000ff */
[----:B------:R-:W-:Y:S01]  /*a540*/  PRMT R9, R0, 0x5410, R2 ;  /* 0x0000541000097816 */ /* 0x000fe20000000002 */
[----:B------:R-:W-:Y:S02]  /*a550*/  IMAD.WIDE.U32 R2, R8, -0x2daee0ad, RZ ;  /* 0xd2511f5308027825 */ /* 0x000fe400078e00ff */
[----:B------:R1:W-:Y:S02]  /*a560*/  STG.E.U16 desc[UR24][R28.64+-0x40], R4 ;  /* 0xffffc0041c007986 */ /* 0x0003e4000c101518 */
[----:B------:R-:W-:Y:S02]  /*a570*/  IMAD.U32 R0, RZ, RZ, UR13 ;  /* 0x0000000dff007e24 */ /* 0x000fe4000f8e00ff */
[----:B------:R-:W-:-:S05]  /*a580*/  IMAD.MOV.U32 R5, RZ, RZ, 0x7054 ;  /* 0x00007054ff057424 */ /* 0x000fca00078e00ff */
[----:B------:R-:W-:Y:S02]  /*a590*/  PRMT R0, R0, R5, UR13 ;  /* 0x0000000d00007e16 */ /* 0x000fe40008000005 */
[----:B-1----:R-:W-:-:S04]  /*a5a0*/  LOP3.LUT R4, R3, UR26, R10, 0x96, !PT ;  /* 0x0000001a03047c12 */ /* 0x002fc8000f8e960a */
[----:B------:R-:W-:-:S04]  /*a5b0*/  LOP3.LUT R5, R4, 0xffff, RZ, 0xc0, !PT ;  /* 0x0000ffff04057812 */ /* 0x000fc800078ec0ff */
[----:B------:R-:W-:Y:S02]  /*a5c0*/  SHF.R.U32.HI R6, RZ, 0x8, R5 ;  /* 0x00000008ff067819 */ /* 0x000fe40000011605 */
[----:B------:R-:W-:-:S04]  /*a5d0*/  LOP3.LUT R5, R4, 0xff, RZ, 0xc0, !PT ;  /* 0x000000ff04057812 */ /* 0x000fc800078ec0ff */
[----:B------:R-:W-:Y:S02]  /*a5e0*/  PRMT R7, R5, 0x5410, R6 ;  /* 0x0000541005077816 */ /* 0x000fe40000000006 */
[--C-:B------:R-:W-:Y:S02]  /*a5f0*/  SHF.R.U32.HI R6, RZ, 0x10, R4.reuse ;  /* 0x00000010ff067819 */ /* 0x100fe40000011604 */
[----:B------:R-:W-:Y:S02]  /*a600*/  SHF.R.U32.HI R5, RZ, 0x18, R4 ;  /* 0x00000018ff057819 */ /* 0x000fe40000011604 */
[----:B------:R-:W-:Y:S02]  /*a610*/  LOP3.LUT R4, R6, 0xff, RZ, 0xc0, !PT ;  /* 0x000000ff06047812 */ /* 0x000fe400078ec0ff */
[----:B------:R-:W-:Y:S02]  /*a620*/  LOP3.LUT R3, R2, 0xffff, RZ, 0xc0, !PT ;  /* 0x0000ffff02037812 */ /* 0x000fe400078ec0ff */
[----:B------:R-:W-:-:S02]  /*a630*/  PRMT R6, R4, 0x5410, R5 ;  /* 0x0000541004067816 */ /* 0x000fc40000000005 */
[----:B------:R-:W-:Y:S02]  /*a640*/  SHF.R.U32.HI R4, RZ, 0x8, R3 ;  /* 0x00000008ff047819 */ /* 0x000fe40000011603 */
[----:B------:R-:W-:-:S04]  /*a650*/  LOP3.LUT R3, R2, 0xff, RZ, 0xc0, !PT ;  /* 0x000000ff02037812 */ /* 0x000fc800078ec0ff */
[----:B------:R-:W-:Y:S02]  /*a660*/  PRMT R5, R3, 0x5410, R4 ;  /* 0x0000541003057816 */ /* 0x000fe40000000004 */
[--C-:B------:R-:W-:Y:S02]  /*a670*/  SHF.R.U32.HI R4, RZ, 0x10, R2.reuse ;  /* 0x00000010ff047819 */ /* 0x100fe40000011602 */
[----:B------:R-:W-:Y:S02]  /*a680*/  SHF.R.U32.HI R3, RZ, 0x18, R2 ;  /* 0x00000018ff037819 */ /* 0x000fe40000011602 */
[----:B------:R-:W-:-:S04]  /*a690*/  LOP3.LUT R2, R4, 0xff, RZ, 0xc0, !PT ;  /* 0x000000ff04027812 */ /* 0x000fc800078ec0ff */
[----:B------:R-:W-:Y:S02]  /*a6a0*/  PRMT R15, R2, 0x5410, R3 ;  /* 0x00005410020f7816 */ /* 0x000fe40000000003 */
[----:B------:R-:W-:-:S05]  /*a6b0*/  HSET2.LE.AND R2, R14, R0, PT ;  /* 0x000000000e027233 */ /* 0x000fca0003803000 */
[----:B------:R-:W-:Y:S02]  /*a6c0*/  LOP3.LUT R10, R2, R49, RZ, 0xc0, !PT ;  /* 0x00000031020a7212 */ /* 0x000fe400078ec0ff */
[--C-:B------:R-:W-:Y:S02]  /*a6d0*/  HSET2.LE.AND R2, R13, R0.reuse, PT ;  /* 0x000000000d027233 */ /* 0x100fe40003803000 */
[--C-:B------:R-:W-:Y:S01]  /*a6e0*/  HSET2.LE.AND R3, R11, R0.reuse, PT ;  /* 0x000000000b037233 */ /* 0x100fe20003803000 */
[----:B------:R-:W-:Y:S02]  /*a6f0*/  IMAD.MOV.U32 R43, RZ, RZ, R130 ;  /* 0x000000ffff2b7224 */ /* 0x000fe400078e0082 */
[----:B------:R-:W-:Y:S01]  /*a700*/  LOP3.LUT R11, R2, R48, RZ, 0xc0, !PT ;  /* 0x00000030020b7212 */ /* 0x000fe200078ec0ff */
[----:B------:R-:W-:Y:S01]  /*a710*/  IMAD.WIDE.U32 R24, R252, -0x326172a9, RZ ;  /* 0xcd9e8d57fc187825 */ /* 0x000fe200078e00ff */
[--C-:B------:R-:W-:Y:S02]  /*a720*/  HSET2.LE.AND R2, R5, R0.reuse, PT ;  /* 0x0000000005027233 */ /* 0x100fe40003803000 */
[----:B------:R-:W-:-:S03]  /*a730*/  HSET2.LE.AND R4, R9, R0, PT ;  /* 0x0000000009047233 */ /* 0x000fc60003803000 */
[----:B------:R-:W-:Y:S02]  /*a740*/  LOP3.LUT R130, R2, R36, RZ, 0xc0, !PT ;  /* 0x0000002402827212 */ /* 0x000fe400078ec0ff */
[----:B------:R-:W-:Y:S02]  /*a750*/  LOP3.LUT R2, R25, R43, RZ, 0x3c, !PT ;  /* 0x0000002b19027212 */ /* 0x000fe400078e3cff */
[----:B------:R-:W-:Y:S02]  /*a760*/  LOP3.LUT R8, R3, R145, RZ, 0xc0, !PT ;  /* 0x0000009103087212 */ /* 0x000fe400078ec0ff */
[----:B------:R-:W-:Y:S02]  /*a770*/  LOP3.LUT R9, R4, R53, RZ, 0xc0, !PT ;  /* 0x0000003504097212 */ /* 0x000fe400078ec0ff */
[--C-:B------:R-:W-:Y:S02]  /*a780*/  HSET2.LE.AND R4, R7, R0.reuse, PT ;  /* 0x0000000007047233 */ /* 0x100fe40003803000 */
[----:B------:R-:W-:Y:S01]  /*a790*/  HSET2.LE.AND R3, R6, R0, PT ;  /* 0x0000000006037233 */ /* 0x000fe20003803000 */
[----:B------:R-:W-:Y:S01]  /*a7a0*/  IMAD.WIDE.U32 R6, R2, -0x2daee0ad, RZ ;  /* 0xd2511f5302067825 */ /* 0x000fe200078e00ff */
[----:B------:R-:W-:Y:S03]  /*a7b0*/  STL.64 [R1+0x8], R24 ;  /* 0x0000081801007387 */ /* 0x000fe60000100a00 */
[----:B------:R-:W-:Y:S01]  /*a7c0*/  IMAD.MOV.U32 R62, RZ, RZ, R197 ;  /* 0x000000ffff3e7224 */ /* 0x000fe200078e00c5 */
[----:B------:R-:W-:Y:S04]  /*a7d0*/  STL.64 [R1], R6 ;  /* 0x0000000601007387 */ /* 0x000fe80000100a00 */
[----:B------:R-:W2:Y:S01]  /*a7e0*/  LDL.LU R197, [R1+0x138] ;  /* 0x0001380001c57983 */ /* 0x000ea20000300800 */
[----:B------:R-:W-:-:S03]  /*a7f0*/  IMAD.MOV.U32 R63, RZ, RZ, R199 ;  /* 0x000000ffff3f7224 */ /* 0x000fc600078e00c7 */
[----:B------:R-:W3:Y:S01]  /*a800*/  LDL.LU R199, [R1+0x134] ;  /* 0x0001340001c77983 */ /* 0x000ee20000300800 */
[----:B------:R-:W-:Y:S01]  /*a810*/  LOP3.LUT R2, R7, UR7, R46, 0x96, !PT ;  /* 0x0000000707027c12 */ /* 0x000fe2000f8e962e */
[----:B------:R-:W-:Y:S02]  /*a820*/  IMAD.MOV.U32 R45, RZ, RZ, R97 ;  /* 0x000000ffff2d7224 */ /* 0x000fe400078e0061 */
[----:B------:R-:W-:Y:S02]  /*a830*/  IMAD.MOV.U32 R43, RZ, RZ, R42 ;  /* 0x000000ffff2b7224 */ /* 0x000fe400078e002a */
[----:B------:R-:W-:Y:S02]  /*a840*/  IMAD.MOV.U32 R97, RZ, RZ, R94 ;  /* 0x000000ffff617224 */ /* 0x000fe400078e005e */
[----:B------:R-:W-:Y:S02]  /*a850*/  IMAD.MOV.U32 R42, RZ, RZ, R79 ;  /* 0x000000ffff2a7224 */ /* 0x000fe400078e004f */
[----:B------:R-:W-:-:S02]  /*a860*/  IMAD.MOV.U32 R79, RZ, RZ, R78 ;  /* 0x000000ffff4f7224 */ /* 0x000fc400078e004e */
[----:B------:R-:W-:Y:S02]  /*a870*/  IMAD.MOV.U32 R94, RZ, RZ, R74 ;  /* 0x000000ffff5e7224 */ /* 0x000fe400078e004a */
[----:B------:R-:W-:Y:S02]  /*a880*/  @!P6 HADD2 R70, -R12.H0_H0, -RZ.H0_H0 ;  /* 0xa00000ff0c46e230 */ /* 0x000fe40000000900 */
[----:B------:R-:W-:Y:S02]  /*a890*/  IMAD.MOV.U32 R78, RZ, RZ, R75 ;  /* 0x000000ffff4e7224 */ /* 0x000fe400078e004b */
[----:B------:R-:W-:Y:S02]  /*a8a0*/  IMAD.MOV.U32 R74, RZ, RZ, R72 ;  /* 0x000000ffff4a7224 */ /* 0x000fe400078e0048 */
[----:B------:R-:W-:Y:S02]  /*a8b0*/  IMAD.MOV.U32 R75, RZ, RZ, R243 ;  /* 0x000000ffff4b7224 */ /* 0x000fe400078e00f3 */
[----:B------:R-:W-:-:S02]  /*a8c0*/  IMAD.MOV.U32 R72, RZ, RZ, R242 ;  /* 0x000000ffff487224 */ /* 0x000fc400078e00f2 */
[----:B------:R-:W-:Y:S01]  /*a8d0*/  IMAD.WIDE.U32 R242, R2, -0x326172a9, RZ ;  /* 0xcd9e8d5702f27825 */ /* 0x000fe200078e00ff */
[----:B------:R-:W-:Y:S02]  /*a8e0*/  LOP3.LUT R129, R3, R38, RZ, 0xc0, !PT ;  /* 0x0000002603817212 */ /* 0x000fe400078ec0ff */
[----:B------:R-:W-:Y:S02]  /*a8f0*/  @!P6 PRMT R12, R70, 0x5410, RZ ;  /* 0x00005410460ce816 */ /* 0x000fe400000000ff */
[----:B------:R-:W-:Y:S02]  /*a900*/  LOP3.LUT R3, R149, UR38, R24, 0x96, !PT ;  /* 0x0000002695037c12 */ /* 0x000fe4000f8e9618 */
[----:B------:R-:W-:Y:S01]  /*a910*/  LOP3.LUT R2, R243, UR37, R148, 0x96, !PT ;  /* 0x00000025f3027c12 */ /* 0x000fe2000f8e9694 */
[----:B------:R1:W-:Y:S01]  /*a920*/  STG.E.U16 desc[UR24][R28.64+-0x3e], R12 ;  /* 0xffffc20c1c007986 */ /* 0x0003e2000c101518 */
[----:B------:R-:W-:Y:S01]  /*a930*/  LOP3.LUT R128, R4, R44, RZ, 0xc0, !PT ;  /* 0x0000002c04807212 */ /* 0x000fe200078ec0ff */
[----:B------:R-:W-:-:S05]  /*a940*/  IMAD.WIDE.U32 R4, R3, -0x2daee0ad, RZ ;  /* 0xd2511f5303047825 */ /* 0x000fca00078e00ff */
[----:B------:R-:W-:Y:S01]  /*a950*/  LOP3.LUT R3, R5, UR36, R6, 0x96, !PT ;  /* 0x0000002405037c12 */ /* 0x000fe2000f8e9606 */
[----:B-1----:R-:W-:-:S05]  /*a960*/  IMAD.WIDE.U32 R12, R2, -0x2daee0ad, RZ ;  /* 0xd2511f53020c7825 */ /* 0x002fca00078e00ff */
[----:B------:R-:W-:Y:S01]  /*a970*/  LOP3.LUT R2, R13, UR34, R4, 0x96, !PT ;  /* 0x000000220d027c12 */ /* 0x000fe2000f8e9604 */
[----:B------:R-:W-:-:S04]  /*a980*/  IMAD.WIDE.U32 R4, R3, -0x326172a9, RZ ;  /* 0xcd9e8d5703047825 */ /* 0x000fc800078e00ff */
[----:B------:R-:W-:Y:S01]  /*a990*/  IMAD.WIDE.U32 R6, R2, -0x326172a9, RZ ;  /* 0xcd9e8d5702067825 */ /* 0x000fe200078e00ff */
[----:B------:R-:W-:-:S04]  /*a9a0*/  LOP3.LUT R2, R5, UR35, R242, 0x96, !PT ;  /* 0x0000002305027c12 */ /* 0x000fc8000f8e96f2 */
[----:B------:R-:W-:Y:S01]  /*a9b0*/  LOP3.LUT R3, R7, UR33, R4, 0x96, !PT ;  /* 0x0000002107037c12 */ /* 0x000fe2000f8e9604 */
[----:B------:R-:W-:Y:S01]  /*a9c0*/  IMAD.WIDE.U32 R4, R2, -0x2daee0ad, RZ ;  /* 0xd2511f5302047825 */ /* 0x000fe200078e00ff */
[----:B------:R-:W-:-:S03]  /*a9d0*/  HSET2.LE.AND R2, R15, R0, PT ;  /* 0x000000000f027233 */ /* 0x000fc60003803000 */
[----:B------:R-:W-:Y:S01]  /*a9e0*/  IMAD.WIDE.U32 R24, R3, -0x2daee0ad, RZ ;  /* 0xd2511f5303187825 */ /* 0x000fe200078e00ff */
[----:B------:R-:W-:-:S04]  /*a9f0*/  LOP3.LUT R5, R5, UR32, R12, 0x96, !PT ;  /* 0x0000002005057c12 */ /* 0x000fc8000f8e960c */
[----:B------:R-:W-:Y:S01]  /*aa00*/  LOP3.LUT R4, R25, UR30, R4, 0x96, !PT ;  /* 0x0000001e19047c12 */ /* 0x000fe2000f8e9604 */
[----:B------:R-:W-:Y:S01]  /*aa10*/  IMAD.MOV.U32 R61, RZ, RZ, R131 ;  /* 0x000000ffff3d7224 */ /* 0x000fe200078e0083 */
[----:B------:R-:W-:Y:S01]  /*aa20*/  LOP3.LUT R131, R2, R16, RZ, 0xc0, !PT ;  /* 0x0000001002837212 */ /* 0x000fe200078ec0ff */
[----:B------:R-:W-:Y:S01]  /*aa30*/  IMAD.WIDE.U32 R2, R5, -0x326172a9, RZ ;  /* 0xcd9e8d5705027825 */ /* 0x000fe200078e00ff */
[----:B------:R1:W-:Y:S03]  /*aa40*/  STG.E.U16 desc[UR24][R20.64+-0x2e], R22 ;  /* 0xffffd21614007986 */ /* 0x0003e6000c101518 */
[----:B------:R-:W-:-:S05]  /*aa50*/  IMAD.WIDE.U32 R4, R4, -0x326172a9, RZ ;  /* 0xcd9e8d5704047825 */ /* 0x000fca00078e00ff */
[----:B------:R-:W-:Y:S02]  /*aa60*/  LOP3.LUT R2, R5, UR23, R2, 0x96, !PT ;  /* 0x0000001705027c12 */ /* 0x000fe4000f8e9602 */
[C---:B------:R-:W-:Y:S02]  /*aa70*/  LOP3.LUT R7, R4.reuse, 0xff, RZ, 0xc0, !PT ;  /* 0x000000ff04077812 */ /* 0x040fe400078ec0ff */
[----:B-1----:R-:W-:Y:S02]  /*aa80*/  LOP3.LUT R22, R3, UR31, R6, 0x96, !PT ;  /* 0x0000001f03167c12 */ /* 0x002fe4000f8e9606 */
[----:B------:R-:W-:Y:S02]  /*aa90*/  LOP3.LUT R3, R4, 0xffff, RZ, 0xc0, !PT ;  /* 0x0000ffff04037812 */ /* 0x000fe400078ec0ff */
[--C-:B------:R-:W-:Y:S02]  /*aaa0*/  SHF.R.U32.HI R5, RZ, 0x10, R4.reuse ;  /* 0x00000010ff057819 */ /* 0x100fe40000011604 */
[----:B------:R-:W-:-:S02]  /*aab0*/  SHF.R.U32.HI R6, RZ, 0x18, R4 ;  /* 0x00000018ff067819 */ /* 0x000fc40000011604 */
[----:B------:R-:W-:Y:S02]  /*aac0*/  SHF.R.U32.HI R4, RZ, 0x8, R3 ;  /* 0x00000008ff047819 */ /* 0x000fe40000011603 */
[----:B------:R-:W-:-:S04]  /*aad0*/  LOP3.LUT R3, R5, 0xff, RZ, 0xc0, !PT ;  /* 0x000000ff05037812 */ /* 0x000fc800078ec0ff */
[----:B------:R-:W-:Y:S02]  /*aae0*/  PRMT R6, R3, 0x5410, R6 ;  /* 0x0000541003067816 */ /* 0x000fe40000000006 */
[C---:B------:R-:W-:Y:S02]  /*aaf0*/  LOP3.LUT R3, R2.reuse, 0xffff, RZ, 0xc0, !PT ;  /* 0x0000ffff02037812 */ /* 0x040fe400078ec0ff */
[----:B------:R-:W-:Y:S02]  /*ab00*/  PRMT R7, R7, 0x5410, R4 ;  /* 0x0000541007077816 */ /* 0x000fe40000000004 */
[----:B------:R-:W-:Y:S02]  /*ab10*/  SHF.R.U32.HI R4, RZ, 0x8, R3 ;  /* 0x00000008ff047819 */ /* 0x000fe40000011603 */
[----:B------:R-:W-:-:S04]  /*ab20*/  LOP3.LUT R3, R2, 0xff, RZ, 0xc0, !PT ;  /* 0x000000ff02037812 */ /* 0x000fc800078ec0ff */
[----:B------:R-:W-:Y:S02]  /*ab30*/  PRMT R5, R3, 0x5410, R4 ;  /* 0x0000541003057816 */ /* 0x000fe40000000004 */
[--C-:B------:R-:W-:Y:S02]  /*ab40*/  SHF.R.U32.HI R4, RZ, 0x10, R2.reuse ;  /* 0x00000010ff047819 */ /* 0x100fe40000011602 */
[----:B------:R-:W-:Y:S02]  /*ab50*/  SHF.R.U32.HI R3, RZ, 0x18, R2 ;  /* 0x00000018ff037819 */ /* 0x000fe40000011602 */
[----:B------:R-:W-:-:S04]  /*ab60*/  LOP3.LUT R2, R4, 0xff, RZ, 0xc0, !PT ;  /* 0x000000ff04027812 */ /* 0x000fc800078ec0ff */
[----:B------:R-:W-:Y:S02]  /*ab70*/  PRMT R16, R2, 0x5410, R3 ;  /* 0x0000541002107816 */ /* 0x000fe40000000003 */
[--C-:B------:R-:W-:Y:S02]  /*ab80*/  HSET2.LE.AND R2, R7, R0.reuse, PT ;  /* 0x0000000007027233 */ /* 0x100fe40003803000 */
[--C-:B------:R-:W-:Y:S02]  /*ab90*/  HSET2.LE.AND R3, R6, R0.reuse, PT ;  /* 0x0000000006037233 */ /* 0x100fe40003803000 */
[--C-:B------:R-:W-:Y:S02]  /*aba0*/  HSET2.LE.AND R4, R5, R0.reuse, PT ;  /* 0x0000000005047233 */ /* 0x100fe40003803000 */
[----:B------:R-:W-:Y:S02]  /*abb0*/  LOP3.LUT R6, R2, R37, RZ, 0xc0, !PT ;  /* 0x0000002502067212 */ /* 0x000fe400078ec0ff */
[----:B------:R-:W-:Y:S01]  /*abc0*/  HSET2.LE.AND R2, R16, R0, PT ;  /* 0x0000000010027233 */ /* 0x000fe20003803000 */
[----:B------:R-:W-:Y:S01]  /*abd0*/  IMAD.MOV.U32 R60, RZ, RZ, R95 ;  /* 0x000000ffff3c7224 */ /* 0x000fe200078e005f */
[----:B------:R-:W-:-:S02]  /*abe0*/  LOP3.LUT R7, R3, R18, RZ, 0xc0, !PT ;  /* 0x0000001203077212 */ /* 0x000fc400078ec0ff */
[----:B------:R-:W-:Y:S02]  /*abf0*/  LOP3.LUT R4, R4, R39, RZ, 0xc0, !PT ;  /* 0x0000002704047212 */ /* 0x000fe400078ec0ff */
[----:B------:R-:W-:Y:S01]  /*ac00*/  LOP3.LUT R5, R2, R17, RZ, 0xc0, !PT ;  /* 0x0000001102057212 */ /* 0x000fe200078ec0ff */
[----:B------:R-:W-:Y:S02]  /*ac10*/  IMAD.MOV.U32 R59, RZ, RZ, R42 ;  /* 0x000000ffff3b7224 */ /* 0x000fe400078e002a */
[----:B------:R-:W-:Y:S02]  /*ac20*/  IMAD.MOV.U32 R56, RZ, RZ, R45 ;  /* 0x000000ffff387224 */ /* 0x000fe400078e002d */
[----:B------:R-:W-:Y:S02]  /*ac30*/  IMAD.MOV.U32 R57, RZ, RZ, R43 ;  /* 0x000000ffff397224 */ /* 0x000fe400078e002b */
        /* <DEDUP_REMOVED lines=16> */
[----:B------:R-:W-:Y:S01]  /*ad40*/  IMAD.MOV.U32 R43, RZ, RZ, R92 ;  /* 0x000000ffff2b7224 */ /* 0x000fe200078e005c */
[----:B------:R1:W5:Y:S01]  /*ad50*/  LDL.LU R139, [R1+0x130] ;  /* 0x00013000018b7983 */ /* 0x0003620000300800 */
[----:B------:R-:W-:Y:S02]  /*ad60*/  IMAD.MOV.U32 R19, RZ, RZ, R214 ;  /* 0x000000ffff137224 */ /* 0x000fe400078e00d6 */
[----:B------:R-:W-:Y:S01]  /*ad70*/  IMAD.MOV.U32 R92, RZ, RZ, R138 ;  /* 0x000000ffff5c7224 */ /* 0x000fe200078e008a */
[----:B------:R-:W4:Y:S04]  /*ad80*/  LDL.LU R214, [R1+0x12c] ;  /* 0x00012c0001d67983 */ /* 0x000f280000300800 */
[----:B------:R1:W5:Y:S04]  /*ad90*/  LDL.LU R138, [R1+0x128] ;  /* 0x00012800018a7983 */ /* 0x0003680000300800 */
[----:B--2---:R-:W2:Y:S02]  /*ada0*/  LDSM.16.MT88.4 R12, [R197+0xa000] ;  /* 0x00a00000c50c783b */ /* 0x004ea40000004200 */
[-C--:B--2---:R-:W-:Y:S06]  /*adb0*/  HMMA.16816.F32 R152, R8, R12.reuse, R152 ;  /* 0x0000000c0898723c */ /* 0x084fec0000001898 */
[C---:B------:R-:W-:Y:S06]  /*adc0*/  HMMA.16816.F32 R168, R4.reuse, R12, R168 ;  /* 0x0000000c04a8723c */ /* 0x040fec00000018a8 */
[-C--:B------:R-:W-:Y:S06]  /*add0*/  HMMA.16816.F32 R164, R4, R14.reuse, R164 ;  /* 0x0000000e04a4723c */ /* 0x080fec00000018a4 */
[C---:B------:R-:W-:Y:S01]  /*ade0*/  HMMA.16816.F32 R36, R8.reuse, R14, R60 ;  /* 0x0000000e0824723c */ /* 0x040fe2000000183c */
[----:B---3--:R-:W2:Y:S05]  /*adf0*/  LDSM.16.MT88.4 R12, [R199+0xa000] ;  /* 0x00a00000c70c783b */ /* 0x008eaa0000004200 */
[----:B--2---:R-:W-:Y:S07]  /*ae00*/  HMMA.16816.F32 R144, R8, R12, R56 ;  /* 0x0000000c0890723c */ /* 0x004fee0000001838 */
[----:B------:R-:W-:-:S02]  /*ae10*/  IMAD.MOV.U32 R56, RZ, RZ, R42 ;  /* 0x000000ffff387224 */ /* 0x000fc400078e002a */
[----:B------:R-:W-:Y:S02]  /*ae20*/  IMAD.MOV.U32 R42, RZ, RZ, R93 ;  /* 0x000000ffff2a7224 */ /* 0x000fe400078e005d */
[----:B------:R-:W-:Y:S02]  /*ae30*/  IMAD.MOV.U32 R93, RZ, RZ, R202 ;  /* 0x000000ffff5d7224 */ /* 0x000fe400078e00ca */
[----:B------:R-:W2:Y:S01]  /*ae40*/  LDL.LU R202, [R1+0x124] ;  /* 0x0001240001ca7983 */ /* 0x000ea20000300800 */
[----:B------:R-:W-:Y:S02]  /*ae50*/  IMAD.MOV.U32 R58, RZ, RZ, R94 ;  /* 0x000000ffff3a7224 */ /* 0x000fe400078e005e */
[----:B------:R-:W-:Y:S02]  /*ae60*/  IMAD.MOV.U32 R94, RZ, RZ, R201 ;  /* 0x000000ffff5e7224 */ /* 0x000fe400078e00c9 */
[----:B------:R-:W3:Y:S01]  /*ae70*/  LDL.LU R201, [R1+0x120] ;  /* 0x0001200001c97983 */ /* 0x000ee20000300800 */
[----:B------:R-:W-:-:S02]  /*ae80*/  IMAD.MOV.U32 R140, RZ, RZ, R189 ;  /* 0x000000ffff8c7224 */ /* 0x000fc400078e00bd */
[----:B------:R-:W-:Y:S02]  /*ae90*/  IMAD.MOV.U32 R141, RZ, RZ, R188 ;  /* 0x000000ffff8d7224 */ /* 0x000fe400078e00bc */
[----:B------:R-:W-:Y:S02]  /*aea0*/  IMAD.MOV.U32 R188, RZ, RZ, R40 ;  /* 0x000000ffffbc7224 */ /* 0x000fe400078e0028 */
[----:B------:R-:W-:Y:S02]  /*aeb0*/  IMAD.MOV.U32 R189, RZ, RZ, R41 ;  /* 0x000000ffffbd7224 */ /* 0x000fe400078e0029 */
[----:B------:R-:W-:Y:S02]  /*aec0*/  IMAD.MOV.U32 R40, RZ, RZ, R78 ;  /* 0x000000ffff287224 */ /* 0x000fe400078e004e */
[----:B------:R-:W-:Y:S01]  /*aed0*/  IMAD.MOV.U32 R41, RZ, RZ, R52 ;  /* 0x000000ffff297224 */ /* 0x000fe200078e0034 */
[C---:B------:R-:W-:Y:S06]  /*aee0*/  HMMA.16816.F32 R160, R4.reuse, R12, R160 ;  /* 0x0000000c04a0723c */ /* 0x040fec00000018a0 */
[-C--:B------:R-:W-:Y:S06]  /*aef0*/  HMMA.16816.F32 R156, R4, R14.reuse, R156 ;  /* 0x0000000e049c723c */ /* 0x080fec000000189c */
[----:B------:R-:W-:Y:S01]  /*af00*/  HMMA.16816.F32 R40, R8, R14, R40 ;  /* 0x0000000e0828723c */ /* 0x000fe20000001828 */
[----:B------:R-:W-:-:S02]  /*af10*/  IMAD.MOV.U32 R57, RZ, RZ, R95 ;  /* 0x000000ffff397224 */ /* 0x000fc400078e005f */
[----:B------:R-:W-:Y:S02]  /*af20*/  IMAD.MOV.U32 R59, RZ, RZ, R79 ;  /* 0x000000ffff3b7224 */ /* 0x000fe400078e004f */
[----:B------:R-:W-:Y:S02]  /*af30*/  IMAD.MOV.U32 R78, RZ, RZ, R119 ;  /* 0x000000ffff4e7224 */ /* 0x000fe400078e0077 */
[----:B------:R-:W-:Y:S02]  /*af40*/  IMAD.MOV.U32 R79, RZ, RZ, R118 ;  /* 0x000000ffff4f7224 */ /* 0x000fe400078e0076 */
[----:B------:R-:W-:Y:S02]  /*af50*/  @!P1 HADD2 R69, -R34.H0_H0, -RZ.H0_H0 ;  /* 0xa00000ff22459230 */ /* 0x000fe40000000900 */
[----:B------:R-:W-:Y:S02]  /*af60*/  IMAD.MOV.U32 R16, RZ, RZ, R103 ;  /* 0x000000ffff107224 */ /* 0x000fe400078e0067 */
[----:B------:R-:W-:Y:S01]  /*af70*/  IMAD.MOV.U32 R17, RZ, RZ, R102 ;  /* 0x000000ffff117224 */ /* 0x000fe200078e0066 */
[----:B------:R-:W-:Y:S01]  /*af80*/  @!P1 PRMT R34, R69, 0x5410, RZ ;  /* 0x0000541045229816 */ /* 0x000fe200000000ff */
[----:B------:R-:W-:-:S02]  /*af90*/  IMAD.MOV.U32 R119, RZ, RZ, R71 ;  /* 0x000000ffff777224 */ /* 0x000fc400078e0047 */
[----:B------:R-:W-:Y:S02]  /*afa0*/  IMAD.MOV.U32 R95, RZ, RZ, R212 ;  /* 0x000000ffff5f7224 */ /* 0x000fe400078e00d4 */
[----:B------:R-:W-:Y:S02]  /*afb0*/  IMAD.MOV.U32 R97, RZ, RZ, R117 ;  /* 0x000000ffff617224 */ /* 0x000fe400078e0075 */
[----:B------:R-:W-:Y:S02]  /*afc0*/  IMAD.MOV.U32 R100, RZ, RZ, R210 ;  /* 0x000000ffff647224 */ /* 0x000fe400078e00d2 */
[----:B------:R-:W-:Y:S02]  /*afd0*/  IMAD.MOV.U32 R101, RZ, RZ, R209 ;  /* 0x000000ffff657224 */ /* 0x000fe400078e00d1 */
[----:B------:R-:W-:Y:S02]  /*afe0*/  IMAD.MOV.U32 R116, RZ, RZ, R206 ;  /* 0x000000ffff747224 */ /* 0x000fe400078e00ce */
[----:B------:R-:W-:Y:S01]  /*aff0*/  IMAD.MOV.U32 R112, RZ, RZ, R198 ;  /* 0x000000ffff707224 */ /* 0x000fe200078e00c6 */
[----:B------:R-:W-:Y:S01]  /*b000*/  @!P4 PRMT R187, R66, 0x5410, RZ ;  /* 0x0000541042bbc816 */ /* 0x000fe200000000ff */
[----:B------:R-:W-:Y:S01]  /*b010*/  IMAD.MOV.U32 R102, RZ, RZ, R208 ;  /* 0x000000ffff667224 */ /* 0x000fe200078e00d0 */
[----:B------:R1:W5:Y:S01]  /*b020*/  LDL.LU R212, [R1+0x11c] ;  /* 0x00011c0001d47983 */ /* 0x0003620000300800 */
[----:B------:R-:W-:-:S02]  /*b030*/  IMAD.MOV.U32 R103, RZ, RZ, R207 ;  /* 0x000000ffff677224 */ /* 0x000fc400078e00cf */
[----:B------:R-:W-:Y:S01]  /*b040*/  IMAD.MOV.U32 R117, RZ, RZ, R205 ;  /* 0x000000ffff757224 */ /* 0x000fe200078e00cd */
[----:B------:R1:W5:Y:S01]  /*b050*/  LDL.LU R210, [R1+0x118] ;  /* 0x0001180001d27983 */ /* 0x0003620000300800 */
[----:B------:R-:W-:Y:S02]  /*b060*/  IMAD.MOV.U32 R118, RZ, RZ, R204 ;  /* 0x000000ffff767224 */ /* 0x000fe400078e00cc */
[----:B------:R-:W-:-:S04]  /*b070*/  IMAD.WIDE.U32 R2, R22, -0x2daee0ad, RZ ;  /* 0xd2511f5316027825 */ /* 0x000fc800078e00ff */
[----:B------:R-:W-:Y:S02]  /*b080*/  IMAD.MOV.U32 R148, RZ, RZ, R203 ;  /* 0x000000ffff947224 */ /* 0x000fe400078e00cb */
[----:B------:R-:W-:Y:S02]  /*b090*/  IMAD.MOV.U32 R149, RZ, RZ, R200 ;  /* 0x000000ffff957224 */ /* 0x000fe400078e00c8 */
[----:B------:R-:W-:Y:S01]  /*b0a0*/  IMAD.MOV.U32 R113, RZ, RZ, R196 ;  /* 0x000000ffff717224 */ /* 0x000fe200078e00c4 */
[----:B------:R-:W-:Y:S04]  /*b0b0*/  STG.E.U16 desc[UR24][R20.64+-0x30], R23 ;  /* 0xffffd01714007986 */ /* 0x000fe8000c101518 */
[----:B------:R1:W5:Y:S04]  /*b0c0*/  LDL.LU R209, [R1+0x114] ;  /* 0x0001140001d17983 */ /* 0x0003680000300800 */
[----:B------:R1:W5:Y:S04]  /*b0d0*/  LDL.LU R208, [R1+0x110] ;  /* 0x0001100001d07983 */ /* 0x0003680000300800 */
[----:B--2---:R-:W2:Y:S04]  /*b0e0*/  LDSM.16.MT88.4 R12, [R202+0xa000] ;  /* 0x00a00000ca0c783b */ /* 0x004ea80000004200 */
[----:B------:R-:W-:Y:S04]  /*b0f0*/  STG.E.U16 desc[UR24][R32.64+-0x30], R186 ;  /* 0xffffd0ba20007986 */ /* 0x000fe8000c101518 */
[----:B------:R-:W-:Y:S04]  /*b100*/  STG.E.U16 desc[UR24][R32.64+-0x2e], R185 ;  /* 0xffffd2b920007986 */ /* 0x000fe8000c101518 */
[----:B------:R1:W5:Y:S01]  /*b110*/  LDL.LU R207, [R1+0x10c] ;  /* 0x00010c0001cf7983 */ /* 0x0003620000300800 */
[-C--:B--2---:R-:W-:Y:S06]  /*b120*/  HMMA.16816.F32 R44, R8, R12.reuse, R56 ;  /* 0x0000000c082c723c */ /* 0x084fec0000001838 */
[----:B------:R-:W-:Y:S06]  /*b130*/  HMMA.16816.F32 R52, R4, R12, R80 ;  /* 0x0000000c0434723c */ /* 0x000fec0000001850 */
[-C--:B------:R-:W-:Y:S01]  /*b140*/  HMMA.16816.F32 R60, R8, R14.reuse, R76 ;  /* 0x0000000e083c723c */ /* 0x080fe2000000184c */
[----:B------:R-:W-:Y:S04]  /*b150*/  STG.E.U16 desc[UR24][R30.64+-0x30], R176 ;  /* 0xffffd0b01e007986 */ /* 0x000fe8000c101518 */
[----:B------:R-:W-:Y:S01]  /*b160*/  STG.E.U16 desc[UR24][R30.64+-0x2e], R175 ;  /* 0xffffd2af1e007986 */ /* 0x000fe2000c101518 */
[----:B------:R-:W-:Y:S03]  /*b170*/  HMMA.16816.F32 R56, R4, R14, R84 ;  /* 0x0000000e0438723c */ /* 0x000fe60000001854 */
[----:B---3--:R-:W2:Y:S04]  /*b180*/  LDSM.16.MT88.4 R12, [R201+0xa000] ;  /* 0x00a00000c90c783b */ /* 0x008ea80000004200 */
[----:B------:R1:W5:Y:S04]  /*b190*/  LDL.LU R206, [R1+0x108] ;  /* 0x0001080001ce7983 */ /* 0x0003680000300800 */
[----:B------:R-:W-:Y:S04]  /*b1a0*/  STG.E.U16 desc[UR24][R28.64+-0x30], R174 ;  /* 0xffffd0ae1c007986 */ /* 0x000fe8000c101518 */
[----:B------:R-:W-:Y:S04]  /*b1b0*/  STG.E.U16 desc[UR24][R28.64+-0x2e], R137 ;  /* 0xffffd2891c007986 */ /* 0x000fe8000c101518 */
[----:B------:R1:W5:Y:S01]  /*b1c0*/  LDL.LU R205, [R1+0x104] ;  /* 0x0001040001cd7983 */ /* 0x0003620000300800 */
[----:B--2---:R-:W-:Y:S06]  /*b1d0*/  HMMA.16816.F32 R68, R8, R12, R72 ;  /* 0x0000000c0844723c */ /* 0x004fec0000001848 */
[-C--:B------:R-:W-:Y:S06]  /*b1e0*/  HMMA.16816.F32 R76, R4, R14.reuse, R216 ;  /* 0x0000000e044c723c */ /* 0x080fec00000018d8 */
[----:B------:R-:W-:Y:S01]  /*b1f0*/  HMMA.16816.F32 R80, R8, R14, R16 ;  /* 0x0000000e0850723c */ /* 0x000fe20000001810 */
[----:B------:R-:W-:Y:S04]  /*b200*/  LDSM.16.MT88.4 R16, [R202+0xb000] ;  /* 0x00b00000ca10783b */ /* 0x000fe80000004200 */
[----:B------:R-:W-:Y:S01]  /*b210*/  STG.E.U16 desc[UR24][R20.64+-0x20], R184 ;  /* 0xffffe0b814007986 */ /* 0x000fe2000c101518 */
[----:B------:R-:W-:Y:S03]  /*b220*/  HMMA.16816.F32 R72, R4, R12, R192 ;  /* 0x0000000c0448723c */ /* 0x000fe600000018c0 */
[----:B------:R-:W2:Y:S04]  /*b230*/  LDSM.16.MT88.4 R12, [R197+0xb000] ;  /* 0x00b00000c50c783b */ /* 0x000ea80000004200 */
[----:B------:R-:W-:Y:S04]  /*b240*/  STG.E.U16 desc[UR24][R20.64+-0x1e], R183 ;  /* 0xffffe2b714007986 */ /* 0x000fe8000c101518 */
[----:B------:R1:W5:Y:S01]  /*b250*/  LDL.LU R204, [R1+0x100] ;  /* 0x0001000001cc7983 */ /* 0x0003620000300800 */
[-C--:B--2---:R-:W-:Y:S06]  /*b260*/  HMMA.16816.F32 R192, R8, R12.reuse, R92 ;  /* 0x0000000c08c0723c */ /* 0x084fec000000185c */
[----:B------:R-:W-:Y:S06]  /*b270*/  HMMA.16816.F32 R84, R4, R12, R220 ;  /* 0x0000000c0454723c */ /* 0x000fec00000018dc */
[----:B------:R-:W-:Y:S06]  /*b280*/  HMMA.16816.F32 R188, R8, R14, R188 ;  /* 0x0000000e08bc723c */ /* 0x000fec00000018bc */
[C---:B------:R-:W-:Y:S06]  /*b290*/  HMMA.16816.F32 R104, R4.reuse, R16, R104 ;  /* 0x000000100468723c */ /* 0x040fec0000001868 */
[----:B------:R-:W-:Y:S06]  /*b2a0*/  HMMA.16816.F32 R108, R4, R18, R108 ;  /* 0x00000012046c723c */ /* 0x000fec000000186c */
        /* <DEDUP_REMOVED lines=9> */
[C---:B------:R-:W-:Y:S06]  /*b340*/  HMMA.16816.F32 R220, R8.reuse, R14, R116 ;  /* 0x0000000e08dc723c */ /* 0x040fec0000001874 */
[----:B------:R-:W-:Y:S01]  /*b350*/  HMMA.16816.F32 R16, R8, R18, R112 ;  /* 0x000000120810723c */ /* 0x000fe20000001870 */
[----:B------:R-:W-:Y:S05]  /*b360*/  LDSM.16.MT88.4 R112, [R202+0xb800] ;  /* 0x00b80000ca70783b */ /* 0x000fea0000004200 */
[----:B------:R-:W-:Y:S01]  /*b370*/  HMMA.16816.F32 R152, R128, R148, R152 ;  /* 0x000000948098723c */ /* 0x000fe20000001898 */
[----:B------:R-:W-:Y:S04]  /*b380*/  STG.E.U16 desc[UR24][R30.64+-0x20], R136 ;  /* 0xffffe0881e007986 */ /* 0x000fe8000c101518 */
[----:B------:R-:W-:Y:S01]  /*b390*/  STG.E.U16 desc[UR24][R30.64+-0x1e], R135 ;  /* 0xffffe2871e007986 */ /* 0x000fe2000c101518 */
[C---:B------:R-:W-:Y:S03]  /*b3a0*/  HMMA.16816.F32 R100, R4.reuse, R14, R228 ;  /* 0x0000000e0464723c */ /* 0x040fe600000018e4 */
[----:B------:R-:W2:Y:S04]  /*b3b0*/  LDSM.16.MT88.4 R12, [R201+0xb000] ;  /* 0x00b00000c90c783b */ /* 0x000ea80000004200 */
[----:B------:R1:W5:Y:S04]  /*b3c0*/  LDL.LU R200, [R1+0xf8] ;  /* 0x0000f80001c87983 */ /* 0x0003680000300800 */
[----:B------:R-:W-:Y:S04]  /*b3d0*/  STG.E.U16 desc[UR24][R28.64+-0x20], R187 ;  /* 0xffffe0bb1c007986 */ /* 0x000fe8000c101518 */
[----:B------:R-:W-:Y:S04]  /*b3e0*/  STG.E.U16 desc[UR24][R28.64+-0x1e], R34 ;  /* 0xffffe2221c007986 */ /* 0x000fe8000c101518 */
[----:B------:R1:W5:Y:S01]  /*b3f0*/  LDL.LU R198, [R1+0xf4] ;  /* 0x0000f40001c67983 */ /* 0x0003620000300800 */
[C---:B--2---:R-:W-:Y:S06]  /*b400*/  HMMA.16816.F32 R120, R4.reuse, R12, R120 ;  /* 0x0000000c0478723c */ /* 0x044fec0000001878 */
[----:B------:R-:W-:Y:S06]  /*b410*/  HMMA.16816.F32 R116, R4, R14, R124 ;  /* 0x0000000e0474723c */ /* 0x000fec000000187c */
[----:B------:R-:W-:Y:S01]  /*b420*/  HMMA.16816.F32 R228, R8, R12, R140 ;  /* 0x0000000c08e4723c */ /* 0x000fe2000000188c */
[----:B------:R-:W-:Y:S01]  /*b430*/  LOP3.LUT R4, R3, UR26, R24, 0x96, !PT ;  /* 0x0000001a03047c12 */ /* 0x000fe2000f8e9618 */
[----:B------:R-:W2:Y:S01]  /*b440*/  LDSM.16.MT88.4 R140, [R199+0xa800] ;  /* 0x00a80000c78c783b */ /* 0x000ea20000004200 */
[----:B------:R-:W-:-:S02]  /*b450*/  SHF.R.U32.HI R6, RZ, 0x10, R2 ;  /* 0x00000010ff067819 */ /* 0x000fc40000011602 */
[C---:B------:R-:W-:Y:S01]  /*b460*/  LOP3.LUT R3, R2.reuse, 0xffff, RZ, 0xc0, !PT ;  /* 0x0000ffff02037812 */ /* 0x040fe200078ec0ff */
[----:B------:R-:W-:Y:S01]  /*b470*/  STG.E.U16 desc[UR24][R20.64+-0x10], R180 ;  /* 0xfffff0b414007986 */ /* 0x000fe2000c101518 */
[----:B------:R-:W-:Y:S02]  /*b480*/  LOP3.LUT R7, R2, 0xff, RZ, 0xc0, !PT ;  /* 0x000000ff02077812 */ /* 0x000fe400078ec0ff */
[----:B------:R-:W-:Y:S01]  /*b490*/  SHF.R.U32.HI R5, RZ, 0x18, R2 ;  /* 0x00000018ff057819 */ /* 0x000fe20000011602 */
[----:B------:R-:W-:Y:S01]  /*b4a0*/  STG.E.U16 desc[UR24][R20.64+-0xe], R179 ;  /* 0xfffff2b314007986 */ /* 0x000fe2000c101518 */
[----:B------:R-:W-:Y:S02]  /*b4b0*/  LOP3.LUT R2, R6, 0xff, RZ, 0xc0, !PT ;  /* 0x000000ff06027812 */ /* 0x000fe400078ec0ff */
[----:B------:R-:W-:Y:S01]  /*b4c0*/  SHF.R.U32.HI R3, RZ, 0x8, R3 ;  /* 0x00000008ff037819 */ /* 0x000fe20000011603 */
[----:B------:R-:W-:Y:S01]  /*b4d0*/  HMMA.16816.F32 R12, R8, R14, R96 ;  /* 0x0000000e080c723c */ /* 0x000fe20000001860 */
[----:B------:R-:W-:Y:S01]  /*b4e0*/  SHF.R.U32.HI R6, RZ, 0x18, R4 ;  /* 0x00000018ff067819 */ /* 0x000fe20000011604 */
[----:B------:R-:W-:Y:S01]  /*b4f0*/  LDSM.16.MT88.4 R96, [R199+0xb800] ;  /* 0x00b80000c760783b */ /* 0x000fe20000004200 */
[----:B------:R-:W-:-:S02]  /*b500*/  PRMT R7, R7, 0x5410, R3 ;  /* 0x0000541007077816 */ /* 0x000fc40000000003 */
[----:B------:R-:W-:Y:S01]  /*b510*/  SHF.R.U32.HI R3, RZ, 0x10, R4 ;  /* 0x00000010ff037819 */ /* 0x000fe20000011604 */
[----:B------:R1:W5:Y:S01]  /*b520*/  LDL.LU R196, [R1+0xf0] ;  /* 0x0000f00001c47983 */ /* 0x0003620000300800 */
[----:B------:R-:W-:Y:S02]  /*b530*/  PRMT R8, R2, 0x5410, R5 ;  /* 0x0000541002087816 */ /* 0x000fe40000000005 */
[C---:B------:R-:W-:Y:S02]  /*b540*/  LOP3.LUT R2, R4.reuse, 0xffff, RZ, 0xc0, !PT ;  /* 0x0000ffff04027812 */ /* 0x040fe400078ec0ff */
[----:B------:R-:W-:Y:S02]  /*b550*/  LOP3.LUT R5, R4, 0xff, RZ, 0xc0, !PT ;  /* 0x000000ff04057812 */ /* 0x000fe400078ec0ff */
[----:B------:R-:W-:Y:S02]  /*b560*/  SHF.R.U32.HI R4, RZ, 0x8, R2 ;  /* 0x00000008ff047819 */ /* 0x000fe40000011602 */
[----:B------:R-:W-:-:S02]  /*b570*/  LOP3.LUT R3, R3, 0xff, RZ, 0xc0, !PT ;  /* 0x000000ff03037812 */ /* 0x000fc400078ec0ff */
[--C-:B------:R-:W-:Y:S02]  /*b580*/  HSET2.LE.AND R2, R7, R0.reuse, PT ;  /* 0x0000000007027233 */ /* 0x100fe40003803000 */
[----:B------:R-:W-:Y:S02]  /*b590*/  PRMT R5, R5, 0x5410, R4 ;  /* 0x0000541005057816 */ /* 0x000fe40000000004 */
[----:B------:R-:W-:Y:S02]  /*b5a0*/  PRMT R4, R3, 0x5410, R6 ;  /* 0x0000541003047816 */ /* 0x000fe40000000006 */
[----:B------:R-:W-:Y:S02]  /*b5b0*/  LOP3.LUT R126, R2, R64, RZ, 0xc0, !PT ;  /* 0x00000040027e7212 */ /* 0x000fe400078ec0ff */
[--C-:B------:R-:W-:Y:S02]  /*b5c0*/  HSET2.LE.AND R2, R8, R0.reuse, PT ;  /* 0x0000000008027233 */ /* 0x100fe40003803000 */
[----:B------:R-:W-:-:S02]  /*b5d0*/  HSET2.LE.AND R4, R4, R0, PT ;  /* 0x0000000004047233 */ /* 0x000fc40003803000 */
[----:B------:R-:W-:Y:S02]  /*b5e0*/  HSET2.LE.AND R3, R5, R0, PT ;  /* 0x0000000005037233 */ /* 0x000fe40003803000 */
[----:B------:R-:W-:Y:S02]  /*b5f0*/  LOP3.LUT R127, R2, R51, RZ, 0xc0, !PT ;  /* 0x00000033027f7212 */ /* 0x000fe400078ec0ff */
[----:B------:R-:W-:Y:S02]  /*b600*/  LOP3.LUT R125, R4, R50, RZ, 0xc0, !PT ;  /* 0x00000032047d7212 */ /* 0x000fe400078ec0ff */
[----:B------:R-:W3:Y:S01]  /*b610*/  LDSM.16.MT88.4 R48, [R202+0xa800] ;  /* 0x00a80000ca30783b */ /* 0x000ee20000004200 */
[----:B------:R-:W-:-:S03]  /*b620*/  LOP3.LUT R124, R3, R65, RZ, 0xc0, !PT ;  /* 0x00000041037c7212 */ /* 0x000fc600078ec0ff */
[----:B------:R-:W4:Y:S01]  /*b630*/  LDSM.16.MT88.4 R64, [R201+0xa800] ;  /* 0x00a80000c940783b */ /* 0x000f220000004200 */
[----:B--2---:R-:W-:Y:S03]  /*b640*/  HMMA.16816.F32 R144, R128, R140, R144 ;  /* 0x0000008c8090723c */ /* 0x004fe60000001890 */
[----:B------:R-:W2:Y:S03]  /*b650*/  LDSM.16.MT88.4 R4, [R201+0xb800] ;  /* 0x00b80000c904783b */ /* 0x000ea60000004200 */
[C---:B------:R-:W-:Y:S06]  /*b660*/  HMMA.16816.F32 R168, R124.reuse, R148, R168 ;  /* 0x000000947ca8723c */ /* 0x040fec00000018a8 */
[-C--:B------:R-:W-:Y:S06]  /*b670*/  HMMA.16816.F32 R164, R124, R150.reuse, R164 ;  /* 0x000000967ca4723c */ /* 0x080fec00000018a4 */
[----:B------:R-:W-:Y:S06]  /*b680*/  HMMA.16816.F32 R148, R128, R150, R36 ;  /* 0x000000968094723c */ /* 0x000fec0000001824 */
        /* <DEDUP_REMOVED lines=10> */
[----:B------:R-:W-:Y:S01]  /*b730*/  HMMA.16816.F32 R64, R128, R66, R80 ;  /* 0x000000428040723c */ /* 0x000fe20000001850 */
[----:B------:R-:W3:Y:S01]  /*b740*/  LDSM.16.MT88.4 R80, [R197+0xb800] ;  /* 0x00b80000c550783b */ /* 0x000ee20000004200 */
[----:B------:R-:W-:-:S04]  /*b750*/  FADD.FTZ R2, R211, R247 ;  /* 0x000000f7d3027221 */ /* 0x000fc80000010000 */
[C---:B------:R-:W-:Y:S06]  /*b760*/  HMMA.16816.F32 R88, R124.reuse, R96, R88 ;  /* 0x000000607c58723c */ /* 0x040fec0000001858 */
[C---:B------:R-:W-:Y:S06]  /*b770*/  HMMA.16816.F32 R104, R124.reuse, R112, R104 ;  /* 0x000000707c68723c */ /* 0x040fec0000001868 */
[C---:B------:R-:W-:Y:S06]  /*b780*/  HMMA.16816.F32 R108, R124.reuse, R114, R108 ;  /* 0x000000727c6c723c */ /* 0x040fec000000186c */
[----:B--2---:R-:W-:Y:S01]  /*b790*/  HMMA.16816.F32 R120, R124, R4, R120 ;  /* 0x000000047c78723c */ /* 0x004fe20000001878 */
[----:B------:R-:W-:Y:S01]  /*b7a0*/  FADD.FTZ R3, R233, R248 ;  /* 0x000000f8e9037221 */ /* 0x000fe20000010000 */
[----:B------:R-:W-:-:S03]  /*b7b0*/  FADD.FTZ R2, R234, R2 ;  /* 0x00000002ea027221 */ /* 0x000fc60000010000 */
[----:B------:R-:W-:Y:S01]  /*b7c0*/  FADD.FTZ R3, R236, R3 ;  /* 0x00000003ec037221 */ /* 0x000fe20000010000 */
[C---:B---3--:R-:W-:Y:S06]  /*b7d0*/  HMMA.16816.F32 R76, R124.reuse, R82, R92 ;  /* 0x000000527c4c723c */ /* 0x048fec000000185c */
[C---:B------:R-:W-:Y:S06]  /*b7e0*/  HMMA.16816.F32 R72, R124.reuse, R80, R84 ;  /* 0x000000507c48723c */ /* 0x040fec0000001854 */
[C---:B------:R-:W-:Y:S06]  /*b7f0*/  HMMA.16816.F32 R92, R124.reuse, R98, R100 ;  /* 0x000000627c5c723c */ /* 0x040fec0000001864 */
[----:B------:R-:W-:Y:S06]  /*b800*/  HMMA.16816.F32 R124, R124, R6, R116 ;  /* 0x000000067c7c723c */ /* 0x000fec0000001874 */
[----:B------:R-:W-:Y:S07]  /*b810*/  HMMA.16816.F32 R116, R128, R4, R228 ;  /* 0x000000048074723c */ /* 0x000fee00000018e4 */
[----:B------:R-:W-:Y:S01]  /*b820*/  FADD.FTZ R4, R246, R249 ;  /* 0x000000f9f6047221 */ /* 0x000fe20000010000 */
[----:B------:R-:W-:-:S03]  /*b830*/  IADD3 R5, P1, R20, -0x80, RZ ;  /* 0xffffff8014057810 */ /* 0x000fc60007f3e0ff */
[----:B------:R-:W-:-:S04]  /*b840*/  FADD.FTZ R4, R240, R4 ;  /* 0x00000004f0047221 */ /* 0x000fc80000010000 */
[----:B------:R-:W-:Y:S01]  /*b850*/  FADD.FTZ R236, R241, R4 ;  /* 0x00000004f1ec7221 */ /* 0x000fe20000010000 */
[----:B------:R-:W-:Y:S01]  /*b860*/  FADD.FTZ R241, R235, R2 ;  /* 0x00000002ebf17221 */ /* 0x000fe20000010000 */
[----:B------:R-:W-:Y:S01]  /*b870*/  IADD3.X R2, R21, -0x1, RZ, P1, !PT ;  /* 0xffffffff15027810 */ /* 0x000fe20000ffe4ff */
[----:B------:R-:W-:Y:S04]  /*b880*/  STG.E.U16 desc[UR24][R32.64+-0x10], R178 ;  /* 0xfffff0b220007986 */ /* 0x000fe8000c101518 */
[----:B------:R-:W-:Y:S04]  /*b890*/  STG.E.U16 desc[UR24][R32.64+-0xe], R177 ;  /* 0xfffff2b120007986 */ /* 0x000fe8000c101518 */
[----:B------:R-:W-:Y:S04]  /*b8a0*/  STG.E.U16 desc[UR24][R30.64+-0x10], R134 ;  /* 0xfffff0861e007986 */ /* 0x000fe8000c101518 */
[----:B------:R2:W-:Y:S04]  /*b8b0*/  STG.E.U16 desc[UR24][R30.64+-0xe], R133 ;  /* 0xfffff2851e007986 */ /* 0x0005e8000c101518 */
[----:B------:R-:W-:Y:S04]  /*b8c0*/  STL [R1+0x7c], R5 ;  /* 0x00007c0501007387 */ /* 0x000fe80000100800 */
[----:B------:R-:W-:Y:S04]  /*b8d0*/  STG.E.U16 desc[UR24][R28.64+-0xe], R35 ;  /* 0xfffff2231c007986 */ /* 0x000fe8000c101518 */
[----:B------:R-:W-:Y:S01]  /*b8e0*/  STL [R1+0x78], R2 ;  /* 0x0000780201007387 */ /* 0x000fe20000100800 */
[----:B------:R-:W-:Y:S01]  /*b8f0*/  HMMA.16816.F32 R68, R128, R80, R192 ;  /* 0x000000508044723c */ /* 0x000fe200000018c0 */
[----:B------:R-:W-:-:S05]  /*b900*/  FADD.FTZ R233, R245, R26 ;  /* 0x0000001af5e97221 */ /* 0x000fca0000010000 */
[C---:B------:R-:W-:Y:S01]  /*b910*/  HMMA.16816.F32 R84, R128.reuse, R96, R224 ;  /* 0x000000608054723c */ /* 0x040fe200000018e0 */
[----:B------:R3:W-:Y:S05]  /*b920*/  STG.E.U16 desc[UR24][R28.64+-0x10], R132 ;  /* 0xfffff0841c007986 */ /* 0x0007ea000c101518 */
[----:B------:R-:W-:Y:S01]  /*b930*/  HMMA.16816.F32 R100, R128, R112, R216 ;  /* 0x000000708064723c */ /* 0x000fe200000018d8 */
[----:B------:R-:W-:Y:S01]  /*b940*/  FADD.FTZ R233, R244, R233 ;  /* 0x000000e9f4e97221 */ /* 0x000fe20000010000 */
[----:B------:R-:W-:-:S04]  /*b950*/  FADD.FTZ R240, R237, R3 ;  /* 0x00000003edf07221 */ /* 0x000fc80000010000 */
[----:B------:R-:W-:Y:S01]  /*b960*/  HMMA.16816.F32 R80, R128, R82, R188 ;  /* 0x000000528050723c */ /* 0x000fe200000018bc */
[----:B--2---:R-:W-:-:S05]  /*b970*/  IMAD.MOV.U32 R133, RZ, RZ, R214 ;  /* 0x000000ffff857224 */ /* 0x004fca00078e00d6 */
[----:B------:R-:W-:Y:S01]  /*b980*/  HMMA.16816.F32 R96, R128, R98, R220 ;  /* 0x000000628060723c */ /* 0x000fe200000018dc */
[----:B------:R-:W-:-:S05]  /*b990*/  IMAD.MOV.U32 R134, RZ, RZ, R215 ;  /* 0x000000ffff867224 */ /* 0x000fca00078e00d7 */
[----:B------:R-:W-:Y:S01]  /*b9a0*/  HMMA.16816.F32 R112, R128, R114, R16 ;  /* 0x000000728070723c */ /* 0x000fe20000001810 */
[----:B------:R-:W-:-:S05]  /*b9b0*/  IMAD.MOV.U32 R135, RZ, RZ, R232 ;  /* 0x000000ffff877224 */ /* 0x000fca00078e00e8 */
[----:B------:R-:W-:Y:S01]  /*b9c0*/  HMMA.16816.F32 R128, R128, R6, R12 ;  /* 0x000000068080723c */ /* 0x000fe2000000180c */
[----:B---3--:R-:W-:Y:S01]  /*b9d0*/  IMAD.MOV.U32 R132, RZ, RZ, R213 ;  /* 0x000000ffff847224 */ /* 0x008fe200078e00d5 */
[----:B------:R-:W-:-:S07]  /*b9e0*/  NOP ;  /* 0x0000000000007918 */ /* 0x000fce0000000000 */
        /* <DEDUP_REMOVED lines=19> */
[----:B-----5:R-:W-:Y:S01]  /*bb20*/  @P3 STS.128 [R212+0xa000], RZ ;  /* 0x00a000ffd4003388 */ /* 0x020fe20000000c00 */
        /* <DEDUP_REMOVED lines=33> */
[----:B-1----:R-:W1:Y:S04]  /*bd40*/  LDSM.16.M88.4 R12, [R198+0x2000] ;  /* 0x00200000c60c783b */ /* 0x002e680000000200 */
[----:B------:R-:W4:Y:S04]  /*bd50*/  LDSM.16.M88.4 R176, [R196+0x8800] ;  /* 0x00880000c4b0783b */ /* 0x000f280000000200 */
[----:B------:R-:W4:Y:S04]  /*bd60*/  LDSM.16.M88.4 R16, [R198] ;  /* 0x00000000c610783b */ /* 0x000f280000000200 */
[----:B------:R-:W-:Y:S04]  /*bd70*/  LDSM.16.M88.4 R24, [R210] ;  /* 0x00000000d218783b */ /* 0x000fe80000000200 */
[----:B--2---:R-:W-:Y:S04]  /*bd80*/  LDSM.16.M88.4 R8, [R200] ;  /* 0x00000000c808783b */ /* 0x004fe80000000200 */
[----:B---3--:R-:W2:Y:S04]  /*bd90*/  LDSM.16.M88.4 R4, [R200+0x2000] ;  /* 0x00200000c804783b */ /* 0x008ea80000000200 */
[----:B------:R-:W3:Y:S04]  /*bda0*/  LDSM.16.M88.4 R132, [R207] ;  /* 0x00000000cf84783b */ /* 0x000ee80000000200 */
[----:B------:R-:W0:Y:S01]  /*bdb0*/  LDGDEPBAR ;  /* 0x00000000000079af */ /* 0x000e220000000000 */
[C---:B-1----:R-:W-:Y:S06]  /*bdc0*/  HMMA.16816.F32 R220, R12.reuse, R180, RZ ;  /* 0x000000b40cdc723c */ /* 0x042fec00000018ff */
[C---:B----4-:R-:W-:Y:S06]  /*bdd0*/  HMMA.16816.F32 R192, R12.reuse, R176, RZ ;  /* 0x000000b00cc0723c */ /* 0x050fec00000018ff */
[C---:B------:R-:W-:Y:S06]  /*bde0*/  HMMA.16816.F32 R216, R12.reuse, R182, RZ ;  /* 0x000000b60cd8723c */ /* 0x040fec00000018ff */
[----:B------:R-:W-:Y:S06]  /*bdf0*/  HMMA.16816.F32 R188, R12, R178, RZ ;  /* 0x000000b20cbc723c */ /* 0x000fec00000018ff */
[C---:B------:R-:W-:Y:S06]  /*be00*/  HMMA.16816.F32 R184, R16.reuse, R180, RZ ;  /* 0x000000b410b8723c */ /* 0x040fec00000018ff */
[C---:B------:R-:W-:Y:S06]  /*be10*/  HMMA.16816.F32 R224, R16.reuse, R182, RZ ;  /* 0x000000b610e0723c */ /* 0x040fec00000018ff */
[C---:B------:R-:W-:Y:S06]  /*be20*/  HMMA.16816.F32 R12, R16.reuse, R176, RZ ;  /* 0x000000b0100c723c */ /* 0x040fec00000018ff */
[----:B------:R-:W-:Y:S06]  /*be30*/  HMMA.16816.F32 R16, R16, R178, RZ ;  /* 0x000000b21010723c */ /* 0x000fec00000018ff */
[C---:B--2---:R-:W-:Y:S06]  /*be40*/  HMMA.16816.F32 R176, R4.reuse, R24, R192 ;  /* 0x0000001804b0723c */ /* 0x044fec00000018c0 */
[----:B------:R-:W-:Y:S06]  /*be50*/  HMMA.16816.F32 R188, R4, R26, R188 ;  /* 0x0000001a04bc723c */ /* 0x000fec00000018bc */
[----:B------:R-:W-:Y:S01]  /*be60*/  HMMA.16816.F32 R180, R8, R24, R12 ;  /* 0x0000001808b4723c */ /* 0x000fe2000000180c */
[----:B------:R-:W-:Y:S05]  /*be70*/  LDSM.16.M88.4 R12, [R204+0x8800] ;  /* 0x00880000cc0c783b */ /* 0x000fea0000000200 */
[C---:B---3--:R-:W-:Y:S06]  /*be80*/  HMMA.16816.F32 R220, R4.reuse, R132, R220 ;  /* 0x0000008404dc723c */ /* 0x048fec00000018dc */
        /* <DEDUP_REMOVED lines=70> */
[C---:B--2---:R-:W-:Y:S06]  /*c2f0*/  HMMA.16816.F32 R188, R4.reuse, R12, R188 ;  /* 0x0000000c04bc723c */ /* 0x044fec00000018bc */
[----:B------:R-:W-:Y:S06]  /*c300*/  HMMA.16816.F32 R184, R4, R14, R184 ;  /* 0x0000000e04b8723c */ /* 0x000fec00000018b8 */
[C---:B---3--:R-:W-:Y:S06]  /*c310*/  HMMA.16816.F32 R180, R8.reuse, R16, R180 ;  /* 0x0000001008b4723c */ /* 0x048fec00000018b4 */
[C---:B------:R-:W-:Y:S06]  /*c320*/  HMMA.16816.F32 R176, R8.reuse, R18, R176 ;  /* 0x0000001208b0723c */ /* 0x040fec00000018b0 */
        /* <DEDUP_REMOVED lines=54> */
.L_x_1377:
[----:B------:R-:W-:Y:S05]  /*c690*/  BSYNC B0 ;  /* 0x0000000000007941 */ /* 0x000fea0003800000 */
.L_x_1376:
[----:B------:R-:W0:Y:S02]  /*c6a0*/  LDGDEPBAR ;  /* 0x00000000000079af */ /* 0x000e240000000000 */
.L_x_1375:
[----:B-1----:R-:W3:Y:S04]  /*c6b0*/  LDL.64 R6, [R1+0x38] ;  /* 0x0000380001067983 */ /* 0x002ee80000100a00 */
[----:B------:R-:W4:Y:S01]  /*c6c0*/  LDL.64 R4, [R1+0x30] ;  /* 0x0000300001047983 */ /* 0x000f220000100a00 */
[----:B--2---:R-:W-:Y:S01]  /*c6d0*/  IMAD.U32 R2, RZ, RZ, UR42 ;  /* 0x0000002aff027e24 */ /* 0x004fe2000f8e00ff */
[----:B------:R-:W-:Y:S01]  /*c6e0*/  ULOP3.LUT UR4, UR42, UR29, URZ, 0x3c, !UPT ;  /* 0x0000001d2a047292 */ /* 0x000fe2000f8e3c3f */
[----:B------:R-:W1:Y:S01]  /*c6f0*/  S2R R3, SR_TID.X ;  /* 0x0000000000037919 */ /* 0x000e620000002100 */
        /* <DEDUP_REMOVED lines=8> */
[----:B------:R-:W-:Y:S02]  /*c780*/  STL [R1+0x110], R208 ;  /* 0x000110d001007387 */ /* 0x000fe40000100800 */
[----:B------:R-:W-:Y:S02]  /*c790*/  LOP3.LUT R3, R3, 0x6, RZ, 0xc0, !PT ;  /* 0x0000000603037812 */ /* 0x000fe400078ec0ff */
[----:B------:R-:W-:Y:S03]  /*c7a0*/  STL [R1+0x10c], R207 ;  /* 0x00010ccf01007387 */ /* 0x000fe60000100800 */
[----:B------:R-:W-:Y:S01]  /*c7b0*/  IMAD R2, R2, 0x20, R3 ;  /* 0x0000002002027824 */ /* 0x000fe200078e0203 */
[----:B------:R-:W-:Y:S03]  /*c7c0*/  STL [R1+0x108], R206 ;  /* 0x000108ce01007387 */ /* 0x000fe60000100800 */
[C---:B------:R-:W-:Y:S01]  /*c7d0*/  VIADD R10, R2.reuse, 0x10 ;  /* 0x00000010020a7836 */ /* 0x040fe20000000000 */
[C---:B------:R-:W-:Y:S01]  /*c7e0*/  ISETP.GE.AND P1, PT, R2.reuse, R138, PT ;  /* 0x0000008a0200720c */ /* 0x040fe20003f26270 */
[C---:B------:R-:W-:Y:S01]  /*c7f0*/  VIADD R9, R2.reuse, 0x11 ;  /* 0x0000001102097836 */ /* 0x040fe20000000000 */
[----:B------:R-:W-:Y:S01]  /*c800*/  STL [R1+0x104], R205 ;  /* 0x000104cd01007387 */ /* 0x000fe20000100800 */
[----:B------:R-:W-:Y:S01]  /*c810*/  VIADD R8, R2, 0x18 ;  /* 0x0000001802087836 */ /* 0x000fe20000000000 */
[----:B------:R-:W-:-:S02]  /*c820*/  FSEL R11, R180, -INF , !P1 ;  /* 0xff800000b40b7808 */ /* 0x000fc40004800000 */
[----:B------:R-:W-:Y:S01]  /*c830*/  ISETP.GE.AND P1, PT, R10, R138, PT ;  /* 0x0000008a0a00720c */ /* 0x000fe20003f26270 */
[----:B------:R-:W-:Y:S01]  /*c840*/  STL [R1+0x100], R204 ;  /* 0x000100cc01007387 */ /* 0x000fe20000100800 */
[----:B------:R-:W-:Y:S02]  /*c850*/  FMNMX.FTZ R3, R214, R11, !PT ;  /* 0x0000000bd6037209 */ /* 0x000fe40007810000 */
[----:B------:R-:W-:Y:S01]  /*c860*/  FSEL R15, R132, -INF , !P1 ;  /* 0xff800000840f7808 */ /* 0x000fe20004800000 */
[----:B------:R-:W-:Y:S04]  /*c870*/  STL [R1+0xfc], R203 ;  /* 0x0000fccb01007387 */ /* 0x000fe80000100800 */
[----:B------:R-:W-:Y:S04]  /*c880*/  STL [R1+0xf8], R200 ;  /* 0x0000f8c801007387 */ /* 0x000fe80000100800 */
[----:B------:R-:W-:Y:S04]  /*c890*/  STL [R1+0xf4], R198 ;  /* 0x0000f4c601007387 */ /* 0x000fe80000100800 */
[----:B------:R-:W-:Y:S04]  /*c8a0*/  STL [R1+0xf0], R196 ;  /* 0x0000f0c401007387 */ /* 0x000fe80000100800 */
[----:B------:R-:W-:Y:S01]  /*c8b0*/  STL [R1+0x128], R138 ;  /* 0x0001288a01007387 */ /* 0x000fe20000100800 */
[----:B---3--:R-:W-:-:S02]  /*c8c0*/  IMAD.MOV.U32 R244, RZ, RZ, R6 ;  /* 0x000000fffff47224 */ /* 0x008fc400078e0006 */
[C---:B------:R-:W-:Y:S02]  /*c8d0*/  VIADD R6, R2.reuse, 0x1 ;  /* 0x0000000102067836 */ /* 0x040fe40000000000 */
[----:B----4-:R-:W-:Y:S02]  /*c8e0*/  IMAD.MOV.U32 R223, RZ, RZ, R5 ;  /* 0x000000ffffdf7224 */ /* 0x010fe400078e0005 */
[----:B------:R-:W-:Y:S01]  /*c8f0*/  VIADD R5, R2, 0x8 ;  /* 0x0000000802057836 */ /* 0x000fe20000000000 */
[-C--:B------:R-:W-:Y:S01]  /*c900*/  ISETP.GE.AND P6, PT, R6, R138.reuse, PT ;  /* 0x0000008a0600720c */ /* 0x080fe20003fc6270 */
[----:B------:R-:W-:Y:S02]  /*c910*/  IMAD.MOV.U32 R222, RZ, RZ, R4 ;  /* 0x000000ffffde7224 */ /* 0x000fe400078e0004 */
[C---:B------:R-:W-:Y:S01]  /*c920*/  VIADD R4, R2.reuse, 0x9 ;  /* 0x0000000902047836 */ /* 0x040fe20000000000 */
[-C--:B------:R-:W-:Y:S01]  /*c930*/  ISETP.GE.AND P5, PT, R5, R138.reuse, PT ;  /* 0x0000008a0500720c */ /* 0x080fe20003fa6270 */
[----:B------:R-:W-:Y:S01]  /*c940*/  IMAD.MOV.U32 R245, RZ, RZ, R7 ;  /* 0x000000fffff57224 */ /* 0x000fe200078e0007 */
[----:B------:R-:W-:Y:S01]  /*c950*/  FSEL R18, R181, -INF , !P6 ;  /* 0xff800000b5127808 */ /* 0x000fe20007000000 */
[----:B------:R-:W-:Y:S01]  /*c960*/  VIADD R7, R2, 0x19 ;  /* 0x0000001902077836 */ /* 0x000fe20000000000 */
[----:B------:R-:W-:-:S02]  /*c970*/  ISETP.GE.AND P4, PT, R4, R138, PT ;  /* 0x0000008a0400720c */ /* 0x000fc40003f86270 */
[----:B------:R-:W-:Y:S02]  /*c980*/  FSEL R17, R176, -INF , !P5 ;  /* 0xff800000b0117808 */ /* 0x000fe40006800000 */
[----:B------:R-:W-:Y:S02]  /*c990*/  FMNMX.FTZ R3, R18, R3, !PT ;  /* 0x0000000312037209 */ /* 0x000fe40007810000 */
[----:B------:R-:W-:Y:S02]  /*c9a0*/  FSEL R16, R177, -INF , !P4 ;  /* 0xff800000b1107808 */ /* 0x000fe40006000000 */
[----:B------:R-:W-:Y:S02]  /*c9b0*/  FMNMX.FTZ R3, R17, R3, !PT ;  /* 0x0000000311037209 */ /* 0x000fe40007810000 */
[----:B------:R-:W-:Y:S02]  /*c9c0*/  ISETP.GE.AND P5, PT, R9, R138, PT ;  /* 0x0000008a0900720c */ /* 0x000fe40003fa6270 */
[----:B------:R-:W-:-:S02]  /*c9d0*/  FMNMX.FTZ R3, R16, R3, !PT ;  /* 0x0000000310037209 */ /* 0x000fc40007810000 */
        /* <DEDUP_REMOVED lines=8> */
[----:B------:R-:W-:Y:S02]  /*ca60*/  ISETP.GE.AND P6, PT, R2, R139, PT ;  /* 0x0000008b0200720c */ /* 0x000fe40003fc6270 */
[----:B------:R-:W-:Y:S02]  /*ca70*/  FMNMX.FTZ R3, R12, R3, !PT ;  /* 0x000000030c037209 */ /* 0x000fe40007810000 */
[----:B------:R-:W-:Y:S02]  /*ca80*/  ISETP.GE.AND P4, PT, R6, R139, PT ;  /* 0x0000008b0600720c */ /* 0x000fe40003f86270 */
[----:B------:R-:W-:Y:S01]  /*ca90*/  ISETP.GE.AND P5, PT, R2, R173, PT ;  /* 0x000000ad0200720c */ /* 0x000fe20003fa6270 */
[----:B------:R-:W1:Y:S01]  /*caa0*/  SHFL.BFLY PT, R19, R3, 0x2, 0x1f ;  /* 0x0c401f0003137f89 */ /* 0x000e6200000e0000 */
[----:B------:R-:W-:-:S02]  /*cab0*/  FSEL R137, R183, -INF , !P4 ;  /* 0xff800000b7897808 */ /* 0x000fc40006000000 */
[----:B------:R-:W-:-:S04]  /*cac0*/  ISETP.GE.AND P4, PT, R4, R139, PT ;  /* 0x0000008b0400720c */ /* 0x000fc80003f86270 */
[----:B------:R-:W-:Y:S02]  /*cad0*/  FSEL R35, R179, -INF , !P4 ;  /* 0xff800000b3237808 */ /* 0x000fe40006000000 */
[----:B------:R-:W-:-:S04]  /*cae0*/  ISETP.GE.AND P4, PT, R9, R139, PT ;  /* 0x0000008b0900720c */ /* 0x000fc80003f86270 */
[----:B------:R-:W-:Y:S02]  /*caf0*/  FSEL R176, R135, -INF , !P4 ;  /* 0xff80000087b07808 */ /* 0x000fe40006000000 */
[----:B------:R-:W-:-:S04]  /*cb00*/  ISETP.GE.AND P4, PT, R7, R139, PT ;  /* 0x0000008b0700720c */ /* 0x000fc80003f86270 */
[----:B------:R-:W-:Y:S02]  /*cb10*/  FSEL R174, R27, -INF , !P4 ;  /* 0xff8000001bae7808 */ /* 0x000fe40006000000 */
[-C--:B------:R-:W-:Y:S02]  /*cb20*/  ISETP.GE.AND P4, PT, R6, R172.reuse, PT ;  /* 0x000000ac0600720c */ /* 0x080fe40003f86270 */
[----:B-1----:R-:W-:Y:S02]  /*cb30*/  FMNMX.FTZ R3, R3, R19, !PT ;  /* 0x0000001303037209 */ /* 0x002fe40007810000 */
[----:B------:R-:W-:Y:S02]  /*cb40*/  FSEL R25, R219, -INF , !P4 ;  /* 0xff800000db197808 */ /* 0x000fe40006000000 */
[----:B------:R-:W-:Y:S01]  /*cb50*/  ISETP.GE.AND P4, PT, R4, R172, PT ;  /* 0x000000ac0400720c */ /* 0x000fe20003f86270 */
[----:B------:R-:W1:Y:S03]  /*cb60*/  SHFL.BFLY PT, R19, R3, 0x1, 0x1f ;  /* 0x0c201f0003137f89 */ /* 0x000e6600000e0000 */
[----:B------:R-:W-:-:S02]  /*cb70*/  FSEL R24, R195, -INF , !P4 ;  /* 0xff800000c3187808 */ /* 0x000fc40006000000 */
[----:B------:R-:W-:Y:S02]  /*cb80*/  ISETP.GE.AND P4, PT, R9, R172, PT ;  /* 0x000000ac0900720c */ /* 0x000fe40003f86270 */
[----:B-1----:R-:W-:-:S04]  /*cb90*/  FMNMX.FTZ R133, R3, R19, !PT ;  /* 0x0000001303857209 */ /* 0x002fc80007810000 */
[C---:B------:R-:W-:Y:S01]  /*cba0*/  FSETP.NEU.FTZ.AND P1, PT, R133.reuse, -INF , PT ;  /* 0xff8000008500780b */ /* 0x040fe20003f3d000 */
[----:B------:R1:W-:Y:S03]  /*cbb0*/  STL [R1+0x134], R133 ;  /* 0x0001348501007387 */ /* 0x0003e60000100800 */
[----:B------:R-:W-:-:S05]  /*cbc0*/  FSEL R3, R133, RZ, P1 ;  /* 0x000000ff85037208 */ /* 0x000fca0000800000 */
[----:B------:R-:W-:Y:S01]  /*cbd0*/  FADD.FTZ R19, R214, -R3 ;  /* 0x80000003d6137221 */ /* 0x000fe20000010000 */
[----:B------:R-:W-:-:S05]  /*cbe0*/  FMUL.FTZ R3, R133, UR6 ;  /* 0x0000000685037c20 */ /* 0x000fca0008410000 */
[----:B------:R-:W-:Y:S02]  /*cbf0*/  FSEL R3, R3, RZ, P1 ;  /* 0x000000ff03037208 */ /* 0x000fe40000800000 */
[----:B------:R-:W-:Y:S01]  /*cc00*/  ISETP.GE.AND P1, PT, R2, R172, PT ;  /* 0x000000ac0200720c */ /* 0x000fe20003f26270 */
[----:B------:R-:W-:Y:S02]  /*cc10*/  FMUL.FTZ R2, R19, UR6 ;  /* 0x0000000613027c20 */ /* 0x000fe40008410000 */
[--C-:B------:R-:W-:Y:S01]  /*cc20*/  FFMA.FTZ R132, R18, UR6, -R3.reuse ;  /* 0x0000000612847c23 */ /* 0x100fe20008010803 */
[----:B------:R-:W-:Y:S01]  /*cc30*/  FSEL R18, R182, -INF , !P6 ;  /* 0xff800000b6127808 */ /* 0x000fe20007000000 */
[--C-:B------:R-:W-:Y:S01]  /*cc40*/  FFMA.FTZ R11, R11, UR6, -R3.reuse ;  /* 0x000000060b0b7c23 */ /* 0x100fe20008010803 */
[-C--:B------:R-:W-:Y:S01]  /*cc50*/  ISETP.GE.AND P6, PT, R5, R139.reuse, PT ;  /* 0x0000008b0500720c */ /* 0x080fe20003fc6270 */
[--C-:B------:R-:W-:Y:S01]  /*cc60*/  FFMA.FTZ R180, R17, UR6, -R3.reuse ;  /* 0x0000000611b47c23 */ /* 0x100fe20008010803 */
[----:B------:R-:W2:Y:S01]  /*cc70*/  MUFU.EX2 R2, R2 ;  /* 0x0000000200027308 */ /* 0x000ea20000000800 */
[--C-:B------:R-:W-:Y:S01]  /*cc80*/  FFMA.FTZ R177, R16, UR6, -R3.reuse ;  /* 0x0000000610b17c23 */ /* 0x100fe20008010803 */
[----:B------:R-:W-:Y:S01]  /*cc90*/  FSEL R136, R178, -INF , !P6 ;  /* 0xff800000b2887808 */ /* 0x000fe20007000000 */
[--C-:B------:R-:W-:Y:S01]  /*cca0*/  FFMA.FTZ R181, R15, UR6, -R3.reuse ;  /* 0x000000060fb57c23 */ /* 0x100fe20008010803 */
[-C--:B------:R-:W-:Y:S01]  /*ccb0*/  ISETP.GE.AND P6, PT, R10, R139.reuse, PT ;  /* 0x0000008b0a00720c */ /* 0x080fe20003fc6270 */
[--C-:B------:R-:W-:Y:S01]  /*ccc0*/  FFMA.FTZ R211, R14, UR6, -R3.reuse ;  /* 0x000000060ed37c23 */ /* 0x100fe20008010803 */
[--C-:B------:R-:W-:Y:S01]  /*ccd0*/  FFMA.FTZ R214, R13, UR6, -R3.reuse ;  /* 0x000000060dd67c23 */ /* 0x100fe20008010803 */
[----:B------:R-:W-:Y:S01]  /*cce0*/  FFMA.FTZ R220, R12, UR6, -R3 ;  /* 0x000000060cdc7c23 */ /* 0x000fe20008010803 */
[----:B------:R-:W-:Y:S01]  /*ccf0*/  FSEL R34, R134, -INF , !P6 ;  /* 0xff80000086227808 */ /* 0x000fe20007000000 */
[----:B------:R-:W-:Y:S01]  /*cd00*/  MUFU.EX2 R3, R132 ;  /* 0x0000008400037308 */ /* 0x000fe20000000800 */
[----:B------:R-:W-:-:S02]  /*cd10*/  ISETP.GE.AND P6, PT, R8, R139, PT ;  /* 0x0000008b0800720c */ /* 0x000fc40003fc6270 */
[----:B------:R-:W-:Y:S02]  /*cd20*/  FSEL R16, R218, -INF , !P1 ;  /* 0xff800000da107808 */ /* 0x000fe40004800000 */
[----:B------:R-:W-:Y:S02]  /*cd30*/  FSEL R175, R26, -INF , !P6 ;  /* 0xff8000001aaf7808 */ /* 0x000fe40007000000 */
[-C--:B------:R-:W-:Y:S01]  /*cd40*/  ISETP.GE.AND P6, PT, R6, R173.reuse, PT ;  /* 0x000000ad0600720c */ /* 0x080fe20003fc6270 */
[-C--:B--2---:R-:W-:Y:S01]  /*cd50*/  FMUL.FTZ R246, R145, R2.reuse ;  /* 0x0000000291f67220 */ /* 0x084fe20000410000 */
[----:B------:R-:W-:Y:S01]  /*cd60*/  FSEL R6, R216, -INF , !P5 ;  /* 0xff800000d8067808 */ /* 0x000fe20006800000 */
[-C--:B------:R-:W-:Y:S01]  /*cd70*/  FMUL.FTZ R197, R152, R2.reuse ;  /* 0x0000000298c57220 */ /* 0x080fe20000410000 */
[----:B------:R-:W-:Y:S01]  /*cd80*/  FSEL R17, R217, -INF , !P6 ;  /* 0xff800000d9117808 */ /* 0x000fe20007000000 */
[-C--:B------:R-:W-:Y:S01]  /*cd90*/  FMUL.FTZ R199, R153, R2.reuse ;  /* 0x0000000299c77220 */ /* 0x080fe20000410000 */
[-C--:B------:R-:W-:Y:S01]  /*cda0*/  ISETP.GE.AND P6, PT, R4, R173.reuse, PT ;  /* 0x000000ad0400720c */ /* 0x080fe20003fc6270 */
[-C--:B------:R-:W-:Y:S01]  /*cdb0*/  FMUL.FTZ R216, R148, R2.reuse ;  /* 0x0000000294d87220 */ /* 0x080fe20000410000 */
[----:B------:R-:W2:Y:S01]  /*cdc0*/  MUFU.EX2 R4, R11 ;  /* 0x0000000b00047308 */ /* 0x000ea20000000800 */
[-C--:B------:R-:W-:Y:S01]  /*cdd0*/  FMUL.FTZ R217, R149, R2.reuse ;  /* 0x0000000295d97220 */ /* 0x080fe20000410000 */
[----:B------:R-:W-:Y:S01]  /*cde0*/  FSEL R23, R193, -INF , !P6 ;  /* 0xff800000c1177808 */ /* 0x000fe20007000000 */
        /* <DEDUP_REMOVED lines=28> */
[----:B------:R-:W-:Y:S01]  /*cfb0*/  F2FP.F16.F32.PACK_AB R68, R3, R4 ;  /* 0x000000040344723e */ /* 0x000fe200000000ff */
[----:B------:R-:W-:Y:S01]  /*cfc0*/  IMAD.MOV.U32 R233, RZ, RZ, R226 ;  /* 0x000000ffffe97224 */ /* 0x000fe200078e00e2 */
[----:B------:R-:W-:Y:S01]  /*cfd0*/  ISETP.GE.AND P5, PT, R5, R173, PT ;  /* 0x000000ad0500720c */ /* 0x000fe20003fa6270 */
[----:B------:R-:W-:Y:S01]  /*cfe0*/  FADD.FTZ R101, R3, R2 ;  /* 0x0000000203657221 */ /* 0x000fe20000010000 */
[----:B------:R-:W-:-:S02]  /*cff0*/  FMNMX.FTZ R2, R213, R18, !PT ;  /* 0x00000012d5027209 */ /* 0x000fc40007810000 */
[----:B------:R-:W-:Y:S02]  /*d000*/  FMNMX.FTZ R3, R232, R6, !PT ;  /* 0x00000006e8037209 */ /* 0x000fe40007810000 */
[----:B------:R-:W-:Y:S02]  /*d010*/  FMNMX.FTZ R4, R137, R2, !PT ;  /* 0x0000000289047209 */ /* 0x000fe40007810000 */
[----:B------:R-:W-:Y:S02]  /*d020*/  ISETP.GE.AND P1, PT, R5, R172, PT ;  /* 0x000000ac0500720c */ /* 0x000fe40003f26270 */
[----:B------:R-:W-:Y:S02]  /*d030*/  FSEL R26, R192, -INF , !P5 ;  /* 0xff800000c01a7808 */ /* 0x000fe40006800000 */
[----:B------:R-:W-:Y:S02]  /*d040*/  FMNMX.FTZ R2, R215, R16, !PT ;  /* 0x00000010d7027209 */ /* 0x000fe40007810000 */
[----:B------:R-:W-:-:S02]  /*d050*/  FMNMX.FTZ R3, R17, R3, !PT ;  /* 0x0000000311037209 */ /* 0x000fc40007810000 */
[----:B------:R-:W-:Y:S02]  /*d060*/  ISETP.GE.AND P5, PT, R10, R173, PT ;  /* 0x000000ad0a00720c */ /* 0x000fe40003fa6270 */
[----:B------:R-:W-:Y:S02]  /*d070*/  FSEL R27, R194, -INF , !P1 ;  /* 0xff800000c21b7808 */ /* 0x000fe40004800000 */
[----:B------:R-:W-:Y:S02]  /*d080*/  FMNMX.FTZ R2, R25, R2, !PT ;  /* 0x0000000219027209 */ /* 0x000fe40007810000 */
[----:B------:R-:W-:Y:S02]  /*d090*/  FMNMX.FTZ R3, R26, R3, !PT ;  /* 0x000000031a037209 */ /* 0x000fe40007810000 */
[----:B------:R-:W-:Y:S02]  /*d0a0*/  FMNMX.FTZ R4, R136, R4, !PT ;  /* 0x0000000488047209 */ /* 0x000fe40007810000 */
[----:B------:R-:W-:-:S02]  /*d0b0*/  ISETP.GE.AND P1, PT, R10, R172, PT ;  /* 0x000000ac0a00720c */ /* 0x000fc40003f26270 */
[----:B------:R-:W-:Y:S02]  /*d0c0*/  ISETP.GE.AND P6, PT, R9, R173, PT ;  /* 0x000000ad0900720c */ /* 0x000fe40003fc6270 */
[----:B------:R-:W-:Y:S02]  /*d0d0*/  FSEL R22, R188, -INF , !P5 ;  /* 0xff800000bc167808 */ /* 0x000fe40006800000 */
[----:B------:R-:W-:Y:S02]  /*d0e0*/  FMNMX.FTZ R2, R27, R2, !PT ;  /* 0x000000021b027209 */ /* 0x000fe40007810000 */
[----:B------:R-:W-:Y:S02]  /*d0f0*/  FMNMX.FTZ R3, R23, R3, !PT ;  /* 0x0000000317037209 */ /* 0x000fe40007810000 */
[----:B------:R-:W-:Y:S02]  /*d100*/  FMNMX.FTZ R4, R35, R4, !PT ;  /* 0x0000000423047209 */ /* 0x000fe40007810000 */
[----:B------:R-:W-:-:S02]  /*d110*/  ISETP.GE.AND P5, PT, R8, R173, PT ;  /* 0x000000ad0800720c */ /* 0x000fc40003fa6270 */
[----:B------:R-:W-:Y:S02]  /*d120*/  FSEL R19, R190, -INF , !P1 ;  /* 0xff800000be137808 */ /* 0x000fe40004800000 */
[----:B------:R-:W-:Y:S02]  /*d130*/  FSEL R15, R189, -INF , !P6 ;  /* 0xff800000bd0f7808 */ /* 0x000fe40007000000 */
[----:B------:R-:W-:Y:S02]  /*d140*/  FMNMX.FTZ R2, R24, R2, !PT ;  /* 0x0000000218027209 */ /* 0x000fe40007810000 */
[----:B------:R-:W-:Y:S02]  /*d150*/  FMNMX.FTZ R3, R22, R3, !PT ;  /* 0x0000000316037209 */ /* 0x000fe40007810000 */
[----:B------:R-:W-:Y:S02]  /*d160*/  FMNMX.FTZ R4, R34, R4, !PT ;  /* 0x0000000422047209 */ /* 0x000fe40007810000 */
[----:B------:R-:W-:-:S02]  /*d170*/  ISETP.GE.AND P1, PT, R8, R172, PT ;  /* 0x000000ac0800720c */ /* 0x000fc40003f26270 */
[----:B------:R-:W-:Y:S02]  /*d180*/  FSEL R14, R191, -INF , !P4 ;  /* 0xff800000bf0e7808 */ /* 0x000fe40006000000 */
[----:B------:R-:W-:Y:S02]  /*d190*/  ISETP.GE.AND P6, PT, R7, R173, PT ;  /* 0x000000ad0700720c */ /* 0x000fe40003fc6270 */
[----:B------:R-:W-:Y:S02]  /*d1a0*/  FSEL R13, R184, -INF , !P5 ;  /* 0xff800000b80d7808 */ /* 0x000fe40006800000 */
[----:B------:R-:W-:Y:S02]  /*d1b0*/  FMNMX.FTZ R2, R19, R2, !PT ;  /* 0x0000000213027209 */ /* 0x000fe40007810000 */
[----:B------:R-:W-:Y:S02]  /*d1c0*/  FMNMX.FTZ R3, R15, R3, !PT ;  /* 0x000000030f037209 */ /* 0x000fe40007810000 */
[----:B------:R-:W-:-:S02]  /*d1d0*/  FMNMX.FTZ R4, R176, R4, !PT ;  /* 0x00000004b0047209 */ /* 0x000fc40007810000 */
[----:B------:R-:W-:Y:S02]  /*d1e0*/  FSEL R11, R186, -INF , !P1 ;  /* 0xff800000ba0b7808 */ /* 0x000fe40004800000 */
[----:B------:R-:W-:Y:S02]  /*d1f0*/  FSEL R12, R185, -INF , !P6 ;  /* 0xff800000b90c7808 */ /* 0x000fe40007000000 */
[----:B------:R-:W-:Y:S02]  /*d200*/  FMNMX.FTZ R2, R14, R2, !PT ;  /* 0x000000020e027209 */ /* 0x000fe40007810000 */
[----:B------:R-:W-:Y:S02]  /*d210*/  FMNMX.FTZ R3, R13, R3, !PT ;  /* 0x000000030d037209 */ /* 0x000fe40007810000 */
[----:B------:R-:W-:Y:S02]  /*d220*/  FMNMX.FTZ R5, R175, R4, !PT ;  /* 0x00000004af057209 */ /* 0x000fe40007810000 */
[----:B------:R-:W-:-:S02]  /*d230*/  FMNMX.FTZ R4, R11, R2, !PT ;  /* 0x000000020b047209 */ /* 0x000fc40007810000 */
[----:B------:R-:W-:Y:S02]  /*d240*/  FMNMX.FTZ R3, R12, R3, !PT ;  /* 0x000000030c037209 */ /* 0x000fe40007810000 */
[----:B------:R-:W-:Y:S02]  /*d250*/  ISETP.GE.AND P4, PT, R7, R172, PT ;  /* 0x000000ac0700720c */ /* 0x000fe40003f86270 */
[----:B------:R-:W-:Y:S01]  /*d260*/  FMNMX.FTZ R2, R174, R5, !PT ;  /* 0x00000005ae027209 */ /* 0x000fe20007810000 */
[----:B------:R-:W1:Y:S01]  /*d270*/  SHFL.BFLY PT, R7, R3, 0x2, 0x1f ;  /* 0x0c401f0003077f89 */ /* 0x000e6200000e0000 */
[----:B------:R-:W-:-:S03]  /*d280*/  FSEL R10, R187, -INF , !P4 ;  /* 0xff800000bb0a7808 */ /* 0x000fc60006000000 */
[----:B------:R-:W2:Y:S01]  /*d290*/  SHFL.BFLY PT, R5, R2, 0x2, 0x1f ;  /* 0x0c401f0002057f89 */ /* 0x000ea200000e0000 */
[----:B------:R-:W-:-:S05]  /*d2a0*/  FMNMX.FTZ R4, R10, R4, !PT ;  /* 0x000000040a047209 */ /* 0x000fca0007810000 */
[----:B------:R-:W3:Y:S01]  /*d2b0*/  SHFL.BFLY PT, R8, R4, 0x2, 0x1f ;  /* 0x0c401f0004087f89 */ /* 0x000ee200000e0000 */
[----:B-1----:R-:W-:Y:S02]  /*d2c0*/  FMNMX.FTZ R3, R3, R7, !PT ;  /* 0x0000000703037209 */ /* 0x002fe40007810000 */
[----:B--2---:R-:W-:-:S03]  /*d2d0*/  FMNMX.FTZ R2, R2, R5, !PT ;  /* 0x0000000502027209 */ /* 0x004fc60007810000 */
[----:B------:R-:W1:Y:S04]  /*d2e0*/  SHFL.BFLY PT, R7, R3, 0x1, 0x1f ;  /* 0x0c201f0003077f89 */ /* 0x000e6800000e0000 */
[----:B------:R-:W2:Y:S01]  /*d2f0*/  SHFL.BFLY PT, R5, R2, 0x1, 0x1f ;  /* 0x0c201f0002057f89 */ /* 0x000ea200000e0000 */
[----:B---3--:R-:W-:-:S05]  /*d300*/  FMNMX.FTZ R4, R4, R8, !PT ;  /* 0x0000000804047209 */ /* 0x008fca0007810000 */
[----:B------:R-:W3:Y:S01]  /*d310*/  SHFL.BFLY PT, R8, R4, 0x1, 0x1f ;  /* 0x0c201f0004087f89 */ /* 0x000ee200000e0000 */
[----:B-1----:R-:W-:Y:S02]  /*d320*/  FMNMX.FTZ R135, R3, R7, !PT ;  /* 0x0000000703877209 */ /* 0x002fe40007810000 */
[----:B--2---:R-:W-:-:S03]  /*d330*/  FMNMX.FTZ R132, R2, R5, !PT ;  /* 0x0000000502847209 */ /* 0x004fc60007810000 */
[C---:B------:R-:W-:Y:S01]  /*d340*/  FMUL.FTZ R2, R135.reuse, UR6 ;  /* 0x0000000687027c20 */ /* 0x040fe20008410000 */
[----:B------:R-:W-:Y:S02]  /*d350*/  FSETP.NEU.FTZ.AND P4, PT, R135, -INF , PT ;  /* 0xff8000008700780b */ /* 0x000fe40003f9d000 */
[----:B------:R-:W-:Y:S02]  /*d360*/  FSETP.NEU.FTZ.AND P5, PT, R132, -INF , PT ;  /* 0xff8000008400780b */ /* 0x000fe40003fbd000 */
[----:B---3--:R-:W-:Y:S02]  /*d370*/  FMNMX.FTZ R134, R4, R8, !PT ;  /* 0x0000000804867209 */ /* 0x008fe40007810000 */
[----:B------:R-:W-:Y:S02]  /*d380*/  FSEL R3, R132, RZ, P5 ;  /* 0x000000ff84037208 */ /* 0x000fe40002800000 */
[----:B------:R-:W-:Y:S02]  /*d390*/  FSEL R4, R2, RZ, P4 ;  /* 0x000000ff02047208 */ /* 0x000fe40002000000 */
[C---:B------:R-:W-:Y:S01]  /*d3a0*/  FSETP.NEU.FTZ.AND P1, PT, R134.reuse, -INF , PT ;  /* 0xff8000008600780b */ /* 0x040fe20003f3d000 */
[----:B------:R-:W-:Y:S01]  /*d3b0*/  FADD.FTZ R52, R213, -R3 ;  /* 0x80000003d5347221 */ /* 0x000fe20000010000 */
[----:B------:R-:W-:Y:S01]  /*d3c0*/  FMUL.FTZ R3, R134, UR6 ;  /* 0x0000000686037c20 */ /* 0x000fe20008410000 */
[--C-:B------:R-:W-:Y:S01]  /*d3d0*/  FFMA.FTZ R2, R6, UR6, -R4.reuse ;  /* 0x0000000606027c23 */ /* 0x100fe20008010804 */
[----:B------:R-:W-:Y:S01]  /*d3e0*/  FMUL.FTZ R6, R132, UR6 ;  /* 0x0000000684067c20 */ /* 0x000fe20008410000 */
[----:B------:R-:W-:Y:S01]  /*d3f0*/  FSEL R5, R135, RZ, P4 ;  /* 0x000000ff87057208 */ /* 0x000fe20002000000 */
[--C-:B------:R-:W-:Y:S01]  /*d400*/  FFMA.FTZ R112, R22, UR6, -R4.reuse ;  /* 0x0000000616707c23 */ /* 0x100fe20008010804 */
[----:B------:R1:W-:Y:S01]  /*d410*/  MUFU.EX2 R9, R2 ;  /* 0x0000000200097308 */ /* 0x0003e20000000800 */
[----:B------:R-:W-:Y:S01]  /*d420*/  FSEL R3, R3, RZ, P1 ;  /* 0x000000ff03037208 */ /* 0x000fe20000800000 */
[--C-:B------:R-:W-:Y:S01]  /*d430*/  FFMA.FTZ R113, R15, UR6, -R4.reuse ;  /* 0x000000060f717c23 */ /* 0x100fe20008010804 */
[----:B------:R-:W-:Y:S01]  /*d440*/  FSEL R6, R6, RZ, P5 ;  /* 0x000000ff06067208 */ /* 0x000fe20002800000 */
[----:B------:R-:W-:Y:S01]  /*d450*/  FADD.FTZ R5, R232, -R5 ;  /* 0x80000005e8057221 */ /* 0x000fe20000010000 */
        /* <DEDUP_REMOVED lines=11> */
[--C-:B------:R-:W-:Y:S01]  /*d510*/  FFMA.FTZ R6, R25, UR6, -R3.reuse ;  /* 0x0000000619067c23 */ /* 0x100fe20008010803 */
[--C-:B-1----:R-:W-:Y:S01]  /*d520*/  FFMA.FTZ R2, R17, UR6, -R4.reuse ;  /* 0x0000000611027c23 */ /* 0x102fe20008010804 */
[----:B------:R-:W-:Y:S01]  /*d530*/  FMUL.FTZ R5, R5, UR6 ;  /* 0x0000000605057c20 */ /* 0x000fe20008410000 */
[--C-:B------:R-:W-:Y:S01]  /*d540*/  FFMA.FTZ R17, R27, UR6, -R3.reuse ;  /* 0x000000061b117c23 */ /* 0x100fe20008010803 */
[--C-:B------:R-:W-:Y:S01]  /*d550*/  FFMA.FTZ R136, R19, UR6, -R3.reuse ;  /* 0x0000000613887c23 */ /* 0x100fe20008010803 */
[----:B------:R1:W2:Y:S01]  /*d560*/  MUFU.EX2 R8, R2 ;  /* 0x0000000200087308 */ /* 0x0002a20000000800 */
[--C-:B------:R-:W-:Y:S01]  /*d570*/  FFMA.FTZ R128, R11, UR6, -R3.reuse ;  /* 0x000000060b807c23 */ /* 0x100fe20008010803 */
[----:B------:R-:W-:Y:S01]  /*d580*/  FFMA.FTZ R129, R10, UR6, -R3 ;  /* 0x000000060a817c23 */ /* 0x000fe20008010803 */
[--C-:B------:R-:W-:Y:S01]  /*d590*/  FFMA.FTZ R25, R23, UR6, -R4.reuse ;  /* 0x0000000617197c23 */ /* 0x100fe20008010804 */
[--C-:B------:R-:W-:Y:S01]  /*d5a0*/  FFMA.FTZ R18, R26, UR6, -R4.reuse ;  /* 0x000000061a127c23 */ /* 0x100fe20008010804 */
[----:B------:R-:W-:Y:S01]  /*d5b0*/  FFMA.FTZ R116, R12, UR6, -R4 ;  /* 0x000000060c747c23 */ /* 0x000fe20008010804 */
[----:B------:R-:W-:-:S02]  /*d5c0*/  PRMT R26, R68, 0x7610, R26 ;  /* 0x00007610441a7816 */ /* 0x000fc4000000001a */
[----:B------:R-:W-:Y:S08]  /*d5d0*/  MUFU.EX2 R6, R6 ;  /* 0x0000000600067308 */ /* 0x000ff00000000800 */
[----:B------:R-:W3:Y:S01]  /*d5e0*/  MUFU.EX2 R5, R5 ;  /* 0x0000000500057308 */ /* 0x000ee20000000800 */
[----:B-1----:R-:W-:Y:S01]  /*d5f0*/  FFMA.FTZ R2, R16, UR6, -R3 ;  /* 0x0000000610027c23 */ /* 0x002fe20008010803 */
[----:B--2---:R-:W-:-:S06]  /*d600*/  F2FP.F16.F32.PACK_AB R69, R8, R9 ;  /* 0x000000090845723e */ /* 0x004fcc00000000ff */
[----:B------:R1:W2:Y:S01]  /*d610*/  MUFU.EX2 R7, R2 ;  /* 0x0000000200077308 */ /* 0x0002a20000000800 */
[-C--:B---3--:R-:W-:Y:S01]  /*d620*/  FFMA.FTZ R4, R240, R5.reuse, R9 ;  /* 0x00000005f0047223 */ /* 0x088fe20000010009 */
[-C--:B------:R-:W-:Y:S01]  /*d630*/  FMUL.FTZ R232, R76, R5.reuse ;  /* 0x000000054ce87220 */ /* 0x080fe20000410000 */
[----:B------:R-:W-:Y:S02]  /*d640*/  IMAD.MOV.U32 R240, RZ, RZ, R222 ;  /* 0x000000fffff07224 */ /* 0x000fe400078e00de */
[-C--:B------:R-:W-:Y:S01]  /*d650*/  FMUL.FTZ R168, R168, R5.reuse ;  /* 0x00000005a8a87220 */ /* 0x080fe20000410000 */
[----:B------:R-:W-:Y:S01]  /*d660*/  FADD.FTZ R14, R8, R4 ;  /* 0x00000004080e7221 */ /* 0x000fe20000010000 */
[-C--:B------:R-:W-:Y:S01]  /*d670*/  FMUL.FTZ R169, R169, R5.reuse ;  /* 0x00000005a9a97220 */ /* 0x080fe20000410000 */
[-C--:B------:R-:W-:Y:S01]  /*d680*/  FMUL.FTZ R164, R164, R5.reuse ;  /* 0x00000005a4a47220 */ /* 0x080fe20000410000 */
[-C--:B------:R-:W-:Y:S01]  /*d690*/  FMUL.FTZ R165, R165, R5.reuse ;  /* 0x00000005a5a57220 */ /* 0x080fe20000410000 */
[----:B-1----:R-:W-:Y:S01]  /*d6a0*/  FSEL R2, R134, RZ, P1 ;  /* 0x000000ff86027208 */ /* 0x002fe20000800000 */
[----:B------:R-:W-:Y:S01]  /*d6b0*/  FMUL.FTZ R160, R160, R5 ;  /* 0x00000005a0a07220 */ /* 0x000fe20000410000 */
[----:B--2---:R-:W-:Y:S01]  /*d6c0*/  F2FP.F16.F32.PACK_AB R140, R6, R7 ;  /* 0x00000007068c723e */ /* 0x004fe200000000ff */
[-C--:B------:R-:W-:Y:S01]  /*d6d0*/  FMUL.FTZ R161, R161, R5.reuse ;  /* 0x00000005a1a17220 */ /* 0x080fe20000410000 */
[----:B------:R-:W-:Y:S01]  /*d6e0*/  FMUL.FTZ R156, R156, R5 ;  /* 0x000000059c9c7220 */ /* 0x000fe20000410000 */
[----:B------:R-:W-:Y:S01]  /*d6f0*/  FADD.FTZ R2, R215, -R2 ;  /* 0x80000002d7027221 */ /* 0x000fe20000010000 */
[----:B------:R-:W-:-:S02]  /*d700*/  IMAD.MOV.U32 R215, RZ, RZ, R216 ;  /* 0x000000ffffd77224 */ /* 0x000fc400078e00d8 */
[-C--:B------:R-:W-:Y:S01]  /*d710*/  FMUL.FTZ R157, R157, R5.reuse ;  /* 0x000000059d9d7220 */ /* 0x080fe20000410000 */
[----:B------:R-:W-:Y:S01]  /*d720*/  FMUL.FTZ R216, R56, R5 ;  /* 0x0000000538d87220 */ /* 0x000fe20000410000 */
[----:B------:R-:W-:-:S06]  /*d730*/  FMUL.FTZ R2, R2, UR6 ;  /* 0x0000000602027c20 */ /* 0x000fcc0008410000 */
[----:B------:R-:W1:Y:S02]  /*d740*/  MUFU.EX2 R2, R2 ;  /* 0x0000000200027308 */ /* 0x000e640000000800 */
[-C--:B-1----:R-:W-:Y:S01]  /*d750*/  FFMA.FTZ R3, R241, R2.reuse, R7 ;  /* 0x00000002f1037223 */ /* 0x082fe20000010007 */
[----:B------:R-:W-:Y:S02]  /*d760*/  IMAD.MOV.U32 R241, RZ, RZ, R223 ;  /* 0x000000fffff17224 */ /* 0x000fe400078e00df */
[-C--:B------:R-:W-:Y:S01]  /*d770*/  FMUL.FTZ R251, R95, R2.reuse ;  /* 0x000000025ffb7220 */ /* 0x080fe20000410000 */
[----:B------:R-:W-:Y:S02]  /*d780*/  IMAD.MOV.U32 R95, RZ, RZ, R233 ;  /* 0x000000ffff5f7224 */ /* 0x000fe400078e00e9 */
[----:B------:R-:W-:Y:S01]  /*d790*/  FADD.FTZ R16, R6, R3 ;  /* 0x0000000306107221 */ /* 0x000fe20000010000 */
[----:B------:R-:W-:Y:S01]  /*d7a0*/  FMUL.FTZ R233, R77, R5 ;  /* 0x000000054de97220 */ /* 0x000fe20000410000 */
[----:B------:R-:W-:Y:S01]  /*d7b0*/  LOP3.LUT R3, R241, UR4, RZ, 0x3c, !PT ;  /* 0x00000004f1037c12 */ /* 0x000fe2000f8e3cff */
[----:B------:R-:W2:Y:S01]  /*d7c0*/  LDL.LU.64 R76, [R1+0x8] ;  /* 0x00000800014c7983 */ /* 0x000ea20000300a00 */
[----:B------:R-:W-:Y:S01]  /*d7d0*/  FMUL.FTZ R231, R75, R2 ;  /* 0x000000024be77220 */ /* 0x000fe20000410000 */
[----:B------:R-:W-:-:S02]  /*d7e0*/  IMAD.MOV.U32 R75, RZ, RZ, R234 ;  /* 0x000000ffff4b7224 */ /* 0x000fc400078e00ea */
[----:B------:R-:W-:Y:S01]  /*d7f0*/  FMUL.FTZ R234, R78, R2 ;  /* 0x000000024eea7220 */ /* 0x000fe20000410000 */
[----:B------:R-:W-:-:S04]  /*d800*/  IMAD.WIDE.U32 R152, R3, -0x326172a9, RZ ;  /* 0xcd9e8d5703987825 */ /* 0x000fc800078e00ff */
[-C--:B------:R-:W-:Y:S01]  /*d810*/  FMUL.FTZ R170, R170, R2.reuse ;  /* 0x00000002aaaa7220 */ /* 0x080fe20000410000 */
[-C--:B------:R-:W-:Y:S01]  /*d820*/  FMUL.FTZ R171, R171, R2.reuse ;  /* 0x00000002abab7220 */ /* 0x080fe20000410000 */
[-C--:B------:R-:W-:Y:S01]  /*d830*/  FMUL.FTZ R166, R166, R2.reuse ;  /* 0x00000002a6a67220 */ /* 0x080fe20000410000 */
[----:B------:R-:W-:Y:S01]  /*d840*/  IMAD.MOV.U32 R78, RZ, RZ, R235 ;  /* 0x000000ffff4e7224 */ /* 0x000fe200078e00eb */
[----:B------:R-:W-:Y:S01]  /*d850*/  LOP3.LUT R3, R153, UR38, R250, 0x96, !PT ;  /* 0x0000002699037c12 */ /* 0x000fe2000f8e96fa */
[-C--:B------:R-:W-:Y:S01]  /*d860*/  FMUL.FTZ R167, R167, R2.reuse ;  /* 0x00000002a7a77220 */ /* 0x080fe20000410000 */
[-C--:B------:R-:W-:Y:S01]  /*d870*/  FMUL.FTZ R162, R162, R2.reuse ;  /* 0x00000002a2a27220 */ /* 0x080fe20000410000 */
[-C--:B------:R-:W-:Y:S01]  /*d880*/  FMUL.FTZ R163, R163, R2.reuse ;  /* 0x00000002a3a37220 */ /* 0x080fe20000410000 */
[----:B------:R-:W-:Y:S01]  /*d890*/  FMUL.FTZ R158, R158, R2 ;  /* 0x000000029e9e7220 */ /* 0x000fe20000410000 */
[----:B------:R-:W-:Y:S01]  /*d8a0*/  IMAD.WIDE.U32 R22, R3, -0x2daee0ad, RZ ;  /* 0xd2511f5303167825 */ /* 0x000fe200078e00ff */
[----:B------:R-:W-:-:S03]  /*d8b0*/  LOP3.LUT R3, R239, UR37, R152, 0x96, !PT ;  /* 0x00000025ef037c12 */ /* 0x000fc6000f8e9698 */
[-C--:B------:R-:W-:Y:S01]  /*d8c0*/  FMUL.FTZ R159, R159, R2.reuse ;  /* 0x000000029f9f7220 */ /* 0x080fe20000410000 */
[-C--:B------:R-:W-:Y:S01]  /*d8d0*/  FMUL.FTZ R194, R46, R2.reuse ;  /* 0x000000022ec27220 */ /* 0x080fe20000410000 */
[----:B------:R-:W-:Y:S01]  /*d8e0*/  FMUL.FTZ R195, R47, R2 ;  /* 0x000000022fc37220 */ /* 0x000fe20000410000 */
[----:B------:R-:W-:Y:S01]  /*d8f0*/  LOP3.LUT R6, R23, UR36, R244, 0x96, !PT ;  /* 0x0000002417067c12 */ /* 0x000fe2000f8e96f4 */
[----:B------:R-:W-:-:S04]  /*d900*/  IMAD.WIDE.U32 R8, R3, -0x2daee0ad, RZ ;  /* 0xd2511f5303087825 */ /* 0x000fc800078e00ff */
        /* <DEDUP_REMOVED lines=12> */
[-C--:B------:R-:W-:Y:S01]  /*d9d0*/  FMUL.FTZ R107, R107, R2.reuse ;  /* 0x000000026b6b7220 */ /* 0x080fe20000410000 */
[-C--:B------:R-:W-:Y:S01]  /*d9e0*/  FMUL.FTZ R110, R110, R2.reuse ;  /* 0x000000026e6e7220 */ /* 0x080fe20000410000 */
[----:B------:R-:W-:Y:S01]  /*d9f0*/  LOP3.LUT R3, R11, UR33, R6, 0x96, !PT ;  /* 0x000000210b037c12 */ /* 0x000fe2000f8e9606 */
[----:B------:R-:W-:Y:S01]  /*da00*/  IMAD.WIDE.U32 R6, R7, -0x2daee0ad, RZ ;  /* 0xd2511f5307067825 */ /* 0x000fe200078e00ff */
[----:B------:R-:W-:Y:S03]  /*da10*/  MUFU.EX2 R11, R49 ;  /* 0x00000031000b7308 */ /* 0x000fe60000000800 */
        /* <DEDUP_REMOVED lines=9> */
[----:B------:R-:W-:Y:S01]  /*dab0*/  IMAD.WIDE.U32 R6, R3, -0x326172a9, RZ ;  /* 0xcd9e8d5703067825 */ /* 0x000fe200078e00ff */
[----:B------:R-:W-:Y:S02]  /*dac0*/  LOP3.LUT R15, R9, UR31, R10, 0x96, !PT ;  /* 0x0000001f090f7c12 */ /* 0x000fe4000f8e960a */
[----:B------:R-:W-:Y:S01]  /*dad0*/  MUFU.EX2 R10, R48 ;  /* 0x00000030000a7308 */ /* 0x000fe20000000800 */
[----:B------:R-:W-:Y:S01]  /*dae0*/  IMAD.MOV.U32 R238, RZ, RZ, R224 ;  /* 0x000000ffffee7224 */ /* 0x000fe200078e00e0 */
[----:B------:R-:W-:Y:S01]  /*daf0*/  LOP3.LUT R3, R7, UR23, R8, 0x96, !PT ;  /* 0x0000001707037c12 */ /* 0x000fe2000f8e9608 */
[----:B------:R-:W-:-:S03]  /*db00*/  FMUL.FTZ R224, R60, R5 ;  /* 0x000000053ce07220 */ /* 0x000fc60000410000 */
[C---:B------:R-:W-:Y:S02]  /*db10*/  LOP3.LUT R4, R3.reuse, 0xff, RZ, 0xc0, !PT ;  /* 0x000000ff03047812 */ /* 0x040fe400078ec0ff */
[----:B------:R-:W-:Y:S01]  /*db20*/  SHF.R.U32.HI R13, RZ, 0x18, R3 ;  /* 0x00000018ff0d7819 */ /* 0x000fe20000011603 */
[----:B------:R-:W1:Y:S01]  /*db30*/  MUFU.EX2 R8, R18 ;  /* 0x0000001200087308 */ /* 0x000e620000000800 */
[----:B------:R-:W-:Y:S02]  /*db40*/  ISETP.LE.U32.AND P6, PT, R4, UR13, PT ;  /* 0x0000000d04007c0c */ /* 0x000fe4000bfc3070 */
[----:B------:R-:W-:Y:S02]  /*db50*/  LOP3.LUT R4, R3, 0xffff, RZ, 0xc0, !PT ;  /* 0x0000ffff03047812 */ /* 0x000fe400078ec0ff */
[----:B------:R-:W-:Y:S02]  /*db60*/  ISETP.LE.U32.AND P1, PT, R13, UR13, PT ;  /* 0x0000000d0d007c0c */ /* 0x000fe4000bf23070 */
[----:B------:R-:W-:-:S02]  /*db70*/  SHF.R.U32.HI R9, RZ, 0x8, R4 ;  /* 0x00000008ff097819 */ /* 0x000fc40000011604 */
[----:B------:R-:W-:Y:S01]  /*db80*/  SHF.R.U32.HI R13, RZ, 0x10, R3 ;  /* 0x00000010ff0d7819 */ /* 0x000fe20000011603 */
[----:B------:R-:W3:Y:S01]  /*db90*/  MUFU.EX2 R4, R25 ;  /* 0x0000001900047308 */ /* 0x000ee20000000800 */
[----:B------:R-:W-:Y:S02]  /*dba0*/  LOP3.LUT R9, R9, 0xffff, RZ, 0xc0, !PT ;  /* 0x0000ffff09097812 */ /* 0x000fe400078ec0ff */
[----:B------:R-:W-:Y:S01]  /*dbb0*/  LOP3.LUT R13, R13, 0xff, RZ, 0xc0, !PT ;  /* 0x000000ff0d0d7812 */ /* 0x000fe200078ec0ff */
[----:B------:R-:W-:Y:S01]  /*dbc0*/  @!P6 HADD2 R100, -R26.H0_H0, -RZ.H0_H0 ;  /* 0xa00000ff1a64e230 */ /* 0x000fe20000000900 */
[----:B------:R-:W-:Y:S01]  /*dbd0*/  ISETP.LE.U32.AND P5, PT, R9, UR13, PT ;  /* 0x0000000d09007c0c */ /* 0x000fe2000bfa3070 */
[----:B-1----:R-:W-:Y:S02]  /*dbe0*/  FADD.FTZ R14, R8, R14 ;  /* 0x0000000e080e7221 */ /* 0x002fe40000010000 */
[----:B------:R1:W4:Y:S01]  /*dbf0*/  MUFU.EX2 R9, R17 ;  /* 0x0000001100097308 */ /* 0x0003220000000800 */
[----:B------:R-:W-:Y:S01]  /*dc00*/  ISETP.LE.U32.AND P4, PT, R13, UR13, PT ;  /* 0x0000000d0d007c0c */ /* 0x000fe2000bf83070 */
[C---:B---3--:R-:W-:Y:S01]  /*dc10*/  FADD.FTZ R80, R4.reuse, R14 ;  /* 0x0000000e04507221 */ /* 0x048fe20000010000 */
[----:B------:R-:W-:-:S05]  /*dc20*/  F2FP.F16.F32.PACK_AB R49, R4, R8 ;  /* 0x000000080431723e */ /* 0x000fca00000000ff */
[----:B------:R3:W-:Y:S01]  /*dc30*/  MUFU.EX2 R14, R53 ;  /* 0x00000035000e7308 */ /* 0x0007e20000000800 */
[----:B------:R-:W-:-:S04]  /*dc40*/  PRMT R25, R68, 0x7632, R25 ;  /* 0x0000763244197816 */ /* 0x000fc80000000019 */
[----:B------:R-:W-:Y:S01]  /*dc50*/  PRMT R144, R26, 0x5410, R25 ;  /* 0x000054101a907816 */ /* 0x000fe20000000019 */
[----:B-1----:R-:W-:Y:S01]  /*dc60*/  FMUL.FTZ R17, R52, UR6 ;  /* 0x0000000634117c20 */ /* 0x002fe20008410000 */
[----:B------:R-:W-:Y:S01]  /*dc70*/  @!P5 HADD2 R97, -R25.H0_H0, -RZ.H0_H0 ;  /* 0xa00000ff1961d230 */ /* 0x000fe20000000900 */
[----:B------:R-:W1:Y:S01]  /*dc80*/  MUFU.EX2 R4, R24 ;  /* 0x0000001800047308 */ /* 0x000e620000000800 */
[----:B----4-:R-:W-:Y:S01]  /*dc90*/  FADD.FTZ R8, R9, R16 ;  /* 0x0000001009087221 */ /* 0x010fe20000010000 */
[----:B------:R-:W-:Y:S02]  /*dca0*/  @!P6 PRMT R26, R100, 0x5410, RZ ;  /* 0x00005410641ae816 */ /* 0x000fe400000000ff */
[----:B------:R-:W-:-:S04]  /*dcb0*/  @!P5 PRMT R25, R97, 0x5410, RZ ;  /* 0x000054106119d816 */ /* 0x000fc800000000ff */
[----:B------:R-:W4:Y:S01]  /*dcc0*/  MUFU.EX2 R3, R17 ;  /* 0x0000001100037308 */ /* 0x000f220000000800 */
[----:B---3--:R-:W-:Y:S02]  /*dcd0*/  IMAD.MOV.U32 R53, RZ, RZ, R193 ;  /* 0x000000ffff357224 */ /* 0x008fe400078e00c1 */
[----:B------:R-:W-:Y:S01]  /*dce0*/  FMUL.FTZ R193, R45, R5 ;  /* 0x000000052dc17220 */ /* 0x000fe20000410000 */
[C---:B-1----:R-:W-:Y:S01]  /*dcf0*/  FADD.FTZ R68, R4.reuse, R8 ;  /* 0x0000000804447221 */ /* 0x042fe20000010000 */
[----:B------:R-:W-:Y:S02]  /*dd00*/  F2FP.F16.F32.PACK_AB R48, R4, R9 ;  /* 0x000000090430723e */ /* 0x000fe400000000ff */
[----:B------:R-:W-:Y:S02]  /*dd10*/  LOP3.LUT R4, R6, 0xff, RZ, 0xc0, !PT ;  /* 0x000000ff06047812 */ /* 0x000fe400078ec0ff */
[----:B------:R-:W-:Y:S01]  /*dd20*/  SHF.R.U32.HI R8, RZ, 0x18, R6 ;  /* 0x00000018ff087819 */ /* 0x000fe20000011606 */
[-C--:B----4-:R-:W-:Y:S01]  /*dd30*/  FMUL.FTZ R222, R102, R3.reuse ;  /* 0x0000000366de7220 */ /* 0x090fe20000410000 */
[----:B------:R-:W-:Y:S01]  /*dd40*/  FMUL.FTZ R223, R103, R3 ;  /* 0x0000000367df7220 */ /* 0x000fe20000410000 */
[----:B------:R-:W-:-:S02]  /*dd50*/  IMAD.MOV.U32 R103, RZ, RZ, R249 ;  /* 0x000000ffff677224 */ /* 0x000fc400078e00f9 */
[-C--:B------:R-:W-:Y:S01]  /*dd60*/  FMUL.FTZ R249, R93, R5.reuse ;  /* 0x000000055df97220 */ /* 0x080fe20000410000 */
[----:B------:R-:W-:Y:S02]  /*dd70*/  IMAD.MOV.U32 R102, RZ, RZ, R248 ;  /* 0x000000ffff667224 */ /* 0x000fe400078e00f8 */
[----:B------:R-:W-:Y:S01]  /*dd80*/  FMUL.FTZ R248, R92, R5 ;  /* 0x000000055cf87220 */ /* 0x000fe20000410000 */
[-C--:B------:R-:W-:Y:S01]  /*dd90*/  FFMA.FTZ R34, R236, R3.reuse, R10 ;  /* 0x00000003ec227223 */ /* 0x080fe2000001000a */
[----:B------:R-:W3:Y:S01]  /*dda0*/  LDL.LU.64 R92, [R1] ;  /* 0x00000000015c7983 */ /* 0x000ee20000300a00 */
[----:B------:R-:W-:Y:S01]  /*ddb0*/  F2FP.F16.F32.PACK_AB R10, R11, R10 ;  /* 0x0000000a0b0a723e */ /* 0x000fe200000000ff */
[-C--:B------:R-:W-:Y:S01]  /*ddc0*/  FMUL.FTZ R27, R55, R3.reuse ;  /* 0x00000003371b7220 */ /* 0x080fe20000410000 */
[-C--:B------:R-:W-:Y:S01]  /*ddd0*/  FMUL.FTZ R149, R142, R3.reuse ;  /* 0x000000038e957220 */ /* 0x080fe20000410000 */
[-C--:B------:R-:W-:Y:S01]  /*dde0*/  FMUL.FTZ R148, R143, R3.reuse ;  /* 0x000000038f947220 */ /* 0x080fe20000410000 */
[----:B------:R-:W-:Y:S01]  /*ddf0*/  PRMT R24, R10, 0x7610, R24 ;  /* 0x000076100a187816 */ /* 0x000fe20000000018 */
[-C--:B------:R-:W-:Y:S01]  /*de00*/  FMUL.FTZ R203, R98, R3.reuse ;  /* 0x0000000362cb7220 */ /* 0x080fe20000410000 */
[----:B------:R-:W-:Y:S01]  /*de10*/  PRMT R19, R10, 0x7632, R19 ;  /* 0x000076320a137816 */ /* 0x000fe20000000013 */
[-C--:B------:R-:W-:Y:S01]  /*de20*/  FMUL.FTZ R142, R118, R3.reuse ;  /* 0x00000003768e7220 */ /* 0x080fe20000410000 */
[----:B------:R-:W-:Y:S01]  /*de30*/  FMUL.FTZ R143, R119, R3 ;  /* 0x00000003778f7220 */ /* 0x000fe20000410000 */
[----:B------:R-:W-:Y:S01]  /*de40*/  @!P4 HADD2 R96, -R24.H0_H0, -RZ.H0_H0 ;  /* 0xa00000ff1860c230 */ /* 0x000fe20000000900 */
[----:B------:R-:W-:Y:S01]  /*de50*/  PRMT R97, R24, 0x5410, R19 ;  /* 0x0000541018617816 */ /* 0x000fe20000000013 */
[----:B------:R-:W-:-:S02]  /*de60*/  @!P1 HADD2 R85, -R19.H0_H0, -RZ.H0_H0 ;  /* 0xa00000ff13559230 */ /* 0x000fc40000000900 */
[-C--:B------:R-:W-:Y:S01]  /*de70*/  FMUL.FTZ R192, R150, R3.reuse ;  /* 0x0000000396c07220 */ /* 0x080fe20000410000 */
[-C--:B------:R-:W-:Y:S01]  /*de80*/  FMUL.FTZ R236, R151, R3.reuse ;  /* 0x0000000397ec7220 */ /* 0x080fe20000410000 */
[----:B------:R-:W-:Y:S01]  /*de90*/  @!P4 PRMT R24, R96, 0x5410, RZ ;  /* 0x000054106018c816 */ /* 0x000fe200000000ff */
[-C--:B------:R-:W-:Y:S01]  /*dea0*/  FMUL.FTZ R96, R99, R3.reuse ;  /* 0x0000000363607220 */ /* 0x080fe20000410000 */
[-C--:B------:R-:W-:Y:S01]  /*deb0*/  FMUL.FTZ R99, R115, R3.reuse ;  /* 0x0000000373637220 */ /* 0x080fe20000410000 */
[----:B------:R-:W-:Y:S01]  /*dec0*/  ISETP.LE.U32.AND P4, PT, R4, UR13, PT ;  /* 0x0000000d04007c0c */ /* 0x000fe2000bf83070 */
[-C--:B------:R-:W-:Y:S01]  /*ded0*/  FMUL.FTZ R115, R131, R3.reuse ;  /* 0x0000000383737220 */ /* 0x080fe20000410000 */
[----:B------:R-:W-:Y:S01]  /*dee0*/  LOP3.LUT R4, R6, 0xffff, RZ, 0xc0, !PT ;  /* 0x0000ffff06047812 */ /* 0x000fe200078ec0ff */
[----:B------:R-:W-:Y:S01]  /*def0*/  IMAD.MOV.U32 R131, RZ, RZ, R27 ;  /* 0x000000ffff837224 */ /* 0x000fe200078e001b */
[----:B------:R-:W-:Y:S01]  /*df00*/  MUFU.EX2 R7, R180 ;  /* 0x000000b400077308 */ /* 0x000fe20000000800 */
[----:B------:R-:W-:Y:S01]  /*df10*/  SHF.R.U32.HI R6, RZ, 0x10, R6 ;  /* 0x00000010ff067819 */ /* 0x000fe20000011606 */
[-C--:B------:R-:W-:Y:S01]  /*df20*/  FMUL.FTZ R239, R146, R3.reuse ;  /* 0x0000000392ef7220 */ /* 0x080fe20000410000 */
[----:B------:R-:W-:Y:S01]  /*df30*/  SHF.R.U32.HI R4, RZ, 0x8, R4 ;  /* 0x00000008ff047819 */ /* 0x000fe20000011604 */
[-C--:B------:R-:W-:Y:S01]  /*df40*/  FMUL.FTZ R98, R114, R3.reuse ;  /* 0x0000000372627220 */ /* 0x080fe20000410000 */
[----:B------:R-:W-:Y:S01]  /*df50*/  LOP3.LUT R6, R6, 0xff, RZ, 0xc0, !PT ;  /* 0x000000ff06067812 */ /* 0x000fe200078ec0ff */
[----:B------:R-:W-:Y:S01]  /*df60*/  IMAD.MOV.U32 R118, RZ, RZ, R230 ;  /* 0x000000ffff767224 */ /* 0x000fe200078e00e6 */
[----:B------:R-:W-:Y:S01]  /*df70*/  @!P1 PRMT R19, R85, 0x5410, RZ ;  /* 0x0000541055139816 */ /* 0x000fe200000000ff */
[----:B------:R-:W1:Y:S01]  /*df80*/  MUFU.EX2 R27, R177 ;  /* 0x000000b1001b7308 */ /* 0x000e620000000800 */
[----:B------:R-:W-:Y:S01]  /*df90*/  ISETP.LE.U32.AND P1, PT, R8, UR13, PT ;  /* 0x0000000d08007c0c */ /* 0x000fe2000bf23070 */
[-C--:B------:R-:W-:Y:S01]  /*dfa0*/  FMUL.FTZ R85, R147, R3.reuse ;  /* 0x0000000393557220 */ /* 0x080fe20000410000 */
[----:B------:R-:W-:Y:S01]  /*dfb0*/  IMAD.MOV.U32 R119, RZ, RZ, R227 ;  /* 0x000000ffff777224 */ /* 0x000fe200078e00e3 */
[----:B------:R-:W-:Y:S01]  /*dfc0*/  LOP3.LUT R4, R4, 0xffff, RZ, 0xc0, !PT ;  /* 0x0000ffff04047812 */ /* 0x000fe200078ec0ff */
        /* <DEDUP_REMOVED lines=20> */
[----:B------:R-:W-:Y:S01]  /*e110*/  ISETP.LE.U32.AND P5, PT, R6, UR13, PT ;  /* 0x0000000d06007c0c */ /* 0x000fe2000bfa3070 */
[----:B------:R-:W-:Y:S01]  /*e120*/  IMAD.WIDE.U32 R2, R15, -0x2daee0ad, RZ ;  /* 0xd2511f530f027825 */ /* 0x000fe200078e00ff */
[----:B-1----:R-:W-:Y:S01]  /*e130*/  F2FP.F16.F32.PACK_AB R6, R27, R7 ;  /* 0x000000071b06723e */ /* 0x002fe200000000ff */
[----:B------:R-:W1:Y:S01]  /*e140*/  MUFU.EX2 R15, R35 ;  /* 0x00000023000f7308 */ /* 0x000e620000000800 */
[----:B------:R-:W-:Y:S01]  /*e150*/  ISETP.LE.U32.AND P6, PT, R4, UR13, PT ;  /* 0x0000000d04007c0c */ /* 0x000fe2000bfc3070 */
[----:B------:R-:W-:Y:S01]  /*e160*/  IMAD.MOV.U32 R74, RZ, RZ, R213 ;  /* 0x000000ffff4a7224 */ /* 0x000fe200078e00d5 */
[C---:B------:R-:W-:Y:S01]  /*e170*/  PRMT R18, R6.reuse, 0x7610, R18 ;  /* 0x0000761006127816 */ /* 0x040fe20000000012 */
[----:B------:R-:W-:Y:S01]  /*e180*/  IMAD.MOV.U32 R79, RZ, RZ, R83 ;  /* 0x000000ffff4f7224 */ /* 0x000fe200078e0053 */
[----:B------:R-:W-:Y:S01]  /*e190*/  LOP3.LUT R4, R3, UR26, R12, 0x96, !PT ;  /* 0x0000001a03047c12 */ /* 0x000fe2000f8e960c */
[----:B------:R-:W-:Y:S01]  /*e1a0*/  IMAD.MOV.U32 R94, RZ, RZ, R82 ;  /* 0x000000ffff5e7224 */ /* 0x000fe200078e0052 */
[----:B------:R-:W-:Y:S01]  /*e1b0*/  PRMT R191, R6, 0x7632, R191 ;  /* 0x0000763206bf7816 */ /* 0x000fe200000000bf */
[----:B------:R-:W-:Y:S01]  /*e1c0*/  @!P4 HADD2 R43, -R18.H0_H0, -RZ.H0_H0 ;  /* 0xa00000ff122bc230 */ /* 0x000fe20000000900 */
[----:B------:R-:W-:Y:S01]  /*e1d0*/  SHF.R.U32.HI R6, RZ, 0x10, R4 ;  /* 0x00000010ff067819 */ /* 0x000fe20000011604 */
[----:B------:R-:W-:Y:S01]  /*e1e0*/  IMAD.MOV.U32 R213, RZ, RZ, R217 ;  /* 0x000000ffffd57224 */ /* 0x000fe200078e00d9 */
[----:B------:R-:W-:Y:S01]  /*e1f0*/  PRMT R52, R18, 0x5410, R191 ;  /* 0x0000541012347816 */ /* 0x000fe200000000bf */
[----:B------:R-:W-:Y:S01]  /*e200*/  IMAD.MOV.U32 R87, RZ, RZ, R149 ;  /* 0x000000ffff577224 */ /* 0x000fe200078e0095 */
[----:B------:R-:W-:Y:S01]  /*e210*/  LOP3.LUT R6, R6, 0xff, RZ, 0xc0, !PT ;  /* 0x000000ff06067812 */ /* 0x000fe200078ec0ff */
[----:B------:R-:W-:Y:S01]  /*e220*/  IMAD.MOV.U32 R86, RZ, RZ, R148 ;  /* 0x000000ffff567224 */ /* 0x000fe200078e0094 */
[----:B------:R-:W-:Y:S01]  /*e230*/  @!P4 PRMT R18, R43, 0x5410, RZ ;  /* 0x000054102b12c816 */ /* 0x000fe200000000ff */
[----:B------:R-:W-:-:S02]  /*e240*/  IMAD.MOV.U32 R43, RZ, RZ, R192 ;  /* 0x000000ffff2b7224 */ /* 0x000fc400078e00c0 */
[----:B------:R-:W-:Y:S02]  /*e250*/  @!P6 HADD2 R36, -R191.H0_H0, -RZ.H0_H0 ;  /* 0xa00000ffbf24e230 */ /* 0x000fe40000000900 */
[----:B------:R-:W-:Y:S01]  /*e260*/  IMAD.MOV.U32 R82, RZ, RZ, R229 ;  /* 0x000000ffff527224 */ /* 0x000fe200078e00e5 */
[----:B------:R-:W-:Y:S01]  /*e270*/  ISETP.LE.U32.AND P4, PT, R6, UR13, PT ;  /* 0x0000000d06007c0c */ /* 0x000fe2000bf83070 */
[----:B------:R-:W-:Y:S02]  /*e280*/  IMAD.MOV.U32 R83, RZ, RZ, R228 ;  /* 0x000000ffff537224 */ /* 0x000fe400078e00e4 */
[-C--:B------:R-:W-:Y:S01]  /*e290*/  FMUL.FTZ R148, R40, R5.reuse ;  /* 0x0000000528947220 */ /* 0x080fe20000410000 */
[----:B------:R-:W-:Y:S02]  /*e2a0*/  IMAD.MOV.U32 R130, RZ, RZ, R225 ;  /* 0x000000ffff827224 */ /* 0x000fe400078e00e1 */
        /* <DEDUP_REMOVED lines=16> */
[----:B-1----:R-:W-:Y:S01]  /*e3b0*/  F2FP.F16.F32.PACK_AB R6, R15, R14 ;  /* 0x0000000e0f06723e */ /* 0x002fe200000000ff */
[----:B------:R-:W-:Y:S01]  /*e3c0*/  MUFU.EX2 R12, R181 ;  /* 0x000000b5000c7308 */ /* 0x000fe20000000800 */
[----:B------:R-:W-:-:S02]  /*e3d0*/  LOP3.LUT R5, R4, 0xff, RZ, 0xc0, !PT ;  /* 0x000000ff04057812 */ /* 0x000fc400078ec0ff */
[----:B------:R-:W-:-:S05]  /*e3e0*/  @!P6 PRMT R191, R36, 0x5410, RZ ;  /* 0x0000541024bfe816 */ /* 0x000fca00000000ff */
[----:B------:R-:W1:Y:S01]  /*e3f0*/  MUFU.EX2 R16, R211 ;  /* 0x000000d300107308 */ /* 0x000e620000000800 */
[----:B------:R-:W-:Y:S02]  /*e400*/  PRMT R190, R6, 0x7632, R190 ;  /* 0x0000763206be7816 */ /* 0x000fe400000000be */
[----:B------:R-:W-:Y:S02]  /*e410*/  ISETP.LE.U32.AND P6, PT, R5, UR13, PT ;  /* 0x0000000d05007c0c */ /* 0x000fe4000bfc3070 */
[----:B------:R-:W-:-:S03]  /*e420*/  SHF.R.U32.HI R5, RZ, 0x18, R4 ;  /* 0x00000018ff057819 */ /* 0x000fc60000011604 */
[----:B------:R-:W-:Y:S01]  /*e430*/  MUFU.EX2 R13, R64 ;  /* 0x00000040000d7308 */ /* 0x000fe20000000800 */
[----:B------:R-:W-:Y:S02]  /*e440*/  LOP3.LUT R4, R4, 0xffff, RZ, 0xc0, !PT ;  /* 0x0000ffff04047812 */ /* 0x000fe400078ec0ff */
[----:B------:R-:W-:-:S05]  /*e450*/  PRMT R189, R6, 0x7610, R189 ;  /* 0x0000761006bd7816 */ /* 0x000fca00000000bd */
[----:B------:R-:W4:Y:S01]  /*e460*/  MUFU.EX2 R17, R65 ;  /* 0x0000004100117308 */ /* 0x000f220000000800 */
[----:B------:R-:W-:Y:S01]  /*e470*/  @!P1 HADD2 R37, -R190.H0_H0, -RZ.H0_H0 ;  /* 0xa00000ffbe259230 */ /* 0x000fe20000000900 */
[----:B------:R-:W-:Y:S01]  /*e480*/  SHF.R.U32.HI R4, RZ, 0x8, R4 ;  /* 0x00000008ff047819 */ /* 0x000fe20000011604 */
[----:B------:R-:W-:Y:S01]  /*e490*/  @!P5 HADD2 R38, -R189.H0_H0, -RZ.H0_H0 ;  /* 0xa00000ffbd26d230 */ /* 0x000fe20000000900 */
[----:B------:R-:W-:Y:S02]  /*e4a0*/  PRMT R45, R189, 0x5410, R190 ;  /* 0x00005410bd2d7816 */ /* 0x000fe400000000be */
[----:B------:R-:W-:Y:S02]  /*e4b0*/  @!P1 PRMT R190, R37, 0x5410, RZ ;  /* 0x0000541025be9816 */ /* 0x000fe400000000ff */
[----:B------:R-:W-:Y:S02]  /*e4c0*/  LOP3.LUT R4, R4, 0xffff, RZ, 0xc0, !PT ;  /* 0x0000ffff04047812 */ /* 0x000fe400078ec0ff */
[----:B------:R-:W-:-:S02]  /*e4d0*/  ISETP.LE.U32.AND P1, PT, R5, UR13, PT ;  /* 0x0000000d05007c0c */ /* 0x000fc4000bf23070 */
[----:B------:R-:W-:Y:S02]  /*e4e0*/  @!P5 PRMT R189, R38, 0x5410, RZ ;  /* 0x0000541026bdd816 */ /* 0x000fe400000000ff */
[----:B-1----:R-:W-:Y:S02]  /*e4f0*/  F2FP.F16.F32.PACK_AB R5, R16, R12 ;  /* 0x0000000c1005723e */ /* 0x002fe400000000ff */
[----:B------:R-:W-:Y:S02]  /*e500*/  ISETP.LE.U32.AND P5, PT, R4, UR13, PT ;  /* 0x0000000d04007c0c */ /* 0x000fe4000bfa3070 */
[----:B----4-:R-:W-:Y:S02]  /*e510*/  F2FP.F16.F32.PACK_AB R4, R17, R13 ;  /* 0x0000000d1104723e */ /* 0x010fe400000000ff */
[----:B------:R-:W-:Y:S02]  /*e520*/  PRMT R188, R5, 0x7610, R188 ;  /* 0x0000761005bc7816 */ /* 0x000fe400000000bc */
[----:B------:R-:W-:-:S02]  /*e530*/  PRMT R185, R4, 0x7632, R185 ;  /* 0x0000763204b97816 */ /* 0x000fc400000000b9 */
[----:B------:R-:W-:Y:S01]  /*e540*/  PRMT R187, R5, 0x7632, R187 ;  /* 0x0000763205bb7816 */ /* 0x000fe200000000bb */
[----:B------:R-:W-:Y:S01]  /*e550*/  @!P6 HADD2 R42, -R188.H0_H0, -RZ.H0_H0 ;  /* 0xa00000ffbc2ae230 */ /* 0x000fe20000000900 */
[----:B------:R-:W-:Y:S01]  /*e560*/  PRMT R186, R4, 0x7610, R186 ;  /* 0x0000761004ba7816 */ /* 0x000fe200000000ba */
[----:B------:R-:W-:Y:S02]  /*e570*/  @!P1 HADD2 R40, -R185.H0_H0, -RZ.H0_H0 ;  /* 0xa00000ffb9289230 */ /* 0x000fe40000000900 */
[----:B------:R-:W-:Y:S01]  /*e580*/  IMAD.MOV.U32 R73, RZ, RZ, R95 ;  /* 0x000000ffff497224 */ /* 0x000fe200078e005f */
[----:B------:R-:W-:Y:S01]  /*e590*/  LOP3.LUT R5, R2, 0xff, RZ, 0xc0, !PT ;  /* 0x000000ff02057812 */ /* 0x000fe200078ec0ff */
[----:B------:R-:W-:Y:S02]  /*e5a0*/  IMAD.MOV.U32 R95, RZ, RZ, R79 ;  /* 0x000000ffff5f7224 */ /* 0x000fe400078e004f */
[----:B------:R-:W-:Y:S02]  /*e5b0*/  IMAD.MOV.U32 R79, RZ, RZ, R75 ;  /* 0x000000ffff4f7224 */ /* 0x000fe400078e004b */
[----:B------:R-:W-:-:S02]  /*e5c0*/  IMAD.MOV.U32 R75, RZ, RZ, R131 ;  /* 0x000000ffff4b7224 */ /* 0x000fc400078e0083 */
[----:B------:R-:W-:Y:S02]  /*e5d0*/  IMAD.MOV.U32 R131, RZ, RZ, R118 ;  /* 0x000000ffff837224 */ /* 0x000fe400078e0076 */
[----:B------:R-:W-:Y:S01]  /*e5e0*/  IMAD.MOV.U32 R118, RZ, RZ, R9 ;  /* 0x000000ffff767224 */ /* 0x000fe200078e0009 */
[----:B------:R-:W-:Y:S02]  /*e5f0*/  LOP3.LUT R9, R2, 0xffff, RZ, 0xc0, !PT ;  /* 0x0000ffff02097812 */ /* 0x000fe400078ec0ff */
[----:B--2---:R-:W-:Y:S01]  /*e600*/  LOP3.LUT R4, R153, UR38, R76, 0x96, !PT ;  /* 0x0000002699047c12 */ /* 0x004fe2000f8e964c */
[----:B------:R-:W-:Y:S01]  /*e610*/  IMAD.MOV.U32 R77, RZ, RZ, R43 ;  /* 0x000000ffff4d7224 */ /* 0x000fe200078e002b */
[----:B------:R-:W-:Y:S01]  /*e620*/  PRMT R43, R188, 0x5410, R187 ;  /* 0x00005410bc2b7816 */ /* 0x000fe200000000bb */
[----:B------:R-:W-:Y:S01]  /*e630*/  IMAD.MOV.U32 R76, RZ, RZ, R53 ;  /* 0x000000ffff4c7224 */ /* 0x000fe200078e0035 */
[----:B------:R-:W-:Y:S01]  /*e640*/  @!P6 PRMT R188, R42, 0x5410, RZ ;  /* 0x000054102abce816 */ /* 0x000fe200000000ff */
[----:B------:R-:W-:Y:S01]  /*e650*/  IMAD.MOV.U32 R53, RZ, RZ, R94 ;  /* 0x000000ffff357224 */ /* 0x000fe200078e005e */
[----:B------:R-:W-:Y:S01]  /*e660*/  PRMT R42, R186, 0x5410, R185 ;  /* 0x00005410ba2a7816 */ /* 0x000fe200000000b9 */
[----:B------:R-:W-:Y:S01]  /*e670*/  IMAD.MOV.U32 R94, RZ, RZ, R78 ;  /* 0x000000ffff5e7224 */ /* 0x000fe200078e004e */
[----:B------:R-:W-:Y:S01]  /*e680*/  @!P1 PRMT R185, R40, 0x5410, RZ ;  /* 0x0000541028b99816 */ /* 0x000fe200000000ff */
[----:B------:R-:W-:Y:S01]  /*e690*/  IMAD.MOV.U32 R78, RZ, RZ, R74 ;  /* 0x000000ffff4e7224 */ /* 0x000fe200078e004a */
[----:B------:R-:W-:Y:S01]  /*e6a0*/  ISETP.LE.U32.AND P1, PT, R5, UR13, PT ;  /* 0x0000000d05007c0c */ /* 0x000fe2000bf23070 */
[----:B------:R-:W-:Y:S01]  /*e6b0*/  IMAD.MOV.U32 R74, RZ, RZ, R119 ;  /* 0x000000ffff4a7224 */ /* 0x000fe200078e0077 */
[----:B------:R-:W-:Y:S01]  /*e6c0*/  SHF.R.U32.HI R5, RZ, 0x18, R2 ;  /* 0x00000018ff057819 */ /* 0x000fe20000011602 */
[----:B------:R-:W-:Y:S01]  /*e6d0*/  IMAD.MOV.U32 R119, RZ, RZ, R8 ;  /* 0x000000ffff777224 */ /* 0x000fe200078e0008 */
[----:B------:R-:W-:-:S02]  /*e6e0*/  SHF.R.U32.HI R8, RZ, 0x10, R2 ;  /* 0x00000010ff087819 */ /* 0x000fc40000011602 */
[----:B------:R-:W-:Y:S01]  /*e6f0*/  LOP3.LUT R2, R243, UR37, R152, 0x96, !PT ;  /* 0x00000025f3027c12 */ /* 0x000fe2000f8e9698 */
[----:B------:R-:W-:Y:S01]  /*e700*/  FADD.FTZ R10, R11, R34 ;  /* 0x000000220b0a7221 */ /* 0x000fe20000010000 */
[----:B------:R-:W-:Y:S01]  /*e710*/  FADD.FTZ R11, R7, R101 ;  /* 0x00000065070b7221 */ /* 0x000fe20000010000 */
[----:B------:R-:W-:-:S04]  /*e720*/  IMAD.WIDE.U32 R6, R4, -0x2daee0ad, RZ ;  /* 0xd2511f5304067825 */ /* 0x000fc800078e00ff */
[----:B------:R-:W-:Y:S02]  /*e730*/  @!P5 HADD2 R39, -R187.H0_H0, -RZ.H0_H0 ;  /* 0xa00000ffbb27d230 */ /* 0x000fe40000000900 */
[----:B------:R-:W-:-:S03]  /*e740*/  IMAD.WIDE.U32 R2, R2, -0x2daee0ad, RZ ;  /* 0xd2511f5302027825 */ /* 0x000fc600078e00ff */
[----:B------:R-:W-:Y:S02]  /*e750*/  @!P5 PRMT R187, R39, 0x5410, RZ ;  /* 0x0000541027bbd816 */ /* 0x000fe400000000ff */
[----:B------:R-:W-:Y:S02]  /*e760*/  LOP3.LUT R3, R3, UR34, R6, 0x96, !PT ;  /* 0x0000002203037c12 */ /* 0x000fe4000f8e9606 */
[----:B------:R-:W-:Y:S02]  /*e770*/  ISETP.LE.U32.AND P5, PT, R5, UR13, PT ;  /* 0x0000000d05007c0c */ /* 0x000fe4000bfa3070 */
[----:B------:R-:W-:Y:S01]  /*e780*/  LOP3.LUT R8, R8, 0xff, RZ, 0xc0, !PT ;  /* 0x000000ff08087812 */ /* 0x000fe200078ec0ff */
[----:B------:R-:W-:Y:S02]  /*e790*/  IMAD.MOV.U32 R64, RZ, RZ, R240 ;  /* 0x000000ffff407224 */ /* 0x000fe400078e00f0 */
[----:B------:R-:W-:Y:S01]  /*e7a0*/  IMAD.MOV.U32 R65, RZ, RZ, R241 ;  /* 0x000000ffff417224 */ /* 0x000fe200078e00f1 */
[----:B------:R-:W-:Y:S01]  /*e7b0*/  ISETP.LE.U32.AND P6, PT, R8, UR13, PT ;  /* 0x0000000d08007c0c */ /* 0x000fe2000bfc3070 */
[----:B------:R-:W-:Y:S08]  /*e7c0*/  MUFU.EX2 R241, R214 ;  /* 0x000000d600f17308 */ /* 0x000ff00000000800 */
[----:B------:R-:W1:Y:S01]  /*e7d0*/  MUFU.EX2 R240, R220 ;  /* 0x000000dc00f07308 */ /* 0x000e620000000800 */
[----:B------:R-:W-:-:S05]  /*e7e0*/  @!P4 HADD2 R41, -R186.H0_H0, -RZ.H0_H0 ;  /* 0xa00000ffba29c230 */ /* 0x000fca0000000900 */
[----:B------:R-:W-:Y:S02]  /*e7f0*/  @!P4 PRMT R186, R41, 0x5410, RZ ;  /* 0x0000541029bac816 */ /* 0x000fe400000000ff */
[----:B---3--:R-:W-:-:S05]  /*e800*/  LOP3.LUT R4, R7, UR36, R92, 0x96, !PT ;  /* 0x0000002407047c12 */ /* 0x008fca000f8e965c */
[----:B------:R-:W-:-:S04]  /*e810*/  IMAD.WIDE.U32 R6, R4, -0x326172a9, RZ ;  /* 0xcd9e8d5704067825 */ /* 0x000fc800078e00ff */
[----:B------:R-:W-:Y:S01]  /*e820*/  IMAD.WIDE.U32 R4, R3, -0x326172a9, RZ ;  /* 0xcd9e8d5703047825 */ /* 0x000fe200078e00ff */
[----:B------:R-:W-:-:S04]  /*e830*/  LOP3.LUT R7, R7, UR35, R242, 0x96, !PT ;  /* 0x0000002307077c12 */ /* 0x000fc8000f8e96f2 */
[----:B------:R-:W-:Y:S01]  /*e840*/  LOP3.LUT R3, R5, UR33, R6, 0x96, !PT ;  /* 0x0000002105037c12 */ /* 0x000fe2000f8e9606 */
[----:B------:R-:W-:Y:S01]  /*e850*/  IMAD.WIDE.U32 R6, R7, -0x2daee0ad, RZ ;  /* 0xd2511f5307067825 */ /* 0x000fe200078e00ff */
[----:B------:R-:W-:-:S03]  /*e860*/  SHF.R.U32.HI R5, RZ, 0x8, R9 ;  /* 0x00000008ff057819 */ /* 0x000fc60000011609 */
[----:B------:R-:W-:Y:S01]  /*e870*/  IMAD.WIDE.U32 R8, R3, -0x2daee0ad, RZ ;  /* 0xd2511f5303087825 */ /* 0x000fe200078e00ff */
[----:B------:R-:W-:-:S04]  /*e880*/  LOP3.LUT R3, R7, UR32, R2, 0x96, !PT ;  /* 0x0000002007037c12 */ /* 0x000fc8000f8e9602 */
[----:B------:R-:W-:Y:S01]  /*e890*/  LOP3.LUT R2, R9, UR30, R6, 0x96, !PT ;  /* 0x0000001e09027c12 */ /* 0x000fe2000f8e9606 */
[----:B------:R-:W-:Y:S01]  /*e8a0*/  IMAD.WIDE.U32 R6, R3, -0x326172a9, RZ ;  /* 0xcd9e8d5703067825 */ /* 0x000fe200078e00ff */
[----:B------:R-:W-:-:S03]  /*e8b0*/  LOP3.LUT R5, R5, 0xffff, RZ, 0xc0, !PT ;  /* 0x0000ffff05057812 */ /* 0x000fc600078ec0ff */
[----:B------:R-:W-:Y:S01]  /*e8c0*/  IMAD.WIDE.U32 R2, R2, -0x326172a9, RZ ;  /* 0xcd9e8d5702027825 */ /* 0x000fe200078e00ff */
[----:B------:R-:W-:-:S04]  /*e8d0*/  ISETP.LE.U32.AND P4, PT, R5, UR13, PT ;  /* 0x0000000d05007c0c */ /* 0x000fc8000bf83070 */
[----:B------:R-:W-:Y:S02]  /*e8e0*/  LOP3.LUT R5, R3, UR23, R6, 0x96, !PT ;  /* 0x0000001703057c12 */ /* 0x000fe4000f8e9606 */
[----:B-1----:R-:W-:Y:S02]  /*e8f0*/  F2FP.F16.F32.PACK_AB R6, R240, R241 ;  /* 0x000000f1f006723e */ /* 0x002fe400000000ff */
[----:B------:R-:W-:Y:S02]  /*e900*/  LOP3.LUT R7, R7, UR31, R4, 0x96, !PT ;  /* 0x0000001f07077c12 */ /* 0x000fe4000f8e9604 */
[----:B------:R-:W-:Y:S02]  /*e910*/  LOP3.LUT R4, R5, 0xffff, RZ, 0xc0, !PT ;  /* 0x0000ffff05047812 */ /* 0x000fe400078ec0ff */
[----:B------:R-:W-:Y:S02]  /*e920*/  PRMT R184, R6, 0x7610, R184 ;  /* 0x0000761006b87816 */ /* 0x000fe400000000b8 */
[----:B------:R-:W-:-:S02]  /*e930*/  SHF.R.U32.HI R4, RZ, 0x8, R4 ;  /* 0x00000008ff047819 */ /* 0x000fc40000011604 */
[----:B------:R-:W-:Y:S01]  /*e940*/  PRMT R183, R6, 0x7632, R183 ;  /* 0x0000763206b77816 */ /* 0x000fe200000000b7 */
[----:B------:R-:W-:Y:S01]  /*e950*/  @!P1 HADD2 R44, -R184.H0_H0, -RZ.H0_H0 ;  /* 0xa00000ffb82c9230 */ /* 0x000fe20000000900 */
[----:B------:R-:W-:Y:S02]  /*e960*/  LOP3.LUT R4, R4, 0xffff, RZ, 0xc0, !PT ;  /* 0x0000ffff04047812 */ /* 0x000fe400078ec0ff */
[----:B------:R-:W-:Y:S01]  /*e970*/  PRMT R36, R184, 0x5410, R183 ;  /* 0x00005410b8247816 */ /* 0x000fe200000000b7 */
[----:B------:R-:W-:Y:S01]  /*e980*/  @!P4 HADD2 R46, -R183.H0_H0, -RZ.H0_H0 ;  /* 0xa00000ffb72ec230 */ /* 0x000fe20000000900 */
[----:B------:R-:W-:Y:S02]  /*e990*/  @!P1 PRMT R184, R44, 0x5410, RZ ;  /* 0x000054102cb89816 */ /* 0x000fe400000000ff */
[----:B------:R-:W-:Y:S02]  /*e9a0*/  ISETP.LE.U32.AND P1, PT, R4, UR13, PT ;  /* 0x0000000d04007c0c */ /* 0x000fe4000bf23070 */
[----:B------:R-:W-:-:S02]  /*e9b0*/  LOP3.LUT R4, R5, 0xff, RZ, 0xc0, !PT ;  /* 0x000000ff05047812 */ /* 0x000fc400078ec0ff */
[----:B------:R-:W-:Y:S02]  /*e9c0*/  @!P4 PRMT R183, R46, 0x5410, RZ ;  /* 0x000054102eb7c816 */ /* 0x000fe400000000ff */
[----:B------:R-:W-:Y:S01]  /*e9d0*/  ISETP.LE.U32.AND P4, PT, R4, UR13, PT ;  /* 0x0000000d04007c0c */ /* 0x000fe2000bf83070 */
[----:B------:R-:W-:Y:S01]  /*e9e0*/  FADD.FTZ R9, R14, R10 ;  /* 0x0000000a0e097221 */ /* 0x000fe20000010000 */
[----:B------:R-:W-:-:S03]  /*e9f0*/  PRMT R14, R69, 0x7610, R14 ;  /* 0x00007610450e7816 */ /* 0x000fc6000000000e */
[----:B------:R-:W-:Y:S01]  /*ea00*/  FADD.FTZ R10, R15, R9 ;  /* 0x000000090f0a7221 */ /* 0x000fe20000010000 */
[----:B------:R-:W-:Y:S02]  /*ea10*/  PRMT R15, R69, 0x7632, R15 ;  /* 0x00007632450f7816 */ /* 0x000fe4000000000f */
[----:B------:R-:W2:Y:S05]  /*ea20*/  LDL R69, [R1+0xd0] ;  /* 0x0000d00001457983 */ /* 0x000eaa0000100800 */
[----:B------:R-:W-:Y:S01]  /*ea30*/  @!P4 HADD2 R54, -R14.H0_H0, -RZ.H0_H0 ;  /* 0xa00000ff0e36c230 */ /* 0x000fe20000000900 */
[----:B------:R-:W-:-:S04]  /*ea40*/  PRMT R41, R14, 0x5410, R15 ;  /* 0x000054100e297816 */ /* 0x000fc8000000000f */
[----:B------:R-:W-:Y:S02]  /*ea50*/  @!P4 PRMT R14, R54, 0x5410, RZ ;  /* 0x00005410360ec816 */ /* 0x000fe400000000ff */
[----:B------:R-:W3:Y:S01]  /*ea60*/  LDL R54, [R1+0xbc] ;  /* 0x0000bc0001367983 */ /* 0x000ee20000100800 */
        /* <DEDUP_REMOVED lines=12> */
[----:B------:R-:W-:Y:S01]  /*eb30*/  IMAD.MOV.U32 R130, RZ, RZ, R239 ;  /* 0x000000ffff827224 */ /* 0x000fe200078e00ef */
[----:B------:R-:W-:Y:S08]  /*eb40*/  MUFU.EX2 R238, R81 ;  /* 0x0000005100ee7308 */ /* 0x000ff00000000800 */
[----:B------:R-:W1:Y:S01]  /*eb50*/  MUFU.EX2 R239, R84 ;  /* 0x0000005400ef7308 */ /* 0x000e620000000800 */
[----:B------:R-:W-:Y:S01]  /*eb60*/  @!P1 HADD2 R51, -R15.H0_H0, -RZ.H0_H0 ;  /* 0xa00000ff0f339230 */ /* 0x000fe20000000900 */
[----:B------:R-:W-:-:S04]  /*eb70*/  LOP3.LUT R3, R2, 0xffff, RZ, 0xc0, !PT ;  /* 0x0000ffff02037812 */ /* 0x000fc800078ec0ff */
[----:B------:R-:W-:Y:S02]  /*eb80*/  @!P1 PRMT R15, R51, 0x5410, RZ ;  /* 0x00005410330f9816 */ /* 0x000fe400000000ff */
[----:B-1----:R-:W-:-:S04]  /*eb90*/  F2FP.F16.F32.PACK_AB R4, R239, R238 ;  /* 0x000000eeef04723e */ /* 0x002fc800000000ff */
[C---:B------:R-:W-:Y:S02]  /*eba0*/  PRMT R181, R4.reuse, 0x7632, R181 ;  /* 0x0000763204b57816 */ /* 0x040fe400000000b5 */
[----:B------:R-:W-:Y:S02]  /*ebb0*/  PRMT R182, R4, 0x7610, R182 ;  /* 0x0000761004b67816 */ /* 0x000fe400000000b6 */
[----:B------:R-:W-:Y:S01]  /*ebc0*/  LOP3.LUT R4, R2, 0xff, RZ, 0xc0, !PT ;  /* 0x000000ff02047812 */ /* 0x000fe200078ec0ff */
[----:B------:R-:W-:-:S03]  /*ebd0*/  @!P5 HADD2 R50, -R181.H0_H0, -RZ.H0_H0 ;  /* 0xa00000ffb532d230 */ /* 0x000fc60000000900 */
[----:B------:R-:W-:Y:S02]  /*ebe0*/  ISETP.LE.U32.AND P1, PT, R4, UR13, PT ;  /* 0x0000000d04007c0c */ /* 0x000fe4000bf23070 */
[--C-:B------:R-:W-:Y:S02]  /*ebf0*/  SHF.R.U32.HI R4, RZ, 0x18, R2.reuse ;  /* 0x00000018ff047819 */ /* 0x100fe40000011602 */
        /* <DEDUP_REMOVED lines=10> */
[----:B------:R-:W-:Y:S01]  /*eca0*/  ISETP.LE.U32.AND P4, PT, R2, UR13, PT ;  /* 0x0000000d02007c0c */ /* 0x000fe2000bf83070 */
[----:B------:R-:W-:-:S05]  /*ecb0*/  IMAD.WIDE.U32 R2, R7, -0x2daee0ad, RZ ;  /* 0xd2511f5307027825 */ /* 0x000fca00078e00ff */
[----:B------:R-:W-:Y:S01]  /*ecc0*/  LOP3.LUT R4, R3, UR26, R8, 0x96, !PT ;  /* 0x0000001a03047c12 */ /* 0x000fe2000f8e9608 */
[----:B------:R-:W-:Y:S01]  /*ecd0*/  IMAD.MOV.U32 R220, RZ, RZ, R236 ;  /* 0x000000ffffdc7224 */ /* 0x000fe200078e00ec */
[C---:B------:R-:W-:Y:S01]  /*ece0*/  PRMT R180, R49.reuse, 0x7610, R180 ;  /* 0x0000761031b47816 */ /* 0x040fe200000000b4 */
[----:B------:R-:W-:Y:S01]  /*ecf0*/  MUFU.EX2 R6, R112 ;  /* 0x0000007000067308 */ /* 0x000fe20000000800 */
[----:B------:R-:W-:Y:S02]  /*ed00*/  LOP3.LUT R7, R4, 0xffff, RZ, 0xc0, !PT ;  /* 0x0000ffff04077812 */ /* 0x000fe400078ec0ff */
[----:B------:R-:W-:Y:S02]  /*ed10*/  PRMT R179, R49, 0x7632, R179 ;  /* 0x0000763231b37816 */ /* 0x000fe400000000b3 */
[----:B------:R-:W-:-:S03]  /*ed20*/  SHF.R.U32.HI R7, RZ, 0x8, R7 ;  /* 0x00000008ff077819 */ /* 0x000fc60000011607 */
[----:B------:R-:W1:Y:S01]  /*ed30*/  MUFU.EX2 R236, R113 ;  /* 0x0000007100ec7308 */ /* 0x000e620000000800 */
[----:B------:R-:W-:Y:S01]  /*ed40*/  @!P1 HADD2 R55, -R180.H0_H0, -RZ.H0_H0 ;  /* 0xa00000ffb4379230 */ /* 0x000fe20000000900 */
[----:B------:R-:W-:Y:S01]  /*ed50*/  LOP3.LUT R7, R7, 0xffff, RZ, 0xc0, !PT ;  /* 0x0000ffff07077812 */ /* 0x000fe200078ec0ff */
[----:B------:R-:W-:Y:S01]  /*ed60*/  @!P4 HADD2 R56, -R179.H0_H0, -RZ.H0_H0 ;  /* 0xa00000ffb338c230 */ /* 0x000fe20000000900 */
[----:B------:R-:W-:Y:S02]  /*ed70*/  PRMT R40, R180, 0x5410, R179 ;  /* 0x00005410b4287816 */ /* 0x000fe400000000b3 */
[----:B------:R-:W-:Y:S02]  /*ed80*/  @!P1 PRMT R180, R55, 0x5410, RZ ;  /* 0x0000541037b49816 */ /* 0x000fe400000000ff */
[----:B------:R-:W-:Y:S02]  /*ed90*/  ISETP.LE.U32.AND P1, PT, R7, UR13, PT ;  /* 0x0000000d07007c0c */ /* 0x000fe4000bf23070 */
[----:B------:R-:W-:-:S02]  /*eda0*/  LOP3.LUT R7, R4, 0xff, RZ, 0xc0, !PT ;  /* 0x000000ff04077812 */ /* 0x000fc400078ec0ff */
[----:B------:R-:W-:Y:S02]  /*edb0*/  @!P4 PRMT R179, R56, 0x5410, RZ ;  /* 0x0000541038b3c816 */ /* 0x000fe400000000ff */
[----:B------:R-:W-:Y:S02]  /*edc0*/  ISETP.LE.U32.AND P4, PT, R7, UR13, PT ;  /* 0x0000000d07007c0c */ /* 0x000fe4000bf83070 */
[----:B------:R-:W-:Y:S02]  /*edd0*/  PRMT R178, R48, 0x7610, R178 ;  /* 0x0000761030b27816 */ /* 0x000fe400000000b2 */
[----:B-1----:R-:W-:Y:S02]  /*ede0*/  F2FP.F16.F32.PACK_AB R7, R236, R6 ;  /* 0x00000006ec07723e */ /* 0x002fe400000000ff */
        /* <DEDUP_REMOVED lines=9> */
[----:B------:R-:W-:Y:S01]  /*ee80*/  MUFU.EX2 R215, R117 ;  /* 0x0000007500d77308 */ /* 0x000fe20000000800 */
[----:B------:R-:W-:Y:S01]  /*ee90*/  @!P1 HADD2 R58, -R175.H0_H0, -RZ.H0_H0 ;  /* 0xa00000ffaf3a9230 */ /* 0x000fe20000000900 */
[----:B------:R-:W-:-:S02]  /*eea0*/  @!P6 PRMT R178, R57, 0x5410, RZ ;  /* 0x0000541039b2e816 */ /* 0x000fc400000000ff */
        /* <DEDUP_REMOVED lines=14> */
[----:B-1----:R-:W-:-:S04]  /*ef90*/  F2FP.F16.F32.PACK_AB R2, R237, R215 ;  /* 0x000000d7ed02723e */ /* 0x002fc800000000ff */
[C---:B------:R-:W-:Y:S02]  /*efa0*/  PRMT R174, R2.reuse, 0x7610, R174 ;  /* 0x0000761002ae7816 */ /* 0x040fe400000000ae */
[----:B------:R-:W-:-:S03]  /*efb0*/  PRMT R137, R2, 0x7632, R137 ;  /* 0x0000763202897816 */ /* 0x000fc60000000089 */
[----:B------:R-:W-:Y:S01]  /*efc0*/  @!P6 HADD2 R61, -R174.H0_H0, -RZ.H0_H0 ;  /* 0xa00000ffae3de230 */ /* 0x000fe20000000900 */
[----:B------:R-:W-:Y:S02]  /*efd0*/  SHF.R.U32.HI R2, RZ, 0x18, R5 ;  /* 0x00000018ff027819 */ /* 0x000fe40000011605 */
[----:B------:R-:W-:Y:S02]  /*efe0*/  PRMT R50, R174, 0x5410, R137 ;  /* 0x00005410ae327816 */ /* 0x000fe40000000089 */
[----:B------:R-:W-:Y:S02]  /*eff0*/  @!P6 PRMT R174, R61, 0x5410, RZ ;  /* 0x000054103daee816 */ /* 0x000fe400000000ff */
[----:B------:R-:W-:Y:S02]  /*f000*/  ISETP.LE.U32.AND P6, PT, R2, UR13, PT ;  /* 0x0000000d02007c0c */ /* 0x000fe4000bfc3070 */
[----:B------:R-:W-:Y:S01]  /*f010*/  SHF.R.U32.HI R2, RZ, 0x10, R5 ;  /* 0x00000010ff027819 */ /* 0x000fe20000011605 */
[----:B------:R-:W-:Y:S01]  /*f020*/  IMAD.MOV.U32 R84, RZ, RZ, R213 ;  /* 0x000000ffff547224 */ /* 0x000fe200078e00d5 */
[----:B------:R-:W-:Y:S01]  /*f030*/  MUFU.EX2 R214, R129 ;  /* 0x0000008100d67308 */ /* 0x000fe20000000800 */
[----:B------:R-:W-:Y:S01]  /*f040*/  @!P5 HADD2 R62, -R137.H0_H0, -RZ.H0_H0 ;  /* 0xa00000ff893ed230 */ /* 0x000fe20000000900 */
[----:B------:R-:W-:-:S06]  /*f050*/  LOP3.LUT R2, R2, 0xff, RZ, 0xc0, !PT ;  /* 0x000000ff02027812 */ /* 0x000fcc00078ec0ff */
[----:B------:R-:W1:Y:S01]  /*f060*/  MUFU.EX2 R213, R128 ;  /* 0x0000008000d57308 */ /* 0x000e620000000800 */
[----:B------:R-:W-:Y:S01]  /*f070*/  @!P5 PRMT R137, R62, 0x5410, RZ ;  /* 0x000054103e89d816 */ /* 0x000fe200000000ff */
[----:B------:R-:W-:Y:S01]  /*f080*/  @!P4 HADD2 R59, -R176.H0_H0, -RZ.H0_H0 ;  /* 0xa00000ffb03bc230 */ /* 0x000fe20000000900 */
[----:B------:R-:W-:-:S05]  /*f090*/  ISETP.LE.U32.AND P5, PT, R2, UR13, PT ;  /* 0x0000000d02007c0c */ /* 0x000fca000bfa3070 */
[----:B------:R4:W4:Y:S01]  /*f0a0*/  MUFU.EX2 R2, R136 ;  /* 0x0000008800027308 */ /* 0x0009220000000800 */
[----:B------:R-:W-:Y:S02]  /*f0b0*/  @!P4 PRMT R176, R59, 0x5410, RZ ;  /* 0x000054103bb0c816 */ /* 0x000fe400000000ff */
[----:B------:R-:W-:-:S05]  /*f0c0*/  ISETP.LE.U32.AND P4, PT, R3, UR13, PT ;  /* 0x0000000d03007c0c */ /* 0x000fca000bf83070 */
[----:B------:R-:W4:Y:S01]  /*f0d0*/  MUFU.EX2 R211, R141 ;  /* 0x0000008d00d37308 */ /* 0x000f220000000800 */
[----:B-1----:R-:W-:Y:S01]  /*f0e0*/  F2FP.F16.F32.PACK_AB R3, R214, R213 ;  /* 0x000000d5d603723e */ /* 0x002fe200000000ff */
[----:B------:R-:W-:Y:S01]  /*f0f0*/  UIADD3 UR4, UR29, -0x4498517b, URZ ;  /* 0xbb67ae851d047890 */ /* 0x000fe2000fffe03f */
[----:B------:R-:W-:Y:S02]  /*f100*/  IMAD.MOV.U32 R46, RZ, RZ, R64 ;  /* 0x000000ffff2e7224 */ /* 0x000fe400078e0040 */
[----:B------:R-:W-:Y:S01]  /*f110*/  IMAD.MOV.U32 R113, RZ, RZ, R245 ;  /* 0x000000ffff717224 */ /* 0x000fe200078e00f5 */
[C---:B----4-:R-:W-:Y:S01]  /*f120*/  PRMT R136, R3.reuse, 0x7610, R136 ;  /* 0x0000761003887816 */ /* 0x050fe20000000088 */
[----:B------:R-:W-:Y:S01]  /*f130*/  FADD.FTZ R242, R2, R68 ;  /* 0x0000004402f27221 */ /* 0x000fe20000010000 */
[----:B------:R-:W-:Y:S01]  /*f140*/  PRMT R35, R3, 0x7632, R35 ;  /* 0x0000763203237816 */ /* 0x000fe20000000023 */
[----:B------:R-:W-:Y:S02]  /*f150*/  FADD.FTZ R11, R27, R11 ;  /* 0x0000000b1b0b7221 */ /* 0x000fe40000010000 */
[----:B------:R-:W-:Y:S01]  /*f160*/  @!P4 HADD2 R63, -R136.H0_H0, -RZ.H0_H0 ;  /* 0xa00000ff883fc230 */ /* 0x000fe20000000900 */
[----:B------:R-:W-:-:S02]  /*f170*/  F2FP.F16.F32.PACK_AB R2, R211, R2 ;  /* 0x00000002d302723e */ /* 0x000fc400000000ff */
[----:B------:R-:W-:Y:S02]  /*f180*/  SHF.R.U32.HI R3, RZ, 0x18, R4 ;  /* 0x00000018ff037819 */ /* 0x000fe40000011604 */
[C---:B------:R-:W-:Y:S02]  /*f190*/  PRMT R34, R2.reuse, 0x7610, R34 ;  /* 0x0000761002227816 */ /* 0x040fe40000000022 */
[----:B------:R-:W-:Y:S01]  /*f1a0*/  PRMT R27, R2, 0x7632, R27 ;  /* 0x00007632021b7816 */ /* 0x000fe2000000001b */
[----:B------:R-:W-:Y:S01]  /*f1b0*/  IMAD.MOV.U32 R112, RZ, RZ, R244 ;  /* 0x000000ffff707224 */ /* 0x000fe200078e00f4 */
[----:B------:R-:W-:Y:S02]  /*f1c0*/  PRMT R49, R136, 0x5410, R35 ;  /* 0x0000541088317816 */ /* 0x000fe40000000023 */
[----:B------:R-:W-:Y:S02]  /*f1d0*/  LOP3.LUT R2, R113, UR4, R46, 0x96, !PT ;  /* 0x0000000471027c12 */ /* 0x000fe4000f8e962e */
[----:B------:R-:W-:-:S02]  /*f1e0*/  @!P4 PRMT R136, R63, 0x5410, RZ ;  /* 0x000054103f88c816 */ /* 0x000fc400000000ff */
[----:B------:R-:W-:Y:S02]  /*f1f0*/  ISETP.LE.U32.AND P4, PT, R3, UR13, PT ;  /* 0x0000000d03007c0c */ /* 0x000fe4000bf83070 */
[----:B------:R-:W-:Y:S01]  /*f200*/  SHF.R.U32.HI R3, RZ, 0x10, R4 ;  /* 0x00000010ff037819 */ /* 0x000fe20000011604 */
[----:B------:R-:W-:Y:S02]  /*f210*/  @!P1 HADD2 R66, -R35.H0_H0, -RZ.H0_H0 ;  /* 0xa00000ff23429230 */ /* 0x000fe40000000900 */
[----:B------:R-:W-:-:S04]  /*f220*/  IMAD.WIDE.U32 R244, R2, -0x326172a9, RZ ;  /* 0xcd9e8d5702f47825 */ /* 0x000fc800078e00ff */
[----:B------:R-:W-:Y:S01]  /*f230*/  FADD.FTZ R9, R12, R11 ;  /* 0x0000000b0c097221 */ /* 0x000fe20000010000 */
[----:B------:R-:W-:Y:S01]  /*f240*/  FADD.FTZ R8, R13, R10 ;  /* 0x0000000a0d087221 */ /* 0x000fe20000010000 */
[----:B------:R-:W-:Y:S02]  /*f250*/  LOP3.LUT R2, R23, UR36, R112, 0x96, !PT ;  /* 0x0000002417027c12 */ /* 0x000fe4000f8e9670 */
[----:B------:R-:W-:Y:S01]  /*f260*/  LOP3.LUT R3, R3, 0xff, RZ, 0xc0, !PT ;  /* 0x000000ff03037812 */ /* 0x000fe200078ec0ff */
[----:B------:R-:W-:Y:S01]  /*f270*/  FADD.FTZ R64, R16, R9 ;  /* 0x0000000910407221 */ /* 0x000fe20000010000 */
[----:B------:R-:W-:Y:S01]  /*f280*/  FADD.FTZ R243, R17, R8 ;  /* 0x0000000811f37221 */ /* 0x000fe20000010000 */
[----:B------:R-:W-:Y:S01]  /*f290*/  @!P1 PRMT R35, R66, 0x5410, RZ ;  /* 0x0000541042239816 */ /* 0x000fe200000000ff */
[----:B------:R-:W-:Y:S01]  /*f2a0*/  IMAD.WIDE.U32 R8, R2, -0x326172a9, RZ ;  /* 0xcd9e8d5702087825 */ /* 0x000fe200078e00ff */
[----:B------:R-:W-:Y:S02]  /*f2b0*/  ISETP.LE.U32.AND P1, PT, R3, UR13, PT ;  /* 0x0000000d03007c0c */ /* 0x000fe4000bf23070 */
[----:B------:R-:W-:-:S02]  /*f2c0*/  LOP3.LUT R3, R245, UR37, R152, 0x96, !PT ;  /* 0x00000025f5037c12 */ /* 0x000fc4000f8e9698 */
[----:B------:R-:W-:-:S03]  /*f2d0*/  LOP3.LUT R2, R9, UR35, R244, 0x96, !PT ;  /* 0x0000002309027c12 */ /* 0x000fc6000f8e96f4 */
[----:B------:R-:W-:-:S04]  /*f2e0*/  IMAD.WIDE.U32 R10, R3, -0x2daee0ad, RZ ;  /* 0xd2511f53030a7825 */ /* 0x000fc800078e00ff */
[----:B------:R-:W-:Y:S01]  /*f2f0*/  IMAD.WIDE.U32 R2, R2, -0x2daee0ad, RZ ;  /* 0xd2511f5302027825 */ /* 0x000fe200078e00ff */
[----:B------:R-:W-:-:S04]  /*f300*/  LOP3.LUT R4, R11, UR34, R22, 0x96, !PT ;  /* 0x000000220b047c12 */ /* 0x000fc8000f8e9616 */
[----:B------:R-:W-:Y:S01]  /*f310*/  LOP3.LUT R7, R3, UR32, R10, 0x96, !PT ;  /* 0x0000002003077c12 */ /* 0x000fe2000f8e960a */
[----:B------:R-:W-:-:S05]  /*f320*/  IMAD.WIDE.U32 R10, R4, -0x326172a9, RZ ;  /* 0xcd9e8d57040a7825 */ /* 0x000fca00078e00ff */
[----:B------:R-:W-:-:S05]  /*f330*/  LOP3.LUT R3, R11, UR33, R8, 0x96, !PT ;  /* 0x000000210b037c12 */ /* 0x000fca000f8e9608 */
[----:B------:R-:W-:-:S05]  /*f340*/  IMAD.WIDE.U32 R12, R3, -0x2daee0ad, RZ ;  /* 0xd2511f53030c7825 */ /* 0x000fca00078e00ff */
[----:B------:R-:W-:Y:S01]  /*f350*/  LOP3.LUT R2, R13, UR30, R2, 0x96, !PT ;  /* 0x0000001e0d027c12 */ /* 0x000fe2000f8e9602 */
[----:B------:R-:W-:-:S04]  /*f360*/  IMAD.WIDE.U32 R8, R7, -0x326172a9, RZ ;  /* 0xcd9e8d5707087825 */ /* 0x000fc800078e00ff */
[----:B------:R-:W-:Y:S01]  /*f370*/  IMAD.WIDE.U32 R2, R2, -0x326172a9, RZ ;  /* 0xcd9e8d5702027825 */ /* 0x000fe200078e00ff */
[----:B------:R-:W-:-:S04]  /*f380*/  LOP3.LUT R10, R9, UR31, R10, 0x96, !PT ;  /* 0x0000001f090a7c12 */ /* 0x000fc8000f8e960a */
[----:B------:R-:W-:Y:S02]  /*f390*/  LOP3.LUT R4, R3, UR23, R8, 0x96, !PT ;  /* 0x0000001703047c12 */ /* 0x000fe4000f8e9608 */
[--C-:B------:R-:W-:Y:S02]  /*f3a0*/  SHF.R.U32.HI R8, RZ, 0x10, R2.reuse ;  /* 0x00000010ff087819 */ /* 0x100fe40000011602 */
[C---:B------:R-:W-:Y:S02]  /*f3b0*/  LOP3.LUT R3, R2.reuse, 0xffff, RZ, 0xc0, !PT ;  /* 0x0000ffff02037812 */ /* 0x040fe400078ec0ff */
[----:B------:R-:W-:Y:S02]  /*f3c0*/  LOP3.LUT R9, R2, 0xff, RZ, 0xc0, !PT ;  /* 0x000000ff02097812 */ /* 0x000fe400078ec0ff */
[----:B------:R-:W-:Y:S01]  /*f3d0*/  SHF.R.U32.HI R7, RZ, 0x18, R2 ;  /* 0x00000018ff077819 */ /* 0x000fe20000011602 */
[----:B------:R-:W-:Y:S01]  /*f3e0*/  STG.E.U16 desc[UR24][R20.64+-0x80], R26 ;  /* 0xffff801a14007986 */ /* 0x000fe2000c101518 */
[----:B------:R-:W-:-:S03]  /*f3f0*/  LOP3.LUT R2, R8, 0xff, RZ, 0xc0, !PT ;  /* 0x000000ff08027812 */ /* 0x000fc600078ec0ff */
[----:B------:R-:W-:Y:S01]  /*f400*/  STG.E.U16 desc[UR24][R20.64+-0x7e], R25 ;  /* 0xffff821914007986 */ /* 0x000fe2000c101518 */
[----:B------:R-:W-:-:S03]  /*f410*/  SHF.R.U32.HI R3, RZ, 0x8, R3 ;  /* 0x00000008ff037819 */ /* 0x000fc60000011603 */
[----:B------:R-:W-:Y:S04]  /*f420*/  STG.E.U16 desc[UR24][R32.64+-0x80], R24 ;  /* 0xffff801820007986 */ /* 0x000fe8000c101518 */
[----:B------:R-:W-:Y:S04]  /*f430*/  STG.E.U16 desc[UR24][R32.64+-0x7e], R19 ;  /* 0xffff821320007986 */ /* 0x000fe8000c101518 */
[----:B------:R1:W-:Y:S01]  /*f440*/  STG.E.U16 desc[UR24][R30.64+-0x80], R14 ;  /* 0xffff800e1e007986 */ /* 0x0003e2000c101518 */
[----:B------:R-:W-:Y:S02]  /*f450*/  PRMT R16, R9, 0x5410, R3 ;  /* 0x0000541009107816 */ /* 0x000fe40000000003 */
[----:B------:R-:W-:-:S02]  /*f460*/  SHF.R.U32.HI R8, RZ, 0x18, R4 ;  /* 0x00000018ff087819 */ /* 0x000fc40000011604 */
[----:B-1----:R-:W-:Y:S02]  /*f470*/  PRMT R14, R2, 0x5410, R7 ;  /* 0x00005410020e7816 */ /* 0x002fe40000000007 */
[----:B------:R-:W-:-:S04]  /*f480*/  LOP3.LUT R2, R4, 0xffff, RZ, 0xc0, !PT ;  /* 0x0000ffff04027812 */ /* 0x000fc800078ec0ff */
[----:B------:R-:W-:Y:S02]  /*f490*/  SHF.R.U32.HI R3, RZ, 0x8, R2 ;  /* 0x00000008ff037819 */ /* 0x000fe40000011602 */
[----:B------:R-:W-:Y:S02]  /*f4a0*/  LOP3.LUT R2, R4, 0xff, RZ, 0xc0, !PT ;  /* 0x000000ff04027812 */ /* 0x000fe400078ec0ff */
[----:B------:R-:W-:Y:S02]  /*f4b0*/  SHF.R.U32.HI R7, RZ, 0x10, R4 ;  /* 0x00000010ff077819 */ /* 0x000fe40000011604 */
[----:B------:R-:W-:Y:S01]  /*f4c0*/  PRMT R11, R2, 0x5410, R3 ;  /* 0x00005410020b7816 */ /* 0x000fe20000000003 */
[----:B------:R-:W-:Y:S01]  /*f4d0*/  IMAD.WIDE.U32 R2, R10, -0x2daee0ad, RZ ;  /* 0xd2511f530a027825 */ /* 0x000fe200078e00ff */
[----:B------:R-:W-:-:S04]  /*f4e0*/  LOP3.LUT R7, R7, 0xff, RZ, 0xc0, !PT ;  /* 0x000000ff07077812 */ /* 0x000fc800078ec0ff */
[----:B------:R-:W-:Y:S02]  /*f4f0*/  LOP3.LUT R4, R3, UR26, R12, 0x96, !PT ;  /* 0x0000001a03047c12 */ /* 0x000fe4000f8e960c */
[----:B------:R-:W-:Y:S02]  /*f500*/  PRMT R9, R7, 0x5410, R8 ;  /* 0x0000541007097816 */ /* 0x000fe40000000008 */
        /* <DEDUP_REMOVED lines=16> */
[----:B------:R-:W-:Y:S01]  /*f610*/  HSET2.LE.AND R2, R16, R0, PT ;  /* 0x0000000010027233 */ /* 0x000fe20003803000 */
[----:B------:R-:W-:Y:S01]  /*f620*/  IMAD.MOV.U32 R47, RZ, RZ, R65 ;  /* 0x000000ffff2f7224 */ /* 0x000fe200078e0041 */
[----:B------:R-:W-:-:S03]  /*f630*/  PRMT R5, R140, 0x7632, R5 ;  /* 0x000076328c057816 */ /* 0x000fc60000000005 */
[----:B------:R-:W-:Y:S02]  /*f640*/  LOP3.LUT R10, R2, R52, RZ, 0xc0, !PT ;  /* 0x00000034020a7212 */ /* 0x000fe400078ec0ff */
[--C-:B------:R-:W-:Y:S01]  /*f650*/  HSET2.LE.AND R2, R14, R0.reuse, PT ;  /* 0x000000000e027233 */ /* 0x100fe20003803000 */
[----:B------:R-:W-:Y:S01]  /*f660*/  IMAD.MOV.U32 R65, RZ, RZ, R93 ;  /* 0x000000ffff417224 */ /* 0x000fe200078e005d */
[--C-:B------:R-:W-:Y:S01]  /*f670*/  HSET2.LE.AND R3, R11, R0.reuse, PT ;  /* 0x000000000b037233 */ /* 0x100fe20003803000 */
[----:B------:R-:W-:Y:S02]  /*f680*/  IMAD.MOV.U32 R93, RZ, RZ, R252 ;  /* 0x000000ffff5d7224 */ /* 0x000fe400078e00fc */
[----:B------:R-:W-:Y:S01]  /*f690*/  FADD.FTZ R252, R6, R80 ;  /* 0x0000005006fc7221 */ /* 0x000fe20000010000 */
[----:B------:R-:W-:Y:S01]  /*f6a0*/  HSET2.LE.AND R4, R9, R0, PT ;  /* 0x0000000009047233 */ /* 0x000fe20003803000 */
[----:B------:R-:W-:Y:S01]  /*f6b0*/  @!P6 HADD2 R72, -R5.H0_H0, -RZ.H0_H0 ;  /* 0xa00000ff0548e230 */ /* 0x000fe20000000900 */
[----:B------:R-:W-:-:S02]  /*f6c0*/  PRMT R6, R140, 0x7610, R6 ;  /* 0x000076108c067816 */ /* 0x000fc40000000006 */
[----:B------:R-:W-:Y:S02]  /*f6d0*/  LOP3.LUT R11, R2, R45, RZ, 0xc0, !PT ;  /* 0x0000002d020b7212 */ /* 0x000fe400078ec0ff */
[--C-:B------:R-:W-:Y:S01]  /*f6e0*/  HSET2.LE.AND R2, R7, R0.reuse, PT ;  /* 0x0000000007027233 */ /* 0x100fe20003803000 */
[----:B------:R-:W-:Y:S01]  /*f6f0*/  IMAD.MOV.U32 R44, RZ, RZ, R101 ;  /* 0x000000ffff2c7224 */ /* 0x000fe200078e0065 */
[----:B------:R-:W-:Y:S01]  /*f700*/  PRMT R37, R6, 0x5410, R5 ;  /* 0x0000541006257816 */ /* 0x000fe20000000005 */
[----:B------:R-:W-:Y:S01]  /*f710*/  IMAD.MOV.U32 R101, RZ, RZ, R131 ;  /* 0x000000ffff657224 */ /* 0x000fe200078e0083 */
[----:B------:R-:W-:Y:S01]  /*f720*/  LOP3.LUT R9, R4, R97, RZ, 0xc0, !PT ;  /* 0x0000006104097212 */ /* 0x000fe200078ec0ff */
[----:B------:R-:W-:Y:S01]  /*f730*/  IMAD.MOV.U32 R131, RZ, RZ, R130 ;  /* 0x000000ffff837224 */ /* 0x000fe200078e0082 */
[----:B------:R-:W-:Y:S02]  /*f740*/  @!P6 PRMT R5, R72, 0x5410, RZ ;  /* 0x000054104805e816 */ /* 0x000fe400000000ff */
[----:B------:R-:W-:-:S02]  /*f750*/  HSET2.LE.AND R4, R13, R0, PT ;  /* 0x000000000d047233 */ /* 0x000fc40003803000 */
[----:B------:R-:W-:Y:S01]  /*f760*/  LOP3.LUT R130, R2, R36, RZ, 0xc0, !PT ;  /* 0x0000002402827212 */ /* 0x000fe200078ec0ff */
[----:B---3--:R-:W-:Y:S01]  /*f770*/  VIADD R2, R54, 0x4 ;  /* 0x0000000436027836 */ /* 0x008fe20000000000 */
[----:B------:R-:W-:Y:S01]  /*f780*/  STG.E.U16 desc[UR24][R30.64+-0x7e], R15 ;  /* 0xffff820f1e007986 */ /* 0x000fe2000c101518 */
[----:B------:R-:W-:Y:S01]  /*f790*/  @!P5 HADD2 R67, -R6.H0_H0, -RZ.H0_H0 ;  /* 0xa00000ff0643d230 */ /* 0x000fe20000000900 */
[----:B------:R-:W-:Y:S02]  /*f7a0*/  LOP3.LUT R128, R4, R43, RZ, 0xc0, !PT ;  /* 0x0000002b04807212 */ /* 0x000fe400078ec0ff */
[----:B------:R1:W-:Y:S02]  /*f7b0*/  STG.E.U16 desc[UR24][R28.64+-0x7e], R5 ;  /* 0xffff82051c007986 */ /* 0x0003e4000c101518 */
[----:B------:R-:W-:-:S05]  /*f7c0*/  @!P5 PRMT R6, R67, 0x5410, RZ ;  /* 0x000054104306d816 */ /* 0x000fca00000000ff */
[----:B------:R3:W-:Y:S01]  /*f7d0*/  STG.E.U16 desc[UR24][R28.64+-0x80], R6 ;  /* 0xffff80061c007986 */ /* 0x0007e2000c101518 */
[----:B-1----:R-:W-:-:S05]  /*f7e0*/  IMAD.WIDE.U32 R4, R2, -0x326172a9, RZ ;  /* 0xcd9e8d5702047825 */ /* 0x002fca00078e00ff */
[----:B--2---:R-:W-:-:S05]  /*f7f0*/  LOP3.LUT R2, R5, R69, RZ, 0x3c, !PT ;  /* 0x0000004505027212 */ /* 0x004fca00078e3cff */
[----:B---3--:R-:W-:-:S05]  /*f800*/  IMAD.WIDE.U32 R6, R2, -0x2daee0ad, RZ ;  /* 0xd2511f5302067825 */ /* 0x008fca00078e00ff */
[----:B------:R-:W-:Y:S01]  /*f810*/  LOP3.LUT R2, R7, UR4, R46, 0x96, !PT ;  /* 0x0000000407027c12 */ /* 0x000fe2000f8e962e */
[----:B------:R-:W-:Y:S02]  /*f820*/  IMAD.MOV.U32 R46, RZ, RZ, R84 ;  /* 0x000000ffff2e7224 */ /* 0x000fe400078e0054 */
[----:B------:R-:W-:Y:S02]  /*f830*/  IMAD.MOV.U32 R84, RZ, RZ, R220 ;  /* 0x000000ffff547224 */ /* 0x000fe400078e00dc */
[----:B------:R-:W-:Y:S02]  /*f840*/  IMAD.MOV.U32 R69, RZ, RZ, R44 ;  /* 0x000000ffff457224 */ /* 0x000fe400078e002c */
[----:B------:R-:W-:Y:S02]  /*f850*/  IMAD.MOV.U32 R220, RZ, RZ, R131 ;  /* 0x000000ffffdc7224 */ /* 0x000fe400078e0083 */
[----:B------:R-:W-:Y:S02]  /*f860*/  IMAD.MOV.U32 R44, RZ, RZ, R81 ;  /* 0x000000ffff2c7224 */ /* 0x000fe400078e0051 */
[----:B------:R-:W-:-:S02]  /*f870*/  IMAD.MOV.U32 R131, RZ, RZ, R85 ;  /* 0x000000ffff837224 */ /* 0x000fc400078e0055 */
[----:B------:R-:W-:Y:S01]  /*f880*/  IMAD.MOV.U32 R85, RZ, RZ, R247 ;  /* 0x000000ffff557224 */ /* 0x000fe200078e00f7 */
[----:B------:R1:W-:Y:S01]  /*f890*/  STL.64 [R1], R4 ;  /* 0x0000000401007387 */ /* 0x0003e20000100a00 */
[----:B------:R-:W-:Y:S02]  /*f8a0*/  IMAD.MOV.U32 R62, RZ, RZ, R44 ;  /* 0x000000ffff3e7224 */ /* 0x000fe400078e002c */
[----:B------:R-:W-:Y:S01]  /*f8b0*/  IMAD.MOV.U32 R44, RZ, RZ, R85 ;  /* 0x000000ffff2c7224 */ /* 0x000fe200078e0055 */
[----:B------:R2:W-:Y:S01]  /*f8c0*/  STL.64 [R1+0x8], R6 ;  /* 0x0000080601007387 */ /* 0x0005e20000100a00 */
[----:B------:R-:W-:Y:S02]  /*f8d0*/  IMAD.MOV.U32 R85, RZ, RZ, R133 ;  /* 0x000000ffff557224 */ /* 0x000fe400078e0085 */
[----:B------:R-:W-:Y:S01]  /*f8e0*/  IMAD.MOV.U32 R56, RZ, RZ, R197 ;  /* 0x000000ffff387224 */ /* 0x000fe200078e00c5 */
[----:B------:R3:W5:Y:S04]  /*f8f0*/  LDL.LU R133, [R1+0x134] ;  /* 0x0001340001857983 */ /* 0x0007680000300800 */
[----:B------:R-:W4:Y:S01]  /*f900*/  LDL.LU R197, [R1+0x130] ;  /* 0x0001300001c57983 */ /* 0x000f220000300800 */
[----:B------:R-:W-:-:S02]  /*f910*/  LOP3.LUT R8, R3, R144, RZ, 0xc0, !PT ;  /* 0x0000009003087212 */ /* 0x000fc400078ec0ff */
[----:B------:R-:W-:Y:S01]  /*f920*/  HSET2.LE.AND R3, R12, R0, PT ;  /* 0x000000000c037233 */ /* 0x000fe20003803000 */
[----:B------:R-:W-:Y:S02]  /*f930*/  IMAD.MOV.U32 R81, RZ, RZ, R246 ;  /* 0x000000ffff517224 */ /* 0x000fe400078e00f6 */
[----:B------:R-:W-:Y:S02]  /*f940*/  IMAD.WIDE.U32 R246, R2, -0x326172a9, RZ ;  /* 0xcd9e8d5702f67825 */ /* 0x000fe400078e00ff */
[----:B------:R-:W-:Y:S02]  /*f950*/  LOP3.LUT R129, R3, R42, RZ, 0xc0, !PT ;  /* 0x0000002a03817212 */ /* 0x000fe400078ec0ff */
[----:B------:R-:W-:Y:S02]  /*f960*/  LOP3.LUT R3, R153, UR38, R4, 0x96, !PT ;  /* 0x0000002699037c12 */ /* 0x000fe4000f8e9604 */
[----:B------:R-:W-:-:S03]  /*f970*/  LOP3.LUT R2, R247, UR37, R152, 0x96, !PT ;  /* 0x00000025f7027c12 */ /* 0x000fc6000f8e9698 */
[----:B-1----:R-:W-:-:S04]  /*f980*/  IMAD.WIDE.U32 R4, R3, -0x2daee0ad, RZ ;  /* 0xd2511f5303047825 */ /* 0x002fc800078e00ff */
[----:B------:R-:W-:Y:S01]  /*f990*/  IMAD.WIDE.U32 R12, R2, -0x2daee0ad, RZ ;  /* 0xd2511f53020c7825 */ /* 0x000fe200078e00ff */
[----:B------:R-:W-:-:S04]  /*f9a0*/  LOP3.LUT R3, R5, UR36, R6, 0x96, !PT ;  /* 0x0000002405037c12 */ /* 0x000fc8000f8e9606 */
[----:B------:R-:W-:Y:S01]  /*f9b0*/  LOP3.LUT R2, R13, UR34, R4, 0x96, !PT ;  /* 0x000000220d027c12 */ /* 0x000fe2000f8e9604 */
[----:B------:R-:W-:-:S04]  /*f9c0*/  IMAD.WIDE.U32 R4, R3, -0x326172a9, RZ ;  /* 0xcd9e8d5703047825 */ /* 0x000fc800078e00ff */
[----:B--2---:R-:W-:Y:S01]  /*f9d0*/  IMAD.WIDE.U32 R6, R2, -0x326172a9, RZ ;  /* 0xcd9e8d5702067825 */ /* 0x004fe200078e00ff */
[----:B------:R-:W-:-:S04]  /*f9e0*/  LOP3.LUT R2, R5, UR35, R246, 0x96, !PT ;  /* 0x0000002305027c12 */ /* 0x000fc8000f8e96f6 */
[----:B------:R-:W-:Y:S01]  /*f9f0*/  LOP3.LUT R3, R7, UR33, R4, 0x96, !PT ;  /* 0x0000002107037c12 */ /* 0x000fe2000f8e9604 */
[----:B------:R-:W-:-:S05]  /*fa00*/  IMAD.WIDE.U32 R4, R2, -0x2daee0ad, RZ ;  /* 0xd2511f5302047825 */ /* 0x000fca00078e00ff */
[----:B------:R-:W-:Y:S01]  /*fa10*/  LOP3.LUT R5, R5, UR32, R12, 0x96, !PT ;  /* 0x0000002005057c12 */ /* 0x000fe2000f8e960c */
[----:B------:R-:W-:Y:S02]  /*fa20*/  IMAD.MOV.U32 R57, RZ, RZ, R199 ;  /* 0x000000ffff397224 */ /* 0x000fe400078e00c7 */
[----:B------:R-:W2:Y:S01]  /*fa30*/  LDL.LU R199, [R1+0x12c] ;  /* 0x00012c0001c77983 */ /* 0x000ea20000300800 */
[----:B------:R-:W-:Y:S02]  /*fa40*/  IMAD.MOV.U32 R58, RZ, RZ, R154 ;  /* 0x000000ffff3a7224 */ /* 0x000fe400078e009a */
[----:B------:R-:W-:Y:S02]  /*fa50*/  IMAD.MOV.U32 R59, RZ, RZ, R155 ;  /* 0x000000ffff3b7224 */ /* 0x000fe400078e009b */
[----:B------:R-:W-:Y:S02]  /*fa60*/  IMAD.MOV.U32 R63, RZ, RZ, R84 ;  /* 0x000000ffff3f7224 */ /* 0x000fe400078e0054 */
[----:B------:R-:W-:-:S02]  /*fa70*/  IMAD.MOV.U32 R84, RZ, RZ, R81 ;  /* 0x000000ffff547224 */ /* 0x000fc400078e0051 */
[----:B------:R-:W-:Y:S02]  /*fa80*/  IMAD.MOV.U32 R81, RZ, RZ, R220 ;  /* 0x000000ffff517224 */ /* 0x000fe400078e00dc */
[----:B------:R-:W-:Y:S01]  /*fa90*/  IMAD.MOV.U32 R220, RZ, RZ, R131 ;  /* 0x000000ffffdc7224 */ /* 0x000fe200078e0083 */
[----:B------:R-:W-:Y:S04]  /*faa0*/  STG.E.U16 desc[UR24][R20.64+-0x70], R18 ;  /* 0xffff901214007986 */ /* 0x000fe8000c101518 */
[----:B----4-:R-:W1:Y:S02]  /*fab0*/  LDSM.16.MT88.4 R12, [R197+0xa000] ;  /* 0x00a00000c50c783b */ /* 0x010e640000004200 */
[----:B-1----:R-:W-:Y:S07]  /*fac0*/  HMMA.16816.F32 R152, R8, R12, R56 ;  /* 0x0000000c0898723c */ /* 0x002fee0000001838 */
        /* <DEDUP_REMOVED lines=22> */
[----:B------:R3:W5:Y:S01]  /*fc30*/  LDL.LU R138, [R1+0x128] ;  /* 0x00012800018a7983 */ /* 0x0007620000300800 */
[----:B------:R-:W-:-:S03]  /*fc40*/  IMAD.MOV.U32 R87, RZ, RZ, R202 ;  /* 0x000000ffff577224 */ /* 0x000fc600078e00ca */
[----:B------:R-:W4:Y:S01]  /*fc50*/  LDL.LU R202, [R1+0x124] ;  /* 0x0001240001ca7983 */ /* 0x000f220000300800 */
[----:B------:R-:W-:Y:S02]  /*fc60*/  IMAD.MOV.U32 R59, RZ, RZ, R220 ;  /* 0x000000ffff3b7224 */ /* 0x000fe400078e00dc */
[----:B------:R-:W-:Y:S02]  /*fc70*/  IMAD.MOV.U32 R220, RZ, RZ, R92 ;  /* 0x000000ffffdc7224 */ /* 0x000fe400078e005c */
[----:B------:R-:W-:-:S04]  /*fc80*/  IMAD.MOV.U32 R92, RZ, RZ, R73 ;  /* 0x000000ffff5c7224 */ /* 0x000fc800078e0049 */
[----:B------:R-:W-:Y:S02]  /*fc90*/  IMAD.MOV.U32 R18, RZ, RZ, R92 ;  /* 0x000000ffff127224 */ /* 0x000fe400078e005c */
[----:B------:R-:W-:Y:S02]  /*fca0*/  IMAD.MOV.U32 R92, RZ, RZ, R201 ;  /* 0x000000ffff5c7224 */ /* 0x000fe400078e00c9 */
[----:B------:R-:W3:Y:S01]  /*fcb0*/  LDL.LU R201, [R1+0x120] ;  /* 0x0001200001c97983 */ /* 0x000ee20000300800 */
[----:B------:R-:W-:Y:S01]  /*fcc0*/  IMAD.WIDE.U32 R24, R3, -0x2daee0ad, RZ ;  /* 0xd2511f5303187825 */ /* 0x000fe200078e00ff */
[----:B------:R-:W-:-:S04]  /*fcd0*/  HSET2.LE.AND R2, R17, R0, PT ;  /* 0x0000000011027233 */ /* 0x000fc80003803000 */
[----:B------:R-:W-:Y:S02]  /*fce0*/  LOP3.LUT R4, R25, UR30, R4, 0x96, !PT ;  /* 0x0000001e19047c12 */ /* 0x000fe4000f8e9604 */
[----:B------:R-:W-:Y:S01]  /*fcf0*/  LOP3.LUT R131, R2, R38, RZ, 0xc0, !PT ;  /* 0x0000002602837212 */ /* 0x000fe200078ec0ff */
[----:B------:R-:W-:-:S04]  /*fd00*/  IMAD.WIDE.U32 R2, R5, -0x326172a9, RZ ;  /* 0xcd9e8d5705027825 */ /* 0x000fc800078e00ff */
[----:B------:R-:W-:Y:S01]  /*fd10*/  IMAD.WIDE.U32 R4, R4, -0x326172a9, RZ ;  /* 0xcd9e8d5704047825 */ /* 0x000fe200078e00ff */
[----:B------:R-:W-:-:S04]  /*fd20*/  LOP3.LUT R22, R3, UR31, R6, 0x96, !PT ;  /* 0x0000001f03167c12 */ /* 0x000fc8000f8e9606 */
[----:B------:R-:W-:Y:S02]  /*fd30*/  LOP3.LUT R2, R5, UR23, R2, 0x96, !PT ;  /* 0x0000001705027c12 */ /* 0x000fe4000f8e9602 */
[C---:B------:R-:W-:Y:S02]  /*fd40*/  LOP3.LUT R3, R4.reuse, 0xffff, RZ, 0xc0, !PT ;  /* 0x0000ffff04037812 */ /* 0x040fe400078ec0ff */
[--C-:B------:R-:W-:Y:S02]  /*fd50*/  SHF.R.U32.HI R5, RZ, 0x10, R4.reuse ;  /* 0x00000010ff057819 */ /* 0x100fe40000011604 */
[----:B------:R-:W-:Y:S02]  /*fd60*/  LOP3.LUT R7, R4, 0xff, RZ, 0xc0, !PT ;  /* 0x000000ff04077812 */ /* 0x000fe400078ec0ff */
[----:B------:R-:W-:Y:S02]  /*fd70*/  SHF.R.U32.HI R6, RZ, 0x18, R4 ;  /* 0x00000018ff067819 */ /* 0x000fe40000011604 */
[----:B------:R-:W-:-:S02]  /*fd80*/  SHF.R.U32.HI R4, RZ, 0x8, R3 ;  /* 0x00000008ff047819 */ /* 0x000fc40000011603 */
        /* <DEDUP_REMOVED lines=17> */
[----:B------:R-:W-:Y:S01]  /*fea0*/  LOP3.LUT R7, R3, R39, RZ, 0xc0, !PT ;  /* 0x0000002703077212 */ /* 0x000fe200078ec0ff */
[----:B------:R-:W-:Y:S01]  /*feb0*/  IMAD.MOV.U32 R61, RZ, RZ, R46 ;  /* 0x000000ffff3d7224 */ /* 0x000fe200078e002e */
[----:B------:R-:W-:-:S02]  /*fec0*/  LOP3.LUT R4, R4, R41, RZ, 0xc0, !PT ;  /* 0x0000002904047212 */ /* 0x000fc400078ec0ff */
[----:B------:R-:W-:-:S04]  /*fed0*/  LOP3.LUT R5, R2, R37, RZ, 0xc0, !PT ;  /* 0x0000002502057212 */ /* 0x000fc800078ec0ff */
[----:B------:R-:W-:Y:S06]  /*fee0*/  HMMA.16816.F32 R36, R8, R14, R60 ;  /* 0x0000000e0824723c */ /* 0x000fec000000183c */
[C---:B------:R-:W-:Y:S06]  /*fef0*/  HMMA.16816.F32 R168, R4.reuse, R12, R168 ;  /* 0x0000000c04a8723c */ /* 0x040fec00000018a8 */
[----:B------:R-:W-:Y:S01]  /*ff00*/  HMMA.16816.F32 R164, R4, R14, R164 ;  /* 0x0000000e04a4723c */ /* 0x000fe200000018a4 */
[----:B--2---:R-:W1:Y:S01]  /*ff10*/  LDSM.16.MT88.4 R12, [R199+0xa000] ;  /* 0x00a00000c70c783b */ /* 0x004e620000004200 */
        /* <DEDUP_REMOVED lines=11> */
[-C--:B-1----:R-:W-:Y:S06]  /*ffd0*/  HMMA.16816.F32 R144, R8, R12.reuse, R56 ;  /* 0x0000000c0890723c */ /* 0x082fec0000001838 */
[C---:B------:R-:W-:Y:S06]  /*ffe0*/  HMMA.16816.F32 R160, R4.reuse, R12, R160 ;  /* 0x0000000c04a0723c */ /* 0x040fec00000018a0 */
[-C--:B------:R-:W-:Y:S06]  /*fff0*/  HMMA.16816.F32 R156, R4, R14.reuse, R156 ;  /* 0x0000000e049c723c */ /* 0x080fec000000189c */
[----:B------:R-:W-:Y:S01]  /*10000*/  HMMA.16816.F32 R40, R8, R14, R60 ;  /* 0x0000000e0828723c */ /* 0x000fe2000000183c */
[----:B------:R-:W-:-:S02]  /*10010*/  IMAD.MOV.U32 R56, RZ, RZ, R53 ;  /* 0x000000ffff387224 */ /* 0x000fc400078e0035 */
[----:B------:R-:W-:Y:S02]  /*10020*/  IMAD.MOV.U32 R57, RZ, RZ, R95 ;  /* 0x000000ffff397224 */ /* 0x000fe400078e005f */
[----:B------:R-:W-:Y:S02]  /*10030*/  IMAD.MOV.U32 R58, RZ, RZ, R94 ;  /* 0x000000ffff3a7224 */ /* 0x000fe400078e005e */
[----:B------:R-:W-:Y:S02]  /*10040*/  IMAD.MOV.U32 R59, RZ, RZ, R75 ;  /* 0x000000ffff3b7224 */ /* 0x000fe400078e004b */
[----:B------:R-:W-:Y:S02]  /*10050*/  IMAD.MOV.U32 R80, RZ, RZ, R102 ;  /* 0x000000ffff507224 */ /* 0x000fe400078e0066 */
[----:B------:R-:W-:Y:S02]  /*10060*/  IMAD.MOV.U32 R19, RZ, RZ, R77 ;  /* 0x000000ffff137224 */ /* 0x000fe400078e004d */
[----:B------:R-:W-:-:S02]  /*10070*/  @!P1 HADD2 R71, -R34.H0_H0, -RZ.H0_H0 ;  /* 0xa00000ff22479230 */ /* 0x000fc40000000900 */
[----:B------:R-:W-:Y:S02]  /*10080*/  IMAD.MOV.U32 R77, RZ, RZ, R73 ;  /* 0x000000ffff4d7224 */ /* 0x000fe400078e0049 */
[----:B------:R-:W-:Y:S01]  /*10090*/  @!P4 HADD2 R70, -R27.H0_H0, -RZ.H0_H0 ;  /* 0xa00000ff1b46c230 */ /* 0x000fe20000000900 */
[----:B------:R-:W-:Y:S02]  /*100a0*/  PRMT R48, R34, 0x5410, R27 ;  /* 0x0000541022307816 */ /* 0x000fe4000000001b */
[----:B------:R-:W-:Y:S02]  /*100b0*/  @!P1 PRMT R34, R71, 0x5410, RZ ;  /* 0x0000541047229816 */ /* 0x000fe400000000ff */
[----:B------:R-:W-:Y:S01]  /*100c0*/  @!P4 PRMT R27, R70, 0x5410, RZ ;  /* 0x00005410461bc816 */ /* 0x000fe200000000ff */
[----:B------:R-:W-:Y:S02]  /*100d0*/  IMAD.MOV.U32 R17, RZ, RZ, R93 ;  /* 0x000000ffff117224 */ /* 0x000fe400078e005d */
[----:B------:R-:W-:Y:S01]  /*100e0*/  IMAD.MOV.U32 R93, RZ, RZ, R212 ;  /* 0x000000ffff5d7224 */ /* 0x000fe200078e00d4 */
[----:B----4-:R-:W1:Y:S01]  /*100f0*/  LDSM.16.MT88.4 R12, [R202+0xa000] ;  /* 0x00a00000ca0c783b */ /* 0x010e620000004200 */
[----:B------:R-:W-:-:S02]  /*10100*/  IMAD.MOV.U32 R94, RZ, RZ, R210 ;  /* 0x000000ffff5e7224 */ /* 0x000fc400078e00d2 */
[----:B------:R-:W-:Y:S01]  /*10110*/  IMAD.MOV.U32 R95, RZ, RZ, R100 ;  /* 0x000000ffff5f7224 */ /* 0x000fe200078e0064 */
[----:B------:R2:W5:Y:S01]  /*10120*/  LDL.LU R212, [R1+0x11c] ;  /* 0x00011c0001d47983 */ /* 0x0005620000300800 */
[-C--:B-1----:R-:W-:Y:S06]  /*10130*/  HMMA.16816.F32 R44, R8, R12.reuse, R56 ;  /* 0x0000000c082c723c */ /* 0x082fec0000001838 */
[----:B------:R-:W-:Y:S06]  /*10140*/  HMMA.16816.F32 R52, R4, R12, R148 ;  /* 0x0000000c0434723c */ /* 0x000fec0000001894 */
[-C--:B------:R-:W-:Y:S01]  /*10150*/  HMMA.16816.F32 R60, R8, R14.reuse, R80 ;  /* 0x0000000e083c723c */ /* 0x080fe20000001850 */
[----:B------:R-:W-:Y:S01]  /*10160*/  IMAD.MOV.U32 R16, RZ, RZ, R65 ;  /* 0x000000ffff107224 */ /* 0x000fe200078e0041 */
[----:B------:R-:W-:Y:S04]  /*10170*/  LDSM.16.MT88.4 R148, [R197+0xa800] ;  /* 0x00a80000c594783b */ /* 0x000fe80000004200 */
[----:B------:R-:W-:Y:S01]  /*10180*/  HMMA.16816.F32 R56, R4, R14, R192 ;  /* 0x0000000e0438723c */ /* 0x000fe200000018c0 */
[----:B---3--:R-:W1:Y:S01]  /*10190*/  LDSM.16.MT88.4 R12, [R201+0xa000] ;  /* 0x00a00000c90c783b */ /* 0x008e620000004200 */
[----:B------:R-:W-:-:S02]  /*101a0*/  IMAD.MOV.U32 R141, RZ, RZ, R101 ;  /* 0x000000ffff8d7224 */ /* 0x000fc400078e0065 */
[----:B------:R-:W-:Y:S01]  /*101b0*/  IMAD.MOV.U32 R100, RZ, RZ, R209 ;  /* 0x000000ffff647224 */ /* 0x000fe200078e00d1 */
[----:B------:R2:W5:Y:S01]  /*101c0*/  LDL.LU R210, [R1+0x118] ;  /* 0x0001180001d27983 */ /* 0x0005620000300800 */
[-C--:B-1----:R-:W-:Y:S06]  /*101d0*/  HMMA.16816.F32 R68, R8, R12.reuse, R76 ;  /* 0x0000000c0844723c */ /* 0x082fec000000184c */
[----:B------:R-:W-:Y:S06]  /*101e0*/  HMMA.16816.F32 R72, R4, R12, R216 ;  /* 0x0000000c0448723c */ /* 0x000fec00000018d8 */
[-C--:B------:R-:W-:Y:S01]  /*101f0*/  HMMA.16816.F32 R80, R8, R14.reuse, R84 ;  /* 0x0000000e0850723c */ /* 0x080fe20000001854 */
[----:B------:R-:W-:Y:S01]  /*10200*/  IMAD.MOV.U32 R101, RZ, RZ, R208 ;  /* 0x000000ffff657224 */ /* 0x000fe200078e00d0 */
[----:B------:R2:W5:Y:S04]  /*10210*/  LDL.LU R209, [R1+0x114] ;  /* 0x0001140001d17983 */ /* 0x0005680000300800 */
[----:B------:R-:W-:Y:S01]  /*10220*/  HMMA.16816.F32 R76, R4, R14, R224 ;  /* 0x0000000e044c723c */ /* 0x000fe200000018e0 */
[----:B------:R-:W1:Y:S01]  /*10230*/  LDSM.16.MT88.4 R12, [R197+0xb000] ;  /* 0x00b00000c50c783b */ /* 0x000e620000004200 */
[----:B------:R-:W-:-:S02]  /*10240*/  IMAD.MOV.U32 R102, RZ, RZ, R207 ;  /* 0x000000ffff667224 */ /* 0x000fc400078e00cf */
[----:B------:R-:W-:Y:S02]  /*10250*/  IMAD.MOV.U32 R103, RZ, RZ, R206 ;  /* 0x000000ffff677224 */ /* 0x000fe400078e00ce */
[----:B------:R-:W-:Y:S02]  /*10260*/  IMAD.MOV.U32 R116, RZ, RZ, R205 ;  /* 0x000000ffff747224 */ /* 0x000fe400078e00cd */
[----:B------:R-:W-:Y:S02]  /*10270*/  IMAD.MOV.U32 R117, RZ, RZ, R204 ;  /* 0x000000ffff757224 */ /* 0x000fe400078e00cc */
[----:B------:R-:W-:Y:S02]  /*10280*/  IMAD.MOV.U32 R118, RZ, RZ, R203 ;  /* 0x000000ffff767224 */ /* 0x000fe400078e00cb */
[----:B------:R-:W-:Y:S02]  /*10290*/  IMAD.MOV.U32 R119, RZ, RZ, R96 ;  /* 0x000000ffff777224 */ /* 0x000fe400078e0060 */
[----:B------:R-:W-:-:S04]  /*102a0*/  IMAD.WIDE.U32 R2, R22, -0x2daee0ad, RZ ;  /* 0xd2511f5316027825 */ /* 0x000fc800078e00ff */
[----:B------:R-:W-:Y:S02]  /*102b0*/  IMAD.MOV.U32 R140, RZ, RZ, R220 ;  /* 0x000000ffff8c7224 */ /* 0x000fe400078e00dc */
[----:B------:R-:W-:Y:S02]  /*102c0*/  IMAD.MOV.U32 R97, RZ, RZ, R196 ;  /* 0x000000ffff617224 */ /* 0x000fe400078e00c4 */
[----:B------:R-:W-:Y:S01]  /*102d0*/  IMAD.MOV.U32 R26, RZ, RZ, R64 ;  /* 0x000000ffff1a7224 */ /* 0x000fe200078e0040 */
[----:B------:R-:W-:Y:S01]  /*102e0*/  HMMA.16816.F32 R152, R128, R148, R152 ;  /* 0x000000948098723c */ /* 0x000fe20000001898 */
[----:B------:R-:W-:Y:S04]  /*102f0*/  STG.E.U16 desc[UR24][R20.64+-0x6e], R191 ;  /* 0xffff92bf14007986 */ /* 0x000fe8000c101518 */
[----:B------:R2:W5:Y:S01]  /*10300*/  LDL.LU R208, [R1+0x110] ;  /* 0x0001100001d07983 */ /* 0x0005620000300800 */
[-C--:B-1----:R-:W-:Y:S06]  /*10310*/  HMMA.16816.F32 R216, R8, R12.reuse, R92 ;  /* 0x0000000c08d8723c */ /* 0x082fec000000185c */
[----:B------:R-:W-:Y:S06]  /*10320*/  HMMA.16816.F32 R84, R4, R12, R228 ;  /* 0x0000000c0454723c */ /* 0x000fec00000018e4 */
[----:B------:R-:W-:Y:S01]  /*10330*/  HMMA.16816.F32 R192, R8, R14, R16 ;  /* 0x0000000e08c0723c */ /* 0x000fe20000001810 */
[----:B------:R-:W-:Y:S01]  /*10340*/  LDSM.16.MT88.4 R16, [R202+0xb000] ;  /* 0x00b00000ca10783b */ /* 0x000fe20000004200 */
[----:B------:R-:W-:-:S02]  /*10350*/  IMAD.MOV.U32 R220, RZ, RZ, R200 ;  /* 0x000000ffffdc7224 */ /* 0x000fc400078e00c8 */
[----:B------:R-:W-:Y:S01]  /*10360*/  IMAD.MOV.U32 R96, RZ, RZ, R198 ;  /* 0x000000ffff607224 */ /* 0x000fe200078e00c6 */
[----:B------:R-:W-:Y:S01]  /*10370*/  LDSM.16.MT88.4 R64, [R201+0xa800] ;  /* 0x00a80000c940783b */ /* 0x000fe20000004200 */
[----:B------:R-:W-:Y:S03]  /*10380*/  HMMA.16816.F32 R92, R4, R14, R232 ;  /* 0x0000000e045c723c */ /* 0x000fe600000018e8 */
[----:B------:R-:W1:Y:S04]  /*10390*/  LDSM.16.MT88.4 R12, [R199+0xb000] ;  /* 0x00b00000c70c783b */ /* 0x000e680000004200 */
[----:B------:R-:W-:Y:S04]  /*103a0*/  STG.E.U16 desc[UR24][R32.64+-0x70], R189 ;  /* 0xffff90bd20007986 */ /* 0x000fe8000c101518 */
[----:B------:R-:W-:Y:S04]  /*103b0*/  STG.E.U16 desc[UR24][R32.64+-0x6e], R190 ;  /* 0xffff92be20007986 */ /* 0x000fe8000c101518 */
[----:B------:R2:W5:Y:S01]  /*103c0*/  LDL.LU R207, [R1+0x10c] ;  /* 0x00010c0001cf7983 */ /* 0x0005620000300800 */
[-C--:B-1----:R-:W-:Y:S06]  /*103d0*/  HMMA.16816.F32 R228, R8, R12.reuse, R100 ;  /* 0x0000000c08e4723c */ /* 0x082fec0000001864 */
[----:B------:R-:W-:Y:S06]  /*103e0*/  HMMA.16816.F32 R88, R4, R12, R88 ;  /* 0x0000000c0458723c */ /* 0x000fec0000001858 */
[----:B------:R-:W-:Y:S06]  /*103f0*/  HMMA.16816.F32 R224, R8, R14, R116 ;  /* 0x0000000e08e0723c */ /* 0x000fec0000001874 */
[C---:B------:R-:W-:Y:S06]  /*10400*/  HMMA.16816.F32 R104, R4.reuse, R16, R104 ;  /* 0x000000100468723c */ /* 0x040fec0000001868 */
[----:B------:R-:W-:Y:S06]  /*10410*/  HMMA.16816.F32 R108, R4, R18, R108 ;  /* 0x00000012046c723c */ /* 0x000fec000000186c */
[----:B------:R-:W-:Y:S01]  /*10420*/  HMMA.16816.F32 R220, R8, R16, R220 ;  /* 0x0000001008dc723c */ /* 0x000fe200000018dc */
[----:B------:R-:W-:Y:S04]  /*10430*/  STG.E.U16 desc[UR24][R30.64+-0x70], R180 ;  /* 0xffff90b41e007986 */ /* 0x000fe8000c101518 */
[----:B------:R-:W-:Y:S01]  /*10440*/  STG.E.U16 desc[UR24][R30.64+-0x6e], R179 ;  /* 0xffff92b31e007986 */ /* 0x000fe2000c101518 */
[----:B------:R-:W-:Y:S03]  /*10450*/  HMMA.16816.F32 R100, R4, R14, R248 ;  /* 0x0000000e0464723c */ /* 0x000fe600000018f8 */
[----:B------:R-:W1:Y:S03]  /*10460*/  LDSM.16.MT88.4 R12, [R201+0xb000] ;  /* 0x00b00000c90c783b */ /* 0x000e660000004200 */
[----:B------:R-:W-:Y:S01]  /*10470*/  HMMA.16816.F32 R16, R8, R18, R96 ;  /* 0x000000120810723c */ /* 0x000fe20000001860 */
[----:B------:R-:W-:Y:S04]  /*10480*/  LDSM.16.MT88.4 R96, [R199+0xb800] ;  /* 0x00b80000c760783b */ /* 0x000fe80000004200 */
[----:B------:R2:W5:Y:S04]  /*10490*/  LDL.LU R206, [R1+0x108] ;  /* 0x0001080001ce7983 */ /* 0x0005680000300800 */
[----:B------:R-:W-:Y:S04]  /*104a0*/  STG.E.U16 desc[UR24][R28.64+-0x70], R178 ;  /* 0xffff90b21c007986 */ /* 0x000fe8000c101518 */
[----:B------:R-:W-:Y:S04]  /*104b0*/  STG.E.U16 desc[UR24][R28.64+-0x6e], R177 ;  /* 0xffff92b11c007986 */ /* 0x000fe8000c101518 */
[----:B------:R2:W5:Y:S01]  /*104c0*/  LDL.LU R205, [R1+0x104] ;  /* 0x0001040001cd7983 */ /* 0x0005620000300800 */
[C---:B-1----:R-:W-:Y:S06]  /*104d0*/  HMMA.16816.F32 R120, R4.reuse, R12, R120 ;  /* 0x0000000c0478723c */ /* 0x042fec0000001878 */
[----:B------:R-:W-:Y:S06]  /*104e0*/  HMMA.16816.F32 R116, R4, R14, R124 ;  /* 0x0000000e0474723c */ /* 0x000fec000000187c */
[----:B------:R-:W-:Y:S01]  /*104f0*/  HMMA.16816.F32 R232, R8, R12, R140 ;  /* 0x0000000c08e8723c */ /* 0x000fe2000000188c */
[----:B------:R-:W-:Y:S01]  /*10500*/  LOP3.LUT R4, R3, UR26, R24, 0x96, !PT ;  /* 0x0000001a03047c12 */ /* 0x000fe2000f8e9618 */
[----:B------:R-:W1:Y:S01]  /*10510*/  LDSM.16.MT88.4 R140, [R199+0xa800] ;  /* 0x00a80000c78c783b */ /* 0x000e620000004200 */
        /* <DEDUP_REMOVED lines=10> */
[----:B------:R-:W3:Y:S01]  /*105c0*/  LDSM.16.MT88.4 R112, [R202+0xb800] ;  /* 0x00b80000ca70783b */ /* 0x000ee20000004200 */
[----:B------:R-:W-:-:S02]  /*105d0*/  PRMT R7, R7, 0x5410, R3 ;  /* 0x0000541007077816 */ /* 0x000fc40000000003 */
[----:B------:R-:W-:Y:S01]  /*105e0*/  SHF.R.U32.HI R3, RZ, 0x10, R4 ;  /* 0x00000010ff037819 */ /* 0x000fe20000011604 */
[----:B------:R2:W5:Y:S01]  /*105f0*/  LDL.LU R204, [R1+0x100] ;  /* 0x0001000001cc7983 */ /* 0x0005620000300800 */
[----:B------:R-:W-:Y:S02]  /*10600*/  PRMT R8, R2, 0x5410, R5 ;  /* 0x0000541002087816 */ /* 0x000fe40000000005 */
[C---:B------:R-:W-:Y:S01]  /*10610*/  LOP3.LUT R2, R4.reuse, 0xffff, RZ, 0xc0, !PT ;  /* 0x0000ffff04027812 */ /* 0x040fe200078ec0ff */
[----:B-1----:R-:W-:Y:S01]  /*10620*/  HMMA.16816.F32 R144, R128, R140, R144 ;  /* 0x0000008c8090723c */ /* 0x002fe20000001890 */
[----:B------:R-:W-:Y:S01]  /*10630*/  LOP3.LUT R5, R4, 0xff, RZ, 0xc0, !PT ;  /* 0x000000ff04057812 */ /* 0x000fe200078ec0ff */
[----:B------:R-:W-:Y:S01]  /*10640*/  STG.E.U16 desc[UR24][R32.64+-0x60], R186 ;  /* 0xffffa0ba20007986 */ /* 0x000fe2000c101518 */
[----:B------:R-:W-:Y:S02]  /*10650*/  SHF.R.U32.HI R4, RZ, 0x8, R2 ;  /* 0x00000008ff047819 */ /* 0x000fe40000011602 */
[----:B------:R-:W-:Y:S01]  /*10660*/  LOP3.LUT R3, R3, 0xff, RZ, 0xc0, !PT ;  /* 0x000000ff03037812 */ /* 0x000fe200078ec0ff */
[----:B------:R-:W-:Y:S01]  /*10670*/  STG.E.U16 desc[UR24][R32.64+-0x5e], R185 ;  /* 0xffffa2b920007986 */ /* 0x000fe2000c101518 */
[----:B------:R-:W-:-:S02]  /*10680*/  HSET2.LE.AND R2, R7, R0, PT ;  /* 0x0000000007027233 */ /* 0x000fc40003803000 */
[----:B------:R-:W-:Y:S01]  /*10690*/  PRMT R5, R5, 0x5410, R4 ;  /* 0x0000541005057816 */ /* 0x000fe20000000004 */
[----:B------:R2:W5:Y:S01]  /*106a0*/  LDL.LU R203, [R1+0xfc] ;  /* 0x0000fc0001cb7983 */ /* 0x0005620000300800 */
[----:B------:R-:W-:Y:S02]  /*106b0*/  PRMT R4, R3, 0x5410, R6 ;  /* 0x0000541003047816 */ /* 0x000fe40000000006 */
[----:B------:R-:W-:Y:S01]  /*106c0*/  LOP3.LUT R126, R2, R50, RZ, 0xc0, !PT ;  /* 0x00000032027e7212 */ /* 0x000fe200078ec0ff */
[----:B------:R-:W-:Y:S01]  /*106d0*/  STG.E.U16 desc[UR24][R30.64+-0x60], R176 ;  /* 0xffffa0b01e007986 */ /* 0x000fe2000c101518 */
[--C-:B------:R-:W-:Y:S02]  /*106e0*/  HSET2.LE.AND R2, R8, R0.reuse, PT ;  /* 0x0000000008027233 */ /* 0x100fe40003803000 */
[--C-:B------:R-:W-:Y:S01]  /*106f0*/  HSET2.LE.AND R3, R5, R0.reuse, PT ;  /* 0x0000000005037233 */ /* 0x100fe20003803000 */
[----:B------:R-:W-:Y:S01]  /*10700*/  STG.E.U16 desc[UR24][R30.64+-0x5e], R175 ;  /* 0xffffa2af1e007986 */ /* 0x000fe2000c101518 */
[----:B------:R-:W-:-:S02]  /*10710*/  HSET2.LE.AND R4, R4, R0, PT ;  /* 0x0000000004047233 */ /* 0x000fc40003803000 */
[----:B------:R-:W-:Y:S01]  /*10720*/  LOP3.LUT R127, R2, R49, RZ, 0xc0, !PT ;  /* 0x00000031027f7212 */ /* 0x000fe200078ec0ff */
[----:B------:R2:W5:Y:S01]  /*10730*/  LDL.LU R200, [R1+0xf8] ;  /* 0x0000f80001c87983 */ /* 0x0005620000300800 */
[----:B------:R-:W-:Y:S02]  /*10740*/  LOP3.LUT R124, R3, R51, RZ, 0xc0, !PT ;  /* 0x00000033037c7212 */ /* 0x000fe400078ec0ff */
[----:B------:R-:W-:Y:S01]  /*10750*/  LOP3.LUT R125, R4, R48, RZ, 0xc0, !PT ;  /* 0x00000030047d7212 */ /* 0x000fe200078ec0ff */
[----:B------:R-:W-:Y:S01]  /*10760*/  FADD.FTZ R2, R236, R252 ;  /* 0x000000fcec027221 */ /* 0x000fe20000010000 */
[----:B------:R-:W-:Y:S04]  /*10770*/  LDSM.16.MT88.4 R48, [R202+0xa800] ;  /* 0x00a80000ca30783b */ /* 0x000fe80000004200 */
[----:B------:R-:W1:Y:S01]  /*10780*/  LDSM.16.MT88.4 R4, [R201+0xb800] ;  /* 0x00b80000c904783b */ /* 0x000e620000004200 */
[C---:B------:R-:W-:Y:S03]  /*10790*/  HMMA.16816.F32 R168, R124.reuse, R148, R168 ;  /* 0x000000947ca8723c */ /* 0x040fe600000018a8 */
[----:B------:R-:W-:Y:S03]  /*107a0*/  STG.E.U16 desc[UR24][R28.64+-0x60], R34 ;  /* 0xffffa0221c007986 */ /* 0x000fe6000c101518 */
[-C--:B------:R-:W-:Y:S01]  /*107b0*/  HMMA.16816.F32 R164, R124, R150.reuse, R164 ;  /* 0x000000967ca4723c */ /* 0x080fe200000018a4 */
[----:B------:R-:W-:Y:S04]  /*107c0*/  STG.E.U16 desc[UR24][R28.64+-0x5e], R27 ;  /* 0xffffa21b1c007986 */ /* 0x000fe8000c101518 */
[----:B------:R2:W5:Y:S01]  /*107d0*/  LDL.LU R198, [R1+0xf4] ;  /* 0x0000f40001c67983 */ /* 0x0005620000300800 */
[----:B------:R-:W-:Y:S06]  /*107e0*/  HMMA.16816.F32 R148, R128, R150, R36 ;  /* 0x000000968094723c */ /* 0x000fec0000001824 */
[C---:B------:R-:W-:Y:S06]  /*107f0*/  HMMA.16816.F32 R160, R124.reuse, R140, R160 ;  /* 0x0000008c7ca0723c */ /* 0x040fec00000018a0 */
[----:B------:R-:W-:Y:S01]  /*10800*/  HMMA.16816.F32 R156, R124, R142, R156 ;  /* 0x0000008e7c9c723c */ /* 0x000fe2000000189c */
[----:B------:R-:W-:-:S05]  /*10810*/  FADD.FTZ R2, R215, R2 ;  /* 0x00000002d7027221 */ /* 0x000fca0000010000 */
[C---:B------:R-:W-:Y:S06]  /*10820*/  HMMA.16816.F32 R88, R124.reuse, R96, R88 ;  /* 0x000000607c58723c */ /* 0x040fec0000001858 */
[C---:B---3--:R-:W-:Y:S06]  /*10830*/  HMMA.16816.F32 R104, R124.reuse, R112, R104 ;  /* 0x000000707c68723c */ /* 0x048fec0000001868 */
[C---:B------:R-:W-:Y:S06]  /*10840*/  HMMA.16816.F32 R108, R124.reuse, R114, R108 ;  /* 0x000000727c6c723c */ /* 0x040fec000000186c */
[----:B-1----:R-:W-:Y:S01]  /*10850*/  HMMA.16816.F32 R120, R124, R4, R120 ;  /* 0x000000047c78723c */ /* 0x002fe20000001878 */
[----:B------:R-:W-:Y:S04]  /*10860*/  STG.E.U16 desc[UR24][R20.64+-0x50], R184 ;  /* 0xffffb0b814007986 */ /* 0x000fe8000c101518 */
[----:B------:R-:W-:Y:S01]  /*10870*/  STG.E.U16 desc[UR24][R20.64+-0x4e], R183 ;  /* 0xffffb2b714007986 */ /* 0x000fe2000c101518 */
[C---:B------:R-:W-:Y:S03]  /*10880*/  HMMA.16816.F32 R140, R128.reuse, R142, R40 ;  /* 0x0000008e808c723c */ /* 0x040fe60000001828 */
[----:B------:R2:W5:Y:S03]  /*10890*/  LDL.LU R196, [R1+0xf0] ;  /* 0x0000f00001c47983 */ /* 0x0005660000300800 */
        /* <DEDUP_REMOVED lines=8> */
[----:B------:R-:W1:Y:S04]  /*10920*/  LDSM.16.MT88.4 R80, [R197+0xb800] ;  /* 0x00b80000c550783b */ /* 0x000e680000004200 */
[----:B------:R2:W-:Y:S04]  /*10930*/  STG.E.U16 desc[UR24][R32.64+-0x50], R182 ;  /* 0xffffb0b620007986 */ /* 0x0005e8000c101518 */
[----:B------:R2:W-:Y:S04]  /*10940*/  STG.E.U16 desc[UR24][R32.64+-0x4e], R181 ;  /* 0xffffb2b520007986 */ /* 0x0005e8000c101518 */
[----:B------:R2:W-:Y:S04]  /*10950*/  STG.E.U16 desc[UR24][R30.64+-0x50], R174 ;  /* 0xffffb0ae1e007986 */ /* 0x0005e8000c101518 */
[----:B------:R2:W-:Y:S04]  /*10960*/  STG.E.U16 desc[UR24][R30.64+-0x4e], R137 ;  /* 0xffffb2891e007986 */ /* 0x0005e8000c101518 */
[----:B------:R2:W-:Y:S04]  /*10970*/  STG.E.U16 desc[UR24][R28.64+-0x50], R136 ;  /* 0xffffb0881c007986 */ /* 0x0005e8000c101518 */
[----:B------:R2:W-:Y:S01]  /*10980*/  STG.E.U16 desc[UR24][R28.64+-0x4e], R35 ;  /* 0xffffb2231c007986 */ /* 0x0005e2000c101518 */
[C---:B-1----:R-:W-:Y:S06]  /*10990*/  HMMA.16816.F32 R76, R124.reuse, R82, R92 ;  /* 0x000000527c4c723c */ /* 0x042fec000000185c */
[C---:B------:R-:W-:Y:S06]  /*109a0*/  HMMA.16816.F32 R72, R124.reuse, R80, R84 ;  /* 0x000000507c48723c */ /* 0x040fec0000001854 */
[C---:B------:R-:W-:Y:S06]  /*109b0*/  HMMA.16816.F32 R92, R124.reuse, R98, R100 ;  /* 0x000000627c5c723c */ /* 0x040fec0000001864 */
[----:B------:R-:W-:Y:S06]  /*109c0*/  HMMA.16816.F32 R124, R124, R6, R116 ;  /* 0x000000067c7c723c */ /* 0x000fec0000001874 */
[----:B------:R-:W-:Y:S07]  /*109d0*/  HMMA.16816.F32 R116, R128, R4, R232 ;  /* 0x000000048074723c */ /* 0x000fee00000018e8 */
[----:B------:R-:W-:Y:S01]  /*109e0*/  FADD.FTZ R233, R241, R26 ;  /* 0x0000001af1e97221 */ /* 0x000fe20000010000 */
[----:B------:R-:W-:-:S03]  /*109f0*/  IADD3 R4, P1, R20, -0xc0, RZ ;  /* 0xffffff4014047810 */ /* 0x000fc60007f3e0ff */
[----:B------:R-:W-:Y:S01]  /*10a00*/  FADD.FTZ R233, R240, R233 ;  /* 0x000000e9f0e97221 */ /* 0x000fe20000010000 */
[----:B------:R-:W-:Y:S01]  /*10a10*/  FADD.FTZ R240, R237, R2 ;  /* 0x00000002edf07221 */ /* 0x000fe20000010000 */
[----:B------:R-:W-:Y:S01]  /*10a20*/  IADD3.X R2, R21, -0x1, RZ, P1, !PT ;  /* 0xffffffff15027810 */ /* 0x000fe20000ffe4ff */
[----:B------:R2:W-:Y:S04]  /*10a30*/  STL [R1+0x7c], R4 ;  /* 0x00007c0401007387 */ /* 0x0005e80000100800 */
[----:B------:R2:W-:Y:S01]  /*10a40*/  STL [R1+0x78], R2 ;  /* 0x0000780201007387 */ /* 0x0005e20000100800 */
[----:B------:R-:W-:Y:S01]  /*10a50*/  FADD.FTZ R3, R211, R242 ;  /* 0x000000f2d3037221 */ /* 0x000fe20000010000 */
[----:B------:R-:W-:Y:S01]  /*10a60*/  HMMA.16816.F32 R68, R128, R80, R216 ;  /* 0x000000508044723c */ /* 0x000fe200000018d8 */
[----:B------:R-:W-:-:S02]  /*10a70*/  FADD.FTZ R236, R238, R243 ;  /* 0x000000f3eeec7221 */ /* 0x000fc40000010000 */
[----:B------:R-:W-:-:S03]  /*10a80*/  FADD.FTZ R3, R213, R3 ;  /* 0x00000003d5037221 */ /* 0x000fc60000010000 */
[----:B------:R-:W-:Y:S01]  /*10a90*/  HMMA.16816.F32 R84, R128, R96, R228 ;  /* 0x000000608054723c */ /* 0x000fe200000018e4 */
[----:B------:R-:W-:-:S05]  /*10aa0*/  FADD.FTZ R236, R239, R236 ;  /* 0x000000ecefec7221 */ /* 0x000fca0000010000 */
[----:B------:R-:W-:Y:S01]  /*10ab0*/  HMMA.16816.F32 R100, R128, R112, R220 ;  /* 0x000000708064723c */ /* 0x000fe200000018dc */
[----:B------:R-:W-:-:S05]  /*10ac0*/  FADD.FTZ R241, R214, R3 ;  /* 0x00000003d6f17221 */ /* 0x000fca0000010000 */
[C---:B------:R-:W-:Y:S06]  /*10ad0*/  HMMA.16816.F32 R80, R128.reuse, R82, R192 ;  /* 0x000000528050723c */ /* 0x040fec00000018c0 */
[C---:B------:R-:W-:Y:S06]  /*10ae0*/  HMMA.16816.F32 R96, R128.reuse, R98, R224 ;  /* 0x000000628060723c */ /* 0x040fec00000018e0 */
[C---:B------:R-:W-:Y:S06]  /*10af0*/  HMMA.16816.F32 R112, R128.reuse, R114, R16 ;  /* 0x000000728070723c */ /* 0x040fec0000001810 */
[----:B------:R-:W-:Y:S01]  /*10b00*/  HMMA.16816.F32 R128, R128, R6, R12 ;  /* 0x000000068080723c */ /* 0x000fe2000000180c */
[----:B------:R-:W-:-:S08]  /*10b10*/  NOP ;  /* 0x0000000000007918 */ /* 0x000fd00000000000 */
[----:B--2---:R-:W-:-:S15]  /*10b20*/  @!P0 BRA `(.L_x_1371) ;  /* 0x000000a000f08947 */ /* 0x004fde0003800000 */
        /* <DEDUP_REMOVED lines=201> */
.L_x_1380:
[----:B------:R-:W-:Y:S05]  /*117c0*/  BSYNC B0 ;  /* 0x0000000000007941 */ /* 0x000fea0003800000 */
.L_x_1379:
[----:B------:R-:W0:Y:S02]  /*117d0*/  LDGDEPBAR ;  /* 0x00000000000079af */ /* 0x000e240000000000 */
.L_x_1378:
[----:B-1----:R-:W3:Y:S04]  /*117e0*/  LDL.64 R6, [R1+0x30] ;  /* 0x0000300001067983 */ /* 0x002ee80000100a00 */
[----:B------:R-:W4:Y:S01]  /*117f0*/  LDL.64 R4, [R1+0x38] ;  /* 0x0000380001047983 */ /* 0x000f220000100a00 */
[----:B--2---:R-:W-:Y:S01]  /*11800*/  IMAD.U32 R2, RZ, RZ, UR42 ;  /* 0x0000002aff027e24 */ /* 0x004fe2000f8e00ff */
[----:B------:R-:W1:Y:S02]  /*11810*/  S2R R3, SR_TID.X ;  /* 0x0000000000037919 */ /* 0x000e640000002100 */
        /* <DEDUP_REMOVED lines=39> */
[----:B------:R-:W-:Y:S01]  /*11a90*/  ISETP.GE.AND P4, PT, R4, R138, PT ;  /* 0x0000008a0400720c */ /* 0x000fe20003f86270 */
[----:B------:R-:W-:Y:S01]  /*11aa0*/  IMAD.MOV.U32 R234, RZ, RZ, R226 ;  /* 0x000000ffffea7224 */ /* 0x000fe200078e00e2 */
[----:B------:R-:W-:Y:S01]  /*11ab0*/  FSEL R17, R180, -INF , !P5 ;  /* 0xff800000b4117808 */ /* 0x000fe20006800000 */
[----:B------:R-:W-:Y:S01]  /*11ac0*/  IMAD.MOV.U32 R235, RZ, RZ, R227 ;  /* 0x000000ffffeb7224 */ /* 0x000fe200078e00e3 */
[----:B------:R-:W-:Y:S01]  /*11ad0*/  FMNMX.FTZ R3, R18, R3, !PT ;  /* 0x0000000312037209 */ /* 0x000fe20007810000 */
[----:B------:R-:W-:Y:S01]  /*11ae0*/  IMAD.MOV.U32 R228, RZ, RZ, R224 ;  /* 0x000000ffffe47224 */ /* 0x000fe200078e00e0 */
[----:B------:R-:W-:Y:S01]  /*11af0*/  FSEL R16, R181, -INF , !P4 ;  /* 0xff800000b5107808 */ /* 0x000fe20006000000 */
[----:B------:R-:W-:Y:S01]  /*11b00*/  IMAD.MOV.U32 R229, RZ, RZ, R225 ;  /* 0x000000ffffe57224 */ /* 0x000fe200078e00e1 */
[----:B------:R-:W-:-:S02]  /*11b10*/  FMNMX.FTZ R3, R17, R3, !PT ;  /* 0x0000000311037209 */ /* 0x000fc40007810000 */
[-C--:B------:R-:W-:Y:S02]  /*11b20*/  ISETP.GE.AND P5, PT, R9, R138.reuse, PT ;  /* 0x0000008a0900720c */ /* 0x080fe40003fa6270 */
[----:B------:R-:W-:Y:S02]  /*11b30*/  FMNMX.FTZ R3, R16, R3, !PT ;  /* 0x0000000310037209 */ /* 0x000fe40007810000 */
[-C--:B------:R-:W-:Y:S02]  /*11b40*/  ISETP.GE.AND P4, PT, R8, R138.reuse, PT ;  /* 0x0000008a0800720c */ /* 0x080fe40003f86270 */
[----:B------:R-:W-:Y:S02]  /*11b50*/  FSEL R14, R177, -INF , !P5 ;  /* 0xff800000b10e7808 */ /* 0x000fe40006800000 */
[----:B------:R-:W-:Y:S02]  /*11b60*/  FMNMX.FTZ R3, R15, R3, !PT ;  /* 0x000000030f037209 */ /* 0x000fe40007810000 */
[----:B------:R-:W-:-:S02]  /*11b70*/  ISETP.GE.AND P1, PT, R7, R138, PT ;  /* 0x0000008a0700720c */ /* 0x000fc40003f26270 */
[----:B------:R-:W-:Y:S02]  /*11b80*/  FSEL R13, R24, -INF , !P4 ;  /* 0xff800000180d7808 */ /* 0x000fe40006000000 */
[----:B------:R-:W-:Y:S02]  /*11b90*/  FMNMX.FTZ R3, R14, R3, !PT ;  /* 0x000000030e037209 */ /* 0x000fe40007810000 */
[----:B------:R-:W-:Y:S02]  /*11ba0*/  FSEL R12, R25, -INF , !P1 ;  /* 0xff800000190c7808 */ /* 0x000fe40004800000 */
[----:B------:R-:W-:Y:S02]  /*11bb0*/  FMNMX.FTZ R3, R13, R3, !PT ;  /* 0x000000030d037209 */ /* 0x000fe40007810000 */
[----:B------:R-:W-:Y:S02]  /*11bc0*/  ISETP.GE.AND P6, PT, R2, R139, PT ;  /* 0x0000008b0200720c */ /* 0x000fe40003fc6270 */
[----:B------:R-:W-:-:S02]  /*11bd0*/  FMNMX.FTZ R3, R12, R3, !PT ;  /* 0x000000030c037209 */ /* 0x000fc40007810000 */
[----:B------:R-:W-:Y:S02]  /*11be0*/  ISETP.GE.AND P5, PT, R2, R173, PT ;  /* 0x000000ad0200720c */ /* 0x000fe40003fa6270 */
[-C--:B------:R-:W-:Y:S01]  /*11bf0*/  ISETP.GE.AND P4, PT, R6, R139.reuse, PT ;  /* 0x0000008b0600720c */ /* 0x080fe20003f86270 */
[----:B------:R-:W1:Y:S03]  /*11c00*/  SHFL.BFLY PT, R19, R3, 0x2, 0x1f ;  /* 0x0c401f0003137f89 */ /* 0x000e6600000e0000 */
[----:B------:R-:W-:Y:S02]  /*11c10*/  FSEL R137, R187, -INF , !P4 ;  /* 0xff800000bb897808 */ /* 0x000fe40006000000 */
[----:B------:R-:W-:Y:S02]  /*11c20*/  ISETP.GE.AND P4, PT, R4, R139, PT ;  /* 0x0000008b0400720c */ /* 0x000fe40003f86270 */
[----:B-1----:R-:W-:-:S05]  /*11c30*/  FMNMX.FTZ R3, R3, R19, !PT ;  /* 0x0000001303037209 */ /* 0x002fca0007810000 */
[----:B------:R-:W1:Y:S02]  /*11c40*/  SHFL.BFLY PT, R19, R3, 0x1, 0x1f ;  /* 0x0c201f0003137f89 */ /* 0x000e6400000e0000 */
[----:B-1----:R-:W-:Y:S02]  /*11c50*/  FMNMX.FTZ R239, R3, R19, !PT ;  /* 0x0000001303ef7209 */ /* 0x002fe40007810000 */
[----:B------:R-:W-:Y:S02]  /*11c60*/  FSEL R19, R186, -INF , !P6 ;  /* 0xff800000ba137808 */ /* 0x000fe40007000000 */
[----:B------:R-:W-:Y:S01]  /*11c70*/  FSETP.NEU.FTZ.AND P1, PT, R239, -INF , PT ;  /* 0xff800000ef00780b */ /* 0x000fe20003f3d000 */
[----:B------:R1:W-:Y:S01]  /*11c80*/  STL [R1+0x12c], R239 ;  /* 0x00012cef01007387 */ /* 0x0003e20000100800 */
[----:B------:R-:W-:Y:S02]  /*11c90*/  ISETP.GE.AND P6, PT, R5, R139, PT ;  /* 0x0000008b0500720c */ /* 0x000fe40003fc6270 */
[----:B------:R-:W-:Y:S01]  /*11ca0*/  FSEL R3, R239, RZ, P1 ;  /* 0x000000ffef037208 */ /* 0x000fe20000800000 */
[----:B------:R2:W-:Y:S01]  /*11cb0*/  STL [R1+0x134], R139 ;  /* 0x0001348b01007387 */ /* 0x0005e20000100800 */
[----:B------:R-:W-:-:S02]  /*11cc0*/  FSEL R136, R182, -INF , !P6 ;  /* 0xff800000b6887808 */ /* 0x000fc40007000000 */
[-C--:B------:R-:W-:Y:S01]  /*11cd0*/  ISETP.GE.AND P6, PT, R10, R139.reuse, PT ;  /* 0x0000008b0a00720c */ /* 0x080fe20003fc6270 */
[----:B------:R-:W-:Y:S01]  /*11ce0*/  FADD.FTZ R22, R133, -R3 ;  /* 0x8000000385167221 */ /* 0x000fe20000010000 */
[----:B------:R-:W-:Y:S01]  /*11cf0*/  FMUL.FTZ R3, R239, UR6 ;  /* 0x00000006ef037c20 */ /* 0x000fe20008410000 */
[----:B------:R-:W-:Y:S02]  /*11d00*/  FSEL R133, R183, -INF , !P4 ;  /* 0xff800000b7857808 */ /* 0x000fe40006000000 */
[----:B------:R-:W-:Y:S02]  /*11d10*/  ISETP.GE.AND P4, PT, R9, R139, PT ;  /* 0x0000008b0900720c */ /* 0x000fe40003f86270 */
[----:B------:R-:W-:Y:S02]  /*11d20*/  FSEL R3, R3, RZ, P1 ;  /* 0x000000ff03037208 */ /* 0x000fe40000800000 */
[-C--:B------:R-:W-:Y:S01]  /*11d30*/  ISETP.GE.AND P1, PT, R2, R172.reuse, PT ;  /* 0x000000ac0200720c */ /* 0x080fe20003f26270 */
[----:B------:R-:W-:Y:S01]  /*11d40*/  FMUL.FTZ R2, R22, UR6 ;  /* 0x0000000616027c20 */ /* 0x000fe20008410000 */
[----:B------:R-:W-:Y:S01]  /*11d50*/  FSEL R35, R178, -INF , !P6 ;  /* 0xff800000b2237808 */ /* 0x000fe20007000000 */
[--C-:B------:R-:W-:Y:S01]  /*11d60*/  FFMA.FTZ R177, R18, UR6, -R3.reuse ;  /* 0x0000000612b17c23 */ /* 0x100fe20008010803 */
[--C-:B------:R-:W-:Y:S01]  /*11d70*/  FFMA.FTZ R180, R16, UR6, -R3.reuse ;  /* 0x0000000610b47c23 */ /* 0x100fe20008010803 */
[----:B------:R-:W-:Y:S01]  /*11d80*/  FSEL R16, R220, -INF , !P5 ;  /* 0xff800000dc107808 */ /* 0x000fe20006800000 */
[--C-:B------:R-:W-:Y:S01]  /*11d90*/  FFMA.FTZ R11, R11, UR6, -R3.reuse ;  /* 0x000000060b0b7c23 */ /* 0x100fe20008010803 */
[----:B------:R-:W3:Y:S01]  /*11da0*/  MUFU.EX2 R2, R2 ;  /* 0x0000000200027308 */ /* 0x000ee20000000800 */
[----:B------:R-:W-:Y:S01]  /*11db0*/  FSEL R18, R222, -INF , !P1 ;  /* 0xff800000de127808 */ /* 0x000fe20004800000 */
[--C-:B------:R-:W-:Y:S01]  /*11dc0*/  FFMA.FTZ R181, R17, UR6, -R3.reuse ;  /* 0x0000000611b57c23 */ /* 0x100fe20008010803 */
[----:B------:R-:W-:Y:S01]  /*11dd0*/  ISETP.GE.AND P5, PT, R5, R173, PT ;  /* 0x000000ad0500720c */ /* 0x000fe20003fa6270 */
[--C-:B------:R-:W-:Y:S01]  /*11de0*/  FFMA.FTZ R184, R15, UR6, -R3.reuse ;  /* 0x000000060fb87c23 */ /* 0x100fe20008010803 */
[----:B------:R-:W-:Y:S01]  /*11df0*/  ISETP.GE.AND P1, PT, R5, R172, PT ;  /* 0x000000ac0500720c */ /* 0x000fe20003f26270 */
[--C-:B------:R-:W-:Y:S01]  /*11e00*/  FFMA.FTZ R211, R14, UR6, -R3.reuse ;  /* 0x000000060ed37c23 */ /* 0x100fe20008010803 */
[----:B------:R-:W-:Y:S01]  /*11e10*/  FSEL R176, R179, -INF , !P4 ;  /* 0xff800000b3b07808 */ /* 0x000fe20006000000 */
[--C-:B------:R-:W-:Y:S01]  /*11e20*/  FFMA.FTZ R213, R13, UR6, -R3.reuse ;  /* 0x000000060dd57c23 */ /* 0x100fe20008010803 */
[-C--:B------:R-:W-:Y:S01]  /*11e30*/  ISETP.GE.AND P6, PT, R8, R139.reuse, PT ;  /* 0x0000008b0800720c */ /* 0x080fe20003fc6270 */
[----:B------:R-:W-:Y:S01]  /*11e40*/  FFMA.FTZ R214, R12, UR6, -R3 ;  /* 0x000000060cd67c23 */ /* 0x000fe20008010803 */
[----:B------:R-:W-:Y:S01]  /*11e50*/  ISETP.GE.AND P4, PT, R7, R139, PT ;  /* 0x0000008b0700720c */ /* 0x000fe20003f86270 */
[----:B------:R-:W-:Y:S01]  /*11e60*/  MUFU.EX2 R3, R177 ;  /* 0x000000b100037308 */ /* 0x000fe20000000800 */
[----:B------:R-:W-:-:S02]  /*11e70*/  FSEL R175, R26, -INF , !P6 ;  /* 0xff8000001aaf7808 */ /* 0x000fc40007000000 */
[----:B------:R-:W-:Y:S01]  /*11e80*/  FSEL R174, R27, -INF , !P4 ;  /* 0xff8000001bae7808 */ /* 0x000fe20006000000 */
[----:B---3--:R-:W-:Y:S01]  /*11e90*/  FMUL.FTZ R5, R152, R2 ;  /* 0x0000000298057220 */ /* 0x008fe20000410000 */
[CC--:B------:R-:W-:Y:S02]  /*11ea0*/  ISETP.GE.AND P6, PT, R6.reuse, R173.reuse, PT ;  /* 0x000000ad0600720c */ /* 0x0c0fe40003fc6270 */
[----:B------:R-:W-:Y:S02]  /*11eb0*/  ISETP.GE.AND P4, PT, R6, R172, PT ;  /* 0x000000ac0600720c */ /* 0x000fe40003f86270 */
[----:B------:R3:W-:Y:S01]  /*11ec0*/  STL [R1+0x10], R5 ;  /* 0x0000100501007387 */ /* 0x0007e20000100800 */
[----:B------:R-:W-:Y:S02]  /*11ed0*/  FSEL R17, R221, -INF , !P6 ;  /* 0xff800000dd117808 */ /* 0x000fe40007000000 */
[----:B------:R-:W-:Y:S01]  /*11ee0*/  FSEL R26, R223, -INF , !P4 ;  /* 0xff800000df1a7808 */ /* 0x000fe20006000000 */
[----:B------:R-:W4:Y:S01]  /*11ef0*/  LDL.64 R226, [R1+0xe8] ;  /* 0x0000e80001e27983 */ /* 0x000f220000100a00 */
[----:B------:R-:W-:-:S02]  /*11f00*/  ISETP.GE.AND P6, PT, R4, R173, PT ;  /* 0x000000ad0400720c */ /* 0x000fc40003fc6270 */
[-C--:B------:R-:W-:Y:S02]  /*11f10*/  ISETP.GE.AND P4, PT, R4, R172.reuse, PT ;  /* 0x000000ac0400720c */ /* 0x080fe40003f86270 */
[----:B------:R-:W3:Y:S01]  /*11f20*/  MUFU.EX2 R4, R11 ;  /* 0x0000000b00047308 */ /* 0x000ee20000000800 */
[----:B------:R-:W-:Y:S02]  /*11f30*/  FSEL R27, R216, -INF , !P5 ;  /* 0xff800000d81b7808 */ /* 0x000fe40006800000 */
[----:B------:R-:W-:Y:S02]  /*11f40*/  FSEL R34, R218, -INF , !P1 ;  /* 0xff800000da227808 */ /* 0x000fe40004800000 */
[C---:B------:R-:W-:Y:S02]  /*11f50*/  ISETP.GE.AND P5, PT, R10.reuse, R173, PT ;  /* 0x000000ad0a00720c */ /* 0x040fe40003fa6270 */
[----:B------:R-:W-:Y:S01]  /*11f60*/  ISETP.GE.AND P1, PT, R10, R172, PT ;  /* 0x000000ac0a00720c */ /* 0x000fe20003f26270 */
[-C--:B------:R-:W-:Y:S01]  /*11f70*/  FMUL.FTZ R187, R149, R2.reuse ;  /* 0x0000000295bb7220 */ /* 0x080fe20000410000 */
[----:B------:R-:W-:Y:S01]  /*11f80*/  FSEL R24, R217, -INF , !P6 ;  /* 0xff800000d9187808 */ /* 0x000fe20007000000 */
[-C--:B------:R-:W-:Y:S01]  /*11f90*/  FMUL.FTZ R197, R153, R2.reuse ;  /* 0x0000000299c57220 */ /* 0x080fe20000410000 */
[----:B------:R-:W-:Y:S01]  /*11fa0*/  FSEL R23, R192, -INF , !P5 ;  /* 0xff800000c0177808 */ /* 0x000fe20006800000 */
        /* <DEDUP_REMOVED lines=30> */
[----:B---3--:R-:W-:Y:S01]  /*12190*/  FFMA.FTZ R2, R233, R2, R4 ;  /* 0x00000002e9027223 */ /* 0x008fe20000010004 */
[----:B------:R-:W-:-:S02]  /*121a0*/  F2FP.F16.F32.PACK_AB R68, R3, R4 ;  /* 0x000000040344723e */ /* 0x000fc400000000ff */
[----:B------:R-:W-:Y:S01]  /*121b0*/  FSEL R25, R219, -INF , !P4 ;  /* 0xff800000db197808 */ /* 0x000fe20006000000 */
[----:B------:R-:W-:Y:S01]  /*121c0*/  FADD.FTZ R112, R3, R2 ;  /* 0x0000000203707221 */ /* 0x000fe20000010000 */
        /* <DEDUP_REMOVED lines=10> */
[----:B------:R-:W-:-:S02]  /*12270*/  ISETP.GE.AND P6, PT, R9, R173, PT ;  /* 0x000000ad0900720c */ /* 0x000fc40003fc6270 */
[----:B------:R-:W-:Y:S02]  /*12280*/  FMNMX.FTZ R3, R24, R3, !PT ;  /* 0x0000000318037209 */ /* 0x000fe40007810000 */
[----:B------:R-:W-:Y:S02]  /*12290*/  ISETP.GE.AND P4, PT, R9, R172, PT ;  /* 0x000000ac0900720c */ /* 0x000fe40003f86270 */
[----:B------:R-:W-:Y:S02]  /*122a0*/  FMNMX.FTZ R2, R25, R2, !PT ;  /* 0x0000000219027209 */ /* 0x000fe40007810000 */
[----:B------:R-:W-:Y:S02]  /*122b0*/  FMNMX.FTZ R4, R35, R4, !PT ;  /* 0x0000000423047209 */ /* 0x000fe40007810000 */
[----:B------:R-:W-:Y:S02]  /*122c0*/  ISETP.GE.AND P5, PT, R8, R173, PT ;  /* 0x000000ad0800720c */ /* 0x000fe40003fa6270 */
[----:B------:R-:W-:-:S02]  /*122d0*/  FSEL R15, R193, -INF , !P6 ;  /* 0xff800000c10f7808 */ /* 0x000fc40007000000 */
[----:B------:R-:W-:Y:S02]  /*122e0*/  FMNMX.FTZ R3, R23, R3, !PT ;  /* 0x0000000317037209 */ /* 0x000fe40007810000 */
[----:B------:R-:W-:Y:S02]  /*122f0*/  ISETP.GE.AND P1, PT, R8, R172, PT ;  /* 0x000000ac0800720c */ /* 0x000fe40003f26270 */
[----:B------:R-:W-:Y:S02]  /*12300*/  FSEL R14, R195, -INF , !P4 ;  /* 0xff800000c30e7808 */ /* 0x000fe40006000000 */
[----:B------:R-:W-:Y:S02]  /*12310*/  FMNMX.FTZ R2, R22, R2, !PT ;  /* 0x0000000216027209 */ /* 0x000fe40007810000 */
[----:B------:R-:W-:Y:S02]  /*12320*/  FMNMX.FTZ R4, R176, R4, !PT ;  /* 0x00000004b0047209 */ /* 0x000fe40007810000 */
[----:B------:R-:W-:-:S02]  /*12330*/  ISETP.GE.AND P6, PT, R7, R173, PT ;  /* 0x000000ad0700720c */ /* 0x000fc40003fc6270 */
[----:B------:R-:W-:Y:S02]  /*12340*/  FSEL R13, R188, -INF , !P5 ;  /* 0xff800000bc0d7808 */ /* 0x000fe40006800000 */
[----:B------:R-:W-:Y:S02]  /*12350*/  FMNMX.FTZ R3, R15, R3, !PT ;  /* 0x000000030f037209 */ /* 0x000fe40007810000 */
[----:B------:R-:W-:Y:S02]  /*12360*/  FSEL R11, R190, -INF , !P1 ;  /* 0xff800000be0b7808 */ /* 0x000fe40004800000 */
[----:B------:R-:W-:Y:S02]  /*12370*/  FMNMX.FTZ R2, R14, R2, !PT ;  /* 0x000000020e027209 */ /* 0x000fe40007810000 */
[----:B------:R-:W-:Y:S02]  /*12380*/  FMNMX.FTZ R6, R175, R4, !PT ;  /* 0x00000004af067209 */ /* 0x000fe40007810000 */
[----:B------:R-:W-:-:S02]  /*12390*/  ISETP.GE.AND P4, PT, R7, R172, PT ;  /* 0x000000ac0700720c */ /* 0x000fc40003f86270 */
[----:B------:R-:W-:Y:S02]  /*123a0*/  FSEL R12, R189, -INF , !P6 ;  /* 0xff800000bd0c7808 */ /* 0x000fe40007000000 */
[----:B------:R-:W-:Y:S02]  /*123b0*/  FMNMX.FTZ R4, R13, R3, !PT ;  /* 0x000000030d047209 */ /* 0x000fe40007810000 */
[----:B------:R-:W-:Y:S02]  /*123c0*/  FMNMX.FTZ R5, R11, R2, !PT ;  /* 0x000000020b057209 */ /* 0x000fe40007810000 */
[----:B------:R-:W-:Y:S02]  /*123d0*/  FMNMX.FTZ R3, R174, R6, !PT ;  /* 0x00000006ae037209 */ /* 0x000fe40007810000 */
[----:B------:R-:W-:Y:S02]  /*123e0*/  FSEL R10, R191, -INF , !P4 ;  /* 0xff800000bf0a7808 */ /* 0x000fe40006000000 */
[----:B------:R-:W-:-:S02]  /*123f0*/  FMNMX.FTZ R2, R12, R4, !PT ;  /* 0x000000040c027209 */ /* 0x000fc40007810000 */
[----:B------:R-:W-:Y:S01]  /*12400*/  FMNMX.FTZ R5, R10, R5, !PT ;  /* 0x000000050a057209 */ /* 0x000fe20007810000 */
[----:B------:R-:W1:Y:S04]  /*12410*/  SHFL.BFLY PT, R4, R3, 0x2, 0x1f ;  /* 0x0c401f0003047f89 */ /* 0x000e6800000e0000 */
[----:B------:R-:W2:Y:S04]  /*12420*/  SHFL.BFLY PT, R6, R2, 0x2, 0x1f ;  /* 0x0c401f0002067f89 */ /* 0x000ea800000e0000 */
[----:B------:R-:W3:Y:S01]  /*12430*/  SHFL.BFLY PT, R7, R5, 0x2, 0x1f ;  /* 0x0c401f0005077f89 */ /* 0x000ee200000e0000 */
[----:B-1----:R-:W-:-:S02]  /*12440*/  FMNMX.FTZ R4, R3, R4, !PT ;  /* 0x0000000403047209 */ /* 0x002fc40007810000 */
[----:B--2---:R-:W-:Y:S02]  /*12450*/  FMNMX.FTZ R3, R2, R6, !PT ;  /* 0x0000000602037209 */ /* 0x004fe40007810000 */
[----:B---3--:R-:W-:-:S03]  /*12460*/  FMNMX.FTZ R2, R5, R7, !PT ;  /* 0x0000000705027209 */ /* 0x008fc60007810000 */
[----:B------:R-:W1:Y:S04]  /*12470*/  SHFL.BFLY PT, R6, R3, 0x1, 0x1f ;  /* 0x0c201f0003067f89 */ /* 0x000e6800000e0000 */
[----:B------:R-:W2:Y:S04]  /*12480*/  SHFL.BFLY PT, R7, R4, 0x1, 0x1f ;  /* 0x0c201f0004077f89 */ /* 0x000ea800000e0000 */
[----:B------:R-:W3:Y:S01]  /*12490*/  SHFL.BFLY PT, R5, R2, 0x1, 0x1f ;  /* 0x0c201f0002057f89 */ /* 0x000ee200000e0000 */
[----:B-1----:R-:W-:Y:S02]  /*124a0*/  FMNMX.FTZ R242, R3, R6, !PT ;  /* 0x0000000603f27209 */ /* 0x002fe40007810000 */
[----:B--2---:R-:W-:-:S02]  /*124b0*/  FMNMX.FTZ R215, R4, R7, !PT ;  /* 0x0000000704d77209 */ /* 0x004fc40007810000 */
[----:B------:R-:W-:Y:S02]  /*124c0*/  FSETP.NEU.FTZ.AND P4, PT, R242, -INF , PT ;  /* 0xff800000f200780b */ /* 0x000fe40003f9d000 */
[----:B---3--:R-:W-:Y:S01]  /*124d0*/  FMNMX.FTZ R237, R2, R5, !PT ;  /* 0x0000000502ed7209 */ /* 0x008fe20007810000 */
[----:B------:R-:W-:Y:S01]  /*124e0*/  FMUL.FTZ R2, R242, UR6 ;  /* 0x00000006f2027c20 */ /* 0x000fe20008410000 */
[----:B------:R-:W-:-:S04]  /*124f0*/  FSETP.NEU.FTZ.AND P5, PT, R215, -INF , PT ;  /* 0xff800000d700780b */ /* 0x000fc80003fbd000 */
[----:B------:R-:W-:Y:S02]  /*12500*/  FSEL R3, R215, RZ, P5 ;  /* 0x000000ffd7037208 */ /* 0x000fe40002800000 */
[----:B------:R-:W-:-:S03]  /*12510*/  FSEL R6, R2, RZ, P4 ;  /* 0x000000ff02067208 */ /* 0x000fc60002000000 */
[----:B------:R-:W-:Y:S01]  /*12520*/  FADD.FTZ R52, R132, -R3 ;  /* 0x8000000384347221 */ /* 0x000fe20000010000 */
[C---:B------:R-:W-:Y:S01]  /*12530*/  FMUL.FTZ R3, R237.reuse, UR6 ;  /* 0x00000006ed037c20 */ /* 0x040fe20008410000 */
[----:B------:R-:W-:Y:S01]  /*12540*/  FFMA.FTZ R2, R16, UR6, -R6 ;  /* 0x0000000610027c23 */ /* 0x000fe20008010806 */
[----:B------:R-:W-:-:S03]  /*12550*/  FSETP.NEU.FTZ.AND P1, PT, R237, -INF , PT ;  /* 0xff800000ed00780b */ /* 0x000fc60003f3d000 */
[----:B------:R1:W-:Y:S01]  /*12560*/  MUFU.EX2 R9, R2 ;  /* 0x0000000200097308 */ /* 0x0003e20000000800 */
[----:B------:R-:W-:Y:S02]  /*12570*/  FSEL R5, R3, RZ, P1 ;  /* 0x000000ff03057208 */ /* 0x000fe40000800000 */
[----:B------:R-:W-:Y:S01]  /*12580*/  FSEL R3, R242, RZ, P4 ;  /* 0x000000fff2037208 */ /* 0x000fe20002000000 */
[----:B-1----:R-:W-:-:S04]  /*12590*/  FFMA.FTZ R2, R17, UR6, -R6 ;  /* 0x0000000611027c23 */ /* 0x002fc80008010806 */
[----:B------:R1:W-:Y:S01]  /*125a0*/  MUFU.EX2 R8, R2 ;  /* 0x0000000200087308 */ /* 0x0003e20000000800 */
[----:B------:R-:W-:Y:S01]  /*125b0*/  FADD.FTZ R4, R135, -R3 ;  /* 0x8000000387047221 */ /* 0x000fe20000010000 */
[----:B------:R-:W-:Y:S01]  /*125c0*/  FMUL.FTZ R3, R215, UR6 ;  /* 0x00000006d7037c20 */ /* 0x000fe20008410000 */
[----:B-1----:R-:W-:-:S05]  /*125d0*/  FFMA.FTZ R2, R18, UR6, -R5 ;  /* 0x0000000612027c23 */ /* 0x002fca0008010805 */
[----:B------:R1:W-:Y:S01]  /*125e0*/  MUFU.EX2 R7, R2 ;  /* 0x0000000200077308 */ /* 0x0003e20000000800 */
[----:B------:R-:W-:Y:S02]  /*125f0*/  FSEL R3, R3, RZ, P5 ;  /* 0x000000ff03037208 */ /* 0x000fe40002800000 */
[----:B-1----:R-:W-:-:S05]  /*12600*/  FSEL R2, R237, RZ, P1 ;  /* 0x000000ffed027208 */ /* 0x002fca0000800000 */
[----:B------:R-:W-:-:S04]  /*12610*/  FADD.FTZ R2, R134, -R2 ;  /* 0x8000000286027221 */ /* 0x000fc80000010000 */
[----:B------:R-:W-:Y:S01]  /*12620*/  FMUL.FTZ R2, R2, UR6 ;  /* 0x0000000602027c20 */ /* 0x000fe20008410000 */
        /* <DEDUP_REMOVED lines=9> */
[----:B------:R-:W1:Y:S08]  /*126c0*/  MUFU.EX2 R2, R2 ;  /* 0x0000000200027308 */ /* 0x000e700000000800 */
[----:B------:R-:W2:Y:S01]  /*126d0*/  MUFU.EX2 R3, R3 ;  /* 0x0000000300037308 */ /* 0x000ea20000000800 */
[----:B------:R-:W-:Y:S01]  /*126e0*/  FMUL.FTZ R4, R4, UR6 ;  /* 0x0000000604047c20 */ /* 0x000fe20008410000 */
[--C-:B------:R-:W-:Y:S01]  /*126f0*/  FFMA.FTZ R17, R34, UR6, -R5.reuse ;  /* 0x0000000622117c23 */ /* 0x100fe20008010805 */
[--C-:B------:R-:W-:Y:S01]  /*12700*/  FFMA.FTZ R19, R25, UR6, -R5.reuse ;  /* 0x0000000619137c23 */ /* 0x100fe20008010805 */
[--C-:B------:R-:W-:Y:S01]  /*12710*/  FFMA.FTZ R144, R22, UR6, -R5.reuse ;  /* 0x0000000616907c23 */ /* 0x100fe20008010805 */
[--C-:B------:R-:W-:Y:S01]  /*12720*/  FFMA.FTZ R145, R14, UR6, -R5.reuse ;  /* 0x000000060e917c23 */ /* 0x100fe20008010805 */
[--C-:B------:R-:W-:Y:S01]  /*12730*/  FFMA.FTZ R129, R11, UR6, -R5.reuse ;  /* 0x000000060b817c23 */ /* 0x100fe20008010805 */
[----:B------:R-:W-:Y:S01]  /*12740*/  FFMA.FTZ R140, R10, UR6, -R5 ;  /* 0x000000060a8c7c23 */ /* 0x000fe20008010805 */
[----:B------:R-:W-:Y:S01]  /*12750*/  ULOP3.LUT UR4, UR42, UR29, URZ, 0x3c, !UPT ;  /* 0x0000001d2a047292 */ /* 0x000fe2000f8e3c3f */
[----:B-1----:R-:W-:Y:S01]  /*12760*/  FFMA.FTZ R5, R241, R2, R7 ;  /* 0x00000002f1057223 */ /* 0x002fe20000010007 */
[----:B------:R-:W-:Y:S01]  /*12770*/  IMAD.MOV.U32 R241, RZ, RZ, R229 ;  /* 0x000000fffff17224 */ /* 0x000fe200078e00e5 */
[----:B------:R-:W1:Y:S02]  /*12780*/  MUFU.EX2 R4, R4 ;  /* 0x0000000400047308 */ /* 0x000e640000000800 */
[C---:B--2---:R-:W-:Y:S01]  /*12790*/  FADD.FTZ R16, R3.reuse, R5 ;  /* 0x0000000503107221 */ /* 0x044fe20000010000 */
[----:B------:R-:W-:-:S02]  /*127a0*/  F2FP.F16.F32.PACK_AB R141, R3, R7 ;  /* 0x00000007038d723e */ /* 0x000fc400000000ff */
[----:B------:R-:W-:-:S05]  /*127b0*/  LOP3.LUT R3, R241, UR4, RZ, 0x3c, !PT ;  /* 0x00000004f1037c12 */ /* 0x000fca000f8e3cff */
[----:B------:R-:W-:-:S04]  /*127c0*/  IMAD.WIDE.U32 R152, R3, -0x326172a9, RZ ;  /* 0xcd9e8d5703987825 */ /* 0x000fc800078e00ff */
[----:B------:R-:W-:Y:S01]  /*127d0*/  FFMA.FTZ R113, R23, UR6, -R6 ;  /* 0x0000000617717c23 */ /* 0x000fe20008010806 */
[----:B----4-:R-:W-:Y:S01]  /*127e0*/  LOP3.LUT R3, R153, UR38, R226, 0x96, !PT ;  /* 0x0000002699037c12 */ /* 0x010fe2000f8e96e2 */
[--C-:B------:R-:W-:Y:S01]  /*127f0*/  FFMA.FTZ R18, R27, UR6, -R6.reuse ;  /* 0x000000061b127c23 */ /* 0x100fe20008010806 */
[--C-:B------:R-:W-:Y:S01]  /*12800*/  FFMA.FTZ R24, R24, UR6, -R6.reuse ;  /* 0x0000000618187c23 */ /* 0x100fe20008010806 */
[--C-:B------:R-:W-:Y:S01]  /*12810*/  FFMA.FTZ R116, R15, UR6, -R6.reuse ;  /* 0x000000060f747c23 */ /* 0x100fe20008010806 */
[--C-:B------:R-:W-:Y:S01]  /*12820*/  FFMA.FTZ R128, R13, UR6, -R6.reuse ;  /* 0x000000060d807c23 */ /* 0x100fe20008010806 */
[----:B------:R-:W-:Y:S01]  /*12830*/  FFMA.FTZ R117, R12, UR6, -R6 ;  /* 0x000000060c757c23 */ /* 0x000fe20008010806 */
[----:B------:R-:W-:-:S04]  /*12840*/  IMAD.WIDE.U32 R22, R3, -0x2daee0ad, RZ ;  /* 0xd2511f5303167825 */ /* 0x000fc800078e00ff */
[----:B-1----:R-:W-:Y:S01]  /*12850*/  FFMA.FTZ R6, R240, R4, R9 ;  /* 0x00000004f0067223 */ /* 0x002fe20000010009 */
[----:B------:R-:W-:Y:S02]  /*12860*/  LOP3.LUT R3, R245, UR37, R152, 0x96, !PT ;  /* 0x00000025f5037c12 */ /* 0x000fe4000f8e9698 */
[C---:B------:R-:W-:Y:S01]  /*12870*/  F2FP.F16.F32.PACK_AB R80, R8.reuse, R9 ;  /* 0x000000090850723e */ /* 0x040fe200000000ff */
[----:B------:R-:W-:Y:S02]  /*12880*/  FADD.FTZ R14, R8, R6 ;  /* 0x00000006080e7221 */ /* 0x000fe40000010000 */
        /* <DEDUP_REMOVED lines=16> */
[----:B------:R-:W-:Y:S02]  /*12990*/  LOP3.LUT R5, R3, 0xffff, RZ, 0xc0, !PT ;  /* 0x0000ffff03057812 */ /* 0x000fe400078ec0ff */
[----:B------:R-:W-:Y:S02]  /*129a0*/  LOP3.LUT R15, R9, UR31, R10, 0x96, !PT ;  /* 0x0000001f090f7c12 */ /* 0x000fe4000f8e960a */
[----:B------:R-:W-:-:S04]  /*129b0*/  SHF.R.U32.HI R9, RZ, 0x8, R5 ;  /* 0x00000008ff097819 */ /* 0x000fc80000011605 */
[----:B------:R-:W-:Y:S02]  /*129c0*/  LOP3.LUT R9, R9, 0xffff, RZ, 0xc0, !PT ;  /* 0x0000ffff09097812 */ /* 0x000fe400078ec0ff */
[--C-:B------:R-:W-:Y:S02]  /*129d0*/  SHF.R.U32.HI R13, RZ, 0x18, R3.reuse ;  /* 0x00000018ff0d7819 */ /* 0x100fe40000011603 */
[----:B------:R-:W-:Y:S02]  /*129e0*/  ISETP.LE.U32.AND P5, PT, R9, UR13, PT ;  /* 0x0000000d09007c0c */ /* 0x000fe4000bfa3070 */
[----:B------:R1:W-:Y:S01]  /*129f0*/  MUFU.EX2 R9, R17 ;  /* 0x0000001100097308 */ /* 0x0003e20000000800 */
[----:B------:R-:W-:Y:S02]  /*12a00*/  ISETP.LE.U32.AND P1, PT, R13, UR13, PT ;  /* 0x0000000d0d007c0c */ /* 0x000fe4000bf23070 */
[----:B------:R-:W-:Y:S01]  /*12a10*/  SHF.R.U32.HI R13, RZ, 0x10, R3 ;  /* 0x00000010ff0d7819 */ /* 0x000fe20000011603 */
[----:B-1----:R-:W-:-:S04]  /*12a20*/  FMUL.FTZ R17, R52, UR6 ;  /* 0x0000000634117c20 */ /* 0x002fc80008410000 */
[----:B------:R-:W1:Y:S01]  /*12a30*/  MUFU.EX2 R3, R17 ;  /* 0x0000001100037308 */ /* 0x000e620000000800 */
[----:B------:R-:W-:Y:S02]  /*12a40*/  IMAD.MOV.U32 R245, RZ, RZ, R221 ;  /* 0x000000fffff57224 */ /* 0x000fe400078e00dd */
[-C--:B------:R-:W-:Y:S01]  /*12a50*/  FMUL.FTZ R221, R73, R4.reuse ;  /* 0x0000000449dd7220 */ /* 0x080fe20000410000 */
[-C--:B-1----:R-:W-:Y:S01]  /*12a60*/  FMUL.FTZ R244, R151, R3.reuse ;  /* 0x0000000397f47220 */ /* 0x082fe20000410000 */
[-C--:B------:R-:W-:Y:S01]  /*12a70*/  FMUL.FTZ R151, R115, R3.reuse ;  /* 0x0000000373977220 */ /* 0x080fe20000410000 */
[----:B------:R-:W-:Y:S01]  /*12a80*/  FMUL.FTZ R115, R131, R3 ;  /* 0x0000000383737220 */ /* 0x000fe20000410000 */
[----:B------:R-:W-:Y:S02]  /*12a90*/  IMAD.MOV.U32 R131, RZ, RZ, R220 ;  /* 0x000000ffff837224 */ /* 0x000fe400078e00dc */
[----:B------:R-:W-:Y:S02]  /*12aa0*/  FMUL.FTZ R220, R72, R4 ;  /* 0x0000000448dc7220 */ /* 0x000fe40000410000 */
[----:B------:R-:W2:Y:S01]  /*12ab0*/  LDL.LU.64 R72, [R1] ;  /* 0x0000000001487983 */ /* 0x000ea20000300a00 */
[-C--:B------:R-:W-:Y:S01]  /*12ac0*/  FMUL.FTZ R227, R79, R2.reuse ;  /* 0x000000024fe37220 */ /* 0x080fe20000410000 */
[----:B------:R-:W-:Y:S01]  /*12ad0*/  FMUL.FTZ R230, R94, R2 ;  /* 0x000000025ee67220 */ /* 0x000fe20000410000 */
[----:B------:R-:W-:-:S02]  /*12ae0*/  IMAD.MOV.U32 R79, RZ, RZ, R225 ;  /* 0x000000ffff4f7224 */ /* 0x000fc400078e00e1 */
[-C--:B------:R-:W-:Y:S01]  /*12af0*/  FMUL.FTZ R225, R77, R4.reuse ;  /* 0x000000044de17220 */ /* 0x080fe20000410000 */
[----:B------:R-:W-:Y:S02]  /*12b00*/  IMAD.MOV.U32 R94, RZ, RZ, R224 ;  /* 0x000000ffff5e7224 */ /* 0x000fe400078e00e0 */
[----:B------:R-:W-:Y:S02]  /*12b10*/  FMUL.FTZ R224, R76, R4 ;  /* 0x000000044ce07220 */ /* 0x000fe40000410000 */
[----:B------:R-:W3:Y:S01]  /*12b20*/  LDL.LU.64 R76, [R1+0x8] ;  /* 0x00000800014c7983 */ /* 0x000ee20000300a00 */
[----:B------:R-:W1:Y:S08]  /*12b30*/  MUFU.EX2 R8, R18 ;  /* 0x0000001200087308 */ /* 0x000e700000000800 */
[----:B------:R-:W4:Y:S08]  /*12b40*/  MUFU.EX2 R5, R24 ;  /* 0x0000001800057308 */ /* 0x000f300000000800 */
[----:B------:R-:W4:Y:S01]  /*12b50*/  MUFU.EX2 R10, R48 ;  /* 0x00000030000a7308 */ /* 0x000f220000000800 */
[----:B-1----:R-:W-:-:S07]  /*12b60*/  FADD.FTZ R14, R8, R14 ;  /* 0x0000000e080e7221 */ /* 0x002fce0000010000 */
[----:B------:R1:W1:Y:S01]  /*12b70*/  MUFU.EX2 R11, R49 ;  /* 0x00000031000b7308 */ /* 0x0002620000000800 */
[----:B------:R-:W-:Y:S01]  /*12b80*/  LOP3.LUT R13, R13, 0xff, RZ, 0xc0, !PT ;  /* 0x000000ff0d0d7812 */ /* 0x000fe200078ec0ff */
[----:B----4-:R-:W-:-:S03]  /*12b90*/  FADD.FTZ R81, R5, R14 ;  /* 0x0000000e05517221 */ /* 0x010fc60000010000 */
[----:B------:R-:W-:Y:S01]  /*12ba0*/  ISETP.LE.U32.AND P4, PT, R13, UR13, PT ;  /* 0x0000000d0d007c0c */ /* 0x000fe2000bf83070 */
[----:B------:R-:W-:Y:S01]  /*12bb0*/  FFMA.FTZ R34, R236, R3, R10 ;  /* 0x00000003ec227223 */ /* 0x000fe2000001000a */
[----:B-1----:R-:W-:Y:S02]  /*12bc0*/  F2FP.F16.F32.PACK_AB R49, R5, R8 ;  /* 0x000000080531723e */ /* 0x002fe400000000ff */
[----:B------:R1:W4:Y:S01]  /*12bd0*/  MUFU.EX2 R5, R19 ;  /* 0x0000001300057308 */ /* 0x0003220000000800 */
[----:B------:R-:W-:Y:S02]  /*12be0*/  F2FP.F16.F32.PACK_AB R10, R11, R10 ;  /* 0x0000000a0b0a723e */ /* 0x000fe400000000ff */
[----:B------:R-:W-:Y:S02]  /*12bf0*/  PRMT R25, R68, 0x7632, R25 ;  /* 0x0000763244197816 */ /* 0x000fe40000000019 */
[----:B------:R-:W-:Y:S01]  /*12c00*/  PRMT R24, R10, 0x7610, R24 ;  /* 0x000076100a187816 */ /* 0x000fe20000000018 */
[----:B------:R-:W-:Y:S01]  /*12c10*/  FADD.FTZ R8, R9, R16 ;  /* 0x0000001009087221 */ /* 0x000fe20000010000 */
[----:B------:R-:W-:Y:S01]  /*12c20*/  PRMT R26, R68, 0x7610, R26 ;  /* 0x00007610441a7816 */ /* 0x000fe2000000001a */
[----:B------:R-:W-:-:S02]  /*12c30*/  @!P5 HADD2 R100, -R25.H0_H0, -RZ.H0_H0 ;  /* 0xa00000ff1964d230 */ /* 0x000fc40000000900 */
[----:B------:R-:W-:Y:S01]  /*12c40*/  @!P4 HADD2 R97, -R24.H0_H0, -RZ.H0_H0 ;  /* 0xa00000ff1861c230 */ /* 0x000fe20000000900 */
[----:B------:R-:W-:Y:S01]  /*12c50*/  PRMT R148, R26, 0x5410, R25 ;  /* 0x000054101a947816 */ /* 0x000fe20000000019 */
[----:B------:R-:W-:Y:S01]  /*12c60*/  FMUL.FTZ R27, R38, R3 ;  /* 0x00000003261b7220 */ /* 0x000fe20000410000 */
[----:B------:R-:W-:Y:S02]  /*12c70*/  @!P5 PRMT R25, R100, 0x5410, RZ ;  /* 0x000054106419d816 */ /* 0x000fe400000000ff */
[----:B-1----:R-:W-:Y:S01]  /*12c80*/  PRMT R19, R10, 0x7632, R19 ;  /* 0x000076320a137816 */ /* 0x002fe20000000013 */
[C---:B----4-:R-:W-:Y:S01]  /*12c90*/  FADD.FTZ R68, R5.reuse, R8 ;  /* 0x0000000805447221 */ /* 0x050fe20000010000 */
[----:B------:R-:W-:Y:S02]  /*12ca0*/  F2FP.F16.F32.PACK_AB R48, R5, R9 ;  /* 0x000000090530723e */ /* 0x000fe400000000ff */
[----:B------:R-:W-:Y:S01]  /*12cb0*/  LOP3.LUT R5, R6, 0xff, RZ, 0xc0, !PT ;  /* 0x000000ff06057812 */ /* 0x000fe200078ec0ff */
[-C--:B------:R-:W-:Y:S01]  /*12cc0*/  FMUL.FTZ R232, R82, R3.reuse ;  /* 0x0000000352e87220 */ /* 0x080fe20000410000 */
[----:B------:R-:W-:Y:S01]  /*12cd0*/  PRMT R100, R24, 0x5410, R19 ;  /* 0x0000541018647816 */ /* 0x000fe20000000013 */
[----:B------:R-:W-:Y:S01]  /*12ce0*/  FMUL.FTZ R82, R103, R3 ;  /* 0x0000000367527220 */ /* 0x000fe20000410000 */
[----:B------:R-:W-:Y:S01]  /*12cf0*/  @!P4 PRMT R24, R97, 0x5410, RZ ;  /* 0x000054106118c816 */ /* 0x000fe200000000ff */
[----:B------:R-:W-:Y:S01]  /*12d00*/  IMAD.MOV.U32 R103, RZ, RZ, R27 ;  /* 0x000000ffff677224 */ /* 0x000fe200078e001b */
[----:B------:R-:W-:Y:S01]  /*12d10*/  ISETP.LE.U32.AND P4, PT, R5, UR13, PT ;  /* 0x0000000d05007c0c */ /* 0x000fe2000bf83070 */
[----:B------:R-:W-:Y:S01]  /*12d20*/  MUFU.EX2 R27, R180 ;  /* 0x000000b4001b7308 */ /* 0x000fe20000000800 */
[----:B------:R-:W-:Y:S01]  /*12d30*/  LOP3.LUT R5, R6, 0xffff, RZ, 0xc0, !PT ;  /* 0x0000ffff06057812 */ /* 0x000fe200078ec0ff */
[----:B------:R-:W-:Y:S01]  /*12d40*/  @!P1 HADD2 R96, -R19.H0_H0, -RZ.H0_H0 ;  /* 0xa00000ff13609230 */ /* 0x000fe20000000900 */
[----:B------:R-:W-:Y:S01]  /*12d50*/  SHF.R.U32.HI R8, RZ, 0x18, R6 ;  /* 0x00000018ff087819 */ /* 0x000fe20000011606 */
[----:B------:R-:W-:-:S04]  /*12d60*/  @!P6 HADD2 R101, -R26.H0_H0, -RZ.H0_H0 ;  /* 0xa00000ff1a65e230 */ /* 0x000fc80000000900 */
[----:B------:R-:W1:Y:S01]  /*12d70*/  MUFU.EX2 R7, R181 ;  /* 0x000000b500077308 */ /* 0x000e620000000800 */
[----:B------:R-:W-:Y:S01]  /*12d80*/  @!P1 PRMT R19, R96, 0x5410, RZ ;  /* 0x0000541060139816 */ /* 0x000fe200000000ff */
[-C--:B------:R-:W-:Y:S01]  /*12d90*/  FMUL.FTZ R17, R142, R3.reuse ;  /* 0x000000038e117220 */ /* 0x080fe20000410000 */
[----:B------:R-:W-:Y:S01]  /*12da0*/  SHF.R.U32.HI R5, RZ, 0x8, R5 ;  /* 0x00000008ff057819 */ /* 0x000fe20000011605 */
[-C--:B------:R-:W-:Y:S01]  /*12db0*/  FMUL.FTZ R16, R143, R3.reuse ;  /* 0x000000038f107220 */ /* 0x080fe20000410000 */
[-C--:B------:R-:W-:Y:S01]  /*12dc0*/  FMUL.FTZ R206, R86, R3.reuse ;  /* 0x0000000356ce7220 */ /* 0x080fe20000410000 */
[-C--:B------:R-:W-:Y:S01]  /*12dd0*/  FMUL.FTZ R205, R87, R3.reuse ;  /* 0x0000000357cd7220 */ /* 0x080fe20000410000 */
[----:B------:R-:W-:Y:S01]  /*12de0*/  ISETP.LE.U32.AND P1, PT, R8, UR13, PT ;  /* 0x0000000d08007c0c */ /* 0x000fe2000bf23070 */
[-C--:B------:R-:W-:Y:S01]  /*12df0*/  FMUL.FTZ R251, R150, R3.reuse ;  /* 0x0000000396fb7220 */ /* 0x080fe20000410000 */
[----:B------:R-:W-:Y:S02]  /*12e00*/  IMAD.MOV.U32 R86, RZ, RZ, R200 ;  /* 0x000000ffff567224 */ /* 0x000fe400078e00c8 */
[----:B------:R-:W-:Y:S01]  /*12e10*/  FMUL.FTZ R142, R118, R3 ;  /* 0x00000003768e7220 */ /* 0x000fe20000410000 */
[----:B------:R-:W-:-:S02]  /*12e20*/  IMAD.MOV.U32 R87, RZ, RZ, R198 ;  /* 0x000000ffff577224 */ /* 0x000fc400078e00c6 */
[-C--:B------:R-:W-:Y:S01]  /*12e30*/  FMUL.FTZ R143, R119, R3.reuse ;  /* 0x00000003778f7220 */ /* 0x080fe20000410000 */
[----:B------:R-:W-:Y:S01]  /*12e40*/  IMAD.MOV.U32 R9, RZ, RZ, R202 ;  /* 0x000000ffff097224 */ /* 0x000fe200078e00ca */
[----:B------:R-:W-:Y:S01]  /*12e50*/  @!P6 PRMT R26, R101, 0x5410, RZ ;  /* 0x00005410651ae816 */ /* 0x000fe200000000ff */
[----:B------:R-:W-:Y:S01]  /*12e60*/  IMAD.MOV.U32 R8, RZ, RZ, R201 ;  /* 0x000000ffff087224 */ /* 0x000fe200078e00c9 */
[----:B------:R-:W-:Y:S01]  /*12e70*/  SHF.R.U32.HI R6, RZ, 0x10, R6 ;  /* 0x00000010ff067819 */ /* 0x000fe20000011606 */
[-C--:B------:R-:W-:Y:S01]  /*12e80*/  FMUL.FTZ R10, R146, R3.reuse ;  /* 0x00000003920a7220 */ /* 0x080fe20000410000 */
[-C--:B------:R-:W-:Y:S01]  /*12e90*/  FMUL.FTZ R236, R147, R3.reuse ;  /* 0x0000000393ec7220 */ /* 0x080fe20000410000 */
[-C--:B------:R-:W-:Y:S01]  /*12ea0*/  FMUL.FTZ R249, R83, R3.reuse ;  /* 0x0000000353f97220 */ /* 0x080fe20000410000 */
[-C--:B------:R-:W-:Y:S01]  /*12eb0*/  FMUL.FTZ R200, R98, R3.reuse ;  /* 0x0000000362c87220 */ /* 0x080fe20000410000 */
[-C--:B------:R-:W-:Y:S01]  /*12ec0*/  FMUL.FTZ R198, R99, R3.reuse ;  /* 0x0000000363c67220 */ /* 0x080fe20000410000 */
[----:B------:R-:W-:Y:S01]  /*12ed0*/  FMUL.FTZ R150, R114, R3 ;  /* 0x0000000372967220 */ /* 0x000fe20000410000 */
[----:B------:R-:W-:-:S02]  /*12ee0*/  IMAD.MOV.U32 R118, RZ, RZ, R218 ;  /* 0x000000ffff767224 */ /* 0x000fc400078e00da */
        /* <DEDUP_REMOVED lines=44> */
[----:B------:R-:W-:Y:S01]  /*131b0*/  LOP3.LUT R5, R5, 0xffff, RZ, 0xc0, !PT ;  /* 0x0000ffff05057812 */ /* 0x000fe200078ec0ff */
[----:B------:R-:W-:Y:S01]  /*131c0*/  IMAD.WIDE.U32 R2, R15, -0x2daee0ad, RZ ;  /* 0xd2511f530f027825 */ /* 0x000fe200078e00ff */
[----:B------:R-:W-:-:S02]  /*131d0*/  LOP3.LUT R6, R6, 0xff, RZ, 0xc0, !PT ;  /* 0x000000ff06067812 */ /* 0x000fc400078ec0ff */
[----:B------:R-:W-:Y:S01]  /*131e0*/  ISETP.LE.U32.AND P6, PT, R5, UR13, PT ;  /* 0x0000000d05007c0c */ /* 0x000fe2000bfc3070 */
[----:B------:R-:W-:Y:S01]  /*131f0*/  MUFU.EX2 R13, R64 ;  /* 0x00000040000d7308 */ /* 0x000fe20000000800 */
[----:B------:R-:W-:Y:S02]  /*13200*/  LOP3.LUT R5, R3, UR26, R12, 0x96, !PT ;  /* 0x0000001a03057c12 */ /* 0x000fe4000f8e960c */
[----:B------:R-:W-:Y:S02]  /*13210*/  ISETP.LE.U32.AND P5, PT, R6, UR13, PT ;  /* 0x0000000d06007c0c */ /* 0x000fe4000bfa3070 */
[----:B-1----:R-:W-:-:S03]  /*13220*/  F2FP.F16.F32.PACK_AB R6, R27, R7 ;  /* 0x000000071b06723e */ /* 0x002fc600000000ff */
[----:B------:R-:W1:Y:S01]  /*13230*/  MUFU.EX2 R12, R53 ;  /* 0x00000035000c7308 */ /* 0x000e620000000800 */
[C---:B------:R-:W-:Y:S02]  /*13240*/  PRMT R18, R6.reuse, 0x7610, R18 ;  /* 0x0000761006127816 */ /* 0x040fe40000000012 */
[----:B------:R-:W-:Y:S02]  /*13250*/  PRMT R186, R6, 0x7632, R186 ;  /* 0x0000763206ba7816 */ /* 0x000fe400000000ba */
[----:B------:R-:W-:Y:S01]  /*13260*/  SHF.R.U32.HI R6, RZ, 0x10, R5 ;  /* 0x00000010ff067819 */ /* 0x000fe20000011605 */
[----:B------:R-:W-:Y:S02]  /*13270*/  @!P4 HADD2 R43, -R18.H0_H0, -RZ.H0_H0 ;  /* 0xa00000ff122bc230 */ /* 0x000fe40000000900 */
[----:B------:R-:W-:Y:S01]  /*13280*/  IMAD.MOV.U32 R102, RZ, RZ, R52 ;  /* 0x000000ffff667224 */ /* 0x000fe200078e0034 */
[----:B------:R-:W-:Y:S02]  /*13290*/  LOP3.LUT R6, R6, 0xff, RZ, 0xc0, !PT ;  /* 0x000000ff06067812 */ /* 0x000fe400078ec0ff */
[----:B------:R-:W-:-:S02]  /*132a0*/  PRMT R52, R18, 0x5410, R186 ;  /* 0x0000541012347816 */ /* 0x000fc400000000ba */
[----:B------:R-:W-:Y:S02]  /*132b0*/  @!P4 PRMT R18, R43, 0x5410, RZ ;  /* 0x000054102b12c816 */ /* 0x000fe400000000ff */
[----:B------:R-:W-:Y:S02]  /*132c0*/  ISETP.LE.U32.AND P4, PT, R6, UR13, PT ;  /* 0x0000000d06007c0c */ /* 0x000fe4000bf83070 */
[----:B-1----:R-:W-:Y:S01]  /*132d0*/  F2FP.F16.F32.PACK_AB R6, R13, R12 ;  /* 0x0000000c0d06723e */ /* 0x002fe200000000ff */
[----:B------:R-:W-:Y:S02]  /*132e0*/  IMAD.MOV.U32 R240, RZ, RZ, R228 ;  /* 0x000000fffff07224 */ /* 0x000fe400078e00e4 */
[----:B------:R-:W-:Y:S02]  /*132f0*/  @!P6 HADD2 R36, -R186.H0_H0, -RZ.H0_H0 ;  /* 0xa00000ffba24e230 */ /* 0x000fe40000000900 */
[----:B------:R-:W-:Y:S01]  /*13300*/  IMAD.MOV.U32 R95, RZ, RZ, R217 ;  /* 0x000000ffff5f7224 */ /* 0x000fe200078e00d9 */
[----:B------:R-:W-:Y:S01]  /*13310*/  PRMT R185, R6, 0x7632, R185 ;  /* 0x0000763206b97816 */ /* 0x000fe200000000b9 */
        /* <DEDUP_REMOVED lines=31> */
[----:B------:R-:W-:Y:S01]  /*13510*/  IMAD.MOV.U32 R74, RZ, RZ, R14 ;  /* 0x000000ffff4a7224 */ /* 0x000fe200078e000e */
[----:B------:R-:W-:Y:S01]  /*13520*/  @!P6 PRMT R186, R36, 0x5410, RZ ;  /* 0x0000541024bae816 */ /* 0x000fe200000000ff */
[----:B------:R1:W-:Y:S01]  /*13530*/  MUFU.EX2 R14, R184 ;  /* 0x000000b8000e7308 */ /* 0x0003e20000000800 */
[----:B------:R-:W-:-:S02]  /*13540*/  IMAD.MOV.U32 R78, RZ, RZ, R16 ;  /* 0x000000ffff4e7224 */ /* 0x000fc400078e0010 */
[----:B------:R-:W-:Y:S01]  /*13550*/  @!P1 HADD2 R37, -R185.H0_H0, -RZ.H0_H0 ;  /* 0xa00000ffb9259230 */ /* 0x000fe20000000900 */
[----:B------:R-:W-:Y:S01]  /*13560*/  ISETP.LE.U32.AND P6, PT, R4, UR13, PT ;  /* 0x0000000d04007c0c */ /* 0x000fe2000bfc3070 */
[----:B------:R-:W-:Y:S01]  /*13570*/  IMAD.MOV.U32 R75, RZ, RZ, R17 ;  /* 0x000000ffff4b7224 */ /* 0x000fe200078e0011 */
[----:B------:R-:W-:Y:S02]  /*13580*/  SHF.R.U32.HI R4, RZ, 0x18, R5 ;  /* 0x00000018ff047819 */ /* 0x000fe40000011605 */
[----:B------:R-:W4:Y:S01]  /*13590*/  MUFU.EX2 R16, R211 ;  /* 0x000000d300107308 */ /* 0x000f220000000800 */
[----:B-1----:R-:W-:-:S07]  /*135a0*/  PRMT R184, R6, 0x7610, R184 ;  /* 0x0000761006b87816 */ /* 0x002fce00000000b8 */
[----:B------:R-:W-:Y:S01]  /*135b0*/  MUFU.EX2 R15, R35 ;  /* 0x00000023000f7308 */ /* 0x000fe20000000800 */
[----:B------:R-:W-:Y:S02]  /*135c0*/  PRMT R46, R184, 0x5410, R185 ;  /* 0x00005410b82e7816 */ /* 0x000fe400000000b9 */
[----:B------:R-:W-:-:S05]  /*135d0*/  @!P1 PRMT R185, R37, 0x5410, RZ ;  /* 0x0000541025b99816 */ /* 0x000fca00000000ff */
[----:B------:R-:W1:Y:S01]  /*135e0*/  MUFU.EX2 R17, R65 ;  /* 0x0000004100117308 */ /* 0x000e620000000800 */
[----:B------:R-:W-:Y:S02]  /*135f0*/  ISETP.LE.U32.AND P1, PT, R4, UR13, PT ;  /* 0x0000000d04007c0c */ /* 0x000fe4000bf23070 */
[----:B------:R-:W-:Y:S01]  /*13600*/  LOP3.LUT R4, R5, 0xffff, RZ, 0xc0, !PT ;  /* 0x0000ffff05047812 */ /* 0x000fe200078ec0ff */
[----:B------:R-:W-:-:S03]  /*13610*/  @!P5 HADD2 R38, -R184.H0_H0, -RZ.H0_H0 ;  /* 0xa00000ffb826d230 */ /* 0x000fc60000000900 */
[----:B------:R-:W-:-:S04]  /*13620*/  SHF.R.U32.HI R4, RZ, 0x8, R4 ;  /* 0x00000008ff047819 */ /* 0x000fc80000011604 */
[----:B------:R-:W-:Y:S02]  /*13630*/  LOP3.LUT R4, R4, 0xffff, RZ, 0xc0, !PT ;  /* 0x0000ffff04047812 */ /* 0x000fe400078ec0ff */
[----:B------:R-:W-:Y:S02]  /*13640*/  @!P5 PRMT R184, R38, 0x5410, RZ ;  /* 0x0000541026b8d816 */ /* 0x000fe400000000ff */
[----:B----4-:R-:W-:Y:S02]  /*13650*/  F2FP.F16.F32.PACK_AB R5, R16, R14 ;  /* 0x0000000e1005723e */ /* 0x010fe400000000ff */
[----:B------:R-:W-:Y:S02]  /*13660*/  ISETP.LE.U32.AND P5, PT, R4, UR13, PT ;  /* 0x0000000d04007c0c */ /* 0x000fe4000bfa3070 */
[----:B-1----:R-:W-:Y:S02]  /*13670*/  F2FP.F16.F32.PACK_AB R4, R17, R15 ;  /* 0x0000000f1104723e */ /* 0x002fe400000000ff */
[----:B------:R-:W-:-:S02]  /*13680*/  PRMT R183, R5, 0x7610, R183 ;  /* 0x0000761005b77816 */ /* 0x000fc400000000b7 */
[C---:B------:R-:W-:Y:S02]  /*13690*/  PRMT R180, R4.reuse, 0x7632, R180 ;  /* 0x0000763204b47816 */ /* 0x040fe400000000b4 */
[----:B------:R-:W-:Y:S01]  /*136a0*/  PRMT R182, R5, 0x7632, R182 ;  /* 0x0000763205b67816 */ /* 0x000fe200000000b6 */
[----:B------:R-:W-:Y:S01]  /*136b0*/  @!P6 HADD2 R42, -R183.H0_H0, -RZ.H0_H0 ;  /* 0xa00000ffb72ae230 */ /* 0x000fe20000000900 */
[----:B------:R-:W-:Y:S01]  /*136c0*/  PRMT R181, R4, 0x7610, R181 ;  /* 0x0000761004b57816 */ /* 0x000fe200000000b5 */
[----:B------:R-:W-:Y:S02]  /*136d0*/  IMAD.MOV.U32 R64, RZ, RZ, R53 ;  /* 0x000000ffff407224 */ /* 0x000fe400078e0035 */
[----:B------:R-:W-:Y:S02]  /*136e0*/  @!P1 HADD2 R40, -R180.H0_H0, -RZ.H0_H0 ;  /* 0xa00000ffb4289230 */ /* 0x000fe40000000900 */
[----:B------:R-:W-:Y:S01]  /*136f0*/  IMAD.MOV.U32 R53, RZ, RZ, R94 ;  /* 0x000000ffff357224 */ /* 0x000fe200078e005e */
[----:B------:R-:W-:Y:S01]  /*13700*/  PRMT R43, R183, 0x5410, R182 ;  /* 0x00005410b72b7816 */ /* 0x000fe200000000b6 */
[----:B------:R-:W-:Y:S01]  /*13710*/  IMAD.MOV.U32 R94, RZ, RZ, R78 ;  /* 0x000000ffff5e7224 */ /* 0x000fe200078e004e */
[----:B------:R-:W-:Y:S01]  /*13720*/  LOP3.LUT R5, R2, 0xff, RZ, 0xc0, !PT ;  /* 0x000000ff02057812 */ /* 0x000fe200078ec0ff */
[----:B------:R-:W-:Y:S01]  /*13730*/  IMAD.MOV.U32 R78, RZ, RZ, R118 ;  /* 0x000000ffff4e7224 */ /* 0x000fe200078e0076 */
[----:B------:R-:W-:Y:S01]  /*13740*/  @!P6 PRMT R183, R42, 0x5410, RZ ;  /* 0x000054102ab7e816 */ /* 0x000fe200000000ff */
[----:B------:R-:W-:Y:S01]  /*13750*/  IMAD.MOV.U32 R118, RZ, RZ, R102 ;  /* 0x000000ffff767224 */ /* 0x000fe200078e0066 */
[----:B------:R-:W-:Y:S01]  /*13760*/  PRMT R42, R181, 0x5410, R180 ;  /* 0x00005410b52a7816 */ /* 0x000fe200000000b4 */
[----:B------:R-:W-:Y:S01]  /*13770*/  IMAD.MOV.U32 R102, RZ, RZ, R86 ;  /* 0x000000ffff667224 */ /* 0x000fe200078e0056 */
[----:B------:R-:W-:Y:S01]  /*13780*/  @!P1 PRMT R180, R40, 0x5410, RZ ;  /* 0x0000541028b49816 */ /* 0x000fe200000000ff */
[----:B------:R-:W-:Y:S01]  /*13790*/  IMAD.MOV.U32 R86, RZ, RZ, R9 ;  /* 0x000000ffff567224 */ /* 0x000fe200078e0009 */
[----:B------:R-:W-:-:S02]  /*137a0*/  ISETP.LE.U32.AND P1, PT, R5, UR13, PT ;  /* 0x0000000d05007c0c */ /* 0x000fc4000bf23070 */
[----:B------:R-:W-:Y:S02]  /*137b0*/  LOP3.LUT R9, R2, 0xffff, RZ, 0xc0, !PT ;  /* 0x0000ffff02097812 */ /* 0x000fe400078ec0ff */
[----:B--2---:R-:W-:Y:S01]  /*137c0*/  LOP3.LUT R4, R153, UR38, R72, 0x96, !PT ;  /* 0x0000002699047c12 */ /* 0x004fe2000f8e9648 */
[----:B------:R-:W-:Y:S02]  /*137d0*/  IMAD.MOV.U32 R72, RZ, RZ, R95 ;  /* 0x000000ffff487224 */ /* 0x000fe400078e005f */
[----:B------:R-:W-:Y:S02]  /*137e0*/  IMAD.MOV.U32 R95, RZ, RZ, R79 ;  /* 0x000000ffff5f7224 */ /* 0x000fe400078e004f */
[----:B------:R-:W-:Y:S02]  /*137f0*/  IMAD.MOV.U32 R79, RZ, RZ, R119 ;  /* 0x000000ffff4f7224 */ /* 0x000fe400078e0077 */
[----:B------:R-:W-:Y:S02]  /*13800*/  IMAD.MOV.U32 R119, RZ, RZ, R103 ;  /* 0x000000ffff777224 */ /* 0x000fe400078e0067 */
[----:B------:R-:W-:Y:S01]  /*13810*/  IMAD.MOV.U32 R103, RZ, RZ, R87 ;  /* 0x000000ffff677224 */ /* 0x000fe200078e0057 */
[----:B------:R-:W-:Y:S01]  /*13820*/  SHF.R.U32.HI R5, RZ, 0x18, R2 ;  /* 0x00000018ff057819 */ /* 0x000fe20000011602 */
[----:B------:R-:W-:Y:S01]  /*13830*/  IMAD.MOV.U32 R87, RZ, RZ, R8 ;  /* 0x000000ffff577224 */ /* 0x000fe200078e0008 */
[----:B------:R-:W-:Y:S01]  /*13840*/  SHF.R.U32.HI R8, RZ, 0x10, R2 ;  /* 0x00000010ff087819 */ /* 0x000fe20000011602 */
[----:B------:R-:W-:Y:S01]  /*13850*/  IMAD.MOV.U32 R130, RZ, RZ, R10 ;  /* 0x000000ffff827224 */ /* 0x000fe200078e000a */
[----:B------:R-:W-:Y:S01]  /*13860*/  LOP3.LUT R2, R247, UR37, R152, 0x96, !PT ;  /* 0x00000025f7027c12 */ /* 0x000fe2000f8e9698 */
[----:B------:R-:W-:Y:S01]  /*13870*/  FADD.FTZ R10, R11, R34 ;  /* 0x000000220b0a7221 */ /* 0x000fe20000010000 */
[----:B------:R-:W-:Y:S01]  /*13880*/  FADD.FTZ R11, R7, R112 ;  /* 0x00000070070b7221 */ /* 0x000fe20000010000 */
[----:B------:R-:W-:-:S04]  /*13890*/  IMAD.WIDE.U32 R6, R4, -0x2daee0ad, RZ ;  /* 0xd2511f5304067825 */ /* 0x000fc800078e00ff */
[----:B------:R-:W-:Y:S02]  /*138a0*/  @!P5 HADD2 R39, -R182.H0_H0, -RZ.H0_H0 ;  /* 0xa00000ffb627d230 */ /* 0x000fe40000000900 */
[----:B------:R-:W-:Y:S01]  /*138b0*/  IMAD.WIDE.U32 R2, R2, -0x2daee0ad, RZ ;  /* 0xd2511f5302027825 */ /* 0x000fe200078e00ff */
[----:B---3--:R-:W-:-:S04]  /*138c0*/  LOP3.LUT R4, R7, UR36, R76, 0x96, !PT ;  /* 0x0000002407047c12 */ /* 0x008fc8000f8e964c */
[----:B------:R-:W-:Y:S01]  /*138d0*/  LOP3.LUT R3, R3, UR34, R6, 0x96, !PT ;  /* 0x0000002203037c12 */ /* 0x000fe2000f8e9606 */
[----:B------:R-:W-:Y:S01]  /*138e0*/  IMAD.WIDE.U32 R6, R4, -0x326172a9, RZ ;  /* 0xcd9e8d5704067825 */ /* 0x000fe200078e00ff */
[----:B------:R-:W-:Y:S02]  /*138f0*/  @!P5 PRMT R182, R39, 0x5410, RZ ;  /* 0x0000541027b6d816 */ /* 0x000fe400000000ff */
[----:B------:R-:W-:Y:S01]  /*13900*/  ISETP.LE.U32.AND P5, PT, R5, UR13, PT ;  /* 0x0000000d05007c0c */ /* 0x000fe2000bfa3070 */
[----:B------:R-:W-:Y:S01]  /*13910*/  IMAD.WIDE.U32 R4, R3, -0x326172a9, RZ ;  /* 0xcd9e8d5703047825 */ /* 0x000fe200078e00ff */
[----:B------:R-:W-:Y:S02]  /*13920*/  LOP3.LUT R3, R8, 0xff, RZ, 0xc0, !PT ;  /* 0x000000ff08037812 */ /* 0x000fe400078ec0ff */
[----:B------:R-:W-:Y:S01]  /*13930*/  LOP3.LUT R7, R7, UR35, R246, 0x96, !PT ;  /* 0x0000002307077c12 */ /* 0x000fe2000f8e96f6 */
[----:B------:R-:W-:Y:S01]  /*13940*/  IMAD.MOV.U32 R73, RZ, RZ, R72 ;  /* 0x000000ffff497224 */ /* 0x000fe200078e0048 */
[----:B------:R-:W-:Y:S01]  /*13950*/  LOP3.LUT R5, R5, UR33, R6, 0x96, !PT ;  /* 0x0000002105057c12 */ /* 0x000fe2000f8e9606 */
[----:B------:R-:W-:Y:S01]  /*13960*/  IMAD.MOV.U32 R72, RZ, RZ, R64 ;  /* 0x000000ffff487224 */ /* 0x000fe200078e0040 */
[----:B------:R-:W-:Y:S01]  /*13970*/  ISETP.LE.U32.AND P6, PT, R3, UR13, PT ;  /* 0x0000000d03007c0c */ /* 0x000fe2000bfc3070 */
[----:B------:R-:W-:Y:S01]  /*13980*/  IMAD.MOV.U32 R64, RZ, RZ, R130 ;  /* 0x000000ffff407224 */ /* 0x000fe200078e0082 */
[----:B------:R-:W-:Y:S01]  /*13990*/  SHF.R.U32.HI R3, RZ, 0x8, R9 ;  /* 0x00000008ff037819 */ /* 0x000fe20000011609 */
[----:B------:R-:W-:-:S02]  /*139a0*/  IMAD.MOV.U32 R130, RZ, RZ, R243 ;  /* 0x000000ffff827224 */ /* 0x000fc400078e00f3 */
[----:B------:R-:W-:Y:S01]  /*139b0*/  IMAD.MOV.U32 R93, RZ, RZ, R241 ;  /* 0x000000ffff5d7224 */ /* 0x000fe200078e00f1 */
[----:B------:R-:W-:Y:S01]  /*139c0*/  MUFU.EX2 R243, R213 ;  /* 0x000000d500f37308 */ /* 0x000fe20000000800 */
[----:B------:R-:W-:-:S04]  /*139d0*/  IMAD.WIDE.U32 R6, R7, -0x2daee0ad, RZ ;  /* 0xd2511f5307067825 */ /* 0x000fc800078e00ff */
[----:B------:R-:W-:-:S03]  /*139e0*/  IMAD.WIDE.U32 R8, R5, -0x2daee0ad, RZ ;  /* 0xd2511f5305087825 */ /* 0x000fc600078e00ff */
[----:B------:R-:W1:Y:S01]  /*139f0*/  MUFU.EX2 R241, R214 ;  /* 0x000000d600f17308 */ /* 0x000e620000000800 */
[----:B------:R-:W-:Y:S02]  /*13a00*/  LOP3.LUT R5, R3, 0xffff, RZ, 0xc0, !PT ;  /* 0x0000ffff03057812 */ /* 0x000fe400078ec0ff */
[----:B------:R-:W-:Y:S02]  /*13a10*/  LOP3.LUT R3, R7, UR32, R2, 0x96, !PT ;  /* 0x0000002007037c12 */ /* 0x000fe4000f8e9602 */
[----:B------:R-:W-:Y:S01]  /*13a20*/  LOP3.LUT R2, R9, UR30, R6, 0x96, !PT ;  /* 0x0000001e09027c12 */ /* 0x000fe2000f8e9606 */
[----:B------:R-:W-:Y:S02]  /*13a30*/  @!P4 HADD2 R41, -R181.H0_H0, -RZ.H0_H0 ;  /* 0xa00000ffb529c230 */ /* 0x000fe40000000900 */
[----:B------:R-:W-:-:S04]  /*13a40*/  IMAD.WIDE.U32 R6, R3, -0x326172a9, RZ ;  /* 0xcd9e8d5703067825 */ /* 0x000fc800078e00ff */
[----:B------:R-:W-:Y:S01]  /*13a50*/  IMAD.WIDE.U32 R2, R2, -0x326172a9, RZ ;  /* 0xcd9e8d5702027825 */ /* 0x000fe200078e00ff */
[----:B------:R-:W-:Y:S02]  /*13a60*/  @!P4 PRMT R181, R41, 0x5410, RZ ;  /* 0x0000541029b5c816 */ /* 0x000fe400000000ff */
[----:B------:R-:W-:Y:S02]  /*13a70*/  ISETP.LE.U32.AND P4, PT, R5, UR13, PT ;  /* 0x0000000d05007c0c */ /* 0x000fe4000bf83070 */
[----:B------:R-:W-:Y:S02]  /*13a80*/  LOP3.LUT R5, R3, UR23, R6, 0x96, !PT ;  /* 0x0000001703057c12 */ /* 0x000fe4000f8e9606 */
[----:B-1----:R-:W-:Y:S02]  /*13a90*/  F2FP.F16.F32.PACK_AB R6, R241, R243 ;  /* 0x000000f3f106723e */ /* 0x002fe400000000ff */
[----:B------:R-:W-:Y:S02]  /*13aa0*/  LOP3.LUT R7, R7, UR31, R4, 0x96, !PT ;  /* 0x0000001f07077c12 */ /* 0x000fe4000f8e9604 */
[----:B------:R-:W-:-:S02]  /*13ab0*/  LOP3.LUT R4, R5, 0xffff, RZ, 0xc0, !PT ;  /* 0x0000ffff05047812 */ /* 0x000fc400078ec0ff */
[C---:B------:R-:W-:Y:S01]  /*13ac0*/  PRMT R179, R6.reuse, 0x7610, R179 ;  /* 0x0000761006b37816 */ /* 0x040fe200000000b3 */
[----:B------:R-:W-:Y:S01]  /*13ad0*/  IMAD.MOV.U32 R76, RZ, RZ, R236 ;  /* 0x000000ffff4c7224 */ /* 0x000fe200078e00ec */
[----:B------:R-:W-:Y:S01]  /*13ae0*/  MOV R92, R240 ;  /* 0x000000f0005c7202 */ /* 0x000fe20000000f00 */
[----:B------:R-:W-:Y:S01]  /*13af0*/  MUFU.EX2 R236, R84 ;  /* 0x0000005400ec7308 */ /* 0x000fe20000000800 */
[----:B------:R-:W-:Y:S01]  /*13b00*/  SHF.R.U32.HI R4, RZ, 0x8, R4 ;  /* 0x00000008ff047819 */ /* 0x000fe20000011604 */
[----:B------:R-:W-:Y:S01]  /*13b10*/  @!P1 HADD2 R44, -R179.H0_H0, -RZ.H0_H0 ;  /* 0xa00000ffb32c9230 */ /* 0x000fe20000000900 */
[----:B------:R-:W-:-:S05]  /*13b20*/  PRMT R178, R6, 0x7632, R178 ;  /* 0x0000763206b27816 */ /* 0x000fca00000000b2 */
[----:B------:R-:W1:Y:S01]  /*13b30*/  MUFU.EX2 R240, R85 ;  /* 0x0000005500f07308 */ /* 0x000e620000000800 */
[----:B------:R-:W-:Y:S02]  /*13b40*/  LOP3.LUT R4, R4, 0xffff, RZ, 0xc0, !PT ;  /* 0x0000ffff04047812 */ /* 0x000fe400078ec0ff */
[----:B------:R-:W-:Y:S02]  /*13b50*/  PRMT R36, R179, 0x5410, R178 ;  /* 0x00005410b3247816 */ /* 0x000fe400000000b2 */
[----:B------:R-:W-:Y:S02]  /*13b60*/  @!P1 PRMT R179, R44, 0x5410, RZ ;  /* 0x000054102cb39816 */ /* 0x000fe400000000ff */
[----:B------:R-:W-:Y:S01]  /*13b70*/  ISETP.LE.U32.AND P1, PT, R4, UR13, PT ;  /* 0x0000000d04007c0c */ /* 0x000fe2000bf23070 */
[----:B------:R-:W-:Y:S02]  /*13b80*/  @!P4 HADD2 R45, -R178.H0_H0, -RZ.H0_H0 ;  /* 0xa00000ffb22dc230 */ /* 0x000fe40000000900 */
[----:B------:R-:W-:Y:S01]  /*13b90*/  FADD.FTZ R9, R12, R10 ;  /* 0x0000000a0c097221 */ /* 0x000fe20000010000 */
[----:B------:R-:W-:-:S02]  /*13ba0*/  LOP3.LUT R4, R5, 0xff, RZ, 0xc0, !PT ;  /* 0x000000ff05047812 */ /* 0x000fc400078ec0ff */
[----:B------:R-:W-:Y:S01]  /*13bb0*/  @!P4 PRMT R178, R45, 0x5410, RZ ;  /* 0x000054102db2c816 */ /* 0x000fe200000000ff */
[----:B------:R-:W-:Y:S01]  /*13bc0*/  FADD.FTZ R10, R13, R9 ;  /* 0x000000090d0a7221 */ /* 0x000fe20000010000 */
[----:B------:R-:W-:Y:S02]  /*13bd0*/  ISETP.LE.U32.AND P4, PT, R4, UR13, PT ;  /* 0x0000000d04007c0c */ /* 0x000fe4000bf83070 */
[----:B------:R-:W-:Y:S02]  /*13be0*/  PRMT R13, R80, 0x7632, R13 ;  /* 0x00007632500d7816 */ /* 0x000fe4000000000d */
[----:B-1----:R-:W-:Y:S02]  /*13bf0*/  F2FP.F16.F32.PACK_AB R4, R240, R236 ;  /* 0x000000ecf004723e */ /* 0x002fe400000000ff */
[----:B------:R-:W-:Y:S01]  /*13c00*/  PRMT R12, R80, 0x7610, R12 ;  /* 0x00007610500c7816 */ /* 0x000fe2000000000c */
[----:B------:R-:W-:Y:S01]  /*13c10*/  @!P1 HADD2 R51, -R13.H0_H0, -RZ.H0_H0 ;  /* 0xa00000ff0d339230 */ /* 0x000fe20000000900 */
[----:B------:R-:W-:-:S02]  /*13c20*/  PRMT R176, R4, 0x7632, R176 ;  /* 0x0000763204b07816 */ /* 0x000fc400000000b0 */
[----:B------:R-:W-:Y:S01]  /*13c30*/  LOP3.LUT R3, R2, 0xffff, RZ, 0xc0, !PT ;  /* 0x0000ffff02037812 */ /* 0x000fe200078ec0ff */
[----:B------:R-:W-:Y:S01]  /*13c40*/  IMAD.MOV.U32 R77, RZ, RZ, R233 ;  /* 0x000000ffff4d7224 */ /* 0x000fe200078e00e9 */
[----:B------:R-:W-:Y:S01]  /*13c50*/  PRMT R177, R4, 0x7610, R177 ;  /* 0x0000761004b17816 */ /* 0x000fe200000000b1 */
[----:B------:R-:W-:Y:S01]  /*13c60*/  MUFU.EX2 R6, R113 ;  /* 0x0000007100067308 */ /* 0x000fe20000000800 */
[----:B------:R-:W-:Y:S01]  /*13c70*/  LOP3.LUT R4, R2, 0xff, RZ, 0xc0, !PT ;  /* 0x000000ff02047812 */ /* 0x000fe200078ec0ff */
[----:B------:R-:W-:Y:S01]  /*13c80*/  @!P5 HADD2 R50, -R176.H0_H0, -RZ.H0_H0 ;  /* 0xa00000ffb032d230 */ /* 0x000fe20000000900 */
[----:B------:R-:W-:Y:S02]  /*13c90*/  PRMT R41, R12, 0x5410, R13 ;  /* 0x000054100c297816 */ /* 0x000fe4000000000d */
[C---:B------:R-:W-:Y:S02]  /*13ca0*/  PRMT R175, R49.reuse, 0x7610, R175 ;  /* 0x0000761031af7816 */ /* 0x040fe400000000af */
[----:B------:R-:W-:-:S02]  /*13cb0*/  PRMT R174, R49, 0x7632, R174 ;  /* 0x0000763231ae7816 */ /* 0x000fc400000000ae */
[C---:B------:R-:W-:Y:S02]  /*13cc0*/  PRMT R137, R48.reuse, 0x7610, R137 ;  /* 0x0000761030897816 */ /* 0x040fe40000000089 */
[----:B------:R-:W-:Y:S01]  /*13cd0*/  PRMT R136, R48, 0x7632, R136 ;  /* 0x0000763230887816 */ /* 0x000fe20000000088 */
[----:B------:R-:W-:Y:S01]  /*13ce0*/  MUFU.EX2 R213, R129 ;  /* 0x0000008100d57308 */ /* 0x000fe20000000800 */
[----:B------:R-:W-:-:S07]  /*13cf0*/  @!P1 PRMT R13, R51, 0x5410, RZ ;  /* 0x00005410330d9816 */ /* 0x000fce00000000ff */
[----:B------:R-:W-:Y:S01]  /*13d00*/  MUFU.EX2 R214, R140 ;  /* 0x0000008c00d67308 */ /* 0x000fe20000000800 */
[----:B------:R-:W-:Y:S01]  /*13d10*/  ISETP.LE.U32.AND P1, PT, R4, UR13, PT ;  /* 0x0000000d04007c0c */ /* 0x000fe2000bf23070 */
[----:B------:R-:W-:Y:S01]  /*13d20*/  UIADD3 UR4, UR29, -0x4498517b, URZ ;  /* 0xbb67ae851d047890 */ /* 0x000fe2000fffe03f */
[----:B------:R-:W-:Y:S01]  /*13d30*/  SHF.R.U32.HI R4, RZ, 0x18, R2 ;  /* 0x00000018ff047819 */ /* 0x000fe20000011602 */
[----:B------:R-:W-:Y:S01]  /*13d40*/  IMAD.MOV.U32 R45, RZ, RZ, R235 ;  /* 0x000000ffff2d7224 */ /* 0x000fe200078e00eb */
[----:B------:R-:W-:Y:S01]  /*13d50*/  PRMT R38, R177, 0x5410, R176 ;  /* 0x00005410b1267816 */ /* 0x000fe200000000b0 */
[----:B------:R-:W-:Y:S01]  /*13d60*/  IMAD.MOV.U32 R247, RZ, RZ, R72 ;  /* 0x000000fffff77224 */ /* 0x000fe200078e0048 */
[----:B------:R-:W-:Y:S01]  /*13d70*/  @!P5 PRMT R176, R50, 0x5410, RZ ;  /* 0x0000541032b0d816 */ /* 0x000fe200000000ff */
[----:B------:R-:W2:Y:S01]  /*13d80*/  LDL R80, [R1+0xd0] ;  /* 0x0000d00001507983 */ /* 0x000ea20000100800 */
[----:B------:R-:W-:Y:S02]  /*13d90*/  SHF.R.U32.HI R2, RZ, 0x10, R2 ;  /* 0x00000010ff027819 */ /* 0x000fe40000011602 */
[----:B------:R-:W-:-:S02]  /*13da0*/  ISETP.LE.U32.AND P5, PT, R4, UR13, PT ;  /* 0x0000000d04007c0c */ /* 0x000fc4000bfa3070 */
[----:B------:R-:W-:Y:S01]  /*13db0*/  SHF.R.U32.HI R4, RZ, 0x8, R3 ;  /* 0x00000008ff047819 */ /* 0x000fe20000011603 */
[----:B------:R-:W-:Y:S01]  /*13dc0*/  @!P6 HADD2 R47, -R177.H0_H0, -RZ.H0_H0 ;  /* 0xa00000ffb12fe230 */ /* 0x000fe20000000900 */
[----:B------:R-:W-:Y:S01]  /*13dd0*/  LOP3.LUT R3, R2, 0xff, RZ, 0xc0, !PT ;  /* 0x000000ff02037812 */ /* 0x000fe200078ec0ff */
[----:B------:R-:W-:Y:S01]  /*13de0*/  @!P4 HADD2 R54, -R12.H0_H0, -RZ.H0_H0 ;  /* 0xa00000ff0c36c230 */ /* 0x000fe20000000900 */
[----:B------:R-:W-:Y:S02]  /*13df0*/  LOP3.LUT R2, R4, 0xffff, RZ, 0xc0, !PT ;  /* 0x0000ffff04027812 */ /* 0x000fe400078ec0ff */
[----:B------:R-:W-:Y:S02]  /*13e00*/  @!P6 PRMT R177, R47, 0x5410, RZ ;  /* 0x000054102fb1e816 */ /* 0x000fe400000000ff */
[----:B------:R-:W-:Y:S02]  /*13e10*/  @!P4 PRMT R12, R54, 0x5410, RZ ;  /* 0x00005410360cc816 */ /* 0x000fe400000000ff */
[----:B------:R-:W-:-:S02]  /*13e20*/  ISETP.LE.U32.AND P6, PT, R3, UR13, PT ;  /* 0x0000000d03007c0c */ /* 0x000fc4000bfc3070 */
[----:B------:R-:W-:Y:S01]  /*13e30*/  ISETP.LE.U32.AND P4, PT, R2, UR13, PT ;  /* 0x0000000d02007c0c */ /* 0x000fe2000bf83070 */
[----:B------:R-:W-:-:S05]  /*13e40*/  IMAD.WIDE.U32 R2, R7, -0x2daee0ad, RZ ;  /* 0xd2511f5307027825 */ /* 0x000fca00078e00ff */
[----:B------:R-:W-:Y:S01]  /*13e50*/  LOP3.LUT R4, R3, UR26, R8, 0x96, !PT ;  /* 0x0000001a03047c12 */ /* 0x000fe2000f8e9608 */
[----:B------:R-:W1:Y:S03]  /*13e60*/  MUFU.EX2 R233, R116 ;  /* 0x0000007400e97308 */ /* 0x000e660000000800 */
[----:B------:R-:W-:Y:S01]  /*13e70*/  LOP3.LUT R7, R4, 0xffff, RZ, 0xc0, !PT ;  /* 0x0000ffff04077812 */ /* 0x000fe200078ec0ff */
[----:B------:R-:W-:-:S03]  /*13e80*/  @!P1 HADD2 R55, -R175.H0_H0, -RZ.H0_H0 ;  /* 0xa00000ffaf379230 */ /* 0x000fc60000000900 */
[----:B------:R-:W-:Y:S01]  /*13e90*/  SHF.R.U32.HI R7, RZ, 0x8, R7 ;  /* 0x00000008ff077819 */ /* 0x000fe20000011607 */
[----:B------:R-:W-:Y:S01]  /*13ea0*/  @!P4 HADD2 R56, -R174.H0_H0, -RZ.H0_H0 ;  /* 0xa00000ffae38c230 */ /* 0x000fe20000000900 */
[----:B------:R-:W-:Y:S02]  /*13eb0*/  PRMT R40, R175, 0x5410, R174 ;  /* 0x00005410af287816 */ /* 0x000fe400000000ae */
[----:B------:R-:W-:Y:S02]  /*13ec0*/  LOP3.LUT R7, R7, 0xffff, RZ, 0xc0, !PT ;  /* 0x0000ffff07077812 */ /* 0x000fe400078ec0ff */
[----:B------:R-:W-:Y:S02]  /*13ed0*/  @!P1 PRMT R175, R55, 0x5410, RZ ;  /* 0x0000541037af9816 */ /* 0x000fe400000000ff */
[----:B------:R-:W-:Y:S02]  /*13ee0*/  ISETP.LE.U32.AND P1, PT, R7, UR13, PT ;  /* 0x0000000d07007c0c */ /* 0x000fe4000bf23070 */
[----:B------:R-:W-:-:S02]  /*13ef0*/  LOP3.LUT R7, R4, 0xff, RZ, 0xc0, !PT ;  /* 0x000000ff04077812 */ /* 0x000fc400078ec0ff */
[----:B------:R-:W-:Y:S02]  /*13f00*/  @!P4 PRMT R174, R56, 0x5410, RZ ;  /* 0x0000541038aec816 */ /* 0x000fe400000000ff */
[----:B------:R-:W-:Y:S02]  /*13f10*/  ISETP.LE.U32.AND P4, PT, R7, UR13, PT ;  /* 0x0000000d07007c0c */ /* 0x000fe4000bf83070 */
[----:B-1----:R-:W-:Y:S01]  /*13f20*/  F2FP.F16.F32.PACK_AB R7, R233, R6 ;  /* 0x00000006e907723e */ /* 0x002fe200000000ff */
[----:B------:R-:W-:Y:S02]  /*13f30*/  @!P6 HADD2 R57, -R137.H0_H0, -RZ.H0_H0 ;  /* 0xa00000ff8939e230 */ /* 0x000fe40000000900 */
[----:B------:R-:W-:Y:S01]  /*13f40*/  IMAD.MOV.U32 R54, RZ, RZ, R92 ;  /* 0x000000ffff367224 */ /* 0x000fe200078e005c */
        /* <DEDUP_REMOVED lines=12> */
[----:B------:R-:W-:Y:S02]  /*14010*/  SHF.R.U32.HI R7, RZ, 0x18, R2 ;  /* 0x00000018ff077819 */ /* 0x000fe40000011602 */
        /* <DEDUP_REMOVED lines=15> */
[--C-:B------:R-:W-:Y:S01]  /*14110*/  SHF.R.U32.HI R2, RZ, 0x18, R5.reuse ;  /* 0x00000018ff027819 */ /* 0x100fe20000011605 */
[----:B------:R-:W-:Y:S01]  /*14120*/  @!P4 HADD2 R59, -R135.H0_H0, -RZ.H0_H0 ;  /* 0xa00000ff873bc230 */ /* 0x000fe20000000900 */
[----:B------:R-:W-:Y:S02]  /*14130*/  PRMT R50, R133, 0x5410, R132 ;  /* 0x0000541085327816 */ /* 0x000fe40000000084 */
[----:B------:R-:W-:Y:S02]  /*14140*/  @!P6 PRMT R133, R61, 0x5410, RZ ;  /* 0x000054103d85e816 */ /* 0x000fe400000000ff */
[----:B------:R-:W-:Y:S02]  /*14150*/  ISETP.LE.U32.AND P6, PT, R2, UR13, PT ;  /* 0x0000000d02007c0c */ /* 0x000fe4000bfc3070 */
[----:B------:R-:W-:Y:S01]  /*14160*/  SHF.R.U32.HI R2, RZ, 0x10, R5 ;  /* 0x00000010ff027819 */ /* 0x000fe20000011605 */
[----:B------:R-:W-:Y:S01]  /*14170*/  @!P5 HADD2 R62, -R132.H0_H0, -RZ.H0_H0 ;  /* 0xa00000ff843ed230 */ /* 0x000fe20000000900 */
[----:B------:R-:W-:-:S02]  /*14180*/  @!P4 PRMT R135, R59, 0x5410, RZ ;  /* 0x000054103b87c816 */ /* 0x000fc400000000ff */
[----:B------:R-:W-:Y:S02]  /*14190*/  ISETP.LE.U32.AND P4, PT, R3, UR13, PT ;  /* 0x0000000d03007c0c */ /* 0x000fe4000bf83070 */
[----:B------:R-:W-:Y:S02]  /*141a0*/  LOP3.LUT R2, R2, 0xff, RZ, 0xc0, !PT ;  /* 0x000000ff02027812 */ /* 0x000fe400078ec0ff */
[----:B------:R-:W-:Y:S02]  /*141b0*/  @!P5 PRMT R132, R62, 0x5410, RZ ;  /* 0x000054103e84d816 */ /* 0x000fe400000000ff */
[----:B------:R-:W-:Y:S02]  /*141c0*/  ISETP.LE.U32.AND P5, PT, R2, UR13, PT ;  /* 0x0000000d02007c0c */ /* 0x000fe4000bfa3070 */
[----:B------:R-:W-:-:S04]  /*141d0*/  F2FP.F16.F32.PACK_AB R2, R214, R213 ;  /* 0x000000d5d602723e */ /* 0x000fc800000000ff */
[C---:B------:R-:W-:Y:S01]  /*141e0*/  PRMT R35, R2.reuse, 0x7632, R35 ;  /* 0x0000763202237816 */ /* 0x040fe20000000023 */
[----:B------:R-:W-:Y:S01]  /*141f0*/  @!P4 HADD2 R63, -R2.H0_H0, -RZ.H0_H0 ;  /* 0xa00000ff023fc230 */ /* 0x000fe20000000900 */
[C---:B------:R-:W-:Y:S02]  /*14200*/  @P4 PRMT R211, R2.reuse, 0x7610, R211 ;  /* 0x0000761002d34816 */ /* 0x040fe400000000d3 */
[----:B------:R-:W-:Y:S02]  /*14210*/  PRMT R49, R2, 0x5410, R35 ;  /* 0x0000541002317816 */ /* 0x000fe40000000023 */
[----:B------:R-:W-:Y:S01]  /*14220*/  LOP3.LUT R2, R45, UR4, R54, 0x96, !PT ;  /* 0x000000042d027c12 */ /* 0x000fe2000f8e9636 */
[----:B------:R-:W-:Y:S02]  /*14230*/  IMAD.MOV.U32 R45, RZ, RZ, R247 ;  /* 0x000000ffff2d7224 */ /* 0x000fe400078e00f7 */
[----:B------:R-:W3:Y:S01]  /*14240*/  LDL R247, [R1+0xbc] ;  /* 0x0000bc0001f77983 */ /* 0x000ee20000100800 */
[----:B------:R-:W-:-:S03]  /*14250*/  IMAD.MOV.U32 R57, RZ, RZ, R197 ;  /* 0x000000ffff397224 */ /* 0x000fc600078e00c5 */
[----:B------:R-:W4:Y:S04]  /*14260*/  LDL.LU R56, [R1+0x10] ;  /* 0x0000100001387983 */ /* 0x000f280000300800 */
[----:B------:R-:W4:Y:S01]  /*14270*/  LDL.LU R197, [R1+0x138] ;  /* 0x0001380001c57983 */ /* 0x000f220000300800 */
[----:B------:R-:W-:Y:S01]  /*14280*/  IMAD.MOV.U32 R65, RZ, RZ, R73 ;  /* 0x000000ffff417224 */ /* 0x000fe200078e0049 */
[----:B------:R-:W1:Y:S01]  /*14290*/  MUFU.EX2 R3, R144 ;  /* 0x0000009000037308 */ /* 0x000e620000000800 */
[----:B------:R-:W-:Y:S02]  /*142a0*/  IMAD.MOV.U32 R73, RZ, RZ, R245 ;  /* 0x000000ffff497224 */ /* 0x000fe400078e00f5 */
[----:B------:R-:W-:-:S05]  /*142b0*/  IMAD.MOV.U32 R245, RZ, RZ, R187 ;  /* 0x000000fffff57224 */ /* 0x000fca00078e00bb */
[----:B------:R-:W1:Y:S01]  /*142c0*/  MUFU.EX2 R187, R145 ;  /* 0x0000009100bb7308 */ /* 0x000e620000000800 */
[----:B------:R-:W-:Y:S01]  /*142d0*/  IMAD.MOV.U32 R44, RZ, RZ, R234 ;  /* 0x000000ffff2c7224 */ /* 0x000fe200078e00ea */
[--C-:B------:R-:W-:Y:S02]  /*142e0*/  SHF.R.U32.HI R5, RZ, 0x18, R4.reuse ;  /* 0x00000018ff057819 */ /* 0x100fe40000011604 */
[----:B------:R-:W-:Y:S01]  /*142f0*/  SHF.R.U32.HI R4, RZ, 0x10, R4 ;  /* 0x00000010ff047819 */ /* 0x000fe20000011604 */
[----:B------:R-:W-:Y:S02]  /*14300*/  IMAD.MOV.U32 R72, RZ, RZ, R131 ;  /* 0x000000ffff487224 */ /* 0x000fe400078e0083 */
[----:B------:R-:W-:Y:S02]  /*14310*/  @!P1 HADD2 R66, -R35.H0_H0, -RZ.H0_H0 ;  /* 0xa00000ff23429230 */ /* 0x000fe40000000900 */
[----:B------:R-:W-:Y:S01]  /*14320*/  IMAD.MOV.U32 R131, RZ, RZ, R248 ;  /* 0x000000ffff837224 */ /* 0x000fe200078e00f8 */
[----:B------:R-:W-:Y:S01]  /*14330*/  LOP3.LUT R4, R4, 0xff, RZ, 0xc0, !PT ;  /* 0x000000ff04047812 */ /* 0x000fe200078ec0ff */
[----:B------:R-:W-:-:S04]  /*14340*/  IMAD.WIDE.U32 R234, R2, -0x326172a9, RZ ;  /* 0xcd9e8d5702ea7825 */ /* 0x000fc800078e00ff */
[----:B-1----:R-:W-:Y:S01]  /*14350*/  FADD.FTZ R248, R3, R68 ;  /* 0x0000004403f87221 */ /* 0x002fe20000010000 */
[----:B------:R-:W-:Y:S01]  /*14360*/  LOP3.LUT R2, R23, UR36, R44, 0x96, !PT ;  /* 0x0000002417027c12 */ /* 0x000fe2000f8e962c */
[----:B------:R-:W-:Y:S01]  /*14370*/  FADD.FTZ R11, R27, R11 ;  /* 0x0000000b1b0b7221 */ /* 0x000fe20000010000 */
[----:B------:R-:W-:Y:S01]  /*14380*/  @!P4 PRMT R211, R63, 0x5410, RZ ;  /* 0x000054103fd3c816 */ /* 0x000fe200000000ff */
[----:B------:R-:W-:Y:S01]  /*14390*/  IMAD.MOV.U32 R246, RZ, RZ, R76 ;  /* 0x000000fffff67224 */ /* 0x000fe200078e004c */
[----:B------:R-:W-:Y:S02]  /*143a0*/  @!P1 PRMT R35, R66, 0x5410, RZ ;  /* 0x0000541042239816 */ /* 0x000fe400000000ff */
[----:B------:R-:W-:Y:S01]  /*143b0*/  F2FP.F16.F32.PACK_AB R3, R187, R3 ;  /* 0x00000003bb03723e */ /* 0x000fe200000000ff */
[----:B------:R-:W-:Y:S01]  /*143c0*/  IMAD.MOV.U32 R76, RZ, RZ, R53 ;  /* 0x000000ffff4c7224 */ /* 0x000fe200078e0035 */
[----:B------:R-:W-:Y:S02]  /*143d0*/  ISETP.LE.U32.AND P4, PT, R5, UR13, PT ;  /* 0x0000000d05007c0c */ /* 0x000fe4000bf83070 */
[----:B------:R-:W-:Y:S01]  /*143e0*/  ISETP.LE.U32.AND P1, PT, R4, UR13, PT ;  /* 0x0000000d04007c0c */ /* 0x000fe2000bf23070 */
[----:B------:R-:W-:Y:S01]  /*143f0*/  IMAD.WIDE.U32 R4, R2, -0x326172a9, RZ ;  /* 0xcd9e8d5702047825 */ /* 0x000fe200078e00ff */
[----:B------:R-:W-:-:S02]  /*14400*/  PRMT R34, R3, 0x7610, R34 ;  /* 0x0000761003227816 */ /* 0x000fc40000000022 */
[----:B------:R-:W-:Y:S01]  /*14410*/  PRMT R27, R3, 0x7632, R27 ;  /* 0x00007632031b7816 */ /* 0x000fe2000000001b */
[----:B------:R-:W-:Y:S01]  /*14420*/  IMAD.MOV.U32 R53, RZ, RZ, R95 ;  /* 0x000000ffff357224 */ /* 0x000fe200078e005f */
[----:B------:R-:W-:Y:S01]  /*14430*/  LOP3.LUT R3, R235, UR37, R152, 0x96, !PT ;  /* 0x00000025eb037c12 */ /* 0x000fe2000f8e9698 */
[----:B------:R-:W-:Y:S02]  /*14440*/  IMAD.MOV.U32 R95, RZ, RZ, R75 ;  /* 0x000000ffff5f7224 */ /* 0x000fe400078e004b */
[----:B------:R-:W-:Y:S01]  /*14450*/  IMAD.MOV.U32 R75, RZ, RZ, R74 ;  /* 0x000000ffff4b7224 */ /* 0x000fe200078e004a */
[----:B------:R-:W-:Y:S01]  /*14460*/  LOP3.LUT R2, R5, UR35, R234, 0x96, !PT ;  /* 0x0000002305027c12 */ /* 0x000fe2000f8e96ea */
[----:B------:R-:W-:Y:S02]  /*14470*/  IMAD.MOV.U32 R74, RZ, RZ, R252 ;  /* 0x000000ffff4a7224 */ /* 0x000fe400078e00fc */
[----:B------:R-:W-:Y:S01]  /*14480*/  FADD.FTZ R252, R6, R81 ;  /* 0x0000005106fc7221 */ /* 0x000fe20000010000 */
[----:B------:R-:W-:-:S04]  /*14490*/  IMAD.WIDE.U32 R6, R3, -0x2daee0ad, RZ ;  /* 0xd2511f5303067825 */ /* 0x000fc800078e00ff */
[----:B------:R-:W-:Y:S01]  /*144a0*/  IMAD.WIDE.U32 R2, R2, -0x2daee0ad, RZ ;  /* 0xd2511f5302027825 */ /* 0x000fe200078e00ff */
[----:B------:R-:W-:-:S04]  /*144b0*/  LOP3.LUT R7, R7, UR34, R22, 0x96, !PT ;  /* 0x0000002207077c12 */ /* 0x000fc8000f8e9616 */
[----:B------:R-:W-:Y:S01]  /*144c0*/  LOP3.LUT R5, R3, UR32, R6, 0x96, !PT ;  /* 0x0000002003057c12 */ /* 0x000fe2000f8e9606 */
[----:B------:R-:W-:-:S04]  /*144d0*/  IMAD.WIDE.U32 R6, R7, -0x326172a9, RZ ;  /* 0xcd9e8d5707067825 */ /* 0x000fc800078e00ff */
[----:B------:R-:W-:Y:S01]  /*144e0*/  FADD.FTZ R9, R14, R11 ;  /* 0x0000000b0e097221 */ /* 0x000fe20000010000 */
[----:B------:R-:W-:Y:S01]  /*144f0*/  FADD.FTZ R8, R15, R10 ;  /* 0x0000000a0f087221 */ /* 0x000fe20000010000 */
[----:B------:R-:W-:Y:S01]  /*14500*/  LOP3.LUT R3, R7, UR33, R4, 0x96, !PT ;  /* 0x0000002107037c12 */ /* 0x000fe2000f8e9604 */
[----:B------:R-:W-:Y:S02]  /*14510*/  IMAD.MOV.U32 R112, RZ, RZ, R77 ;  /* 0x000000ffff707224 */ /* 0x000fe400078e004d */
[----:B------:R-:W-:Y:S02]  /*14520*/  IMAD.MOV.U32 R84, RZ, RZ, R64 ;  /* 0x000000ffff547224 */ /* 0x000fe400078e0040 */
[----:B------:R-:W-:Y:S01]  /*14530*/  FADD.FTZ R64, R16, R9 ;  /* 0x0000000910407221 */ /* 0x000fe20000010000 */
[----:B------:R-:W-:Y:S02]  /*14540*/  IMAD.MOV.U32 R77, RZ, RZ, R249 ;  /* 0x000000ffff4d7224 */ /* 0x000fe400078e00f9 */
[----:B------:R-:W-:Y:S01]  /*14550*/  FADD.FTZ R249, R17, R8 ;  /* 0x0000000811f97221 */ /* 0x000fe20000010000 */
[----:B------:R-:W-:-:S05]  /*14560*/  IMAD.WIDE.U32 R8, R3, -0x2daee0ad, RZ ;  /* 0xd2511f5303087825 */ /* 0x000fca00078e00ff */
[----:B------:R-:W-:Y:S01]  /*14570*/  LOP3.LUT R2, R9, UR30, R2, 0x96, !PT ;  /* 0x0000001e09027c12 */ /* 0x000fe2000f8e9602 */
[----:B------:R-:W-:-:S04]  /*14580*/  IMAD.WIDE.U32 R4, R5, -0x326172a9, RZ ;  /* 0xcd9e8d5705047825 */ /* 0x000fc800078e00ff */
[----:B------:R-:W-:Y:S01]  /*14590*/  IMAD.WIDE.U32 R2, R2, -0x326172a9, RZ ;  /* 0xcd9e8d5702027825 */ /* 0x000fe200078e00ff */
[----:B------:R-:W-:Y:S02]  /*145a0*/  LOP3.LUT R9, R5, UR31, R6, 0x96, !PT ;  /* 0x0000001f05097c12 */ /* 0x000fe4000f8e9606 */
[----:B------:R-:W-:Y:S02]  /*145b0*/  SHF.R.U32.HI R6, RZ, 0x10, R2 ;  /* 0x00000010ff067819 */ /* 0x000fe40000011602 */
[----:B------:R-:W-:Y:S02]  /*145c0*/  LOP3.LUT R4, R3, UR23, R4, 0x96, !PT ;  /* 0x0000001703047c12 */ /* 0x000fe4000f8e9604 */
[C---:B------:R-:W-:Y:S02]  /*145d0*/  LOP3.LUT R3, R2.reuse, 0xffff, RZ, 0xc0, !PT ;  /* 0x0000ffff02037812 */ /* 0x040fe400078ec0ff */
[----:B------:R-:W-:Y:S02]  /*145e0*/  LOP3.LUT R7, R2, 0xff, RZ, 0xc0, !PT ;  /* 0x000000ff02077812 */ /* 0x000fe400078ec0ff */
[----:B------:R-:W-:-:S02]  /*145f0*/  SHF.R.U32.HI R5, RZ, 0x18, R2 ;  /* 0x00000018ff057819 */ /* 0x000fc40000011602 */
[----:B------:R-:W-:Y:S02]  /*14600*/  LOP3.LUT R2, R6, 0xff, RZ, 0xc0, !PT ;  /* 0x000000ff06027812 */ /* 0x000fe400078ec0ff */
[----:B------:R-:W-:Y:S02]  /*14610*/  SHF.R.U32.HI R3, RZ, 0x8, R3 ;  /* 0x00000008ff037819 */ /* 0x000fe40000011603 */
[----:B------:R-:W-:Y:S02]  /*14620*/  PRMT R15, R2, 0x5410, R5 ;  /* 0x00005410020f7816 */ /* 0x000fe40000000005 */
[----:B------:R-:W-:Y:S02]  /*14630*/  LOP3.LUT R2, R4, 0xffff, RZ, 0xc0, !PT ;  /* 0x0000ffff04027812 */ /* 0x000fe400078ec0ff */
[----:B------:R-:W-:Y:S02]  /*14640*/  PRMT R16, R7, 0x5410, R3 ;  /* 0x0000541007107816 */ /* 0x000fe40000000003 */
[----:B------:R-:W-:-:S02]  /*14650*/  SHF.R.U32.HI R3, RZ, 0x8, R2 ;  /* 0x00000008ff037819 */ /* 0x000fc40000011602 */
[----:B------:R-:W-:Y:S02]  /*14660*/  LOP3.LUT R2, R4, 0xff, RZ, 0xc0, !PT ;  /* 0x000000ff04027812 */ /* 0x000fe400078ec0ff */
[--C-:B------:R-:W-:Y:S02]  /*14670*/  SHF.R.U32.HI R5, RZ, 0x10, R4.reuse ;  /* 0x00000010ff057819 */ /* 0x100fe40000011604 */
[----:B------:R-:W-:Y:S01]  /*14680*/  PRMT R14, R2, 0x5410, R3 ;  /* 0x00005410020e7816 */ /* 0x000fe20000000003 */
[----:B------:R-:W-:Y:S01]  /*14690*/  IMAD.WIDE.U32 R2, R9, -0x2daee0ad, RZ ;  /* 0xd2511f5309027825 */ /* 0x000fe200078e00ff */
[----:B------:R-:W-:Y:S02]  /*146a0*/  SHF.R.U32.HI R6, RZ, 0x18, R4 ;  /* 0x00000018ff067819 */ /* 0x000fe40000011604 */
[----:B------:R-:W-:Y:S02]  /*146b0*/  LOP3.LUT R5, R5, 0xff, RZ, 0xc0, !PT ;  /* 0x000000ff05057812 */ /* 0x000fe400078ec0ff */
[----:B------:R-:W-:-:S02]  /*146c0*/  LOP3.LUT R4, R3, UR26, R8, 0x96, !PT ;  /* 0x0000001a03047c12 */ /* 0x000fc4000f8e9608 */
[----:B------:R-:W-:Y:S02]  /*146d0*/  PRMT R7, R5, 0x5410, R6 ;  /* 0x0000541005077816 */ /* 0x000fe40000000006 */
[C---:B------:R-:W-:Y:S01]  /*146e0*/  LOP3.LUT R5, R4.reuse, 0xffff, RZ, 0xc0, !PT ;  /* 0x0000ffff04057812 */ /* 0x040fe200078ec0ff */
[----:B------:R-:W-:Y:S03]  /*146f0*/  STG.E.U16 desc[UR24][R20.64+-0xc0], R26 ;  /* 0xffff401a14007986 */ /* 0x000fe6000c101518 */
[----:B------:R-:W-:Y:S01]  /*14700*/  SHF.R.U32.HI R6, RZ, 0x8, R5 ;  /* 0x00000008ff067819 */ /* 0x000fe20000011605 */
[----:B------:R-:W-:Y:S01]  /*14710*/  STG.E.U16 desc[UR24][R20.64+-0xbe], R25 ;  /* 0xffff421914007986 */ /* 0x000fe2000c101518 */
[----:B------:R-:W-:-:S03]  /*14720*/  LOP3.LUT R5, R4, 0xff, RZ, 0xc0, !PT ;  /* 0x000000ff04057812 */ /* 0x000fc600078ec0ff */
[----:B------:R-:W-:Y:S04]  /*14730*/  STG.E.U16 desc[UR24][R32.64+-0xc0], R24 ;  /* 0xffff401820007986 */ /* 0x000fe8000c101518 */
[----:B------:R-:W-:Y:S04]  /*14740*/  STG.E.U16 desc[UR24][R32.64+-0xbe], R19 ;  /* 0xffff421320007986 */ /* 0x000fe8000c101518 */
[----:B------:R1:W-:Y:S01]  /*14750*/  STG.E.U16 desc[UR24][R30.64+-0xc0], R12 ;  /* 0xffff400c1e007986 */ /* 0x0003e2000c101518 */
[----:B------:R-:W-:Y:S02]  /*14760*/  LOP3.LUT R3, R2, 0xffff, RZ, 0xc0, !PT ;  /* 0x0000ffff02037812 */ /* 0x000fe400078ec0ff */
[----:B------:R-:W-:-:S02]  /*14770*/  PRMT R10, R141, 0x7632, R10 ;  /* 0x000076328d0a7816 */ /* 0x000fc4000000000a */
[----:B------:R-:W-:-:S03]  /*14780*/  PRMT R11, R141, 0x7610, R11 ;  /* 0x000076108d0b7816 */ /* 0x000fc6000000000b */
[----:B------:R-:W-:Y:S01]  /*14790*/  @!P6 HADD2 R71, -R10.H0_H0, -RZ.H0_H0 ;  /* 0xa00000ff0a47e230 */ /* 0x000fe20000000900 */
[----:B-1----:R-:W-:Y:S02]  /*147a0*/  PRMT R12, R5, 0x5410, R6 ;  /* 0x00005410050c7816 */ /* 0x002fe40000000006 */
[--C-:B------:R-:W-:Y:S02]  /*147b0*/  SHF.R.U32.HI R6, RZ, 0x10, R4.reuse ;  /* 0x00000010ff067819 */ /* 0x100fe40000011604 */
[----:B------:R-:W-:Y:S02]  /*147c0*/  SHF.R.U32.HI R5, RZ, 0x18, R4 ;  /* 0x00000018ff057819 */ /* 0x000fe40000011604 */
[----:B------:R-:W-:-:S04]  /*147d0*/  LOP3.LUT R4, R6, 0xff, RZ, 0xc0, !PT ;  /* 0x000000ff06047812 */ /* 0x000fc800078ec0ff */
[----:B------:R-:W-:Y:S02]  /*147e0*/  PRMT R6, R4, 0x5410, R5 ;  /* 0x0000541004067816 */ /* 0x000fe40000000005 */
[----:B------:R-:W-:Y:S02]  /*147f0*/  SHF.R.U32.HI R4, RZ, 0x8, R3 ;  /* 0x00000008ff047819 */ /* 0x000fe40000011603 */
[----:B------:R-:W-:-:S04]  /*14800*/  LOP3.LUT R3, R2, 0xff, RZ, 0xc0, !PT ;  /* 0x000000ff02037812 */ /* 0x000fc800078ec0ff */
[----:B------:R-:W-:Y:S02]  /*14810*/  PRMT R5, R3, 0x5410, R4 ;  /* 0x0000541003057816 */ /* 0x000fe40000000004 */
[--C-:B------:R-:W-:Y:S02]  /*14820*/  SHF.R.U32.HI R4, RZ, 0x10, R2.reuse ;  /* 0x00000010ff047819 */ /* 0x100fe40000011602 */
[----:B------:R-:W-:Y:S02]  /*14830*/  SHF.R.U32.HI R3, RZ, 0x18, R2 ;  /* 0x00000018ff037819 */ /* 0x000fe40000011602 */
[----:B------:R-:W-:Y:S02]  /*14840*/  LOP3.LUT R2, R4, 0xff, RZ, 0xc0, !PT ;  /* 0x000000ff04027812 */ /* 0x000fe400078ec0ff */
[----:B------:R-:W-:Y:S01]  /*14850*/  PRMT R37, R11, 0x5410, R10 ;  /* 0x000054100b257816 */ /* 0x000fe2000000000a */
[----:B------:R-:W-:Y:S01]  /*14860*/  @!P5 HADD2 R67, -R11.H0_H0, -RZ.H0_H0 ;  /* 0xa00000ff0b43d230 */ /* 0x000fe20000000900 */
[----:B------:R-:W-:-:S02]  /*14870*/  @!P6 PRMT R10, R71, 0x5410, RZ ;  /* 0x00005410470ae816 */ /* 0x000fc400000000ff */
[----:B------:R-:W-:Y:S02]  /*14880*/  PRMT R17, R2, 0x5410, R3 ;  /* 0x0000541002117816 */ /* 0x000fe40000000003 */
[----:B------:R-:W-:Y:S01]  /*14890*/  HSET2.LE.AND R2, R16, R0, PT ;  /* 0x0000000010027233 */ /* 0x000fe20003803000 */
[----:B------:R-:W-:Y:S01]  /*148a0*/  STG.E.U16 desc[UR24][R30.64+-0xbe], R13 ;  /* 0xffff420d1e007986 */ /* 0x000fe2000c101518 */
[----:B------:R-:W-:-:S03]  /*148b0*/  @!P5 PRMT R11, R67, 0x5410, RZ ;  /* 0x00005410430bd816 */ /* 0x000fc600000000ff */
[----:B------:R1:W-:Y:S04]  /*148c0*/  STG.E.U16 desc[UR24][R28.64+-0xbe], R10 ;  /* 0xffff420a1c007986 */ /* 0x0003e8000c101518 */
[----:B------:R2:W-:Y:S01]  /*148d0*/  STG.E.U16 desc[UR24][R28.64+-0xc0], R11 ;  /* 0xffff400b1c007986 */ /* 0x0005e2000c101518 */
[----:B------:R-:W-:Y:S02]  /*148e0*/  IMAD.MOV.U32 R44, RZ, RZ, R84 ;  /* 0x000000ffff2c7224 */ /* 0x000fe400078e0054 */
[----:B------:R-:W-:Y:S02]  /*148f0*/  IMAD.MOV.U32 R84, RZ, RZ, R130 ;  /* 0x000000ffff547224 */ /* 0x000fe400078e0082 */
[----:B------:R-:W-:Y:S01]  /*14900*/  IMAD.MOV.U32 R85, RZ, RZ, R246 ;  /* 0x000000ffff557224 */ /* 0x000fe200078e00f6 */
[----:B-1----:R-:W-:-:S02]  /*14910*/  LOP3.LUT R10, R2, R52, RZ, 0xc0, !PT ;  /* 0x00000034020a7212 */ /* 0x002fc400078ec0ff */
[----:B------:R-:W-:-:S05]  /*14920*/  HSET2.LE.AND R2, R15, R0, PT ;  /* 0x000000000f027233 */ /* 0x000fca0003803000 */
[----:B--2---:R-:W-:Y:S02]  /*14930*/  LOP3.LUT R11, R2, R46, RZ, 0xc0, !PT ;  /* 0x0000002e020b7212 */ /* 0x004fe400078ec0ff */
[----:B------:R-:W-:-:S05]  /*14940*/  HSET2.LE.AND R2, R5, R0, PT ;  /* 0x0000000005027233 */ /* 0x000fca0003803000 */
[----:B------:R-:W-:Y:S01]  /*14950*/  LOP3.LUT R130, R2, R36, RZ, 0xc0, !PT ;  /* 0x0000002402827212 */ /* 0x000fe200078ec0ff */
[----:B------:R-:W-:Y:S01]  /*14960*/  IMAD.MOV.U32 R47, RZ, RZ, R245 ;  /* 0x000000ffff2f7224 */ /* 0x000fe200078e00f5 */
[--C-:B------:R-:W-:Y:S01]  /*14970*/  HSET2.LE.AND R3, R14, R0.reuse, PT ;  /* 0x000000000e037233 */ /* 0x100fe20003803000 */
[----:B------:R-:W-:Y:S01]  /*14980*/  IMAD.MOV.U32 R245, RZ, RZ, R250 ;  /* 0x000000fffff57224 */ /* 0x000fe200078e00fa */
[----:B------:R-:W-:-:S03]  /*14990*/  HSET2.LE.AND R4, R7, R0, PT ;  /* 0x0000000007047233 */ /* 0x000fc60003803000 */
[----:B------:R-:W-:Y:S02]  /*149a0*/  LOP3.LUT R8, R3, R148, RZ, 0xc0, !PT ;  /* 0x0000009403087212 */ /* 0x000fe400078ec0ff */
[--C-:B------:R-:W-:Y:S01]  /*149b0*/  HSET2.LE.AND R3, R6, R0.reuse, PT ;  /* 0x0000000006037233 */ /* 0x100fe20003803000 */
[----:B------:R-:W-:Y:S01]  /*149c0*/  IMAD.MOV.U32 R113, RZ, RZ, R47 ;  /* 0x000000ffff717224 */ /* 0x000fe200078e002f */
[----:B------:R-:W-:Y:S01]  /*149d0*/  LOP3.LUT R9, R4, R100, RZ, 0xc0, !PT ;  /* 0x0000006404097212 */ /* 0x000fe200078ec0ff */
[----:B------:R-:W-:Y:S01]  /*149e0*/  IMAD.MOV.U32 R47, RZ, RZ, R244 ;  /* 0x000000ffff2f7224 */ /* 0x000fe200078e00f4 */
[----:B------:R-:W-:Y:S01]  /*149f0*/  HSET2.LE.AND R4, R12, R0, PT ;  /* 0x000000000c047233 */ /* 0x000fe20003803000 */
[----:B------:R-:W-:Y:S01]  /*14a00*/  IMAD.MOV.U32 R116, RZ, RZ, R245 ;  /* 0x000000ffff747224 */ /* 0x000fe200078e00f5 */
[----:B------:R-:W-:-:S03]  /*14a10*/  LOP3.LUT R129, R3, R42, RZ, 0xc0, !PT ;  /* 0x0000002a03817212 */ /* 0x000fc600078ec0ff */
[----:B------:R-:W-:Y:S01]  /*14a20*/  LOP3.LUT R128, R4, R43, RZ, 0xc0, !PT ;  /* 0x0000002b04807212 */ /* 0x000fe200078ec0ff */
[----:B---3--:R-:W-:-:S04]  /*14a30*/  VIADD R2, R247, 0x4 ;  /* 0x00000004f7027836 */ /* 0x008fc80000000000 */
[----:B------:R-:W-:-:S05]  /*14a40*/  IMAD.WIDE.U32 R246, R2, -0x326172a9, RZ ;  /* 0xcd9e8d5702f67825 */ /* 0x000fca00078e00ff */
[----:B------:R-:W-:Y:S01]  /*14a50*/  LOP3.LUT R2, R247, R80, RZ, 0x3c, !PT ;  /* 0x00000050f7027212 */ /* 0x000fe200078e3cff */
[----:B------:R-:W-:Y:S02]  /*14a60*/  IMAD.MOV.U32 R80, RZ, RZ, R65 ;  /* 0x000000ffff507224 */ /* 0x000fe400078e0041 */
[----:B------:R-:W-:Y:S02]  /*14a70*/  IMAD.MOV.U32 R65, RZ, RZ, R131 ;  /* 0x000000ffff417224 */ /* 0x000fe400078e0083 */
[----:B------:R-:W-:Y:S02]  /*14a80*/  IMAD.MOV.U32 R131, RZ, RZ, R251 ;  /* 0x000000ffff837224 */ /* 0x000fe400078e00fb */
[----:B------:R-:W-:-:S05]  /*14a90*/  IMAD.WIDE.U32 R250, R2, -0x2daee0ad, RZ ;  /* 0xd2511f5302fa7825 */ /* 0x000fca00078e00ff */
[----:B------:R-:W-:Y:S02]  /*14aa0*/  LOP3.LUT R2, R251, UR4, R54, 0x96, !PT ;  /* 0x00000004fb027c12 */ /* 0x000fe4000f8e9636 */
[----:B------:R-:W-:-:S03]  /*14ab0*/  LOP3.LUT R3, R153, UR38, R246, 0x96, !PT ;  /* 0x0000002699037c12 */ /* 0x000fc6000f8e96f6 */
[----:B------:R-:W-:-:S04]  /*14ac0*/  IMAD.WIDE.U32 R244, R2, -0x326172a9, RZ ;  /* 0xcd9e8d5702f47825 */ /* 0x000fc800078e00ff */
[----:B------:R-:W-:Y:S01]  /*14ad0*/  IMAD.WIDE.U32 R4, R3, -0x2daee0ad, RZ ;  /* 0xd2511f5303047825 */ /* 0x000fe200078e00ff */
[----:B------:R-:W-:-:S04]  /*14ae0*/  LOP3.LUT R2, R245, UR37, R152, 0x96, !PT ;  /* 0x00000025f5027c12 */ /* 0x000fc8000f8e9698 */
[----:B------:R-:W-:Y:S01]  /*14af0*/  LOP3.LUT R3, R5, UR36, R250, 0x96, !PT ;  /* 0x0000002405037c12 */ /* 0x000fe2000f8e96fa */
[----:B------:R-:W-:-:S05]  /*14b00*/  IMAD.WIDE.U32 R12, R2, -0x2daee0ad, RZ ;  /* 0xd2511f53020c7825 */ /* 0x000fca00078e00ff */
[----:B------:R-:W-:Y:S01]  /*14b10*/  LOP3.LUT R2, R13, UR34, R4, 0x96, !PT ;  /* 0x000000220d027c12 */ /* 0x000fe2000f8e9604 */
[----:B------:R-:W-:-:S04]  /*14b20*/  IMAD.WIDE.U32 R4, R3, -0x326172a9, RZ ;  /* 0xcd9e8d5703047825 */ /* 0x000fc800078e00ff */
[----:B------:R-:W-:Y:S01]  /*14b30*/  IMAD.WIDE.U32 R6, R2, -0x326172a9, RZ ;  /* 0xcd9e8d5702067825 */ /* 0x000fe200078e00ff */
[----:B------:R-:W-:-:S04]  /*14b40*/  LOP3.LUT R2, R5, UR35, R244, 0x96, !PT ;  /* 0x0000002305027c12 */ /* 0x000fc8000f8e96f4 */
[----:B------:R-:W-:Y:S01]  /*14b50*/  LOP3.LUT R3, R7, UR33, R4, 0x96, !PT ;  /* 0x0000002107037c12 */ /* 0x000fe2000f8e9604 */
[----:B------:R-:W-:-:S05]  /*14b60*/  IMAD.WIDE.U32 R4, R2, -0x2daee0ad, RZ ;  /* 0xd2511f5302047825 */ /* 0x000fca00078e00ff */
[----:B------:R-:W-:Y:S02]  /*14b70*/  LOP3.LUT R5, R5, UR32, R12, 0x96, !PT ;  /* 0x0000002005057c12 */ /* 0x000fe4000f8e960c */
[----:B----4-:R-:W1:Y:S01]  /*14b80*/  LDSM.16.MT88.4 R12, [R197+0xa000] ;  /* 0x00a00000c50c783b */ /* 0x010e620000004200 */
[----:B------:R-:W-:Y:S01]  /*14b90*/  IMAD.MOV.U32 R58, RZ, RZ, R154 ;  /* 0x000000ffff3a7224 */ /* 0x000fe200078e009a */
[----:B------:R-:W-:-:S07]  /*14ba0*/  MOV R59, R155 ;  /* 0x0000009b003b7202 */ /* 0x000fce0000000f00 */
[----:B-1----:R-:W-:Y:S07]  /*14bb0*/  HMMA.16816.F32 R152, R8, R12, R56 ;  /* 0x0000000c0898723c */ /* 0x002fee0000001838 */
[----:B------:R-:W-:Y:S02]  /*14bc0*/  IMAD.MOV.U32 R58, RZ, RZ, R44 ;  /* 0x000000ffff3a7224 */ /* 0x000fe400078e002c */
[----:B------:R-:W-:Y:S02]  /*14bd0*/  IMAD.MOV.U32 R57, RZ, RZ, R45 ;  /* 0x000000ffff397224 */ /* 0x000fe400078e002d */
[----:B------:R-:W-:-:S02]  /*14be0*/  IMAD.MOV.U32 R44, RZ, RZ, R139 ;  /* 0x000000ffff2c7224 */ /* 0x000fc400078e008b */
[----:B------:R1:W5:Y:S01]  /*14bf0*/  LDL.LU R139, [R1+0x134] ;  /* 0x00013400018b7983 */ /* 0x0003620000300800 */
[----:B------:R-:W-:-:S03]  /*14c00*/  IMAD.MOV.U32 R45, RZ, RZ, R199 ;  /* 0x000000ffff2d7224 */ /* 0x000fc600078e00c7 */
[----:B------:R-:W2:Y:S01]  /*14c10*/  LDL.LU R199, [R1+0x130] ;  /* 0x0001300001c77983 */ /* 0x000ea20000300800 */
[----:B------:R-:W-:Y:S01]  /*14c20*/  IMAD.WIDE.U32 R24, R3, -0x2daee0ad, RZ ;  /* 0xd2511f5303187825 */ /* 0x000fe200078e00ff */
[----:B------:R-:W-:-:S04]  /*14c30*/  HSET2.LE.AND R2, R17, R0, PT ;  /* 0x0000000011027233 */ /* 0x000fc80003803000 */
[----:B------:R-:W-:Y:S01]  /*14c40*/  LOP3.LUT R4, R25, UR30, R4, 0x96, !PT ;  /* 0x0000001e19047c12 */ /* 0x000fe2000f8e9604 */
[----:B------:R-:W-:Y:S01]  /*14c50*/  IMAD.MOV.U32 R54, RZ, RZ, R131 ;  /* 0x000000ffff367224 */ /* 0x000fe200078e0083 */
        /* <DEDUP_REMOVED lines=29> */
[----:B------:R-:W-:Y:S01]  /*14e30*/  LOP3.LUT R4, R4, R41, RZ, 0xc0, !PT ;  /* 0x0000002904047212 */ /* 0x000fe200078ec0ff */
[----:B------:R-:W-:Y:S01]  /*14e40*/  IMAD.MOV.U32 R62, RZ, RZ, R54 ;  /* 0x000000ffff3e7224 */ /* 0x000fe200078e0036 */
[----:B------:R-:W-:Y:S01]  /*14e50*/  LOP3.LUT R5, R2, R37, RZ, 0xc0, !PT ;  /* 0x0000002502057212 */ /* 0x000fe200078ec0ff */
[----:B------:R-:W-:-:S06]  /*14e60*/  IMAD.MOV.U32 R63, RZ, RZ, R47 ;  /* 0x000000ffff3f7224 */ /* 0x000fcc00078e002f */
        /* <DEDUP_REMOVED lines=27> */
[----:B------:R-:W3:Y:S01]  /*15020*/  LDL.LU R239, [R1+0x12c] ;  /* 0x00012c0001ef7983 */ /* 0x000ee20000300800 */
[----:B------:R-:W-:-:S03]  /*15030*/  IMAD.MOV.U32 R85, RZ, RZ, R138 ;  /* 0x000000ffff557224 */ /* 0x000fc600078e008a */
[----:B------:R1:W5:Y:S04]  /*15040*/  LDL.LU R138, [R1+0x128] ;  /* 0x00012800018a7983 */ /* 0x0003680000300800 */
[----:B--2---:R-:W2:Y:S02]  /*15050*/  LDSM.16.MT88.4 R12, [R199+0xa000] ;  /* 0x00a00000c70c783b */ /* 0x004ea40000004200 */
[----:B--2---:R-:W-:Y:S07]  /*15060*/  HMMA.16816.F32 R144, R8, R12, R56 ;  /* 0x0000000c0890723c */ /* 0x004fee0000001838 */
[----:B------:R-:W-:-:S02]  /*15070*/  IMAD.MOV.U32 R58, RZ, RZ, R79 ;  /* 0x000000ffff3a7224 */ /* 0x000fc400078e004f */
[----:B------:R-:W-:Y:S02]  /*15080*/  IMAD.MOV.U32 R79, RZ, RZ, R86 ;  /* 0x000000ffff4f7224 */ /* 0x000fe400078e0056 */
[----:B------:R-:W-:Y:S02]  /*15090*/  IMAD.MOV.U32 R86, RZ, RZ, R202 ;  /* 0x000000ffff567224 */ /* 0x000fe400078e00ca */
[----:B------:R-:W2:Y:S01]  /*150a0*/  LDL.LU R202, [R1+0x124] ;  /* 0x0001240001ca7983 */ /* 0x000ea20000300800 */
[----:B------:R-:W-:Y:S02]  /*150b0*/  IMAD.MOV.U32 R59, RZ, RZ, R78 ;  /* 0x000000ffff3b7224 */ /* 0x000fe400078e004e */
[----:B------:R-:W-:Y:S02]  /*150c0*/  IMAD.MOV.U32 R78, RZ, RZ, R87 ;  /* 0x000000ffff4e7224 */ /* 0x000fe400078e0057 */
[----:B------:R-:W-:Y:S02]  /*150d0*/  IMAD.MOV.U32 R87, RZ, RZ, R201 ;  /* 0x000000ffff577224 */ /* 0x000fe400078e00c9 */
[----:B------:R-:W4:Y:S01]  /*150e0*/  LDL.LU R201, [R1+0x120] ;  /* 0x0001200001c97983 */ /* 0x000f220000300800 */
[----:B------:R-:W-:Y:S01]  /*150f0*/  IMAD.MOV.U32 R60, RZ, RZ, R92 ;  /* 0x000000ffff3c7224 */ /* 0x000fe200078e005c */
[----:B------:R-:W-:Y:S01]  /*15100*/  MOV R62, R76 ;  /* 0x0000004c003e7202 */ /* 0x000fe20000000f00 */
[----:B------:R-:W-:-:S02]  /*15110*/  IMAD.MOV.U32 R61, RZ, RZ, R77 ;  /* 0x000000ffff3d7224 */ /* 0x000fc400078e004d */
        /* <DEDUP_REMOVED lines=12> */
[----:B------:R-:W-:Y:S02]  /*151e0*/  @!P4 HADD2 R69, -R27.H0_H0, -RZ.H0_H0 ;  /* 0xa00000ff1b45c230 */ /* 0x000fe40000000900 */
[----:B------:R-:W-:Y:S01]  /*151f0*/  IMAD.MOV.U32 R80, RZ, RZ, R118 ;  /* 0x000000ffff507224 */ /* 0x000fe200078e0076 */
[----:B------:R-:W-:Y:S02]  /*15200*/  PRMT R48, R34, 0x5410, R27 ;  /* 0x0000541022307816 */ /* 0x000fe4000000001b */
[----:B------:R-:W-:Y:S02]  /*15210*/  @!P1 PRMT R34, R70, 0x5410, RZ ;  /* 0x0000541046229816 */ /* 0x000fe400000000ff */
[----:B------:R-:W-:Y:S01]  /*15220*/  @!P4 PRMT R27, R69, 0x5410, RZ ;  /* 0x00005410451bc816 */ /* 0x000fe200000000ff */
[----:B------:R-:W-:Y:S01]  /*15230*/  IMAD.MOV.U32 R19, RZ, RZ, R93 ;  /* 0x000000ffff137224 */ /* 0x000fe200078e005d */
[----:B------:R1:W-:Y:S01]  /*15240*/  STG.E.U16 desc[UR24][R20.64+-0xb0], R18 ;  /* 0xffff501214007986 */ /* 0x0003e2000c101518 */
[----:B------:R-:W-:-:S02]  /*15250*/  IMAD.MOV.U32 R92, RZ, RZ, R212 ;  /* 0x000000ffff5c7224 */ /* 0x000fc400078e00d4 */
[----:B------:R-:W-:Y:S01]  /*15260*/  IMAD.MOV.U32 R93, RZ, RZ, R210 ;  /* 0x000000ffff5d7224 */ /* 0x000fe200078e00d2 */
[----:B------:R1:W5:Y:S01]  /*15270*/  LDL.LU R212, [R1+0x11c] ;  /* 0x00011c0001d47983 */ /* 0x0003620000300800 */
[----:B------:R-:W-:Y:S02]  /*15280*/  IMAD.MOV.U32 R94, RZ, RZ, R209 ;  /* 0x000000ffff5e7224 */ /* 0x000fe400078e00d1 */
[----:B------:R-:W-:Y:S01]  /*15290*/  IMAD.MOV.U32 R95, RZ, RZ, R101 ;  /* 0x000000ffff5f7224 */ /* 0x000fe200078e0065 */
[----:B------:R2:W5:Y:S01]  /*152a0*/  LDL.LU R210, [R1+0x118] ;  /* 0x0001180001d27983 */ /* 0x0005620000300800 */
[----:B-1----:R-:W-:-:S03]  /*152b0*/  IMAD.MOV.U32 R18, RZ, RZ, R65 ;  /* 0x000000ffff127224 */ /* 0x002fc600078e0041 */
[----:B------:R1:W5:Y:S01]  /*152c0*/  LDL.LU R209, [R1+0x114] ;  /* 0x0001140001d17983 */ /* 0x0003620000300800 */
[----:B------:R-:W-:Y:S02]  /*152d0*/  IMAD.MOV.U32 R65, RZ, RZ, R119 ;  /* 0x000000ffff417224 */ /* 0x000fe400078e0077 */
[----:B------:R-:W-:Y:S02]  /*152e0*/  IMAD.MOV.U32 R100, RZ, RZ, R208 ;  /* 0x000000ffff647224 */ /* 0x000fe400078e00d0 */
[----:B------:R-:W-:Y:S02]  /*152f0*/  IMAD.MOV.U32 R101, RZ, RZ, R207 ;  /* 0x000000ffff657224 */ /* 0x000fe400078e00cf */
[----:B------:R-:W-:Y:S02]  /*15300*/  IMAD.MOV.U32 R117, RZ, RZ, R203 ;  /* 0x000000ffff757224 */ /* 0x000fe400078e00cb */
[----:B------:R-:W-:Y:S01]  /*15310*/  IMAD.MOV.U32 R26, RZ, RZ, R64 ;  /* 0x000000ffff1a7224 */ /* 0x000fe200078e0040 */
[----:B------:R-:W-:Y:S01]  /*15320*/  STG.E.U16 desc[UR24][R20.64+-0xae], R186 ;  /* 0xffff52ba14007986 */ /* 0x000fe2000c101518 */
[----:B------:R-:W-:-:S02]  /*15330*/  IMAD.MOV.U32 R102, RZ, RZ, R206 ;  /* 0x000000ffff667224 */ /* 0x000fc400078e00ce */
[----:B------:R-:W-:Y:S01]  /*15340*/  IMAD.MOV.U32 R103, RZ, RZ, R205 ;  /* 0x000000ffff677224 */ /* 0x000fe200078e00cd */
[----:B------:R1:W5:Y:S01]  /*15350*/  LDL.LU R208, [R1+0x110] ;  /* 0x0001100001d07983 */ /* 0x0003620000300800 */
[----:B------:R-:W-:Y:S02]  /*15360*/  IMAD.MOV.U32 R116, RZ, RZ, R204 ;  /* 0x000000ffff747224 */ /* 0x000fe400078e00cc */
[----:B------:R-:W-:Y:S02]  /*15370*/  IMAD.MOV.U32 R118, RZ, RZ, R200 ;  /* 0x000000ffff767224 */ /* 0x000fe400078e00c8 */
[----:B------:R-:W-:Y:S02]  /*15380*/  IMAD.MOV.U32 R119, RZ, RZ, R198 ;  /* 0x000000ffff777224 */ /* 0x000fe400078e00c6 */
[----:B------:R-:W-:Y:S01]  /*15390*/  IMAD.WIDE.U32 R2, R22, -0x2daee0ad, RZ ;  /* 0xd2511f5316027825 */ /* 0x000fe200078e00ff */
[----:B--2---:R-:W2:Y:S03]  /*153a0*/  LDSM.16.MT88.4 R12, [R202+0xa000] ;  /* 0x00a00000ca0c783b */ /* 0x004ea60000004200 */
[----:B------:R-:W-:Y:S01]  /*153b0*/  IMAD.MOV.U32 R148, RZ, RZ, R196 ;  /* 0x000000ffff947224 */ /* 0x000fe200078e00c4 */
        /* <DEDUP_REMOVED lines=9> */
[----:B----4-:R-:W2:Y:S01]  /*15450*/  LDSM.16.MT88.4 R12, [R201+0xa000] ;  /* 0x00a00000c90c783b */ /* 0x010ea20000004200 */
[----:B------:R-:W-:-:S02]  /*15460*/  IMAD.MOV.U32 R96, RZ, RZ, R80 ;  /* 0x000000ffff607224 */ /* 0x000fc400078e0050 */
[----:B------:R-:W-:Y:S01]  /*15470*/  IMAD.MOV.U32 R98, RZ, RZ, R83 ;  /* 0x000000ffff627224 */ /* 0x000fe200078e0053 */
[----:B------:R1:W5:Y:S01]  /*15480*/  LDL.LU R206, [R1+0x108] ;  /* 0x0001080001ce7983 */ /* 0x0003620000300800 */
[----:B------:R-:W-:Y:S02]  /*15490*/  IMAD.MOV.U32 R99, RZ, RZ, R82 ;  /* 0x000000ffff637224 */ /* 0x000fe400078e0052 */
[----:B------:R-:W-:Y:S01]  /*154a0*/  IMAD.MOV.U32 R97, RZ, RZ, R65 ;  /* 0x000000ffff617224 */ /* 0x000fe200078e0041 */
[----:B------:R-:W-:Y:S04]  /*154b0*/  STG.E.U16 desc[UR24][R28.64+-0xb0], R137 ;  /* 0xffff50891c007986 */ /* 0x000fe8000c101518 */
[----:B------:R-:W-:Y:S04]  /*154c0*/  LDSM.16.MT88.4 R64, [R201+0xa800] ;  /* 0x00a80000c940783b */ /* 0x000fe80000004200 */
[----:B------:R-:W-:Y:S04]  /*154d0*/  STG.E.U16 desc[UR24][R28.64+-0xae], R136 ;  /* 0xffff52881c007986 */ /* 0x000fe8000c101518 */
[----:B------:R1:W5:Y:S01]  /*154e0*/  LDL.LU R205, [R1+0x104] ;  /* 0x0001040001cd7983 */ /* 0x0003620000300800 */
[----:B--2---:R-:W-:Y:S06]  /*154f0*/  HMMA.16816.F32 R68, R8, R12, R72 ;  /* 0x0000000c0844723c */ /* 0x004fec0000001848 */
[-C--:B------:R-:W-:Y:S06]  /*15500*/  HMMA.16816.F32 R76, R4, R14.reuse, R216 ;  /* 0x0000000e044c723c */ /* 0x080fec00000018d8 */
[----:B------:R-:W-:Y:S01]  /*15510*/  HMMA.16816.F32 R80, R8, R14, R84 ;  /* 0x0000000e0850723c */ /* 0x000fe20000001854 */
[----:B------:R-:W-:Y:S04]  /*15520*/  STG.E.U16 desc[UR24][R20.64+-0xa0], R183 ;  /* 0xffff60b714007986 */ /* 0x000fe8000c101518 */
[----:B------:R-:W-:Y:S01]  /*15530*/  STG.E.U16 desc[UR24][R20.64+-0x9e], R182 ;  /* 0xffff62b614007986 */ /* 0x000fe2000c101518 */
[----:B------:R-:W-:Y:S03]  /*15540*/  HMMA.16816.F32 R72, R4, R12, R192 ;  /* 0x0000000c0448723c */ /* 0x000fe600000018c0 */
[----:B------:R-:W2:Y:S04]  /*15550*/  LDSM.16.MT88.4 R12, [R197+0xb000] ;  /* 0x00b00000c50c783b */ /* 0x000ea80000004200 */
[----:B------:R1:W5:Y:S04]  /*15560*/  LDL.LU R204, [R1+0x100] ;  /* 0x0001000001cc7983 */ /* 0x0003680000300800 */
[----:B------:R-:W-:Y:S04]  /*15570*/  STG.E.U16 desc[UR24][R32.64+-0xa0], R181 ;  /* 0xffff60b520007986 */ /* 0x000fe8000c101518 */
[----:B------:R-:W-:Y:S04]  /*15580*/  STG.E.U16 desc[UR24][R32.64+-0x9e], R180 ;  /* 0xffff62b420007986 */ /* 0x000fe8000c101518 */
[----:B------:R1:W5:Y:S01]  /*15590*/  LDL.LU R203, [R1+0xfc] ;  /* 0x0000fc0001cb7983 */ /* 0x0003620000300800 */
[-C--:B--2---:R-:W-:Y:S06]  /*155a0*/  HMMA.16816.F32 R192, R8, R12.reuse, R92 ;  /* 0x0000000c08c0723c */ /* 0x084fec000000185c */
[----:B------:R-:W-:Y:S06]  /*155b0*/  HMMA.16816.F32 R84, R4, R12, R220 ;  /* 0x0000000c0454723c */ /* 0x000fec00000018dc */
[-C--:B------:R-:W-:Y:S01]  /*155c0*/  HMMA.16816.F32 R188, R8, R14.reuse, R16 ;  /* 0x0000000e08bc723c */ /* 0x080fe20000001810 */
        /* <DEDUP_REMOVED lines=15> */
[----:B------:R-:W2:Y:S03]  /*156c0*/  LDSM.16.MT88.4 R12, [R201+0xb000] ;  /* 0x00b00000c90c783b */ /* 0x000ea60000004200 */
[----:B------:R-:W-:Y:S01]  /*156d0*/  HMMA.16816.F32 R16, R8, R18, R148 ;  /* 0x000000120810723c */ /* 0x000fe20000001894 */
[----:B------:R-:W4:Y:S04]  /*156e0*/  LDSM.16.MT88.4 R148, [R197+0xa800] ;  /* 0x00a80000c594783b */ /* 0x000f280000004200 */
        /* <DEDUP_REMOVED lines=9> */
[----:B----4-:R-:W-:Y:S01]  /*15780*/  HMMA.16816.F32 R152, R128, R148, R152 ;  /* 0x000000948098723c */ /* 0x010fe20000001898 */
[----:B------:R-:W-:Y:S01]  /*15790*/  LOP3.LUT R7, R2, 0xff, RZ, 0xc0, !PT ;  /* 0x000000ff02077812 */ /* 0x000fe200078ec0ff */
[----:B------:R-:W-:Y:S01]  /*157a0*/  STG.E.U16 desc[UR24][R20.64+-0x90], R179 ;  /* 0xffff70b314007986 */ /* 0x000fe2000c101518 */
[----:B------:R-:W-:Y:S02]  /*157b0*/  SHF.R.U32.HI R5, RZ, 0x18, R2 ;  /* 0x00000018ff057819 */ /* 0x000fe40000011602 */
[----:B------:R-:W-:Y:S01]  /*157c0*/  LOP3.LUT R2, R6, 0xff, RZ, 0xc0, !PT ;  /* 0x000000ff06027812 */ /* 0x000fe200078ec0ff */
[----:B------:R-:W-:Y:S01]  /*157d0*/  STG.E.U16 desc[UR24][R20.64+-0x8e], R178 ;  /* 0xffff72b214007986 */ /* 0x000fe2000c101518 */
        /* <DEDUP_REMOVED lines=21> */
[----:B------:R-:W-:Y:S02]  /*15930*/  LOP3.LUT R125, R4, R48, RZ, 0xc0, !PT ;  /* 0x00000030047d7212 */ /* 0x000fe400078ec0ff */
        /* <DEDUP_REMOVED lines=17> */
[----:B------:R-:W4:Y:S01]  /*15a50*/  LDSM.16.MT88.4 R80, [R197+0xb800] ;  /* 0x00b80000c550783b */ /* 0x000f220000004200 */
[----:B------:R-:W-:Y:S01]  /*15a60*/  FADD.FTZ R2, R187, R248 ;  /* 0x000000f8bb027221 */ /* 0x000fe20000010000 */
[----:B------:R-:W-:Y:S01]  /*15a70*/  FADD.FTZ R3, R233, R252 ;  /* 0x000000fce9037221 */ /* 0x000fe20000010000 */
[----:B------:R-:W-:-:S02]  /*15a80*/  FADD.FTZ R233, R243, R26 ;  /* 0x0000001af3e97221 */ /* 0x000fc40000010000 */
[----:B------:R-:W-:Y:S01]  /*15a90*/  HMMA.16816.F32 R88, R124, R96, R88 ;  /* 0x000000607c58723c */ /* 0x000fe20000001858 */
[----:B------:R-:W-:-:S05]  /*15aa0*/  FADD.FTZ R2, R213, R2 ;  /* 0x00000002d5027221 */ /* 0x000fca0000010000 */
[----:B------:R-:W-:Y:S01]  /*15ab0*/  HMMA.16816.F32 R104, R124, R112, R104 ;  /* 0x000000707c68723c */ /* 0x000fe20000001868 */
[----:B------:R-:W-:-:S05]  /*15ac0*/  FADD.FTZ R233, R241, R233 ;  /* 0x000000e9f1e97221 */ /* 0x000fca0000010000 */
[C---:B------:R-:W-:Y:S06]  /*15ad0*/  HMMA.16816.F32 R108, R124.reuse, R114, R108 ;  /* 0x000000727c6c723c */ /* 0x040fec000000186c */
[C---:B--2---:R-:W-:Y:S01]  /*15ae0*/  HMMA.16816.F32 R120, R124.reuse, R4, R120 ;  /* 0x000000047c78723c */ /* 0x044fe20000001878 */
[----:B------:R-:W-:Y:S01]  /*15af0*/  FADD.FTZ R241, R214, R2 ;  /* 0x00000002d6f17221 */ /* 0x000fe20000010000 */
[----:B------:R-:W-:Y:S04]  /*15b00*/  STG.E.U16 desc[UR24][R32.64+-0x90], R177 ;  /* 0xffff70b120007986 */ /* 0x000fe8000c101518 */
[----:B------:R-:W-:Y:S01]  /*15b10*/  STG.E.U16 desc[UR24][R32.64+-0x8e], R176 ;  /* 0xffff72b020007986 */ /* 0x000fe2000c101518 */
[C---:B----4-:R-:W-:Y:S06]  /*15b20*/  HMMA.16816.F32 R76, R124.reuse, R82, R92 ;  /* 0x000000527c4c723c */ /* 0x050fec000000185c */
[C---:B------:R-:W-:Y:S06]  /*15b30*/  HMMA.16816.F32 R72, R124.reuse, R80, R84 ;  /* 0x000000507c48723c */ /* 0x040fec0000001854 */
[C---:B------:R-:W-:Y:S06]  /*15b40*/  HMMA.16816.F32 R92, R124.reuse, R98, R100 ;  /* 0x000000627c5c723c */ /* 0x040fec0000001864 */
[----:B------:R-:W-:Y:S06]  /*15b50*/  HMMA.16816.F32 R124, R124, R6, R116 ;  /* 0x000000067c7c723c */ /* 0x000fec0000001874 */
[----:B------:R-:W-:Y:S07]  /*15b60*/  HMMA.16816.F32 R116, R128, R4, R228 ;  /* 0x000000048074723c */ /* 0x000fee00000018e4 */
[----:B------:R-:W-:-:S04]  /*15b70*/  IADD3 R4, P1, R20, -0x100, RZ ;  /* 0xffffff0014047810 */ /* 0x000fc80007f3e0ff */
[----:B------:R-:W-:Y:S01]  /*15b80*/  IADD3.X R2, R21, -0x1, RZ, P1, !PT ;  /* 0xffffffff15027810 */ /* 0x000fe20000ffe4ff */
[----:B------:R-:W-:Y:S04]  /*15b90*/  STG.E.U16 desc[UR24][R30.64+-0x90], R133 ;  /* 0xffff70851e007986 */ /* 0x000fe8000c101518 */
[----:B------:R2:W-:Y:S04]  /*15ba0*/  STG.E.U16 desc[UR24][R30.64+-0x8e], R132 ;  /* 0xffff72841e007986 */ /* 0x0005e8000c101518 */
[----:B------:R1:W-:Y:S04]  /*15bb0*/  STL [R1+0x7c], R4 ;  /* 0x00007c0401007387 */ /* 0x0003e80000100800 */
[----:B------:R1:W-:Y:S04]  /*15bc0*/  STG.E.U16 desc[UR24][R28.64+-0x90], R211 ;  /* 0xffff70d31c007986 */ /* 0x0003e8000c101518 */
[----:B------:R1:W-:Y:S04]  /*15bd0*/  STG.E.U16 desc[UR24][R28.64+-0x8e], R35 ;  /* 0xffff72231c007986 */ /* 0x0003e8000c101518 */
[----:B------:R1:W-:Y:S01]  /*15be0*/  STL [R1+0x78], R2 ;  /* 0x0000780201007387 */ /* 0x0003e20000100800 */
[----:B------:R-:W-:Y:S01]  /*15bf0*/  HMMA.16816.F32 R68, R128, R80, R192 ;  /* 0x000000508044723c */ /* 0x000fe200000018c0 */
[----:B------:R-:W-:Y:S01]  /*15c00*/  FADD.FTZ R236, R236, R249 ;  /* 0x000000f9ecec7221 */ /* 0x000fe20000010000 */
[----:B------:R-:W-:-:S04]  /*15c10*/  FADD.FTZ R3, R232, R3 ;  /* 0x00000003e8037221 */ /* 0x000fc80000010000 */
[----:B------:R-:W-:Y:S01]  /*15c20*/  HMMA.16816.F32 R84, R128, R96, R224 ;  /* 0x000000608054723c */ /* 0x000fe200000018e0 */
[----:B------:R-:W-:-:S05]  /*15c30*/  FADD.FTZ R236, R240, R236 ;  /* 0x000000ecf0ec7221 */ /* 0x000fca0000010000 */
[----:B------:R-:W-:Y:S01]  /*15c40*/  HMMA.16816.F32 R100, R128, R112, R216 ;  /* 0x000000708064723c */ /* 0x000fe200000018d8 */
[----:B------:R-:W-:Y:S01]  /*15c50*/  FADD.FTZ R240, R238, R3 ;  /* 0x00000003eef07221 */ /* 0x000fe20000010000 */
[----:B--2---:R-:W-:-:S04]  /*15c60*/  IMAD.MOV.U32 R132, RZ, RZ, R215 ;  /* 0x000000ffff847224 */ /* 0x004fc800078e00d7 */
[----:B------:R-:W-:Y:S01]  /*15c70*/  HMMA.16816.F32 R80, R128, R82, R188 ;  /* 0x000000528050723c */ /* 0x000fe200000018bc */
[----:B---3--:R-:W-:-:S05]  /*15c80*/  IMAD.MOV.U32 R133, RZ, RZ, R239 ;  /* 0x000000ffff857224 */ /* 0x008fca00078e00ef */
[----:B------:R-:W-:Y:S01]  /*15c90*/  HMMA.16816.F32 R96, R128, R98, R220 ;  /* 0x000000628060723c */ /* 0x000fe200000018dc */
[----:B------:R-:W-:-:S05]  /*15ca0*/  IMAD.MOV.U32 R134, RZ, RZ, R237 ;  /* 0x000000ffff867224 */ /* 0x000fca00078e00ed */
[----:B------:R-:W-:Y:S01]  /*15cb0*/  HMMA.16816.F32 R112, R128, R114, R16 ;  /* 0x000000728070723c */ /* 0x000fe20000001810 */
[----:B------:R-:W-:-:S05]  /*15cc0*/  IMAD.MOV.U32 R135, RZ, RZ, R242 ;  /* 0x000000ffff877224 */ /* 0x000fca00078e00f2 */
        /* <DEDUP_REMOVED lines=148> */
[----:B------:R-:W-:Y:S06]  /*16610*/  HMMA.16816.F32 R180, R8, R12, R132 ;  /* 0x0000000c08b4723c */ /* 0x000fec0000001884 */
[-C--:B------:R-:W-:Y:S06]  /*16620*/  HMMA.16816.F32 R192, R4, R18.reuse, R192 ;  /* 0x0000001204c0723c */ /* 0x080fec00000018c0 */
        /* <DEDUP_REMOVED lines=54> */
.L_x_1383:
[----:B------:R-:W-:Y:S05]  /*16990*/  BSYNC B0 ;  /* 0x0000000000007941 */ /* 0x000fea0003800000 */
.L_x_1382:
[----:B------:R-:W0:Y:S02]  /*169a0*/  LDGDEPBAR ;  /* 0x00000000000079af */ /* 0x000e240000000000 */
.L_x_1381:
[----:B-1----:R-:W3:Y:S04]  /*169b0*/  LDL.LU.64 R6, [R1+0x30] ;  /* 0x0000300001067983 */ /* 0x002ee80000300a00 */
[----:B------:R-:W4:Y:S01]  /*169c0*/  LDL.LU.64 R4, [R1+0x38] ;  /* 0x0000380001047983 */ /* 0x000f220000300a00 */
[----:B--2---:R-:W-:-:S03]  /*169d0*/  IMAD.U32 R2, RZ, RZ, UR42 ;  /* 0x0000002aff027e24 */ /* 0x004fc6000f8e00ff */
[----:B------:R-:W-:Y:S04]  /*169e0*/  STL [R1+0x134], R32 ;  /* 0x0001342001007387 */ /* 0x000fe80000100800 */
[----:B------:R3:W-:Y:S04]  /*169f0*/  STL [R1+0x130], R33 ;  /* 0x0001302101007387 */ /* 0x0007e80000100800 */
        /* <DEDUP_REMOVED lines=16> */
[----:B------:R-:W2:Y:S01]  /*16b00*/  LDL.LU.64 R228, [R1+0xe8] ;  /* 0x0000e80001e47983 */ /* 0x000ea20000300a00 */
[----:B------:R-:W1:Y:S02]  /*16b10*/  S2R R3, SR_TID.X ;  /* 0x0000000000037919 */ /* 0x000e640000002100 */
[----:B-1----:R-:W-:-:S05]  /*16b20*/  IMAD.SHL.U32 R3, R3, 0x2, RZ ;  /* 0x0000000203037824 */ /* 0x002fca00078e00ff */
[----:B------:R-:W-:-:S05]  /*16b30*/  LOP3.LUT R3, R3, 0x6, RZ, 0xc0, !PT ;  /* 0x0000000603037812 */ /* 0x000fca00078ec0ff */
[----:B------:R-:W-:-:S04]  /*16b40*/  IMAD R2, R2, 0x20, R3 ;  /* 0x0000002002027824 */ /* 0x000fc800078e0203 */
[C---:B------:R-:W-:Y:S01]  /*16b50*/  VIADD R9, R2.reuse, 0x1 ;  /* 0x0000000102097836 */ /* 0x040fe20000000000 */
[C---:B------:R-:W-:Y:S01]  /*16b60*/  ISETP.GE.AND P1, PT, R2.reuse, R138, PT ;  /* 0x0000008a0200720c */ /* 0x040fe20003f26270 */
[----:B------:R-:W-:-:S03]  /*16b70*/  VIADD R8, R2, 0x8 ;  /* 0x0000000802087836 */ /* 0x000fc60000000000 */
[----:B------:R-:W-:Y:S02]  /*16b80*/  FSEL R11, R188, -INF , !P1 ;  /* 0xff800000bc0b7808 */ /* 0x000fe40004800000 */
[-C--:B------:R-:W-:Y:S02]  /*16b90*/  ISETP.GE.AND P4, PT, R9, R138.reuse, PT ;  /* 0x0000008a0900720c */ /* 0x080fe40003f86270 */
[----:B------:R-:W-:Y:S02]  /*16ba0*/  ISETP.GE.AND P3, PT, R8, R138, PT ;  /* 0x0000008a0800720c */ /* 0x000fe40003f66270 */
[----:B------:R-:W-:Y:S02]  /*16bb0*/  FSEL R22, R189, -INF , !P4 ;  /* 0xff800000bd167808 */ /* 0x000fe40006000000 */
[----:B------:R-:W-:Y:S02]  /*16bc0*/  FMNMX.FTZ R3, R239, R11, !PT ;  /* 0x0000000bef037209 */ /* 0x000fe40007810000 */
[----:B------:R-:W-:-:S02]  /*16bd0*/  FSEL R19, R184, -INF , !P3 ;  /* 0xff800000b8137808 */ /* 0x000fc40005800000 */
[----:B------:R-:W-:-:S04]  /*16be0*/  FMNMX.FTZ R3, R22, R3, !PT ;  /* 0x0000000316037209 */ /* 0x000fc80007810000 */
[----:B------:R-:W-:Y:S02]  /*16bf0*/  FMNMX.FTZ R3, R19, R3, !PT ;  /* 0x0000000313037209 */ /* 0x000fe40007810000 */
[C---:B------:R-:W-:Y:S02]  /*16c00*/  ISETP.GE.AND P5, PT, R2.reuse, R139, PT ;  /* 0x0000008b0200720c */ /* 0x040fe40003fa6270 */
[----:B------:R-:W-:Y:S02]  /*16c10*/  ISETP.GE.AND P6, PT, R2, R173, PT ;  /* 0x000000ad0200720c */ /* 0x000fe40003fc6270 */
[----:B------:R-:W-:Y:S02]  /*16c20*/  ISETP.GE.AND P4, PT, R9, R139, PT ;  /* 0x0000008b0900720c */ /* 0x000fe40003f86270 */
[----:B------:R-:W-:Y:S02]  /*16c30*/  FSEL R27, R190, -INF , !P5 ;  /* 0xff800000be1b7808 */ /* 0x000fe40006800000 */
[----:B------:R-:W-:-:S02]  /*16c40*/  FSEL R178, R191, -INF , !P4 ;  /* 0xff800000bfb27808 */ /* 0x000fc40006000000 */
[----:B------:R-:W-:Y:S01]  /*16c50*/  FSEL R25, R216, -INF , !P6 ;  /* 0xff800000d8197808 */ /* 0x000fe20007000000 */
[----:B------:R-:W-:Y:S01]  /*16c60*/  ULOP3.LUT UR4, UR42, UR29, URZ, 0x3c, !UPT ;  /* 0x0000001d2a047292 */ /* 0x000fe2000f8e3c3f */
[----:B---3--:R-:W-:Y:S02]  /*16c70*/  IMAD.MOV.U32 R33, RZ, RZ, R7 ;  /* 0x000000ffff217224 */ /* 0x008fe400078e0007 */
[C---:B------:R-:W-:Y:S02]  /*16c80*/  VIADD R7, R2.reuse, 0x9 ;  /* 0x0000000902077836 */ /* 0x040fe40000000000 */
[----:B------:R-:W-:Y:S02]  /*16c90*/  IMAD.MOV.U32 R32, RZ, RZ, R6 ;  /* 0x000000ffff207224 */ /* 0x000fe400078e0006 */
[----:B------:R-:W-:Y:S01]  /*16ca0*/  VIADD R6, R2, 0x10 ;  /* 0x0000001002067836 */ /* 0x000fe20000000000 */
[----:B------:R-:W-:Y:S01]  /*16cb0*/  ISETP.GE.AND P2, PT, R7, R138, PT ;  /* 0x0000008a0700720c */ /* 0x000fe20003f46270 */
[----:B----4-:R-:W-:-:S02]  /*16cc0*/  IMAD.MOV.U32 R231, RZ, RZ, R5 ;  /* 0x000000ffffe77224 */ /* 0x010fc400078e0005 */
[----:B------:R-:W-:Y:S01]  /*16cd0*/  VIADD R5, R2, 0x11 ;  /* 0x0000001102057836 */ /* 0x000fe20000000000 */
[-C--:B------:R-:W-:Y:S01]  /*16ce0*/  ISETP.GE.AND P1, PT, R6, R138.reuse, PT ;  /* 0x0000008a0600720c */ /* 0x080fe20003f26270 */
[----:B------:R-:W-:Y:S01]  /*16cf0*/  IMAD.MOV.U32 R230, RZ, RZ, R4 ;  /* 0x000000ffffe67224 */ /* 0x000fe200078e0004 */
[----:B------:R-:W-:Y:S01]  /*16d00*/  FSEL R18, R185, -INF , !P2 ;  /* 0xff800000b9127808 */ /* 0x000fe20005000000 */
[----:B------:R-:W-:Y:S01]  /*16d10*/  VIADD R4, R2, 0x18 ;  /* 0x0000001802047836 */ /* 0x000fe20000000000 */
[-C--:B------:R-:W-:Y:S02]  /*16d20*/  ISETP.GE.AND P3, PT, R5, R138.reuse, PT ;  /* 0x0000008a0500720c */ /* 0x080fe40003f66270 */
[----:B------:R-:W-:Y:S02]  /*16d30*/  FSEL R17, R180, -INF , !P1 ;  /* 0xff800000b4117808 */ /* 0x000fe40004800000 */
[----:B------:R-:W-:Y:S01]  /*16d40*/  FMNMX.FTZ R10, R18, R3, !PT ;  /* 0x00000003120a7209 */ /* 0x000fe20007810000 */
[----:B------:R-:W-:Y:S01]  /*16d50*/  VIADD R3, R2, 0x19 ;  /* 0x0000001902037836 */ /* 0x000fe20000000000 */
[----:B------:R-:W-:-:S02]  /*16d60*/  ISETP.GE.AND P2, PT, R4, R138, PT ;  /* 0x0000008a0400720c */ /* 0x000fc40003f46270 */
[----:B------:R-:W-:Y:S02]  /*16d70*/  FSEL R15, R181, -INF , !P3 ;  /* 0xff800000b50f7808 */ /* 0x000fe40005800000 */
[----:B------:R-:W-:Y:S02]  /*16d80*/  FMNMX.FTZ R10, R17, R10, !PT ;  /* 0x0000000a110a7209 */ /* 0x000fe40007810000 */
[----:B------:R-:W-:Y:S02]  /*16d90*/  ISETP.GE.AND P1, PT, R3, R138, PT ;  /* 0x0000008a0300720c */ /* 0x000fe40003f26270 */
[----:B------:R-:W-:Y:S02]  /*16da0*/  FSEL R14, R132, -INF , !P2 ;  /* 0xff800000840e7808 */ /* 0x000fe40005000000 */
[----:B------:R-:W-:Y:S02]  /*16db0*/  FMNMX.FTZ R10, R15, R10, !PT ;  /* 0x0000000a0f0a7209 */ /* 0x000fe40007810000 */
[----:B------:R-:W-:-:S02]  /*16dc0*/  FSEL R12, R133, -INF , !P1 ;  /* 0xff800000850c7808 */ /* 0x000fc40004800000 */
[----:B------:R-:W-:-:S04]  /*16dd0*/  FMNMX.FTZ R10, R14, R10, !PT ;  /* 0x0000000a0e0a7209 */ /* 0x000fc80007810000 */
[----:B------:R-:W-:Y:S02]  /*16de0*/  FMNMX.FTZ R10, R12, R10, !PT ;  /* 0x0000000a0c0a7209 */ /* 0x000fe40007810000 */
[----:B------:R-:W-:-:S03]  /*16df0*/  ISETP.GE.AND P1, PT, R2, R172, PT ;  /* 0x000000ac0200720c */ /* 0x000fc60003f26270 */
[----:B------:R-:W1:Y:S01]  /*16e00*/  SHFL.BFLY PT, R2, R10, 0x2, 0x1f ;  /* 0x0c401f000a027f89 */ /* 0x000e6200000e0000 */
[-C--:B------:R-:W-:Y:S02]  /*16e10*/  ISETP.GE.AND P3, PT, R8, R139.reuse, PT ;  /* 0x0000008b0800720c */ /* 0x080fe40003f66270 */
[-C--:B------:R-:W-:Y:S02]  /*16e20*/  ISETP.GE.AND P2, PT, R7, R139.reuse, PT ;  /* 0x0000008b0700720c */ /* 0x080fe40003f46270 */
[----:B------:R-:W-:Y:S02]  /*16e30*/  FSEL R177, R186, -INF , !P3 ;  /* 0xff800000bab17808 */ /* 0x000fe40005800000 */
[----:B------:R-:W-:Y:S02]  /*16e40*/  FSEL R176, R187, -INF , !P2 ;  /* 0xff800000bbb07808 */ /* 0x000fe40005000000 */
[-C--:B------:R-:W-:Y:S02]  /*16e50*/  ISETP.GE.AND P5, PT, R6, R139.reuse, PT ;  /* 0x0000008b0600720c */ /* 0x080fe40003fa6270 */
[----:B------:R-:W-:-:S02]  /*16e60*/  ISETP.GE.AND P4, PT, R5, R139, PT ;  /* 0x0000008b0500720c */ /* 0x000fc40003f86270 */
[-C--:B------:R-:W-:Y:S02]  /*16e70*/  ISETP.GE.AND P3, PT, R4, R139.reuse, PT ;  /* 0x0000008b0400720c */ /* 0x080fe40003f66270 */
[----:B------:R-:W-:Y:S02]  /*16e80*/  ISETP.GE.AND P2, PT, R3, R139, PT ;  /* 0x0000008b0300720c */ /* 0x000fe40003f46270 */
[----:B------:R-:W-:Y:S02]  /*16e90*/  FSEL R139, R218, -INF , !P1 ;  /* 0xff800000da8b7808 */ /* 0x000fe40004800000 */
[C---:B------:R-:W-:Y:S02]  /*16ea0*/  ISETP.GE.AND P1, PT, R7.reuse, R173, PT ;  /* 0x000000ad0700720c */ /* 0x040fe40003f26270 */
[----:B-1----:R-:W-:Y:S02]  /*16eb0*/  FMNMX.FTZ R2, R10, R2, !PT ;  /* 0x000000020a027209 */ /* 0x002fe40007810000 */
[----:B------:R-:W-:-:S03]  /*16ec0*/  ISETP.GE.AND P6, PT, R7, R172, PT ;  /* 0x000000ac0700720c */ /* 0x000fc60003fc6270 */
[----:B------:R-:W1:Y:S01]  /*16ed0*/  SHFL.BFLY PT, R7, R2, 0x1, 0x1f ;  /* 0x0c201f0002077f89 */ /* 0x000e6200000e0000 */
[----:B------:R-:W-:Y:S02]  /*16ee0*/  FSEL R174, R183, -INF , !P4 ;  /* 0xff800000b7ae7808 */ /* 0x000fe40006000000 */
[----:B------:R-:W-:Y:S02]  /*16ef0*/  ISETP.GE.AND P4, PT, R9, R172, PT ;  /* 0x000000ac0900720c */ /* 0x000fe40003f86270 */
[----:B------:R-:W-:Y:S02]  /*16f00*/  FSEL R35, R193, -INF , !P1 ;  /* 0xff800000c1237808 */ /* 0x000fe40004800000 */
[----:B------:R-:W-:Y:S02]  /*16f10*/  FSEL R180, R219, -INF , !P4 ;  /* 0xff800000dbb47808 */ /* 0x000fe40006000000 */
[-C--:B------:R-:W-:Y:S02]  /*16f20*/  ISETP.GE.AND P4, PT, R6, R173.reuse, PT ;  /* 0x000000ad0600720c */ /* 0x080fe40003f86270 */
[----:B------:R-:W-:-:S02]  /*16f30*/  ISETP.GE.AND P1, PT, R4, R173, PT ;  /* 0x000000ad0400720c */ /* 0x000fc40003f26270 */
[----:B------:R-:W-:Y:S02]  /*16f40*/  FSEL R34, R224, -INF , !P4 ;  /* 0xff800000e0227808 */ /* 0x000fe40006000000 */
[----:B------:R-:W-:Y:S02]  /*16f50*/  FSEL R24, R220, -INF , !P1 ;  /* 0xff800000dc187808 */ /* 0x000fe40004800000 */
[----:B------:R-:W-:Y:S02]  /*16f60*/  FSEL R138, R134, -INF , !P3 ;  /* 0xff800000868a7808 */ /* 0x000fe40005800000 */
[C---:B------:R-:W-:Y:S02]  /*16f70*/  ISETP.GE.AND P4, PT, R3.reuse, R173, PT ;  /* 0x000000ad0300720c */ /* 0x040fe40003f86270 */
[----:B------:R-:W-:Y:S02]  /*16f80*/  ISETP.GE.AND P1, PT, R3, R172, PT ;  /* 0x000000ac0300720c */ /* 0x000fe40003f26270 */
[----:B------:R-:W-:-:S02]  /*16f90*/  FSEL R134, R135, -INF , !P2 ;  /* 0xff80000087867808 */ /* 0x000fc40005000000 */
[----:B------:R-:W-:Y:S02]  /*16fa0*/  FMNMX.FTZ R3, R215, R27, !PT ;  /* 0x0000001bd7037209 */ /* 0x000fe40007810000 */
[----:B------:R-:W-:Y:S02]  /*16fb0*/  ISETP.GE.AND P2, PT, R8, R173, PT ;  /* 0x000000ad0800720c */ /* 0x000fe40003f46270 */
[----:B------:R-:W-:Y:S02]  /*16fc0*/  FMNMX.FTZ R3, R178, R3, !PT ;  /* 0x00000003b2037209 */ /* 0x000fe40007810000 */
[----:B------:R-:W-:Y:S02]  /*16fd0*/  FSEL R136, R192, -INF , !P2 ;  /* 0xff800000c0887808 */ /* 0x000fe40005000000 */
[----:B------:R-:W-:Y:S02]  /*16fe0*/  ISETP.GE.AND P2, PT, R5, R173, PT ;  /* 0x000000ad0500720c */ /* 0x000fe40003f46270 */
[----:B-1----:R-:W-:-:S02]  /*16ff0*/  FMNMX.FTZ R133, R2, R7, !PT ;  /* 0x0000000702857209 */ /* 0x002fc40007810000 */
[----:B------:R-:W-:Y:S02]  /*17000*/  FMNMX.FTZ R2, R177, R3, !PT ;  /* 0x00000003b1027209 */ /* 0x000fe40007810000 */
[----:B------:R-:W-:Y:S02]  /*17010*/  FSEL R26, R225, -INF , !P2 ;  /* 0xff800000e11a7808 */ /* 0x000fe40005000000 */
[----:B------:R-:W-:Y:S02]  /*17020*/  ISETP.GE.AND P2, PT, R4, R172, PT ;  /* 0x000000ac0400720c */ /* 0x000fe40003f46270 */
[----:B------:R-:W-:Y:S02]  /*17030*/  FMNMX.FTZ R4, R176, R2, !PT ;  /* 0x00000002b0047209 */ /* 0x000fe40007810000 */
[----:B------:R-:W-:Y:S01]  /*17040*/  LOP3.LUT R2, R33, UR4, RZ, 0x3c, !PT ;  /* 0x0000000421027c12 */ /* 0x000fe2000f8e3cff */
[----:B------:R-:W-:Y:S01]  /*17050*/  FMUL.FTZ R3, R133, UR6 ;  /* 0x0000000685037c20 */ /* 0x000fe20008410000 */
[----:B------:R-:W-:-:S02]  /*17060*/  FSEL R23, R221, -INF , !P4 ;  /* 0xff800000dd177808 */ /* 0x000fc40006000000 */
[----:B------:R-:W-:Y:S01]  /*17070*/  FSETP.NEU.FTZ.AND P4, PT, R133, -INF , PT ;  /* 0xff8000008500780b */ /* 0x000fe20003f9d000 */
[----:B------:R-:W-:Y:S01]  /*17080*/  IMAD.WIDE.U32 R28, R2, -0x326172a9, RZ ;  /* 0xcd9e8d57021c7825 */ /* 0x000fe200078e00ff */
[----:B------:R-:W-:Y:S02]  /*17090*/  FSEL R175, R182, -INF , !P5 ;  /* 0xff800000b6af7808 */ /* 0x000fe40006800000 */
[----:B------:R-:W-:Y:S02]  /*170a0*/  FSEL R2, R3, RZ, P4 ;  /* 0x000000ff03027208 */ /* 0x000fe40002000000 */
[----:B--2---:R-:W-:Y:S02]  /*170b0*/  LOP3.LUT R3, R29, UR38, R228, 0x96, !PT ;  /* 0x000000261d037c12 */ /* 0x004fe4000f8e96e4 */
[----:B------:R-:W-:Y:S02]  /*170c0*/  FMNMX.FTZ R4, R175, R4, !PT ;  /* 0x00000004af047209 */ /* 0x000fe40007810000 */
[----:B------:R-:W-:Y:S01]  /*170d0*/  ISETP.GE.AND P5, PT, R9, R173, PT ;  /* 0x000000ad0900720c */ /* 0x000fe20003fa6270 */
[----:B------:R-:W-:Y:S01]  /*170e0*/  IMAD.WIDE.U32 R248, R3, -0x2daee0ad, RZ ;  /* 0xd2511f5303f87825 */ /* 0x000fe200078e00ff */
[----:B------:R-:W-:-:S03]  /*170f0*/  FMNMX.FTZ R4, R174, R4, !PT ;  /* 0x00000004ae047209 */ /* 0x000fc60007810000 */
        /* <DEDUP_REMOVED lines=8> */
[----:B------:R-:W-:Y:S02]  /*17180*/  FSEL R137, R217, -INF , !P5 ;  /* 0xff800000d9897808 */ /* 0x000fe40006800000 */
[----:B------:R-:W-:-:S02]  /*17190*/  FMNMX.FTZ R3, R242, R25, !PT ;  /* 0x00000019f2037209 */ /* 0x000fc40007810000 */
[----:B------:R-:W-:Y:S02]  /*171a0*/  LOP3.LUT R2, R249, UR36, R230, 0x96, !PT ;  /* 0x00000024f9027c12 */ /* 0x000fe4000f8e96e6 */
[----:B------:R-:W-:Y:S02]  /*171b0*/  ISETP.GE.AND P5, PT, R6, R172, PT ;  /* 0x000000ac0600720c */ /* 0x000fe40003fa6270 */
[----:B------:R-:W-:Y:S02]  /*171c0*/  FMNMX.FTZ R4, R138, R4, !PT ;  /* 0x000000048a047209 */ /* 0x000fe40007810000 */
[----:B------:R-:W-:Y:S01]  /*171d0*/  FMNMX.FTZ R6, R137, R3, !PT ;  /* 0x0000000389067209 */ /* 0x000fe20007810000 */
[----:B------:R-:W-:Y:S01]  /*171e0*/  IMAD.WIDE.U32 R2, R2, -0x326172a9, RZ ;  /* 0xcd9e8d5702027825 */ /* 0x000fe200078e00ff */
[----:B------:R-:W-:Y:S02]  /*171f0*/  FMNMX.FTZ R4, R134, R4, !PT ;  /* 0x0000000486047209 */ /* 0x000fe40007810000 */
[----:B------:R-:W-:-:S02]  /*17200*/  ISETP.GE.AND P3, PT, R8, R172, PT ;  /* 0x000000ac0800720c */ /* 0x000fc40003f66270 */
[----:B------:R-:W-:Y:S01]  /*17210*/  LOP3.LUT R8, R3, UR35, R234, 0x96, !PT ;  /* 0x0000002303087c12 */ /* 0x000fe2000f8e96ea */
[----:B------:R-:W1:Y:S01]  /*17220*/  SHFL.BFLY PT, R132, R4, 0x2, 0x1f ;  /* 0x0c401f0004847f89 */ /* 0x000e6200000e0000 */
[----:B------:R-:W-:Y:S02]  /*17230*/  FMNMX.FTZ R3, R136, R6, !PT ;  /* 0x0000000688037209 */ /* 0x000fe40007810000 */
[----:B------:R-:W-:Y:S02]  /*17240*/  FSEL R179, R194, -INF , !P3 ;  /* 0xff800000c2b37808 */ /* 0x000fe40005800000 */
[----:B------:R-:W-:Y:S02]  /*17250*/  FMNMX.FTZ R3, R35, R3, !PT ;  /* 0x0000000323037209 */ /* 0x000fe40007810000 */
[----:B------:R-:W-:Y:S02]  /*17260*/  ISETP.GE.AND P3, PT, R5, R172, PT ;  /* 0x000000ac0500720c */ /* 0x000fe40003f66270 */
[----:B------:R-:W-:-:S02]  /*17270*/  LOP3.LUT R5, R235, UR37, R28, 0x96, !PT ;  /* 0x00000025eb057c12 */ /* 0x000fc4000f8e961c */
[----:B------:R-:W-:-:S03]  /*17280*/  FMNMX.FTZ R3, R34, R3, !PT ;  /* 0x0000000322037209 */ /* 0x000fc60007810000 */
[----:B------:R-:W-:Y:S01]  /*17290*/  IMAD.WIDE.U32 R14, R5, -0x2daee0ad, RZ ;  /* 0xd2511f53050e7825 */ /* 0x000fe200078e00ff */
[----:B------:R-:W-:-:S04]  /*172a0*/  FMNMX.FTZ R135, R26, R3, !PT ;  /* 0x000000031a877209 */ /* 0x000fc80007810000 */
[----:B------:R-:W-:Y:S02]  /*172b0*/  FMNMX.FTZ R135, R24, R135, !PT ;  /* 0x0000008718877209 */ /* 0x000fe40007810000 */
[----:B------:R-:W-:Y:S02]  /*172c0*/  LOP3.LUT R6, R15, UR34, R248, 0x96, !PT ;  /* 0x000000220f067c12 */ /* 0x000fe4000f8e96f8 */
[----:B------:R-:W-:-:S03]  /*172d0*/  FMNMX.FTZ R135, R23, R135, !PT ;  /* 0x0000008717877209 */ /* 0x000fc60007810000 */
[----:B------:R-:W-:Y:S01]  /*172e0*/  IMAD.WIDE.U32 R6, R6, -0x326172a9, RZ ;  /* 0xcd9e8d5706067825 */ /* 0x000fe200078e00ff */
[----:B-1----:R-:W-:Y:S01]  /*172f0*/  FMNMX.FTZ R132, R4, R132, !PT ;  /* 0x0000008404847209 */ /* 0x002fe20007810000 */
[----:B------:R-:W1:Y:S01]  /*17300*/  SHFL.BFLY PT, R15, R135, 0x2, 0x1f ;  /* 0x0c401f00870f7f89 */ /* 0x000e6200000e0000 */
[----:B------:R-:W-:Y:S02]  /*17310*/  FMNMX.FTZ R4, R237, R139, !PT ;  /* 0x0000008bed047209 */ /* 0x000fe40007810000 */
[----:B------:R-:W-:Y:S01]  /*17320*/  LOP3.LUT R10, R7, UR33, R2, 0x96, !PT ;  /* 0x00000021070a7c12 */ /* 0x000fe2000f8e9602 */
[----:B------:R-:W-:Y:S01]  /*17330*/  IMAD.WIDE.U32 R2, R8, -0x2daee0ad, RZ ;  /* 0xd2511f5308027825 */ /* 0x000fe200078e00ff */
[----:B------:R-:W-:Y:S01]  /*17340*/  FMNMX.FTZ R4, R180, R4, !PT ;  /* 0x00000004b4047209 */ /* 0x000fe20007810000 */
[----:B------:R-:W2:Y:S03]  /*17350*/  SHFL.BFLY PT, R17, R132, 0x1, 0x1f ;  /* 0x0c201f0084117f89 */ /* 0x000ea600000e0000 */
[----:B------:R-:W-:-:S02]  /*17360*/  LOP3.LUT R3, R3, UR32, R14, 0x96, !PT ;  /* 0x0000002003037c12 */ /* 0x000fc4000f8e960e */
[----:B------:R-:W-:Y:S02]  /*17370*/  FSEL R14, R195, -INF , !P6 ;  /* 0xff800000c30e7808 */ /* 0x000fe40007000000 */
[----:B------:R-:W-:Y:S01]  /*17380*/  FMNMX.FTZ R4, R179, R4, !PT ;  /* 0x00000004b3047209 */ /* 0x000fe20007810000 */
[----:B------:R-:W-:Y:S01]  /*17390*/  IMAD.WIDE.U32 R10, R10, -0x2daee0ad, RZ ;  /* 0xd2511f530a0a7825 */ /* 0x000fe200078e00ff */
[----:B------:R-:W-:Y:S02]  /*173a0*/  FSEL R12, R226, -INF , !P5 ;  /* 0xff800000e20c7808 */ /* 0x000fe40006800000 */
[----:B------:R-:W-:Y:S02]  /*173b0*/  FMNMX.FTZ R4, R14, R4, !PT ;  /* 0x000000040e047209 */ /* 0x000fe40007810000 */
[----:B------:R-:W-:Y:S02]  /*173c0*/  LOP3.LUT R5, R11, UR30, R2, 0x96, !PT ;  /* 0x0000001e0b057c12 */ /* 0x000fe4000f8e9602 */
[----:B------:R-:W-:-:S02]  /*173d0*/  FSEL R9, R227, -INF , !P3 ;  /* 0xff800000e3097808 */ /* 0x000fc40005800000 */
[----:B------:R-:W-:Y:S01]  /*173e0*/  FMNMX.FTZ R2, R12, R4, !PT ;  /* 0x000000040c027209 */ /* 0x000fe20007810000 */
[----:B------:R-:W-:-:S03]  /*173f0*/  IMAD.WIDE.U32 R4, R5, -0x326172a9, RZ ;  /* 0xcd9e8d5705047825 */ /* 0x000fc600078e00ff */
[----:B------:R-:W-:Y:S01]  /*17400*/  FMNMX.FTZ R11, R9, R2, !PT ;  /* 0x00000002090b7209 */ /* 0x000fe20007810000 */
[----:B------:R-:W-:Y:S01]  /*17410*/  IMAD.WIDE.U32 R2, R3, -0x326172a9, RZ ;  /* 0xcd9e8d5703027825 */ /* 0x000fe200078e00ff */
[----:B-1----:R-:W-:-:S04]  /*17420*/  FMNMX.FTZ R135, R135, R15, !PT ;  /* 0x0000000f87877209 */ /* 0x002fc80007810000 */
[----:B------:R-:W-:Y:S01]  /*17430*/  LOP3.LUT R22, R3, UR31, R6, 0x96, !PT ;  /* 0x0000001f03167c12 */ /* 0x000fe2000f8e9606 */
[----:B------:R-:W1:Y:S01]  /*17440*/  SHFL.BFLY PT, R18, R135, 0x1, 0x1f ;  /* 0x0c201f0087127f89 */ /* 0x000e6200000e0000 */
[----:B------:R-:W-:Y:S02]  /*17450*/  LOP3.LUT R3, R5, UR23, R2, 0x96, !PT ;  /* 0x0000001705037c12 */ /* 0x000fe4000f8e9602 */
[----:B------:R-:W-:Y:S02]  /*17460*/  FSEL R8, R222, -INF , !P2 ;  /* 0xff800000de087808 */ /* 0x000fe40005000000 */
[----:B--2---:R-:W-:Y:S02]  /*17470*/  FMNMX.FTZ R132, R132, R17, !PT ;  /* 0x0000001184847209 */ /* 0x004fe40007810000 */
[----:B------:R-:W-:Y:S02]  /*17480*/  LOP3.LUT R2, R3, 0xffff, RZ, 0xc0, !PT ;  /* 0x0000ffff03027812 */ /* 0x000fe400078ec0ff */
[----:B------:R-:W-:Y:S01]  /*17490*/  FSEL R7, R223, -INF , !P1 ;  /* 0xff800000df077808 */ /* 0x000fe20004800000 */
[----:B------:R-:W-:Y:S01]  /*174a0*/  FMUL.FTZ R15, R132, UR6 ;  /* 0x00000006840f7c20 */ /* 0x000fe20008410000 */
[----:B------:R-:W-:-:S02]  /*174b0*/  FMNMX.FTZ R11, R8, R11, !PT ;  /* 0x0000000b080b7209 */ /* 0x000fc40007810000 */
[----:B------:R-:W-:Y:S02]  /*174c0*/  SHF.R.U32.HI R2, RZ, 0x8, R2 ;  /* 0x00000008ff027819 */ /* 0x000fe40000011602 */
[----:B------:R-:W-:Y:S02]  /*174d0*/  FSETP.NEU.FTZ.AND P1, PT, R132, -INF , PT ;  /* 0xff8000008400780b */ /* 0x000fe40003f3d000 */
[----:B------:R-:W-:Y:S02]  /*174e0*/  FMNMX.FTZ R6, R7, R11, !PT ;  /* 0x0000000b07067209 */ /* 0x000fe40007810000 */
[----:B------:R-:W-:Y:S02]  /*174f0*/  LOP3.LUT R11, R2, 0xffff, RZ, 0xc0, !PT ;  /* 0x0000ffff020b7812 */ /* 0x000fe400078ec0ff */
[----:B------:R-:W-:Y:S01]  /*17500*/  FSEL R2, R15, RZ, P1 ;  /* 0x000000ff0f027208 */ /* 0x000fe20000800000 */
[----:B------:R-:W2:Y:S04]  /*17510*/  SHFL.BFLY PT, R17, R6, 0x2, 0x1f ;  /* 0x0c401f0006117f89 */ /* 0x000ea800000e0000 */
        /* <DEDUP_REMOVED lines=8> */
[----:B------:R-:W-:-:S02]  /*175a0*/  LOP3.LUT R2, R3, 0xff, RZ, 0xc0, !PT ;  /* 0x000000ff03027812 */ /* 0x000fc400078ec0ff */
[----:B-1----:R-:W-:Y:S02]  /*175b0*/  FMNMX.FTZ R135, R135, R18, !PT ;  /* 0x0000001287877209 */ /* 0x002fe40007810000 */
[----:B------:R-:W-:Y:S02]  /*175c0*/  ISETP.LE.U32.AND P6, PT, R2, UR13, PT ;  /* 0x0000000d02007c0c */ /* 0x000fe4000bfc3070 */
[--C-:B------:R-:W-:Y:S02]  /*175d0*/  SHF.R.U32.HI R2, RZ, 0x18, R3.reuse ;  /* 0x00000018ff027819 */ /* 0x100fe40000011603 */
[C---:B------:R-:W-:Y:S02]  /*175e0*/  FSETP.NEU.FTZ.AND P5, PT, R135.reuse, -INF , PT ;  /* 0xff8000008700780b */ /* 0x040fe40003fbd000 */
[----:B------:R-:W-:Y:S01]  /*175f0*/  ISETP.LE.U32.AND P2, PT, R2, UR13, PT ;  /* 0x0000000d02007c0c */ /* 0x000fe2000bf43070 */
[----:B------:R-:W-:Y:S01]  /*17600*/  FMUL.FTZ R2, R135, UR6 ;  /* 0x0000000687027c20 */ /* 0x000fe20008410000 */
[----:B------:R-:W-:-:S04]  /*17610*/  SHF.R.U32.HI R3, RZ, 0x10, R3 ;  /* 0x00000010ff037819 */ /* 0x000fc80000011603 */
[----:B------:R-:W-:Y:S02]  /*17620*/  FSEL R2, R2, RZ, P5 ;  /* 0x000000ff02027208 */ /* 0x000fe40002800000 */
[----:B------:R-:W-:Y:S02]  /*17630*/  LOP3.LUT R3, R3, 0xff, RZ, 0xc0, !PT ;  /* 0x000000ff03037812 */ /* 0x000fe400078ec0ff */
[----:B------:R-:W-:Y:S01]  /*17640*/  ISETP.LE.U32.AND P3, PT, R11, UR13, PT ;  /* 0x0000000d0b007c0c */ /* 0x000fe2000bf63070 */
        /* <DEDUP_REMOVED lines=8> */
[----:B--2---:R-:W-:-:S02]  /*176d0*/  FMNMX.FTZ R134, R6, R17, !PT ;  /* 0x0000001106867209 */ /* 0x004fc40007810000 */
[----:B------:R-:W-:Y:S02]  /*176e0*/  FSEL R11, R133, RZ, P4 ;  /* 0x000000ff850b7208 */ /* 0x000fe40002000000 */
[----:B------:R-:W-:Y:S02]  /*176f0*/  LOP3.LUT R2, R4, 0xff, RZ, 0xc0, !PT ;  /* 0x000000ff04027812 */ /* 0x000fe400078ec0ff */
[----:B------:R-:W-:Y:S02]  /*17700*/  ISETP.LE.U32.AND P4, PT, R3, UR13, PT ;  /* 0x0000000d03007c0c */ /* 0x000fe4000bf83070 */
[----:B------:R-:W-:Y:S01]  /*17710*/  FSEL R3, R132, RZ, P1 ;  /* 0x000000ff84037208 */ /* 0x000fe20000800000 */
[----:B------:R-:W1:Y:S01]  /*17720*/  SHFL.BFLY PT, R15, R134, 0x1, 0x1f ;  /* 0x0c201f00860f7f89 */ /* 0x000e6200000e0000 */
[----:B------:R-:W-:Y:S01]  /*17730*/  ISETP.LE.U32.AND P1, PT, R2, UR13, PT ;  /* 0x0000000d02007c0c */ /* 0x000fe2000bf23070 */
[----:B------:R-:W-:-:S04]  /*17740*/  FADD.FTZ R2, R239, -R11 ;  /* 0x8000000bef027221 */ /* 0x000fc80000010000 */
[----:B------:R-:W-:Y:S01]  /*17750*/  FMUL.FTZ R2, R2, UR6 ;  /* 0x0000000602027c20 */ /* 0x000fe20008410000 */
[----:B------:R-:W-:Y:S08]  /*17760*/  MUFU.EX2 R6, R181 ;  /* 0x000000b500067308 */ /* 0x000ff00000000800 */
[----:B------:R-:W2:Y:S08]  /*17770*/  MUFU.EX2 R2, R2 ;  /* 0x0000000200027308 */ /* 0x000eb00000000800 */
[----:B------:R-:W3:Y:S01]  /*17780*/  MUFU.EX2 R25, R182 ;  /* 0x000000b600197308 */ /* 0x000ee20000000800 */
[----:B-1----:R-:W-:Y:S01]  /*17790*/  FMNMX.FTZ R134, R134, R15, !PT ;  /* 0x0000000f86867209 */ /* 0x002fe20007810000 */
[----:B------:R-:W-:Y:S01]  /*177a0*/  FADD.FTZ R15, R215, -R3 ;  /* 0x80000003d70f7221 */ /* 0x000fe20000010000 */
[----:B------:R-:W-:-:S02]  /*177b0*/  FSEL R19, R135, RZ, P5 ;  /* 0x000000ff87137208 */ /* 0x000fc40002800000 */
[C---:B------:R-:W-:Y:S01]  /*177c0*/  FSETP.NEU.FTZ.AND P5, PT, R134.reuse, -INF , PT ;  /* 0xff8000008600780b */ /* 0x040fe20003fbd000 */
[----:B------:R-:W-:Y:S01]  /*177d0*/  FMUL.FTZ R3, R134, UR6 ;  /* 0x0000000686037c20 */ /* 0x000fe20008410000 */
[----:B--2---:R-:W-:Y:S01]  /*177e0*/  FFMA.FTZ R136, R233, R2, R6 ;  /* 0x00000002e9887223 */ /* 0x004fe20000010006 */
[----:B------:R-:W-:Y:S02]  /*177f0*/  SHF.R.U32.HI R11, RZ, 0x18, R4 ;  /* 0x00000018ff0b7819 */ /* 0x000fe40000011604 */
[----:B---3--:R-:W-:Y:S02]  /*17800*/  F2FP.F16.F32.PACK_AB R6, R25, R6 ;  /* 0x000000061906723e */ /* 0x008fe400000000ff */
[----:B------:R-:W-:Y:S02]  /*17810*/  FSEL R3, R3, RZ, P5 ;  /* 0x000000ff03037208 */ /* 0x000fe40002800000 */
[----:B------:R-:W-:Y:S02]  /*17820*/  PRMT R215, R6, 0x7610, R215 ;  /* 0x0000761006d77816 */ /* 0x000fe400000000d7 */
[----:B------:R-:W-:-:S02]  /*17830*/  LOP3.LUT R18, R4, 0xffff, RZ, 0xc0, !PT ;  /* 0x0000ffff04127812 */ /* 0x000fc400078ec0ff */
[----:B------:R-:W-:Y:S01]  /*17840*/  SHF.R.U32.HI R4, RZ, 0x10, R4 ;  /* 0x00000010ff047819 */ /* 0x000fe20000011604 */
[----:B------:R-:W-:Y:S01]  /*17850*/  @!P6 HADD2 R189, -R215.H0_H0, -RZ.H0_H0 ;  /* 0xa00000ffd7bde230 */ /* 0x000fe20000000900 */
[----:B------:R-:W-:Y:S01]  /*17860*/  PRMT R214, R6, 0x7632, R214 ;  /* 0x0000763206d67816 */ /* 0x000fe200000000d6 */
[--C-:B------:R-:W-:Y:S01]  /*17870*/  FFMA.FTZ R176, R14, UR6, -R3.reuse ;  /* 0x000000060eb07c23 */ /* 0x100fe20008010803 */
[----:B------:R-:W-:Y:S01]  /*17880*/  LOP3.LUT R4, R4, 0xff, RZ, 0xc0, !PT ;  /* 0x000000ff04047812 */ /* 0x000fe200078ec0ff */
[----:B------:R-:W-:Y:S01]  /*17890*/  IMAD.MOV.U32 R14, RZ, RZ, R230 ;  /* 0x000000ffff0e7224 */ /* 0x000fe200078e00e6 */
[----:B------:R-:W-:Y:S01]  /*178a0*/  FSEL R17, R134, RZ, P5 ;  /* 0x000000ff86117208 */ /* 0x000fe20002800000 */
[--C-:B------:R-:W-:Y:S01]  /*178b0*/  FFMA.FTZ R139, R139, UR6, -R3.reuse ;  /* 0x000000068b8b7c23 */ /* 0x100fe20008010803 */
[----:B------:R-:W-:Y:S01]  /*178c0*/  PRMT R230, R215, 0x5410, R214 ;  /* 0x00005410d7e67816 */ /* 0x000fe200000000d6 */
[--C-:B------:R-:W-:Y:S01]  /*178d0*/  FFMA.FTZ R180, R180, UR6, -R3.reuse ;  /* 0x00000006b4b47c23 */ /* 0x100fe20008010803 */
[--C-:B------:R-:W-:Y:S01]  /*178e0*/  FFMA.FTZ R179, R179, UR6, -R3.reuse ;  /* 0x00000006b3b37c23 */ /* 0x100fe20008010803 */
[--C-:B------:R-:W-:Y:S01]  /*178f0*/  FFMA.FTZ R226, R12, UR6, -R3.reuse ;  /* 0x000000060ce27c23 */ /* 0x100fe20008010803 */
[--C-:B------:R-:W-:Y:S01]  /*17900*/  FFMA.FTZ R228, R9, UR6, -R3.reuse ;  /* 0x0000000609e47c23 */ /* 0x100fe20008010803 */
[--C-:B------:R-:W-:Y:S01]  /*17910*/  FFMA.FTZ R223, R8, UR6, -R3.reuse ;  /* 0x0000000608df7c23 */ /* 0x100fe20008010803 */
[----:B------:R-:W-:Y:S01]  /*17920*/  FFMA.FTZ R222, R7, UR6, -R3 ;  /* 0x0000000607de7c23 */ /* 0x000fe20008010803 */
[----:B------:R-:W-:Y:S01]  /*17930*/  @!P6 PRMT R215, R189, 0x5410, RZ ;  /* 0x00005410bdd7e816 */ /* 0x000fe200000000ff */
[----:B------:R-:W-:Y:S01]  /*17940*/  FMUL.FTZ R3, R15, UR6 ;  /* 0x000000060f037c20 */ /* 0x000fe20008410000 */
[----:B------:R-:W-:-:S02]  /*17950*/  ISETP.LE.U32.AND P6, PT, R4, UR13, PT ;  /* 0x0000000d04007c0c */ /* 0x000fc4000bfc3070 */
[----:B------:R-:W-:Y:S01]  /*17960*/  SHF.R.U32.HI R4, RZ, 0x8, R18 ;  /* 0x00000008ff047819 */ /* 0x000fe20000011612 */
[----:B------:R-:W-:Y:S01]  /*17970*/  FADD.FTZ R6, R237, -R17 ;  /* 0x80000011ed067221 */ /* 0x000fe20000010000 */
[----:B------:R-:W-:Y:S01]  /*17980*/  MUFU.EX2 R5, R27 ;  /* 0x0000001b00057308 */ /* 0x000fe20000000800 */
[----:B------:R-:W-:Y:S01]  /*17990*/  @!P3 HADD2 R188, -R214.H0_H0, -RZ.H0_H0 ;  /* 0xa00000ffd6bcb230 */ /* 0x000fe20000000900 */
[----:B------:R-:W-:Y:S01]  /*179a0*/  LOP3.LUT R4, R4, 0xffff, RZ, 0xc0, !PT ;  /* 0x0000ffff04047812 */ /* 0x000fe200078ec0ff */
[----:B------:R-:W-:-:S05]  /*179b0*/  FMUL.FTZ R6, R6, UR6 ;  /* 0x0000000606067c20 */ /* 0x000fca0008410000 */
[----:B------:R-:W1:Y:S01]  /*179c0*/  MUFU.EX2 R24, R178 ;  /* 0x000000b200187308 */ /* 0x000e620000000800 */
[----:B------:R-:W-:Y:S02]  /*179d0*/  @!P3 PRMT R214, R188, 0x5410, RZ ;  /* 0x00005410bcd6b816 */ /* 0x000fe400000000ff */
[----:B------:R-:W-:-:S05]  /*179e0*/  ISETP.LE.U32.AND P3, PT, R4, UR13, PT ;  /* 0x0000000d04007c0c */ /* 0x000fca000bf63070 */
[----:B------:R-:W2:Y:S08]  /*179f0*/  MUFU.EX2 R3, R3 ;  /* 0x0000000300037308 */ /* 0x000eb00000000800 */
[----:B------:R-:W-:Y:S08]  /*17a00*/  MUFU.EX2 R9, R139 ;  /* 0x0000008b00097308 */ /* 0x000ff00000000800 */
[----:B------:R3:W4:Y:S01]  /*17a10*/  MUFU.EX2 R4, R6 ;  /* 0x0000000600047308 */ /* 0x0007220000000800 */
[----:B------:R-:W-:-:S07]  /*17a20*/  ISETP.LE.U32.AND P5, PT, R11, UR13, PT ;  /* 0x0000000d0b007c0c */ /* 0x000fce000bfa3070 */
[----:B------:R-:W4:Y:S01]  /*17a30*/  MUFU.EX2 R8, R180 ;  /* 0x000000b400087308 */ /* 0x000f220000000800 */
[----:B-1----:R-:W-:-:S07]  /*17a40*/  F2FP.F16.F32.PACK_AB R11, R24, R5 ;  /* 0x00000005180b723e */ /* 0x002fce00000000ff */
[----:B------:R-:W-:Y:S01]  /*17a50*/  MUFU.EX2 R26, R184 ;  /* 0x000000b8001a7308 */ /* 0x000fe20000000800 */
[----:B---3--:R-:W-:-:S07]  /*17a60*/  IMAD.WIDE.U32 R6, R22, -0x2daee0ad, RZ ;  /* 0xd2511f5316067825 */ /* 0x008fce00078e00ff */
[----:B------:R-:W1:Y:S01]  /*17a70*/  MUFU.EX2 R34, R185 ;  /* 0x000000b900227308 */ /* 0x000e620000000800 */
[----:B--2---:R-:W-:Y:S01]  /*17a80*/  FFMA.FTZ R35, R236, R3, R5 ;  /* 0x00000003ec237223 */ /* 0x004fe20000010005 */
[----:B------:R-:W-:Y:S02]  /*17a90*/  LOP3.LUT R5, R7, UR26, R10, 0x96, !PT ;  /* 0x0000001a07057c12 */ /* 0x000fe4000f8e960a */
[----:B------:R-:W-:Y:S01]  /*17aa0*/  PRMT R213, R11, 0x7632, R213 ;  /* 0x000076320bd57816 */ /* 0x000fe200000000d5 */
[----:B----4-:R-:W-:Y:S01]  /*17ab0*/  FFMA.FTZ R241, R241, R4, R9 ;  /* 0x00000004f1f17223 */ /* 0x010fe20000010009 */
[----:B------:R-:W-:Y:S02]  /*17ac0*/  SHF.R.U32.HI R10, RZ, 0x10, R5 ;  /* 0x00000010ff0a7819 */ /* 0x000fe40000011605 */
[----:B------:R-:W-:Y:S01]  /*17ad0*/  PRMT R211, R11, 0x7610, R211 ;  /* 0x000076100bd37816 */ /* 0x000fe200000000d3 */
[----:B------:R-:W-:Y:S01]  /*17ae0*/  @!P2 HADD2 R190, -R213.H0_H0, -RZ.H0_H0 ;  /* 0xa00000ffd5bea230 */ /* 0x000fe20000000900 */
[----:B------:R-:W-:Y:S01]  /*17af0*/  LOP3.LUT R10, R10, 0xff, RZ, 0xc0, !PT ;  /* 0x000000ff0a0a7812 */ /* 0x000fe200078ec0ff */
[C---:B------:R-:W-:Y:S01]  /*17b00*/  FADD.FTZ R137, R8.reuse, R241 ;  /* 0x000000f108897221 */ /* 0x040fe20000010000 */
[----:B------:R-:W-:Y:S01]  /*17b10*/  F2FP.F16.F32.PACK_AB R139, R8, R9 ;  /* 0x00000009088b723e */ /* 0x000fe200000000ff */
[----:B------:R-:W-:-:S02]  /*17b20*/  IMAD.MOV.U32 R15, RZ, RZ, R231 ;  /* 0x000000ffff0f7224 */ /* 0x000fc400078e00e7 */
[----:B------:R-:W-:Y:S01]  /*17b30*/  FMUL.FTZ R9, R97, R2 ;  /* 0x0000000261097220 */ /* 0x000fe20000410000 */
[----:B------:R-:W-:Y:S02]  /*17b40*/  PRMT R231, R211, 0x5410, R213 ;  /* 0x00005410d3e77816 */ /* 0x000fe400000000d5 */
[----:B-1----:R-:W-:Y:S01]  /*17b50*/  F2FP.F16.F32.PACK_AB R8, R34, R26 ;  /* 0x0000001a2208723e */ /* 0x002fe200000000ff */
[-C--:B------:R-:W-:Y:S01]  /*17b60*/  FMUL.FTZ R18, R64, R2.reuse ;  /* 0x0000000240127220 */ /* 0x080fe20000410000 */
[----:B------:R-:W-:Y:S01]  /*17b70*/  @!P2 PRMT R213, R190, 0x5410, RZ ;  /* 0x00005410bed5a816 */ /* 0x000fe200000000ff */
[-C--:B------:R-:W-:Y:S01]  /*17b80*/  FMUL.FTZ R205, R80, R2.reuse ;  /* 0x0000000250cd7220 */ /* 0x080fe20000410000 */
[----:B------:R-:W-:Y:S01]  /*17b90*/  ISETP.LE.U32.AND P2, PT, R10, UR13, PT ;  /* 0x0000000d0a007c0c */ /* 0x000fe2000bf43070 */
[----:B------:R-:W-:Y:S01]  /*17ba0*/  FMUL.FTZ R204, R101, R2 ;  /* 0x0000000265cc7220 */ /* 0x000fe20000410000 */
[----:B------:R-:W-:Y:S01]  /*17bb0*/  LOP3.LUT R183, R29, UR38, R246, 0x96, !PT ;  /* 0x000000261db77c12 */ /* 0x000fe2000f8e96f6 */
[----:B------:R-:W-:-:S02]  /*17bc0*/  IMAD.MOV.U32 R10, RZ, RZ, R32 ;  /* 0x000000ffff0a7224 */ /* 0x000fc400078e0020 */
[----:B------:R-:W-:Y:S02]  /*17bd0*/  @!P4 HADD2 R64, -R211.H0_H0, -RZ.H0_H0 ;  /* 0xa00000ffd340c230 */ /* 0x000fe40000000900 */
[----:B------:R-:W-:Y:S01]  /*17be0*/  IMAD.MOV.U32 R80, RZ, RZ, R28 ;  /* 0x000000ffff507224 */ /* 0x000fe200078e001c */
[----:B------:R-:W-:Y:S01]  /*17bf0*/  PRMT R195, R8, 0x7610, R195 ;  /* 0x0000761008c37816 */ /* 0x000fe200000000c3 */
        /* <DEDUP_REMOVED lines=30> */
[----:B------:R-:W-:Y:S01]  /*17de0*/  @!P1 HADD2 R65, -R195.H0_H0, -RZ.H0_H0 ;  /* 0xa00000ffc3419230 */ /* 0x000fe20000000900 */
[----:B------:R-:W-:-:S02]  /*17df0*/  @!P4 PRMT R211, R64, 0x5410, RZ ;  /* 0x0000541040d3c816 */ /* 0x000fc400000000ff */
[----:B------:R-:W-:Y:S02]  /*17e00*/  PRMT R194, R8, 0x7632, R194 ;  /* 0x0000763208c27816 */ /* 0x000fe400000000c2 */
[----:B------:R-:W-:Y:S01]  /*17e10*/  ISETP.LE.U32.AND P4, PT, R2, UR13, PT ;  /* 0x0000000d02007c0c */ /* 0x000fe2000bf83070 */
[----:B------:R-:W-:Y:S01]  /*17e20*/  MUFU.EX2 R22, R172 ;  /* 0x000000ac00167308 */ /* 0x000fe20000000800 */
[----:B------:R-:W-:Y:S02]  /*17e30*/  SHF.R.U32.HI R2, RZ, 0x18, R5 ;  /* 0x00000018ff027819 */ /* 0x000fe40000011605 */
[----:B------:R-:W-:Y:S02]  /*17e40*/  PRMT R100, R195, 0x5410, R194 ;  /* 0x00005410c3647816 */ /* 0x000fe400000000c2 */
[----:B------:R-:W-:-:S03]  /*17e50*/  @!P1 PRMT R195, R65, 0x5410, RZ ;  /* 0x0000541041c39816 */ /* 0x000fc600000000ff */
[----:B------:R-:W1:Y:S01]  /*17e60*/  MUFU.EX2 R23, R173 ;  /* 0x000000ad00177308 */ /* 0x000e620000000800 */
[----:B------:R-:W-:Y:S02]  /*17e70*/  ISETP.LE.U32.AND P1, PT, R2, UR13, PT ;  /* 0x0000000d02007c0c */ /* 0x000fe4000bf23070 */
[----:B------:R-:W-:Y:S01]  /*17e80*/  LOP3.LUT R2, R5, 0xffff, RZ, 0xc0, !PT ;  /* 0x0000ffff05027812 */ /* 0x000fe200078ec0ff */
[----:B------:R-:W-:-:S03]  /*17e90*/  @!P3 HADD2 R68, -R194.H0_H0, -RZ.H0_H0 ;  /* 0xa00000ffc244b230 */ /* 0x000fc60000000900 */
[----:B------:R-:W-:Y:S01]  /*17ea0*/  SHF.R.U32.HI R2, RZ, 0x8, R2 ;  /* 0x00000008ff027819 */ /* 0x000fe20000011602 */
[----:B------:R-:W-:-:S03]  /*17eb0*/  FADD.FTZ R5, R242, -R19 ;  /* 0x80000013f2057221 */ /* 0x000fc60000010000 */
[----:B------:R-:W-:Y:S02]  /*17ec0*/  LOP3.LUT R2, R2, 0xffff, RZ, 0xc0, !PT ;  /* 0x0000ffff02027812 */ /* 0x000fe400078ec0ff */
[----:B------:R-:W-:Y:S02]  /*17ed0*/  @!P3 PRMT R194, R68, 0x5410, RZ ;  /* 0x0000541044c2b816 */ /* 0x000fe400000000ff */
[----:B------:R-:W-:Y:S01]  /*17ee0*/  ISETP.LE.U32.AND P3, PT, R2, UR13, PT ;  /* 0x0000000d02007c0c */ /* 0x000fe2000bf63070 */
[----:B------:R-:W-:Y:S01]  /*17ef0*/  IMAD.MOV.U32 R81, RZ, RZ, R29 ;  /* 0x000000ffff517224 */ /* 0x000fe200078e001d */
[----:B-1----:R-:W-:Y:S01]  /*17f00*/  F2FP.F16.F32.PACK_AB R2, R23, R22 ;  /* 0x000000161702723e */ /* 0x002fe200000000ff */
[----:B------:R-:W-:Y:S02]  /*17f10*/  IMAD.MOV.U32 R11, RZ, RZ, R33 ;  /* 0x000000ffff0b7224 */ /* 0x000fe400078e0021 */
[----:B------:R-:W-:Y:S01]  /*17f20*/  FMUL.FTZ R5, R5, UR6 ;  /* 0x0000000605057c20 */ /* 0x000fe20008410000 */
[-C--:B------:R-:W-:Y:S01]  /*17f30*/  FMUL.FTZ R29, R54, R3.reuse ;  /* 0x00000003361d7220 */ /* 0x080fe20000410000 */
[-C--:B------:R-:W-:Y:S01]  /*17f40*/  FMUL.FTZ R33, R99, R3.reuse ;  /* 0x0000000363217220 */ /* 0x080fe20000410000 */
[-C--:B------:R-:W-:Y:S01]  /*17f50*/  FMUL.FTZ R198, R103, R3.reuse ;  /* 0x0000000367c67220 */ /* 0x080fe20000410000 */
[----:B------:R-:W-:Y:S01]  /*17f60*/  IMAD.MOV.U32 R99, RZ, RZ, R247 ;  /* 0x000000ffff637224 */ /* 0x000fe200078e00f7 */
[C---:B------:R-:W-:Y:S01]  /*17f70*/  PRMT R193, R2.reuse, 0x7610, R193 ;  /* 0x0000761002c17816 */ /* 0x040fe200000000c1 */
[-C--:B------:R-:W-:Y:S01]  /*17f80*/  FMUL.FTZ R247, R119, R3.reuse ;  /* 0x0000000377f77220 */ /* 0x080fe20000410000 */
[----:B------:R-:W-:Y:S01]  /*17f90*/  PRMT R192, R2, 0x7632, R192 ;  /* 0x0000763202c07816 */ /* 0x000fe200000000c0 */
[----:B------:R-:W-:Y:S01]  /*17fa0*/  IMAD.MOV.U32 R119, RZ, RZ, R29 ;  /* 0x000000ffff777224 */ /* 0x000fe200078e001d */
[----:B------:R1:W2:Y:S01]  /*17fb0*/  MUFU.EX2 R2, R5 ;  /* 0x0000000500027308 */ /* 0x0002a20000000800 */
[----:B------:R-:W-:Y:S01]  /*17fc0*/  FMUL.FTZ R29, R130, R3 ;  /* 0x00000003821d7220 */ /* 0x000fe20000410000 */
[----:B------:R-:W-:-:S06]  /*17fd0*/  IMAD.MOV.U32 R130, RZ, RZ, R198 ;  /* 0x000000ffff827224 */ /* 0x000fcc00078e00c6 */
[----:B------:R-:W3:Y:S08]  /*17fe0*/  MUFU.EX2 R19, R138 ;  /* 0x0000008a00137308 */ /* 0x000ef00000000800 */
[----:B------:R-:W-:Y:S08]  /*17ff0*/  MUFU.EX2 R208, R175 ;  /* 0x000000af00d07308 */ /* 0x000ff00000000800 */
[----:B------:R-:W4:Y:S01]  /*18000*/  MUFU.EX2 R198, R174 ;  /* 0x000000ae00c67308 */ /* 0x000f220000000800 */
[----:B------:R-:W-:Y:S01]  /*18010*/  FMUL.FTZ R212, R55, R3 ;  /* 0x0000000337d47220 */ /* 0x000fe20000410000 */
[----:B------:R-:W-:-:S02]  /*18020*/  @!P6 HADD2 R69, -R193.H0_H0, -RZ.H0_H0 ;  /* 0xa00000ffc145e230 */ /* 0x000fc40000000900 */
[-C--:B------:R-:W-:Y:S01]  /*18030*/  FMUL.FTZ R84, R98, R3.reuse ;  /* 0x0000000362547220 */ /* 0x080fe20000410000 */
[-C--:B------:R-:W-:Y:S01]  /*18040*/  FMUL.FTZ R27, R102, R3.reuse ;  /* 0x00000003661b7220 */ /* 0x080fe20000410000 */
[----:B------:R-:W-:Y:S02]  /*18050*/  IMAD.MOV.U32 R98, RZ, RZ, R246 ;  /* 0x000000ffff627224 */ /* 0x000fe400078e00f6 */
[-C--:B------:R-:W-:Y:S01]  /*18060*/  FMUL.FTZ R246, R118, R3.reuse ;  /* 0x0000000376f67220 */ /* 0x080fe20000410000 */
[----:B------:R-:W-:Y:S01]  /*18070*/  MUFU.EX2 R210, R186 ;  /* 0x000000ba00d27308 */ /* 0x000fe20000000800 */
[----:B------:R-:W-:Y:S01]  /*18080*/  MOV R103, R28 ;  /* 0x0000001c00677202 */ /* 0x000fe20000000f00 */
[----:B------:R-:W-:Y:S02]  /*18090*/  IMAD.MOV.U32 R118, RZ, RZ, R212 ;  /* 0x000000ffff767224 */ /* 0x000fe400078e00d4 */
[-C--:B-1----:R-:W-:Y:S01]  /*180a0*/  FMUL.FTZ R5, R114, R3.reuse ;  /* 0x0000000372057220 */ /* 0x082fe20000410000 */
[----:B------:R-:W-:-:S03]  /*180b0*/  FMUL.FTZ R28, R115, R3 ;  /* 0x00000003731c7220 */ /* 0x000fc60000410000 */
[----:B------:R-:W1:Y:S01]  /*180c0*/  MUFU.EX2 R196, R187 ;  /* 0x000000bb00c47308 */ /* 0x000e620000000800 */
[----:B------:R-:W-:Y:S01]  /*180d0*/  FMUL.FTZ R212, R131, R3 ;  /* 0x0000000383d47220 */ /* 0x000fe20000410000 */
[----:B------:R-:W-:Y:S01]  /*180e0*/  PRMT R64, R193, 0x5410, R192 ;  /* 0x00005410c1407816 */ /* 0x000fe200000000c0 */
[-C--:B--2---:R-:W-:Y:S01]  /*180f0*/  FMUL.FTZ R97, R61, R2.reuse ;  /* 0x000000023d617220 */ /* 0x084fe20000410000 */
[----:B------:R-:W-:Y:S01]  /*18100*/  IMAD.MOV.U32 R102, RZ, RZ, R84 ;  /* 0x000000ffff667224 */ /* 0x000fe200078e0054 */
[----:B------:R-:W-:Y:S01]  /*18110*/  @!P6 PRMT R193, R69, 0x5410, RZ ;  /* 0x0000541045c1e816 */ /* 0x000fe200000000ff */
[----:B------:R-:W-:Y:S02]  /*18120*/  IMAD.MOV.U32 R114, RZ, RZ, R80 ;  /* 0x000000ffff727224 */ /* 0x000fe400078e0050 */
[-C--:B------:R-:W-:Y:S01]  /*18130*/  FMUL.FTZ R168, R168, R2.reuse ;  /* 0x00000002a8a87220 */ /* 0x080fe20000410000 */
[----:B------:R-:W-:Y:S02]  /*18140*/  IMAD.MOV.U32 R115, RZ, RZ, R81 ;  /* 0x000000ffff737224 */ /* 0x000fe400078e0051 */
[----:B------:R-:W-:Y:S01]  /*18150*/  FMUL.FTZ R169, R169, R2 ;  /* 0x00000002a9a97220 */ /* 0x000fe20000410000 */
[----:B------:R-:W-:-:S02]  /*18160*/  IMAD.MOV.U32 R131, RZ, RZ, R27 ;  /* 0x000000ffff837224 */ /* 0x000fc400078e001b */
[-C--:B---3--:R-:W-:Y:S01]  /*18170*/  FFMA.FTZ R27, R240, R2.reuse, R19 ;  /* 0x00000002f01b7223 */ /* 0x088fe20000010013 */
        /* <DEDUP_REMOVED lines=31> */
[----:B------:R-:W-:Y:S01]  /*18370*/  IMAD.MOV.U32 R116, RZ, RZ, R18 ;  /* 0x000000ffff747224 */ /* 0x000fe200078e0012 */
[----:B------:R-:W-:Y:S01]  /*18380*/  SHF.R.U32.HI R18, RZ, 0x10, R6 ;  /* 0x00000010ff127819 */ /* 0x000fe20000011606 */
[----:B------:R-:W-:Y:S01]  /*18390*/  IMAD.MOV.U32 R117, RZ, RZ, R17 ;  /* 0x000000ffff757224 */ /* 0x000fe200078e0011 */
[C---:B------:R-:W-:Y:S01]  /*183a0*/  PRMT R189, R2.reuse, 0x7610, R189 ;  /* 0x0000761002bd7816 */ /* 0x040fe200000000bd */
[----:B------:R-:W-:Y:S01]  /*183b0*/  IMAD.MOV.U32 R8, RZ, RZ, R12 ;  /* 0x000000ffff087224 */ /* 0x000fe200078e000c */
[----:B------:R-:W-:-:S02]  /*183c0*/  PRMT R188, R2, 0x7632, R188 ;  /* 0x0000763202bc7816 */ /* 0x000fc400000000bc */
[C---:B------:R-:W-:Y:S02]  /*183d0*/  LOP3.LUT R2, R6.reuse, 0xff, RZ, 0xc0, !PT ;  /* 0x000000ff06027812 */ /* 0x040fe400078ec0ff */
[----:B------:R-:W-:Y:S02]  /*183e0*/  LOP3.LUT R17, R6, 0xffff, RZ, 0xc0, !PT ;  /* 0x0000ffff06117812 */ /* 0x000fe400078ec0ff */
[----:B------:R-:W-:Y:S01]  /*183f0*/  SHF.R.U32.HI R12, RZ, 0x18, R6 ;  /* 0x00000018ff0c7819 */ /* 0x000fe20000011606 */
        /* <DEDUP_REMOVED lines=21> */
[----:B------:R-:W-:Y:S01]  /*18550*/  ISETP.LE.U32.AND P6, PT, R2, UR13, PT ;  /* 0x0000000d02007c0c */ /* 0x000fe2000bfc3070 */
[----:B------:R-:W-:Y:S01]  /*18560*/  IMAD.MOV.U32 R76, RZ, RZ, R5 ;  /* 0x000000ffff4c7224 */ /* 0x000fe200078e0005 */
[----:B-1----:R-:W-:-:S02]  /*18570*/  F2FP.F16.F32.PACK_AB R3, R196, R210 ;  /* 0x000000d2c403723e */ /* 0x002fc400000000ff */
[----:B------:R-:W-:Y:S02]  /*18580*/  LOP3.LUT R2, R245, UR37, R114, 0x96, !PT ;  /* 0x00000025f5027c12 */ /* 0x000fe4000f8e9672 */
[----:B------:R-:W-:Y:S01]  /*18590*/  LOP3.LUT R5, R7, UR36, R250, 0x96, !PT ;  /* 0x0000002407057c12 */ /* 0x000fe2000f8e96fa */
[----:B------:R-:W-:Y:S01]  /*185a0*/  IMAD.MOV.U32 R70, RZ, RZ, R10 ;  /* 0x000000ffff467224 */ /* 0x000fe200078e000a */
[C---:B------:R-:W-:Y:S01]  /*185b0*/  PRMT R191, R3.reuse, 0x7610, R191 ;  /* 0x0000761003bf7816 */ /* 0x040fe200000000bf */
[----:B------:R-:W-:Y:S01]  /*185c0*/  IMAD.MOV.U32 R71, RZ, RZ, R11 ;  /* 0x000000ffff477224 */ /* 0x000fe200078e000b */
[----:B------:R-:W-:Y:S01]  /*185d0*/  PRMT R190, R3, 0x7632, R190 ;  /* 0x0000763203be7816 */ /* 0x000fe200000000be */
[----:B------:R-:W-:-:S04]  /*185e0*/  IMAD.WIDE.U32 R2, R2, -0x2daee0ad, RZ ;  /* 0xd2511f5302027825 */ /* 0x000fc800078e00ff */
[----:B------:R-:W-:Y:S01]  /*185f0*/  IMAD.WIDE.U32 R10, R5, -0x326172a9, RZ ;  /* 0xcd9e8d57050a7825 */ /* 0x000fe200078e00ff */
[----:B------:R-:W-:-:S04]  /*18600*/  LOP3.LUT R6, R3, UR34, R6, 0x96, !PT ;  /* 0x0000002203067c12 */ /* 0x000fc8000f8e9606 */
[----:B------:R-:W-:Y:S01]  /*18610*/  LOP3.LUT R3, R11, UR35, R244, 0x96, !PT ;  /* 0x000000230b037c12 */ /* 0x000fe2000f8e96f4 */
[----:B------:R-:W-:Y:S02]  /*18620*/  IMAD.MOV.U32 R245, RZ, RZ, R8 ;  /* 0x000000fffff57224 */ /* 0x000fe400078e0008 */
[----:B------:R-:W-:Y:S02]  /*18630*/  IMAD.MOV.U32 R244, RZ, RZ, R9 ;  /* 0x000000fffff47224 */ /* 0x000fe400078e0009 */
[----:B------:R-:W-:-:S04]  /*18640*/  IMAD.WIDE.U32 R8, R3, -0x2daee0ad, RZ ;  /* 0xd2511f5303087825 */ /* 0x000fc800078e00ff */
[----:B------:R-:W-:Y:S01]  /*18650*/  IMAD.WIDE.U32 R6, R6, -0x326172a9, RZ ;  /* 0xcd9e8d5706067825 */ /* 0x000fe200078e00ff */
[----:B------:R-:W-:-:S04]  /*18660*/  LOP3.LUT R3, R9, UR32, R2, 0x96, !PT ;  /* 0x0000002009037c12 */ /* 0x000fc8000f8e9602 */
[----:B------:R-:W-:Y:S01]  /*18670*/  LOP3.LUT R2, R7, UR33, R10, 0x96, !PT ;  /* 0x0000002107027c12 */ /* 0x000fe2000f8e960a */
[----:B------:R-:W-:Y:S01]  /*18680*/  IMAD.MOV.U32 R86, RZ, RZ, R67 ;  /* 0x000000ffff567224 */ /* 0x000fe200078e0043 */
[----:B------:R-:W-:Y:S01]  /*18690*/  MOV R67, R15 ;  /* 0x0000000f00437202 */ /* 0x000fe20000000f00 */
[----:B------:R-:W-:Y:S02]  /*186a0*/  IMAD.MOV.U32 R87, RZ, RZ, R66 ;  /* 0x000000ffff577224 */ /* 0x000fe400078e0042 */
[----:B------:R-:W-:Y:S02]  /*186b0*/  IMAD.MOV.U32 R66, RZ, RZ, R14 ;  /* 0x000000ffff427224 */ /* 0x000fe400078e000e */
[----:B------:R-:W-:-:S05]  /*186c0*/  IMAD.WIDE.U32 R14, R2, -0x2daee0ad, RZ ;  /* 0xd2511f53020e7825 */ /* 0x000fca00078e00ff */
[----:B------:R-:W-:Y:S01]  /*186d0*/  LOP3.LUT R2, R15, UR30, R8, 0x96, !PT ;  /* 0x0000001e0f027c12 */ /* 0x000fe2000f8e9608 */
[----:B------:R-:W-:-:S04]  /*186e0*/  IMAD.WIDE.U32 R10, R3, -0x326172a9, RZ ;  /* 0xcd9e8d57030a7825 */ /* 0x000fc800078e00ff */
[----:B------:R-:W-:Y:S02]  /*186f0*/  @!P5 HADD2 R40, -R192.H0_H0, -RZ.H0_H0 ;  /* 0xa00000ffc028d230 */ /* 0x000fe40000000900 */
[----:B------:R-:W-:-:S03]  /*18700*/  IMAD.WIDE.U32 R2, R2, -0x326172a9, RZ ;  /* 0xcd9e8d5702027825 */ /* 0x000fc600078e00ff */
[----:B------:R-:W-:Y:S01]  /*18710*/  @!P5 PRMT R192, R40, 0x5410, RZ ;  /* 0x0000541028c0d816 */ /* 0x000fe200000000ff */
[----:B------:R-:W-:Y:S01]  /*18720*/  IMAD.MOV.U32 R125, RZ, RZ, R205 ;  /* 0x000000ffff7d7224 */ /* 0x000fe200078e00cd */
[----:B------:R-:W-:Y:S01]  /*18730*/  LOP3.LUT R5, R2, 0xff, RZ, 0xc0, !PT ;  /* 0x000000ff02057812 */ /* 0x000fe200078ec0ff */
[----:B------:R-:W-:Y:S01]  /*18740*/  IMAD.MOV.U32 R40, RZ, RZ, R203 ;  /* 0x000000ffff287224 */ /* 0x000fe200078e00cb */
[----:B------:R-:W-:Y:S01]  /*18750*/  MUFU.EX2 R205, R224 ;  /* 0x000000e000cd7308 */ /* 0x000fe20000000800 */
[----:B------:R-:W-:Y:S01]  /*18760*/  @!P2 HADD2 R39, -R189.H0_H0, -RZ.H0_H0 ;  /* 0xa00000ffbd27a230 */ /* 0x000fe20000000900 */
[----:B------:R-:W-:Y:S02]  /*18770*/  ISETP.LE.U32.AND P5, PT, R5, UR13, PT ;  /* 0x0000000d05007c0c */ /* 0x000fe4000bfa3070 */
[----:B------:R-:W-:-:S04]  /*18780*/  SHF.R.U32.HI R5, RZ, 0x18, R2 ;  /* 0x00000018ff057819 */ /* 0x000fc80000011602 */
[----:B------:R-:W1:Y:S01]  /*18790*/  MUFU.EX2 R203, R225 ;  /* 0x000000e100cb7308 */ /* 0x000e620000000800 */
[----:B------:R-:W-:Y:S02]  /*187a0*/  PRMT R240, R189, 0x5410, R188 ;  /* 0x00005410bdf07816 */ /* 0x000fe400000000bc */
[----:B------:R-:W-:Y:S02]  /*187b0*/  LOP3.LUT R7, R11, UR31, R6, 0x96, !PT ;  /* 0x0000001f0b077c12 */ /* 0x000fe4000f8e9606 */
[----:B------:R-:W-:Y:S02]  /*187c0*/  @!P2 PRMT R189, R39, 0x5410, RZ ;  /* 0x0000541027bda816 */ /* 0x000fe400000000ff */
[----:B------:R-:W-:Y:S02]  /*187d0*/  LOP3.LUT R6, R2, 0xffff, RZ, 0xc0, !PT ;  /* 0x0000ffff02067812 */ /* 0x000fe400078ec0ff */
[----:B------:R-:W-:Y:S02]  /*187e0*/  SHF.R.U32.HI R2, RZ, 0x10, R2 ;  /* 0x00000010ff027819 */ /* 0x000fe40000011602 */
[----:B------:R-:W-:-:S02]  /*187f0*/  ISETP.LE.U32.AND P2, PT, R5, UR13, PT ;  /* 0x0000000d05007c0c */ /* 0x000fc4000bf43070 */
[----:B------:R-:W-:Y:S01]  /*18800*/  SHF.R.U32.HI R5, RZ, 0x8, R17 ;  /* 0x00000008ff057819 */ /* 0x000fe20000011611 */
[----:B------:R-:W-:Y:S01]  /*18810*/  @!P4 HADD2 R41, -R191.H0_H0, -RZ.H0_H0 ;  /* 0xa00000ffbf29c230 */ /* 0x000fe20000000900 */
[----:B------:R-:W-:Y:S02]  /*18820*/  LOP3.LUT R10, R3, UR23, R10, 0x96, !PT ;  /* 0x00000017030a7c12 */ /* 0x000fe4000f8e960a */
[----:B------:R-:W-:Y:S02]  /*18830*/  LOP3.LUT R3, R2, 0xff, RZ, 0xc0, !PT ;  /* 0x000000ff02037812 */ /* 0x000fe400078ec0ff */
[----:B------:R-:W-:Y:S02]  /*18840*/  LOP3.LUT R2, R5, 0xffff, RZ, 0xc0, !PT ;  /* 0x0000ffff05027812 */ /* 0x000fe400078ec0ff */
[----:B------:R-:W-:Y:S02]  /*18850*/  PRMT R60, R191, 0x5410, R190 ;  /* 0x00005410bf3c7816 */ /* 0x000fe400000000be */
[----:B------:R-:W-:-:S02]  /*18860*/  @!P4 PRMT R191, R41, 0x5410, RZ ;  /* 0x0000541029bfc816 */ /* 0x000fc400000000ff */
[----:B------:R-:W-:Y:S02]  /*18870*/  ISETP.LE.U32.AND P4, PT, R2, UR13, PT ;  /* 0x0000000d02007c0c */ /* 0x000fe4000bf83070 */
[----:B-1----:R-:W-:Y:S01]  /*18880*/  F2FP.F16.F32.PACK_AB R2, R205, R203 ;  /* 0x000000cbcd02723e */ /* 0x002fe200000000ff */
[----:B------:R-:W-:Y:S02]  /*18890*/  IMAD.MOV.U32 R250, RZ, RZ, R70 ;  /* 0x000000fffffa7224 */ /* 0x000fe400078e0046 */
[----:B------:R-:W-:Y:S02]  /*188a0*/  @!P1 HADD2 R38, -R188.H0_H0, -RZ.H0_H0 ;  /* 0xa00000ffbc269230 */ /* 0x000fe40000000900 */
[----:B------:R-:W-:Y:S01]  /*188b0*/  IMAD.MOV.U32 R251, RZ, RZ, R71 ;  /* 0x000000fffffb7224 */ /* 0x000fe200078e0047 */
[----:B------:R-:W-:Y:S01]  /*188c0*/  PRMT R187, R2, 0x7610, R187 ;  /* 0x0000761002bb7816 */ /* 0x000fe200000000bb */
[----:B------:R-:W-:Y:S02]  /*188d0*/  IMAD.MOV.U32 R39, RZ, RZ, R240 ;  /* 0x000000ffff277224 */ /* 0x000fe400078e00f0 */
[----:B------:R-:W-:-:S02]  /*188e0*/  IMAD.MOV.U32 R9, RZ, RZ, R76 ;  /* 0x000000ffff097224 */ /* 0x000fc400078e004c */
[----:B------:R-:W-:Y:S02]  /*188f0*/  IMAD.MOV.U32 R240, RZ, RZ, R99 ;  /* 0x000000fffff07224 */ /* 0x000fe400078e0063 */
[-C--:B------:R-:W-:Y:S01]  /*18900*/  FMUL.FTZ R99, R63, R4.reuse ;  /* 0x000000043f637220 */ /* 0x080fe20000410000 */
[----:B------:R-:W-:Y:S02]  /*18910*/  IMAD.MOV.U32 R77, RZ, RZ, R98 ;  /* 0x000000ffff4d7224 */ /* 0x000fe400078e0062 */
[----:B------:R-:W-:Y:S01]  /*18920*/  FMUL.FTZ R98, R62, R4 ;  /* 0x000000043e627220 */ /* 0x000fe20000410000 */
[----:B------:R-:W-:Y:S02]  /*18930*/  IMAD.MOV.U32 R76, RZ, RZ, R118 ;  /* 0x000000ffff4c7224 */ /* 0x000fe400078e0076 */
[----:B------:R-:W-:Y:S02]  /*18940*/  IMAD.MOV.U32 R62, RZ, RZ, R250 ;  /* 0x000000ffff3e7224 */ /* 0x000fe400078e00fa */
[----:B------:R-:W-:Y:S01]  /*18950*/  IMAD.MOV.U32 R63, RZ, RZ, R251 ;  /* 0x000000ffff3f7224 */ /* 0x000fe200078e00fb */
[----:B------:R-:W-:Y:S01]  /*18960*/  @!P1 PRMT R188, R38, 0x5410, RZ ;  /* 0x0000541026bc9816 */ /* 0x000fe200000000ff */
[----:B------:R-:W-:-:S02]  /*18970*/  IMAD.MOV.U32 R250, RZ, RZ, R206 ;  /* 0x000000fffffa7224 */ /* 0x000fc400078e00ce */
[----:B------:R-:W-:Y:S01]  /*18980*/  IMAD.MOV.U32 R251, RZ, RZ, R204 ;  /* 0x000000fffffb7224 */ /* 0x000fe200078e00cc */
[----:B------:R-:W-:Y:S01]  /*18990*/  MUFU.EX2 R206, R216 ;  /* 0x000000d800ce7308 */ /* 0x000fe20000000800 */
[----:B------:R-:W-:Y:S02]  /*189a0*/  IMAD.MOV.U32 R38, RZ, RZ, R76 ;  /* 0x000000ffff267224 */ /* 0x000fe400078e004c */
[----:B------:R-:W-:Y:S01]  /*189b0*/  @!P6 HADD2 R13, -R187.H0_H0, -RZ.H0_H0 ;  /* 0xa00000ffbb0de230 */ /* 0x000fe20000000900 */
[----:B------:R-:W-:Y:S01]  /*189c0*/  PRMT R186, R2, 0x7632, R186 ;  /* 0x0000763202ba7816 */ /* 0x000fe200000000ba */
[----:B------:R-:W-:Y:S01]  /*189d0*/  IMAD.MOV.U32 R76, RZ, RZ, R240 ;  /* 0x000000ffff4c7224 */ /* 0x000fe200078e00f0 */
[----:B------:R-:W-:Y:S02]  /*189e0*/  LOP3.LUT R2, R18, 0xff, RZ, 0xc0, !PT ;  /* 0x000000ff12027812 */ /* 0x000fe400078ec0ff */
[----:B------:R-:W1:Y:S01]  /*189f0*/  MUFU.EX2 R204, R177 ;  /* 0x000000b100cc7308 */ /* 0x000e620000000800 */
[----:B------:R-:W-:-:S02]  /*18a00*/  IMAD.MOV.U32 R240, RZ, RZ, R130 ;  /* 0x000000fffff07224 */ /* 0x000fc400078e0082 */
[----:B------:R-:W-:Y:S01]  /*18a10*/  FMUL.FTZ R130, R126, R4 ;  /* 0x000000047e827220 */ /* 0x000fe20000410000 */
[----:B------:R-:W-:Y:S02]  /*18a20*/  PRMT R126, R187, 0x5410, R186 ;  /* 0x00005410bb7e7816 */ /* 0x000fe400000000ba */
[----:B------:R-:W-:Y:S02]  /*18a30*/  @!P6 PRMT R187, R13, 0x5410, RZ ;  /* 0x000054100dbbe816 */ /* 0x000fe400000000ff */
[----:B------:R-:W-:Y:S02]  /*18a40*/  ISETP.LE.U32.AND P6, PT, R2, UR13, PT ;  /* 0x0000000d02007c0c */ /* 0x000fe4000bfc3070 */
[----:B------:R-:W-:Y:S01]  /*18a50*/  SHF.R.U32.HI R2, RZ, 0x8, R6 ;  /* 0x00000008ff027819 */ /* 0x000fe20000011606 */
[----:B------:R-:W-:-:S03]  /*18a60*/  @!P4 HADD2 R16, -R186.H0_H0, -RZ.H0_H0 ;  /* 0xa00000ffba10c230 */ /* 0x000fc60000000900 */
[----:B------:R-:W-:Y:S02]  /*18a70*/  LOP3.LUT R2, R2, 0xffff, RZ, 0xc0, !PT ;  /* 0x0000ffff02027812 */ /* 0x000fe400078ec0ff */
[----:B------:R-:W-:Y:S02]  /*18a80*/  @!P4 PRMT R186, R16, 0x5410, RZ ;  /* 0x0000541010bac816 */ /* 0x000fe400000000ff */
[----:B------:R-:W-:Y:S02]  /*18a90*/  ISETP.LE.U32.AND P4, PT, R2, UR13, PT ;  /* 0x0000000d02007c0c */ /* 0x000fe4000bf83070 */
[----:B-1----:R-:W-:Y:S02]  /*18aa0*/  F2FP.F16.F32.PACK_AB R2, R206, R204 ;  /* 0x000000ccce02723e */ /* 0x002fe400000000ff */
[----:B------:R-:W-:Y:S02]  /*18ab0*/  ISETP.LE.U32.AND P1, PT, R12, UR13, PT ;  /* 0x0000000d0c007c0c */ /* 0x000fe4000bf23070 */
[----:B------:R-:W-:-:S02]  /*18ac0*/  PRMT R185, R2, 0x7610, R185 ;  /* 0x0000761002b97816 */ /* 0x000fc400000000b9 */
[----:B------:R-:W-:Y:S02]  /*18ad0*/  PRMT R184, R2, 0x7632, R184 ;  /* 0x0000763202b87816 */ /* 0x000fe400000000b8 */
[----:B------:R-:W-:Y:S01]  /*18ae0*/  LOP3.LUT R2, R10, 0xffff, RZ, 0xc0, !PT ;  /* 0x0000ffff0a027812 */ /* 0x000fe200078ec0ff */
[----:B------:R-:W-:-:S03]  /*18af0*/  @!P6 HADD2 R36, -R185.H0_H0, -RZ.H0_H0 ;  /* 0xa00000ffb924e230 */ /* 0x000fc60000000900 */
[----:B------:R-:W-:Y:S01]  /*18b00*/  SHF.R.U32.HI R2, RZ, 0x8, R2 ;  /* 0x00000008ff027819 */ /* 0x000fe20000011602 */
[----:B------:R-:W-:Y:S01]  /*18b10*/  IMAD.MOV.U32 R11, RZ, RZ, R61 ;  /* 0x000000ffff0b7224 */ /* 0x000fe200078e003d */
[----:B------:R-:W1:Y:S01]  /*18b20*/  MUFU.EX2 R6, R217 ;  /* 0x000000d900067308 */ /* 0x000e620000000800 */
[----:B------:R-:W-:Y:S01]  /*18b30*/  IMAD.MOV.U32 R224, RZ, RZ, R114 ;  /* 0x000000ffffe07224 */ /* 0x000fe200078e0072 */
[----:B------:R-:W-:Y:S01]  /*18b40*/  LOP3.LUT R2, R2, 0xffff, RZ, 0xc0, !PT ;  /* 0x0000ffff02027812 */ /* 0x000fe200078ec0ff */
[----:B------:R-:W-:Y:S01]  /*18b50*/  IMAD.MOV.U32 R41, RZ, RZ, R125 ;  /* 0x000000ffff297224 */ /* 0x000fe200078e007d */
[----:B------:R-:W-:Y:S01]  /*18b60*/  PRMT R125, R185, 0x5410, R184 ;  /* 0x00005410b97d7816 */ /* 0x000fe200000000b8 */
[----:B------:R-:W-:Y:S02]  /*18b70*/  @!P3 HADD2 R44, -R190.H0_H0, -RZ.H0_H0 ;  /* 0xa00000ffbe2cb230 */ /* 0x000fe40000000900 */
[----:B------:R-:W-:Y:S02]  /*18b80*/  IMAD.MOV.U32 R118, RZ, RZ, R87 ;  /* 0x000000ffff767224 */ /* 0x000fe400078e0057 */
[----:B------:R-:W-:Y:S01]  /*18b90*/  @!P1 HADD2 R37, -R184.H0_H0, -RZ.H0_H0 ;  /* 0xa00000ffb8259230 */ /* 0x000fe20000000900 */
[----:B------:R-:W-:Y:S01]  /*18ba0*/  @!P6 PRMT R185, R36, 0x5410, RZ ;  /* 0x0000541024b9e816 */ /* 0x000fe200000000ff */
[----:B------:R-:W-:Y:S01]  /*18bb0*/  FMUL.FTZ R87, R59, R4 ;  /* 0x000000043b577220 */ /* 0x000fe20000410000 */
[----:B------:R-:W-:Y:S01]  /*18bc0*/  ISETP.LE.U32.AND P6, PT, R2, UR13, PT ;  /* 0x0000000d02007c0c */ /* 0x000fe2000bfc3070 */
[----:B------:R-:W-:Y:S01]  /*18bd0*/  IMAD.MOV.U32 R36, RZ, RZ, R224 ;  /* 0x000000ffff247224 */ /* 0x000fe200078e00e0 */
[----:B------:R-:W-:Y:S01]  /*18be0*/  LOP3.LUT R2, R10, 0xff, RZ, 0xc0, !PT ;  /* 0x000000ff0a027812 */ /* 0x000fe200078ec0ff */
[----:B------:R-:W-:-:S02]  /*18bf0*/  IMAD.MOV.U32 R59, RZ, RZ, R11 ;  /* 0x000000ffff3b7224 */ /* 0x000fc400078e000b */
[----:B------:R-:W-:Y:S01]  /*18c00*/  IMAD.MOV.U32 R224, RZ, RZ, R9 ;  /* 0x000000ffffe07224 */ /* 0x000fe200078e0009 */
[----:B------:R-:W-:Y:S01]  /*18c10*/  MUFU.EX2 R11, R219 ;  /* 0x000000db000b7308 */ /* 0x000fe20000000800 */
[----:B------:R-:W-:Y:S01]  /*18c20*/  IMAD.MOV.U32 R124, RZ, RZ, R119 ;  /* 0x000000ffff7c7224 */ /* 0x000fe200078e0077 */
[----:B------:R-:W-:Y:S02]  /*18c30*/  @!P3 PRMT R190, R44, 0x5410, RZ ;  /* 0x000054102cbeb816 */ /* 0x000fe400000000ff */
[----:B------:R-:W-:-:S04]  /*18c40*/  @!P1 PRMT R184, R37, 0x5410, RZ ;  /* 0x0000541025b89816 */ /* 0x000fc800000000ff */
[----:B------:R-:W2:Y:S01]  /*18c50*/  MUFU.EX2 R9, R218 ;  /* 0x000000da00097308 */ /* 0x000ea20000000800 */
[----:B------:R-:W-:Y:S02]  /*18c60*/  ISETP.LE.U32.AND P3, PT, R3, UR13, PT ;  /* 0x0000000d03007c0c */ /* 0x000fe4000bf63070 */
[----:B------:R-:W-:Y:S01]  /*18c70*/  ISETP.LE.U32.AND P1, PT, R2, UR13, PT ;  /* 0x0000000d02007c0c */ /* 0x000fe2000bf23070 */
[----:B------:R-:W-:Y:S01]  /*18c80*/  IMAD.WIDE.U32 R2, R7, -0x2daee0ad, RZ ;  /* 0xd2511f5307027825 */ /* 0x000fe200078e00ff */
[----:B------:R-:W-:-:S03]  /*18c90*/  MOV R17, R124 ;  /* 0x0000007c00117202 */ /* 0x000fc60000000f00 */
        /* <DEDUP_REMOVED lines=34> */
[----:B------:R-:W-:Y:S01]  /*18ec0*/  FADD.FTZ R12, R25, R136 ;  /* 0x00000088190c7221 */ /* 0x000fe20000010000 */
[----:B------:R-:W-:Y:S01]  /*18ed0*/  LOP3.LUT R4, R3, UR26, R14, 0x96, !PT ;  /* 0x0000001a03047c12 */ /* 0x000fe2000f8e960e */
[----:B------:R-:W3:Y:S01]  /*18ee0*/  MUFU.EX2 R5, R179 ;  /* 0x000000b300057308 */ /* 0x000ee20000000800 */
[----:B-1----:R-:W-:Y:S01]  /*18ef0*/  F2FP.F16.F32.PACK_AB R8, R6, R19 ;  /* 0x000000130608723e */ /* 0x002fe200000000ff */
[----:B------:R-:W-:Y:S01]  /*18f00*/  FADD.FTZ R12, R26, R12 ;  /* 0x0000000c1a0c7221 */ /* 0x000fe20000010000 */
[----:B------:R-:W-:-:S05]  /*18f10*/  IMAD.MOV.U32 R26, RZ, RZ, R62 ;  /* 0x000000ffff1a7224 */ /* 0x000fca00078e003e */
[----:B------:R-:W1:Y:S01]  /*18f20*/  MUFU.EX2 R14, R176 ;  /* 0x000000b0000e7308 */ /* 0x000e620000000800 */
[----:B------:R-:W-:Y:S01]  /*18f30*/  IMAD.MOV.U32 R62, RZ, RZ, R59 ;  /* 0x000000ffff3e7224 */ /* 0x000fe200078e003b */
[C---:B------:R-:W-:Y:S01]  /*18f40*/  PRMT R183, R8.reuse, 0x7610, R183 ;  /* 0x0000761008b77816 */ /* 0x040fe200000000b7 */
[----:B------:R-:W-:Y:S01]  /*18f50*/  IMAD.MOV.U32 R59, RZ, RZ, R251 ;  /* 0x000000ffff3b7224 */ /* 0x000fe200078e00fb */
[----:B------:R-:W-:Y:S01]  /*18f60*/  PRMT R182, R8, 0x7632, R182 ;  /* 0x0000763208b67816 */ /* 0x000fe200000000b6 */
[----:B------:R-:W-:Y:S01]  /*18f70*/  FADD.FTZ R8, R6, R27 ;  /* 0x0000001b06087221 */ /* 0x000fe20000010000 */
[----:B------:R-:W-:Y:S01]  /*18f80*/  IMAD.MOV.U32 R251, RZ, RZ, R240 ;  /* 0x000000fffffb7224 */ /* 0x000fe200078e00f0 */
[----:B--2---:R-:W-:Y:S01]  /*18f90*/  F2FP.F16.F32.PACK_AB R6, R11, R9 ;  /* 0x000000090b06723e */ /* 0x004fe200000000ff */
[----:B------:R-:W-:Y:S01]  /*18fa0*/  IMAD.MOV.U32 R240, RZ, RZ, R200 ;  /* 0x000000fffff07224 */ /* 0x000fe200078e00c8 */
[----:B------:R-:W-:Y:S02]  /*18fb0*/  MUFU.EX2 R220, R220 ;  /* 0x000000dc00dc7308 */ /* 0x000fe40000000800 */
[----:B------:R-:W-:-:S06]  /*18fc0*/  PRMT R181, R6, 0x7610, R181 ;  /* 0x0000761006b57816 */ /* 0x000fcc00000000b5 */
[----:B------:R-:W2:Y:S01]  /*18fd0*/  MUFU.EX2 R200, R221 ;  /* 0x000000dd00c87308 */ /* 0x000ea20000000800 */
[----:B------:R-:W-:Y:S01]  /*18fe0*/  @!P5 HADD2 R45, -R181.H0_H0, -RZ.H0_H0 ;  /* 0xa00000ffb52dd230 */ /* 0x000fe20000000900 */
[----:B------:R-:W-:Y:S01]  /*18ff0*/  PRMT R180, R6, 0x7632, R180 ;  /* 0x0000763206b47816 */ /* 0x000fe200000000b4 */
[----:B---3--:R-:W-:Y:S01]  /*19000*/  FADD.FTZ R15, R5, R137 ;  /* 0x00000089050f7221 */ /* 0x008fe20000010000 */
[----:B-1----:R-:W-:Y:S02]  /*19010*/  F2FP.F16.F32.PACK_AB R6, R14, R5 ;  /* 0x000000050e06723e */ /* 0x002fe400000000ff */
[----:B------:R-:W-:Y:S02]  /*19020*/  LOP3.LUT R5, R4, 0xff, RZ, 0xc0, !PT ;  /* 0x000000ff04057812 */ /* 0x000fe400078ec0ff */
[----:B------:R-:W-:Y:S02]  /*19030*/  PRMT R19, R181, 0x5410, R180 ;  /* 0x00005410b5137816 */ /* 0x000fe400000000b4 */
[----:B------:R-:W-:-:S02]  /*19040*/  @!P5 PRMT R181, R45, 0x5410, RZ ;  /* 0x000054102db5d816 */ /* 0x000fc400000000ff */
[----:B------:R-:W-:Y:S01]  /*19050*/  ISETP.LE.U32.AND P5, PT, R5, UR13, PT ;  /* 0x0000000d05007c0c */ /* 0x000fe2000bfa3070 */
[----:B------:R-:W-:Y:S01]  /*19060*/  @!P4 HADD2 R46, -R180.H0_H0, -RZ.H0_H0 ;  /* 0xa00000ffb42ec230 */ /* 0x000fe20000000900 */
[----:B--2---:R-:W-:-:S04]  /*19070*/  F2FP.F16.F32.PACK_AB R5, R200, R220 ;  /* 0x000000dcc805723e */ /* 0x004fc800000000ff */
[C---:B------:R-:W-:Y:S02]  /*19080*/  PRMT R177, R5.reuse, 0x7610, R177 ;  /* 0x0000761005b17816 */ /* 0x040fe400000000b1 */
[----:B------:R-:W-:Y:S02]  /*19090*/  PRMT R176, R5, 0x7632, R176 ;  /* 0x0000763205b07816 */ /* 0x000fe400000000b0 */
[----:B------:R-:W-:Y:S02]  /*190a0*/  LOP3.LUT R5, R2, 0xff, RZ, 0xc0, !PT ;  /* 0x000000ff02057812 */ /* 0x000fe400078ec0ff */
[----:B------:R-:W-:Y:S01]  /*190b0*/  @!P4 PRMT R180, R46, 0x5410, RZ ;  /* 0x000054102eb4c816 */ /* 0x000fe200000000ff */
[----:B------:R-:W-:Y:S01]  /*190c0*/  @!P5 HADD2 R49, -R177.H0_H0, -RZ.H0_H0 ;  /* 0xa00000ffb131d230 */ /* 0x000fe20000000900 */
[----:B------:R-:W-:Y:S01]  /*190d0*/  ISETP.LE.U32.AND P4, PT, R5, UR13, PT ;  /* 0x0000000d05007c0c */ /* 0x000fe2000bf83070 */
[----:B------:R-:W-:Y:S01]  /*190e0*/  IMAD.MOV.U32 R78, RZ, RZ, R224 ;  /* 0x000000ffff4e7224 */ /* 0x000fe200078e00e0 */
[----:B------:R-:W-:-:S02]  /*190f0*/  PRMT R179, R6, 0x7610, R179 ;  /* 0x0000761006b37816 */ /* 0x000fc400000000b3 */
[----:B------:R-:W-:Y:S02]  /*19100*/  PRMT R178, R6, 0x7632, R178 ;  /* 0x0000763206b27816 */ /* 0x000fe400000000b2 */
[----:B------:R-:W-:Y:S01]  /*19110*/  LOP3.LUT R5, R2, 0xffff, RZ, 0xc0, !PT ;  /* 0x0000ffff02057812 */ /* 0x000fe200078ec0ff */
[----:B------:R-:W-:Y:S01]  /*19120*/  IMAD.MOV.U32 R224, RZ, RZ, R250 ;  /* 0x000000ffffe07224 */ /* 0x000fe200078e00fa */
[--C-:B------:R-:W-:Y:S02]  /*19130*/  SHF.R.U32.HI R6, RZ, 0x10, R2.reuse ;  /* 0x00000010ff067819 */ /* 0x100fe40000011602 */
[----:B------:R-:W-:Y:S02]  /*19140*/  SHF.R.U32.HI R3, RZ, 0x18, R2 ;  /* 0x00000018ff037819 */ /* 0x000fe40000011602 */
[----:B------:R-:W-:Y:S02]  /*19150*/  SHF.R.U32.HI R2, RZ, 0x18, R10 ;  /* 0x00000018ff027819 */ /* 0x000fe4000001160a */
[----:B------:R-:W-:-:S02]  /*19160*/  MOV R250, R124 ;  /* 0x0000007c00fa7202 */ /* 0x000fc40000000f00 */
[----:B------:R-:W-:Y:S02]  /*19170*/  PRMT R124, R177, 0x5410, R176 ;  /* 0x00005410b17c7816 */ /* 0x000fe400000000b0 */
[----:B------:R-:W-:Y:S01]  /*19180*/  @!P5 PRMT R177, R49, 0x5410, RZ ;  /* 0x0000541031b1d816 */ /* 0x000fe200000000ff */
[----:B------:R-:W-:Y:S01]  /*19190*/  IMAD.MOV.U32 R79, RZ, RZ, R252 ;  /* 0x000000ffff4f7224 */ /* 0x000fe200078e00fc */
[----:B------:R-:W-:Y:S01]  /*191a0*/  ISETP.LE.U32.AND P5, PT, R2, UR13, PT ;  /* 0x0000000d02007c0c */ /* 0x000fe2000bfa3070 */
[----:B------:R-:W-:Y:S01]  /*191b0*/  IMAD.MOV.U32 R25, RZ, RZ, R207 ;  /* 0x000000ffff197224 */ /* 0x000fe200078e00cf */
[----:B------:R-:W-:Y:S01]  /*191c0*/  SHF.R.U32.HI R2, RZ, 0x10, R10 ;  /* 0x00000010ff027819 */ /* 0x000fe2000001160a */
[----:B------:R-:W-:Y:S01]  /*191d0*/  MUFU.EX2 R252, R227 ;  /* 0x000000e300fc7308 */ /* 0x000fe20000000800 */
[----:B------:R-:W-:Y:S02]  /*191e0*/  @!P6 HADD2 R43, -R182.H0_H0, -RZ.H0_H0 ;  /* 0xa00000ffb62be230 */ /* 0x000fe40000000900 */
[----:B------:R-:W-:Y:S01]  /*191f0*/  IMAD.MOV.U32 R37, RZ, RZ, R225 ;  /* 0x000000ffff257224 */ /* 0x000fe200078e00e1 */
[----:B------:R-:W-:Y:S01]  /*19200*/  LOP3.LUT R2, R2, 0xff, RZ, 0xc0, !PT ;  /* 0x000000ff02027812 */ /* 0x000fe200078ec0ff */
[----:B------:R-:W-:-:S03]  /*19210*/  IMAD.MOV.U32 R225, RZ, RZ, R17 ;  /* 0x000000ffffe17224 */ /* 0x000fc600078e0011 */
[----:B------:R-:W1:Y:S01]  /*19220*/  MUFU.EX2 R207, R229 ;  /* 0x000000e500cf7308 */ /* 0x000e620000000800 */
[----:B------:R-:W-:Y:S02]  /*19230*/  PRMT R17, R183, 0x5410, R182 ;  /* 0x00005410b7117816 */ /* 0x000fe400000000b6 */
[----:B------:R-:W-:Y:S02]  /*19240*/  @!P6 PRMT R182, R43, 0x5410, RZ ;  /* 0x000054102bb6e816 */ /* 0x000fe400000000ff */
[----:B------:R-:W-:Y:S02]  /*19250*/  ISETP.LE.U32.AND P6, PT, R2, UR13, PT ;  /* 0x0000000d02007c0c */ /* 0x000fe4000bfc3070 */
[----:B------:R-:W-:Y:S01]  /*19260*/  SHF.R.U32.HI R2, RZ, 0x8, R5 ;  /* 0x00000008ff027819 */ /* 0x000fe20000011605 */
[----:B------:R-:W-:Y:S01]  /*19270*/  @!P3 HADD2 R47, -R179.H0_H0, -RZ.H0_H0 ;  /* 0xa00000ffb32fb230 */ /* 0x000fe20000000900 */
[----:B------:R-:W-:Y:S02]  /*19280*/  PRMT R18, R179, 0x5410, R178 ;  /* 0x00005410b3127816 */ /* 0x000fe400000000b2 */
[----:B------:R-:W-:-:S02]  /*19290*/  LOP3.LUT R2, R2, 0xffff, RZ, 0xc0, !PT ;  /* 0x0000ffff02027812 */ /* 0x000fc400078ec0ff */
[----:B------:R-:W-:Y:S02]  /*192a0*/  @!P3 PRMT R179, R47, 0x5410, RZ ;  /* 0x000054102fb3b816 */ /* 0x000fe400000000ff */
[----:B------:R-:W-:Y:S02]  /*192b0*/  ISETP.LE.U32.AND P3, PT, R2, UR13, PT ;  /* 0x0000000d02007c0c */ /* 0x000fe4000bf63070 */
[----:B-1----:R-:W-:Y:S01]  /*192c0*/  F2FP.F16.F32.PACK_AB R2, R207, R252 ;  /* 0x000000fccf02723e */ /* 0x002fe200000000ff */
[----:B------:R-:W-:-:S03]  /*192d0*/  @!P1 HADD2 R42, -R183.H0_H0, -RZ.H0_H0 ;  /* 0xa00000ffb72a9230 */ /* 0x000fc60000000900 */
[C---:B------:R-:W-:Y:S02]  /*192e0*/  PRMT R175, R2.reuse, 0x7610, R175 ;  /* 0x0000761002af7816 */ /* 0x040fe400000000af */
[----:B------:R-:W-:-:S03]  /*192f0*/  PRMT R174, R2, 0x7632, R174 ;  /* 0x0000763202ae7816 */ /* 0x000fc600000000ae */
[----:B------:R-:W-:Y:S01]  /*19300*/  @!P4 HADD2 R51, -R175.H0_H0, -RZ.H0_H0 ;  /* 0xa00000ffaf33c230 */ /* 0x000fe20000000900 */
[----:B------:R-:W-:Y:S01]  /*19310*/  @!P1 PRMT R183, R42, 0x5410, RZ ;  /* 0x000054102ab79816 */ /* 0x000fe200000000ff */
[----:B------:R-:W-:Y:S01]  /*19320*/  IMAD.MOV.U32 R42, RZ, RZ, R66 ;  /* 0x000000ffff2a7224 */ /* 0x000fe200078e0042 */
[----:B------:R-:W-:Y:S01]  /*19330*/  SHF.R.U32.HI R2, RZ, 0x18, R4 ;  /* 0x00000018ff027819 */ /* 0x000fe20000011604 */
[----:B------:R-:W-:Y:S01]  /*19340*/  IMAD.MOV.U32 R43, RZ, RZ, R67 ;  /* 0x000000ffff2b7224 */ /* 0x000fe200078e0043 */
[----:B------:R-:W-:Y:S02]  /*19350*/  PRMT R67, R175, 0x5410, R174 ;  /* 0x00005410af437816 */ /* 0x000fe400000000ae */
[----:B------:R-:W-:Y:S02]  /*19360*/  @!P4 PRMT R175, R51, 0x5410, RZ ;  /* 0x0000541033afc816 */ /* 0x000fe400000000ff */
[----:B------:R-:W-:Y:S02]  /*19370*/  ISETP.LE.U32.AND P4, PT, R2, UR13, PT ;  /* 0x0000000d02007c0c */ /* 0x000fe4000bf83070 */
[----:B------:R-:W-:-:S02]  /*19380*/  LOP3.LUT R7, R4, 0xffff, RZ, 0xc0, !PT ;  /* 0x0000ffff04077812 */ /* 0x000fc400078ec0ff */
[----:B------:R-:W-:Y:S02]  /*19390*/  SHF.R.U32.HI R2, RZ, 0x10, R4 ;  /* 0x00000010ff027819 */ /* 0x000fe40000011604 */
[----:B------:R-:W-:Y:S02]  /*193a0*/  LOP3.LUT R4, R249, UR36, R42, 0x96, !PT ;  /* 0x00000024f9047c12 */ /* 0x000fe4000f8e962a */
[----:B------:R-:W2:Y:S01]  /*193b0*/  LDL R42, [R1+0xbc] ;  /* 0x0000bc00012a7983 */ /* 0x000ea20000100800 */
[----:B------:R-:W-:Y:S01]  /*193c0*/  SHF.R.U32.HI R7, RZ, 0x8, R7 ;  /* 0x00000008ff077819 */ /* 0x000fe20000011607 */
[----:B------:R-:W-:Y:S03]  /*193d0*/  MUFU.EX2 R217, R226 ;  /* 0x000000e200d97308 */ /* 0x000fe60000000800 */
[----:B------:R-:W-:-:S05]  /*193e0*/  LOP3.LUT R7, R7, 0xffff, RZ, 0xc0, !PT ;  /* 0x0000ffff07077812 */ /* 0x000fca00078ec0ff */
[----:B------:R-:W1:Y:S01]  /*193f0*/  MUFU.EX2 R216, R228 ;  /* 0x000000e400d87308 */ /* 0x000e620000000800 */
[----:B------:R-:W-:Y:S01]  /*19400*/  ISETP.LE.U32.AND P1, PT, R7, UR13, PT ;  /* 0x0000000d07007c0c */ /* 0x000fe2000bf23070 */
[----:B------:R-:W-:Y:S01]  /*19410*/  @!P3 HADD2 R54, -R174.H0_H0, -RZ.H0_H0 ;  /* 0xa00000ffae36b230 */ /* 0x000fe20000000900 */
[----:B------:R-:W-:Y:S01]  /*19420*/  LOP3.LUT R2, R2, 0xff, RZ, 0xc0, !PT ;  /* 0x000000ff02027812 */ /* 0x000fe200078ec0ff */
[----:B------:R-:W-:-:S03]  /*19430*/  UIADD3 UR4, UR29, -0x4498517b, URZ ;  /* 0xbb67ae851d047890 */ /* 0x000fc6000fffe03f */
[----:B------:R-:W-:Y:S01]  /*19440*/  @!P3 PRMT R174, R54, 0x5410, RZ ;  /* 0x0000541036aeb816 */ /* 0x000fe200000000ff */
[----:B------:R-:W-:Y:S01]  /*19450*/  MUFU.EX2 R219, R223 ;  /* 0x000000df00db7308 */ /* 0x000fe20000000800 */
[----:B------:R-:W-:-:S07]  /*19460*/  ISETP.LE.U32.AND P3, PT, R2, UR13, PT ;  /* 0x0000000d02007c0c */ /* 0x000fce000bf63070 */
[----:B------:R-:W3:Y:S01]  /*19470*/  MUFU.EX2 R218, R222 ;  /* 0x000000de00da7308 */ /* 0x000ee20000000800 */
[----:B-1----:R-:W-:Y:S01]  /*19480*/  F2FP.F16.F32.PACK_AB R2, R216, R217 ;  /* 0x000000d9d802723e */ /* 0x002fe200000000ff */
[----:B------:R-:W-:Y:S02]  /*19490*/  @!P1 HADD2 R48, -R176.H0_H0, -RZ.H0_H0 ;  /* 0xa00000ffb0309230 */ /* 0x000fe40000000900 */
[----:B------:R-:W-:Y:S01]  /*194a0*/  FADD.FTZ R5, R9, R8 ;  /* 0x0000000809057221 */ /* 0x000fe20000010000 */
[C---:B------:R-:W-:Y:S02]  /*194b0*/  PRMT R137, R2.reuse, 0x7610, R137 ;  /* 0x0000761002897816 */ /* 0x040fe40000000089 */
[----:B------:R-:W-:Y:S02]  /*194c0*/  PRMT R136, R2, 0x7632, R136 ;  /* 0x0000763202887816 */ /* 0x000fe40000000088 */
[----:B------:R-:W-:Y:S01]  /*194d0*/  LOP3.LUT R2, R43, UR4, R26, 0x96, !PT ;  /* 0x000000042b027c12 */ /* 0x000fe2000f8e961a */
[----:B------:R-:W-:Y:S01]  /*194e0*/  @!P2 HADD2 R50, -R178.H0_H0, -RZ.H0_H0 ;  /* 0xa00000ffb232a230 */ /* 0x000fe20000000900 */
[----:B------:R-:W-:Y:S01]  /*194f0*/  @!P1 PRMT R176, R48, 0x5410, RZ ;  /* 0x0000541030b09816 */ /* 0x000fe200000000ff */
[----:B------:R-:W-:Y:S01]  /*19500*/  FADD.FTZ R48, R11, R5 ;  /* 0x000000050b307221 */ /* 0x000fe20000010000 */
[----:B------:R-:W-:Y:S01]  /*19510*/  ISETP.LE.U32.AND P1, PT, R3, UR13, PT ;  /* 0x0000000d03007c0c */ /* 0x000fe2000bf23070 */
[----:B------:R-:W-:Y:S01]  /*19520*/  IMAD.WIDE.U32 R10, R2, -0x326172a9, RZ ;  /* 0xcd9e8d57020a7825 */ /* 0x000fe200078e00ff */
[----:B------:R-:W-:-:S02]  /*19530*/  LOP3.LUT R3, R6, 0xff, RZ, 0xc0, !PT ;  /* 0x000000ff06037812 */ /* 0x000fc400078ec0ff */
[----:B------:R-:W-:Y:S02]  /*19540*/  @!P2 PRMT R178, R50, 0x5410, RZ ;  /* 0x0000541032b2a816 */ /* 0x000fe400000000ff */
[----:B------:R-:W-:Y:S02]  /*19550*/  ISETP.LE.U32.AND P2, PT, R3, UR13, PT ;  /* 0x0000000d03007c0c */ /* 0x000fe4000bf43070 */
[----:B---3--:R-:W-:Y:S02]  /*19560*/  F2FP.F16.F32.PACK_AB R3, R218, R219 ;  /* 0x000000dbda03723e */ /* 0x008fe400000000ff */
[----:B------:R-:W-:Y:S02]  /*19570*/  LOP3.LUT R2, R11, UR37, R36, 0x96, !PT ;  /* 0x000000250b027c12 */ /* 0x000fe4000f8e9624 */
[C---:B------:R-:W-:Y:S02]  /*19580*/  PRMT R173, R3.reuse, 0x7610, R173 ;  /* 0x0000761003ad7816 */ /* 0x040fe400000000ad */
[----:B------:R-:W-:Y:S01]  /*19590*/  PRMT R172, R3, 0x7632, R172 ;  /* 0x0000763203ac7816 */ /* 0x000fe200000000ac */
[----:B------:R-:W-:-:S04]  /*195a0*/  IMAD.WIDE.U32 R2, R2, -0x2daee0ad, RZ ;  /* 0xd2511f5302027825 */ /* 0x000fc800078e00ff */
[----:B------:R-:W-:Y:S01]  /*195b0*/  IMAD.WIDE.U32 R8, R4, -0x326172a9, RZ ;  /* 0xcd9e8d5704087825 */ /* 0x000fe200078e00ff */
[----:B------:R-:W-:-:S04]  /*195c0*/  LOP3.LUT R6, R3, UR34, R248, 0x96, !PT ;  /* 0x0000002203067c12 */ /* 0x000fc8000f8e96f8 */
[----:B------:R-:W-:-:S05]  /*195d0*/  LOP3.LUT R3, R9, UR35, R10, 0x96, !PT ;  /* 0x0000002309037c12 */ /* 0x000fca000f8e960a */
[----:B------:R-:W-:-:S05]  /*195e0*/  IMAD.WIDE.U32 R4, R3, -0x2daee0ad, RZ ;  /* 0xd2511f5303047825 */ /* 0x000fca00078e00ff */
[----:B------:R-:W-:Y:S01]  /*195f0*/  LOP3.LUT R5, R5, UR32, R2, 0x96, !PT ;  /* 0x0000002005057c12 */ /* 0x000fe2000f8e9602 */
[----:B------:R-:W-:-:S04]  /*19600*/  IMAD.WIDE.U32 R2, R6, -0x326172a9, RZ ;  /* 0xcd9e8d5706027825 */ /* 0x000fc800078e00ff */
[----:B------:R-:W-:Y:S01]  /*19610*/  FADD.FTZ R13, R24, R35 ;  /* 0x00000023180d7221 */ /* 0x000fe20000010000 */
[----:B------:R-:W-:Y:S01]  /*19620*/  IMAD.MOV.U32 R35, RZ, RZ, R209 ;  /* 0x000000ffff237224 */ /* 0x000fe200078e00d1 */
[----:B------:R-:W-:Y:S01]  /*19630*/  LOP3.LUT R3, R3, UR33, R8, 0x96, !PT ;  /* 0x0000002103037c12 */ /* 0x000fe2000f8e9608 */
[----:B------:R-:W-:Y:S02]  /*19640*/  FADD.FTZ R127, R34, R12 ;  /* 0x0000000c227f7221 */ /* 0x000fe40000010000 */
[----:B------:R-:W-:Y:S02]  /*19650*/  IMAD.MOV.U32 R24, RZ, RZ, R35 ;  /* 0x000000ffff187224 */ /* 0x000fe400078e0023 */
[----:B------:R-:W-:-:S05]  /*19660*/  IMAD.WIDE.U32 R34, R3, -0x2daee0ad, RZ ;  /* 0xd2511f5303227825 */ /* 0x000fca00078e00ff */
[----:B------:R-:W-:Y:S01]  /*19670*/  LOP3.LUT R3, R35, UR30, R4, 0x96, !PT ;  /* 0x0000001e23037c12 */ /* 0x000fe2000f8e9604 */
[----:B------:R-:W-:-:S05]  /*19680*/  IMAD.WIDE.U32 R4, R5, -0x326172a9, RZ ;  /* 0xcd9e8d5705047825 */ /* 0x000fca00078e00ff */
[----:B------:R-:W-:Y:S01]  /*19690*/  LOP3.LUT R35, R5, UR31, R2, 0x96, !PT ;  /* 0x0000001f05237c12 */ /* 0x000fe2000f8e9602 */
[----:B------:R-:W-:-:S05]  /*196a0*/  IMAD.WIDE.U32 R2, R3, -0x326172a9, RZ ;  /* 0xcd9e8d5703027825 */ /* 0x000fca00078e00ff */
[----:B------:R-:W-:-:S04]  /*196b0*/  LOP3.LUT R4, R3, UR23, R4, 0x96, !PT ;  /* 0x0000001703047c12 */ /* 0x000fc8000f8e9604 */
[----:B------:R-:W-:Y:S01]  /*196c0*/  LOP3.LUT R5, R4, 0xffff, RZ, 0xc0, !PT ;  /* 0x0000ffff04057812 */ /* 0x000fe200078ec0ff */
[----:B------:R-:W-:-:S03]  /*196d0*/  FADD.FTZ R7, R22, R13 ;  /* 0x0000000d16077221 */ /* 0x000fc60000010000 */
[----:B------:R-:W-:Y:S02]  /*196e0*/  SHF.R.U32.HI R6, RZ, 0x8, R5 ;  /* 0x00000008ff067819 */ /* 0x000fe40000011605 */
[----:B------:R-:W-:Y:S01]  /*196f0*/  LOP3.LUT R5, R4, 0xff, RZ, 0xc0, !PT ;  /* 0x000000ff04057812 */ /* 0x000fe200078ec0ff */
[----:B------:R-:W-:-:S03]  /*19700*/  FADD.FTZ R209, R23, R7 ;  /* 0x0000000717d17221 */ /* 0x000fc60000010000 */
        /* <DEDUP_REMOVED lines=11> */
[----:B------:R-:W-:-:S05]  /*197c0*/  HSET2.LE.AND R2, R7, R0, PT ;  /* 0x0000000007027233 */ /* 0x000fca0003803000 */
[----:B------:R-:W-:Y:S01]  /*197d0*/  LOP3.LUT R8, R2, R230, RZ, 0xc0, !PT ;  /* 0x000000e602087212 */ /* 0x000fe200078ec0ff */
[----:B--2---:R-:W-:Y:S02]  /*197e0*/  VIADD R2, R42, 0x4 ;  /* 0x000000042a027836 */ /* 0x004fe40000000000 */
[----:B------:R-:W2:Y:S01]  /*197f0*/  LDL R42, [R1+0xd0] ;  /* 0x0000d000012a7983 */ /* 0x000ea20000100800 */
[----:B------:R-:W-:-:S04]  /*19800*/  LOP3.LUT R3, R3, 0xff, RZ, 0xc0, !PT ;  /* 0x000000ff03037812 */ /* 0x000fc800078ec0ff */
[----:B------:R-:W-:Y:S01]  /*19810*/  PRMT R9, R3, 0x5410, R4 ;  /* 0x0000541003097816 */ /* 0x000fe20000000004 */
[----:B------:R-:W-:-:S03]  /*19820*/  IMAD.WIDE.U32 R2, R2, -0x326172a9, RZ ;  /* 0xcd9e8d5702027825 */ /* 0x000fc600078e00ff */
[----:B------:R-:W-:-:S05]  /*19830*/  LOP3.LUT R4, R37, UR38, R2, 0x96, !PT ;  /* 0x0000002625047c12 */ /* 0x000fca000f8e9602 */
[----:B------:R-:W-:-:S04]  /*19840*/  IMAD.WIDE.U32 R10, R4, -0x2daee0ad, RZ ;  /* 0xd2511f53040a7825 */ /* 0x000fc800078e00ff */
[----:B------:R-:W-:Y:S02]  /*19850*/  IMAD.MOV.U32 R37, RZ, RZ, R24 ;  /* 0x000000ffff257224 */ /* 0x000fe400078e0018 */
[----:B------:R-:W-:Y:S01]  /*19860*/  IMAD.MOV.U32 R27, RZ, RZ, R63 ;  /* 0x000000ffff1b7224 */ /* 0x000fe200078e003f */
[----:B------:R-:W-:Y:S01]  /*19870*/  PRMT R138, R139, 0x7632, R138 ;  /* 0x000076328b8a7816 */ /* 0x000fe2000000008a */
[----:B------:R-:W-:-:S03]  /*19880*/  FADD.FTZ R14, R14, R15 ;  /* 0x0000000f0e0e7221 */ /* 0x000fc60000010000 */
[----:B------:R-:W-:Y:S01]  /*19890*/  PRMT R16, R139, 0x5410, R138 ;  /* 0x000054108b107816 */ /* 0x000fe2000000008a */
[----:B------:R-:W-:Y:S02]  /*198a0*/  IMAD.MOV.U32 R63, RZ, RZ, R65 ;  /* 0x000000ffff3f7224 */ /* 0x000fe400078e0041 */
[----:B------:R-:W-:Y:S02]  /*198b0*/  IMAD.MOV.U32 R229, RZ, RZ, R37 ;  /* 0x000000ffffe57224 */ /* 0x000fe400078e0025 */
[----:B------:R-:W-:Y:S02]  /*198c0*/  @!P2 HADD2 R53, -R173.H0_H0, -RZ.H0_H0 ;  /* 0xa00000ffad35a230 */ /* 0x000fe40000000900 */
[----:B------:R-:W-:Y:S02]  /*198d0*/  @!P1 HADD2 R52, -R172.H0_H0, -RZ.H0_H0 ;  /* 0xa00000ffac349230 */ /* 0x000fe40000000900 */
[----:B------:R-:W-:Y:S02]  /*198e0*/  @!P6 HADD2 R56, -R139.H0_H0, -RZ.H0_H0 ;  /* 0xa00000ff8b38e230 */ /* 0x000fe40000000900 */
[----:B------:R-:W-:-:S02]  /*198f0*/  @!P5 HADD2 R55, -R138.H0_H0, -RZ.H0_H0 ;  /* 0xa00000ff8a37d230 */ /* 0x000fc40000000900 */
[----:B------:R-:W-:Y:S02]  /*19900*/  @!P3 HADD2 R58, -R137.H0_H0, -RZ.H0_H0 ;  /* 0xa00000ff893ab230 */ /* 0x000fe40000000900 */
[----:B------:R-:W-:Y:S01]  /*19910*/  @!P4 HADD2 R57, -R136.H0_H0, -RZ.H0_H0 ;  /* 0xa00000ff8839c230 */ /* 0x000fe20000000900 */
[----:B------:R-:W-:Y:S02]  /*19920*/  PRMT R66, R173, 0x5410, R172 ;  /* 0x00005410ad427816 */ /* 0x000fe400000000ac */
[----:B------:R-:W-:Y:S02]  /*19930*/  PRMT R65, R137, 0x5410, R136 ;  /* 0x0000541089417816 */ /* 0x000fe40000000088 */
[----:B------:R-:W-:Y:S02]  /*19940*/  @!P2 PRMT R173, R53, 0x5410, RZ ;  /* 0x0000541035ada816 */ /* 0x000fe400000000ff */
[----:B------:R-:W-:Y:S02]  /*19950*/  @!P1 PRMT R172, R52, 0x5410, RZ ;  /* 0x0000541034ac9816 */ /* 0x000fe400000000ff */
[----:B------:R-:W-:-:S02]  /*19960*/  @!P6 PRMT R139, R56, 0x5410, RZ ;  /* 0x00005410388be816 */ /* 0x000fc400000000ff */
[----:B------:R-:W-:Y:S02]  /*19970*/  @!P5 PRMT R138, R55, 0x5410, RZ ;  /* 0x00005410378ad816 */ /* 0x000fe400000000ff */
[----:B------:R-:W-:Y:S02]  /*19980*/  @!P3 PRMT R137, R58, 0x5410, RZ ;  /* 0x000054103a89b816 */ /* 0x000fe400000000ff */
[----:B------:R-:W-:Y:S02]  /*19990*/  @!P4 PRMT R136, R57, 0x5410, RZ ;  /* 0x000054103988c816 */ /* 0x000fe400000000ff */
[----:B--2---:R-:W-:-:S05]  /*199a0*/  LOP3.LUT R3, R3, R42, RZ, 0x3c, !PT ;  /* 0x0000002a03037212 */ /* 0x004fca00078e3cff */
[----:B------:R-:W-:-:S05]  /*199b0*/  IMAD.WIDE.U32 R2, R3, -0x2daee0ad, RZ ;  /* 0xd2511f5303027825 */ /* 0x000fca00078e00ff */
[----:B------:R-:W-:-:S05]  /*199c0*/  LOP3.LUT R3, R3, UR4, R26, 0x96, !PT ;  /* 0x0000000403037c12 */ /* 0x000fca000f8e961a */
[----:B------:R-:W-:Y:S01]  /*199d0*/  IMAD.WIDE.U32 R4, R3, -0x326172a9, RZ ;  /* 0xcd9e8d5703047825 */ /* 0x000fe200078e00ff */
[----:B------:R-:W-:-:S04]  /*199e0*/  LOP3.LUT R6, R11, UR36, R2, 0x96, !PT ;  /* 0x000000240b067c12 */ /* 0x000fc8000f8e9602 */
[----:B------:R-:W-:-:S05]  /*199f0*/  LOP3.LUT R2, R5, UR37, R36, 0x96, !PT ;  /* 0x0000002505027c12 */ /* 0x000fca000f8e9624 */
[----:B------:R-:W-:-:S05]  /*19a00*/  IMAD.WIDE.U32 R2, R2, -0x2daee0ad, RZ ;  /* 0xd2511f5302027825 */ /* 0x000fca00078e00ff */
[----:B------:R-:W-:Y:S01]  /*19a10*/  LOP3.LUT R5, R3, UR34, R10, 0x96, !PT ;  /* 0x0000002203057c12 */ /* 0x000fe2000f8e960a */
[----:B------:R-:W-:-:S04]  /*19a20*/  IMAD.WIDE.U32 R10, R6, -0x326172a9, RZ ;  /* 0xcd9e8d57060a7825 */ /* 0x000fc800078e00ff */
[----:B------:R-:W-:Y:S01]  /*19a30*/  IMAD.WIDE.U32 R22, R5, -0x326172a9, RZ ;  /* 0xcd9e8d5705167825 */ /* 0x000fe200078e00ff */
[----:B------:R-:W-:-:S05]  /*19a40*/  LOP3.LUT R3, R11, UR35, R4, 0x96, !PT ;  /* 0x000000230b037c12 */ /* 0x000fca000f8e9604 */
[----:B------:R-:W-:Y:S01]  /*19a50*/  IMAD.WIDE.U32 R6, R3, -0x2daee0ad, RZ ;  /* 0xd2511f5303067825 */ /* 0x000fe200078e00ff */
[----:B------:R-:W-:-:S03]  /*19a60*/  LOP3.LUT R3, R23, UR33, R10, 0x96, !PT ;  /* 0x0000002117037c12 */ /* 0x000fc6000f8e960a */
[----:B------:R-:W-:Y:S02]  /*19a70*/  IMAD.MOV.U32 R36, RZ, RZ, R25 ;  /* 0x000000ffff247224 */ /* 0x000fe400078e0019 */
[----:B------:R-:W-:Y:S01]  /*19a80*/  IMAD.WIDE.U32 R24, R3, -0x2daee0ad, RZ ;  /* 0xd2511f5303187825 */ /* 0x000fe200078e00ff */
[----:B------:R-:W-:Y:S02]  /*19a90*/  LOP3.LUT R7, R7, UR32, R2, 0x96, !PT ;  /* 0x0000002007077c12 */ /* 0x000fe4000f8e9602 */
[--C-:B------:R-:W-:Y:S02]  /*19aa0*/  HSET2.LE.AND R2, R13, R0.reuse, PT ;  /* 0x000000000d027233 */ /* 0x100fe40003803000 */
[--C-:B------:R-:W-:Y:S02]  /*19ab0*/  HSET2.LE.AND R3, R12, R0.reuse, PT ;  /* 0x000000000c037233 */ /* 0x100fe40003803000 */
[----:B------:R-:W-:Y:S02]  /*19ac0*/  LOP3.LUT R6, R25, UR30, R6, 0x96, !PT ;  /* 0x0000001e19067c12 */ /* 0x000fe4000f8e9606 */
[----:B------:R-:W-:Y:S01]  /*19ad0*/  HSET2.LE.AND R4, R9, R0, PT ;  /* 0x0000000009047233 */ /* 0x000fe20003803000 */
[----:B------:R-:W-:Y:S01]  /*19ae0*/  IMAD.WIDE.U32 R26, R7, -0x326172a9, RZ ;  /* 0xcd9e8d57071a7825 */ /* 0x000fe200078e00ff */
[----:B------:R-:W-:-:S02]  /*19af0*/  LOP3.LUT R9, R2, R231, RZ, 0xc0, !PT ;  /* 0x000000e702097212 */ /* 0x000fc400078ec0ff */
[----:B------:R-:W-:Y:S01]  /*19b00*/  LOP3.LUT R10, R3, R100, RZ, 0xc0, !PT ;  /* 0x00000064030a7212 */ /* 0x000fe200078ec0ff */
[----:B------:R-:W-:Y:S01]  /*19b10*/  IMAD.WIDE.U32 R2, R6, -0x326172a9, RZ ;  /* 0xcd9e8d5706027825 */ /* 0x000fe200078e00ff */
[----:B------:R-:W-:-:S04]  /*19b20*/  LOP3.LUT R11, R4, R64, RZ, 0xc0, !PT ;  /* 0x00000040040b7212 */ /* 0x000fc800078ec0ff */
[----:B------:R-:W-:-:S04]  /*19b30*/  LOP3.LUT R5, R3, UR23, R26, 0x96, !PT ;  /* 0x0000001703057c12 */ /* 0x000fc8000f8e961a */
[----:B------:R-:W-:-:S04]  /*19b40*/  LOP3.LUT R4, R5, 0xffff, RZ, 0xc0, !PT ;  /* 0x0000ffff05047812 */ /* 0x000fc800078ec0ff */
[----:B------:R-:W-:Y:S02]  /*19b50*/  SHF.R.U32.HI R6, RZ, 0x8, R4 ;  /* 0x00000008ff067819 */ /* 0x000fe40000011604 */
[----:B------:R-:W-:Y:S02]  /*19b60*/  LOP3.LUT R4, R5, 0xff, RZ, 0xc0, !PT ;  /* 0x000000ff05047812 */ /* 0x000fe400078ec0ff */
[--C-:B------:R-:W-:Y:S02]  /*19b70*/  SHF.R.U32.HI R7, RZ, 0x10, R5.reuse ;  /* 0x00000010ff077819 */ /* 0x100fe40000011605 */
[----:B------:R-:W-:Y:S02]  /*19b80*/  PRMT R4, R4, 0x5410, R6 ;  /* 0x0000541004047816 */ /* 0x000fe40000000006 */
[----:B------:R-:W-:Y:S02]  /*19b90*/  SHF.R.U32.HI R6, RZ, 0x18, R5 ;  /* 0x00000018ff067819 */ /* 0x000fe40000011605 */
[----:B------:R-:W-:-:S02]  /*19ba0*/  LOP3.LUT R5, R7, 0xff, RZ, 0xc0, !PT ;  /* 0x000000ff07057812 */ /* 0x000fc400078ec0ff */
        /* <DEDUP_REMOVED lines=10> */
[----:B------:R-:W-:Y:S01]  /*19c50*/  LOP3.LUT R5, R2, R16, RZ, 0xc0, !PT ;  /* 0x0000001002057212 */ /* 0x000fe200078ec0ff */
[----:B------:R-:W-:Y:S02]  /*19c60*/  IMAD.MOV.U32 R2, RZ, RZ, R14 ;  /* 0x000000ffff027224 */ /* 0x000fe400078e000e */
[----:B------:R-:W1:Y:S01]  /*19c70*/  LDSM.16.MT88.4 R12, [R197+0xa000] ;  /* 0x00a00000c50c783b */ /* 0x000e620000004200 */
[--C-:B------:R-:W-:Y:S02]  /*19c80*/  HSET2.LE.AND R4, R4, R0.reuse, PT ;  /* 0x0000000004047233 */ /* 0x100fe40003803000 */
[--C-:B------:R-:W-:Y:S02]  /*19c90*/  HSET2.LE.AND R3, R6, R0.reuse, PT ;  /* 0x0000000006037233 */ /* 0x100fe40003803000 */
[----:B------:R-:W-:Y:S02]  /*19ca0*/  HSET2.LE.AND R7, R7, R0, PT ;  /* 0x0000000007077233 */ /* 0x000fe40003803000 */
[----:B------:R-:W-:Y:S01]  /*19cb0*/  MOV R231, R63 ;  /* 0x0000003f00e77202 */ /* 0x000fe20000000f00 */
[----:B------:R-:W-:-:S02]  /*19cc0*/  IMAD.MOV.U32 R63, RZ, RZ, R62 ;  /* 0x000000ffff3f7224 */ /* 0x000fc400078e003e */
[----:B------:R-:W-:Y:S02]  /*19cd0*/  IMAD.MOV.U32 R62, RZ, RZ, R59 ;  /* 0x000000ffff3e7224 */ /* 0x000fe400078e003b */
[----:B------:R-:W-:Y:S01]  /*19ce0*/  IMAD.MOV.U32 R59, RZ, RZ, R224 ;  /* 0x000000ffff3b7224 */ /* 0x000fe200078e00e0 */
[----:B------:R-:W-:Y:S01]  /*19cf0*/  LOP3.LUT R4, R4, R17, RZ, 0xc0, !PT ;  /* 0x0000001104047212 */ /* 0x000fe200078ec0ff */
[----:B------:R-:W-:Y:S01]  /*19d00*/  IMAD.MOV.U32 R224, RZ, RZ, R225 ;  /* 0x000000ffffe07224 */ /* 0x000fe200078e00e1 */
[----:B------:R-:W-:Y:S01]  /*19d10*/  LOP3.LUT R6, R3, R19, RZ, 0xc0, !PT ;  /* 0x0000001303067212 */ /* 0x000fe200078ec0ff */
[----:B------:R-:W-:Y:S01]  /*19d20*/  IMAD.MOV.U32 R225, RZ, RZ, R38 ;  /* 0x000000ffffe17224 */ /* 0x000fe200078e0026 */
[----:B------:R-:W-:Y:S01]  /*19d30*/  LOP3.LUT R7, R7, R18, RZ, 0xc0, !PT ;  /* 0x0000001207077212 */ /* 0x000fe200078ec0ff */
[----:B------:R-:W-:Y:S02]  /*19d40*/  IMAD.MOV.U32 R38, RZ, RZ, R39 ;  /* 0x000000ffff267224 */ /* 0x000fe400078e0027 */
[----:B------:R-:W-:-:S02]  /*19d50*/  IMAD.MOV.U32 R39, RZ, RZ, R44 ;  /* 0x000000ffff277224 */ /* 0x000fc400078e002c */
[----:B------:R-:W-:Y:S02]  /*19d60*/  IMAD.MOV.U32 R230, RZ, RZ, R36 ;  /* 0x000000ffffe67224 */ /* 0x000fe400078e0024 */
[----:B------:R-:W-:Y:S02]  /*19d70*/  IMAD.MOV.U32 R49, RZ, RZ, R38 ;  /* 0x000000ffff317224 */ /* 0x000fe400078e0026 */
[----:B------:R-:W-:Y:S01]  /*19d80*/  IMAD.MOV.U32 R50, RZ, RZ, R39 ;  /* 0x000000ffff327224 */ /* 0x000fe200078e0027 */
[-C--:B-1----:R-:W-:Y:S06]  /*19d90*/  HMMA.16816.F32 R152, R8, R12.reuse, R152 ;  /* 0x0000000c0898723c */ /* 0x082fec0000001898 */
[C---:B------:R-:W-:Y:S06]  /*19da0*/  HMMA.16816.F32 R168, R4.reuse, R12, R168 ;  /* 0x0000000c04a8723c */ /* 0x040fec00000018a8 */
[-C--:B------:R-:W-:Y:S06]  /*19db0*/  HMMA.16816.F32 R164, R4, R14.reuse, R164 ;  /* 0x0000000e04a4723c */ /* 0x080fec00000018a4 */
[----:B------:R-:W-:Y:S01]  /*19dc0*/  HMMA.16816.F32 R36, R8, R14, R148 ;  /* 0x0000000e0824723c */ /* 0x000fe20000001894 */
[----:B------:R-:W1:Y:S01]  /*19dd0*/  LDSM.16.MT88.4 R12, [R199+0xa000] ;  /* 0x00a00000c70c783b */ /* 0x000e620000004200 */
[----:B------:R-:W-:-:S02]  /*19de0*/  IMAD.MOV.U32 R42, RZ, RZ, R79 ;  /* 0x000000ffff2a7224 */ /* 0x000fc400078e004f */
[----:B------:R-:W-:Y:S02]  /*19df0*/  IMAD.MOV.U32 R79, RZ, RZ, R32 ;  /* 0x000000ffff4f7224 */ /* 0x000fe400078e0020 */
[----:B------:R-:W-:Y:S01]  /*19e00*/  IMAD.MOV.U32 R44, RZ, RZ, R41 ;  /* 0x000000ffff2c7224 */ /* 0x000fe200078e0029 */
[----:B------:R-:W-:Y:S01]  /*19e10*/  MOV R249, R62 ;  /* 0x0000003e00f97202 */ /* 0x000fe20000000f00 */
[----:B------:R-:W-:Y:S01]  /*19e20*/  IMAD.MOV.U32 R41, RZ, RZ, R40 ;  /* 0x000000ffff297224 */ /* 0x000fe200078e0028 */
[----:B------:R-:W2:Y:S01]  /*19e30*/  LDL.LU R32, [R1+0x134] ;  /* 0x0001340001207983 */ /* 0x000ea20000300800 */
[----:B------:R-:W-:Y:S02]  /*19e40*/  IMAD.MOV.U32 R40, RZ, RZ, R61 ;  /* 0x000000ffff287224 */ /* 0x000fe400078e003d */
        /* <DEDUP_REMOVED lines=25> */
[----:B------:R-:W-:Y:S01]  /*19fe0*/  IMAD.MOV.U32 R51, RZ, RZ, R220 ;  /* 0x000000ffff337224 */ /* 0x000fe200078e00dc */
[----:B------:R-:W2:Y:S01]  /*19ff0*/  LDL.LU R33, [R1+0x130] ;  /* 0x0001300001217983 */ /* 0x000ea20000300800 */
[----:B------:R-:W-:Y:S02]  /*1a000*/  IMAD.MOV.U32 R17, RZ, RZ, R30 ;  /* 0x000000ffff117224 */ /* 0x000fe400078e001e */
[----:B------:R-:W-:Y:S01]  /*1a010*/  IMAD.MOV.U32 R64, RZ, RZ, R31 ;  /* 0x000000ffff407224 */ /* 0x000fe200078e001f */
[----:B------:R-:W3:Y:S01]  /*1a020*/  LDL.LU R30, [R1+0x12c] ;  /* 0x00012c00011e7983 */ /* 0x000ee20000300800 */
[----:B------:R-:W-:-:S03]  /*1a030*/  IMAD.MOV.U32 R16, RZ, RZ, R28 ;  /* 0x000000ffff107224 */ /* 0x000fc600078e001c */
[----:B------:R-:W3:Y:S04]  /*1a040*/  LDL.LU R31, [R1+0x128] ;  /* 0x00012800011f7983 */ /* 0x000ee80000300800 */
[----:B------:R-:W4:Y:S01]  /*1a050*/  LDL.LU R28, [R1+0x124] ;  /* 0x00012400011c7983 */ /* 0x000f220000300800 */
[----:B-1----:R-:W-:Y:S06]  /*1a060*/  HMMA.16816.F32 R220, R8, R12, R76 ;  /* 0x0000000c08dc723c */ /* 0x002fec000000184c */
[----:B------:R-:W-:Y:S07]  /*1a070*/  HMMA.16816.F32 R76, R4, R14, R96 ;  /* 0x0000000e044c723c */ /* 0x000fee0000001860 */
[----:B------:R-:W-:-:S02]  /*1a080*/  IMAD.MOV.U32 R98, RZ, RZ, R29 ;  /* 0x000000ffff627224 */ /* 0x000fc400078e001d */
[----:B------:R-:W4:Y:S01]  /*1a090*/  LDL.LU R29, [R1+0x120] ;  /* 0x00012000011d7983 */ /* 0x000f220000300800 */
[----:B------:R-:W-:Y:S06]  /*1a0a0*/  HMMA.16816.F32 R68, R4, R12, R84 ;  /* 0x0000000c0444723c */ /* 0x000fec0000001854 */
[C---:B------:R-:W-:Y:S01]  /*1a0b0*/  HMMA.16816.F32 R116, R8.reuse, R14, R116 ;  /* 0x0000000e0874723c */ /* 0x040fe20000001874 */
[----:B------:R-:W1:Y:S05]  /*1a0c0*/  LDSM.16.MT88.4 R12, [R197+0xb000] ;  /* 0x00b00000c50c783b */ /* 0x000e6a0000004200 */
        /* <DEDUP_REMOVED lines=9> */
[----:B------:R-:W1:Y:S02]  /*1a160*/  LDSM.16.MT88.4 R16, [R202+0xb000] ;  /* 0x00b00000ca10783b */ /* 0x000e640000004200 */
        /* <DEDUP_REMOVED lines=8> */
[----:B------:R-:W-:Y:S01]  /*1a1f0*/  IMAD.MOV.U32 R99, RZ, RZ, R212 ;  /* 0x000000ffff637224 */ /* 0x000fe200078e00d4 */
[C---:B------:R-:W-:Y:S01]  /*1a200*/  HMMA.16816.F32 R104, R4.reuse, R16, R104 ;  /* 0x000000100468723c */ /* 0x040fe20000001868 */
[----:B------:R-:W-:Y:S02]  /*1a210*/  IMAD.MOV.U32 R114, RZ, RZ, R3 ;  /* 0x000000ffff727224 */ /* 0x000fe400078e0003 */
[----:B------:R-:W-:Y:S02]  /*1a220*/  IMAD.MOV.U32 R148, RZ, RZ, R204 ;  /* 0x000000ffff947224 */ /* 0x000fe400078e00cc */
[----:B------:R-:W-:Y:S01]  /*1a230*/  IMAD.MOV.U32 R149, RZ, RZ, R203 ;  /* 0x000000ffff957224 */ /* 0x000fe200078e00cb */
[----:B------:R-:W-:Y:S01]  /*1a240*/  HMMA.16816.F32 R108, R4, R18, R108 ;  /* 0x00000012046c723c */ /* 0x000fe2000000186c */
[----:B------:R-:W-:-:S02]  /*1a250*/  IMAD.MOV.U32 R113, RZ, RZ, R2 ;  /* 0x000000ffff717224 */ /* 0x000fc400078e0002 */
[----:B------:R-:W-:Y:S02]  /*1a260*/  IMAD.MOV.U32 R150, RZ, RZ, R200 ;  /* 0x000000ffff967224 */ /* 0x000fe400078e00c8 */
[----:B------:R-:W-:Y:S01]  /*1a270*/  IMAD.MOV.U32 R151, RZ, RZ, R198 ;  /* 0x000000ffff977224 */ /* 0x000fe200078e00c6 */
[----:B------:R-:W-:Y:S01]  /*1a280*/  HMMA.16816.F32 R248, R8, R16, R248 ;  /* 0x0000001008f8723c */ /* 0x000fe200000018f8 */
[----:B------:R-:W-:-:S04]  /*1a290*/  IMAD.WIDE.U32 R2, R35, -0x2daee0ad, RZ ;  /* 0xd2511f5323027825 */ /* 0x000fc800078e00ff */
[----:B------:R-:W-:Y:S01]  /*1a2a0*/  IMAD.MOV.U32 R140, RZ, RZ, R208 ;  /* 0x000000ffff8c7224 */ /* 0x000fe200078e00d0 */
[----:B------:R-:W-:Y:S06]  /*1a2b0*/  HMMA.16816.F32 R232, R8, R18, R232 ;  /* 0x0000001208e8723c */ /* 0x000fec00000018e8 */
[C---:B-1----:R-:W-:Y:S06]  /*1a2c0*/  HMMA.16816.F32 R120, R4.reuse, R12, R120 ;  /* 0x0000000c0478723c */ /* 0x042fec0000001878 */
[----:B------:R-:W-:Y:S06]  /*1a2d0*/  HMMA.16816.F32 R100, R4, R14, R128 ;  /* 0x0000000e0464723c */ /* 0x000fec0000001880 */
[C---:B------:R-:W-:Y:S01]  /*1a2e0*/  HMMA.16816.F32 R244, R8.reuse, R12, R244 ;  /* 0x0000000c08f4723c */ /* 0x040fe200000018f4 */
[----:B------:R-:W-:Y:S01]  /*1a2f0*/  LOP3.LUT R4, R27, UR31, R22, 0x96, !PT ;  /* 0x0000001f1b047c12 */ /* 0x000fe2000f8e9616 */
[----:B------:R-:W-:Y:S01]  /*1a300*/  IMAD.MOV.U32 R141, RZ, RZ, R207 ;  /* 0x000000ffff8d7224 */ /* 0x000fe200078e00cf */
[----:B------:R-:W-:Y:S01]  /*1a310*/  LOP3.LUT R5, R3, UR26, R34, 0x96, !PT ;  /* 0x0000001a03057c12 */ /* 0x000fe2000f8e9622 */
[----:B------:R-:W-:Y:S01]  /*1a320*/  IMAD.MOV.U32 R142, RZ, RZ, R206 ;  /* 0x000000ffff8e7224 */ /* 0x000fe200078e00ce */
[C---:B------:R-:W-:Y:S01]  /*1a330*/  LOP3.LUT R6, R2.reuse, 0xffff, RZ, 0xc0, !PT ;  /* 0x0000ffff02067812 */ /* 0x040fe200078ec0ff */
[----:B------:R-:W-:Y:S01]  /*1a340*/  HMMA.16816.F32 R16, R8, R14, R96 ;  /* 0x0000000e0810723c */ /* 0x000fe20000001860 */
[----:B------:R-:W-:Y:S01]  /*1a350*/  SHF.R.U32.HI R12, RZ, 0x18, R2 ;  /* 0x00000018ff0c7819 */ /* 0x000fe20000011602 */
[----:B------:R-:W-:Y:S01]  /*1a360*/  IMAD.MOV.U32 R143, RZ, RZ, R205 ;  /* 0x000000ffff8f7224 */ /* 0x000fe200078e00cd */
[----:B------:R-:W-:Y:S01]  /*1a370*/  SHF.R.U32.HI R6, RZ, 0x8, R6 ;  /* 0x00000008ff067819 */ /* 0x000fe20000011606 */
[----:B------:R-:W-:Y:S01]  /*1a380*/  IMAD.MOV.U32 R64, RZ, RZ, R210 ;  /* 0x000000ffff407224 */ /* 0x000fe200078e00d2 */
[----:B------:R-:W-:Y:S01]  /*1a390*/  MOV R112, R51 ;  /* 0x0000003300707202 */ /* 0x000fe20000000f00 */
[----:B------:R-:W-:Y:S01]  /*1a3a0*/  STG.E.U16 desc[UR24][R20.64+-0x100], R215 ;  /* 0xffff00d714007986 */ /* 0x000fe2000c101518 */
[----:B------:R-:W-:-:S02]  /*1a3b0*/  LOP3.LUT R11, R2, 0xff, RZ, 0xc0, !PT ;  /* 0x000000ff020b7812 */ /* 0x000fc400078ec0ff */
[----:B------:R-:W-:Y:S01]  /*1a3c0*/  SHF.R.U32.HI R10, RZ, 0x10, R2 ;  /* 0x00000010ff0a7819 */ /* 0x000fe20000011602 */
[----:B------:R-:W-:Y:S01]  /*1a3d0*/  IMAD.WIDE.U32 R2, R4, -0x2daee0ad, RZ ;  /* 0xd2511f5304027825 */ /* 0x000fe200078e00ff */
[----:B------:R-:W-:Y:S01]  /*1a3e0*/  PRMT R14, R11, 0x5410, R6 ;  /* 0x000054100b0e7816 */ /* 0x000fe20000000006 */
[----:B------:R-:W-:Y:S01]  /*1a3f0*/  STG.E.U16 desc[UR24][R20.64+-0xfe], R214 ;  /* 0xffff02d614007986 */ /* 0x000fe2000c101518 */
[----:B------:R-:W-:-:S03]  /*1a400*/  SHF.R.U32.HI R8, RZ, 0x10, R2 ;  /* 0x00000010ff087819 */ /* 0x000fc60000011602 */
[----:B------:R1:W5:Y:S01]  /*1a410*/  LDL.LU R212, [R1+0x11c] ;  /* 0x00011c0001d47983 */ /* 0x0003620000300800 */
[----:B------:R-:W-:Y:S02]  /*1a420*/  LOP3.LUT R4, R3, UR26, R24, 0x96, !PT ;  /* 0x0000001a03047c12 */ /* 0x000fe4000f8e9618 */
[C---:B------:R-:W-:Y:S01]  /*1a430*/  LOP3.LUT R3, R2.reuse, 0xffff, RZ, 0xc0, !PT ;  /* 0x0000ffff02037812 */ /* 0x040fe200078ec0ff */
[----:B------:R-:W-:Y:S01]  /*1a440*/  IMAD.MOV.U32 R129, RZ, RZ, R50 ;  /* 0x000000ffff817224 */ /* 0x000fe200078e0032 */
[----:B------:R-:W-:Y:S01]  /*1a450*/  LOP3.LUT R9, R2, 0xff, RZ, 0xc0, !PT ;  /* 0x000000ff02097812 */ /* 0x000fe200078ec0ff */
[----:B------:R-:W-:Y:S01]  /*1a460*/  IMAD.MOV.U32 R130, RZ, RZ, R49 ;  /* 0x000000ffff827224 */ /* 0x000fe200078e0031 */
[----:B------:R-:W-:Y:S01]  /*1a470*/  SHF.R.U32.HI R7, RZ, 0x18, R2 ;  /* 0x00000018ff077819 */ /* 0x000fe20000011602 */
[----:B------:R-:W-:Y:S01]  /*1a480*/  IMAD.MOV.U32 R131, RZ, RZ, R48 ;  /* 0x000000ffff837224 */ /* 0x000fe200078e0030 */
[----:B------:R-:W-:Y:S01]  /*1a490*/  LOP3.LUT R6, R10, 0xff, RZ, 0xc0, !PT ;  /* 0x000000ff0a067812 */ /* 0x000fe200078ec0ff */
[----:B------:R-:W-:Y:S01]  /*1a4a0*/  IMAD.MOV.U32 R98, RZ, RZ, R148 ;  /* 0x000000ffff627224 */ /* 0x000fe200078e0094 */
[----:B------:R-:W-:Y:S01]  /*1a4b0*/  LOP3.LUT R2, R8, 0xff, RZ, 0xc0, !PT ;  /* 0x000000ff08027812 */ /* 0x000fe200078ec0ff */
[----:B------:R-:W-:Y:S01]  /*1a4c0*/  IMAD.MOV.U32 R97, RZ, RZ, R149 ;  /* 0x000000ffff617224 */ /* 0x000fe200078e0095 */
[----:B------:R-:W-:Y:S01]  /*1a4d0*/  PRMT R13, R6, 0x5410, R12 ;  /* 0x00005410060d7816 */ /* 0x000fe2000000000c */
[----:B------:R-:W-:Y:S01]  /*1a4e0*/  IMAD.MOV.U32 R96, RZ, RZ, R150 ;  /* 0x000000ffff607224 */ /* 0x000fe200078e0096 */
[----:B------:R-:W-:Y:S01]  /*1a4f0*/  SHF.R.U32.HI R3, RZ, 0x8, R3 ;  /* 0x00000008ff037819 */ /* 0x000fe20000011603 */
[----:B------:R-:W-:Y:S01]  /*1a500*/  IMAD.MOV.U32 R115, RZ, RZ, R151 ;  /* 0x000000ffff737224 */ /* 0x000fe200078e0097 */
[----:B------:R-:W-:Y:S01]  /*1a510*/  PRMT R12, R2, 0x5410, R7 ;  /* 0x00005410020c7816 */ /* 0x000fe20000000007 */
[----:B------:R-:W-:Y:S01]  /*1a520*/  IMAD.MOV.U32 R82, RZ, RZ, R140 ;  /* 0x000000ffff527224 */ /* 0x000fe200078e008c */
[----:B------:R-:W-:Y:S01]  /*1a530*/  LOP3.LUT R2, R5, 0xffff, RZ, 0xc0, !PT ;  /* 0x0000ffff05027812 */ /* 0x000fe200078ec0ff */
[----:B------:R-:W-:Y:S01]  /*1a540*/  IMAD.MOV.U32 R81, RZ, RZ, R141 ;  /* 0x000000ffff517224 */ /* 0x000fe200078e008d */
[----:B------:R-:W-:Y:S01]  /*1a550*/  PRMT R11, R9, 0x5410, R3 ;  /* 0x00005410090b7816 */ /* 0x000fe20000000003 */
[----:B------:R-:W-:Y:S01]  /*1a560*/  IMAD.MOV.U32 R80, RZ, RZ, R142 ;  /* 0x000000ffff507224 */ /* 0x000fe200078e008e */
[----:B------:R-:W-:Y:S01]  /*1a570*/  SHF.R.U32.HI R3, RZ, 0x8, R2 ;  /* 0x00000008ff037819 */ /* 0x000fe20000011602 */
[----:B------:R-:W-:Y:S01]  /*1a580*/  IMAD.MOV.U32 R99, RZ, RZ, R143 ;  /* 0x000000ffff637224 */ /* 0x000fe200078e008f */
[----:B------:R-:W-:Y:S01]  /*1a590*/  LOP3.LUT R2, R5, 0xff, RZ, 0xc0, !PT ;  /* 0x000000ff05027812 */ /* 0x000fe200078ec0ff */
[----:B------:R-:W1:Y:S03]  /*1a5a0*/  LDSM.16.MT88.4 R148, [R197+0xa800] ;  /* 0x00a80000c594783b */ /* 0x000e660000004200 */
[----:B------:R-:W-:Y:S01]  /*1a5b0*/  PRMT R10, R2, 0x5410, R3 ;  /* 0x00005410020a7816 */ /* 0x000fe20000000003 */
[----:B------:R-:W3:Y:S01]  /*1a5c0*/  LDSM.16.MT88.4 R140, [R199+0xa800] ;  /* 0x00a80000c78c783b */ /* 0x000ee20000004200 */
[----:B------:R-:W-:-:S02]  /*1a5d0*/  SHF.R.U32.HI R3, RZ, 0x10, R5 ;  /* 0x00000010ff037819 */ /* 0x000fc40000011605 */
[C---:B------:R-:W-:Y:S01]  /*1a5e0*/  LOP3.LUT R2, R4.reuse, 0xffff, RZ, 0xc0, !PT ;  /* 0x0000ffff04027812 */ /* 0x040fe200078ec0ff */
[----:B------:R-:W4:Y:S01]  /*1a5f0*/  LDSM.16.MT88.4 R48, [R202+0xa800] ;  /* 0x00a80000ca30783b */ /* 0x000f220000004200 */
[----:B------:R-:W-:Y:S02]  /*1a600*/  SHF.R.U32.HI R8, RZ, 0x18, R5 ;  /* 0x00000018ff087819 */ /* 0x000fe40000011605 */
[----:B------:R-:W-:Y:S02]  /*1a610*/  SHF.R.U32.HI R6, RZ, 0x10, R4 ;  /* 0x00000010ff067819 */ /* 0x000fe40000011604 */
[----:B------:R-:W-:Y:S01]  /*1a620*/  MOV R83, R209 ;  /* 0x000000d100537202 */ /* 0x000fe20000000f00 */
[----:B------:R-:W-:Y:S01]  /*1a630*/  IMAD.MOV.U32 R25, RZ, RZ, R114 ;  /* 0x000000ffff197224 */ /* 0x000fe200078e0072 */
[----:B------:R-:W-:Y:S01]  /*1a640*/  LOP3.LUT R7, R4, 0xff, RZ, 0xc0, !PT ;  /* 0x000000ff04077812 */ /* 0x000fe200078ec0ff */
[----:B------:R1:W5:Y:S01]  /*1a650*/  LDL.LU R210, [R1+0x118] ;  /* 0x0001180001d27983 */ /* 0x0003620000300800 */
[----:B------:R-:W-:-:S02]  /*1a660*/  SHF.R.U32.HI R5, RZ, 0x18, R4 ;  /* 0x00000018ff057819 */ /* 0x000fc40000011604 */
[----:B------:R-:W-:Y:S01]  /*1a670*/  LOP3.LUT R4, R3, 0xff, RZ, 0xc0, !PT ;  /* 0x000000ff03047812 */ /* 0x000fe200078ec0ff */
[----:B------:R-:W-:Y:S01]  /*1a680*/  IMAD.MOV.U32 R23, RZ, RZ, R80 ;  /* 0x000000ffff177224 */ /* 0x000fe200078e0050 */
[----:B------:R-:W-:Y:S01]  /*1a690*/  SHF.R.U32.HI R3, RZ, 0x8, R2 ;  /* 0x00000008ff037819 */ /* 0x000fe20000011602 */
[----:B------:R-:W-:Y:S01]  /*1a6a0*/  IMAD.MOV.U32 R15, RZ, RZ, R81 ;  /* 0x000000ffff0f7224 */ /* 0x000fe200078e0051 */
[----:B------:R-:W-:Y:S01]  /*1a6b0*/  LOP3.LUT R2, R6, 0xff, RZ, 0xc0, !PT ;  /* 0x000000ff06027812 */ /* 0x000fe200078ec0ff */
[----:B------:R-:W-:Y:S01]  /*1a6c0*/  IMAD.MOV.U32 R35, RZ, RZ, R96 ;  /* 0x000000ffff237224 */ /* 0x000fe200078e0060 */
[----:B------:R-:W-:Y:S01]  /*1a6d0*/  PRMT R8, R4, 0x5410, R8 ;  /* 0x0000541004087816 */ /* 0x000fe20000000008 */
[----:B------:R-:W-:Y:S01]  /*1a6e0*/  IMAD.MOV.U32 R26, RZ, RZ, R97 ;  /* 0x000000ffff1a7224 */ /* 0x000fe200078e0061 */
[----:B------:R-:W-:Y:S01]  /*1a6f0*/  PRMT R6, R7, 0x5410, R3 ;  /* 0x0000541007067816 */ /* 0x000fe20000000003 */
[----:B------:R-:W-:Y:S01]  /*1a700*/  IMAD.MOV.U32 R27, RZ, RZ, R98 ;  /* 0x000000ffff1b7224 */ /* 0x000fe200078e0062 */
[----:B------:R-:W-:Y:S01]  /*1a710*/  PRMT R9, R2, 0x5410, R5 ;  /* 0x0000541002097816 */ /* 0x000fe20000000005 */
[----:B------:R-:W-:Y:S01]  /*1a720*/  IMAD.MOV.U32 R22, RZ, RZ, R99 ;  /* 0x000000ffff167224 */ /* 0x000fe200078e0063 */
[--C-:B------:R-:W-:Y:S01]  /*1a730*/  HSET2.LE.AND R4, R10, R0.reuse, PT ;  /* 0x000000000a047233 */ /* 0x100fe20003803000 */
[----:B------:R-:W-:Y:S01]  /*1a740*/  LDSM.16.MT88.4 R96, [R199+0xb800] ;  /* 0x00b80000c760783b */ /* 0x000fe20000004200 */
[----:B------:R-:W-:-:S02]  /*1a750*/  HSET2.LE.AND R3, R8, R0, PT ;  /* 0x0000000008037233 */ /* 0x000fc40003803000 */
[--C-:B------:R-:W-:Y:S01]  /*1a760*/  HSET2.LE.AND R2, R14, R0.reuse, PT ;  /* 0x000000000e027233 */ /* 0x100fe20003803000 */
[----:B------:R-:W-:Y:S01]  /*1a770*/  IMAD.MOV.U32 R24, RZ, RZ, R113 ;  /* 0x000000ffff187224 */ /* 0x000fe200078e0071 */
[--C-:B------:R-:W-:Y:S01]  /*1a780*/  HSET2.LE.AND R5, R13, R0.reuse, PT ;  /* 0x000000000d057233 */ /* 0x100fe20003803000 */
[----:B------:R-:W-:Y:S01]  /*1a790*/  IMAD.MOV.U32 R34, RZ, RZ, R115 ;  /* 0x000000ffff227224 */ /* 0x000fe200078e0073 */
[--C-:B------:R-:W-:Y:S01]  /*1a7a0*/  HSET2.LE.AND R7, R11, R0.reuse, PT ;  /* 0x000000000b077233 */ /* 0x100fe20003803000 */
[----:B--2---:R-:W-:Y:S01]  /*1a7b0*/  STG.E.U16 desc[UR24][R32.64+-0x100], R211 ;  /* 0xffff00d320007986 */ /* 0x004fe2000c101518 */
[--C-:B------:R-:W-:Y:S02]  /*1a7c0*/  HSET2.LE.AND R8, R12, R0.reuse, PT ;  /* 0x000000000c087233 */ /* 0x100fe40003803000 */
[--C-:B------:R-:W-:Y:S01]  /*1a7d0*/  HSET2.LE.AND R6, R6, R0.reuse, PT ;  /* 0x0000000006067233 */ /* 0x100fe20003803000 */
[----:B------:R-:W-:Y:S01]  /*1a7e0*/  STG.E.U16 desc[UR24][R32.64+-0xfe], R213 ;  /* 0xffff02d520007986 */ /* 0x000fe2000c101518 */
[----:B------:R-:W-:Y:S01]  /*1a7f0*/  HSET2.LE.AND R0, R9, R0, PT ;  /* 0x0000000009007233 */ /* 0x000fe20003803000 */
[----:B------:R-:W-:Y:S01]  /*1a800*/  IMAD.MOV.U32 R13, RZ, RZ, R131 ;  /* 0x000000ffff0d7224 */ /* 0x000fe200078e0083 */
[----:B------:R-:W-:Y:S01]  /*1a810*/  LOP3.LUT R128, R4, R129, RZ, 0xc0, !PT ;  /* 0x0000008104807212 */ /* 0x000fe200078ec0ff */
[----:B------:R-:W-:Y:S01]  /*1a820*/  IMAD.MOV.U32 R9, RZ, RZ, R127 ;  /* 0x000000ffff097224 */ /* 0x000fe200078e007f */
[----:B------:R-:W-:Y:S01]  /*1a830*/  LOP3.LUT R129, R3, R130, RZ, 0xc0, !PT ;  /* 0x0000008203817212 */ /* 0x000fe200078ec0ff */
[----:B------:R-:W-:Y:S01]  /*1a840*/  IMAD.MOV.U32 R12, RZ, RZ, R64 ;  /* 0x000000ffff0c7224 */ /* 0x000fe200078e0040 */
[----:B------:R-:W-:Y:S01]  /*1a850*/  LOP3.LUT R130, R2, R126, RZ, 0xc0, !PT ;  /* 0x0000007e02827212 */ /* 0x000fe200078ec0ff */
[----:B------:R2:W5:Y:S01]  /*1a860*/  LDL.LU R209, [R1+0x114] ;  /* 0x0001140001d17983 */ /* 0x0005620000300800 */
[----:B------:R-:W-:-:S02]  /*1a870*/  LOP3.LUT R131, R5, R125, RZ, 0xc0, !PT ;  /* 0x0000007d05837212 */ /* 0x000fc400078ec0ff */
[----:B------:R-:W-:Y:S02]  /*1a880*/  LOP3.LUT R125, R0, R65, RZ, 0xc0, !PT ;  /* 0x00000041007d7212 */ /* 0x000fe400078ec0ff */
[----:B------:R-:W-:Y:S02]  /*1a890*/  LOP3.LUT R126, R7, R67, RZ, 0xc0, !PT ;  /* 0x00000043077e7212 */ /* 0x000fe400078ec0ff */
[----:B------:R-:W-:Y:S02]  /*1a8a0*/  LOP3.LUT R127, R8, R66, RZ, 0xc0, !PT ;  /* 0x00000042087f7212 */ /* 0x000fe400078ec0ff */
[----:B------:R-:W-:Y:S01]  /*1a8b0*/  LOP3.LUT R124, R6, R124, RZ, 0xc0, !PT ;  /* 0x0000007c067c7212 */ /* 0x000fe200078ec0ff */
[----:B------:R-:W2:Y:S01]  /*1a8c0*/  LDSM.16.MT88.4 R64, [R201+0xa800] ;  /* 0x00a80000c940783b */ /* 0x000ea20000004200 */
[----:B------:R-:W-:Y:S02]  /*1a8d0*/  IMAD.MOV.U32 R11, RZ, RZ, R82 ;  /* 0x000000ffff0b7224 */ /* 0x000fe400078e0052 */
[----:B------:R-:W-:Y:S01]  /*1a8e0*/  IMAD.MOV.U32 R10, RZ, RZ, R83 ;  /* 0x000000ffff0a7224 */ /* 0x000fe200078e0053 */
[----:B------:R-:W2:Y:S04]  /*1a8f0*/  LDSM.16.MT88.4 R4, [R201+0xb800] ;  /* 0x00b80000c904783b */ /* 0x000ea80000004200 */
[----:B------:R-:W2:Y:S01]  /*1a900*/  LDSM.16.MT88.4 R80, [R197+0xb800] ;  /* 0x00b80000c550783b */ /* 0x000ea20000004200 */
[----:B------:R-:W-:-:S03]  /*1a910*/  IMAD.MOV.U32 R14, RZ, RZ, R112 ;  /* 0x000000ffff0e7224 */ /* 0x000fc600078e0070 */
[----:B------:R-:W2:Y:S01]  /*1a920*/  LDSM.16.MT88.4 R112, [R202+0xb800] ;  /* 0x00b80000ca70783b */ /* 0x000ea20000004200 */
[----:B------:R-:W-:Y:S01]  /*1a930*/  FADD.FTZ R0, R217, R24 ;  /* 0x00000018d9007221 */ /* 0x000fe20000010000 */
[----:B-1----:R-:W-:Y:S02]  /*1a940*/  HMMA.16816.F32 R152, R128, R148, R152 ;  /* 0x000000948098723c */ /* 0x002fe40000001898 */
[----:B---3--:R1:W-:Y:S01]  /*1a950*/  STG.E.U16 desc[UR24][R30.64+-0x100], R183 ;  /* 0xffff00b71e007986 */ /* 0x0083e2000c101518 */
[----:B------:R-:W-:-:S03]  /*1a960*/  FADD.FTZ R0, R216, R0 ;  /* 0x00000000d8007221 */ /* 0x000fc60000010000 */
[C---:B------:R-:W-:Y:S01]  /*1a970*/  HMMA.16816.F32 R168, R124.reuse, R148, R168 ;  /* 0x000000947ca8723c */ /* 0x040fe200000018a8 */
[----:B------:R1:W-:Y:S04]  /*1a980*/  STG.E.U16 desc[UR24][R30.64+-0xfe], R182 ;  /* 0xffff02b61e007986 */ /* 0x0003e8000c101518 */
[----:B------:R1:W5:Y:S01]  /*1a990*/  LDL.LU R208, [R1+0x110] ;  /* 0x0001100001d07983 */ /* 0x0003620000300800 */
[----:B------:R-:W-:Y:S06]  /*1a9a0*/  HMMA.16816.F32 R164, R124, R150, R164 ;  /* 0x000000967ca4723c */ /* 0x000fec00000018a4 */
[-C--:B------:R-:W-:Y:S01]  /*1a9b0*/  HMMA.16816.F32 R144, R128, R140.reuse, R144 ;  /* 0x0000008c8090723c */ /* 0x080fe20000001890 */
[----:B----4-:R1:W-:Y:S05]  /*1a9c0*/  STG.E.U16 desc[UR24][R28.64+-0x100], R139 ;  /* 0xffff008b1c007986 */ /* 0x0103ea000c101518 */
[C---:B------:R-:W-:Y:S01]  /*1a9d0*/  HMMA.16816.F32 R160, R124.reuse, R140, R160 ;  /* 0x0000008c7ca0723c */ /* 0x040fe200000018a0 */
[----:B------:R1:W-:Y:S05]  /*1a9e0*/  STG.E.U16 desc[UR24][R28.64+-0xfe], R138 ;  /* 0xffff028a1c007986 */ /* 0x0003ea000c101518 */
[----:B------:R-:W-:Y:S01]  /*1a9f0*/  HMMA.16816.F32 R156, R124, R142, R156 ;  /* 0x0000008e7c9c723c */ /* 0x000fe2000000189c */
[----:B------:R1:W-:Y:S01]  /*1aa00*/  STG.E.U16 desc[UR24][R20.64+-0xf0], R195 ;  /* 0xffff10c314007986 */ /* 0x0003e2000c101518 */
[----:B------:R-:W-:-:S03]  /*1aa10*/  FADD.FTZ R0, R219, R0 ;  /* 0x00000000db007221 */ /* 0x000fc60000010000 */
[----:B------:R1:W5:Y:S01]  /*1aa20*/  LDL.LU R207, [R1+0x10c] ;  /* 0x00010c0001cf7983 */ /* 0x0003620000300800 */
[C---:B------:R-:W-:Y:S03]  /*1aa30*/  HMMA.16816.F32 R148, R128.reuse, R150, R36 ;  /* 0x000000968094723c */ /* 0x040fe60000001824 */
[----:B------:R1:W-:Y:S03]  /*1aa40*/  STG.E.U16 desc[UR24][R20.64+-0xee], R194 ;  /* 0xffff12c214007986 */ /* 0x0003e6000c101518 */
[C---:B------:R-:W-:Y:S01]  /*1aa50*/  HMMA.16816.F32 R140, R128.reuse, R142, R40 ;  /* 0x0000008e808c723c */ /* 0x040fe20000001828 */
[----:B------:R1:W-:Y:S04]  /*1aa60*/  STG.E.U16 desc[UR24][R32.64+-0xf0], R193 ;  /* 0xffff10c120007986 */ /* 0x0003e8000c101518 */
[----:B------:R1:W5:Y:S01]  /*1aa70*/  LDL.LU R206, [R1+0x108] ;  /* 0x0001080001ce7983 */ /* 0x0003620000300800 */
[-C--:B------:R-:W-:Y:S03]  /*1aa80*/  HMMA.16816.F32 R36, R128, R48.reuse, R44 ;  /* 0x000000308024723c */ /* 0x080fe6000000182c */
[----:B------:R1:W-:Y:S03]  /*1aa90*/  STG.E.U16 desc[UR24][R32.64+-0xee], R192 ;  /* 0xffff12c020007986 */ /* 0x0003e6000c101518 */
[C---:B------:R-:W-:Y:S01]  /*1aaa0*/  HMMA.16816.F32 R40, R124.reuse, R48, R52 ;  /* 0x000000307c28723c */ /* 0x040fe20000001834 */
[----:B------:R1:W-:Y:S04]  /*1aab0*/  STG.E.U16 desc[UR24][R30.64+-0xf0], R181 ;  /* 0xffff10b51e007986 */ /* 0x0003e8000c101518 */
[----:B------:R1:W5:Y:S01]  /*1aac0*/  LDL.LU R205, [R1+0x104] ;  /* 0x0001040001cd7983 */ /* 0x0003620000300800 */
[-C--:B------:R-:W-:Y:S03]  /*1aad0*/  HMMA.16816.F32 R44, R124, R50.reuse, R56 ;  /* 0x000000327c2c723c */ /* 0x080fe60000001838 */
[----:B------:R1:W-:Y:S03]  /*1aae0*/  STG.E.U16 desc[UR24][R30.64+-0xee], R180 ;  /* 0xffff12b41e007986 */ /* 0x0003e6000c101518 */
[----:B------:R-:W-:Y:S01]  /*1aaf0*/  HMMA.16816.F32 R48, R128, R50, R60 ;  /* 0x000000328030723c */ /* 0x000fe2000000183c */
[----:B------:R1:W-:Y:S04]  /*1ab00*/  STG.E.U16 desc[UR24][R28.64+-0xf0], R179 ;  /* 0xffff10b31c007986 */ /* 0x0003e8000c101518 */
[----:B------:R1:W5:Y:S01]  /*1ab10*/  LDL.LU R204, [R1+0x100] ;  /* 0x0001000001cc7983 */ /* 0x0003620000300800 */
[-C--:B--2---:R-:W-:Y:S06]  /*1ab20*/  HMMA.16816.F32 R56, R124, R64.reuse, R68 ;  /* 0x000000407c38723c */ /* 0x084fec0000001844 */
[----:B------:R-:W-:Y:S01]  /*1ab30*/  HMMA.16816.F32 R52, R128, R64, R220 ;  /* 0x000000408034723c */ /* 0x000fe200000018dc */
[----:B------:R1:W-:Y:S05]  /*1ab40*/  STG.E.U16 desc[UR24][R28.64+-0xee], R178 ;  /* 0xffff12b21c007986 */ /* 0x0003ea000c101518 */
[-C--:B------:R-:W-:Y:S01]  /*1ab50*/  HMMA.16816.F32 R60, R124, R66.reuse, R76 ;  /* 0x000000427c3c723c */ /* 0x080fe2000000184c */
[----:B------:R1:W-:Y:S04]  /*1ab60*/  STG.E.U16 desc[UR24][R20.64+-0xe0], R191 ;  /* 0xffff20bf14007986 */ /* 0x0003e8000c101518 */
[----:B------:R1:W5:Y:S01]  /*1ab70*/  LDL.LU R203, [R1+0xfc] ;  /* 0x0000fc0001cb7983 */ /* 0x0003620000300800 */
[----:B------:R-:W-:Y:S03]  /*1ab80*/  HMMA.16816.F32 R64, R128, R66, R116 ;  /* 0x000000428040723c */ /* 0x000fe60000001874 */
[----:B------:R1:W-:Y:S03]  /*1ab90*/  STG.E.U16 desc[UR24][R20.64+-0xde], R190 ;  /* 0xffff22be14007986 */ /* 0x0003e6000c101518 */
[-C--:B------:R-:W-:Y:S01]  /*1aba0*/  HMMA.16816.F32 R120, R124, R4.reuse, R120 ;  /* 0x000000047c78723c */ /* 0x080fe20000001878 */
[----:B------:R1:W-:Y:S04]  /*1abb0*/  STG.E.U16 desc[UR24][R32.64+-0xe0], R189 ;  /* 0xffff20bd20007986 */ /* 0x0003e8000c101518 */
[----:B------:R1:W5:Y:S01]  /*1abc0*/  LDL.LU R200, [R1+0xf8] ;  /* 0x0000f80001c87983 */ /* 0x0003620000300800 */
[----:B------:R-:W-:Y:S03]  /*1abd0*/  HMMA.16816.F32 R116, R128, R4, R244 ;  /* 0x000000048074723c */ /* 0x000fe600000018f4 */
[----:B------:R1:W-:Y:S03]  /*1abe0*/  STG.E.U16 desc[UR24][R32.64+-0xde], R188 ;  /* 0xffff22bc20007986 */ /* 0x0003e6000c101518 */
[----:B------:R-:W-:Y:S01]  /*1abf0*/  HMMA.16816.F32 R76, R124, R82, R84 ;  /* 0x000000527c4c723c */ /* 0x000fe20000001854 */
[----:B------:R-:W-:Y:S01]  /*1ac00*/  IADD3 R5, P1, R20, -0x140, RZ ;  /* 0xfffffec014057810 */ /* 0x000fe20007f3e0ff */
[----:B------:R1:W-:Y:S04]  /*1ac10*/  STG.E.U16 desc[UR24][R30.64+-0xe0], R177 ;  /* 0xffff20b11e007986 */ /* 0x0003e8000c101518 */
[----:B------:R-:W-:Y:S01]  /*1ac20*/  HMMA.16816.F32 R84, R128, R96, R240 ;  /* 0x000000608054723c */ /* 0x000fe200000018f0 */
[----:B------:R1:W-:Y:S04]  /*1ac30*/  STG.E.U16 desc[UR24][R30.64+-0xde], R176 ;  /* 0xffff22b01e007986 */ /* 0x0003e8000c101518 */
[----:B------:R1:W-:Y:S02]  /*1ac40*/  STG.E.U16 desc[UR24][R28.64+-0xe0], R137 ;  /* 0xffff20891c007986 */ /* 0x0003e4000c101518 */
[----:B------:R-:W-:Y:S01]  /*1ac50*/  FADD.FTZ R241, R218, R0 ;  /* 0x00000000daf17221 */ /* 0x000fe20000010000 */
[----:B------:R-:W-:Y:S01]  /*1ac60*/  IADD3.X R0, R21, -0x1, RZ, P1, !PT ;  /* 0xffffffff15007810 */ /* 0x000fe20000ffe4ff */
[----:B------:R1:W-:Y:S04]  /*1ac70*/  STG.E.U16 desc[UR24][R28.64+-0xde], R136 ;  /* 0xffff22881c007986 */ /* 0x0003e8000c101518 */
[----:B------:R1:W5:Y:S04]  /*1ac80*/  LDL.LU R198, [R1+0xf4] ;  /* 0x0000f40001c67983 */ /* 0x0003680000300800 */
[----:B------:R1:W-:Y:S04]  /*1ac90*/  STG.E.U16 desc[UR24][R20.64+-0xd0], R187 ;  /* 0xffff30bb14007986 */ /* 0x0003e8000c101518 */
[----:B------:R1:W-:Y:S04]  /*1aca0*/  STG.E.U16 desc[UR24][R20.64+-0xce], R186 ;  /* 0xffff32ba14007986 */ /* 0x0003e8000c101518 */
[----:B------:R1:W5:Y:S04]  /*1acb0*/  LDL.LU R196, [R1+0xf0] ;  /* 0x0000f00001c47983 */ /* 0x0003680000300800 */
[----:B------:R1:W-:Y:S04]  /*1acc0*/  STG.E.U16 desc[UR24][R32.64+-0xd0], R185 ;  /* 0xffff30b920007986 */ /* 0x0003e8000c101518 */
[----:B------:R1:W-:Y:S04]  /*1acd0*/  STG.E.U16 desc[UR24][R32.64+-0xce], R184 ;  /* 0xffff32b820007986 */ /* 0x0003e8000c101518 */
[----:B------:R1:W-:Y:S04]  /*1ace0*/  STG.E.U16 desc[UR24][R30.64+-0xd0], R175 ;  /* 0xffff30af1e007986 */ /* 0x0003e8000c101518 */
[----:B------:R1:W-:Y:S04]  /*1acf0*/  STG.E.U16 desc[UR24][R30.64+-0xce], R174 ;  /* 0xffff32ae1e007986 */ /* 0x0003e8000c101518 */
[----:B------:R1:W-:Y:S04]  /*1ad00*/  STL [R1+0x7c], R5 ;  /* 0x00007c0501007387 */ /* 0x0003e80000100800 */
[----:B------:R1:W-:Y:S04]  /*1ad10*/  STG.E.U16 desc[UR24][R28.64+-0xd0], R173 ;  /* 0xffff30ad1c007986 */ /* 0x0003e8000c101518 */
[----:B------:R1:W-:Y:S04]  /*1ad20*/  STG.E.U16 desc[UR24][R28.64+-0xce], R172 ;  /* 0xffff32ac1c007986 */ /* 0x0003e8000c101518 */
[----:B------:R1:W-:Y:S01]  /*1ad30*/  STL [R1+0x78], R0 ;  /* 0x0000780001007387 */ /* 0x0003e20000100800 */
        /* <DEDUP_REMOVED lines=9> */
[----:B------:R-:W-:Y:S01]  /*1add0*/  FADD.FTZ R3, R27, R3 ;  /* 0x000000031b037221 */ /* 0x000fe20000010000 */
[----:B------:R-:W-:-:S03]  /*1ade0*/  FADD.FTZ R2, R252, R2 ;  /* 0x00000002fc027221 */ /* 0x000fc60000010000 */
[----:B------:R-:W-:Y:S01]  /*1adf0*/  HMMA.16816.F32 R92, R124, R98, R92 ;  /* 0x000000627c5c723c */ /* 0x000fe2000000185c */
[----:B------:R-:W-:-:S05]  /*1ae00*/  @UP0 UIADD3 UR27, UR27, -0x6, URZ ;  /* 0xfffffffa1b1b0890 */ /* 0x000fca000fffe03f */
[C---:B------:R-:W-:Y:S06]  /*1ae10*/  HMMA.16816.F32 R104, R124.reuse, R112, R104 ;  /* 0x000000707c68723c */ /* 0x040fec0000001868 */
[C---:B------:R-:W-:Y:S06]  /*1ae20*/  HMMA.16816.F32 R108, R124.reuse, R114, R108 ;  /* 0x000000727c6c723c */ /* 0x040fec000000186c */
[----:B------:R-:W-:Y:S01]  /*1ae30*/  HMMA.16816.F32 R124, R124, R6, R100 ;  /* 0x000000067c7c723c */ /* 0x000fe20000001864 */
[----:B------:R-:W-:-:S05]  /*1ae40*/  FADD.FTZ R240, R15, R2 ;  /* 0x000000020ff07221 */ /* 0x000fca0000010000 */
[C---:B------:R-:W-:Y:S06]  /*1ae50*/  HMMA.16816.F32 R68, R128.reuse, R80, R228 ;  /* 0x000000508044723c */ /* 0x040fec00000018e4 */
[C---:B------:R-:W-:Y:S06]  /*1ae60*/  HMMA.16816.F32 R100, R128.reuse, R112, R248 ;  /* 0x000000708064723c */ /* 0x040fec00000018f8 */
[C---:B------:R-:W-:Y:S06]  /*1ae70*/  HMMA.16816.F32 R80, R128.reuse, R82, R224 ;  /* 0x000000528050723c */ /* 0x040fec00000018e0 */
[C---:B------:R-:W-:Y:S06]  /*1ae80*/  HMMA.16816.F32 R96, R128.reuse, R98, R236 ;  /* 0x000000628060723c */ /* 0x040fec00000018ec */
[----:B------:R-:W-:Y:S01]  /*1ae90*/  HMMA.16816.F32 R112, R128, R114, R232 ;  /* 0x000000728070723c */ /* 0x000fe200000018e8 */
[----:B------:R-:W-:-:S05]  /*1aea0*/  FADD.FTZ R236, R23, R3 ;  /* 0x0000000317ec7221 */ /* 0x000fca0000010000 */
[----:B------:R-:W-:Y:S01]  /*1aeb0*/  HMMA.16816.F32 R128, R128, R6, R16 ;  /* 0x000000068080723c */ /* 0x000fe20000001810 */
[----:B------:R-:W-:Y:S01]  /*1aec0*/  FADD.FTZ R233, R22, R4 ;  /* 0x0000000416e97221 */ /* 0x000fe20000010000 */
[----:B------:R-:W-:-:S07]  /*1aed0*/  NOP ;  /* 0x0000000000007918 */ /* 0x000fce0000000000 */
[----:B-1----:R-:W-:-:S15]  /*1aee0*/  @P0 BRA `(.L_x_1384) ;  /* 0x0000000000040947 */ /* 0x002fde0003800000 */
.L_x_1371:
[----:B------:R-:W-:-:S12]  /*1aef0*/  UIADD3 UR27, UR42, -0x1, URZ ;  /* 0xffffffff2a1b7890 */ /* 0x000fd8000fffe03f */
.L_x_1384:
[----:B------:R-:W-:-:S13]  /*1af00*/  ISETP.LE.AND P0, PT, RZ, UR27, PT ;  /* 0x0000001bff007c0c */ /* 0x000fda000bf03270 */
[----:B------:R-:W-:Y:S05]  /*1af10*/  @!P0 BRA `(.L_x_1385) ;  /* 0x0000004800648947 */ /* 0x000fea0003800000 */
[----:B------:R-:W2:Y:S01]  /*1af20*/  LDL.LU R4, [R1+0xbc] ;  /* 0x0000bc0001047983 */ /* 0x000ea20000300800 */
[----:B------:R-:W-:Y:S01]  /*1af30*/  ULDC UR5, c[0x0][0x2d0] ;  /* 0x0000b40000057ab9 */ /* 0x000fe20000000800 */
[----:B------:R-:W-:Y:S01]  /*1af40*/  ULDC UR4, c[0x0][0x2d8] ;  /* 0x0000b60000047ab9 */ /* 0x000fe20000000800 */
[----:B------:R-:W1:Y:S01]  /*1af50*/  S2R R2, SR_TID.X ;  /* 0x0000000000027919 */ /* 0x000e620000002100 */
[----:B------:R-:W-:Y:S01]  /*1af60*/  IMAD.U32 R213, RZ, RZ, UR13 ;  /* 0x0000000dffd57e24 */ /* 0x000fe2000f8e00ff */
[----:B------:R-:W-:Y:S01]  /*1af70*/  MOV R136, R134 ;  /* 0x0000008600887202 */ /* 0x000fe20000000f00 */
[----:B------:R-:W-:Y:S01]  /*1af80*/  ULDC UR8, c[0x0][0x2d0] ;  /* 0x0000b40000087ab9 */ /* 0x000fe20000000800 */
[----:B------:R-:W3:Y:S04]  /*1af90*/  LDL.LU R6, [R1+0xd4] ;  /* 0x0000d40001067983 */ /* 0x000ee80000300800 */
[----:B------:R-:W4:Y:S01]  /*1afa0*/  LDL.LU R5, [R1+0xd0] ;  /* 0x0000d00001057983 */ /* 0x000f220000300800 */
[----:B------:R-:W-:-:S02]  /*1afb0*/  USHF.L.U32 UR10, UR4, 0x3, URZ ;  /* 0x00000003040a7899 */ /* 0x000fc4000800063f */
[----:B------:R-:W-:Y:S02]  /*1afc0*/  UIMAD UR42, UR4, 0x48, URZ ;  /* 0x00000048042a78a4 */ /* 0x000fe4000f8e023f */
[----:B------:R-:W-:Y:S02]  /*1afd0*/  USHF.R.S32.HI UR39, URZ, 0x1f, UR4 ;  /* 0x0000001f3f277899 */ /* 0x000fe40008011404 */
[----:B------:R-:W-:Y:S02]  /*1afe0*/  UIMAD.WIDE.U32 UR44, UR4, 0x70, URZ ;  /* 0x00000070042c78a5 */ /* 0x000fe4000f8e003f */
[----:B------:R-:W-:Y:S02]  /*1aff0*/  UIMAD UR4, UR4, 0x38, UR10 ;  /* 0x00000038040478a4 */ /* 0x000fe4000f8e020a */
[----:B------:R-:W-:Y:S02]  /*1b000*/  USHF.R.S32.HI UR6, URZ, 0x1f, UR10 ;  /* 0x0000001f3f067899 */ /* 0x000fe4000801140a */
[----:B------:R-:W-:-:S02]  /*1b010*/  UIADD3 UR4, UR4, 0x1, URZ ;  /* 0x0000000104047890 */ /* 0x000fc4000fffe03f */
[----:B------:R-:W-:Y:S02]  /*1b020*/  UIMAD UR39, UR39, 0x70, URZ ;  /* 0x00000070272778a4 */ /* 0x000fe4000f8e023f */
[----:B------:R-:W-:Y:S02]  /*1b030*/  USHF.R.S32.HI UR40, URZ, 0x1f, UR4 ;  /* 0x0000001f3f287899 */ /* 0x000fe40008011404 */
[----:B------:R-:W-:Y:S02]  /*1b040*/  USHF.L.U32 UR11, UR10, 0x1, URZ ;  /* 0x000000010a0b7899 */ /* 0x000fe4000800063f */
[----:B------:R-:W-:Y:S02]  /*1b050*/  USHF.L.U32 UR43, UR42, 0x1, URZ ;  /* 0x000000012a2b7899 */ /* 0x000fe4000800063f */
[----:B------:R-:W-:Y:S01]  /*1b060*/  USHF.L.U64.HI UR10, UR10, 0x1, UR6 ;  /* 0x000000010a0a7899 */ /* 0x000fe20008010206 */
[----:B-1----:R-:W-:Y:S01]  /*1b070*/  SHF.R.S32.HI R0, RZ, 0x1f, R2 ;  /* 0x0000001fff007819 */ /* 0x002fe20000011402 */
[----:B------:R-:W-:-:S02]  /*1b080*/  USHF.L.U32 UR41, UR4, 0x1, URZ ;  /* 0x0000000104297899 */ /* 0x000fc4000800063f */
[----:B------:R-:W-:Y:S01]  /*1b090*/  USHF.L.U64.HI UR40, UR4, 0x1, UR40 ;  /* 0x0000000104287899 */ /* 0x000fe20008010228 */
[----:B------:R-:W-:Y:S01]  /*1b0a0*/  LEA.HI R0, R0, R2, RZ, 0x3 ;  /* 0x0000000200007211 */ /* 0x000fe200078f18ff */
[----:B------:R-:W-:Y:S01]  /*1b0b0*/  UIADD3 UR39, UR45, UR39, URZ ;  /* 0x000000272d277290 */ /* 0x000fe2000fffe03f */
[----:B------:R-:W-:Y:S02]  /*1b0c0*/  ULDC UR4, c[0x0][0x2ec] ;  /* 0x0000bb0000047ab9 */ /* 0x000fe40000000800 */
[----:B------:R-:W-:Y:S01]  /*1b0d0*/  LOP3.LUT R0, R0, 0xfffffff8, RZ, 0xc0, !PT ;  /* 0xfffffff800007812 */ /* 0x000fe200078ec0ff */
[----:B------:R-:W-:-:S04]  /*1b0e0*/  ULDC.64 UR6, c[0x0][0x248] ;  /* 0x0000920000067ab9 */ /* 0x000fc80000000a00 */
[----:B------:R-:W-:Y:S02]  /*1b0f0*/  IMAD.IADD R0, R2, 0x1, -R0 ;  /* 0x0000000102007824 */ /* 0x000fe400078e0a00 */
[----:B------:R-:W-:-:S03]  /*1b100*/  IMAD.MOV.U32 R2, RZ, RZ, R132 ;  /* 0x000000ffff027224 */ /* 0x000fc600078e0084 */
[----:B------:R-:W-:-:S04]  /*1b110*/  SHF.L.U32 R0, R0, 0x3, RZ ;  /* 0x0000000300007819 */ /* 0x000fc800000006ff */
[----:B------:R-:W-:Y:S01]  /*1b120*/  ISETP.GE.AND P0, PT, R0, UR5, PT ;  /* 0x0000000500007c0c */ /* 0x000fe2000bf06270 */
[----:B------:R-:W-:Y:S01]  /*1b130*/  USHF.R.S32.HI UR5, URZ, 0x1f, UR42 ;  /* 0x0000001f3f057899 */ /* 0x000fe2000801142a */
[----:B------:R-:W-:-:S03]  /*1b140*/  MOV R0, 0x7054 ;  /* 0x0000705400007802 */ /* 0x000fc60000000f00 */
[----:B------:R-:W-:Y:S01]  /*1b150*/  USHF.L.U64.HI UR42, UR42, 0x1, UR5 ;  /* 0x000000012a2a7899 */ /* 0x000fe20008010205 */
[----:B------:R-:W-:Y:S02]  /*1b160*/  PRMT R213, R213, R0, UR13 ;  /* 0x0000000dd5d57e16 */ /* 0x000fe40008000000 */
[----:B-----5:R-:W-:-:S05]  /*1b170*/  MOV R0, R133 ;  /* 0x0000008500007202 */ /* 0x020fca0000000f00 */
[----:B------:R-:W1:Y:S08]  /*1b180*/  @!P0 LDC.64 R10, c[0x0][0x220] ;  /* 0x00008800ff0a8b82 */ /* 0x000e700000000a00 */
[----:B------:R-:W1:Y:S02]  /*1b190*/  @!P0 LDC.64 R8, c[0x0][0x220] ;  /* 0x00008800ff088b82 */ /* 0x000e640000000a00 */
[----:B-1----:R1:W-:Y:S04]  /*1b1a0*/  @!P0 STL.64 [R1+0xb0], R10 ;  /* 0x0000b00a01008387 */ /* 0x0023e80000100a00 */
[----:B------:R1:W-:Y:S01]  /*1b1b0*/  @!P0 STL.64 [R1+0xa8], R8 ;  /* 0x0000a80801008387 */ /* 0x0003e20000100a00 */
[----:B--2---:R-:W-:-:S02]  /*1b1c0*/  VIADD R3, R4, 0x4 ;  /* 0x0000000404037836 */ /* 0x004fc40000000000 */
[----:B-1----:R-:W-:-:S04]  /*1b1d0*/  IMAD.WIDE.U32 R10, R4, -0x326172a9, RZ ;  /* 0xcd9e8d57040a7825 */ /* 0x002fc800078e00ff */
[----:B------:R-:W-:Y:S01]  /*1b1e0*/  IMAD.WIDE.U32 R8, R3, -0x326172a9, RZ ;  /* 0xcd9e8d5703087825 */ /* 0x000fe200078e00ff */
[----:B------:R-:W-:Y:S03]  /*1b1f0*/  STL.64 [R1+0x98], R10 ;  /* 0x0000980a01007387 */ /* 0x000fe60000100a00 */
[----:B---3--:R-:W-:Y:S01]  /*1b200*/  IMAD.WIDE.U32 R250, R6, -0x2daee0ad, RZ ;  /* 0xd2511f5306fa7825 */ /* 0x008fe200078e00ff */
[----:B------:R1:W-:Y:S01]  /*1b210*/  STL.64 [R1+0x90], R8 ;  /* 0x0000900801007387 */ /* 0x0003e20000100a00 */
[-C--:B----4-:R-:W-:Y:S02]  /*1b220*/  LOP3.LUT R4, R11, R5.reuse, RZ, 0x3c, !PT ;  /* 0x000000050b047212 */ /* 0x090fe400078e3cff */
[----:B------:R-:W-:Y:S01]  /*1b230*/  LOP3.LUT R5, R9, R5, RZ, 0x3c, !PT ;  /* 0x0000000509057212 */ /* 0x000fe200078e3cff */
[----:B------:R-:W-:Y:S01]  /*1b240*/  IMAD.MOV.U32 R3, RZ, RZ, R135 ;  /* 0x000000ffff037224 */ /* 0x000fe200078e0087 */
[----:B-1----:R-:W2:Y:S04]  /*1b250*/  LDL.LU.64 R8, [R1+0xd8] ;  /* 0x0000d80001087983 */ /* 0x002ea80000300a00 */
[----:B------:R-:W3:Y:S01]  /*1b260*/  LDL.LU.64 R6, [R1+0xe0] ;  /* 0x0000e00001067983 */ /* 0x000ee20000300a00 */
[----:B------:R-:W-:-:S04]  /*1b270*/  IMAD.WIDE.U32 R10, R4, -0x2daee0ad, RZ ;  /* 0xd2511f53040a7825 */ /* 0x000fc800078e00ff */
[----:B------:R-:W-:Y:S01]  /*1b280*/  IMAD.WIDE.U32 R4, R5, -0x2daee0ad, RZ ;  /* 0xd2511f5305047825 */ /* 0x000fe200078e00ff */
[----:B------:R-:W-:Y:S04]  /*1b290*/  STL.64 [R1+0x88], R10 ;  /* 0x0000880a01007387 */ /* 0x000fe80000100a00 */
[----:B------:R2:W-:Y:S02]  /*1b2a0*/  STL.64 [R1+0x80], R4 ;  /* 0x0000800401007387 */ /* 0x0005e40000100a00 */
[----:B--2---:R-:W-:Y:S01]  /*1b2b0*/  IMAD.MOV.U32 R5, RZ, RZ, R9 ;  /* 0x000000ffff057224 */ /* 0x004fe200078e0009 */
[----:B---3--:R-:W-:-:S05]  /*1b2c0*/  MOV R4, R6 ;  /* 0x0000000600047202 */ /* 0x008fca0000000f00 */
[----:B------:R1:W-:Y:S01]  /*1b2d0*/  STL.64 [R1+0xa0], R4 ;  /* 0x0000a00401007387 */ /* 0x0003e20000100a00 */
[----:B------:R-:W-:Y:S05]  /*1b2e0*/  BRA `(.L_x_1386) ;  /* 0x0000000000c47947 */ /* 0x000fea0003800000 */
.L_x_1388:
        /* <DEDUP_REMOVED lines=49> */
.L_x_1386:
[----:B-1----:R-:W2:Y:S01]  /*1b600*/  LDL R4, [R1+0xb8] ;  /* 0x0000b80001047983 */ /* 0x002ea20000100800 */
[----:B------:R-:W-:Y:S04]  /*1b610*/  DEPBAR.LE SB0, 0x0 ;  /* 0x000080000000791a */ /* 0x000fe80000000000 */
[----:B------:R-:W3:Y:S01]  /*1b620*/  LDL.64 R14, [R1+0xa0] ;  /* 0x0000a000010e7983 */ /* 0x000ee20000100a00 */
[----:B------:R-:W-:Y:S02]  /*1b630*/  USHF.R.S32.HI UR9, URZ, 0x1f, UR27 ;  /* 0x0000001f3f097899 */ /* 0x000fe4000801141b */
[----:B------:R-:W-:Y:S01]  /*1b640*/  UIMAD UR5, UR14, UR27, URZ ;  /* 0x0000001b0e0572a4 */ /* 0x000fe2000f8e023f */
[----:B------:R-:W4:Y:S01]  /*1b650*/  LDL R7, [R1+0xb0] ;  /* 0x0000b00001077983 */ /* 0x000f220000100800 */
[----:B------:R-:W-:Y:S02]  /*1b660*/  UISETP.GE.AND UP0, UPT, UR27, 0x1, UPT ;  /* 0x000000011b00788c */ /* 0x000fe4000bf06270 */
[----:B------:R-:W-:Y:S01]  /*1b670*/  UIMAD UR5, UR9, UR15, UR5 ;  /* 0x0000000f090572a4 */ /* 0x000fe2000f8e0205 */
[----:B-----5:R-:W5:Y:S01]  /*1b680*/  LDL R17, [R1+0xb4] ;  /* 0x0000b40001117983 */ /* 0x020f620000100800 */
[----:B------:R-:W-:Y:S03]  /*1b690*/  ULOP3.LUT UR9, UR27, UR29, URZ, 0x3c, !UPT ;  /* 0x0000001d1b097292 */ /* 0x000fe6000f8e3c3f */
[----:B------:R-:W5:Y:S04]  /*1b6a0*/  LDL R12, [R1+0xa8] ;  /* 0x0000a800010c7983 */ /* 0x000f680000100800 */
[----:B------:R-:W5:Y:S01]  /*1b6b0*/  LDL R16, [R1+0xac] ;  /* 0x0000ac0001107983 */ /* 0x000f620000100800 */
[----:B------:R-:W-:Y:S06]  /*1b6c0*/  BAR.SYNC.DEFER_BLOCKING 0x0 ;  /* 0x0000000000007b1d */ /* 0x000fec0000010000 */
[----:B------:R-:W-:Y:S04]  /*1b6d0*/  @P0 STS.128 [R212+0xa000], RZ ;  /* 0x00a000ffd4000388 */ /* 0x000fe80000000c00 */
[----:B------:R-:W5:Y:S04]  /*1b6e0*/  LDL.64 R216, [R1+0x88] ;  /* 0x0000880001d87983 */ /* 0x000f680000100a00 */
[----:B------:R-:W5:Y:S04]  /*1b6f0*/  LDL.64 R214, [R1+0x80] ;  /* 0x0000800001d67983 */ /* 0x000f680000100a00 */
[----:B------:R-:W5:Y:S04]  /*1b700*/  LDL.64 R218, [R1+0x98] ;  /* 0x0000980001da7983 */ /* 0x000f680000100a00 */
[----:B------:R-:W5:Y:S01]  /*1b710*/  LDL.64 R138, [R1+0x90] ;  /* 0x00009000018a7983 */ /* 0x000f620000100a00 */
[----:B--2---:R-:W-:Y:S01]  /*1b720*/  ISETP.GE.AND P3, PT, R4, UR8, PT ;  /* 0x0000000804007c0c */ /* 0x004fe2000bf66270 */
[----:B------:R-:W-:Y:S04]  /*1b730*/  IMAD.U32 R4, RZ, RZ, UR27 ;  /* 0x0000001bff047e24 */ /* 0x000fe8000f8e00ff */
[----:B---3--:R-:W-:Y:S04]  /*1b740*/  IMAD.WIDE.U32 R4, R4, UR15, R14 ;  /* 0x0000000f04047c25 */ /* 0x008fe8000f8e000e */
[----:B------:R-:W-:Y:S01]  /*1b750*/  VIADD R6, R5, UR5 ;  /* 0x0000000505067c36 */ /* 0x000fe20008000000 */
[C---:B----4-:R-:W-:Y:S01]  /*1b760*/  @!P0 LEA R14, P5, R4.reuse, R7, 0x1 ;  /* 0x00000007040e8211 */ /* 0x050fe200078a08ff */
[----:B------:R-:W-:Y:S01]  /*1b770*/  UIADD3 UR5, UR29, -0x4498517b, URZ ;  /* 0xbb67ae851d057890 */ /* 0x000fe2000fffe03f */
[C---:B------:R-:W-:Y:S01]  /*1b780*/  IADD3 R5, P1, R4.reuse, UR19, RZ ;  /* 0x0000001304057c10 */ /* 0x040fe2000ff3e0ff */
[----:B------:R-:W1:Y:S01]  /*1b790*/  @!P3 LDC.64 R10, c[0x0][0x220] ;  /* 0x00008800ff0abb82 */ /* 0x000e620000000a00 */
[--C-:B-----5:R-:W-:Y:S02]  /*1b7a0*/  @!P0 LEA.HI.X R15, R4, R17, R6.reuse, 0x1, P5 ;  /* 0x00000011040f8211 */ /* 0x120fe400028f0c06 */
[----:B------:R-:W-:Y:S02]  /*1b7b0*/  IADD3.X R7, R6, UR18, RZ, P1, !PT ;  /* 0x0000001206077c10 */ /* 0x000fe40008ffe4ff */
[C---:B------:R-:W-:Y:S01]  /*1b7c0*/  @!P0 LEA R12, P4, R5.reuse, R12, 0x1 ;  /* 0x0000000c050c8211 */ /* 0x040fe200078808ff */
[----:B------:R-:W-:Y:S01]  /*1b7d0*/  @!PT LDS RZ, [RZ] ;  /* 0x00000000fffff984 */ /* 0x000fe20000000800 */
[----:B------:R-:W-:Y:S01]  /*1b7e0*/  @!PT LDS RZ, [RZ] ;  /* 0x00000000fffff984 */ /* 0x000fe20000000800 */
[----:B------:R-:W-:Y:S01]  /*1b7f0*/  @!PT LDS RZ, [RZ] ;  /* 0x00000000fffff984 */ /* 0x000fe20000000800 */
[----:B------:R-:W-:Y:S02]  /*1b800*/  @!P0 LDGSTS.E.BYPASS.LTC128B.128 [R212+0xa000], desc[UR24][R14.64] ;  /* 0x0a0000000ed48fae */ /* 0x000fe4000b901d58 */
[----:B------:R-:W2:Y:S01]  /*1b810*/  @!P3 LDC.64 R8, c[0x0][0x220] ;  /* 0x00008800ff08bb82 */ /* 0x000ea20000000a00 */
[C-C-:B------:R-:W-:Y:S01]  /*1b820*/  @!P0 LEA.HI.X R13, R5.reuse, R16, R7.reuse, 0x1, P4 ;  /* 0x00000010050d8211 */ /* 0x140fe200020f0c07 */
[----:B------:R-:W-:Y:S01]  /*1b830*/  @P3 STS.128 [R212+0xb000], RZ ;  /* 0x00b000ffd4003388 */ /* 0x000fe20000000c00 */
        /* <DEDUP_REMOVED lines=9> */
[----:B------:R-:W-:Y:S03]  /*1b8d0*/  PLOP3.LUT P1, PT, PT, PT, UP0, 0x80, 0x0 ;  /* 0x000000000000781c */ /* 0x000fe60003f2f008 */
        /* <DEDUP_REMOVED lines=11> */
[----:B------:R-:W1:Y:S04]  /*1b990*/  LDSM.16.M88.4 R28, [R198+0x2000] ;  /* 0x00200000c61c783b */ /* 0x000e680000000200 */
[----:B------:R-:W3:Y:S04]  /*1b9a0*/  LDSM.16.M88.4 R132, [R196+0x8800] ;  /* 0x00880000c484783b */ /* 0x000ee80000000200 */
[----:B------:R-:W0:Y:S04]  /*1b9b0*/  LDGDEPBAR ;  /* 0x00000000000079af */ /* 0x000e280000000000 */
[----:B------:R-:W-:Y:S04]  /*1b9c0*/  LDSM.16.M88.4 R172, [R200] ;  /* 0x00000000c8ac783b */ /* 0x000fe80000000200 */
[----:B------:R-:W4:Y:S04]  /*1b9d0*/  LDSM.16.M88.4 R176, [R207] ;  /* 0x00000000cfb0783b */ /* 0x000f280000000200 */
[----:B------:R-:W5:Y:S04]  /*1b9e0*/  LDSM.16.M88.4 R180, [R200+0x2000] ;  /* 0x00200000c8b4783b */ /* 0x000f680000000200 */
[----:B------:R-:W5:Y:S04]  /*1b9f0*/  LDSM.16.M88.4 R184, [R210] ;  /* 0x00000000d2b8783b */ /* 0x000f680000000200 */
[----:B------:R-:W-:Y:S04]  /*1ba00*/  LDSM.16.M88.4 R188, [R206+0x2000] ;  /* 0x00200000cebc783b */ /* 0x000fe80000000200 */
[----:B------:R-:W-:Y:S01]  /*1ba10*/  LDSM.16.M88.4 R192, [R204+0x8800] ;  /* 0x00880000ccc0783b */ /* 0x000fe20000000200 */
[-C--:B--2---:R-:W-:Y:S06]  /*1ba20*/  HMMA.16816.F32 R4, R32, R16.reuse, RZ ;  /* 0x000000102004723c */ /* 0x084fec00000018ff */
[C---:B-1----:R-:W-:Y:S06]  /*1ba30*/  HMMA.16816.F32 R8, R28.reuse, R16, RZ ;  /* 0x000000101c08723c */ /* 0x042fec00000018ff */
        /* <DEDUP_REMOVED lines=11> */
[----:B------:R-:W1:Y:S05]  /*1baf0*/  LDSM.16.M88.4 R176, [R204+0x8000] ;  /* 0x00800000ccb0783b */ /* 0x000e6a0000000200 */
[-C--:B------:R-:W-:Y:S06]  /*1bb00*/  HMMA.16816.F32 R20, R172, R184.reuse, R20 ;  /* 0x000000b8ac14723c */ /* 0x080fec0000001814 */
[C---:B------:R-:W-:Y:S06]  /*1bb10*/  HMMA.16816.F32 R24, R180.reuse, R184, R24 ;  /* 0x000000b8b418723c */ /* 0x040fec0000001818 */
[-C--:B------:R-:W-:Y:S01]  /*1bb20*/  HMMA.16816.F32 R28, R180, R186.reuse, R28 ;  /* 0x000000bab41c723c */ /* 0x080fe2000000181c */
[----:B------:R-:W-:Y:S05]  /*1bb30*/  LDSM.16.M88.4 R180, [R205+0x2000] ;  /* 0x00200000cdb4783b */ /* 0x000fea0000000200 */
[----:B------:R-:W-:Y:S01]  /*1bb40*/  HMMA.16816.F32 R32, R172, R186, R32 ;  /* 0x000000baac20723c */ /* 0x000fe20000001820 */
[----:B------:R-:W-:Y:S04]  /*1bb50*/  LDSM.16.M88.4 R172, [R205] ;  /* 0x00000000cdac783b */ /* 0x000fe80000000200 */
[----:B------:R-:W-:Y:S01]  /*1bb60*/  LDSM.16.M88.4 R184, [R203+0x800] ;  /* 0x00080000cbb8783b */ /* 0x000fe20000000200 */
[-C--:B-1----:R-:W-:Y:S06]  /*1bb70*/  HMMA.16816.F32 R4, R132, R176.reuse, R4 ;  /* 0x000000b08404723c */ /* 0x082fec0000001804 */
[C---:B------:R-:W-:Y:S06]  /*1bb80*/  HMMA.16816.F32 R8, R188.reuse, R176, R8 ;  /* 0x000000b0bc08723c */ /* 0x040fec0000001808 */
[-C--:B------:R-:W-:Y:S06]  /*1bb90*/  HMMA.16816.F32 R12, R188, R178.reuse, R12 ;  /* 0x000000b2bc0c723c */ /* 0x080fec000000180c */
[C---:B------:R-:W-:Y:S01]  /*1bba0*/  HMMA.16816.F32 R16, R132.reuse, R178, R16 ;  /* 0x000000b28410723c */ /* 0x040fe20000001810 */
[----:B------:R-:W1:Y:S05]  /*1bbb0*/  LDSM.16.M88.4 R176, [R203] ;  /* 0x00000000cbb0783b */ /* 0x000e6a0000000200 */
[-C--:B------:R-:W-:Y:S06]  /*1bbc0*/  HMMA.16816.F32 R20, R132, R192.reuse, R20 ;  /* 0x000000c08414723c */ /* 0x080fec0000001814 */
[C---:B------:R-:W-:Y:S06]  /*1bbd0*/  HMMA.16816.F32 R24, R188.reuse, R192, R24 ;  /* 0x000000c0bc18723c */ /* 0x040fec0000001818 */
[-C--:B------:R-:W-:Y:S01]  /*1bbe0*/  HMMA.16816.F32 R28, R188, R194.reuse, R28 ;  /* 0x000000c2bc1c723c */ /* 0x080fe2000000181c */
[----:B------:R-:W-:Y:S05]  /*1bbf0*/  LDSM.16.M88.4 R188, [R198+0x6000] ;  /* 0x00600000c6bc783b */ /* 0x000fea0000000200 */
[----:B------:R-:W-:Y:S01]  /*1bc00*/  HMMA.16816.F32 R32, R132, R194, R32 ;  /* 0x000000c28420723c */ /* 0x000fe20000001820 */
[----:B------:R-:W-:Y:S04]  /*1bc10*/  LDSM.16.M88.4 R132, [R198+0x4000] ;  /* 0x00400000c684783b */ /* 0x000fe80000000200 */
[----:B------:R-:W-:Y:S01]  /*1bc20*/  LDSM.16.M88.4 R192, [R196+0x9800] ;  /* 0x00980000c4c0783b */ /* 0x000fe20000000200 */
[-C--:B-1----:R-:W-:Y:S06]  /*1bc30*/  HMMA.16816.F32 R4, R172, R176.reuse, R4 ;  /* 0x000000b0ac04723c */ /* 0x082fec0000001804 */
[C---:B------:R-:W-:Y:S06]  /*1bc40*/  HMMA.16816.F32 R8, R180.reuse, R176, R8 ;  /* 0x000000b0b408723c */ /* 0x040fec0000001808 */
        /* <DEDUP_REMOVED lines=8> */
[----:B------:R-:W-:Y:S04]  /*1bcd0*/  LDSM.16.M88.4 R172, [R200+0x4000] ;  /* 0x00400000c8ac783b */ /* 0x000fe80000000200 */
[----:B------:R-:W-:Y:S01]  /*1bce0*/  LDSM.16.M88.4 R184, [R208] ;  /* 0x00000000d0b8783b */ /* 0x000fe20000000200 */
        /* <DEDUP_REMOVED lines=28> */
[----:B------:R-:W1:Y:S01]  /*1beb0*/  LDSM.16.M88.4 R176, [R203+0x1000] ;  /* 0x00100000cbb0783b */ /* 0x000e620000000200 */
[----:B------:R-:W-:Y:S04]  /*1bec0*/  DEPBAR.LE SB0, 0x0 ;  /* 0x000080000000791a */ /* 0x000fe80000000000 */
[-C--:B------:R-:W-:Y:S01]  /*1bed0*/  HMMA.16816.F32 R20, R132, R192.reuse, R20 ;  /* 0x000000c08414723c */ /* 0x080fe20000001814 */
[----:B------:R-:W-:Y:S05]  /*1bee0*/  BAR.SYNC.DEFER_BLOCKING 0x0 ;  /* 0x0000000000007b1d */ /* 0x000fea0000010000 */
[C---:B------:R-:W-:Y:S06]  /*1bef0*/  HMMA.16816.F32 R24, R188.reuse, R192, R24 ;  /* 0x000000c0bc18723c */ /* 0x040fec0000001818 */
[-C--:B------:R-:W-:Y:S06]  /*1bf00*/  HMMA.16816.F32 R28, R188, R194.reuse, R28 ;  /* 0x000000c2bc1c723c */ /* 0x080fec000000181c */
[----:B------:R-:W-:Y:S05]  /*1bf10*/  HMMA.16816.F32 R32, R132, R194, R32 ;  /* 0x000000c28420723c */ /* 0x000fea0000001820 */
[----:B------:R-:W-:Y:S02]  /*1bf20*/  LOP3.LUT R188, R217, UR5, R250, 0x96, !PT ;  /* 0x00000005d9bc7c12 */ /* 0x000fe4000f8e96fa */
[----:B------:R-:W-:Y:S04]  /*1bf30*/  LOP3.LUT R132, R251, UR9, RZ, 0x3c, !PT ;  /* 0x00000009fb847c12 */ /* 0x000fe8000f8e3cff */
[----:B------:R-:W-:Y:S04]  /*1bf40*/  IMAD.WIDE.U32 R188, R188, -0x326172a9, RZ ;  /* 0xcd9e8d57bcbc7825 */ /* 0x000fe800078e00ff */
[----:B------:R-:W-:Y:S01]  /*1bf50*/  IMAD.WIDE.U32 R132, R132, -0x326172a9, RZ ;  /* 0xcd9e8d5784847825 */ /* 0x000fe200078e00ff */
[-C--:B-1----:R-:W-:Y:S05]  /*1bf60*/  HMMA.16816.F32 R4, R172, R176.reuse, R4 ;  /* 0x000000b0ac04723c */ /* 0x082fea0000001804 */
[C---:B------:R-:W-:Y:S01]  /*1bf70*/  LOP3.LUT R190, R133.reuse, UR38, R138, 0x96, !PT ;  /* 0x0000002685be7c12 */ /* 0x040fe2000f8e968a */
[C---:B------:R-:W-:Y:S06]  /*1bf80*/  HMMA.16816.F32 R8, R180.reuse, R176, R8 ;  /* 0x000000b0b408723c */ /* 0x040fec0000001808 */
[-C--:B------:R-:W-:Y:S06]  /*1bf90*/  HMMA.16816.F32 R12, R180, R178.reuse, R12 ;  /* 0x000000b2b40c723c */ /* 0x080fec000000180c */
[C---:B------:R-:W-:Y:S06]  /*1bfa0*/  HMMA.16816.F32 R16, R172.reuse, R178, R16 ;  /* 0x000000b2ac10723c */ /* 0x040fec0000001810 */
[-C--:B------:R-:W-:Y:S05]  /*1bfb0*/  HMMA.16816.F32 R20, R172, R184.reuse, R20 ;  /* 0x000000b8ac14723c */ /* 0x080fea0000001814 */
[----:B------:R-:W-:Y:S01]  /*1bfc0*/  LOP3.LUT R178, R133, UR38, R218, 0x96, !PT ;  /* 0x0000002685b27c12 */ /* 0x000fe2000f8e96da */
[C---:B------:R-:W-:Y:S05]  /*1bfd0*/  HMMA.16816.F32 R24, R180.reuse, R184, R24 ;  /* 0x000000b8b418723c */ /* 0x040fea0000001818 */
[----:B------:R-:W-:Y:S01]  /*1bfe0*/  FMNMX.FTZ R133, R4, R0, !PT ;  /* 0x0000000004857209 */ /* 0x000fe20007810000 */
[-C--:B------:R-:W-:Y:S05]  /*1bff0*/  HMMA.16816.F32 R28, R180, R186.reuse, R28 ;  /* 0x000000bab41c723c */ /* 0x080fea000000181c */
[----:B------:R-:W-:Y:S01]  /*1c000*/  LOP3.LUT R184, R215, UR5, R250, 0x96, !PT ;  /* 0x00000005d7b87c12 */ /* 0x000fe2000f8e96fa */
[----:B------:R-:W-:Y:S05]  /*1c010*/  HMMA.16816.F32 R32, R172, R186, R32 ;  /* 0x000000baac20723c */ /* 0x000fea0000001820 */
[--C-:B------:R-:W-:Y:S01]  /*1c020*/  LOP3.LUT R180, R189, UR37, R132.reuse, 0x96, !PT ;  /* 0x00000025bdb47c12 */ /* 0x100fe2000f8e9684 */
[----:B------:R-:W-:Y:S01]  /*1c030*/  IMAD.WIDE.U32 R184, R184, -0x326172a9, RZ ;  /* 0xcd9e8d57b8b87825 */ /* 0x000fe200078e00ff */
[----:B------:R-:W-:Y:S04]  /*1c040*/  FMNMX.FTZ R134, R5, R133, !PT ;  /* 0x0000008505867209 */ /* 0x000fe80007810000 */
[----:B------:R-:W-:Y:S01]  /*1c050*/  LOP3.LUT R191, R185, UR37, R132, 0x96, !PT ;  /* 0x00000025b9bf7c12 */ /* 0x000fe2000f8e9684 */
[----:B------:R-:W-:Y:S01]  /*1c060*/  IMAD.WIDE.U32 R178, R178, -0x2daee0ad, RZ ;  /* 0xd2511f53b2b27825 */ /* 0x000fe200078e00ff */
[----:B------:R-:W-:Y:S02]  /*1c070*/  FMNMX.FTZ R132, R6, R2, !PT ;  /* 0x0000000206847209 */ /* 0x000fe40007810000 */
[----:B------:R-:W-:Y:S01]  /*1c080*/  FMNMX.FTZ R182, R16, R134, !PT ;  /* 0x0000008610b67209 */ /* 0x000fe20007810000 */
[----:B------:R-:W-:Y:S01]  /*1c090*/  IMAD.WIDE.U32 R180, R180, -0x2daee0ad, RZ ;  /* 0xd2511f53b4b47825 */ /* 0x000fe200078e00ff */
        /* <DEDUP_REMOVED lines=25> */
.L_x_1387:
[----:B-1----:R-:W-:Y:S01]  /*1c230*/  FMNMX.FTZ R138, R28, R186, !PT ;  /* 0x000000ba1c8a7209 */ /* 0x002fe20007810000 */
[----:B------:R-:W-:Y:S01]  /*1c240*/  STL [R1+0x100], R204 ;  /* 0x000100cc01007387 */ /* 0x000fe20000100800 */
[----:B------:R-:W-:Y:S01]  /*1c250*/  FMNMX.FTZ R137, R30, R137, !PT ;  /* 0x000000891e897209 */ /* 0x000fe20007810000 */
[----:B------:R-:W-:Y:S01]  /*1c260*/  IMAD.WIDE.U32 R134, R190, -0x2daee0ad, RZ ;  /* 0xd2511f53be867825 */ /* 0x000fe200078e00ff */
[----:B------:R-:W-:Y:S01]  /*1c270*/  FMNMX.FTZ R138, R29, R138, !PT ;  /* 0x0000008a1d8a7209 */ /* 0x000fe20007810000 */
[----:B------:R-:W-:Y:S01]  /*1c280*/  STL [R1+0xfc], R203 ;  /* 0x0000fccb01007387 */ /* 0x000fe20000100800 */
[----:B------:R-:W-:Y:S01]  /*1c290*/  FMNMX.FTZ R137, R31, R137, !PT ;  /* 0x000000891f897209 */ /* 0x000fe20007810000 */
[----:B------:R-:W-:Y:S01]  /*1c2a0*/  IMAD.WIDE.U32 R132, R191, -0x2daee0ad, RZ ;  /* 0xd2511f53bf847825 */ /* 0x000fe200078e00ff */
[----:B------:R-:W-:Y:S01]  /*1c2b0*/  LOP3.LUT R139, R179, UR36, R216, 0x96, !PT ;  /* 0x00000024b38b7c12 */ /* 0x000fe2000f8e96d8 */
[----:B------:R-:W-:Y:S01]  /*1c2c0*/  STL [R1+0xf8], R200 ;  /* 0x0000f8c801007387 */ /* 0x000fe20000100800 */
[----:B------:R-:W-:Y:S02]  /*1c2d0*/  LOP3.LUT R178, R181, UR34, R178, 0x96, !PT ;  /* 0x00000022b5b27c12 */ /* 0x000fe4000f8e96b2 */
[----:B------:R-:W-:Y:S01]  /*1c2e0*/  LOP3.LUT R134, R133, UR34, R134, 0x96, !PT ;  /* 0x0000002285867c12 */ /* 0x000fe2000f8e9686 */
[----:B------:R-:W-:Y:S01]  /*1c2f0*/  STL [R1+0xf4], R198 ;  /* 0x0000f4c601007387 */ /* 0x000fe20000100800 */
[----:B------:R-:W-:Y:S01]  /*1c300*/  LOP3.LUT R135, R135, UR36, R214, 0x96, !PT ;  /* 0x0000002487877c12 */ /* 0x000fe2000f8e96d6 */
[----:B------:R-:W-:Y:S01]  /*1c310*/  IMAD.WIDE.U32 R186, R139, -0x326172a9, RZ ;  /* 0xcd9e8d578bba7825 */ /* 0x000fe200078e00ff */
[----:B------:R-:W-:Y:S01]  /*1c320*/  LOP3.LUT R211, R211, 0xfffeffff, RZ, 0xc0, !PT ;  /* 0xfffeffffd3d37812 */ /* 0x000fe200078ec0ff */
[----:B------:R-:W-:Y:S02]  /*1c330*/  STL [R1+0xf0], R196 ;  /* 0x0000f0c401007387 */ /* 0x000fe40000100800 */
[----:B------:R-:W-:Y:S01]  /*1c340*/  IMAD.WIDE.U32 R192, R178, -0x326172a9, RZ ;  /* 0xcd9e8d57b2c07825 */ /* 0x000fe200078e00ff */
[----:B------:R-:W-:Y:S01]  /*1c350*/  LOP3.LUT R188, R187, UR35, R188, 0x96, !PT ;  /* 0x00000023bbbc7c12 */ /* 0x000fe2000f8e96bc */
[----:B------:R-:W2:Y:S01]  /*1c360*/  LDL.LU R195, [R1+0x78] ;  /* 0x0000780001c37983 */ /* 0x000ea20000300800 */
[----:B------:R-:W-:Y:S01]  /*1c370*/  @P0 LOP3.LUT R211, R211, 0x10000, RZ, 0xfc, !PT ;  /* 0x00010000d3d30812 */ /* 0x000fe200078efcff */
[----:B------:R-:W-:Y:S01]  /*1c380*/  IMAD.WIDE.U32 R178, R135, -0x326172a9, RZ ;  /* 0xcd9e8d5787b27825 */ /* 0x000fe200078e00ff */
[----:B------:R-:W-:Y:S01]  /*1c390*/  LOP3.LUT R135, R193, UR33, R186, 0x96, !PT ;  /* 0x00000021c1877c12 */ /* 0x000fe2000f8e96ba */
[----:B------:R-:W3:Y:S01]  /*1c3a0*/  LDL.LU R194, [R1+0x7c] ;  /* 0x00007c0001c27983 */ /* 0x000ee20000300800 */
[----:B------:R-:W-:Y:S01]  /*1c3b0*/  LOP3.LUT R211, R211, 0xffefffff, RZ, 0xc0, !PT ;  /* 0xffefffffd3d37812 */ /* 0x000fe200078ec0ff */
[----:B------:R-:W-:Y:S01]  /*1c3c0*/  IMAD.WIDE.U32 R190, R134, -0x326172a9, RZ ;  /* 0xcd9e8d5786be7825 */ /* 0x000fe200078e00ff */
[----:B------:R-:W-:Y:S01]  /*1c3d0*/  LOP3.LUT R184, R179, UR35, R184, 0x96, !PT ;  /* 0x00000023b3b87c12 */ /* 0x000fe2000f8e96b8 */
[----:B------:R-:W1:Y:S02]  /*1c3e0*/  SHFL.BFLY PT, R172, R182, 0x2, 0x1f ;  /* 0x0c401f00b6ac7f89 */ /* 0x000e6400000e0000 */
[----:B------:R-:W-:Y:S01]  /*1c3f0*/  IMAD.WIDE.U32 R186, R135, -0x2daee0ad, RZ ;  /* 0xd2511f5387ba7825 */ /* 0x000fe200078e00ff */
[----:B------:R-:W-:Y:S05]  /*1c400*/  LOP3.LUT R134, R191, UR33, R178, 0x96, !PT ;  /* 0x00000021bf867c12 */ /* 0x000fea000f8e96b2 */
[----:B------:R-:W4:Y:S01]  /*1c410*/  SHFL.BFLY PT, R173, R183, 0x2, 0x1f ;  /* 0x0c401f00b7ad7f89 */ /* 0x000f2200000e0000 */
[----:B------:R-:W-:Y:S07]  /*1c420*/  IMAD.WIDE.U32 R188, R188, -0x2daee0ad, RZ ;  /* 0xd2511f53bcbc7825 */ /* 0x000fee00078e00ff */
[----:B------:R-:W4:Y:S01]  /*1c430*/  SHFL.BFLY PT, R175, R138, 0x2, 0x1f ;  /* 0x0c401f008aaf7f89 */ /* 0x000f2200000e0000 */
[----:B------:R-:W-:Y:S01]  /*1c440*/  IMAD.WIDE.U32 R238, R134, -0x2daee0ad, RZ ;  /* 0xd2511f5386ee7825 */ /* 0x000fe200078e00ff */
[----:B------:R-:W-:Y:S06]  /*1c450*/  LOP3.LUT R178, R189, UR32, R180, 0x96, !PT ;  /* 0x00000020bdb27c12 */ /* 0x000fec000f8e96b4 */
[----:B------:R-:W4:Y:S01]  /*1c460*/  SHFL.BFLY PT, R176, R137, 0x2, 0x1f ;  /* 0x0c401f0089b07f89 */ /* 0x000f2200000e0000 */
[----:B------:R-:W-:Y:S01]  /*1c470*/  LOP3.LUT R174, R187, UR30, R188, 0x96, !PT ;  /* 0x0000001ebbae7c12 */ /* 0x000fe2000f8e96bc */
[----:B------:R-:W-:Y:S04]  /*1c480*/  IMAD.WIDE.U32 R184, R184, -0x2daee0ad, RZ ;  /* 0xd2511f53b8b87825 */ /* 0x000fe800078e00ff */
[----:B------:R-:W-:Y:S01]  /*1c490*/  IMAD.WIDE.U32 R178, R178, -0x326172a9, RZ ;  /* 0xcd9e8d57b2b27825 */ /* 0x000fe200078e00ff */
[----:B------:R-:W-:Y:S02]  /*1c4a0*/  LOP3.LUT R132, R185, UR32, R132, 0x96, !PT ;  /* 0x00000020b9847c12 */ /* 0x000fe4000f8e9684 */
[----:B-1----:R-:W-:Y:S02]  /*1c4b0*/  FMNMX.FTZ R133, R182, R172, !PT ;  /* 0x000000acb6857209 */ /* 0x002fe40007810000 */
[----:B------:R-:W-:Y:S01]  /*1c4c0*/  LOP3.LUT R172, R239, UR30, R184, 0x96, !PT ;  /* 0x0000001eefac7c12 */ /* 0x000fe2000f8e96b8 */
[----:B------:R-:W-:Y:S01]  /*1c4d0*/  IMAD.WIDE.U32 R184, R132, -0x326172a9, RZ ;  /* 0xcd9e8d5784b87825 */ /* 0x000fe200078e00ff */
[----:B----4-:R-:W-:Y:S01]  /*1c4e0*/  FMNMX.FTZ R139, R183, R173, !PT ;  /* 0x000000adb78b7209 */ /* 0x010fe20007810000 */
[----:B------:R-:W1:Y:S01]  /*1c4f0*/  SHFL.BFLY PT, R181, R133, 0x1, 0x1f ;  /* 0x0c201f0085b57f89 */ /* 0x000e6200000e0000 */
[----:B------:R-:W-:Y:S01]  /*1c500*/  LOP3.LUT R182, R179, UR31, R192, 0x96, !PT ;  /* 0x0000001fb3b67c12 */ /* 0x000fe2000f8e96c0 */
[----:B------:R-:W-:Y:S01]  /*1c510*/  IMAD.WIDE.U32 R172, R172, -0x326172a9, RZ ;  /* 0xcd9e8d57acac7825 */ /* 0x000fe200078e00ff */
[----:B------:R-:W-:Y:S05]  /*1c520*/  FMNMX.FTZ R135, R138, R175, !PT ;  /* 0x000000af8a877209 */ /* 0x000fea0007810000 */
[----:B------:R-:W4:Y:S01]  /*1c530*/  SHFL.BFLY PT, R180, R139, 0x1, 0x1f ;  /* 0x0c201f008bb47f89 */ /* 0x000f2200000e0000 */
[----:B------:R-:W-:Y:S01]  /*1c540*/  LOP3.LUT R219, R185, UR31, R190, 0x96, !PT ;  /* 0x0000001fb9db7c12 */ /* 0x000fe2000f8e96be */
[----:B------:R-:W-:Y:S01]  /*1c550*/  IMAD.WIDE.U32 R174, R174, -0x326172a9, RZ ;  /* 0xcd9e8d57aeae7825 */ /* 0x000fe200078e00ff */
[----:B------:R-:W-:Y:S02]  /*1c560*/  FMNMX.FTZ R134, R137, R176, !PT ;  /* 0x000000b089867209 */ /* 0x000fe40007810000 */
[----:B------:R-:W-:Y:S03]  /*1c570*/  LOP3.LUT R132, R172, 0xff, RZ, 0xc0, !PT ;  /* 0x000000ffac847812 */ /* 0x000fe600078ec0ff */
[----:B------:R-:W4:Y:S01]  /*1c580*/  SHFL.BFLY PT, R176, R135, 0x1, 0x1f ;  /* 0x0c201f0087b07f89 */ /* 0x000f2200000e0000 */
[C-C-:B------:R-:W-:Y:S02]  /*1c590*/  LOP3.LUT R179, R175.reuse, UR23, R178.reuse, 0x96, !PT ;  /* 0x00000017afb37c12 */ /* 0x140fe4000f8e96b2 */
[----:B------:R-:W-:Y:S05]  /*1c5a0*/  ISETP.LE.U32.AND P6, PT, R132, UR13, PT ;  /* 0x0000000d84007c0c */ /* 0x000fea000bfc3070 */
[----:B------:R-:W4:Y:S01]  /*1c5b0*/  SHFL.BFLY PT, R177, R134, 0x1, 0x1f ;  /* 0x0c201f0086b17f89 */ /* 0x000f2200000e0000 */
[----:B------:R-:W-:Y:S02]  /*1c5c0*/  LOP3.LUT R178, R175, UR23, R178, 0x96, !PT ;  /* 0x00000017afb27c12 */ /* 0x000fe4000f8e96b2 */
[----:B------:R-:W-:Y:S02]  /*1c5d0*/  LOP3.LUT R242, R174, 0xff, RZ, 0xc0, !PT ;  /* 0x000000ffaef27812 */ /* 0x000fe400078ec0ff */
[----:B------:R-:W-:Y:S02]  /*1c5e0*/  SHF.R.U32.HI R228, RZ, 0x18, R174 ;  /* 0x00000018ffe47819 */ /* 0x000fe400000116ae */
[----:B------:R-:W-:Y:S02]  /*1c5f0*/  LOP3.LUT R183, R179, 0xff, RZ, 0xc0, !PT ;  /* 0x000000ffb3b77812 */ /* 0x000fe400078ec0ff */
[----:B-1----:R-:W-:Y:S02]  /*1c600*/  FMNMX.FTZ R133, R133, R181, !PT ;  /* 0x000000b585857209 */ /* 0x002fe40007810000 */
[----:B------:R-:W-:Y:S02]  /*1c610*/  SHF.R.U32.HI R181, RZ, 0x18, R179 ;  /* 0x00000018ffb57819 */ /* 0x000fe400000116b3 */
[C---:B------:R-:W-:Y:S01]  /*1c620*/  FSETP.NEU.FTZ.AND P2, PT, R133.reuse, -INF , PT ;  /* 0xff8000008500780b */ /* 0x040fe20003f5d000 */
[----:B------:R-:W-:Y:S01]  /*1c630*/  FMUL.FTZ R137, R133, UR4 ;  /* 0x0000000485897c20 */ /* 0x000fe20008410000 */
[----:B----4-:R-:W-:Y:S01]  /*1c640*/  FMNMX.FTZ R132, R139, R180, !PT ;  /* 0x000000b48b847209 */ /* 0x010fe20007810000 */
[----:B------:R-:W-:Y:S01]  /*1c650*/  FADD.FTZ R0, -R133, R0 ;  /* 0x0000000085007221 */ /* 0x000fe20000010100 */
[----:B------:R-:W-:Y:S02]  /*1c660*/  @P6 LOP3.LUT R211, R211, 0x100000, RZ, 0xfc, !PT ;  /* 0x00100000d3d36812 */ /* 0x000fe400078efcff */
[----:B------:R-:W-:Y:S01]  /*1c670*/  FSEL R137, R137, RZ, P2 ;  /* 0x000000ff89897208 */ /* 0x000fe20001000000 */
[----:B------:R-:W-:Y:S01]  /*1c680*/  FMUL.FTZ R0, R0, UR4 ;  /* 0x0000000400007c20 */ /* 0x000fe20008410000 */
[----:B------:R-:W-:Y:S01]  /*1c690*/  FMNMX.FTZ R135, R135, R176, !PT ;  /* 0x000000b087877209 */ /* 0x000fe20007810000 */
[C---:B------:R-:W-:Y:S01]  /*1c6a0*/  FMUL.FTZ R138, R132.reuse, UR4 ;  /* 0x00000004848a7c20 */ /* 0x040fe20008410000 */
[----:B------:R-:W-:Y:S01]  /*1c6b0*/  FSETP.NEU.FTZ.AND P1, PT, R132, -INF , PT ;  /* 0xff8000008400780b */ /* 0x000fe20003f3d000 */
[--C-:B------:R-:W-:Y:S01]  /*1c6c0*/  FFMA.FTZ R139, R4, UR4, -R137.reuse ;  /* 0x00000004048b7c23 */ /* 0x100fe20008010889 */
[----:B------:R-:W-:Y:S01]  /*1c6d0*/  FMNMX.FTZ R134, R134, R177, !PT ;  /* 0x000000b186867209 */ /* 0x000fe20007810000 */
[----:B------:R-:W1:Y:S01]  /*1c6e0*/  MUFU.EX2 R0, R0 ;  /* 0x0000000000007308 */ /* 0x000e620000000800 */
[----:B------:R-:W-:Y:S01]  /*1c6f0*/  FSEL R138, R138, RZ, P1 ;  /* 0x000000ff8a8a7208 */ /* 0x000fe20000800000 */
[--C-:B------:R-:W-:Y:S01]  /*1c700*/  FFMA.FTZ R189, R5, UR4, -R137.reuse ;  /* 0x0000000405bd7c23 */ /* 0x100fe20008010889 */
[C---:B------:R-:W-:Y:S01]  /*1c710*/  FSETP.NEU.FTZ.AND P1, PT, R135.reuse, -INF , PT ;  /* 0xff8000008700780b */ /* 0x040fe20003f3d000 */
[----:B------:R-:W-:Y:S01]  /*1c720*/  FMUL.FTZ R5, R135, UR4 ;  /* 0x0000000487057c20 */ /* 0x000fe20008410000 */
[----:B------:R-:W-:Y:S01]  /*1c730*/  ISETP.LE.U32.AND P2, PT, R181, UR13, PT ;  /* 0x0000000db5007c0c */ /* 0x000fe2000bf43070 */
[--C-:B------:R-:W-:Y:S01]  /*1c740*/  FFMA.FTZ R226, R20, UR4, -R137.reuse ;  /* 0x0000000414e27c23 */ /* 0x100fe20008010889 */
[----:B------:R-:W-:Y:S03]  /*1c750*/  LOP3.LUT R211, R211, 0xffdfffff, RZ, 0xc0, !PT ;  /* 0xffdfffffd3d37812 */ /* 0x000fe600078ec0ff */
[----:B------:R-:W4:Y:S01]  /*1c760*/  MUFU.EX2 R235, R139 ;  /* 0x0000008b00eb7308 */ /* 0x000f220000000800 */
[----:B------:R-:W-:Y:S01]  /*1c770*/  FSEL R5, R5, RZ, P1 ;  /* 0x000000ff05057208 */ /* 0x000fe20000800000 */
[C---:B------:R-:W-:Y:S01]  /*1c780*/  FMUL.FTZ R4, R134.reuse, UR4 ;  /* 0x0000000486047c20 */ /* 0x040fe20008410000 */
[----:B------:R-:W-:Y:S01]  /*1c790*/  FSETP.NEU.FTZ.AND P1, PT, R134, -INF , PT ;  /* 0xff8000008600780b */ /* 0x000fe20003f3d000 */
[----:B------:R-:W-:Y:S01]  /*1c7a0*/  FFMA.FTZ R227, R22, UR4, -R138 ;  /* 0x0000000416e37c23 */ /* 0x000fe2000801088a */
[----:B------:R-:W-:Y:S01]  /*1c7b0*/  FFMA.FTZ R191, R17, UR4, -R137 ;  /* 0x0000000411bf7c23 */ /* 0x000fe20008010889 */
[--C-:B------:R-:W-:Y:S01]  /*1c7c0*/  FFMA.FTZ R232, R24, UR4, -R5.reuse ;  /* 0x0000000418e87c23 */ /* 0x100fe20008010805 */
[----:B------:R-:W-:Y:S01]  /*1c7d0*/  FSEL R4, R4, RZ, P1 ;  /* 0x000000ff04047208 */ /* 0x000fe20000800000 */
[--C-:B------:R-:W-:Y:S01]  /*1c7e0*/  FFMA.FTZ R187, R9, UR4, -R5.reuse ;  /* 0x0000000409bb7c23 */ /* 0x100fe20008010805 */
[--C-:B------:R-:W-:Y:S01]  /*1c7f0*/  FFMA.FTZ R231, R25, UR4, -R5.reuse ;  /* 0x0000000419e77c23 */ /* 0x100fe20008010805 */
[----:B------:R-:W-:Y:S01]  /*1c800*/  @P2 LOP3.LUT R211, R211, 0x200000, RZ, 0xfc, !PT ;  /* 0x00200000d3d32812 */ /* 0x000fe200078efcff */
[--C-:B------:R-:W-:Y:S01]  /*1c810*/  FFMA.FTZ R247, R29, UR4, -R5.reuse ;  /* 0x000000041df77c23 */ /* 0x100fe20008010805 */
[----:B------:R-:W-:Y:S01]  /*1c820*/  ISETP.LE.U32.AND P2, PT, R183, UR13, PT ;  /* 0x0000000db7007c0c */ /* 0x000fe2000bf43070 */
[--C-:B------:R-:W-:Y:S01]  /*1c830*/  FFMA.FTZ R8, R8, UR4, -R5.reuse ;  /* 0x0000000408087c23 */ /* 0x100fe20008010805 */
[----:B------:R-:W-:Y:S01]  /*1c840*/  LOP3.LUT R211, R211, 0xfffdffff, RZ, 0xc0, !PT ;  /* 0xfffdffffd3d37812 */ /* 0x000fe200078ec0ff */
[--C-:B------:R-:W-:Y:S01]  /*1c850*/  FFMA.FTZ R222, R12, UR4, -R5.reuse ;  /* 0x000000040cde7c23 */ /* 0x100fe20008010805 */
[--C-:B------:R-:W-:Y:S01]  /*1c860*/  FFMA.FTZ R221, R13, UR4, -R5.reuse ;  /* 0x000000040ddd7c23 */ /* 0x100fe20008010805 */
[----:B------:R-:W-:Y:S01]  /*1c870*/  FFMA.FTZ R245, R28, UR4, -R5 ;  /* 0x000000041cf57c23 */ /* 0x000fe20008010805 */
[----:B------:R-:W-:Y:S01]  /*1c880*/  SHF.R.U32.HI R5, RZ, 0x18, R172 ;  /* 0x00000018ff057819 */ /* 0x000fe200000116ac */
[----:B------:R-:W-:Y:S01]  /*1c890*/  FADD.FTZ R2, -R132, R2 ;  /* 0x0000000284027221 */ /* 0x000fe20000010100 */
[--C-:B------:R-:W-:Y:S01]  /*1c8a0*/  FFMA.FTZ R218, R16, UR4, -R137.reuse ;  /* 0x0000000410da7c23 */ /* 0x100fe20008010889 */
[--C-:B------:R-:W-:Y:S01]  /*1c8b0*/  FFMA.FTZ R230, R26, UR4, -R4.reuse ;  /* 0x000000041ae67c23 */ /* 0x100fe20008010804 */
[----:B------:R-:W-:Y:S01]  /*1c8c0*/  ISETP.LE.U32.AND P3, PT, R5, UR13, PT ;  /* 0x0000000d05007c0c */ /* 0x000fe2000bf63070 */
[--C-:B------:R-:W-:Y:S01]  /*1c8d0*/  FFMA.FTZ R224, R14, UR4, -R4.reuse ;  /* 0x000000040ee07c23 */ /* 0x100fe20008010804 */
[----:B-1----:R-:W-:Y:S01]  /*1c8e0*/  FMUL.FTZ R16, R0, R148 ;  /* 0x0000009400107220 */ /* 0x002fe20000410000 */
        /* <DEDUP_REMOVED lines=8> */
[----:B------:R-:W-:Y:S01]  /*1c970*/  FFMA.FTZ R248, R31, UR4, -R4 ;  /* 0x000000041ff87c23 */ /* 0x000fe20008010804 */
[C---:B------:R-:W-:Y:S01]  /*1c980*/  FMUL.FTZ R4, R0.reuse, R152 ;  /* 0x0000009800047220 */ /* 0x040fe20000410000 */
[----:B------:R-:W-:Y:S01]  /*1c990*/  @P3 LOP3.LUT R211, R211, 0x20000, RZ, 0xfc, !PT ;  /* 0x00020000d3d33812 */ /* 0x000fe200078efcff */
        /* <DEDUP_REMOVED lines=18> */
[C---:B----4-:R-:W-:Y:S01]  /*1cac0*/  FFMA.FTZ R148, R0.reuse, R233, R235 ;  /* 0x000000e900947223 */ /* 0x050fe200000100eb */
        /* <DEDUP_REMOVED lines=12> */
[----:B------:R-:W-:Y:S01]  /*1cb90*/  FMUL.FTZ R0, R2, UR4 ;  /* 0x0000000402007c20 */ /* 0x000fe20008410000 */
[----:B------:R-:W-:Y:S01]  /*1cba0*/  FADD.FTZ R2, -R135, R3 ;  /* 0x0000000387027221 */ /* 0x000fe20000010100 */
[----:B------:R-:W-:Y:S01]  /*1cbb0*/  FADD.FTZ R3, -R134, R136 ;  /* 0x0000008886037221 */ /* 0x000fe20000010100 */
[--C-:B------:R-:W-:Y:S01]  /*1cbc0*/  FFMA.FTZ R244, R35, UR4, -R138.reuse ;  /* 0x0000000423f47c23 */ /* 0x100fe2000801088a */
[----:B------:R-:W-:Y:S01]  /*1cbd0*/  FFMA.FTZ R137, R6, UR4, -R138 ;  /* 0x0000000406897c23 */ /* 0x000fe2000801088a */
[----:B------:R-:W-:Y:S01]  /*1cbe0*/  LOP3.LUT R6, R178, 0xffff, RZ, 0xc0, !PT ;  /* 0x0000ffffb2067812 */ /* 0x000fe200078ec0ff */
[----:B------:R-:W1:Y:S01]  /*1cbf0*/  MUFU.EX2 R0, R0 ;  /* 0x0000000000007308 */ /* 0x000e620000000800 */
[----:B------:R-:W-:Y:S01]  /*1cc00*/  FMUL.FTZ R2, R2, UR4 ;  /* 0x0000000402027c20 */ /* 0x000fe20008410000 */
[----:B------:R-:W-:Y:S01]  /*1cc10*/  FMUL.FTZ R3, R3, UR4 ;  /* 0x0000000403037c20 */ /* 0x000fe20008410000 */
[----:B------:R-:W-:Y:S01]  /*1cc20*/  SHF.R.U32.HI R6, RZ, 0x8, R6 ;  /* 0x00000008ff067819 */ /* 0x000fe20000011606 */
[----:B------:R-:W-:Y:S04]  /*1cc30*/  IMAD.WIDE.U32 R176, R182, -0x2daee0ad, RZ ;  /* 0xd2511f53b6b07825 */ /* 0x000fe800078e00ff */
[----:B------:R-:W-:Y:S01]  /*1cc40*/  FFMA.FTZ R188, R7, UR4, -R138 ;  /* 0x0000000407bc7c23 */ /* 0x000fe2000801088a */
[----:B------:R-:W-:Y:S01]  /*1cc50*/  LOP3.LUT R7, R178, 0xff, RZ, 0xc0, !PT ;  /* 0x000000ffb2077812 */ /* 0x000fe200078ec0ff */
[----:B------:R-:W4:Y:S01]  /*1cc60*/  MUFU.EX2 R2, R2 ;  /* 0x0000000200027308 */ /* 0x000f220000000800 */
[----:B------:R-:W-:Y:S01]  /*1cc70*/  LOP3.LUT R139, R177, UR26, R186, 0x96, !PT ;  /* 0x0000001ab18b7c12 */ /* 0x000fe2000f8e96ba */
[----:B------:R-:W-:Y:S01]  /*1cc80*/  FFMA.FTZ R220, R19, UR4, -R138 ;  /* 0x0000000413dc7c23 */ /* 0x000fe2000801088a */
[----:B------:R-:W-:Y:S01]  /*1cc90*/  LOP3.LUT R180, R177, UR26, R186, 0x96, !PT ;  /* 0x0000001ab1b47c12 */ /* 0x000fe2000f8e96ba */
[----:B------:R-:W-:Y:S01]  /*1cca0*/  FFMA.FTZ R243, R34, UR4, -R138 ;  /* 0x0000000422f37c23 */ /* 0x000fe2000801088a */
[----:B------:R-:W-:Y:S01]  /*1ccb0*/  PRMT R186, R7, 0x5410, R6 ;  /* 0x0000541007ba7816 */ /* 0x000fe20000000006 */
[----:B------:R-:W-:Y:S01]  /*1ccc0*/  FFMA.FTZ R190, R18, UR4, -R138 ;  /* 0x0000000412be7c23 */ /* 0x000fe2000801088a */
[C---:B------:R-:W-:Y:S03]  /*1ccd0*/  LOP3.LUT R6, R174.reuse, 0xffff, RZ, 0xc0, !PT ;  /* 0x0000ffffae067812 */ /* 0x040fe600078ec0ff */
[----:B------:R-:W-:Y:S01]  /*1cce0*/  MUFU.EX2 R3, R3 ;  /* 0x0000000300037308 */ /* 0x000fe20000000800 */
[----:B------:R-:W-:Y:S01]  /*1ccf0*/  LOP3.LUT R7, R174, 0xff, RZ, 0xc0, !PT ;  /* 0x000000ffae077812 */ /* 0x000fe200078ec0ff */
[C---:B-1----:R-:W-:Y:S01]  /*1cd00*/  FMUL.FTZ R35, R0.reuse, R143 ;  /* 0x0000008f00237220 */ /* 0x042fe20000410000 */
[----:B------:R-:W-:Y:S01]  /*1cd10*/  SHF.R.U32.HI R6, RZ, 0x8, R6 ;  /* 0x00000008ff067819 */ /* 0x000fe20000011606 */
[C---:B------:R-:W-:Y:S01]  /*1cd20*/  FMUL.FTZ R34, R0.reuse, R142 ;  /* 0x0000008e00227220 */ /* 0x040fe20000410000 */
[----:B------:R-:W-:Y:S01]  /*1cd30*/  SHF.R.U32.HI R142, RZ, 0x10, R174 ;  /* 0x00000010ff8e7819 */ /* 0x000fe200000116ae */
[----:B------:R-:W-:Y:S01]  /*1cd40*/  FMUL.FTZ R18, R0, R150 ;  /* 0x0000009600127220 */ /* 0x000fe20000410000 */
[----:B------:R-:W-:Y:S03]  /*1cd50*/  PRMT R182, R7, 0x5410, R6 ;  /* 0x0000541007b67816 */ /* 0x000fe60000000006 */
[----:B------:R1:W1:Y:S01]  /*1cd60*/  MUFU.EX2 R143, R8 ;  /* 0x00000008008f7308 */ /* 0x0002620000000800 */
[----:B------:R-:W-:Y:S01]  /*1cd70*/  LOP3.LUT R142, R142, 0xff, RZ, 0xc0, !PT ;  /* 0x000000ff8e8e7812 */ /* 0x000fe200078ec0ff */
[C---:B----4-:R-:W-:Y:S01]  /*1cd80*/  FMUL.FTZ R9, R2.reuse, R169 ;  /* 0x000000a902097220 */ /* 0x050fe20000410000 */
[C---:B------:R-:W-:Y:S01]  /*1cd90*/  FMUL.FTZ R25, R2.reuse, R161 ;  /* 0x000000a102197220 */ /* 0x040fe20000410000 */
[----:B------:R-:W-:Y:S01]  /*1cda0*/  FMUL.FTZ R29, R2, R157 ;  /* 0x0000009d021d7220 */ /* 0x000fe20000410000 */
[----:B------:R-:W-:Y:S01]  /*1cdb0*/  ISETP.LE.U32.AND P0, PT, R142, UR13, PT ;  /* 0x0000000d8e007c0c */ /* 0x000fe2000bf03070 */
[C---:B------:R-:W-:Y:S01]  /*1cdc0*/  FMUL.FTZ R12, R2.reuse, R164 ;  /* 0x000000a4020c7220 */ /* 0x040fe20000410000 */
[C---:B------:R-:W-:Y:S03]  /*1cdd0*/  FMUL.FTZ R13, R2.reuse, R165 ;  /* 0x000000a5020d7220 */ /* 0x040fe60000410000 */
[----:B------:R4:W4:Y:S01]  /*1cde0*/  MUFU.EX2 R153, R10 ;  /* 0x0000000a00997308 */ /* 0x0009220000000800 */
[C---:B------:R-:W-:Y:S01]  /*1cdf0*/  FMUL.FTZ R24, R2.reuse, R160 ;  /* 0x000000a002187220 */ /* 0x040fe20000410000 */
[C---:B------:R-:W-:Y:S01]  /*1ce00*/  FMUL.FTZ R28, R2.reuse, R156 ;  /* 0x0000009c021c7220 */ /* 0x040fe20000410000 */
        /* <DEDUP_REMOVED lines=14> */
[C---:B------:R-:W-:Y:S01]  /*1cef0*/  FFMA.FTZ R140, R2.reuse, R240, R143 ;  /* 0x000000f0028c7223 */ /* 0x040fe2000001008f */
        /* <DEDUP_REMOVED lines=12> */
[--C-:B------:R-:W-:Y:S01]  /*1cfc0*/  SHF.R.U32.HI R2, RZ, 0x10, R174.reuse ;  /* 0x00000010ff027819 */ /* 0x100fe200000116ae */
[----:B------:R-:W-:Y:S01]  /*1cfd0*/  FMUL.FTZ R6, R0, R154 ;  /* 0x0000009a00067220 */ /* 0x000fe20000410000 */
[----:B------:R-:W-:Y:S01]  /*1cfe0*/  LOP3.LUT R154, R174, 0xffff, RZ, 0xc0, !PT ;  /* 0x0000ffffae9a7812 */ /* 0x000fe200078ec0ff */
[C---:B------:R-:W-:Y:S01]  /*1cff0*/  FMUL.FTZ R14, R3.reuse, R166 ;  /* 0x000000a6030e7220 */ /* 0x040fe20000410000 */
[----:B------:R-:W-:Y:S01]  /*1d000*/  SHF.R.U32.HI R174, RZ, 0x18, R174 ;  /* 0x00000018ffae7819 */ /* 0x000fe200000116ae */
[C---:B------:R-:W-:Y:S01]  /*1d010*/  FMUL.FTZ R26, R3.reuse, R162 ;  /* 0x000000a2031a7220 */ /* 0x040fe20000410000 */
[----:B------:R-:W-:Y:S01]  /*1d020*/  LOP3.LUT R2, R2, 0xff, RZ, 0xc0, !PT ;  /* 0x000000ff02027812 */ /* 0x000fe200078ec0ff */
[C---:B----4-:R-:W-:Y:S01]  /*1d030*/  FMUL.FTZ R10, R3.reuse, R170 ;  /* 0x000000aa030a7220 */ /* 0x050fe20000410000 */
[C---:B------:R-:W-:Y:S01]  /*1d040*/  FMUL.FTZ R11, R3.reuse, R171 ;  /* 0x000000ab030b7220 */ /* 0x040fe20000410000 */
[C---:B------:R-:W-:Y:S01]  /*1d050*/  FMUL.FTZ R15, R3.reuse, R167 ;  /* 0x000000a7030f7220 */ /* 0x040fe20000410000 */
[----:B------:R-:W-:Y:S01]  /*1d060*/  PRMT R167, R2, 0x5410, R174 ;  /* 0x0000541002a77816 */ /* 0x000fe200000000ae */
[C---:B------:R-:W-:Y:S01]  /*1d070*/  FMUL.FTZ R27, R3.reuse, R163 ;  /* 0x000000a3031b7220 */ /* 0x040fe20000410000 */
[----:B------:R-:W-:Y:S01]  /*1d080*/  SHF.R.U32.HI R174, RZ, 0x18, R139 ;  /* 0x00000018ffae7819 */ /* 0x000fe2000001168b */
        /* <DEDUP_REMOVED lines=15> */
[----:B------:R-:W-:Y:S01]  /*1d180*/  LOP3.LUT R138, R173, UR23, R184, 0x96, !PT ;  /* 0x00000017ad8a7c12 */ /* 0x000fe2000f8e96b8 */
[C---:B------:R-:W-:Y:S01]  /*1d190*/  FMUL.FTZ R58, R3.reuse, R58 ;  /* 0x0000003a033a7220 */ /* 0x040fe20000410000 */
[C---:B------:R-:W-:Y:S01]  /*1d1a0*/  FMUL.FTZ R59, R3.reuse, R59 ;  /* 0x0000003b033b7220 */ /* 0x040fe20000410000 */
[C---:B------:R-:W-:Y:S01]  /*1d1b0*/  FMUL.FTZ R62, R3.reuse, R62 ;  /* 0x0000003e033e7220 */ /* 0x040fe20000410000 */
[----:B------:R-:W-:Y:S01]  /*1d1c0*/  LOP3.LUT R144, R138, 0xff, RZ, 0xc0, !PT ;  /* 0x000000ff8a907812 */ /* 0x000fe200078ec0ff */
[C---:B------:R-:W-:Y:S01]  /*1d1d0*/  FMUL.FTZ R63, R3.reuse, R63 ;  /* 0x0000003f033f7220 */ /* 0x040fe20000410000 */
[----:B------:R-:W-:Y:S01]  /*1d1e0*/  SHF.R.U32.HI R145, RZ, 0x18, R138 ;  /* 0x00000018ff917819 */ /* 0x000fe2000001168a */
[C---:B------:R-:W-:Y:S01]  /*1d1f0*/  FMUL.FTZ R74, R3.reuse, R74 ;  /* 0x0000004a034a7220 */ /* 0x040fe20000410000 */
[----:B------:R-:W-:Y:S01]  /*1d200*/  ISETP.LE.U32.AND P5, PT, R144, UR13, PT ;  /* 0x0000000d90007c0c */ /* 0x000fe2000bfa3070 */
[C---:B------:R-:W-:Y:S01]  /*1d210*/  FMUL.FTZ R75, R3.reuse, R75 ;  /* 0x0000004b034b7220 */ /* 0x040fe20000410000 */
[C---:B------:R-:W-:Y:S01]  /*1d220*/  FMUL.FTZ R78, R3.reuse, R78 ;  /* 0x0000004e034e7220 */ /* 0x040fe20000410000 */
[C---:B------:R-:W-:Y:S01]  /*1d230*/  FMUL.FTZ R79, R3.reuse, R79 ;  /* 0x0000004f034f7220 */ /* 0x040fe20000410000 */
[C---:B------:R-:W-:Y:S01]  /*1d240*/  FMUL.FTZ R122, R3.reuse, R122 ;  /* 0x0000007a037a7220 */ /* 0x040fe20000410000 */
[C---:B------:R-:W-:Y:S01]  /*1d250*/  FMUL.FTZ R123, R3.reuse, R123 ;  /* 0x0000007b037b7220 */ /* 0x040fe20000410000 */
[C---:B------:R-:W-:Y:S01]  /*1d260*/  FMUL.FTZ R126, R3.reuse, R126 ;  /* 0x0000007e037e7220 */ /* 0x040fe20000410000 */
[C---:B------:R-:W-:Y:S01]  /*1d270*/  FMUL.FTZ R127, R3.reuse, R127 ;  /* 0x0000007f037f7220 */ /* 0x040fe20000410000 */
[----:B------:R-:W-:Y:S01]  /*1d280*/  FFMA.FTZ R136, R3, R241, R153 ;  /* 0x000000f103887223 */ /* 0x000fe20000010099 */
[--C-:B------:R-:W-:Y:S01]  /*1d290*/  SHF.R.U32.HI R3, RZ, 0x10, R178.reuse ;  /* 0x00000010ff037819 */ /* 0x100fe200000116b2 */
[C---:B------:R-:W-:Y:S01]  /*1d2a0*/  FMUL.FTZ R7, R0.reuse, R155 ;  /* 0x0000009b00077220 */ /* 0x040fe20000410000 */
[----:B------:R-:W-:Y:S01]  /*1d2b0*/  SHF.R.U32.HI R178, RZ, 0x18, R178 ;  /* 0x00000018ffb27819 */ /* 0x000fe200000116b2 */
[C---:B------:R-:W-:Y:S01]  /*1d2c0*/  FMUL.FTZ R19, R0.reuse, R151 ;  /* 0x0000009700137220 */ /* 0x040fe20000410000 */
[----:B------:R-:W-:Y:S01]  /*1d2d0*/  LOP3.LUT R3, R3, 0xff, RZ, 0xc0, !PT ;  /* 0x000000ff03037812 */ /* 0x000fe200078ec0ff */
[C---:B------:R-:W-:Y:S01]  /*1d2e0*/  FMUL.FTZ R22, R0.reuse, R146 ;  /* 0x0000009200167220 */ /* 0x040fe20000410000 */
[----:B------:R-:W-:Y:S01]  /*1d2f0*/  SHF.R.U32.HI R146, RZ, 0x10, R172 ;  /* 0x00000010ff927819 */ /* 0x000fe200000116ac */
[C---:B------:R-:W-:Y:S01]  /*1d300*/  FMUL.FTZ R23, R0.reuse, R147 ;  /* 0x0000009300177220 */ /* 0x040fe20000410000 */
[----:B------:R-:W-:Y:S01]  /*1d310*/  PRMT R178, R3, 0x5410, R178 ;  /* 0x0000541003b27816 */ /* 0x000fe200000000b2 */
[----:B------:R-:W-:Y:S01]  /*1d320*/  FMUL.FTZ R38, R0, R38 ;  /* 0x0000002600267220 */ /* 0x000fe20000410000 */
[----:B------:R-:W-:Y:S01]  /*1d330*/  LOP3.LUT R147, R172, 0xffff, RZ, 0xc0, !PT ;  /* 0x0000ffffac937812 */ /* 0x000fe200078ec0ff */
[----:B------:R-:W-:Y:S01]  /*1d340*/  FMUL.FTZ R39, R0, R39 ;  /* 0x0000002700277220 */ /* 0x000fe20000410000 */
[----:B------:R-:W-:Y:S01]  /*1d350*/  LOP3.LUT R142, R146, 0xff, RZ, 0xc0, !PT ;  /* 0x000000ff928e7812 */ /* 0x000fe200078ec0ff */
[C---:B------:R-:W-:Y:S01]  /*1d360*/  FMUL.FTZ R50, R0.reuse, R50 ;  /* 0x0000003200327220 */ /* 0x040fe20000410000 */
[----:B------:R-:W-:Y:S01]  /*1d370*/  SHF.R.U32.HI R147, RZ, 0x8, R147 ;  /* 0x00000008ff937819 */ /* 0x000fe20000011693 */
[C---:B------:R-:W-:Y:S01]  /*1d380*/  FMUL.FTZ R51, R0.reuse, R51 ;  /* 0x0000003300337220 */ /* 0x040fe20000410000 */
[----:B------:R-:W-:Y:S01]  /*1d390*/  SHF.R.U32.HI R146, RZ, 0x8, R154 ;  /* 0x00000008ff927819 */ /* 0x000fe2000001169a */
        /* <DEDUP_REMOVED lines=9> */
[C---:B--2---:R-:W-:Y:S01]  /*1d430*/  FFMA.FTZ R141, R0.reuse, R236, R137 ;  /* 0x000000ec008d7223 */ /* 0x044fe20000010089 */
        /* <DEDUP_REMOVED lines=12> */
[----:B------:R-:W-:Y:S01]  /*1d500*/  LOP3.LUT R0, R173, UR23, R184, 0x96, !PT ;  /* 0x00000017ad007c12 */ /* 0x000fe2000f8e96b8 */
[----:B------:R2:W4:Y:S01]  /*1d510*/  LDL.S16 R169, [R1+0x54] ;  /* 0x0000540001a97983 */ /* 0x0005220000100600 */
[----:B---3--:R-:W-:Y:S01]  /*1d520*/  IMAD.MOV.U32 R192, RZ, RZ, R194 ;  /* 0x000000ffffc07224 */ /* 0x008fe200078e00c2 */
[----:B------:R-:W-:Y:S01]  /*1d530*/  MUFU.EX2 R229, R229 ;  /* 0x000000e500e57308 */ /* 0x000fe20000000800 */
[C---:B------:R-:W-:Y:S01]  /*1d540*/  LOP3.LUT R2, R0.reuse, 0xffff, RZ, 0xc0, !PT ;  /* 0x0000ffff00027812 */ /* 0x040fe200078ec0ff */
[----:B------:R-:W-:Y:S01]  /*1d550*/  IMAD.MOV.U32 R193, RZ, RZ, R195 ;  /* 0x000000ffffc17224 */ /* 0x000fe200078e00c3 */
[----:B------:R-:W-:Y:S02]  /*1d560*/  LOP3.LUT R3, R0, 0xff, RZ, 0xc0, !PT ;  /* 0x000000ff00037812 */ /* 0x000fe400078ec0ff */
[----:B------:R-:W-:Y:S02]  /*1d570*/  SHF.R.U32.HI R2, RZ, 0x8, R2 ;  /* 0x00000008ff027819 */ /* 0x000fe40000011602 */
[----:B------:R-:W-:Y:S03]  /*1d580*/  IADD3 R194, P1, R192, UR11, RZ ;  /* 0x0000000bc0c27c10 */ /* 0x000fe6000ff3e0ff */
[----:B------:R-:W-:Y:S01]  /*1d590*/  MUFU.EX2 R231, R231 ;  /* 0x000000e700e77308 */ /* 0x000fe20000000800 */
[----:B------:R-:W-:Y:S02]  /*1d5a0*/  PRMT R170, R3, 0x5410, R2 ;  /* 0x0000541003aa7816 */ /* 0x000fe40000000002 */
[--C-:B------:R-:W-:Y:S02]  /*1d5b0*/  SHF.R.U32.HI R3, RZ, 0x10, R0.reuse ;  /* 0x00000010ff037819 */ /* 0x100fe40000011600 */
[----:B------:R-:W-:Y:S02]  /*1d5c0*/  SHF.R.U32.HI R2, RZ, 0x18, R0 ;  /* 0x00000018ff027819 */ /* 0x000fe40000011600 */
[----:B------:R-:W-:Y:S03]  /*1d5d0*/  LOP3.LUT R0, R3, 0xff, RZ, 0xc0, !PT ;  /* 0x000000ff03007812 */ /* 0x000fe600078ec0ff */
[----:B------:R-:W-:Y:S01]  /*1d5e0*/  MUFU.EX2 R234, R234 ;  /* 0x000000ea00ea7308 */ /* 0x000fe20000000800 */
[C---:B------:R-:W-:Y:S02]  /*1d5f0*/  IADD3.X R195, R193.reuse, UR10, RZ, P1, !PT ;  /* 0x0000000ac1c37c10 */ /* 0x040fe40008ffe4ff */
[----:B------:R-:W-:Y:S02]  /*1d600*/  PRMT R168, R0, 0x5410, R2 ;  /* 0x0000541000a87816 */ /* 0x000fe40000000002 */
[----:B------:R-:W-:Y:S02]  /*1d610*/  IADD3 R216, P1, R192, UR41, RZ ;  /* 0x00000029c0d87c10 */ /* 0x000fe4000ff3e0ff */
[C---:B------:R-:W-:Y:S03]  /*1d620*/  LOP3.LUT R0, R172.reuse, 0xffff, RZ, 0xc0, !PT ;  /* 0x0000ffffac007812 */ /* 0x040fe600078ec0ff */
[----:B------:R-:W-:Y:S01]  /*1d630*/  MUFU.EX2 R237, R237 ;  /* 0x000000ed00ed7308 */ /* 0x000fe20000000800 */
[C---:B------:R-:W-:Y:S02]  /*1d640*/  IADD3.X R217, R193.reuse, UR40, RZ, P1, !PT ;  /* 0x00000028c1d97c10 */ /* 0x040fe40008ffe4ff */
[----:B------:R-:W-:Y:S02]  /*1d650*/  LOP3.LUT R2, R172, 0xff, RZ, 0xc0, !PT ;  /* 0x000000ffac027812 */ /* 0x000fe400078ec0ff */
[----:B------:R-:W-:Y:S02]  /*1d660*/  SHF.R.U32.HI R0, RZ, 0x8, R0 ;  /* 0x00000008ff007819 */ /* 0x000fe40000011600 */
[----:B------:R-:W-:Y:S03]  /*1d670*/  IADD3 R214, P1, R192, UR43, RZ ;  /* 0x0000002bc0d67c10 */ /* 0x000fe6000ff3e0ff */
[----:B------:R-:W-:Y:S01]  /*1d680*/  MUFU.EX2 R239, R239 ;  /* 0x000000ef00ef7308 */ /* 0x000fe20000000800 */
[----:B------:R-:W-:Y:S02]  /*1d690*/  PRMT R165, R2, 0x5410, R0 ;  /* 0x0000541002a57816 */ /* 0x000fe40000000000 */
[C---:B------:R-:W-:Y:S02]  /*1d6a0*/  IADD3.X R215, R193.reuse, UR42, RZ, P1, !PT ;  /* 0x0000002ac1d77c10 */ /* 0x040fe40008ffe4ff */
[--C-:B------:R-:W-:Y:S02]  /*1d6b0*/  SHF.R.U32.HI R0, RZ, 0x10, R172.reuse ;  /* 0x00000010ff007819 */ /* 0x100fe400000116ac */
[----:B------:R-:W-:Y:S02]  /*1d6c0*/  IADD3 R2, P1, R192, -0x40, RZ ;  /* 0xffffffc0c0027810 */ /* 0x000fe40007f3e0ff */
[----:B------:R-:W-:Y:S02]  /*1d6d0*/  SHF.R.U32.HI R172, RZ, 0x18, R172 ;  /* 0x00000018ffac7819 */ /* 0x000fe400000116ac */
[----:B------:R-:W-:Y:S01]  /*1d6e0*/  LOP3.LUT R0, R0, 0xff, RZ, 0xc0, !PT ;  /* 0x000000ff00007812 */ /* 0x000fe200078ec0ff */
[----:B------:R1:W-:Y:S03]  /*1d6f0*/  STL [R1+0x7c], R2 ;  /* 0x00007c0201007387 */ /* 0x0003e60000100800 */
[----:B------:R-:W-:Y:S01]  /*1d700*/  PRMT R172, R0, 0x5410, R172 ;  /* 0x0000541000ac7816 */ /* 0x000fe200000000ac */
[----:B------:R2:W3:Y:S01]  /*1d710*/  LDL.S16 R166, [R1+0x50] ;  /* 0x0000500001a67983 */ /* 0x0004e20000100600 */
[----:B------:R-:W-:Y:S02]  /*1d720*/  IADD3.X R0, R193, -0x1, RZ, P1, !PT ;  /* 0xffffffffc1007810 */ /* 0x000fe40000ffe4ff */
[----:B------:R-:W-:Y:S03]  /*1d730*/  ISETP.LE.U32.AND P1, PT, R145, UR13, PT ;  /* 0x0000000d91007c0c */ /* 0x000fe6000bf23070 */
[----:B------:R2:W-:Y:S04]  /*1d740*/  STL [R1+0x78], R0 ;  /* 0x0000780001007387 */ /* 0x0005e80000100800 */
[----:B------:R3:W3:Y:S04]  /*1d750*/  LDL.S16 R162, [R1+0x4c] ;  /* 0x00004c0001a27983 */ /* 0x0006e80000100600 */
[----:B------:R3:W3:Y:S04]  /*1d760*/  LDL.S16 R161, [R1+0x48] ;  /* 0x0000480001a17983 */ /* 0x0006e80000100600 */
[----:B------:R3:W3:Y:S01]  /*1d770*/  LDL.S16 R157, [R1+0x44] ;  /* 0x00004400019d7983 */ /* 0x0006e20000100600 */
[----:B-1----:R-:W1:Y:S03]  /*1d780*/  MUFU.EX2 R2, R187 ;  /* 0x000000bb00027308 */ /* 0x002e660000000800 */
[----:B------:R3:W3:Y:S07]  /*1d790*/  LDL.S16 R155, [R1+0x40] ;  /* 0x00004000019b7983 */ /* 0x0006ee0000100600 */
[----:B--2---:R-:W2:Y:S01]  /*1d7a0*/  MUFU.EX2 R0, R189 ;  /* 0x000000bd00007308 */ /* 0x004ea20000000800 */
[----:B-1----:R-:W-:Y:S01]  /*1d7b0*/  FADD.FTZ R150, R2, R140 ;  /* 0x0000008c02967221 */ /* 0x002fe20000010000 */
[C---:B--2---:R-:W-:Y:S01]  /*1d7c0*/  F2FP.F16.F32.PACK_AB R3, R0.reuse, R235 ;  /* 0x000000eb0003723e */ /* 0x044fe200000000ff */
[----:B------:R-:W-:Y:S01]  /*1d7d0*/  FADD.FTZ R148, R0, R148 ;  /* 0x0000009400947221 */ /* 0x000fe20000010000 */
[----:B------:R-:W-:Y:S06]  /*1d7e0*/  F2FP.F16.F32.PACK_AB R189, R239, R237 ;  /* 0x000000edefbd723e */ /* 0x000fec00000000ff */
[----:B------:R-:W1:Y:S02]  /*1d7f0*/  MUFU.EX2 R0, R188 ;  /* 0x000000bc00007308 */ /* 0x000e640000000800 */
[C---:B-1----:R-:W-:Y:S01]  /*1d800*/  F2FP.F16.F32.PACK_AB R137, R0.reuse, R137 ;  /* 0x000000890089723e */ /* 0x042fe200000000ff */
[----:B------:R-:W-:Y:S01]  /*1d810*/  FADD.FTZ R149, R0, R141 ;  /* 0x0000008d00957221 */ /* 0x000fe20000010000 */
[----:B------:R-:W-:Y:S02]  /*1d820*/  F2FP.F16.F32.PACK_AB R0, R2, R143 ;  /* 0x0000008f0200723e */ /* 0x000fe400000000ff */
[----:B------:R-:W-:Y:S04]  /*1d830*/  SHF.R.U32.HI R141, RZ, 0x10, R179 ;  /* 0x00000010ff8d7819 */ /* 0x000fe800000116b3 */
[----:B------:R-:W1:Y:S01]  /*1d840*/  MUFU.EX2 R2, R185 ;  /* 0x000000b900027308 */ /* 0x000e620000000800 */
[----:B------:R-:W-:Y:S02]  /*1d850*/  LOP3.LUT R179, R179, 0xffff, RZ, 0xc0, !PT ;  /* 0x0000ffffb3b37812 */ /* 0x000fe400078ec0ff */
[----:B------:R-:W-:Y:S02]  /*1d860*/  LOP3.LUT R141, R141, 0xff, RZ, 0xc0, !PT ;  /* 0x000000ff8d8d7812 */ /* 0x000fe400078ec0ff */
[----:B------:R-:W-:Y:S02]  /*1d870*/  SHF.R.U32.HI R140, RZ, 0x8, R179 ;  /* 0x00000008ff8c7819 */ /* 0x000fe400000116b3 */
[----:B------:R-:W-:Y:S02]  /*1d880*/  ISETP.LE.U32.AND P3, PT, R141, UR13, PT ;  /* 0x0000000d8d007c0c */ /* 0x000fe4000bf63070 */
[----:B------:R-:W-:Y:S02]  /*1d890*/  LOP3.LUT R140, R140, 0xffff, RZ, 0xc0, !PT ;  /* 0x0000ffff8c8c7812 */ /* 0x000fe400078ec0ff */
[----:B------:R-:W-:Y:S02]  /*1d8a0*/  PRMT R152, R0, 0x7632, R152 ;  /* 0x0000763200987816 */ /* 0x000fe40000000098 */
[----:B------:R-:W-:Y:S02]  /*1d8b0*/  ISETP.LE.U32.AND P6, PT, R140, UR13, PT ;  /* 0x0000000d8c007c0c */ /* 0x000fe4000bfc3070 */
[----:B------:R-:W-:Y:S02]  /*1d8c0*/  PRMT R188, R189, 0x7632, R188 ;  /* 0x00007632bdbc7816 */ /* 0x000fe400000000bc */
[C---:B-1----:R-:W-:Y:S01]  /*1d8d0*/  F2FP.F16.F32.PACK_AB R153, R2.reuse, R153 ;  /* 0x000000990299723e */ /* 0x042fe200000000ff */
[--C-:B------:R-:W-:Y:S01]  /*1d8e0*/  FADD.FTZ R151, R2, R136.reuse ;  /* 0x0000008802977221 */ /* 0x100fe20000010000 */
[----:B------:R-:W-:Y:S02]  /*1d8f0*/  LOP3.LUT R2, R138, 0xffff, RZ, 0xc0, !PT ;  /* 0x0000ffff8a027812 */ /* 0x000fe400078ec0ff */
[----:B------:R-:W-:Y:S02]  /*1d900*/  PRMT R136, R137, 0x7632, R136 ;  /* 0x0000763289887816 */ /* 0x000fe40000000088 */
[----:B------:R-:W-:Y:S02]  /*1d910*/  SHF.R.U32.HI R2, RZ, 0x8, R2 ;  /* 0x00000008ff027819 */ /* 0x000fe40000011602 */
[----:B------:R-:W-:Y:S02]  /*1d920*/  SHF.R.U32.HI R138, RZ, 0x10, R138 ;  /* 0x00000010ff8a7819 */ /* 0x000fe4000001168a */
[----:B------:R-:W-:Y:S02]  /*1d930*/  LOP3.LUT R143, R2, 0xffff, RZ, 0xc0, !PT ;  /* 0x0000ffff028f7812 */ /* 0x000fe400078ec0ff */
[----:B------:R-:W-:Y:S02]  /*1d940*/  PRMT R2, R3, 0x7632, R2 ;  /* 0x0000763203027816 */ /* 0x000fe40000000002 */
[----:B------:R-:W-:Y:S02]  /*1d950*/  ISETP.LE.U32.AND P4, PT, R143, UR13, PT ;  /* 0x0000000d8f007c0c */ /* 0x000fe4000bf83070 */
[----:B------:R-:W-:Y:S02]  /*1d960*/  LOP3.LUT R138, R138, 0xff, RZ, 0xc0, !PT ;  /* 0x000000ff8a8a7812 */ /* 0x000fe400078ec0ff */
[----:B------:R-:W-:Y:S01]  /*1d970*/  PRMT R154, R153, 0x7632, R154 ;  /* 0x00007632999a7816 */ /* 0x000fe2000000009a */
[----:B----4-:R-:W-:Y:S05]  /*1d980*/  @!P2 HADD2 R169, -R3.H0_H0, -RZ.H0_H0 ;  /* 0xa00000ff03a9a230 */ /* 0x010fea0000000900 */
[----:B------:R1:W-:Y:S01]  /*1d990*/  @!P2 STL.S16 [R1+0x54], R169 ;  /* 0x000054a90100a387 */ /* 0x0003e20000100600 */
[----:B------:R-:W-:Y:S02]  /*1d9a0*/  LOP3.LUT P2, RZ, R211, 0x200000, RZ, 0xc0, !PT ;  /* 0x00200000d3ff7812 */ /* 0x000fe4000784c0ff */
[----:B------:R-:W-:Y:S02]  /*1d9b0*/  PRMT R160, R169, 0x7610, R160 ;  /* 0x00007610a9a07816 */ /* 0x000fe400000000a0 */
[----:B-1----:R-:W-:Y:S01]  /*1d9c0*/  MUFU.EX2 R169, R220 ;  /* 0x000000dc00a97308 */ /* 0x002fe20000000800 */
[----:B---3--:R-:W-:Y:S05]  /*1d9d0*/  @!P6 HADD2 R166, -R2.H0_H0, -RZ.H0_H0 ;  /* 0xa00000ff02a6e230 */ /* 0x008fea0000000900 */
[----:B------:R-:W-:Y:S01]  /*1d9e0*/  @!P6 STL.S16 [R1+0x50], R166 ;  /* 0x000050a60100e387 */ /* 0x000fe20000100600 */
[C---:B------:R-:W-:Y:S02]  /*1d9f0*/  LOP3.LUT P6, RZ, R211.reuse, 0x100000, RZ, 0xc0, !PT ;  /* 0x00100000d3ff7812 */ /* 0x040fe400078cc0ff */
[----:B------:R-:W-:Y:S01]  /*1da00*/  LOP3.LUT R211, R211, 0xfffbffff, RZ, 0xc0, !PT ;  /* 0xfffbffffd3d37812 */ /* 0x000fe200078ec0ff */
[----:B------:R-:W-:Y:S01]  /*1da10*/  @!P3 HADD2 R162, -R137.H0_H0, -RZ.H0_H0 ;  /* 0xa00000ff89a2b230 */ /* 0x000fe20000000900 */
[----:B------:R-:W-:Y:S01]  /*1da20*/  PRMT R173, R166, 0x7610, R173 ;  /* 0x00007610a6ad7816 */ /* 0x000fe200000000ad */
[----:B------:R-:W-:Y:S03]  /*1da30*/  @!P2 HADD2 R161, -R136.H0_H0, -RZ.H0_H0 ;  /* 0xa00000ff88a1a230 */ /* 0x000fe60000000900 */
[----:B------:R1:W-:Y:S01]  /*1da40*/  @!P3 STL.S16 [R1+0x4c], R162 ;  /* 0x00004ca20100b387 */ /* 0x0003e20000100600 */
[----:B------:R-:W-:Y:S01]  /*1da50*/  ISETP.LE.U32.AND P3, PT, R242, UR13, PT ;  /* 0x0000000df2007c0c */ /* 0x000fe2000bf63070 */
[----:B------:R-:W-:Y:S02]  /*1da60*/  @!P5 HADD2 R157, -R0.H0_H0, -RZ.H0_H0 ;  /* 0xa00000ff009dd230 */ /* 0x000fe40000000900 */
[----:B------:R2:W-:Y:S01]  /*1da70*/  @!P2 STL.S16 [R1+0x48], R161 ;  /* 0x000048a10100a387 */ /* 0x0005e20000100600 */
[----:B------:R-:W-:Y:S01]  /*1da80*/  PRMT R196, R161, 0x7610, R196 ;  /* 0x00007610a1c47816 */ /* 0x000fe200000000c4 */
[----:B------:R-:W-:Y:S02]  /*1da90*/  @!P4 HADD2 R155, -R152.H0_H0, -RZ.H0_H0 ;  /* 0xa00000ff989bc230 */ /* 0x000fe40000000900 */
[----:B------:R-:W-:Y:S01]  /*1daa0*/  @!P5 STL.S16 [R1+0x44], R157 ;  /* 0x0000449d0100d387 */ /* 0x000fe20000100600 */
[----:B------:R-:W-:Y:S02]  /*1dab0*/  PRMT R164, R162, 0x7610, R164 ;  /* 0x00007610a2a47816 */ /* 0x000fe400000000a4 */
[----:B------:R-:W-:Y:S01]  /*1dac0*/  PRMT R241, R157, 0x7610, R241 ;  /* 0x000076109df17816 */ /* 0x000fe200000000f1 */
[----:B------:R3:W-:Y:S01]  /*1dad0*/  @!P4 STL.S16 [R1+0x40], R155 ;  /* 0x0000409b0100c387 */ /* 0x0007e20000100600 */
[----:B------:R-:W-:Y:S02]  /*1dae0*/  ISETP.LE.U32.AND P4, PT, R142, UR13, PT ;  /* 0x0000000d8e007c0c */ /* 0x000fe4000bf83070 */
[----:B------:R-:W-:Y:S01]  /*1daf0*/  PRMT R179, R155, 0x7610, R179 ;  /* 0x000076109bb37816 */ /* 0x000fe200000000b3 */
[----:B------:R4:W4:Y:S01]  /*1db00*/  LDL.S16 R204, [R1+0x5c] ;  /* 0x00005c0001cc7983 */ /* 0x0009220000100600 */
[----:B------:R-:W-:Y:S03]  /*1db10*/  LOP3.LUT R142, R147, 0xffff, RZ, 0xc0, !PT ;  /* 0x0000ffff938e7812 */ /* 0x000fe600078ec0ff */
[----:B------:R4:W4:Y:S01]  /*1db20*/  LDL.S16 R203, [R1+0x58] ;  /* 0x0000580001cb7983 */ /* 0x0009220000100600 */
[----:B------:R-:W-:Y:S03]  /*1db30*/  ISETP.LE.U32.AND P5, PT, R142, UR13, PT ;  /* 0x0000000d8e007c0c */ /* 0x000fe6000bfa3070 */
[----:B------:R4:W4:Y:S01]  /*1db40*/  LDL.S16 R200, [R1+0x6c] ;  /* 0x00006c0001c87983 */ /* 0x0009220000100600 */
[----:B-1----:R-:W-:Y:S02]  /*1db50*/  LOP3.LUT R162, R139, 0xff, RZ, 0xc0, !PT ;  /* 0x000000ff8ba27812 */ /* 0x002fe400078ec0ff */
[----:B------:R-:W-:Y:S01]  /*1db60*/  @P4 LOP3.LUT R211, R211, 0x40000, RZ, 0xfc, !PT ;  /* 0x00040000d3d34812 */ /* 0x000fe200078efcff */
[----:B------:R1:W4:Y:S01]  /*1db70*/  LDL.S16 R198, [R1+0x64] ;  /* 0x0000640001c67983 */ /* 0x0003220000100600 */
[----:B------:R-:W-:Y:S01]  /*1db80*/  ISETP.LE.U32.AND P4, PT, R138, UR13, PT ;  /* 0x0000000d8a007c0c */ /* 0x000fe2000bf83070 */
[----:B--2---:R-:W-:Y:S01]  /*1db90*/  MUFU.EX2 R161, R191 ;  /* 0x000000bf00a17308 */ /* 0x004fe20000000800 */
[----:B------:R-:W-:Y:S02]  /*1dba0*/  LOP3.LUT R138, R139, 0xffff, RZ, 0xc0, !PT ;  /* 0x0000ffff8b8a7812 */ /* 0x000fe400078ec0ff */
[----:B------:R-:W-:Y:S02]  /*1dbb0*/  SHF.R.U32.HI R139, RZ, 0x10, R139 ;  /* 0x00000010ff8b7819 */ /* 0x000fe4000001168b */
[----:B------:R-:W-:Y:S02]  /*1dbc0*/  SHF.R.U32.HI R138, RZ, 0x8, R138 ;  /* 0x00000008ff8a7819 */ /* 0x000fe4000001168a */
[----:B------:R-:W-:Y:S03]  /*1dbd0*/  LOP3.LUT R171, R139, 0xff, RZ, 0xc0, !PT ;  /* 0x000000ff8bab7812 */ /* 0x000fe600078ec0ff */
[----:B---3--:R-:W2:Y:S01]  /*1dbe0*/  MUFU.EX2 R155, R218 ;  /* 0x000000da009b7308 */ /* 0x008ea20000000800 */
[----:B------:R-:W-:Y:S02]  /*1dbf0*/  PRMT R139, R164, 0x7610, R139 ;  /* 0x00007610a48b7816 */ /* 0x000fe4000000008b */
[----:B------:R-:W-:Y:S02]  /*1dc00*/  LOP3.LUT R164, R138, 0xffff, RZ, 0xc0, !PT ;  /* 0x0000ffff8aa47812 */ /* 0x000fe400078ec0ff */
[----:B------:R1:W3:Y:S01]  /*1dc10*/  LDL.S16 R138, [R1+0x68] ;  /* 0x00006800018a7983 */ /* 0x0002e20000100600 */
[----:B------:R-:W-:Y:S02]  /*1dc20*/  LOP3.LUT R211, R211, 0xfff7ffff, RZ, 0xc0, !PT ;  /* 0xfff7ffffd3d37812 */ /* 0x000fe400078ec0ff */
[----:B------:R-:W-:Y:S02]  /*1dc30*/  PRMT R242, R139, 0x7610, R242 ;  /* 0x000076108bf27816 */ /* 0x000fe400000000f2 */
[----:B------:R-:W1:Y:S01]  /*1dc40*/  MUFU.EX2 R157, R190 ;  /* 0x000000be009d7308 */ /* 0x000e620000000800 */
[--C-:B--2---:R-:W-:Y:S01]  /*1dc50*/  FADD.FTZ R147, R155, R148.reuse ;  /* 0x000000949b937221 */ /* 0x104fe20000010000 */
[----:B------:R-:W-:Y:S01]  /*1dc60*/  PRMT R148, R160, 0x7610, R148 ;  /* 0x00007610a0947816 */ /* 0x000fe20000000094 */
[----:B------:R-:W-:Y:S01]  /*1dc70*/  IMAD.WIDE.U32 R218, R219, -0x2daee0ad, RZ ;  /* 0xd2511f53dbda7825 */ /* 0x000fe200078e00ff */
[----:B------:R2:W2:Y:S02]  /*1dc80*/  LDL.S16 R160, [R1+0x60] ;  /* 0x0000600001a07983 */ /* 0x0004a40000100600 */
[C---:B------:R-:W-:Y:S01]  /*1dc90*/  F2FP.F16.F32.PACK_AB R155, R161.reuse, R155 ;  /* 0x0000009ba19b723e */ /* 0x040fe200000000ff */
[----:B------:R-:W-:Y:S01]  /*1dca0*/  FADD.FTZ R147, R161, R147 ;  /* 0x00000093a1937221 */ /* 0x000fe20000010000 */
[----:B------:R-:W-:Y:S02]  /*1dcb0*/  LOP3.LUT R166, R219, UR26, R238, 0x96, !PT ;  /* 0x0000001adba67c12 */ /* 0x000fe4000f8e96ee */
[----:B------:R-:W-:Y:S01]  /*1dcc0*/  MUFU.EX2 R161, R226 ;  /* 0x000000e200a17308 */ /* 0x000fe20000000800 */
[----:B------:R-:W-:Y:S02]  /*1dcd0*/  PRMT R156, R155, 0x7632, R156 ;  /* 0x000076329b9c7816 */ /* 0x000fe4000000009c */
[----:B------:R-:W-:Y:S04]  /*1dce0*/  LOP3.LUT R142, R166, 0xff, RZ, 0xc0, !PT ;  /* 0x000000ffa68e7812 */ /* 0x000fe800078ec0ff */
[----:B------:R-:W-:Y:S01]  /*1dcf0*/  ISETP.LE.U32.AND P2, PT, R142, UR13, PT ;  /* 0x0000000d8e007c0c */ /* 0x000fe2000bf43070 */
[----:B-1----:R-:W-:Y:S01]  /*1dd00*/  FADD.FTZ R142, R157, R149 ;  /* 0x000000959d8e7221 */ /* 0x002fe20000010000 */
[C---:B------:R-:W-:Y:S03]  /*1dd10*/  F2FP.F16.F32.PACK_AB R157, R169.reuse, R157 ;  /* 0x0000009da99d723e */ /* 0x040fe600000000ff */
[----:B------:R-:W-:Y:S01]  /*1dd20*/  FADD.FTZ R169, R169, R142 ;  /* 0x0000008ea9a97221 */ /* 0x000fe20000010000 */
[----:B------:R-:W-:Y:S02]  /*1dd30*/  PRMT R158, R157, 0x7632, R158 ;  /* 0x000076329d9e7816 */ /* 0x000fe4000000009e */
[----:B------:R-:W-:Y:S05]  /*1dd40*/  PRMT R142, R137, 0x5410, R136 ;  /* 0x00005410898e7816 */ /* 0x000fea0000000088 */
[----:B------:R-:W-:Y:S02]  /*1dd50*/  @P2 LOP3.LUT R211, R211, 0x80000, RZ, 0xfc, !PT ;  /* 0x00080000d3d32812 */ /* 0x000fe400078efcff */
[----:B------:R-:W-:Y:S01]  /*1dd60*/  ISETP.LE.U32.AND P2, PT, R146, UR13, PT ;  /* 0x0000000d92007c0c */ /* 0x000fe2000bf43070 */
[----:B----4-:R-:W-:Y:S02]  /*1dd70*/  @!P4 HADD2 R204, -R153.H0_H0, -RZ.H0_H0 ;  /* 0xa00000ff99ccc230 */ /* 0x010fe40000000900 */
[----:B------:R-:W-:Y:S03]  /*1dd80*/  @!P1 HADD2 R203, -R154.H0_H0, -RZ.H0_H0 ;  /* 0xa00000ff9acb9230 */ /* 0x000fe60000000900 */
[----:B------:R1:W-:Y:S01]  /*1dd90*/  @!P4 STL.S16 [R1+0x5c], R204 ;  /* 0x00005ccc0100c387 */ /* 0x0003e20000100600 */
[----:B------:R-:W-:Y:S01]  /*1dda0*/  PRMT R240, R204, 0x7610, R240 ;  /* 0x00007610ccf07816 */ /* 0x000fe200000000f0 */
[----:B------:R-:W-:Y:S01]  /*1ddb0*/  @!P3 HADD2 R200, -R155.H0_H0, -RZ.H0_H0 ;  /* 0xa00000ff9bc8b230 */ /* 0x000fe20000000900 */
[----:B------:R-:W-:Y:S01]  /*1ddc0*/  PRMT R236, R203, 0x7610, R236 ;  /* 0x00007610cbec7816 */ /* 0x000fe200000000ec */
[----:B------:R-:W-:Y:S03]  /*1ddd0*/  @!P0 HADD2 R198, -R157.H0_H0, -RZ.H0_H0 ;  /* 0xa00000ff9dc68230 */ /* 0x000fe60000000900 */
[----:B------:R-:W-:Y:S02]  /*1dde0*/  PRMT R235, R200, 0x7610, R235 ;  /* 0x00007610c8eb7816 */ /* 0x000fe400000000eb */
[----:B------:R-:W-:Y:S01]  /*1ddf0*/  PRMT R220, R198, 0x7610, R220 ;  /* 0x00007610c6dc7816 */ /* 0x000fe200000000dc */
[----:B---3--:R-:W-:Y:S01]  /*1de00*/  @!P2 HADD2 R138, -R156.H0_H0, -RZ.H0_H0 ;  /* 0xa00000ff9c8aa230 */ /* 0x008fe20000000900 */
[----:B-1----:R3:W5:Y:S04]  /*1de10*/  LDL.LU R204, [R1+0x100] ;  /* 0x0001000001cc7983 */ /* 0x0027680000300800 */
[----:B------:R-:W-:Y:S01]  /*1de20*/  PRMT R233, R138, 0x7610, R233 ;  /* 0x000076108ae97816 */ /* 0x000fe200000000e9 */
[----:B------:R1:W-:Y:S01]  /*1de30*/  @!P1 STL.S16 [R1+0x58], R203 ;  /* 0x000058cb01009387 */ /* 0x0003e20000100600 */
[----:B------:R-:W-:Y:S11]  /*1de40*/  ISETP.LE.U32.AND P1, PT, R228, UR13, PT ;  /* 0x0000000de4007c0c */ /* 0x000ff6000bf23070 */
[----:B------:R-:W-:Y:S02]  /*1de50*/  @!UPT UIADD3 URZ, URZ, URZ, URZ ;  /* 0x0000003f3f3ff290 */ /* 0x000fe4000fffe03f */
[----:B--2---:R-:W-:Y:S05]  /*1de60*/  @!P1 HADD2 R160, -R158.H0_H0, -RZ.H0_H0 ;  /* 0xa00000ff9ea09230 */ /* 0x004fea0000000900 */
[----:B------:R-:W-:Y:S01]  /*1de70*/  PRMT R149, R160, 0x7610, R149 ;  /* 0x00007610a0957816 */ /* 0x000fe20000000095 */
[----:B-1----:R3:W5:Y:S04]  /*1de80*/  LDL.LU R203, [R1+0xfc] ;  /* 0x0000fc0001cb7983 */ /* 0x0027680000300800 */
[----:B------:R1:W-:Y:S04]  /*1de90*/  @!P3 STL.S16 [R1+0x6c], R200 ;  /* 0x00006cc80100b387 */ /* 0x0003e80000100600 */
[----:B-1----:R3:W5:Y:S04]  /*1dea0*/  LDL.LU R200, [R1+0xf8] ;  /* 0x0000f80001c87983 */ /* 0x0027680000300800 */
[----:B------:R3:W2:Y:S04]  /*1deb0*/  LDL.S16 R139, [R1+0x74] ;  /* 0x00007400018b7983 */ /* 0x0006a80000100600 */
[----:B------:R1:W-:Y:S01]  /*1dec0*/  @!P2 STL.S16 [R1+0x68], R138 ;  /* 0x0000688a0100a387 */ /* 0x0003e20000100600 */
[----:B------:R-:W-:Y:S02]  /*1ded0*/  ISETP.LE.U32.AND P2, PT, R140, UR13, PT ;  /* 0x0000000d8c007c0c */ /* 0x000fe4000bf43070 */
[----:B------:R-:W-:Y:S01]  /*1dee0*/  PRMT R140, R3, 0x5410, R2 ;  /* 0x00005410038c7816 */ /* 0x000fe20000000002 */
[----:B-1----:R3:W4:Y:S04]  /*1def0*/  LDL.S16 R138, [R1+0x70] ;  /* 0x00007000018a7983 */ /* 0x0027280000100600 */
[----:B------:R1:W-:Y:S04]  /*1df00*/  @!P0 STL.S16 [R1+0x64], R198 ;  /* 0x000064c601008387 */ /* 0x0003e80000100600 */
[----:B-1----:R3:W5:Y:S04]  /*1df10*/  LDL.LU R198, [R1+0xf4] ;  /* 0x0000f40001c67983 */ /* 0x0027680000300800 */
[----:B------:R1:W-:Y:S02]  /*1df20*/  @!P1 STL.S16 [R1+0x60], R160 ;  /* 0x000060a001009387 */ /* 0x0003e40000100600 */
[----:B-1----:R1:W3:Y:S02]  /*1df30*/  MUFU.EX2 R160, R222 ;  /* 0x000000de00a07308 */ /* 0x0022e40000000800 */
[----:B-1----:R-:W-:Y:S08]  /*1df40*/  PRMT R222, R173, 0x7610, R222 ;  /* 0x00007610adde7816 */ /* 0x002ff000000000de */
[----:B------:R1:W3:Y:S01]  /*1df50*/  MUFU.EX2 R173, R221 ;  /* 0x000000dd00ad7308 */ /* 0x0002e20000000800 */
[----:B------:R-:W-:Y:S02]  /*1df60*/  @!P2 PRMT R2, R222, 0x5410, RZ ;  /* 0x00005410de02a816 */ /* 0x000fe400000000ff */
[----:B------:R-:W-:Y:S03]  /*1df70*/  ISETP.LE.U32.AND P2, PT, R181, UR13, PT ;  /* 0x0000000db5007c0c */ /* 0x000fe6000bf43070 */
[----:B------:R3:W-:Y:S04]  /*1df80*/  STG.E.U16 desc[UR24][R192.64+0x2], R2 ;  /* 0x00000202c0007986 */ /* 0x0007e8000c101518 */
[----:B------:R-:W-:Y:S01]  /*1df90*/  MUFU.EX2 R222, R246 ;  /* 0x000000f600de7308 */ /* 0x000fe20000000800 */
[----:B-1----:R-:W-:Y:S01]  /*1dfa0*/  PRMT R221, R148, 0x7610, R221 ;  /* 0x0000761094dd7816 */ /* 0x002fe200000000dd */
[----:B---3--:R-:W-:Y:S01]  /*1dfb0*/  FADD.FTZ R148, R160, R150 ;  /* 0x00000096a0947221 */ /* 0x008fe20000010000 */
[C---:B------:R-:W-:Y:S03]  /*1dfc0*/  F2FP.F16.F32.PACK_AB R160, R173.reuse, R160 ;  /* 0x000000a0ada0723e */ /* 0x040fe600000000ff */
[----:B------:R-:W-:Y:S01]  /*1dfd0*/  @!P2 PRMT R136, R196, 0x5410, RZ ;  /* 0x00005410c488a816 */ /* 0x000fe200000000ff */
[----:B------:R-:W-:Y:S01]  /*1dfe0*/  FADD.FTZ R173, R173, R148 ;  /* 0x00000094adad7221 */ /* 0x000fe20000010000 */
[----:B------:R-:W-:Y:S02]  /*1dff0*/  PRMT R159, R160, 0x7632, R159 ;  /* 0x00007632a09f7816 */ /* 0x000fe4000000009f */
[----:B------:R-:W-:Y:S02]  /*1e000*/  PRMT R150, R0, 0x5410, R152 ;  /* 0x0000541000967816 */ /* 0x000fe40000000098 */
[----:B------:R-:W-:Y:S02]  /*1e010*/  ISETP.LE.U32.AND P2, PT, R144, UR13, PT ;  /* 0x0000000d90007c0c */ /* 0x000fe4000bf43070 */
[----:B------:R-:W-:Y:S01]  /*1e020*/  MUFU.EX2 R144, R223 ;  /* 0x000000df00907308 */ /* 0x000fe20000000800 */
[----:B------:R-:W-:Y:S02]  /*1e030*/  PRMT R2, R157, 0x5410, R158 ;  /* 0x000054109d027816 */ /* 0x000fe4000000009e */
[----:B------:R-:W-:Y:S02]  /*1e040*/  @!P0 PRMT R157, R220, 0x5410, RZ ;  /* 0x00005410dc9d8816 */ /* 0x000fe400000000ff */
[----:B------:R-:W-:Y:S06]  /*1e050*/  LOP3.LUT P0, RZ, R211, 0x10000, RZ, 0xc0, !PT ;  /* 0x00010000d3ff7812 */ /* 0x000fec000780c0ff */
[----:B------:R-:W-:Y:S02]  /*1e060*/  @!P2 PRMT R0, R241, 0x5410, RZ ;  /* 0x00005410f100a816 */ /* 0x000fe400000000ff */
[----:B------:R-:W-:Y:S01]  /*1e070*/  LOP3.LUT P2, RZ, R211, 0x80000, RZ, 0xc0, !PT ;  /* 0x00080000d3ff7812 */ /* 0x000fe2000784c0ff */
[----:B--2---:R-:W-:Y:S05]  /*1e080*/  @!P6 HADD2 R139, -R160.H0_H0, -RZ.H0_H0 ;  /* 0xa00000ffa08be230 */ /* 0x004fea0000000900 */
[----:B------:R-:W-:Y:S01]  /*1e090*/  @!P6 STL.S16 [R1+0x74], R139 ;  /* 0x0000748b0100e387 */ /* 0x000fe20000100600 */
[----:B------:R-:W-:Y:S01]  /*1e0a0*/  PRMT R191, R139, 0x7610, R191 ;  /* 0x000076108bbf7816 */ /* 0x000fe200000000bf */
[----:B----4-:R-:W-:Y:S05]  /*1e0b0*/  @!P5 HADD2 R138, -R159.H0_H0, -RZ.H0_H0 ;  /* 0xa00000ff9f8ad230 */ /* 0x010fea0000000900 */
[----:B------:R1:W-:Y:S01]  /*1e0c0*/  @!P5 STL.S16 [R1+0x70], R138 ;  /* 0x0000708a0100d387 */ /* 0x0003e20000100600 */
[----:B------:R-:W-:Y:S03]  /*1e0d0*/  PRMT R175, R138, 0x7610, R175 ;  /* 0x000076108aaf7816 */ /* 0x000fe600000000af */
[----:B------:R2:W5:Y:S04]  /*1e0e0*/  LDL.LU R196, [R1+0xf0] ;  /* 0x0000f00001c47983 */ /* 0x0005680000300800 */
[----:B------:R2:W3:Y:S01]  /*1e0f0*/  LDL.S16 R148, [R1+0x3c] ;  /* 0x00003c0001947983 */ /* 0x0004e20000100600 */
[----:B-1----:R-:W-:Y:S04]  /*1e100*/  IADD3 R138, P1, R194, UR44, RZ ;  /* 0x0000002cc28a7c10 */ /* 0x002fe8000ff3e0ff */
[----:B------:R-:W-:Y:S02]  /*1e110*/  IADD3.X R139, R195, UR39, RZ, P1, !PT ;  /* 0x00000027c38b7c10 */ /* 0x000fe40008ffe4ff */
[----:B------:R-:W-:Y:S11]  /*1e120*/  ISETP.LE.U32.AND P1, PT, R183, UR13, PT ;  /* 0x0000000db7007c0c */ /* 0x000ff6000bf23070 */
[----:B------:R-:W-:Y:S02]  /*1e130*/  @!UPT UIADD3 URZ, URZ, URZ, URZ ;  /* 0x0000003f3f3ff290 */ /* 0x000fe4000fffe03f */
[----:B------:R-:W-:Y:S02]  /*1e140*/  @!P1 PRMT R3, R221, 0x5410, RZ ;  /* 0x00005410dd039816 */ /* 0x000fe400000000ff */
[----:B------:R-:W-:Y:S03]  /*1e150*/  ISETP.LE.U32.AND P1, PT, R141, UR13, PT ;  /* 0x0000000d8d007c0c */ /* 0x000fe6000bf23070 */
[----:B------:R1:W-:Y:S04]  /*1e160*/  STG.E.U16 desc[UR24][R192.64], R3 ;  /* 0x00000003c0007986 */ /* 0x0003e8000c101518 */
[----:B------:R-:W-:Y:S06]  /*1e170*/  STG.E.U16 desc[UR24][R194.64+0x2], R136 ;  /* 0x00000288c2007986 */ /* 0x000fec000c101518 */
[----:B------:R-:W-:Y:S02]  /*1e180*/  @!P1 PRMT R137, R242, 0x5410, RZ ;  /* 0x00005410f2899816 */ /* 0x000fe400000000ff */
[----:B------:R-:W-:Y:S02]  /*1e190*/  ISETP.LE.U32.AND P1, PT, R143, UR13, PT ;  /* 0x0000000d8f007c0c */ /* 0x000fe4000bf23070 */
[----:B------:R-:W4:Y:S01]  /*1e1a0*/  MUFU.EX2 R143, R224 ;  /* 0x000000e0008f7308 */ /* 0x000f220000000800 */
[----:B------:R-:W-:Y:S04]  /*1e1b0*/  STG.E.U16 desc[UR24][R194.64], R137 ;  /* 0x00000089c2007986 */ /* 0x000fe8000c101518 */
[----:B------:R2:W-:Y:S05]  /*1e1c0*/  STG.E.U16 desc[UR24][R138.64], R0 ;  /* 0x000000008a007986 */ /* 0x0005ea000c101518 */
[----:B------:R-:W-:Y:S01]  /*1e1d0*/  MUFU.EX2 R224, R245 ;  /* 0x000000f500e07308 */ /* 0x000fe20000000800 */
[----:B------:R-:W-:Y:S02]  /*1e1e0*/  @!P1 PRMT R152, R179, 0x5410, RZ ;  /* 0x00005410b3989816 */ /* 0x000fe400000000ff */
[----:B------:R-:W-:Y:S01]  /*1e1f0*/  ISETP.LE.U32.AND P1, PT, R145, UR13, PT ;  /* 0x0000000d91007c0c */ /* 0x000fe2000bf23070 */
[----:B-1----:R-:W-:Y:S01]  /*1e200*/  FADD.FTZ R3, R161, R147 ;  /* 0x00000093a1037221 */ /* 0x002fe20000010000 */
[--C-:B------:R-:W-:Y:S01]  /*1e210*/  HSET2.LE.AND R147, R172, R213.reuse, PT ;  /* 0x000000d5ac937233 */ /* 0x100fe20003803000 */
[----:B------:R-:W-:Y:S01]  /*1e220*/  STG.E.U16 desc[UR24][R216.64], R152 ;  /* 0x00000098d8007986 */ /* 0x000fe2000c101518 */
[----:B----4-:R-:W-:Y:S01]  /*1e230*/  FADD.FTZ R141, R143, R151 ;  /* 0x000000978f8d7221 */ /* 0x010fe20000010000 */
[----:B------:R-:W-:Y:S02]  /*1e240*/  PRMT R151, R153, 0x5410, R154 ;  /* 0x0000541099977816 */ /* 0x000fe4000000009a */
[C---:B------:R-:W-:Y:S01]  /*1e250*/  F2FP.F16.F32.PACK_AB R143, R144.reuse, R143 ;  /* 0x0000008f908f723e */ /* 0x040fe200000000ff */
[----:B------:R-:W-:Y:S01]  /*1e260*/  FADD.FTZ R179, R144, R141 ;  /* 0x0000008d90b37221 */ /* 0x000fe20000010000 */
[----:B------:R-:W-:Y:S01]  /*1e270*/  PRMT R141, R155, 0x5410, R156 ;  /* 0x000054109b8d7816 */ /* 0x000fe2000000009c */
[----:B------:R-:W1:Y:S01]  /*1e280*/  MUFU.EX2 R144, R225 ;  /* 0x000000e100907308 */ /* 0x000e620000000800 */
[----:B------:R-:W-:Y:S02]  /*1e290*/  @!P4 PRMT R153, R240, 0x5410, RZ ;  /* 0x00005410f099c816 */ /* 0x000fe400000000ff */
[----:B------:R-:W-:Y:S02]  /*1e2a0*/  @!P1 PRMT R154, R236, 0x5410, RZ ;  /* 0x00005410ec9a9816 */ /* 0x000fe400000000ff */
[----:B------:R-:W-:Y:S01]  /*1e2b0*/  ISETP.LE.U32.AND P1, PT, R146, UR13, PT ;  /* 0x0000000d92007c0c */ /* 0x000fe2000bf23070 */
[----:B------:R-:W-:Y:S01]  /*1e2c0*/  STG.E.U16 desc[UR24][R214.64], R153 ;  /* 0x00000099d6007986 */ /* 0x000fe2000c101518 */
[----:B------:R-:W-:Y:S03]  /*1e2d0*/  LOP3.LUT P4, RZ, R211, 0x40000, RZ, 0xc0, !PT ;  /* 0x00040000d3ff7812 */ /* 0x000fe6000788c0ff */
[----:B------:R-:W-:Y:S01]  /*1e2e0*/  MUFU.EX2 R225, R243 ;  /* 0x000000f300e17308 */ /* 0x000fe20000000800 */
[----:B------:R-:W-:Y:S01]  /*1e2f0*/  @!P3 PRMT R155, R235, 0x5410, RZ ;  /* 0x00005410eb9bb816 */ /* 0x000fe200000000ff */
[----:B------:R-:W-:Y:S01]  /*1e300*/  STG.E.U16 desc[UR24][R214.64+0x2], R154 ;  /* 0x0000029ad6007986 */ /* 0x000fe2000c101518 */
[----:B------:R-:W-:Y:S02]  /*1e310*/  LOP3.LUT P3, RZ, R211, 0x20000, RZ, 0xc0, !PT ;  /* 0x00020000d3ff7812 */ /* 0x000fe4000786c0ff */
[----:B------:R-:W-:Y:S01]  /*1e320*/  PRMT R163, R143, 0x7632, R163 ;  /* 0x000076328fa37816 */ /* 0x000fe200000000a3 */
[----:B------:R4:W-:Y:S01]  /*1e330*/  STG.E.U16 desc[UR24][R192.64+0x10], R155 ;  /* 0x0000109bc0007986 */ /* 0x0009e2000c101518 */
[--C-:B--2---:R-:W-:Y:S03]  /*1e340*/  HSET2.LE.AND R139, R167, R213.reuse, PT ;  /* 0x000000d5a78b7233 */ /* 0x104fe60003803000 */
[----:B------:R-:W-:Y:S01]  /*1e350*/  MUFU.EX2 R236, R244 ;  /* 0x000000f400ec7308 */ /* 0x000fe20000000800 */
[--C-:B-1----:R-:W-:Y:S01]  /*1e360*/  FADD.FTZ R223, R144, R3.reuse ;  /* 0x0000000390df7221 */ /* 0x102fe20000010000 */
[----:B------:R-:W-:Y:S02]  /*1e370*/  @!P1 PRMT R156, R233, 0x5410, RZ ;  /* 0x00005410e99c9816 */ /* 0x000fe400000000ff */
[----:B------:R-:W-:Y:S02]  /*1e380*/  ISETP.LE.U32.AND P1, PT, R228, UR13, PT ;  /* 0x0000000de4007c0c */ /* 0x000fe4000bf23070 */
[----:B------:R-:W-:Y:S01]  /*1e390*/  PRMT R3, R143, 0x7610, R3 ;  /* 0x000076108f037816 */ /* 0x000fe20000000003 */
[----:B------:R1:W-:Y:S01]  /*1e3a0*/  STG.E.U16 desc[UR24][R192.64+0x12], R156 ;  /* 0x0000129cc0007986 */ /* 0x0003e2000c101518 */
[----:B------:R-:W-:Y:S02]  /*1e3b0*/  F2FP.F16.F32.PACK_AB R161, R144, R161 ;  /* 0x000000a190a1723e */ /* 0x000fe400000000ff */
[----:B------:R-:W-:Y:S01]  /*1e3c0*/  MUFU.EX2 R240, R247 ;  /* 0x000000f700f07308 */ /* 0x000fe20000000800 */
[----:B------:R-:W-:Y:S01]  /*1e3d0*/  LOP3.LUT R139, R139, R2, RZ, 0xc0, !PT ;  /* 0x000000028b8b7212 */ /* 0x000fe200078ec0ff */
[----:B------:R-:W-:Y:S01]  /*1e3e0*/  STG.E.U16 desc[UR24][R194.64+0x10], R157 ;  /* 0x0000109dc2007986 */ /* 0x000fe2000c101518 */
[--C-:B------:R-:W-:Y:S02]  /*1e3f0*/  HSET2.LE.AND R146, R165, R213.reuse, PT ;  /* 0x000000d5a5927233 */ /* 0x100fe40003803000 */
[--C-:B------:R-:W-:Y:S02]  /*1e400*/  HSET2.LE.AND R138, R182, R213.reuse, PT ;  /* 0x000000d5b68a7233 */ /* 0x100fe40003803000 */
[--C-:B------:R-:W-:Y:S03]  /*1e410*/  HSET2.LE.AND R136, R186, R213.reuse, PT ;  /* 0x000000d5ba887233 */ /* 0x100fe60003803000 */
[----:B------:R-:W2:Y:S01]  /*1e420*/  MUFU.EX2 R2, R227 ;  /* 0x000000e300027308 */ /* 0x000ea20000000800 */
[----:B------:R-:W-:Y:S02]  /*1e430*/  @!P1 PRMT R158, R149, 0x5410, RZ ;  /* 0x00005410959e9816 */ /* 0x000fe400000000ff */
[----:B------:R-:W-:Y:S02]  /*1e440*/  PRMT R149, R160, 0x5410, R159 ;  /* 0x00005410a0957816 */ /* 0x000fe4000000009f */
[----:B------:R-:W-:Y:S01]  /*1e450*/  @!P6 PRMT R160, R191, 0x5410, RZ ;  /* 0x00005410bfa0e816 */ /* 0x000fe200000000ff */
[----:B------:R-:W-:Y:S01]  /*1e460*/  STG.E.U16 desc[UR24][R194.64+0x12], R158 ;  /* 0x0000129ec2007986 */ /* 0x000fe2000c101518 */
[----:B------:R-:W-:Y:S03]  /*1e470*/  @!P5 PRMT R159, R175, 0x5410, RZ ;  /* 0x00005410af9fd816 */ /* 0x000fe600000000ff */
[----:B----4-:R-:W4:Y:S01]  /*1e480*/  MUFU.EX2 R155, R230 ;  /* 0x000000e6009b7308 */ /* 0x010f220000000800 */
[----:B------:R-:W-:Y:S01]  /*1e490*/  ISETP.LE.U32.AND P5, PT, R162, UR13, PT ;  /* 0x0000000da2007c0c */ /* 0x000fe2000bfa3070 */
[----:B------:R1:W4:Y:S01]  /*1e4a0*/  LDL.S16 R191, [R1+0x38] ;  /* 0x0000380001bf7983 */ /* 0x0003220000100600 */
[----:B------:R-:W-:Y:S02]  /*1e4b0*/  ISETP.LE.U32.AND P6, PT, R164, UR13, PT ;  /* 0x0000000da4007c0c */ /* 0x000fe4000bfc3070 */
[C---:B------:R-:W-:Y:S01]  /*1e4c0*/  PRMT R162, R161.reuse, 0x7632, R162 ;  /* 0x00007632a1a27816 */ /* 0x040fe200000000a2 */
[----:B------:R-:W-:Y:S01]  /*1e4d0*/  STG.E.U16 desc[UR24][R216.64+0xe], R160 ;  /* 0x00000ea0d8007986 */ /* 0x000fe2000c101518 */
[----:B------:R-:W-:Y:S02]  /*1e4e0*/  LOP3.LUT R136, R136, R140, RZ, 0xc0, !PT ;  /* 0x0000008c88887212 */ /* 0x000fe400078ec0ff */
[----:B------:R-:W-:Y:S01]  /*1e4f0*/  PRMT R165, R161, 0x5410, R162 ;  /* 0x00005410a1a57816 */ /* 0x000fe200000000a2 */
[----:B--2---:R-:W-:Y:S01]  /*1e500*/  FADD.FTZ R221, R2, R169 ;  /* 0x000000a902dd7221 */ /* 0x004fe20000010000 */
[----:B------:R-:W-:Y:S01]  /*1e510*/  F2FP.F16.F32.PACK_AB R153, R229, R2 ;  /* 0x00000002e599723e */ /* 0x000fe200000000ff */
[----:B------:R-:W-:Y:S01]  /*1e520*/  STG.E.U16 desc[UR24][R216.64+0x10], R159 ;  /* 0x0000109fd8007986 */ /* 0x000fe2000c101518 */
[----:B------:R-:W-:Y:S02]  /*1e530*/  LOP3.LUT R138, R138, R141, RZ, 0xc0, !PT ;  /* 0x0000008d8a8a7212 */ /* 0x000fe400078ec0ff */
[--C-:B------:R-:W-:Y:S02]  /*1e540*/  HSET2.LE.AND R144, R170, R213.reuse, PT ;  /* 0x000000d5aa907233 */ /* 0x100fe40003803000 */
[--C-:B------:R-:W-:Y:S02]  /*1e550*/  HSET2.LE.AND R145, R168, R213.reuse, PT ;  /* 0x000000d5a8917233 */ /* 0x100fe40003803000 */
[----:B------:R-:W-:Y:S02]  /*1e560*/  LOP3.LUT R146, R146, R149, RZ, 0xc0, !PT ;  /* 0x0000009592927212 */ /* 0x000fe400078ec0ff */
[----:B------:R-:W-:Y:S02]  /*1e570*/  LOP3.LUT R144, R144, R150, RZ, 0xc0, !PT ;  /* 0x0000009690907212 */ /* 0x000fe400078ec0ff */
[----:B------:R-:W-:Y:S02]  /*1e580*/  LOP3.LUT R145, R145, R151, RZ, 0xc0, !PT ;  /* 0x0000009791917212 */ /* 0x000fe400078ec0ff */
[----:B------:R-:W-:Y:S02]  /*1e590*/  LOP3.LUT R0, R166, 0xffff, RZ, 0xc0, !PT ;  /* 0x0000ffffa6007812 */ /* 0x000fe400078ec0ff */
[----:B------:R-:W-:Y:S02]  /*1e5a0*/  PRMT R154, R153, 0x7632, R154 ;  /* 0x00007632999a7816 */ /* 0x000fe4000000009a */
[----:B------:R-:W-:Y:S02]  /*1e5b0*/  SHF.R.U32.HI R0, RZ, 0x8, R0 ;  /* 0x00000008ff007819 */ /* 0x000fe40000011600 */
[----:B------:R-:W-:Y:S02]  /*1e5c0*/  SHF.R.U32.HI R168, RZ, 0x10, R176 ;  /* 0x00000010ffa87819 */ /* 0x000fe400000116b0 */
[----:B------:R-:W-:Y:S02]  /*1e5d0*/  LOP3.LUT R0, R0, 0xffff, RZ, 0xc0, !PT ;  /* 0x0000ffff00007812 */ /* 0x000fe400078ec0ff */
[----:B-1----:R-:W-:Y:S02]  /*1e5e0*/  LOP3.LUT R156, R219, UR26, R238, 0x96, !PT ;  /* 0x0000001adb9c7c12 */ /* 0x002fe4000f8e96ee */
[----:B------:R-:W-:Y:S02]  /*1e5f0*/  ISETP.LE.U32.AND P1, PT, R0, UR13, PT ;  /* 0x0000000d00007c0c */ /* 0x000fe4000bf23070 */
[----:B------:R-:W-:Y:S02]  /*1e600*/  SHF.R.U32.HI R0, RZ, 0x18, R166 ;  /* 0x00000018ff007819 */ /* 0x000fe400000116a6 */
[----:B------:R-:W-:Y:S04]  /*1e610*/  F2FP.F16.F32.PACK_AB R187, R236, R225 ;  /* 0x000000e1ecbb723e */ /* 0x000fe800000000ff */
[----:B------:R-:W-:Y:S01]  /*1e620*/  PRMT R186, R187, 0x7632, R186 ;  /* 0x00007632bbba7816 */ /* 0x000fe200000000ba */
[----:B---3--:R-:W-:Y:S05]  /*1e630*/  @!P4 HADD2 R148, -R3.H0_H0, -RZ.H0_H0 ;  /* 0xa00000ff0394c230 */ /* 0x008fea0000000900 */
[----:B------:R1:W-:Y:S01]  /*1e640*/  @!P4 STL.S16 [R1+0x3c], R148 ;  /* 0x00003c940100c387 */ /* 0x0003e20000100600 */
[----:B------:R-:W-:Y:S03]  /*1e650*/  PRMT R137, R148, 0x7610, R137 ;  /* 0x0000761094897816 */ /* 0x000fe60000000089 */
[----:B------:R2:W3:Y:S04]  /*1e660*/  LDL.S16 R183, [R1+0x34] ;  /* 0x0000340001b77983 */ /* 0x0004e80000100600 */
[----:B------:R2:W2:Y:S04]  /*1e670*/  LDL.S16 R181, [R1+0x24] ;  /* 0x0000240001b57983 */ /* 0x0004a80000100600 */
[----:B------:R2:W2:Y:S01]  /*1e680*/  LDL.S16 R175, [R1+0x30] ;  /* 0x0000300001af7983 */ /* 0x0004a20000100600 */
[----:B-1----:R-:W-:Y:S02]  /*1e690*/  PRMT R148, R3, 0x5410, R163 ;  /* 0x0000541003947816 */ /* 0x002fe400000000a3 */
[----:B------:R-:W-:Y:S02]  /*1e6a0*/  @!P4 PRMT R3, R137, 0x5410, RZ ;  /* 0x000054108903c816 */ /* 0x000fe400000000ff */
[--C-:B------:R-:W-:Y:S02]  /*1e6b0*/  HSET2.LE.AND R137, R178, R213.reuse, PT ;  /* 0x000000d5b2897233 */ /* 0x100fe40003803000 */
[----:B------:R-:W-:Y:S01]  /*1e6c0*/  LOP3.LUT R147, R147, R148, RZ, 0xc0, !PT ;  /* 0x0000009493937212 */ /* 0x000fe200078ec0ff */
[----:B------:R1:W-:Y:S02]  /*1e6d0*/  STG.E.U16 desc[UR24][R214.64+0x10], R3 ;  /* 0x00001003d6007986 */ /* 0x0003e4000c101518 */
[----:B------:R-:W-:Y:S02]  /*1e6e0*/  LOP3.LUT R137, R137, R142, RZ, 0xc0, !PT ;  /* 0x0000008e89897212 */ /* 0x000fe400078ec0ff */
[----:B------:R-:W1:Y:S08]  /*1e6f0*/  LDSM.16.MT88.4 R140, [R197+0xa000] ;  /* 0x00a00000c58c783b */ /* 0x000e700000004200 */
[----:B------:R-:W4:Y:S01]  /*1e700*/  LDSM.16.MT88.4 R148, [R199+0xa000] ;  /* 0x00a00000c794783b */ /* 0x000f220000004200 */
[----:B-1----:R-:W-:Y:S01]  /*1e710*/  PRMT R3, R189, 0x5410, R188 ;  /* 0x00005410bd037816 */ /* 0x002fe200000000bc */
[-C--:B------:R-:W-:Y:S06]  /*1e720*/  HMMA.16816.F32 R4, R136, R140.reuse, R4 ;  /* 0x0000008c8804723c */ /* 0x080fec0000001804 */
[C---:B------:R-:W-:Y:S06]  /*1e730*/  HMMA.16816.F32 R8, R144.reuse, R140, R8 ;  /* 0x0000008c9008723c */ /* 0x040fec0000001808 */
[-C--:B------:R-:W-:Y:S06]  /*1e740*/  HMMA.16816.F32 R12, R144, R142.reuse, R12 ;  /* 0x0000008e900c723c */ /* 0x080fec000000180c */
[C---:B------:R-:W-:Y:S06]  /*1e750*/  HMMA.16816.F32 R16, R136.reuse, R142, R16 ;  /* 0x0000008e8810723c */ /* 0x040fec0000001810 */
[-C--:B----4-:R-:W-:Y:S06]  /*1e760*/  HMMA.16816.F32 R20, R136, R148.reuse, R20 ;  /* 0x000000948814723c */ /* 0x090fec0000001814 */
[C---:B------:R-:W-:Y:S06]  /*1e770*/  HMMA.16816.F32 R24, R144.reuse, R148, R24 ;  /* 0x000000949018723c */ /* 0x040fec0000001818 */
[-C--:B------:R-:W-:Y:S05]  /*1e780*/  HMMA.16816.F32 R28, R144, R150.reuse, R28 ;  /* 0x00000096901c723c */ /* 0x080fea000000181c */
[----:B------:R-:W-:Y:S01]  /*1e790*/  @!P3 HADD2 R191, -R163.H0_H0, -RZ.H0_H0 ;  /* 0xa00000ffa3bfb230 */ /* 0x000fe20000000900 */
[C---:B------:R-:W-:Y:S01]  /*1e7a0*/  HMMA.16816.F32 R32, R136.reuse, R150, R32 ;  /* 0x000000968820723c */ /* 0x040fe20000001820 */
[----:B------:R-:W-:Y:S04]  /*1e7b0*/  LDSM.16.MT88.4 R148, [R201+0xa000] ;  /* 0x00a00000c994783b */ /* 0x000fe80000004200 */
[----:B------:R-:W-:Y:S04]  /*1e7c0*/  PRMT R141, R191, 0x7610, R141 ;  /* 0x00007610bf8d7816 */ /* 0x000fe8000000008d */
[----:B------:R1:W-:Y:S02]  /*1e7d0*/  @!P3 STL.S16 [R1+0x38], R191 ;  /* 0x000038bf0100b387 */ /* 0x0003e40000100600 */
[----:B------:R-:W-:Y:S02]  /*1e7e0*/  @!P3 PRMT R163, R141, 0x5410, RZ ;  /* 0x000054108da3b816 */ /* 0x000fe400000000ff */
[----:B------:R-:W-:Y:S02]  /*1e7f0*/  ISETP.LE.U32.AND P3, PT, R0, UR13, PT ;  /* 0x0000000d00007c0c */ /* 0x000fe4000bf63070 */
[----:B------:R-:W-:Y:S01]  /*1e800*/  LOP3.LUT R0, R176, 0xff, RZ, 0xc0, !PT ;  /* 0x000000ffb0007812 */ /* 0x000fe200078ec0ff */
[----:B------:R-:W-:Y:S03]  /*1e810*/  STG.E.U16 desc[UR24][R214.64+0x12], R163 ;  /* 0x000012a3d6007986 */ /* 0x000fe6000c101518 */
[----:B------:R-:W-:Y:S02]  /*1e820*/  ISETP.LE.U32.AND P4, PT, R0, UR13, PT ;  /* 0x0000000d00007c0c */ /* 0x000fe4000bf83070 */
[----:B------:R-:W-:Y:S04]  /*1e830*/  SHF.R.U32.HI R0, RZ, 0x10, R176 ;  /* 0x00000010ff007819 */ /* 0x000fe800000116b0 */
[----:B------:R-:W-:Y:S01]  /*1e840*/  LOP3.LUT R0, R0, 0xff, RZ, 0xc0, !PT ;  /* 0x000000ff00007812 */ /* 0x000fe200078ec0ff */
[----:B-1----:R-:W-:Y:S01]  /*1e850*/  FADD.FTZ R191, R155, R179 ;  /* 0x000000b39bbf7221 */ /* 0x002fe20000010000 */
[----:B---3--:R-:W-:Y:S02]  /*1e860*/  @!P5 HADD2 R183, -R161.H0_H0, -RZ.H0_H0 ;  /* 0xa00000ffa1b7d230 */ /* 0x008fe40000000900 */
[----:B--2---:R-:W-:Y:S03]  /*1e870*/  @!P6 HADD2 R181, -R162.H0_H0, -RZ.H0_H0 ;  /* 0xa00000ffa2b5e230 */ /* 0x004fe60000000900 */
[----:B------:R-:W-:Y:S01]  /*1e880*/  @!P5 STL.S16 [R1+0x34], R183 ;  /* 0x000034b70100d387 */ /* 0x000fe20000100600 */
[----:B------:R-:W-:Y:S03]  /*1e890*/  PRMT R140, R183, 0x7610, R140 ;  /* 0x00007610b78c7816 */ /* 0x000fe6000000008c */
[----:B------:R2:W3:Y:S01]  /*1e8a0*/  LDL.S16 R167, [R1+0x20] ;  /* 0x0000200001a77983 */ /* 0x0004e20000100600 */
[----:B------:R-:W-:Y:S02]  /*1e8b0*/  PRMT R164, R181, 0x7610, R164 ;  /* 0x00007610b5a47816 */ /* 0x000fe400000000a4 */
[----:B------:R-:W-:Y:S01]  /*1e8c0*/  @!P5 PRMT R161, R140, 0x5410, RZ ;  /* 0x000054108ca1d816 */ /* 0x000fe200000000ff */
[----:B------:R-:W-:Y:S01]  /*1e8d0*/  @!P6 STL.S16 [R1+0x24], R181 ;  /* 0x000024b50100e387 */ /* 0x000fe20000100600 */
[----:B------:R-:W-:Y:S02]  /*1e8e0*/  @!P6 PRMT R162, R164, 0x5410, RZ ;  /* 0x00005410a4a2e816 */ /* 0x000fe400000000ff */
[----:B------:R-:W-:Y:S01]  /*1e8f0*/  ISETP.LE.U32.AND P6, PT, R171, UR13, PT ;  /* 0x0000000dab007c0c */ /* 0x000fe2000bfc3070 */
[----:B------:R-:W1:Y:S01]  /*1e900*/  LDSM.16.MT88.4 R140, [R202+0xa000] ;  /* 0x00a00000ca8c783b */ /* 0x000e620000004200 */
[----:B------:R-:W-:Y:S02]  /*1e910*/  ISETP.LE.U32.AND P5, PT, R0, UR13, PT ;  /* 0x0000000d00007c0c */ /* 0x000fe4000bfa3070 */
[----:B------:R-:W-:Y:S02]  /*1e920*/  PRMT R164, R153, 0x5410, R154 ;  /* 0x0000541099a47816 */ /* 0x000fe4000000009a */
[----:B------:R-:W-:Y:S02]  /*1e930*/  SHF.R.U32.HI R0, RZ, 0x10, R166 ;  /* 0x00000010ff007819 */ /* 0x000fe400000116a6 */
[----:B------:R-:W-:Y:S01]  /*1e940*/  SHF.R.U32.HI R166, RZ, 0x18, R176 ;  /* 0x00000018ffa67819 */ /* 0x000fe200000116b0 */
[----:B------:R-:W-:Y:S01]  /*1e950*/  STG.E.U16 desc[UR24][R192.64+0x20], R161 ;  /* 0x000020a1c0007986 */ /* 0x000fe2000c101518 */
[----:B------:R-:W-:Y:S03]  /*1e960*/  LOP3.LUT R0, R0, 0xff, RZ, 0xc0, !PT ;  /* 0x000000ff00007812 */ /* 0x000fe600078ec0ff */
[----:B------:R-:W-:Y:S01]  /*1e970*/  @!P6 HADD2 R175, -R153.H0_H0, -RZ.H0_H0 ;  /* 0xa00000ff99afe230 */ /* 0x000fe20000000900 */
[----:B------:R-:W-:Y:S04]  /*1e980*/  STG.E.U16 desc[UR24][R192.64+0x22], R162 ;  /* 0x000022a2c0007986 */ /* 0x000fe8000c101518 */
[----:B------:R4:W-:Y:S01]  /*1e990*/  @!P6 STL.S16 [R1+0x30], R175 ;  /* 0x000030af0100e387 */ /* 0x0009e20000100600 */
[----:B------:R-:W-:Y:S03]  /*1e9a0*/  PRMT R2, R175, 0x7610, R2 ;  /* 0x00007610af027816 */ /* 0x000fe60000000002 */
[----:B------:R2:W2:Y:S01]  /*1e9b0*/  LDL.S16 R178, [R1+0x1c] ;  /* 0x00001c0001b27983 */ /* 0x0004a20000100600 */
[----:B------:R-:W-:Y:S02]  /*1e9c0*/  @!P6 PRMT R153, R2, 0x5410, RZ ;  /* 0x000054100299e816 */ /* 0x000fe400000000ff */
[----:B------:R-:W4:Y:S01]  /*1e9d0*/  MUFU.EX2 R2, R232 ;  /* 0x000000e800027308 */ /* 0x000f220000000800 */
[----:B------:R2:W2:Y:S01]  /*1e9e0*/  LDL.S16 R172, [R1+0x18] ;  /* 0x0000180001ac7983 */ /* 0x0004a20000100600 */
[----:B------:R-:W-:Y:S02]  /*1e9f0*/  ISETP.LE.U32.AND P6, PT, R174, UR13, PT ;  /* 0x0000000dae007c0c */ /* 0x000fe4000bfc3070 */
[----:B------:R-:W-:Y:S01]  /*1ea00*/  LOP3.LUT R174, R176, 0xff, RZ, 0xc0, !PT ;  /* 0x000000ffb0ae7812 */ /* 0x000fe200078ec0ff */
[----:B------:R-:W-:Y:S01]  /*1ea10*/  STG.E.U16 desc[UR24][R194.64+0x20], R153 ;  /* 0x00002099c2007986 */ /* 0x000fe2000c101518 */
[-C--:B-1----:R-:W-:Y:S03]  /*1ea20*/  HMMA.16816.F32 R36, R136, R140.reuse, R36 ;  /* 0x0000008c8824723c */ /* 0x082fe60000001824 */
[----:B----4-:R-:W-:Y:S01]  /*1ea30*/  FADD.FTZ R220, R2, R173 ;  /* 0x000000ad02dc7221 */ /* 0x010fe20000010000 */
[----:B------:R-:W-:Y:S02]  /*1ea40*/  F2FP.F16.F32.PACK_AB R2, R231, R2 ;  /* 0x00000002e702723e */ /* 0x000fe400000000ff */
[C---:B------:R-:W-:Y:S05]  /*1ea50*/  HMMA.16816.F32 R40, R144.reuse, R140, R40 ;  /* 0x0000008c9028723c */ /* 0x040fea0000001828 */
[----:B------:R-:W-:Y:S01]  /*1ea60*/  PRMT R152, R2, 0x7632, R152 ;  /* 0x0000763202987816 */ /* 0x000fe20000000098 */
[-C--:B------:R-:W-:Y:S05]  /*1ea70*/  HMMA.16816.F32 R44, R144, R142.reuse, R44 ;  /* 0x0000008e902c723c */ /* 0x080fea000000182c */
[----:B------:R-:W-:Y:S01]  /*1ea80*/  SHF.R.U32.HI R175, RZ, 0x18, R176 ;  /* 0x00000018ffaf7819 */ /* 0x000fe200000116b0 */
[C---:B------:R-:W-:Y:S06]  /*1ea90*/  HMMA.16816.F32 R48, R136.reuse, R142, R48 ;  /* 0x0000008e8830723c */ /* 0x040fec0000001830 */
[-C--:B------:R-:W-:Y:S06]  /*1eaa0*/  HMMA.16816.F32 R52, R136, R148.reuse, R52 ;  /* 0x000000948834723c */ /* 0x080fec0000001834 */
[C---:B------:R-:W-:Y:S06]  /*1eab0*/  HMMA.16816.F32 R56, R144.reuse, R148, R56 ;  /* 0x000000949038723c */ /* 0x040fec0000001838 */
[-C--:B------:R-:W-:Y:S05]  /*1eac0*/  HMMA.16816.F32 R60, R144, R150.reuse, R60 ;  /* 0x00000096903c723c */ /* 0x080fea000000183c */
[C---:B------:R-:W-:Y:S01]  /*1ead0*/  LOP3.LUT R149, R218.reuse, 0xff, RZ, 0xc0, !PT ;  /* 0x000000ffda957812 */ /* 0x040fe200078ec0ff */
[C---:B------:R-:W-:Y:S07]  /*1eae0*/  HMMA.16816.F32 R64, R136.reuse, R150, R64 ;  /* 0x000000968840723c */ /* 0x040fee0000001840 */
[----:B------:R-:W-:Y:S04]  /*1eaf0*/  SHF.R.U32.HI R150, RZ, 0x18, R218 ;  /* 0x00000018ff967819 */ /* 0x000fe800000116da */
[----:B------:R-:W-:Y:S01]  /*1eb00*/  LOP3.LUT R151, R218, 0xff, RZ, 0xc0, !PT ;  /* 0x000000ffda977812 */ /* 0x000fe200078ec0ff */
[----:B---3--:R-:W-:Y:S05]  /*1eb10*/  @!P6 HADD2 R167, -R154.H0_H0, -RZ.H0_H0 ;  /* 0xa00000ff9aa7e230 */ /* 0x008fea0000000900 */
[----:B------:R1:W-:Y:S01]  /*1eb20*/  @!P6 STL.S16 [R1+0x20], R167 ;  /* 0x000020a70100e387 */ /* 0x0003e20000100600 */
[----:B------:R-:W-:Y:S03]  /*1eb30*/  PRMT R140, R167, 0x7610, R140 ;  /* 0x00007610a78c7816 */ /* 0x000fe6000000008c */
[----:B------:R3:W4:Y:S01]  /*1eb40*/  LDL.S16 R171, [R1+0x28] ;  /* 0x0000280001ab7983 */ /* 0x0007220000100600 */
[----:B------:R-:W-:Y:S02]  /*1eb50*/  @!P6 PRMT R154, R140, 0x5410, RZ ;  /* 0x000054108c9ae816 */ /* 0x000fe400000000ff */
[----:B------:R-:W-:Y:S01]  /*1eb60*/  ISETP.LE.U32.AND P6, PT, R0, UR13, PT ;  /* 0x0000000d00007c0c */ /* 0x000fe2000bfc3070 */
[----:B------:R-:W3:Y:S01]  /*1eb70*/  LDSM.16.MT88.4 R140, [R197+0xb000] ;  /* 0x00b00000c58c783b */ /* 0x000ee20000004200 */
[----:B------:R-:W-:Y:S04]  /*1eb80*/  LOP3.LUT R0, R176, 0xffff, RZ, 0xc0, !PT ;  /* 0x0000ffffb0007812 */ /* 0x000fe800078ec0ff */
[----:B------:R-:W-:Y:S02]  /*1eb90*/  SHF.R.U32.HI R148, RZ, 0x8, R0 ;  /* 0x00000008ff947819 */ /* 0x000fe40000011600 */
[----:B------:R-:W-:Y:S01]  /*1eba0*/  F2FP.F16.F32.PACK_AB R0, R234, R155 ;  /* 0x0000009bea00723e */ /* 0x000fe200000000ff */
[----:B------:R-:W-:Y:S01]  /*1ebb0*/  STG.E.U16 desc[UR24][R194.64+0x22], R154 ;  /* 0x0000229ac2007986 */ /* 0x000fe2000c101518 */
[----:B------:R-:W-:Y:S02]  /*1ebc0*/  PRMT R155, R2, 0x5410, R152 ;  /* 0x00005410029b7816 */ /* 0x000fe40000000098 */
[----:B------:R-:W-:Y:S02]  /*1ebd0*/  PRMT R190, R0, 0x7632, R190 ;  /* 0x0000763200be7816 */ /* 0x000fe400000000be */
[----:B------:R-:W-:Y:S01]  /*1ebe0*/  LOP3.LUT R148, R148, 0xffff, RZ, 0xc0, !PT ;  /* 0x0000ffff94947812 */ /* 0x000fe200078ec0ff */
[----:B--2---:R-:W-:Y:S01]  /*1ebf0*/  @!P2 HADD2 R178, -R2.H0_H0, -RZ.H0_H0 ;  /* 0xa00000ff02b2a230 */ /* 0x004fe20000000900 */
[----:B-1----:R-:W-:Y:S01]  /*1ec00*/  LOP3.LUT R167, R176, 0xffff, RZ, 0xc0, !PT ;  /* 0x0000ffffb0a77812 */ /* 0x002fe200078ec0ff */
[----:B------:R-:W-:Y:S03]  /*1ec10*/  @!P1 HADD2 R172, -R152.H0_H0, -RZ.H0_H0 ;  /* 0xa00000ff98ac9230 */ /* 0x000fe60000000900 */
[----:B------:R-:W-:Y:S01]  /*1ec20*/  @!P2 STL.S16 [R1+0x1c], R178 ;  /* 0x00001cb20100a387 */ /* 0x000fe20000100600 */
[----:B------:R-:W-:Y:S03]  /*1ec30*/  PRMT R170, R178, 0x7610, R170 ;  /* 0x00007610b2aa7816 */ /* 0x000fe600000000aa */
[----:B------:R-:W-:Y:S01]  /*1ec40*/  @!P1 STL.S16 [R1+0x18], R172 ;  /* 0x000018ac01009387 */ /* 0x000fe20000100600 */
[----:B------:R-:W-:Y:S02]  /*1ec50*/  PRMT R169, R172, 0x7610, R169 ;  /* 0x00007610aca97816 */ /* 0x000fe400000000a9 */
[----:B------:R-:W-:Y:S02]  /*1ec60*/  @!P2 PRMT R2, R170, 0x5410, RZ ;  /* 0x00005410aa02a816 */ /* 0x000fe400000000ff */
[----:B------:R2:W2:Y:S01]  /*1ec70*/  LDL.S16 R170, [R1+0x14] ;  /* 0x0000140001aa7983 */ /* 0x0004a20000100600 */
[----:B------:R-:W-:Y:S02]  /*1ec80*/  @!P1 PRMT R152, R169, 0x5410, RZ ;  /* 0x00005410a9989816 */ /* 0x000fe400000000ff */
[----:B------:R-:W-:Y:S01]  /*1ec90*/  ISETP.LE.U32.AND P2, PT, R148, UR13, PT ;  /* 0x0000000d94007c0c */ /* 0x000fe2000bf43070 */
[----:B------:R1:W2:Y:S01]  /*1eca0*/  LDL.S16 R169, [R1+0x2c] ;  /* 0x00002c0001a97983 */ /* 0x0002a20000100600 */
[----:B------:R-:W-:Y:S02]  /*1ecb0*/  SHF.R.U32.HI R148, RZ, 0x8, R167 ;  /* 0x00000008ff947819 */ /* 0x000fe400000116a7 */
[----:B------:R-:W-:Y:S01]  /*1ecc0*/  ISETP.LE.U32.AND P1, PT, R166, UR13, PT ;  /* 0x0000000da6007c0c */ /* 0x000fe2000bf23070 */
[----:B------:R1:W-:Y:S01]  /*1ecd0*/  STG.E.U16 desc[UR24][R216.64+0x1e], R2 ;  /* 0x00001e02d8007986 */ /* 0x0003e2000c101518 */
[----:B------:R-:W-:Y:S01]  /*1ece0*/  PRMT R174, R174, 0x5410, R148 ;  /* 0x00005410aeae7816 */ /* 0x000fe20000000094 */
[-C--:B---3--:R-:W-:Y:S02]  /*1ecf0*/  HMMA.16816.F32 R68, R136, R140.reuse, R68 ;  /* 0x0000008c8844723c */ /* 0x088fe40000001844 */
[----:B------:R-:W-:Y:S01]  /*1ed00*/  STG.E.U16 desc[UR24][R216.64+0x20], R152 ;  /* 0x00002098d8007986 */ /* 0x000fe2000c101518 */
[----:B------:R-:W-:Y:S02]  /*1ed10*/  SHF.R.U32.HI R148, RZ, 0x10, R218 ;  /* 0x00000010ff947819 */ /* 0x000fe400000116da */
[----:B------:R-:W-:Y:S01]  /*1ed20*/  PRMT R166, R0, 0x5410, R190 ;  /* 0x0000541000a67816 */ /* 0x000fe200000000be */
[C---:B------:R-:W-:Y:S05]  /*1ed30*/  HMMA.16816.F32 R72, R144.reuse, R140, R72 ;  /* 0x0000008c9048723c */ /* 0x040fea0000001848 */
[----:B------:R-:W-:Y:S01]  /*1ed40*/  LOP3.LUT R148, R148, 0xff, RZ, 0xc0, !PT ;  /* 0x000000ff94947812 */ /* 0x000fe200078ec0ff */
[-C--:B------:R-:W-:Y:S05]  /*1ed50*/  HMMA.16816.F32 R76, R144, R142.reuse, R76 ;  /* 0x0000008e904c723c */ /* 0x080fea000000184c */
[----:B------:R-:W-:Y:S01]  /*1ed60*/  PRMT R179, R148, 0x5410, R150 ;  /* 0x0000541094b37816 */ /* 0x000fe20000000096 */
[C---:B------:R-:W-:Y:S05]  /*1ed70*/  HMMA.16816.F32 R80, R136.reuse, R142, R80 ;  /* 0x0000008e8850723c */ /* 0x040fea0000001850 */
[----:B------:R-:W-:Y:S02]  /*1ed80*/  LOP3.LUT R148, R218, 0xffff, RZ, 0xc0, !PT ;  /* 0x0000ffffda947812 */ /* 0x000fe400078ec0ff */
[----:B------:R-:W-:Y:S04]  /*1ed90*/  LOP3.LUT R142, R180, 0xff, RZ, 0xc0, !PT ;  /* 0x000000ffb48e7812 */ /* 0x000fe800078ec0ff */
[----:B------:R-:W-:Y:S02]  /*1eda0*/  SHF.R.U32.HI R148, RZ, 0x8, R148 ;  /* 0x00000008ff947819 */ /* 0x000fe40000011694 */
[----:B-1----:R-:W-:Y:S02]  /*1edb0*/  F2FP.F16.F32.PACK_AB R2, R240, R224 ;  /* 0x000000e0f002723e */ /* 0x002fe400000000ff */
[----:B------:R-:W-:Y:S02]  /*1edc0*/  LOP3.LUT R140, R148, 0xffff, RZ, 0xc0, !PT ;  /* 0x0000ffff948c7812 */ /* 0x000fe400078ec0ff */
[----:B------:R-:W-:Y:S02]  /*1edd0*/  PRMT R185, R2, 0x7632, R185 ;  /* 0x0000763202b97816 */ /* 0x000fe400000000b9 */
[--C-:B------:R-:W-:Y:S02]  /*1ede0*/  HSET2.LE.AND R174, R174, R213.reuse, PT ;  /* 0x000000d5aeae7233 */ /* 0x100fe40003803000 */
[--C-:B------:R-:W-:Y:S03]  /*1edf0*/  HSET2.LE.AND R179, R179, R213.reuse, PT ;  /* 0x000000d5b3b37233 */ /* 0x100fe60003803000 */
[----:B------:R-:W-:Y:S02]  /*1ee00*/  LOP3.LUT R174, R174, R3, RZ, 0xc0, !PT ;  /* 0x00000003aeae7212 */ /* 0x000fe400078ec0ff */
[----:B------:R-:W-:Y:S01]  /*1ee10*/  PRMT R3, R187, 0x5410, R186 ;  /* 0x00005410bb037816 */ /* 0x000fe200000000ba */
[----:B----4-:R-:W-:Y:S05]  /*1ee20*/  @!P6 HADD2 R171, -R0.H0_H0, -RZ.H0_H0 ;  /* 0xa00000ff00abe230 */ /* 0x010fea0000000900 */
[----:B------:R-:W-:Y:S01]  /*1ee30*/  @!P6 STL.S16 [R1+0x28], R171 ;  /* 0x000028ab0100e387 */ /* 0x000fe20000100600 */
[----:B------:R-:W-:Y:S04]  /*1ee40*/  PRMT R157, R171, 0x7610, R157 ;  /* 0x00007610ab9d7816 */ /* 0x000fe8000000009d */
[----:B------:R-:W-:Y:S02]  /*1ee50*/  @!P6 PRMT R0, R157, 0x5410, RZ ;  /* 0x000054109d00e816 */ /* 0x000fe400000000ff */
[----:B------:R-:W-:Y:S02]  /*1ee60*/  ISETP.LE.U32.AND P6, PT, R149, UR13, PT ;  /* 0x0000000d95007c0c */ /* 0x000fe4000bfc3070 */
[----:B------:R-:W-:Y:S01]  /*1ee70*/  LOP3.LUT R149, R218, 0xffff, RZ, 0xc0, !PT ;  /* 0x0000ffffda957812 */ /* 0x000fe200078ec0ff */
[----:B------:R-:W-:Y:S01]  /*1ee80*/  STG.E.U16 desc[UR24][R214.64+0x20], R0 ;  /* 0x00002000d6007986 */ /* 0x000fe2000c101518 */
[----:B------:R-:W-:Y:S01]  /*1ee90*/  LOP3.LUT R157, R168, 0xff, RZ, 0xc0, !PT ;  /* 0x000000ffa89d7812 */ /* 0x000fe200078ec0ff */
[----:B------:R-:W1:Y:S01]  /*1eea0*/  MUFU.EX2 R219, R248 ;  /* 0x000000f800db7308 */ /* 0x000e620000000800 */
[----:B------:R-:W-:Y:S02]  /*1eeb0*/  SHF.R.U32.HI R149, RZ, 0x8, R149 ;  /* 0x00000008ff957819 */ /* 0x000fe40000011695 */
[----:B------:R-:W-:Y:S02]  /*1eec0*/  PRMT R175, R157, 0x5410, R175 ;  /* 0x000054109daf7816 */ /* 0x000fe400000000af */
[----:B------:R-:W-:Y:S02]  /*1eed0*/  PRMT R178, R151, 0x5410, R149 ;  /* 0x0000541097b27816 */ /* 0x000fe40000000095 */
[----:B------:R-:W3:Y:S01]  /*1eee0*/  LDSM.16.MT88.4 R148, [R199+0xb000] ;  /* 0x00b00000c794783b */ /* 0x000ee20000004200 */
[--C-:B------:R-:W-:Y:S02]  /*1eef0*/  HSET2.LE.AND R175, R175, R213.reuse, PT ;  /* 0x000000d5afaf7233 */ /* 0x100fe40003803000 */
[--C-:B------:R-:W-:Y:S03]  /*1ef00*/  HSET2.LE.AND R178, R178, R213.reuse, PT ;  /* 0x000000d5b2b27233 */ /* 0x100fe60003803000 */
[----:B------:R-:W-:Y:S01]  /*1ef10*/  LOP3.LUT R175, R175, R3, RZ, 0xc0, !PT ;  /* 0x00000003afaf7212 */ /* 0x000fe200078ec0ff */
[----:B--2---:R-:W-:Y:S01]  /*1ef20*/  @!P3 HADD2 R170, -R190.H0_H0, -RZ.H0_H0 ;  /* 0xa00000ffbeaab230 */ /* 0x004fe20000000900 */
[----:B-1----:R-:W-:Y:S01]  /*1ef30*/  F2FP.F16.F32.PACK_AB R184, R219, R222 ;  /* 0x000000dedbb8723e */ /* 0x002fe200000000ff */
[----:B------:R-:W-:Y:S03]  /*1ef40*/  @!P4 HADD2 R169, -R189.H0_H0, -RZ.H0_H0 ;  /* 0xa00000ffbda9c230 */ /* 0x000fe60000000900 */
[----:B------:R-:W-:Y:S01]  /*1ef50*/  @!P3 STL.S16 [R1+0x14], R170 ;  /* 0x000014aa0100b387 */ /* 0x000fe20000100600 */
[----:B------:R-:W-:Y:S02]  /*1ef60*/  PRMT R157, R170, 0x7610, R157 ;  /* 0x00007610aa9d7816 */ /* 0x000fe4000000009d */
[----:B------:R-:W-:Y:S01]  /*1ef70*/  PRMT R3, R184, 0x7632, R3 ;  /* 0x00007632b8037816 */ /* 0x000fe20000000003 */
[----:B------:R-:W-:Y:S01]  /*1ef80*/  @!P4 STL.S16 [R1+0x2c], R169 ;  /* 0x00002ca90100c387 */ /* 0x000fe20000100600 */
[----:B------:R-:W-:Y:S02]  /*1ef90*/  @!P3 PRMT R190, R157, 0x5410, RZ ;  /* 0x000054109dbeb816 */ /* 0x000fe400000000ff */
[----:B------:R-:W-:Y:S01]  /*1efa0*/  ISETP.LE.U32.AND P3, PT, R140, UR13, PT ;  /* 0x0000000d8c007c0c */ /* 0x000fe2000bf63070 */
[----:B------:R2:W4:Y:S01]  /*1efb0*/  LDL.S16 R232, [R1+0x10] ;  /* 0x0000100001e87983 */ /* 0x0005220000100600 */
[----:B------:R-:W-:Y:S02]  /*1efc0*/  SHF.R.U32.HI R140, RZ, 0x10, R218 ;  /* 0x00000010ff8c7819 */ /* 0x000fe400000116da */
[----:B------:R-:W-:Y:S01]  /*1efd0*/  PRMT R141, R169, 0x7610, R141 ;  /* 0x00007610a98d7816 */ /* 0x000fe2000000008d */
[----:B------:R2:W2:Y:S01]  /*1efe0*/  LDL.S16 R230, [R1+0xc] ;  /* 0x00000c0001e67983 */ /* 0x0004a20000100600 */
[----:B------:R-:W-:Y:S02]  /*1eff0*/  LOP3.LUT R140, R140, 0xff, RZ, 0xc0, !PT ;  /* 0x000000ff8c8c7812 */ /* 0x000fe400078ec0ff */
[----:B------:R-:W-:Y:S01]  /*1f000*/  @!P4 PRMT R189, R141, 0x5410, RZ ;  /* 0x000054108dbdc816 */ /* 0x000fe200000000ff */
[----:B------:R1:W2:Y:S01]  /*1f010*/  LDL.S16 R228, [R1+0x8] ;  /* 0x0000080001e47983 */ /* 0x0002a20000100600 */
[----:B------:R-:W-:Y:S02]  /*1f020*/  LOP3.LUT R141, R180, 0xffff, RZ, 0xc0, !PT ;  /* 0x0000ffffb48d7812 */ /* 0x000fe400078ec0ff */
[----:B------:R-:W-:Y:S01]  /*1f030*/  ISETP.LE.U32.AND P4, PT, R140, UR13, PT ;  /* 0x0000000d8c007c0c */ /* 0x000fe2000bf83070 */
[----:B------:R1:W2:Y:S01]  /*1f040*/  LDL.S16 R227, [R1+0x4] ;  /* 0x0000040001e37983 */ /* 0x0002a20000100600 */
[--C-:B------:R-:W-:Y:S02]  /*1f050*/  SHF.R.U32.HI R140, RZ, 0x10, R180.reuse ;  /* 0x00000010ff8c7819 */ /* 0x100fe400000116b4 */
[----:B------:R-:W-:Y:S01]  /*1f060*/  SHF.R.U32.HI R143, RZ, 0x8, R141 ;  /* 0x00000008ff8f7819 */ /* 0x000fe2000001168d */
[----:B------:R1:W2:Y:S01]  /*1f070*/  LDL.S16 R226, [R1] ;  /* 0x0000000001e27983 */ /* 0x0002a20000100600 */
[-C--:B---3--:R-:W-:Y:S03]  /*1f080*/  HMMA.16816.F32 R84, R136, R148.reuse, R84 ;  /* 0x000000948854723c */ /* 0x088fe60000001854 */
[----:B------:R-:W-:Y:S01]  /*1f090*/  SHF.R.U32.HI R157, RZ, 0x18, R180 ;  /* 0x00000018ff9d7819 */ /* 0x000fe200000116b4 */
[----:B------:R-:W-:Y:S01]  /*1f0a0*/  STG.E.U16 desc[UR24][R214.64+0x22], R190 ;  /* 0x000022bed6007986 */ /* 0x000fe2000c101518 */
[----:B------:R-:W-:Y:S01]  /*1f0b0*/  LOP3.LUT R141, R140, 0xff, RZ, 0xc0, !PT ;  /* 0x000000ff8c8d7812 */ /* 0x000fe200078ec0ff */
[C---:B------:R-:W-:Y:S02]  /*1f0c0*/  HMMA.16816.F32 R88, R144.reuse, R148, R88 ;  /* 0x000000949058723c */ /* 0x040fe40000001858 */
[----:B------:R-:W-:Y:S03]  /*1f0d0*/  LDSM.16.MT88.4 R180, [R202+0xa800] ;  /* 0x00a80000cab4783b */ /* 0x000fe60000004200 */
[C---:B------:R-:W-:Y:S01]  /*1f0e0*/  LOP3.LUT R140, R156.reuse, 0xffff, RZ, 0xc0, !PT ;  /* 0x0000ffff9c8c7812 */ /* 0x040fe200078ec0ff */
[-C--:B------:R-:W-:Y:S04]  /*1f0f0*/  HMMA.16816.F32 R92, R144, R150.reuse, R92 ;  /* 0x00000096905c723c */ /* 0x080fe8000000185c */
[----:B------:R-:W-:Y:S01]  /*1f100*/  STG.E.U16 desc[UR24][R192.64+0x30], R189 ;  /* 0x000030bdc0007986 */ /* 0x000fe2000c101518 */
[----:B------:R-:W-:Y:S01]  /*1f110*/  PRMT R157, R141, 0x5410, R157 ;  /* 0x000054108d9d7816 */ /* 0x000fe2000000009d */
[C---:B------:R-:W-:Y:S02]  /*1f120*/  HMMA.16816.F32 R96, R136.reuse, R150, R96 ;  /* 0x000000968860723c */ /* 0x040fe40000001860 */
[----:B------:R-:W-:Y:S03]  /*1f130*/  LDSM.16.MT88.4 R148, [R201+0xb000] ;  /* 0x00b00000c994783b */ /* 0x000fe60000004200 */
[----:B------:R-:W-:Y:S01]  /*1f140*/  LOP3.LUT R141, R156, 0xff, RZ, 0xc0, !PT ;  /* 0x000000ff9c8d7812 */ /* 0x000fe200078ec0ff */
[----:B------:R-:W-:Y:S01]  /*1f150*/  @!P4 HADD2 R252, -R184.H0_H0, -RZ.H0_H0 ;  /* 0xa00000ffb8fcc230 */ /* 0x000fe20000000900 */
[----:B------:R-:W-:Y:S04]  /*1f160*/  SHF.R.U32.HI R140, RZ, 0x8, R140 ;  /* 0x00000008ff8c7819 */ /* 0x000fe8000001168c */
[----:B------:R-:W-:Y:S02]  /*1f170*/  PRMT R176, R141, 0x5410, R140 ;  /* 0x000054108db07816 */ /* 0x000fe4000000008c */
[--C-:B------:R-:W-:Y:S02]  /*1f180*/  SHF.R.U32.HI R140, RZ, 0x10, R156.reuse ;  /* 0x00000010ff8c7819 */ /* 0x100fe4000001169c */
[----:B------:R-:W-:Y:S02]  /*1f190*/  PRMT R142, R142, 0x5410, R143 ;  /* 0x000054108e8e7816 */ /* 0x000fe4000000008f */
[----:B------:R-:W-:Y:S02]  /*1f1a0*/  SHF.R.U32.HI R156, RZ, 0x18, R156 ;  /* 0x00000018ff9c7819 */ /* 0x000fe4000001169c */
[----:B------:R-:W-:Y:S02]  /*1f1b0*/  LOP3.LUT R140, R140, 0xff, RZ, 0xc0, !PT ;  /* 0x000000ff8c8c7812 */ /* 0x000fe400078ec0ff */
[--C-:B------:R-:W-:Y:S02]  /*1f1c0*/  HSET2.LE.AND R172, R142, R213.reuse, PT ;  /* 0x000000d58eac7233 */ /* 0x100fe40003803000 */
[----:B------:R-:W-:Y:S02]  /*1f1d0*/  PRMT R177, R140, 0x5410, R156 ;  /* 0x000054108cb17816 */ /* 0x000fe4000000009c */
[----:B------:R-:W3:Y:S01]  /*1f1e0*/  LDSM.16.MT88.4 R140, [R202+0xb000] ;  /* 0x00b00000ca8c783b */ /* 0x000ee20000004200 */
[--C-:B------:R-:W-:Y:S02]  /*1f1f0*/  HSET2.LE.AND R173, R157, R213.reuse, PT ;  /* 0x000000d59dad7233 */ /* 0x100fe40003803000 */
[----:B------:R-:W-:Y:S02]  /*1f200*/  LOP3.LUT R172, R172, R165, RZ, 0xc0, !PT ;  /* 0x000000a5acac7212 */ /* 0x000fe400078ec0ff */
[----:B------:R-:W-:Y:S02]  /*1f210*/  PRMT R0, R184, 0x5410, R3 ;  /* 0x00005410b8007816 */ /* 0x000fe40000000003 */
[----:B------:R-:W-:Y:S01]  /*1f220*/  @!P4 PRMT R184, R252, 0x5410, RZ ;  /* 0x00005410fcb8c816 */ /* 0x000fe200000000ff */
[----:B------:R-:W1:Y:S01]  /*1f230*/  LDSM.16.MT88.4 R156, [R197+0xa800] ;  /* 0x00a80000c59c783b */ /* 0x000e620000004200 */
[----:B------:R-:W-:Y:S02]  /*1f240*/  LOP3.LUT R173, R173, R164, RZ, 0xc0, !PT ;  /* 0x000000a4adad7212 */ /* 0x000fe400078ec0ff */
[----:B------:R-:W-:Y:S02]  /*1f250*/  LOP3.LUT R179, R179, R0, RZ, 0xc0, !PT ;  /* 0x00000000b3b37212 */ /* 0x000fe400078ec0ff */
[--C-:B------:R-:W-:Y:S02]  /*1f260*/  HSET2.LE.AND R176, R176, R213.reuse, PT ;  /* 0x000000d5b0b07233 */ /* 0x100fe40003803000 */
[----:B------:R-:W-:Y:S02]  /*1f270*/  HSET2.LE.AND R177, R177, R213, PT ;  /* 0x000000d5b1b17233 */ /* 0x000fe40003803000 */
[----:B------:R-:W-:Y:S02]  /*1f280*/  SHF.R.U32.HI R218, RZ, 0x18, R218 ;  /* 0x00000018ffda7819 */ /* 0x000fe400000116da */
[----:B------:R-:W-:Y:S02]  /*1f290*/  LOP3.LUT R176, R176, R155, RZ, 0xc0, !PT ;  /* 0x0000009bb0b07212 */ /* 0x000fe400078ec0ff */
[----:B------:R-:W-:Y:S01]  /*1f2a0*/  LOP3.LUT R177, R177, R166, RZ, 0xc0, !PT ;  /* 0x000000a6b1b17212 */ /* 0x000fe200078ec0ff */
[-C--:B---3--:R-:W-:Y:S06]  /*1f2b0*/  HMMA.16816.F32 R100, R136, R140.reuse, R100 ;  /* 0x0000008c8864723c */ /* 0x088fec0000001864 */
[C---:B------:R-:W-:Y:S06]  /*1f2c0*/  HMMA.16816.F32 R104, R144.reuse, R140, R104 ;  /* 0x0000008c9068723c */ /* 0x040fec0000001868 */
[-C--:B------:R-:W-:Y:S06]  /*1f2d0*/  HMMA.16816.F32 R108, R144, R142.reuse, R108 ;  /* 0x0000008e906c723c */ /* 0x080fec000000186c */
[C---:B------:R-:W-:Y:S01]  /*1f2e0*/  HMMA.16816.F32 R112, R136.reuse, R142, R112 ;  /* 0x0000008e8870723c */ /* 0x040fe20000001870 */
[----:B------:R-:W3:Y:S05]  /*1f2f0*/  LDSM.16.MT88.4 R140, [R199+0xa800] ;  /* 0x00a80000c78c783b */ /* 0x000eea0000004200 */
[-C--:B------:R-:W-:Y:S06]  /*1f300*/  HMMA.16816.F32 R116, R136, R148.reuse, R116 ;  /* 0x000000948874723c */ /* 0x080fec0000001874 */
[C---:B------:R-:W-:Y:S06]  /*1f310*/  HMMA.16816.F32 R120, R144.reuse, R148, R120 ;  /* 0x000000949078723c */ /* 0x040fec0000001878 */
[-C--:B------:R-:W-:Y:S05]  /*1f320*/  HMMA.16816.F32 R124, R144, R150.reuse, R124 ;  /* 0x00000096907c723c */ /* 0x080fea000000187c */
[----:B------:R-:W-:Y:S01]  /*1f330*/  PRMT R148, R2, 0x5410, R185 ;  /* 0x0000541002947816 */ /* 0x000fe200000000b9 */
[----:B------:R-:W-:Y:S05]  /*1f340*/  HMMA.16816.F32 R128, R136, R150, R128 ;  /* 0x000000968880723c */ /* 0x000fea0000001880 */
[----:B------:R-:W-:Y:S01]  /*1f350*/  LOP3.LUT R178, R178, R148, RZ, 0xc0, !PT ;  /* 0x00000094b2b27212 */ /* 0x000fe200078ec0ff */
[-C--:B-1----:R-:W-:Y:S01]  /*1f360*/  HMMA.16816.F32 R152, R172, R156.reuse, R4 ;  /* 0x0000009cac98723c */ /* 0x082fe20000001804 */
[----:B------:R-:W1:Y:S04]  /*1f370*/  LDSM.16.MT88.4 R4, [R201+0xa800] ;  /* 0x00a80000c904783b */ /* 0x000e680000004200 */
[----:B------:R-:W-:Y:S01]  /*1f380*/  IMAD.MOV.U32 R136, RZ, RZ, R134 ;  /* 0x000000ffff887224 */ /* 0x000fe200078e0086 */
[C---:B------:R-:W-:Y:S03]  /*1f390*/  HMMA.16816.F32 R168, R176.reuse, R156, R8 ;  /* 0x0000009cb0a8723c */ /* 0x040fe60000001808 */
[----:B------:R-:W1:Y:S03]  /*1f3a0*/  LDSM.16.MT88.4 R8, [R197+0xb800] ;  /* 0x00b80000c508783b */ /* 0x000e660000004200 */
[-C--:B------:R-:W-:Y:S05]  /*1f3b0*/  HMMA.16816.F32 R164, R176, R158.reuse, R12 ;  /* 0x0000009eb0a4723c */ /* 0x080fea000000180c */
[----:B------:R-:W1:Y:S01]  /*1f3c0*/  LDSM.16.MT88.4 R12, [R199+0xb800] ;  /* 0x00b80000c70c783b */ /* 0x000e620000004200 */
[C---:B------:R-:W-:Y:S06]  /*1f3d0*/  HMMA.16816.F32 R148, R172.reuse, R158, R16 ;  /* 0x0000009eac94723c */ /* 0x040fec0000001810 */
[-C--:B---3--:R-:W-:Y:S01]  /*1f3e0*/  HMMA.16816.F32 R144, R172, R140.reuse, R20 ;  /* 0x0000008cac90723c */ /* 0x088fe20000001814 */
[----:B------:R-:W3:Y:S05]  /*1f3f0*/  LDSM.16.MT88.4 R16, [R202+0xb800] ;  /* 0x00b80000ca10783b */ /* 0x000eea0000004200 */
[C---:B------:R-:W-:Y:S03]  /*1f400*/  HMMA.16816.F32 R160, R176.reuse, R140, R24 ;  /* 0x0000008cb0a0723c */ /* 0x040fe60000001818 */
[----:B------:R-:W2:Y:S03]  /*1f410*/  LDSM.16.MT88.4 R20, [R201+0xb800] ;  /* 0x00b80000c914783b */ /* 0x000ea60000004200 */
        /* <DEDUP_REMOVED lines=18> */
[-C--:B---3--:R-:W-:Y:S06]  /*1f540*/  HMMA.16816.F32 R100, R172, R16.reuse, R100 ;  /* 0x00000010ac64723c */ /* 0x088fec0000001864 */
[C---:B------:R-:W-:Y:S05]  /*1f550*/  HMMA.16816.F32 R104, R176.reuse, R16, R104 ;  /* 0x00000010b068723c */ /* 0x040fea0000001868 */
[----:B----4-:R-:W-:Y:S01]  /*1f560*/  @!P2 HADD2 R232, -R188.H0_H0, -RZ.H0_H0 ;  /* 0xa00000ffbce8a230 */ /* 0x010fe20000000900 */
[-C--:B------:R-:W-:Y:S04]  /*1f570*/  HMMA.16816.F32 R108, R176, R18.reuse, R108 ;  /* 0x00000012b06c723c */ /* 0x080fe8000000186c */
[----:B------:R-:W-:Y:S01]  /*1f580*/  @!P2 STL.S16 [R1+0x10], R232 ;  /* 0x000010e80100a387 */ /* 0x000fe20000100600 */
[----:B------:R-:W-:Y:S01]  /*1f590*/  PRMT R7, R232, 0x7610, R7 ;  /* 0x00007610e8077816 */ /* 0x000fe20000000007 */
[----:B--2---:R-:W-:Y:S01]  /*1f5a0*/  @!P5 HADD2 R230, -R187.H0_H0, -RZ.H0_H0 ;  /* 0xa00000ffbbe6d230 */ /* 0x004fe20000000900 */
[C---:B------:R-:W-:Y:S04]  /*1f5b0*/  HMMA.16816.F32 R112, R172.reuse, R18, R112 ;  /* 0x00000012ac70723c */ /* 0x040fe80000001870 */
[----:B------:R-:W-:Y:S01]  /*1f5c0*/  @!P5 STL.S16 [R1+0xc], R230 ;  /* 0x00000ce60100d387 */ /* 0x000fe20000100600 */
[----:B------:R-:W-:Y:S01]  /*1f5d0*/  @!P2 PRMT R188, R7, 0x5410, RZ ;  /* 0x0000541007bca816 */ /* 0x000fe200000000ff */
[----:B------:R-:W-:Y:S01]  /*1f5e0*/  @!P1 HADD2 R228, -R186.H0_H0, -RZ.H0_H0 ;  /* 0xa00000ffbae49230 */ /* 0x000fe20000000900 */
[----:B------:R-:W-:Y:S01]  /*1f5f0*/  ISETP.LE.U32.AND P2, PT, R218, UR13, PT ;  /* 0x0000000dda007c0c */ /* 0x000fe2000bf43070 */
[----:B------:R-:W-:Y:S01]  /*1f600*/  @!P6 HADD2 R227, -R2.H0_H0, -RZ.H0_H0 ;  /* 0xa00000ff02e3e230 */ /* 0x000fe20000000900 */
[-C--:B------:R-:W-:Y:S01]  /*1f610*/  HMMA.16816.F32 R116, R172, R20.reuse, R116 ;  /* 0x00000014ac74723c */ /* 0x080fe20000001874 */
[----:B------:R-:W-:Y:S02]  /*1f620*/  STG.E.U16 desc[UR24][R192.64+0x32], R188 ;  /* 0x000032bcc0007986 */ /* 0x000fe4000c101518 */
[----:B------:R-:W-:Y:S01]  /*1f630*/  @!P3 HADD2 R226, -R185.H0_H0, -RZ.H0_H0 ;  /* 0xa00000ffb9e2b230 */ /* 0x000fe20000000900 */
[----:B------:R-:W-:Y:S01]  /*1f640*/  PRMT R6, R230, 0x7610, R6 ;  /* 0x00007610e6067816 */ /* 0x000fe20000000006 */
[----:B------:R-:W-:Y:S01]  /*1f650*/  @!P1 STL.S16 [R1+0x8], R228 ;  /* 0x000008e401009387 */ /* 0x000fe20000100600 */
[----:B------:R-:W-:Y:S01]  /*1f660*/  PRMT R5, R228, 0x7610, R5 ;  /* 0x00007610e4057816 */ /* 0x000fe20000000005 */
[C---:B------:R-:W-:Y:S02]  /*1f670*/  HMMA.16816.F32 R120, R176.reuse, R20, R120 ;  /* 0x00000014b078723c */ /* 0x040fe40000001878 */
[----:B------:R-:W-:Y:S02]  /*1f680*/  @!P6 STL.S16 [R1+0x4], R227 ;  /* 0x000004e30100e387 */ /* 0x000fe40000100600 */
[----:B------:R-:W-:Y:S01]  /*1f690*/  @!P5 PRMT R187, R6, 0x5410, RZ ;  /* 0x0000541006bbd816 */ /* 0x000fe200000000ff */
[----:B------:R-:W-:Y:S01]  /*1f6a0*/  @!P2 HADD2 R249, -R3.H0_H0, -RZ.H0_H0 ;  /* 0xa00000ff03f9a230 */ /* 0x000fe20000000900 */
[----:B------:R-:W-:Y:S01]  /*1f6b0*/  @!P3 STL.S16 [R1], R226 ;  /* 0x000000e20100b387 */ /* 0x000fe20000100600 */
[----:B------:R-:W-:Y:S01]  /*1f6c0*/  @!P1 PRMT R186, R5, 0x5410, RZ ;  /* 0x0000541005ba9816 */ /* 0x000fe200000000ff */
[----:B------:R-:W-:Y:S01]  /*1f6d0*/  FADD.FTZ R5, R237, R223 ;  /* 0x000000dfed057221 */ /* 0x000fe20000010000 */
[-C--:B------:R-:W-:Y:S01]  /*1f6e0*/  HMMA.16816.F32 R124, R176, R22.reuse, R124 ;  /* 0x00000016b07c723c */ /* 0x080fe2000000187c */
[----:B------:R-:W-:Y:S01]  /*1f6f0*/  STG.E.U16 desc[UR24][R194.64+0x30], R187 ;  /* 0x000030bbc2007986 */ /* 0x000fe2000c101518 */
[----:B------:R-:W-:Y:S01]  /*1f700*/  ISETP.LT.AND P1, PT, RZ, UR27, PT ;  /* 0x0000001bff007c0c */ /* 0x000fe2000bf21270 */
[----:B------:R-:W-:Y:S01]  /*1f710*/  UIADD3 UR27, UR27, -0x1, URZ ;  /* 0xffffffff1b1b7890 */ /* 0x000fe2000fffe03f */
[----:B------:R-:W-:Y:S01]  /*1f720*/  PRMT R4, R227, 0x7610, R4 ;  /* 0x00007610e3047816 */ /* 0x000fe20000000004 */
[----:B------:R-:W-:Y:S01]  /*1f730*/  STG.E.U16 desc[UR24][R194.64+0x32], R186 ;  /* 0x000032bac2007986 */ /* 0x000fe2000c101518 */
[----:B------:R-:W-:Y:S01]  /*1f740*/  PRMT R0, R226, 0x7610, R0 ;  /* 0x00007610e2007816 */ /* 0x000fe20000000000 */
[----:B------:R-:W-:Y:S04]  /*1f750*/  HMMA.16816.F32 R128, R172, R22, R128 ;  /* 0x00000016ac80723c */ /* 0x000fe80000001880 */
[----:B------:R-:W-:Y:S01]  /*1f760*/  @!P6 PRMT R2, R4, 0x5410, RZ ;  /* 0x000054100402e816 */ /* 0x000fe200000000ff */
[----:B------:R-:W-:Y:S01]  /*1f770*/  FADD.FTZ R233, R239, R5 ;  /* 0x00000005efe97221 */ /* 0x000fe20000010000 */
[----:B------:R-:W-:Y:S01]  /*1f780*/  @!P3 PRMT R185, R0, 0x5410, RZ ;  /* 0x0000541000b9b816 */ /* 0x000fe200000000ff */
[----:B------:R-:W-:Y:S01]  /*1f790*/  FADD.FTZ R0, R231, R220 ;  /* 0x000000dce7007221 */ /* 0x000fe20000010000 */
[----:B------:R-:W-:Y:S01]  /*1f7a0*/  @!P2 PRMT R3, R249, 0x5410, RZ ;  /* 0x00005410f903a816 */ /* 0x000fe200000000ff */
[----:B------:R1:W-:Y:S04]  /*1f7b0*/  STG.E.U16 desc[UR24][R216.64+0x2e], R2 ;  /* 0x00002e02d8007986 */ /* 0x0003e8000c101518 */
[----:B------:R-:W-:Y:S04]  /*1f7c0*/  STG.E.U16 desc[UR24][R216.64+0x30], R185 ;  /* 0x000030b9d8007986 */ /* 0x000fe8000c101518 */
[----:B------:R2:W-:Y:S04]  /*1f7d0*/  STG.E.U16 desc[UR24][R214.64+0x32], R3 ;  /* 0x00003203d6007986 */ /* 0x0005e8000c101518 */
[----:B------:R3:W-:Y:S01]  /*1f7e0*/  STG.E.U16 desc[UR24][R214.64+0x30], R184 ;  /* 0x000030b8d6007986 */ /* 0x0007e2000c101518 */
[----:B-1----:R-:W-:Y:S04]  /*1f7f0*/  FADD.FTZ R2, R229, R221 ;  /* 0x000000dde5027221 */ /* 0x002fe80000010000 */
[----:B------:R-:W-:Y:S01]  /*1f800*/  FADD.FTZ R4, R225, R2 ;  /* 0x00000002e1047221 */ /* 0x000fe20000010000 */
[----:B------:R-:W-:Y:S01]  /*1f810*/  FADD.FTZ R2, R224, R0 ;  /* 0x00000000e0027221 */ /* 0x000fe20000010000 */
[----:B--2---:R-:W-:Y:S03]  /*1f820*/  FADD.FTZ R3, R234, R191 ;  /* 0x000000bfea037221 */ /* 0x004fe60000010000 */
[----:B------:R-:W-:Y:S01]  /*1f830*/  FADD.FTZ R240, R240, R2 ;  /* 0x00000002f0f07221 */ /* 0x000fe20000010000 */
[----:B------:R-:W-:Y:S02]  /*1f840*/  IMAD.MOV.U32 R2, RZ, RZ, R132 ;  /* 0x000000ffff027224 */ /* 0x000fe400078e0084 */
[----:B------:R-:W-:Y:S01]  /*1f850*/  FADD.FTZ R236, R236, R4 ;  /* 0x00000004ecec7221 */ /* 0x000fe20000010000 */
[----:B------:R-:W-:Y:S01]  /*1f860*/  FADD.FTZ R0, R222, R3 ;  /* 0x00000003de007221 */ /* 0x000fe20000010000 */
[----:B------:R-:W-:Y:S03]  /*1f870*/  IMAD.MOV.U32 R3, RZ, RZ, R135 ;  /* 0x000000ffff037224 */ /* 0x000fe600078e0087 */
[----:B------:R-:W-:Y:S01]  /*1f880*/  FADD.FTZ R241, R219, R0 ;  /* 0x00000000dbf17221 */ /* 0x000fe20000010000 */
[----:B------:R-:W-:Y:S01]  /*1f890*/  IMAD.MOV.U32 R0, RZ, RZ, R133 ;  /* 0x000000ffff007224 */ /* 0x000fe200078e0085 */
[----:B---3--:R-:W-:Y:S06]  /*1f8a0*/  @P1 BRA `(.L_x_1386) ;  /* 0xffffffbc00541947 */ /* 0x008fec000383ffff */
.L_x_1385:
[----:B------:R-:W1:Y:S01]  /*1f8b0*/  SHFL.BFLY PT, R0, R233, 0x2, 0x1f ;  /* 0x0c401f00e9007f89 */ /* 0x000e6200000e0000 */
[----:B------:R-:W2:Y:S01]  /*1f8c0*/  S2UR UR6, SR_CgaCtaId ;  /* 0x00000000000679c3 */ /* 0x000ea20000008800 */
[----:B------:R-:W-:Y:S01]  /*1f8d0*/  UISETP.NE.AND UP0, UPT, UR20, -0x1, UPT ;  /* 0xffffffff1400788c */ /* 0x000fe2000bf05270 */
[----:B------:R-:W-:Y:S01]  /*1f8e0*/  IMAD.MOV.U32 R174, RZ, RZ, 0x20 ;  /* 0x00000020ffae7424 */ /* 0x000fe200078e00ff */
[----:B------:R-:W3:Y:S01]  /*1f8f0*/  SHFL.BFLY PT, R2, R236, 0x2, 0x1f ;  /* 0x0c401f00ec027f89 */ /* 0x000ee200000e0000 */
[----:B------:R-:W-:-:S03]  /*1f900*/  IMAD.MOV.U32 R136, RZ, RZ, 0x40 ;  /* 0x00000040ff887424 */ /* 0x000fc600078e00ff */
[----:B------:R-:W4:Y:S04]  /*1f910*/  SHFL.BFLY PT, R3, R240, 0x2, 0x1f ;  /* 0x0c401f00f0037f89 */ /* 0x000f2800000e0000 */
[----:B------:R-:W4:Y:S01]  /*1f920*/  SHFL.BFLY PT, R4, R241, 0x2, 0x1f ;  /* 0x0c401f00f1047f89 */ /* 0x000f2200000e0000 */
[----:B------:R-:W-:Y:S02]  /*1f930*/  @UP0 ULDC.64 UR4, c[0x0][0x298] ;  /* 0x0000a60000040ab9 */ /* 0x000fe40000000a00 */
[----:B------:R-:W-:Y:S01]  /*1f940*/  @UP0 UIMAD.WIDE.U32 UR8, UR20, UR4, URZ ;  /* 0x00000004140802a5 */ /* 0x000fe2000f8e003f */
[----:B------:R-:W4:Y:S02]  /*1f950*/  S2R R9, SR_TID.X ;  /* 0x0000000000097919 */ /* 0x000f240000002100 */
[----:B------:R-:W-:Y:S01]  /*1f960*/  UMOV UR4, 0x400 ;  /* 0x0000040000047882 */ /* 0x000fe20000000000 */
[----:B------:R-:W-:-:S03]  /*1f970*/  @UP0 UIMAD UR7, UR20, UR5, UR9 ;  /* 0x00000005140702a4 */ /* 0x000fc6000f8e0209 */
[----:B------:R-:W-:Y:S01]  /*1f980*/  ULDC UR5, c[0x0][0x38c] ;  /* 0x0000e30000057ab9 */ /* 0x000fe20000000800 */
[----:B-1----:R-:W-:Y:S01]  /*1f990*/  FADD.FTZ R233, R0, R233 ;  /* 0x000000e900e97221 */ /* 0x002fe20000010000 */
[----:B--2---:R-:W-:Y:S01]  /*1f9a0*/  ULEA UR4, UR6, UR4, 0x18 ;  /* 0x0000000406047291 */ /* 0x004fe2000f8ec03f */
[----:B---3--:R-:W-:-:S03]  /*1f9b0*/  FADD.FTZ R236, R2, R236 ;  /* 0x000000ec02ec7221 */ /* 0x008fc60000010000 */
[----:B------:R-:W1:Y:S01]  /*1f9c0*/  SHFL.BFLY PT, R6, R233, 0x1, 0x1f ;  /* 0x0c201f00e9067f89 */ /* 0x000e6200000e0000 */
[----:B----4-:R-:W-:-:S03]  /*1f9d0*/  FADD.FTZ R240, R3, R240 ;  /* 0x000000f003f07221 */ /* 0x010fc60000010000 */
[----:B------:R-:W2:Y:S01]  /*1f9e0*/  SHFL.BFLY PT, R2, R236, 0x1, 0x1f ;  /* 0x0c201f00ec027f89 */ /* 0x000ea200000e0000 */
[----:B------:R-:W-:-:S03]  /*1f9f0*/  FADD.FTZ R241, R4, R241 ;  /* 0x000000f104f17221 */ /* 0x000fc60000010000 */
[----:B------:R-:W3:Y:S01]  /*1fa00*/  SHFL.BFLY PT, R0, R240, 0x1, 0x1f ;  /* 0x0c201f00f0007f89 */ /* 0x000ee200000e0000 */
[----:B------:R-:W-:-:S03]  /*1fa10*/  IMAD.MOV.U32 R4, RZ, RZ, 0x3f800000 ;  /* 0x3f800000ff047424 */ /* 0x000fc600078e00ff */
[----:B------:R-:W4:Y:S01]  /*1fa20*/  SHFL.BFLY PT, R5, R241, 0x1, 0x1f ;  /* 0x0c201f00f1057f89 */ /* 0x000f2200000e0000 */
[----:B------:R-:W-:-:S04]  /*1fa30*/  SHF.R.S32.HI R137, RZ, 0x1f, R9 ;  /* 0x0000001fff897819 */ /* 0x000fc80000011409 */
[-C--:B------:R-:W-:Y:S01]  /*1fa40*/  LEA.HI R10, R137, R9.reuse, RZ, 0x5 ;  /* 0x00000009890a7211 */ /* 0x080fe200078f28ff */
[----:B-1----:R-:W-:Y:S01]  /*1fa50*/  FADD.FTZ R233, R233, R6 ;  /* 0x00000006e9e97221 */ /* 0x002fe20000010000 */
[----:B------:R-:W-:Y:S02]  /*1fa60*/  LEA.HI R6, R137, R9, RZ, 0x2 ;  /* 0x0000000989067211 */ /* 0x000fe400078f10ff */
[----:B------:R-:W-:Y:S01]  /*1fa70*/  SHF.R.S32.HI R8, RZ, 0x5, R10 ;  /* 0x00000005ff087819 */ /* 0x000fe2000001140a */
[----:B--2---:R-:W-:Y:S01]  /*1fa80*/  FADD.FTZ R236, R236, R2 ;  /* 0x00000002ecec7221 */ /* 0x004fe20000010000 */
[----:B------:R-:W-:Y:S02]  /*1fa90*/  FSETP.NE.FTZ.AND P0, PT, R233, RZ, PT ;  /* 0x000000ffe900720b */ /* 0x000fe40003f15000 */
[----:B------:R-:W-:Y:S01]  /*1faa0*/  SHF.R.S32.HI R2, RZ, 0x2, R6 ;  /* 0x00000002ff027819 */ /* 0x000fe20000011406 */
[----:B---3--:R-:W-:Y:S01]  /*1fab0*/  FADD.FTZ R172, R240, R0 ;  /* 0x00000000f0ac7221 */ /* 0x008fe20000010000 */
[----:B------:R-:W-:-:S02]  /*1fac0*/  SHF.R.S32.HI R3, RZ, 0x1f, R6 ;  /* 0x0000001fff037819 */ /* 0x000fc40000011406 */
[----:B------:R-:W-:Y:S01]  /*1fad0*/  P2R R175, PR, RZ, 0x1 ;  /* 0x00000001ffaf7803 */ /* 0x000fe20000000000 */
[----:B----4-:R-:W-:Y:S01]  /*1fae0*/  FADD.FTZ R173, R241, R5 ;  /* 0x00000005f1ad7221 */ /* 0x010fe20000010000 */
[----:B------:R-:W-:Y:S01]  /*1faf0*/  LEA.HI R0, R3, R2, RZ, 0x3 ;  /* 0x0000000203007211 */ /* 0x000fe200078f18ff */
[----:B------:R-:W-:Y:S01]  /*1fb00*/  IMAD.MOV.U32 R3, RZ, RZ, 0x3f800000 ;  /* 0x3f800000ff037424 */ /* 0x000fe200078e00ff */
[----:B------:R-:W-:Y:S02]  /*1fb10*/  FSETP.NE.FTZ.AND P5, PT, R236, RZ, PT ;  /* 0x000000ffec00720b */ /* 0x000fe40003fb5000 */
[----:B------:R-:W-:Y:S01]  /*1fb20*/  FSETP.NE.FTZ.AND P6, PT, R172, RZ, PT ;  /* 0x000000ffac00720b */ /* 0x000fe20003fd5000 */
[----:B------:R-:W1:Y:S01]  /*1fb30*/  @P0 MUFU.RCP R4, R233 ;  /* 0x000000e900040308 */ /* 0x000e620000001000 */
[----:B------:R-:W-:Y:S02]  /*1fb40*/  FSETP.NE.FTZ.AND P0, PT, R173, RZ, PT ;  /* 0x000000ffad00720b */ /* 0x000fe40003f15000 */
[----:B------:R-:W-:-:S02]  /*1fb50*/  LOP3.LUT R0, R0, 0xfffffff8, RZ, 0xc0, !PT ;  /* 0xfffffff800007812 */ /* 0x000fc400078ec0ff */
[----:B------:R-:W-:Y:S02]  /*1fb60*/  LOP3.LUT R5, R6, 0x3ffffffc, RZ, 0xc0, !PT ;  /* 0x3ffffffc06057812 */ /* 0x000fe400078ec0ff */
[----:B------:R-:W-:Y:S01]  /*1fb70*/  P2R R177, PR, RZ, 0x20 ;  /* 0x00000020ffb17803 */ /* 0x000fe20000000000 */
[----:B------:R-:W-:Y:S02]  /*1fb80*/  IMAD.IADD R0, R2, 0x1, -R0 ;  /* 0x0000000102007824 */ /* 0x000fe400078e0a00 */
[----:B------:R-:W-:Y:S01]  /*1fb90*/  IMAD.IADD R6, R9, 0x1, -R5 ;  /* 0x0000000109067824 */ /* 0x000fe200078e0a05 */
[----:B------:R-:W2:Y:S01]  /*1fba0*/  @P5 MUFU.RCP R3, R236 ;  /* 0x000000ec00035308 */ /* 0x000ea20000001000 */
[----:B------:R-:W-:Y:S01]  /*1fbb0*/  IMAD.MOV.U32 R2, RZ, RZ, 0x3f800000 ;  /* 0x3f800000ff027424 */ /* 0x000fe200078e00ff */
[C---:B------:R-:W-:Y:S01]  /*1fbc0*/  R2P PR, R0.reuse, 0x6 ;  /* 0x0000000600007804 */ /* 0x040fe20000000000 */
[----:B------:R-:W-:Y:S02]  /*1fbd0*/  IMAD.MOV.U32 R5, RZ, RZ, 0x3f800000 ;  /* 0x3f800000ff057424 */ /* 0x000fe400078e00ff */
[----:B------:R-:W-:-:S02]  /*1fbe0*/  IMAD.SHL.U32 R7, R0, 0x40, RZ ;  /* 0x0000004000077824 */ /* 0x000fc400078e00ff */
[----:B-1----:R-:W-:Y:S01]  /*1fbf0*/  FMUL.FTZ R4, R4, UR5 ;  /* 0x0000000504047c20 */ /* 0x002fe20008410000 */
[----:B------:R-:W-:Y:S01]  /*1fc00*/  IMAD R8, R8, 0x200, R6 ;  /* 0x0000020008087824 */ /* 0x000fe200078e0206 */
[----:B------:R-:W1:Y:S01]  /*1fc10*/  @P6 MUFU.RCP R2, R172 ;  /* 0x000000ac00026308 */ /* 0x000e620000001000 */
[----:B------:R-:W-:Y:S02]  /*1fc20*/  SEL R174, R174, 0xffffffe0, !P1 ;  /* 0xffffffe0aeae7807 */ /* 0x000fe40004800000 */
[----:B------:R-:W-:Y:S02]  /*1fc30*/  LOP3.LUT R6, R7, 0x1c0, RZ, 0xc0, !PT ;  /* 0x000001c007067812 */ /* 0x000fe400078ec0ff */
[----:B------:R-:W-:Y:S02]  /*1fc40*/  PLOP3.LUT P1, PT, PT, PT, UP0, 0x80, 0x0 ;  /* 0x000000000000781c */ /* 0x000fe40003f2f008 */
[----:B------:R-:W-:Y:S01]  /*1fc50*/  LEA.HI R6, R6, R6, RZ, 0x1d ;  /* 0x0000000606067211 */ /* 0x000fe200078fe8ff */
[----:B------:R-:W3:Y:S01]  /*1fc60*/  @P0 MUFU.RCP R5, R173 ;  /* 0x000000ad00050308 */ /* 0x000ee20000001000 */
[----:B------:R-:W-:Y:S01]  /*1fc70*/  LOP3.LUT R7, R0, 0x1, RZ, 0xc0, !PT ;  /* 0x0000000100077812 */ /* 0x000fe200078ec0ff */
[----:B--2---:R-:W-:Y:S01]  /*1fc80*/  FMUL.FTZ R3, R3, UR5 ;  /* 0x0000000503037c20 */ /* 0x004fe20008410000 */
[----:B------:R-:W-:Y:S01]  /*1fc90*/  SEL R136, R136, 0xffffffc0, !P2 ;  /* 0xffffffc088887807 */ /* 0x000fe20005000000 */
[----:B------:R-:W-:Y:S01]  /*1fca0*/  IMAD.U32 R6, R8, 0x2, R6 ;  /* 0x0000000208067824 */ /* 0x000fe200078e0006 */
[----:B------:R-:W-:Y:S01]  /*1fcb0*/  ISETP.NE.U32.AND P3, PT, R7, 0x1, PT ;  /* 0x000000010700780c */ /* 0x000fe20003f65070 */
[----:B-1----:R-:W-:-:S03]  /*1fcc0*/  FMUL.FTZ R2, R2, UR5 ;  /* 0x0000000502027c20 */ /* 0x002fc60008410000 */
[----:B------:R-:W-:Y:S01]  /*1fcd0*/  LEA R28, R6, UR4, 0x1 ;  /* 0x00000004061c7c11 */ /* 0x000fe2000f8e08ff */
[----:B---3--:R-:W-:Y:S01]  /*1fce0*/  FMUL.FTZ R0, R5, UR5 ;  /* 0x0000000505007c20 */ /* 0x008fe20008410000 */
[----:B------:R-:W-:Y:S07]  /*1fcf0*/  @P1 BRA `(.L_x_1389) ;  /* 0x00000000001c1947 */ /* 0x000fee0003800000 */
[----:B------:R-:W1:Y:S01]  /*1fd00*/  S2UR UR7, SR_CTAID.Y ;  /* 0x00000000000779c3 */ /* 0x000e620000002600 */
[----:B------:R-:W-:Y:S01]  /*1fd10*/  ULDC.64 UR4, c[0x0][0x290] ;  /* 0x0000a40000047ab9 */ /* 0x000fe20000000a00 */
[----:B-1----:R-:W-:Y:S02]  /*1fd20*/  USHF.R.S32.HI UR6, URZ, 0x1f, UR7 ;  /* 0x0000001f3f067899 */ /* 0x002fe40008011407 */
[----:B------:R-:W-:Y:S02]  /*1fd30*/  UIMAD.WIDE.U32 UR8, UR7, UR4, URZ ;  /* 0x00000004070872a5 */ /* 0x000fe4000f8e003f */
[----:B------:R-:W-:-:S04]  /*1fd40*/  UIMAD UR6, UR6, UR4, URZ ;  /* 0x00000004060672a4 */ /* 0x000fc8000f8e023f */
[----:B------:R-:W-:-:S04]  /*1fd50*/  UIMAD UR5, UR7, UR5, UR6 ;  /* 0x00000005070572a4 */ /* 0x000fc8000f8e0206 */
[----:B------:R-:W-:-:S12]  /*1fd60*/  UIADD3 UR7, UR9, UR5, URZ ;  /* 0x0000000509077290 */ /* 0x000fd8000fffe03f */
.L_x_1389:
[----:B------:R-:W-:Y:S01]  /*1fd70*/  ULDC.U8 UR4, c[0x0][0x3d8] ;  /* 0x0000f60000047ab9 */ /* 0x000fe20000000000 */
[----:B------:R-:W-:Y:S01]  /*1fd80*/  ULDC.U8 UR6, c[0x0][0x3d9] ;  /* 0x0000f64000067ab9 */ /* 0x000fe20000000000 */
[----:B------:R-:W-:Y:S01]  /*1fd90*/  ISETP.NE.AND P1, PT, RZ, UR4, PT ;  /* 0x00000004ff007c0c */ /* 0x000fe2000bf25270 */
[C---:B------:R-:W-:Y:S01]  /*1fda0*/  VIADD R32, R28.reuse, 0xfffffff0 ;  /* 0xfffffff01c207836 */ /* 0x040fe20000000000 */
[----:B------:R-:W-:Y:S01]  /*1fdb0*/  PLOP3.LUT P4, PT, PT, PT, PT, 0x8, 0x0 ;  /* 0x000000000000781c */ /* 0x000fe20003f8e170 */
[----:B------:R-:W-:Y:S01]  /*1fdc0*/  @P3 VIADD R32, R28, 0x10 ;  /* 0x000000101c203836 */ /* 0x000fe20000000000 */
[----:B------:R-:W-:Y:S02]  /*1fdd0*/  ISETP.NE.OR P2, PT, RZ, UR6, !P1 ;  /* 0x00000006ff007c0c */ /* 0x000fe4000cf45670 */
[----:B-----5:R-:W-:-:S11]  /*1fde0*/  CS2R R138, SRZ ;  /* 0x00000000008a7805 */ /* 0x020fd6000001ff00 */
[----:B------:R-:W-:Y:S05]  /*1fdf0*/  @P2 BRA `(.L_x_1390) ;  /* 0x0000000000202947 */ /* 0x000fea0003800000 */
        /* <DEDUP_REMOVED lines=8> */
.L_x_1390:
[----:B------:R-:W-:Y:S01]  /*1fe80*/  LOP3.LUT R10, R10, 0xffffffe0, RZ, 0xc0, !PT ;  /* 0xffffffe00a0a7812 */ /* 0x000fe200078ec0ff */
[C---:B------:R-:W-:Y:S01]  /*1fe90*/  FMUL.FTZ R5, R4.reuse, R153 ;  /* 0x0000009904057220 */ /* 0x040fe20000410000 */
[C---:B------:R-:W-:Y:S01]  /*1fea0*/  FMUL.FTZ R7, R4.reuse, R141 ;  /* 0x0000008d04077220 */ /* 0x040fe20000410000 */
[----:B------:R-:W-:Y:S01]  /*1feb0*/  FMUL.FTZ R18, R4, R37 ;  /* 0x0000002504127220 */ /* 0x000fe20000410000 */
[----:B------:R-:W-:Y:S01]  /*1fec0*/  IADD3 R176, -R10, R9, RZ ;  /* 0x000000090ab07210 */ /* 0x000fe20007ffe1ff */
        /* <DEDUP_REMOVED lines=35> */
[----:B------:R-:W-:Y:S01]  /*20100*/  LEA.HI R137, R137, R9, RZ, 0x3 ;  /* 0x0000000989897211 */ /* 0x000fe200078f18ff */
        /* <DEDUP_REMOVED lines=91> */
[----:B------:R-:W1:Y:S01]  /*206c0*/  S2UR UR4, SR_CTAID.X ;  /* 0x00000000000479c3 */ /* 0x000e620000002500 */
[----:B------:R-:W-:Y:S01]  /*206d0*/  F2FP.F16.F32.PACK_AB R4, R4, R154 ;  /* 0x0000009a0404723e */ /* 0x000fe200000000ff */
[----:B------:R-:W-:Y:S01]  /*206e0*/  BSSY B0, `(.L_x_1391) ;  /* 0x0000101000007945 */ /* 0x000fe20003800000 */
[----:B------:R-:W-:Y:S01]  /*206f0*/  ISETP.NE.AND P3, PT, RZ, UR6, PT ;  /* 0x00000006ff007c0c */ /* 0x000fe2000bf65270 */
        /* <DEDUP_REMOVED lines=15> */
[----:B------:R4:W-:Y:S01]  /*207f0*/  STS [R28+0x2000], R3 ;  /* 0x002000031c007388 */ /* 0x0009e20000000800 */
[----:B------:R-:W-:Y:S01]  /*20800*/  @!P3 PLOP3.LUT P2, PT, P1, PT, PT, 0x80, 0x0 ;  /* 0x000000000000b81c */ /* 0x000fe20000f4f070 */
[----:B-1----:R-:W-:Y:S01]  /*20810*/  UIMAD UR6, UR4, -0x80, UR22 ;  /* 0xffffff80040678a4 */ /* 0x002fe2000f8e0216 */
[----:B------:R-:W-:Y:S01]  /*20820*/  F2FP.F16.F32.PACK_AB R7, R7, R140 ;  /* 0x0000008c0707723e */ /* 0x000fe200000000ff */
[----:B------:R-:W-:Y:S01]  /*20830*/  STS [R32+0x2000], R12 ;  /* 0x0020000c20007388 */ /* 0x000fe20000000800 */
[----:B------:R-:W-:-:S02]  /*20840*/  F2FP.F16.F32.PACK_AB R8, R8, R160 ;  /* 0x000000a00808723e */ /* 0x000fc400000000ff */
[----:B------:R-:W-:Y:S01]  /*20850*/  F2FP.F16.F32.PACK_AB R14, R14, R162 ;  /* 0x000000a20e0e723e */ /* 0x000fe200000000ff */
[----:B------:R-:W-:Y:S01]  /*20860*/  STS [R32+0x2400], R11 ;  /* 0x0024000b20007388 */ /* 0x000fe20000000800 */
[----:B------:R-:W-:Y:S02]  /*20870*/  F2FP.F16.F32.PACK_AB R20, R20, R156 ;  /* 0x0000009c1414723e */ /* 0x000fe400000000ff */
[----:B------:R-:W-:Y:S02]  /*20880*/  F2FP.F16.F32.PACK_AB R19, R19, R158 ;  /* 0x0000009e1313723e */ /* 0x000fe400000000ff */
[----:B------:R-:W-:Y:S02]  /*20890*/  F2FP.F16.F32.PACK_AB R18, R18, R16 ;  /* 0x000000101212723e */ /* 0x000fe400000000ff */
[----:B------:R-:W-:Y:S02]  /*208a0*/  F2FP.F16.F32.PACK_AB R17, R17, R15 ;  /* 0x0000000f1111723e */ /* 0x000fe400000000ff */
[----:B--2---:R-:W-:-:S02]  /*208b0*/  IADD3 R0, R28, R174, RZ ;  /* 0x000000ae1c007210 */ /* 0x004fc40007ffe0ff */
[----:B------:R-:W-:Y:S02]  /*208c0*/  F2FP.F16.F32.PACK_AB R16, R27, R33 ;  /* 0x000000211b10723e */ /* 0x000fe400000000ff */
[----:B---3--:R-:W-:Y:S01]  /*208d0*/  IADD3 R13, R174, R32, RZ ;  /* 0x00000020ae0d7210 */ /* 0x008fe20007ffe0ff */
[----:B------:R1:W-:Y:S01]  /*208e0*/  STS [R0], R10 ;  /* 0x0000000a00007388 */ /* 0x0003e20000000800 */
[----:B------:R-:W-:Y:S02]  /*208f0*/  F2FP.F16.F32.PACK_AB R15, R51, R50 ;  /* 0x00000032330f723e */ /* 0x000fe400000000ff */
[----:B----4-:R-:W-:Y:S01]  /*20900*/  IADD3 R3, R28, R136, RZ ;  /* 0x000000881c037210 */ /* 0x010fe20007ffe0ff */
[----:B------:R-:W-:Y:S01]  /*20910*/  STS [R0+0x400], R9 ;  /* 0x0004000900007388 */ /* 0x000fe20000000800 */
[----:B------:R-:W-:Y:S02]  /*20920*/  IADD3 R5, R136, R32, RZ ;  /* 0x0000002088057210 */ /* 0x000fe40007ffe0ff */
[----:B------:R-:W-:Y:S01]  /*20930*/  F2FP.F16.F32.PACK_AB R21, R21, R40 ;  /* 0x000000281515723e */ /* 0x000fe200000000ff */
[----:B------:R2:W-:Y:S01]  /*20940*/  STS [R13+0x400], R6 ;  /* 0x000400060d007388 */ /* 0x0005e20000000800 */
[----:B------:R-:W-:-:S02]  /*20950*/  F2FP.F16.F32.PACK_AB R22, R22, R42 ;  /* 0x0000002a1616723e */ /* 0x000fc400000000ff */
[----:B------:R-:W-:Y:S01]  /*20960*/  F2FP.F16.F32.PACK_AB R43, R45, R44 ;  /* 0x0000002c2d2b723e */ /* 0x000fe200000000ff */
[----:B------:R-:W-:Y:S01]  /*20970*/  STS [R13], R7 ;  /* 0x000000070d007388 */ /* 0x000fe20000000800 */
[----:B------:R-:W-:Y:S02]  /*20980*/  F2FP.F16.F32.PACK_AB R42, R47, R46 ;  /* 0x0000002e2f2a723e */ /* 0x000fe400000000ff */
[----:B------:R-:W-:Y:S01]  /*20990*/  F2FP.F16.F32.PACK_AB R41, R37, R141 ;  /* 0x0000008d2529723e */ /* 0x000fe200000000ff */
[----:B------:R3:W-:Y:S01]  /*209a0*/  STS [R0+0x2000], R8 ;  /* 0x0020000800007388 */ /* 0x0007e20000000800 */
[----:B------:R-:W-:Y:S02]  /*209b0*/  F2FP.F16.F32.PACK_AB R40, R23, R54 ;  /* 0x000000361728723e */ /* 0x000fe400000000ff */
[----:B------:R-:W-:Y:S01]  /*209c0*/  IADD3 R2, R0, R136, RZ ;  /* 0x0000008800027210 */ /* 0x000fe20007ffe0ff */
[----:B------:R4:W-:Y:S01]  /*209d0*/  STS [R0+0x2400], R14 ;  /* 0x0024000e00007388 */ /* 0x0009e20000000800 */
[----:B------:R-:W-:-:S02]  /*209e0*/  F2FP.F16.F32.PACK_AB R37, R145, R153 ;  /* 0x000000999125723e */ /* 0x000fc400000000ff */
[----:B------:R-:W-:Y:S01]  /*209f0*/  F2FP.F16.F32.PACK_AB R36, R36, R26 ;  /* 0x0000001a2424723e */ /* 0x000fe200000000ff */
[----:B------:R-:W-:Y:S01]  /*20a00*/  STS [R13+0x2000], R20 ;  /* 0x002000140d007388 */ /* 0x000fe20000000800 */
[----:B------:R-:W-:Y:S01]  /*20a10*/  IADD3 R4, R13, R136, RZ ;  /* 0x000000880d047210 */ /* 0x000fe20007ffe0ff */
[----:B-1----:R-:W1:Y:S01]  /*20a20*/  @P3 LDC.64 R10, c[0x0][0x2c0] ;  /* 0x0000b000ff0a3b82 */ /* 0x002e620000000a00 */
[----:B------:R-:W-:Y:S01]  /*20a30*/  F2FP.F16.F32.PACK_AB R39, R39, R56 ;  /* 0x000000382727723e */ /* 0x000fe200000000ff */
[----:B------:R-:W-:Y:S01]  /*20a40*/  STS [R13+0x2400], R19 ;  /* 0x002400130d007388 */ /* 0x000fe20000000800 */
[----:B------:R-:W-:Y:S02]  /*20a50*/  F2FP.F16.F32.PACK_AB R38, R38, R58 ;  /* 0x0000003a2626723e */ /* 0x000fe400000000ff */
[----:B------:R-:W-:Y:S01]  /*20a60*/  F2FP.F16.F32.PACK_AB R35, R35, R60 ;  /* 0x0000003c2323723e */ /* 0x000fe200000000ff */
[----:B------:R-:W-:Y:S01]  /*20a70*/  STS [R3], R18 ;  /* 0x0000001203007388 */ /* 0x000fe20000000800 */
[----:B------:R-:W-:Y:S01]  /*20a80*/  F2FP.F16.F32.PACK_AB R34, R34, R62 ;  /* 0x0000003e2222723e */ /* 0x000fe200000000ff */
[----:B--2---:R-:W2:Y:S01]  /*20a90*/  @!P3 LDC R6, c[0x0][0x2c4] ;  /* 0x0000b100ff06bb82 */ /* 0x004ea20000000800 */
[----:B------:R-:W-:Y:S01]  /*20aa0*/  F2FP.F16.F32.PACK_AB R33, R69, R68 ;  /* 0x000000444521723e */ /* 0x000fe200000000ff */
[----:B------:R5:W-:Y:S01]  /*20ab0*/  STS [R3+0x400], R17 ;  /* 0x0004001103007388 */ /* 0x000be20000000800 */
[----:B------:R-:W-:-:S02]  /*20ac0*/  F2FP.F16.F32.PACK_AB R31, R31, R70 ;  /* 0x000000461f1f723e */ /* 0x000fc400000000ff */
[----:B------:R-:W-:Y:S01]  /*20ad0*/  F2FP.F16.F32.PACK_AB R27, R81, R80 ;  /* 0x00000050511b723e */ /* 0x000fe200000000ff */
[----:B------:R5:W-:Y:S01]  /*20ae0*/  STS [R5], R16 ;  /* 0x0000001005007388 */ /* 0x000be20000000800 */
[----:B------:R-:W-:Y:S01]  /*20af0*/  F2FP.F16.F32.PACK_AB R26, R83, R82 ;  /* 0x00000052531a723e */ /* 0x000fe200000000ff */
[----:B------:R-:W5:Y:S01]  /*20b00*/  @!P3 LDC R9, c[0x0][0x270] ;  /* 0x00009c00ff09bb82 */ /* 0x000f620000000800 */
[----:B------:R-:W-:Y:S01]  /*20b10*/  F2FP.F16.F32.PACK_AB R30, R30, R72 ;  /* 0x000000481e1e723e */ /* 0x000fe200000000ff */
[----:B------:R-:W-:Y:S01]  /*20b20*/  STS [R5+0x400], R15 ;  /* 0x0004000f05007388 */ /* 0x000fe20000000800 */
[----:B------:R-:W-:Y:S02]  /*20b30*/  F2FP.F16.F32.PACK_AB R29, R29, R74 ;  /* 0x0000004a1d1d723e */ /* 0x000fe400000000ff */
[----:B------:R-:W-:Y:S01]  /*20b40*/  F2FP.F16.F32.PACK_AB R25, R25, R76 ;  /* 0x0000004c1919723e */ /* 0x000fe200000000ff */
[----:B------:R-:W1:Y:S01]  /*20b50*/  S2R R12, SR_CTAID.Y ;  /* 0x00000000000c7919 */ /* 0x000e620000002600 */
[----:B------:R-:W-:Y:S01]  /*20b60*/  F2FP.F16.F32.PACK_AB R24, R24, R78 ;  /* 0x0000004e1818723e */ /* 0x000fe200000000ff */
[----:B---3--:R-:W3:Y:S01]  /*20b70*/  @P3 LDC R8, c[0x0][0x2c0] ;  /* 0x0000b000ff083b82 */ /* 0x008ee20000000800 */
[----:B------:R-:W-:Y:S01]  /*20b80*/  F2FP.F16.F32.PACK_AB R23, R85, R84 ;  /* 0x000000545517723e */ /* 0x000fe200000000ff */
[----:B------:R-:W-:Y:S01]  /*20b90*/  STS [R3+0x2000], R21 ;  /* 0x0020001503007388 */ /* 0x000fe20000000800 */
[----:B------:R-:W-:-:S02]  /*20ba0*/  F2FP.F16.F32.PACK_AB R49, R49, R86 ;  /* 0x000000563131723e */ /* 0x000fc400000000ff */
[----:B------:R-:W-:Y:S01]  /*20bb0*/  F2FP.F16.F32.PACK_AB R46, R97, R96 ;  /* 0x00000060612e723e */ /* 0x000fe200000000ff */
[----:B------:R-:W-:Y:S01]  /*20bc0*/  STS [R3+0x2400], R22 ;  /* 0x0024001603007388 */ /* 0x000fe20000000800 */
[----:B------:R-:W-:Y:S01]  /*20bd0*/  F2FP.F16.F32.PACK_AB R45, R99, R98 ;  /* 0x00000062632d723e */ /* 0x000fe200000000ff */
[----:B--2---:R-:W5:Y:S01]  /*20be0*/  @P2 LDC R6, c[0x0][0x2e4] ;  /* 0x0000b900ff062b82 */ /* 0x004f620000000800 */
[----:B------:R-:W-:Y:S01]  /*20bf0*/  F2FP.F16.F32.PACK_AB R48, R48, R88 ;  /* 0x000000583030723e */ /* 0x000fe200000000ff */
[----:B------:R-:W-:Y:S01]  /*20c00*/  STS [R5+0x2000], R43 ;  /* 0x0020002b05007388 */ /* 0x000fe20000000800 */
[----:B------:R-:W-:Y:S02]  /*20c10*/  F2FP.F16.F32.PACK_AB R47, R91, R90 ;  /* 0x0000005a5b2f723e */ /* 0x000fe400000000ff */
[----:B------:R-:W-:Y:S01]  /*20c20*/  F2FP.F16.F32.PACK_AB R44, R93, R92 ;  /* 0x0000005c5d2c723e */ /* 0x000fe200000000ff */
[----:B------:R-:W-:Y:S01]  /*20c30*/  STS [R5+0x2400], R42 ;  /* 0x0024002a05007388 */ /* 0x000fe20000000800 */
[----:B------:R-:W-:Y:S01]  /*20c40*/  F2FP.F16.F32.PACK_AB R55, R55, R94 ;  /* 0x0000005e3737723e */ /* 0x000fe200000000ff */
[----:B----4-:R-:W2:Y:S01]  /*20c50*/  @P6 LDC R14, c[0x0][0x2e8] ;  /* 0x0000ba00ff0e6b82 */ /* 0x010ea20000000800 */
        /* <DEDUP_REMOVED lines=12> */
[----:B------:R-:W-:Y:S01]  /*20d20*/  @P3 MOV R7, 0x1 ;  /* 0x0000000100073802 */ /* 0x000fe20000000f00 */
[----:B------:R-:W-:Y:S01]  /*20d30*/  STS [R2+0x2000], R39 ;  /* 0x0020002702007388 */ /* 0x000fe20000000800 */
[----:B------:R-:W-:Y:S01]  /*20d40*/  F2FP.F16.F32.PACK_AB R58, R117, R116 ;  /* 0x00000074753a723e */ /* 0x000fe200000000ff */
[----:B-----5:R-:W-:Y:S01]  /*20d50*/  @!P3 IMAD R7, R6, R9, RZ ;  /* 0x000000090607b224 */ /* 0x020fe200078e02ff */
[----:B------:R-:W-:Y:S01]  /*20d60*/  F2FP.F16.F32.PACK_AB R57, R119, R118 ;  /* 0x000000767739723e */ /* 0x000fe200000000ff */
[----:B------:R-:W-:Y:S01]  /*20d70*/  STS [R2+0x2400], R38 ;  /* 0x0024002602007388 */ /* 0x000fe20000000800 */
[----:B------:R-:W-:Y:S01]  /*20d80*/  F2FP.F16.F32.PACK_AB R56, R129, R128 ;  /* 0x000000808138723e */ /* 0x000fe200000000ff */
[----:B-1----:R-:W-:Y:S01]  /*20d90*/  IMAD R7, R12, R7, RZ ;  /* 0x000000070c077224 */ /* 0x002fe200078e02ff */
[----:B------:R-:W-:Y:S01]  /*20da0*/  F2FP.F16.F32.PACK_AB R62, R131, R130 ;  /* 0x00000082833e723e */ /* 0x000fe200000000ff */
[----:B------:R-:W-:Y:S01]  /*20db0*/  STS [R4+0x2000], R35 ;  /* 0x0020002304007388 */ /* 0x000fe20000000800 */
[----:B------:R-:W-:Y:S01]  /*20dc0*/  F2FP.F16.F32.PACK_AB R64, R64, R120 ;  /* 0x000000784040723e */ /* 0x000fe200000000ff */
[----:B------:R-:W1:Y:S01]  /*20dd0*/  @P5 LDC R9, c[0x0][0x2e8] ;  /* 0x0000ba00ff095b82 */ /* 0x000e620000000800 */
[----:B------:R-:W-:Y:S01]  /*20de0*/  F2FP.F16.F32.PACK_AB R63, R63, R122 ;  /* 0x0000007a3f3f723e */ /* 0x000fe200000000ff */
[----:B------:R-:W-:Y:S01]  /*20df0*/  STS [R4+0x2400], R34 ;  /* 0x0024002204007388 */ /* 0x000fe20000000800 */
[----:B------:R-:W-:-:S02]  /*20e00*/  F2FP.F16.F32.PACK_AB R66, R66, R124 ;  /* 0x0000007c4242723e */ /* 0x000fc400000000ff */
[----:B------:R-:W-:Y:S01]  /*20e10*/  F2FP.F16.F32.PACK_AB R65, R65, R126 ;  /* 0x0000007e4141723e */ /* 0x000fe200000000ff */
[----:B------:R-:W-:Y:S01]  /*20e20*/  STS [R28+0x4000], R33 ;  /* 0x004000211c007388 */ /* 0x000fe20000000800 */
[----:B------:R-:W-:Y:S02]  /*20e30*/  ISETP.NE.AND P1, PT, R175, RZ, PT ;  /* 0x000000ffaf00720c */ /* 0x000fe40003f25270 */
[----:B------:R-:W-:Y:S01]  /*20e40*/  @!P3 MOV R8, 0x1 ;  /* 0x000000010008b802 */ /* 0x000fe20000000f00 */
[----:B------:R-:W-:Y:S01]  /*20e50*/  STS [R28+0x4400], R31 ;  /* 0x0044001f1c007388 */ /* 0x000fe20000000800 */
[----:B------:R-:W-:Y:S02]  /*20e60*/  LEA.HI.SX32 R12, R137, 0x10, 0x1d ;  /* 0x00000010890c7811 */ /* 0x000fe400078feaff */
[----:B------:R-:W-:Y:S01]  /*20e70*/  MOV R17, 0x7f800000 ;  /* 0x7f80000000117802 */ /* 0x000fe20000000f00 */
[----:B------:R-:W-:Y:S01]  /*20e80*/  STS [R32+0x4000], R27 ;  /* 0x0040001b20007388 */ /* 0x000fe20000000800 */
[----:B------:R-:W-:-:S02]  /*20e90*/  MOV R16, 0x7f800000 ;  /* 0x7f80000000107802 */ /* 0x000fc40000000f00 */
[----:B------:R-:W-:Y:S01]  /*20ea0*/  MOV R18, 0x7f800000 ;  /* 0x7f80000000127802 */ /* 0x000fe20000000f00 */
        /* <DEDUP_REMOVED lines=9> */
[----:B----4-:R-:W4:Y:S03]  /*20f40*/  S2R R28, SR_CTAID.Z ;  /* 0x00000000001c7919 */ /* 0x010f260000002700 */
        /* <DEDUP_REMOVED lines=8> */
[----:B-----5:R-:W-:Y:S01]  /*20fd0*/  @P3 IMAD R0, R11, R10, RZ ;  /* 0x0000000a0b003224 */ /* 0x020fe200078e02ff */
[----:B------:R-:W-:Y:S01]  /*20fe0*/  @!P3 MOV R0, R6 ;  /* 0x000000060000b202 */ /* 0x000fe20000000f00 */
[----:B------:R-:W5:Y:S01]  /*20ff0*/  @P1 LDC R10, c[0x0][0x2e8] ;  /* 0x0000ba00ff0a1b82 */ /* 0x000f620000000800 */
[----:B------:R-:W-:Y:S01]  /*21000*/  STS [R3+0x6000], R52 ;  /* 0x0060003403007388 */ /* 0x000fe20000000800 */
[----:B------:R-:W2:Y:S03]  /*21010*/  @P1 MUFU.LG2 R6, R233 ;  /* 0x000000e900061308 */ /* 0x000ea60000000c00 */
[----:B------:R-:W-:Y:S03]  /*21020*/  STS [R3+0x6400], R61 ;  /* 0x0064003d03007388 */ /* 0x000fe60000000800 */
[----:B---3--:R-:W3:Y:S01]  /*21030*/  @P0 LDC R13, c[0x0][0x2e8] ;  /* 0x0000ba00ff0d0b82 */ /* 0x008ee20000000800 */
        /* <DEDUP_REMOVED lines=8> */
[----:B-1----:R-:W1:Y:S03]  /*210c0*/  @P5 MUFU.LG2 R5, R236 ;  /* 0x000000ec00055308 */ /* 0x002e660000000c00 */
[----:B------:R-:W-:Y:S04]  /*210d0*/  STS [R4+0x6000], R66 ;  /* 0x0060004204007388 */ /* 0x000fe80000000800 */
[----:B------:R2:W-:Y:S01]  /*210e0*/  STS [R4+0x6400], R65 ;  /* 0x0064004104007388 */ /* 0x0005e20000000800 */
[----:B------:R-:W-:Y:S06]  /*210f0*/  BAR.SYNC.DEFER_BLOCKING 0x0 ;  /* 0x0000000000007b1d */ /* 0x000fec0000010000 */
[----:B------:R-:W5:Y:S01]  /*21100*/  S2R R15, SR_TID.X ;  /* 0x00000000000f7919 */ /* 0x000f620000002100 */
[----:B----4-:R-:W-:-:S02]  /*21110*/  SEL R2, R7, RZ, !P4 ;  /* 0x000000ff07027207 */ /* 0x010fc40006000000 */
[----:B------:R-:W-:Y:S02]  /*21120*/  SHF.R.S32.HI R7, RZ, 0x3, R137 ;  /* 0x00000003ff077819 */ /* 0x000fe40000011489 */
[----:B------:R-:W-:Y:S01]  /*21130*/  ISETP.GE.AND P4, PT, R12, UR6, PT ;  /* 0x000000060c007c0c */ /* 0x000fe2000bf86270 */
[----:B------:R-:W-:Y:S01]  /*21140*/  IMAD R2, R28, R0, R2 ;  /* 0x000000001c027224 */ /* 0x000fe200078e0202 */
[----:B------:R-:W-:Y:S01]  /*21150*/  ISETP.GE.AND P5, PT, R7, UR6, PT ;  /* 0x0000000607007c0c */ /* 0x000fe2000bfa6270 */
[----:B------:R-:W-:Y:S01]  /*21160*/  IMAD R0, R8, UR4, RZ ;  /* 0x0000000408007c24 */ /* 0x000fe2000f8e02ff */
[----:B--2---:R-:W2:Y:S01]  /*21170*/  @P6 MUFU.LG2 R4, R172 ;  /* 0x000000ac00046308 */ /* 0x004ea20000000c00 */
[----:B------:R4:W3:Y:S03]  /*21180*/  LDS.128 R24, [R212+0x3800] ;  /* 0x00380000d4187984 */ /* 0x0008e60000000c00 */
[----:B------:R-:W-:-:S04]  /*21190*/  SHF.L.U32 R0, R0, 0x7, RZ ;  /* 0x0000000700007819 */ /* 0x000fc800000006ff */
[----:B------:R-:W-:Y:S01]  /*211a0*/  IADD3 R11, P2, P1, R0, R138, R2 ;  /* 0x0000008a000b7210 */ /* 0x000fe2000795e002 */
[----:B------:R-:W4:Y:S01]  /*211b0*/  @P0 MUFU.LG2 R12, R173 ;  /* 0x000000ad000c0308 */ /* 0x000f220000000c00 */
[----:B------:R-:W-:Y:S02]  /*211c0*/  SHF.R.S32.HI R3, RZ, 0x1f, R0 ;  /* 0x0000001fff037819 */ /* 0x000fe40000011400 */
[----:B------:R-:W-:Y:S02]  /*211d0*/  SHF.R.S32.HI R2, RZ, 0x1f, R2 ;  /* 0x0000001fff027819 */ /* 0x000fe40000011402 */
[----:B------:R-:W-:Y:S02]  /*211e0*/  LEA.HI.SX32 R0, R137, 0x20, 0x1d ;  /* 0x0000002089007811 */ /* 0x000fe400078feaff */
[----:B------:R-:W-:Y:S02]  /*211f0*/  IADD3.X R7, R3, R139, R2, P2, P1 ;  /* 0x0000008b03077210 */ /* 0x000fe400017e2402 */
[----:B------:R-:W-:-:S02]  /*21200*/  ISETP.NE.AND P2, PT, R175, RZ, PT ;  /* 0x000000ffaf00720c */ /* 0x000fc40003f45270 */
[----:B------:R-:W-:Y:S02]  /*21210*/  ISETP.NE.AND P1, PT, R177, RZ, PT ;  /* 0x000000ffb100720c */ /* 0x000fe40003f25270 */
[----:B------:R-:W-:Y:S02]  /*21220*/  LEA.HI.SX32 R3, R137, 0x30, 0x1d ;  /* 0x0000003089037811 */ /* 0x000fe400078feaff */
[----:B-----5:R-:W-:Y:S02]  /*21230*/  SHF.R.S32.HI R23, RZ, 0x1f, R15 ;  /* 0x0000001fff177819 */ /* 0x020fe4000001140f */
[----:B------:R-:W-:Y:S02]  /*21240*/  ISETP.GE.AND P3, PT, R0, UR6, PT ;  /* 0x0000000600007c0c */ /* 0x000fe4000bf66270 */
[----:B------:R-:W-:-:S03]  /*21250*/  LEA.HI R23, R23, R15, RZ, 0x3 ;  /* 0x0000000f17177211 */ /* 0x000fc600078f18ff */
[----:B------:R-:W-:Y:S02]  /*21260*/  @P2 FMUL.FTZ R2, R6, 0.69314718246459960938 ;  /* 0x3f31721806022820 */ /* 0x000fe40000410000 */
[----:B-1----:R-:W-:Y:S02]  /*21270*/  @P1 FMUL.FTZ R0, R5, 0.69314718246459960938 ;  /* 0x3f31721805001820 */ /* 0x002fe40000410000 */
[----:B------:R-:W-:Y:S01]  /*21280*/  @P2 FFMA.FTZ R17, R133, R10, R2 ;  /* 0x0000000a85112223 */ /* 0x000fe20000010002 */
[----:B------:R-:W-:Y:S01]  /*21290*/  ISETP.GE.AND P2, PT, R3, UR6, PT ;  /* 0x0000000603007c0c */ /* 0x000fe2000bf46270 */
[----:B--2---:R-:W-:Y:S01]  /*212a0*/  @P6 FMUL.FTZ R3, R4, 0.69314718246459960938 ;  /* 0x3f31721804036820 */ /* 0x004fe20000410000 */
[----:B------:R-:W-:Y:S01]  /*212b0*/  @P1 FFMA.FTZ R18, R132, R9, R0 ;  /* 0x0000000984121223 */ /* 0x000fe20000010000 */
[----:B------:R-:W-:Y:S02]  /*212c0*/  LEA.HI.SX32 R2, R137, 0x40, 0x1d ;  /* 0x0000004089027811 */ /* 0x000fe400078feaff */
[----:B------:R-:W-:Y:S01]  /*212d0*/  @P6 FFMA.FTZ R16, R135, R14, R3 ;  /* 0x0000000e87106223 */ /* 0x000fe20000010003 */
[----:B------:R-:W-:-:S02]  /*212e0*/  LOP3.LUT P6, RZ, R176, 0x3, RZ, 0xc0, !PT ;  /* 0x00000003b0ff7812 */ /* 0x000fc400078cc0ff */
[----:B------:R-:W-:Y:S02]  /*212f0*/  LOP3.LUT R0, R23, 0xfffffff8, RZ, 0xc0, !PT ;  /* 0xfffffff817007812 */ /* 0x000fe400078ec0ff */
[----:B------:R-:W-:Y:S01]  /*21300*/  ISETP.GE.AND P1, PT, R2, UR6, PT ;  /* 0x0000000602007c0c */ /* 0x000fe2000bf26270 */
[----:B----4-:R-:W-:Y:S01]  /*21310*/  @P0 FMUL.FTZ R2, R12, 0.69314718246459960938 ;  /* 0x3f3172180c020820 */ /* 0x010fe20000410000 */
[----:B------:R-:W-:Y:S02]  /*21320*/  IADD3 R0, -R0, R15, RZ ;  /* 0x0000000f00007210 */ /* 0x000fe40007ffe1ff */
[----:B------:R-:W-:Y:S01]  /*21330*/  MOV R15, 0x7f800000 ;  /* 0x7f800000000f7802 */ /* 0x000fe20000000f00 */
[----:B---3--:R-:W-:Y:S01]  /*21340*/  @P0 FFMA.FTZ R15, R134, R13, R2 ;  /* 0x0000000d860f0223 */ /* 0x008fe20000010002 */
[----:B------:R-:W-:-:S03]  /*21350*/  SHF.L.U32 R21, R0, 0x3, RZ ;  /* 0x0000000300157819 */ /* 0x000fc600000006ff */
[----:B------:R-:W-:Y:S05]  /*21360*/  @P6 BRA `(.L_x_1392) ;  /* 0x0000000000e06947 */ /* 0x000fea0003800000 */
[----:B------:R-:W1:Y:S01]  /*21370*/  S2R R4, SR_TID.X ;  /* 0x0000000000047919 */ /* 0x000e620000002100 */
[----:B------:R-:W-:Y:S02]  /*21380*/  P2R R22, PR, RZ, 0x4 ;  /* 0x00000004ff167803 */ /* 0x000fe40000000000 */
[----:B------:R-:W-:Y:S02]  /*21390*/  P2R R20, PR, RZ, 0x2 ;  /* 0x00000002ff147803 */ /* 0x000fe40000000000 */
[----:B------:R-:W-:Y:S02]  /*213a0*/  P2R R19, PR, RZ, 0x8 ;  /* 0x00000008ff137803 */ /* 0x000fe40000000000 */
[----:B-1----:R-:W-:-:S04]  /*213b0*/  SHF.R.S32.HI R2, RZ, 0x1f, R4 ;  /* 0x0000001fff027819 */ /* 0x002fc80000011404 */
[----:B------:R-:W-:-:S04]  /*213c0*/  LEA.HI R2, R2, R4, RZ, 0x5 ;  /* 0x0000000402027211 */ /* 0x000fc800078f28ff */
[----:B------:R-:W-:Y:S02]  /*213d0*/  LOP3.LUT R0, R2, 0xffffffe0, RZ, 0xc0, !PT ;  /* 0xffffffe002007812 */ /* 0x000fe400078ec0ff */
[--C-:B------:R-:W-:Y:S02]  /*213e0*/  SHF.R.S32.HI R3, RZ, 0x5, R2.reuse ;  /* 0x00000005ff037819 */ /* 0x100fe40000011402 */
[----:B------:R-:W-:Y:S01]  /*213f0*/  SHF.R.S32.HI R2, RZ, 0x1f, R2 ;  /* 0x0000001fff027819 */ /* 0x000fe20000011402 */
[----:B------:R-:W-:-:S03]  /*21400*/  IMAD.IADD R0, R4, 0x1, -R0 ;  /* 0x0000000104007824 */ /* 0x000fc600078e0a00 */
[----:B------:R-:W-:Y:S02]  /*21410*/  LEA.HI R2, R2, R3, RZ, 0x2 ;  /* 0x0000000302027211 */ /* 0x000fe400078f10ff */
        /* <DEDUP_REMOVED lines=14> */
[C---:B------:R-:W-:Y:S02]  /*21500*/  @!P2 IADD3 R4, P0, R3.reuse, R11, RZ ;  /* 0x0000000b0304a210 */ /* 0x040fe40007f1e0ff */
[----:B------:R-:W-:Y:S02]  /*21510*/  ISETP.GE.AND P6, PT, R0, UR12, PT ;  /* 0x0000000c00007c0c */ /* 0x000fe4000bfc6270 */
[----:B------:R-:W-:Y:S02]  /*21520*/  @!P2 LEA.HI.X.SX32 R6, R3, R7, 0x1, P0 ;  /* 0x000000070306a211 */ /* 0x000fe400000f0eff */
[----:B------:R-:W-:-:S04]  /*21530*/  @!P1 IADD3 R5, P0, R2, R11, RZ ;  /* 0x0000000b02059210 */ /* 0x000fc80007f1e0ff */
[----:B------:R-:W-:Y:S01]  /*21540*/  @!P1 LEA.HI.X.SX32 R13, R2, R7, 0x1, P0 ;  /* 0x00000007020d9211 */ /* 0x000fe200000f0eff */
[----:B------:R-:W-:-:S04]  /*21550*/  @!P3 IMAD R2, R10, R8, RZ ;  /* 0x000000080a02b224 */ /* 0x000fc800078e02ff */
[----:B------:R-:W-:Y:S01]  /*21560*/  @!P6 IMAD R0, R0, R8, RZ ;  /* 0x000000080000e224 */ /* 0x000fe200078e02ff */
[----:B------:R-:W-:-:S04]  /*21570*/  @!P3 IADD3 R12, P0, R2, R11, RZ ;  /* 0x0000000b020cb210 */ /* 0x000fc80007f1e0ff */
[----:B------:R-:W-:Y:S02]  /*21580*/  @!P3 LEA.HI.X.SX32 R14, R2, R7, 0x1, P0 ;  /* 0x00000007020eb211 */ /* 0x000fe400000f0eff */
[----:B------:R-:W1:Y:S01]  /*21590*/  @!P2 LDC.64 R2, c[0x0][0x2b0] ;  /* 0x0000ac00ff02ab82 */ /* 0x000e620000000a00 */
        /* <DEDUP_REMOVED lines=21> */
.L_x_1392:
[----:B------:R-:W-:Y:S05]  /*216f0*/  BSYNC B0 ;  /* 0x0000000000007941 */ /* 0x000fea0003800000 */
.L_x_1391:
[----:B------:R1:W5:Y:S01]  /*21700*/  LDL R29, [R1+0xb8] ;  /* 0x0000b800011d7983 */ /* 0x0003620000100800 */
[----:B--2---:R-:W-:Y:S01]  /*21710*/  SHF.R.S32.HI R6, RZ, 0x1f, R28 ;  /* 0x0000001fff067819 */ /* 0x004fe2000001141c */
[----:B------:R-:W-:Y:S01]  /*21720*/  ULDC.64 UR4, c[0x0][0x2a0] ;  /* 0x0000a80000047ab9 */ /* 0x000fe20000000a00 */
[----:B------:R-:W-:Y:S01]  /*21730*/  SHF.R.S32.HI R0, RZ, 0x1f, R21 ;  /* 0x0000001fff007819 */ /* 0x000fe20000011415 */
[----:B------:R1:W2:Y:S01]  /*21740*/  LDS.128 R16, [R212] ;  /* 0x00000000d4107984 */ /* 0x0002a20000000c00 */
[----:B------:R-:W-:Y:S01]  /*21750*/  IADD3 R4, P0, R21, UR8, RZ ;  /* 0x0000000815047c10 */ /* 0x000fe2000ff1e0ff */
[----:B------:R-:W-:Y:S01]  /*21760*/  BSSY B0, `(.L_x_1393) ;  /* 0x000001d000007945 */ /* 0x000fe20003800000 */
[----:B------:R-:W-:Y:S01]  /*21770*/  LEA.HI.SX32 R3, R137, 0x50, 0x1d ;  /* 0x0000005089037811 */ /* 0x000fe200078feaff */
[----:B------:R1:W3:Y:S01]  /*21780*/  LDS.128 R12, [R212+0x4000] ;  /* 0x00400000d40c7984 */ /* 0x0002e20000000c00 */
[----:B------:R-:W-:Y:S02]  /*21790*/  SHF.R.S32.HI R2, RZ, 0x3, R23 ;  /* 0x00000003ff027819 */ /* 0x000fe40000011417 */
[----:B------:R-:W-:Y:S01]  /*217a0*/  IADD3.X R5, R0, UR7, RZ, P0, !PT ;  /* 0x0000000700057c10 */ /* 0x000fe200087fe4ff */
[----:B------:R-:W-:Y:S01]  /*217b0*/  IMAD R0, R6, UR4, RZ ;  /* 0x0000000406007c24 */ /* 0x000fe2000f8e02ff */
[----:B------:R-:W-:Y:S01]  /*217c0*/  ISETP.GE.AND P0, PT, R3, UR6, PT ;  /* 0x0000000603007c0c */ /* 0x000fe2000bf06270 */
[----:B------:R-:W-:Y:S01]  /*217d0*/  IMAD.U32 R6, RZ, RZ, UR21 ;  /* 0x00000015ff067e24 */ /* 0x000fe2000f8e00ff */
[----:B------:R-:W-:Y:S01]  /*217e0*/  SHF.R.S32.HI R3, RZ, 0x1f, R2 ;  /* 0x0000001fff037819 */ /* 0x000fe20000011402 */
[C---:B------:R-:W-:Y:S01]  /*217f0*/  IMAD R0, R28.reuse, UR5, R0 ;  /* 0x000000051c007c24 */ /* 0x040fe2000f8e0200 */
[----:B------:R-:W-:Y:S01]  /*21800*/  LEA.HI.SX32 R20, R137, 0x60, 0x1d ;  /* 0x0000006089147811 */ /* 0x000fe200078feaff */
[----:B------:R-:W-:-:S04]  /*21810*/  IMAD.WIDE.U32 R10, R28, UR4, R4 ;  /* 0x000000041c0a7c25 */ /* 0x000fc8000f8e0004 */
[----:B------:R-:W-:-:S04]  /*21820*/  IMAD.WIDE R6, R6, 0x80, R2 ;  /* 0x0000008006067825 */ /* 0x000fc800078e0202 */
[----:B------:R-:W-:Y:S01]  /*21830*/  IMAD.IADD R9, R11, 0x1, R0 ;  /* 0x000000010b097824 */ /* 0x000fe200078e0200 */
        /* <DEDUP_REMOVED lines=14> */
[----:B---3--:R4:W-:Y:S02]  /*21920*/  @!P5 STG.E.128 desc[UR24][R2.64+0x80], R12 ;  /* 0x0000800c0200d986 */ /* 0x0089e4000c101d18 */
.L_x_1394:
[----:B------:R-:W-:Y:S05]  /*21930*/  BSYNC B0 ;  /* 0x0000000000007941 */ /* 0x000fea0003800000 */
.L_x_1393:
[----:B--2-4-:R2:W4:Y:S01]  /*21940*/  LDS.128 R16, [R212+0x800] ;  /* 0x00080000d4107984 */ /* 0x0145220000000c00 */
[----:B------:R-:W-:Y:S01]  /*21950*/  BSSY B0, `(.L_x_1395) ;  /* 0x0000016000007945 */ /* 0x000fe20003800000 */
[----:B------:R-:W-:Y:S02]  /*21960*/  ISETP.GE.AND P5, PT, R20, UR6, PT ;  /* 0x0000000614007c0c */ /* 0x000fe4000bfa6270 */
[----:B---3--:R2:W3:Y:S01]  /*21970*/  LDS.128 R12, [R212+0x4800] ;  /* 0x00480000d40c7984 */ /* 0x0084e20000000c00 */
[----:B------:R-:W-:Y:S01]  /*21980*/  LEA.HI.SX32 R20, R137, 0x70, 0x1d ;  /* 0x0000007089147811 */ /* 0x000fe200078feaff */
        /* <DEDUP_REMOVED lines=16> */
[----:B----4-:R4:W-:Y:S04]  /*21a90*/  @!P6 STG.E.128 desc[UR24][R2.64], R16 ;  /* 0x000000100200e986 */ /* 0x0109e8000c101d18 */
[----:B---3--:R4:W-:Y:S02]  /*21aa0*/  @!P4 STG.E.128 desc[UR24][R2.64+0x80], R12 ;  /* 0x0000800c0200c986 */ /* 0x0089e4000c101d18 */
.L_x_1396:
[----:B------:R-:W-:Y:S05]  /*21ab0*/  BSYNC B0 ;  /* 0x0000000000007941 */ /* 0x000fea0003800000 */
.L_x_1395:
[----:B----4-:R4:W1:Y:S01]  /*21ac0*/  LDS.128 R16, [R212+0x1000] ;  /* 0x00100000d4107984 */ /* 0x0108620000000c00 */
        /* <DEDUP_REMOVED lines=20> */
[----:B---3--:R1:W-:Y:S02]  /*21c10*/  @!P3 STG.E.128 desc[UR24][R2.64+0x80], R12 ;  /* 0x0000800c0200b986 */ /* 0x0083e4000c101d18 */
.L_x_1398:
[----:B------:R-:W-:Y:S05]  /*21c20*/  BSYNC B0 ;  /* 0x0000000000007941 */ /* 0x000fea0003800000 */
.L_x_1397:
        /* <DEDUP_REMOVED lines=21> */
.L_x_1400:
[----:B------:R-:W-:Y:S05]  /*21d80*/  BSYNC B0 ;  /* 0x0000000000007941 */ /* 0x000fea0003800000 */
.L_x_1399:
        /* <DEDUP_REMOVED lines=21> */
.L_x_1402:
[----:B------:R-:W-:Y:S05]  /*21ee0*/  BSYNC B0 ;  /* 0x0000000000007941 */ /* 0x000fea0003800000 */
.L_x_1401:
        /* <DEDUP_REMOVED lines=21> */
.L_x_1404:
[----:B------:R-:W-:Y:S05]  /*22040*/  BSYNC B0 ;  /* 0x0000000000007941 */ /* 0x000fea0003800000 */
.L_x_1403:
        /* <DEDUP_REMOVED lines=21> */
.L_x_1406:
[----:B------:R-:W-:Y:S05]  /*221a0*/  BSYNC B0 ;  /* 0x0000000000007941 */ /* 0x000fea0003800000 */
.L_x_1405:
[----:B-1234-:R-:W1:Y:S01]  /*221b0*/  LDS.128 R212, [R212+0x7800] ;  /* 0x00780000d4d47984 */ /* 0x01ee620000000c00 */
        /* <DEDUP_REMOVED lines=20> */
.L_x_1341:
[----:B------:R-:W-:Y:S01]  /*22300*/  UISETP.NE.AND UP2, UPT, UR20, -0x1, UPT ;  /* 0xffffffff1400788c */ /* 0x000fe2000bf45270 */
[----:B------:R-:W-:Y:S01]  /*22310*/  LEA.HI R8, R13, R104, RZ, 0x3 ;  /* 0x000000680d087211 */ /* 0x000fe200078f18ff */
[----:B------:R-:W-:Y:S01]  /*22320*/  ULDC.U8 UR8, c[0x0][0x3d8] ;  /* 0x0000f60000087ab9 */ /* 0x000fe20000000000 */
[----:B------:R-:W-:Y:S01]  /*22330*/  ULDC.U8 UR9, c[0x0][0x3d9] ;  /* 0x0000f64000097ab9 */ /* 0x000fe20000000000 */
[----:B------:R-:W-:Y:S01]  /*22340*/  UISETP.NE.AND UP3, UPT, UR8, URZ, UPT ;  /* 0x0000003f0800728c */ /* 0x000fe2000bf65270 */
[----:B------:R-:W-:Y:S01]  /*22350*/  LOP3.LUT R0, R8, 0xfffffff8, RZ, 0xc0, !PT ;  /* 0xfffffff808007812 */ /* 0x000fe200078ec0ff */
[----:B------:R-:W-:Y:S02]  /*22360*/  UISETP.NE.AND UP1, UPT, UR9, URZ, UPT ;  /* 0x0000003f0900728c */ /* 0x000fe4000bf25270 */
[----:B------:R-:W-:Y:S02]  /*22370*/  UISETP.EQ.AND UP3, UPT, UR9, URZ, UP3 ;  /* 0x0000003f0900728c */ /* 0x000fe40009f62270 */
[----:B------:R-:W-:Y:S01]  /*22380*/  IMAD.IADD R0, R104, 0x1, -R0 ;  /* 0x0000000168007824 */ /* 0x000fe200078e0a00 */
[----:B------:R-:W-:Y:S01]  /*22390*/  @UP2 ULDC.64 UR6, c[0x0][0x298] ;  /* 0x0000a60000062ab9 */ /* 0x000fe20000000a00 */
[----:B------:R-:W-:Y:S01]  /*223a0*/  UISETP.NE.OR UP0, UPT, UR20, -0x1, !UP3 ;  /* 0xffffffff1400788c */ /* 0x000fe2000df05670 */
[----:B------:R-:W-:Y:S01]  /*223b0*/  PLOP3.LUT P0, PT, PT, PT, UP1, 0x80, 0x0 ;  /* 0x000000000000781c */ /* 0x000fe20003f0f018 */
[----:B------:R-:W-:Y:S01]  /*223c0*/  @UP2 UIMAD.WIDE.U32 UR10, UR20, UR6, URZ ;  /* 0x00000006140a22a5 */ /* 0x000fe2000f8e003f */
[----:B------:R-:W-:Y:S01]  /*223d0*/  IMAD.SHL.U32 R14, R0, 0x8, RZ ;  /* 0x00000008000e7824 */ /* 0x000fe200078e00ff */
[----:B------:R-:W-:-:S02]  /*223e0*/  UIADD3 UR22, -UR19, UR22, URZ ;  /* 0x0000001613167290 */ /* 0x000fc4000fffe13f */
[----:B------:R-:W-:Y:S02]  /*223f0*/  @UP2 UIMAD UR5, UR20, UR7, UR11 ;  /* 0x00000007140522a4 */ /* 0x000fe4000f8e020b */
[----:B------:R-:W-:Y:S01]  /*22400*/  @!UP2 USHF.R.S32.HI UR11, URZ, 0x1f, UR15 ;  /* 0x0000001f3f0ba899 */ /* 0x000fe2000801140f */
[----:B------:R-:W-:Y:S01]  /*22410*/  @!UP2 ULDC.64 UR6, c[0x0][0x290] ;  /* 0x0000a4000006aab9 */ /* 0x000fe20000000a00 */
[----:B------:R-:W-:Y:S02]  /*22420*/  @!UP3 UMOV UR26, URZ ;  /* 0x0000003f001abc82 */ /* 0x000fe40008000000 */
[----:B------:R-:W-:Y:S02]  /*22430*/  @!UP2 UIMAD UR9, UR11, UR6, URZ ;  /* 0x000000060b09a2a4 */ /* 0x000fe4000f8e023f */
[----:B------:R-:W-:Y:S02]  /*22440*/  @!UP2 UIMAD.WIDE.U32 UR12, UR15, UR6, URZ ;  /* 0x000000060f0ca2a5 */ /* 0x000fe4000f8e003f */
[----:B------:R-:W-:Y:S01]  /*22450*/  @!UP2 UIMAD UR9, UR15, UR7, UR9 ;  /* 0x000000070f09a2a4 */ /* 0x000fe2000f8e0209 */
[----:B------:R-:W-:-:S02]  /*22460*/  @!UP3 UMOV UR27, URZ ;  /* 0x0000003f001bbc82 */ /* 0x000fc40008000000 */
[----:B------:R-:W-:Y:S01]  /*22470*/  @UP1 ULDC.64 UR6, c[0x0][0x2c0] ;  /* 0x0000b00000061ab9 */ /* 0x000fe20000000a00 */
[----:B------:R-:W-:Y:S01]  /*22480*/  @UP1 ULDC UR16, c[0x0][0x2c0] ;  /* 0x0000b00000101ab9 */ /* 0x000fe20000000800 */
[----:B------:R-:W-:Y:S01]  /*22490*/  @UP1 UIMAD UR11, UR7, UR6, URZ ;  /* 0x00000006070b12a4 */ /* 0x000fe2000f8e023f */
[----:B------:R-:W-:Y:S02]  /*224a0*/  @UP1 UMOV UR14, 0x1 ;  /* 0x00000001000e1882 */ /* 0x000fe40000000000 */
[----:B------:R-:W-:Y:S01]  /*224b0*/  @UP3 ULDC UR6, c[0x0][0x2c4] ;  /* 0x0000b10000063ab9 */ /* 0x000fe20000000800 */
[----:B------:R-:W-:Y:S02]  /*224c0*/  @!UP2 UIADD3 UR5, UR13, UR9, URZ ;  /* 0x000000090d05a290 */ /* 0x000fe4000fffe03f */
[----:B------:R-:W-:Y:S01]  /*224d0*/  @!UP0 UIMAD UR20, UR15, UR6, URZ ;  /* 0x000000060f1482a4 */ /* 0x000fe2000f8e023f */
[----:B------:R-:W-:-:S03]  /*224e0*/  @!UP2 UMOV UR10, UR12 ;  /* 0x0000000c000aac82 */ /* 0x000fc60008000000 */
[----:B------:R-:W-:-:S03]  /*224f0*/  @UP3 USHF.R.S32.HI UR6, URZ, 0x1f, UR20 ;  /* 0x0000001f3f063899 */ /* 0x000fc60008011414 */
[----:B------:R-:W-:-:S04]  /*22500*/  @UP3 UMOV UR26, UR20 ;  /* 0x00000014001a3c82 */ /* 0x000fc80008000000 */
[----:B------:R-:W-:Y:S01]  /*22510*/  @UP3 UMOV UR27, UR6 ;  /* 0x00000006001b3c82 */ /* 0x000fe20008000000 */
[----:B------:R-:W-:Y:S05]  /*22520*/  @P0 BRA `(.L_x_1407) ;  /* 0x0000000000180947 */ /* 0x000fea0003800000 */
[----:B------:R-:W-:Y:S01]  /*22530*/  UISETP.NE.AND UP0, UPT, UR8, URZ, UPT ;  /* 0x0000003f0800728c */ /* 0x000fe2000bf05270 */
[----:B------:R-:W-:Y:S01]  /*22540*/  ULDC UR11, c[0x0][0x2c4] ;  /* 0x0000b100000b7ab9 */ /* 0x000fe20000000800 */
[----:B------:R-:W-:Y:S01]  /*22550*/  ULDC UR14, c[0x0][0x270] ;  /* 0x00009c00000e7ab9 */ /* 0x000fe20000000800 */
[----:B------:R-:W-:-:S08]  /*22560*/  UMOV UR16, 0x1 ;  /* 0x0000000100107882 */ /* 0x000fd00000000000 */
[----:B------:R-:W-:Y:S02]  /*22570*/  @UP0 ULDC UR11, c[0x0][0x2e4] ;  /* 0x0000b900000b0ab9 */ /* 0x000fe40000000800 */
[----:B------:R-:W-:-:S12]  /*22580*/  UIMAD UR14, UR11, UR14, URZ ;  /* 0x0000000e0b0e72a4 */ /* 0x000fd8000f8e023f */
.L_x_1407:
[C---:B------:R-:W-:Y:S01]  /*22590*/  IADD3 R2, P0, R14.reuse, UR10, RZ ;  /* 0x0000000a0e027c10 */ /* 0x040fe2000ff1e0ff */
[----:B------:R-:W-:Y:S01]  /*225a0*/  USHF.R.S32.HI UR8, URZ, 0x1f, UR4 ;  /* 0x0000001f3f087899 */ /* 0x000fe20008011404 */
[----:B------:R-:W-:Y:S01]  /*225b0*/  SHF.R.S32.HI R8, RZ, 0x3, R8 ;  /* 0x00000003ff087819 */ /* 0x000fe20000011408 */
[----:B------:R-:W-:Y:S01]  /*225c0*/  ULDC.64 UR6, c[0x0][0x2a0] ;  /* 0x0000a80000067ab9 */ /* 0x000fe20000000a00 */
[----:B------:R-:W-:Y:S01]  /*225d0*/  LEA.HI.X.SX32 R3, R14, UR5, 0x1, P0 ;  /* 0x000000050e037c11 */ /* 0x000fe200080f0eff */
[----:B------:R-:W-:Y:S01]  /*225e0*/  UIMAD UR5, UR15, UR14, URZ ;  /* 0x0000000e0f0572a4 */ /* 0x000fe2000f8e023f */
[----:B------:R-:W-:Y:S01]  /*225f0*/  ISETP.GE.AND P4, PT, R8, UR22, PT ;  /* 0x0000001608007c0c */ /* 0x000fe2000bf86270 */
[----:B------:R-:W-:Y:S01]  /*22600*/  IMAD.U32 R12, RZ, RZ, UR6 ;  /* 0x00000006ff0c7e24 */ /* 0x000fe2000f8e00ff */
[----:B------:R-:W-:Y:S01]  /*22610*/  UIMAD UR8, UR8, UR6, URZ ;  /* 0x00000006080872a4 */ /* 0x000fe2000f8e023f */
[----:B------:R-:W-:Y:S01]  /*22620*/  SHF.R.S32.HI R9, RZ, 0x1f, R8 ;  /* 0x0000001fff097819 */ /* 0x000fe20000011408 */
[----:B------:R-:W-:Y:S01]  /*22630*/  USEL UR5, UR5, URZ, !UP3 ;  /* 0x0000003f05057287 */ /* 0x000fe2000d800000 */
[----:B------:R-:W-:Y:S01]  /*22640*/  IMAD.WIDE.U32 R12, R12, UR4, R2 ;  /* 0x000000040c0c7c25 */ /* 0x000fe2000f8e0002 */
[----:B------:R-:W-:Y:S01]  /*22650*/  UIMAD UR6, UR19, UR16, URZ ;  /* 0x00000010130672a4 */ /* 0x000fe2000f8e023f */
[C---:B------:R-:W-:Y:S01]  /*22660*/  IADD3 R20, R8.reuse, 0x30, RZ ;  /* 0x0000003008147810 */ /* 0x040fe20007ffe0ff */
[----:B------:R-:W-:Y:S01]  /*22670*/  UIMAD UR11, UR4, UR11, UR5 ;  /* 0x0000000b040b72a4 */ /* 0x000fe2000f8e0205 */
[C---:B------:R-:W-:Y:S01]  /*22680*/  VIADD R17, R8.reuse, 0x10 ;  /* 0x0000001008117836 */ /* 0x040fe20000000000 */
[----:B------:R-:W-:Y:S01]  /*22690*/  UIMAD UR7, UR4, UR7, UR8 ;  /* 0x00000007040772a4 */ /* 0x000fe2000f8e0208 */
[----:B------:R-:W-:Y:S01]  /*226a0*/  VIADD R18, R8, 0x20 ;  /* 0x0000002008127836 */ /* 0x000fe20000000000 */
[----:B------:R-:W-:Y:S01]  /*226b0*/  USHF.R.S32.HI UR4, URZ, 0x1f, UR6 ;  /* 0x0000001f3f047899 */ /* 0x000fe20008011406 */
[----:B------:R-:W-:Y:S01]  /*226c0*/  IMAD.U32 R6, RZ, RZ, UR21 ;  /* 0x00000015ff067e24 */ /* 0x000fe2000f8e00ff */
[----:B------:R-:W-:Y:S01]  /*226d0*/  USHF.R.S32.HI UR5, URZ, 0x1f, UR11 ;  /* 0x0000001f3f057899 */ /* 0x000fe2000801140b */
[----:B------:R-:W-:Y:S01]  /*226e0*/  BSSY B0, `(.L_x_1408) ;  /* 0x000001a000007945 */ /* 0x000fe20003800000 */
[----:B------:R-:W-:Y:S01]  /*226f0*/  UIADD3 UR6, UP1, UP0, UR6, UR26, UR11 ;  /* 0x0000001a06067290 */ /* 0x000fe2000f83e00b */
[----:B------:R-:W-:Y:S01]  /*22700*/  IADD3 R11, R13, UR7, RZ ;  /* 0x000000070d0b7c10 */ /* 0x000fe2000fffe0ff */
[----:B------:R-:W-:Y:S01]  /*22710*/  IMAD.WIDE R6, R6, 0x80, R8 ;  /* 0x0000008006067825 */ /* 0x000fe200078e0208 */
[----:B------:R-:W-:Y:S01]  /*22720*/  ISETP.NE.AND P1, PT, R0, RZ, PT ;  /* 0x000000ff0000720c */ /* 0x000fe20003f25270 */
[----:B------:R-:W-:Y:S01]  /*22730*/  UIADD3.X UR26, UR4, UR27, UR5, UP1, UP0 ;  /* 0x0000001b041a7290 */ /* 0x000fe20008fe0405 */
[----:B------:R-:W-:Y:S01]  /*22740*/  ISETP.GE.AND P0, PT, R17, UR22, PT ;  /* 0x0000001611007c0c */ /* 0x000fe2000bf06270 */
[----:B------:R-:W-:Y:S01]  /*22750*/  VIADD R22, R8, 0x40 ;  /* 0x0000004008167836 */ /* 0x000fe20000000000 */
[----:B------:R-:W-:Y:S01]  /*22760*/  ISETP.GE.AND P3, PT, R18, UR22, PT ;  /* 0x0000001612007c0c */ /* 0x000fe2000bf66270 */
[----:B------:R-:W-:Y:S01]  /*22770*/  VIADD R15, R14, 0x40 ;  /* 0x000000400e0f7836 */ /* 0x000fe20000000000 */
[----:B------:R-:W-:Y:S01]  /*22780*/  ISETP.GE.AND P2, PT, R20, UR22, PT ;  /* 0x0000001614007c0c */ /* 0x000fe2000bf46270 */
[----:B------:R-:W-:-:S12]  /*22790*/  @P4 BRA `(.L_x_1409) ;  /* 0x0000000000384947 */ /* 0x000fd80003800000 */
        /* <DEDUP_REMOVED lines=14> */
.L_x_1409:
[----:B------:R-:W-:Y:S05]  /*22880*/  BSYNC B0 ;  /* 0x0000000000007941 */ /* 0x000fea0003800000 */
.L_x_1408:
        /* <DEDUP_REMOVED lines=21> */
.L_x_1411:
[----:B------:R-:W-:Y:S05]  /*229e0*/  BSYNC B0 ;  /* 0x0000000000007941 */ /* 0x000fea0003800000 */
.L_x_1410:
        /* <DEDUP_REMOVED lines=21> */
.L_x_1413:
[----:B------:R-:W-:Y:S05]  /*22b40*/  BSYNC B0 ;  /* 0x0000000000007941 */ /* 0x000fea0003800000 */
.L_x_1412:
        /* <DEDUP_REMOVED lines=21> */
.L_x_1415:
[----:B------:R-:W-:Y:S05]  /*22ca0*/  BSYNC B0 ;  /* 0x0000000000007941 */ /* 0x000fea0003800000 */
.L_x_1414:
        /* <DEDUP_REMOVED lines=20> */
.L_x_1417:
[----:B------:R-:W-:Y:S05]  /*22df0*/  BSYNC B0 ;  /* 0x0000000000007941 */ /* 0x000fea0003800000 */
.L_x_1416:
        /* <DEDUP_REMOVED lines=20> */
.L_x_1419:
[----:B------:R-:W-:Y:S05]  /*22f40*/  BSYNC B0 ;  /* 0x0000000000007941 */ /* 0x000fea0003800000 */
.L_x_1418:
        /* <DEDUP_REMOVED lines=20> */
.L_x_1421:
[----:B------:R-:W-:Y:S05]  /*23090*/  BSYNC B0 ;  /* 0x0000000000007941 */ /* 0x000fea0003800000 */
.L_x_1420:
        /* <DEDUP_REMOVED lines=20> */
.L_x_1423:
[----:B------:R-:W-:Y:S05]  /*231e0*/  BSYNC B0 ;  /* 0x0000000000007941 */ /* 0x000fea0003800000 */
.L_x_1422:
        /* <DEDUP_REMOVED lines=10> */
.L_x_1425:
[----:B------:R-:W-:Y:S05]  /*23290*/  BSYNC B0 ;  /* 0x0000000000007941 */ /* 0x000fea0003800000 */
.L_x_1424:
        /* <DEDUP_REMOVED lines=15> */
.L_x_1427:
[----:B------:R-:W-:Y:S05]  /*23390*/  BSYNC B0 ;  /* 0x0000000000007941 */ /* 0x000fea0003800000 */
.L_x_1426:
        /* <DEDUP_REMOVED lines=10> */
.L_x_1429:
[----:B------:R-:W-:Y:S05]  /*23440*/  BSYNC B0 ;  /* 0x0000000000007941 */ /* 0x000fea0003800000 */
.L_x_1428:
        /* <DEDUP_REMOVED lines=10> */
.L_x_1431:
[----:B------:R-:W-:Y:S05]  /*234f0*/  BSYNC B0 ;  /* 0x0000000000007941 */ /* 0x000fea0003800000 */
.L_x_1430:
        /* <DEDUP_REMOVED lines=10> */
.L_x_1433:
[----:B------:R-:W-:Y:S05]  /*235a0*/  BSYNC B0 ;  /* 0x0000000000007941 */ /* 0x000fea0003800000 */
.L_x_1432:
        /* <DEDUP_REMOVED lines=10> */
.L_x_1435:
[----:B------:R-:W-:Y:S05]  /*23650*/  BSYNC B0 ;  /* 0x0000000000007941 */ /* 0x000fea0003800000 */
.L_x_1434:
        /* <DEDUP_REMOVED lines=10> */
.L_x_1437:
[----:B------:R-:W-:Y:S05]  /*23700*/  BSYNC B0 ;  /* 0x0000000000007941 */ /* 0x000fea0003800000 */
.L_x_1436:
        /* <DEDUP_REMOVED lines=10> */
.L_x_1438:
        /* <DEDUP_REMOVED lines=13> */
.L_x_1759:


//--------------------- .text._ZN5flash16flash_fwd_kernelI23Flash_fwd_kernel_traitsILi128ELi128ELi32ELi4ELb0ELb0EN7cutlass6half_tE19Flash_kernel_traitsILi128ELi128ELi32ELi4ES3_EELb0ELb1ELb0ELb0ELb0ELb0ELb1ELb0EEEvNS_16Flash_fwd_paramsE --------------------------
	.section	.text._ZN5flash16flash_fwd_kernelI23Flash_fwd_kernel_traitsILi128ELi128ELi32ELi4ELb0ELb0EN7cutlass6half_tE19Flash_kernel_traitsILi128ELi128ELi32ELi4ES3_EELb0ELb1ELb0ELb0ELb0ELb0ELb1ELb0EEEvNS_16Flash_fwd_paramsE,"ax",@progbits
	.align	128
        .global         _ZN5flash16flash_fwd_kernelI23Flash_fwd_kernel_traitsILi128ELi128ELi32ELi4ELb0ELb0EN7cutlass6half_tE19Flash_kernel_traitsILi128ELi128ELi32ELi4ES3_EELb0ELb1ELb0ELb0ELb0ELb0ELb1ELb0EEEvNS_16Flash_fwd_paramsE
        .type           _ZN5flash16flash_fwd_kernelI23Flash_fwd_kernel_traitsILi128ELi128ELi32ELi4ELb0ELb0EN7cutlass6half_tE19Flash_kernel_traitsILi128ELi128ELi32ELi4ES3_EELb0ELb1ELb0ELb0ELb0ELb0ELb1ELb0EEEvNS_16Flash_fwd_paramsE,@function
        .size           _ZN5flash16flash_fwd_kernelI23Flash_fwd_kernel_traitsILi128ELi128ELi32ELi4ELb0ELb0EN7cutlass6half_tE19Flash_kernel_traitsILi128ELi128ELi32ELi4ES3_EELb0ELb1ELb0ELb0ELb0ELb0ELb1ELb0EEEvNS_16Flash_fwd_paramsE,(.L_x_1760 - _ZN5flash16flash_fwd_kernelI23Flash_fwd_kernel_traitsILi128ELi128ELi32ELi4ELb0ELb0EN7cutlass6half_tE19Flash_kernel_traitsILi128ELi128ELi32ELi4ES3_EELb0ELb1ELb0ELb0ELb0ELb0ELb1ELb0EEEvNS_16Flash_fwd_paramsE)
        .other          _ZN5flash16flash_fwd_kernelI23Flash_fwd_kernel_traitsILi128ELi128ELi32ELi4ELb0ELb0EN7cutlass6half_tE19Flash_kernel_traitsILi128ELi128ELi32ELi4ES3_EELb0ELb1ELb0ELb0ELb0ELb0ELb1ELb0EEEvNS_16Flash_fwd_paramsE,@"STO_CUDA_ENTRY STV_DEFAULT"
_ZN5flash16flash_fwd_kernelI23Flash_fwd_kernel_traitsILi128ELi128ELi32ELi4ELb0ELb0EN7cutlass6half_tE19Flash_kernel_traitsILi128ELi128ELi32ELi4ES3_EELb0ELb1ELb0ELb0ELb0ELb0ELb1ELb0EEEvNS_16Flash_fwd_paramsE:
.text._ZN5flash16flash_fwd_kernelI23Flash_fwd_kernel_traitsILi128ELi128ELi32ELi4ELb0ELb0EN7cutlass6half_tE19Flash_kernel_traitsILi128ELi128ELi32ELi4ES3_EELb0ELb1ELb0ELb0ELb0ELb0ELb1ELb0EEEvNS_16Flash_fwd_paramsE:
        /* <DEDUP_REMOVED lines=54> */
.L_x_1439:
[----:B------:R-:W-:-:S05]  /*0360*/  ULDC UR7, c[0x0][0x2c8] ;  /* 0x0000b20000077ab9 */ /* 0x000fca0000000800 */
.L_x_1440:
        /* <DEDUP_REMOVED lines=105> */
.L_x_1442:
        /* <DEDUP_REMOVED lines=9> */
[----:B------:R-:W-:Y:S01]  /*0a90*/  LOP3.LUT R224, R9, R224, RZ, 0x3c, !PT ;  /* 0x000000e009e07212 */ /* 0x000fe200078e3cff */
[----:B------:R-:W-:Y:S01]  /*0aa0*/  USHF.R.S32.HI UR25, URZ, 0x1f, UR24 ;  /* 0x0000001f3f197899 */ /* 0x000fe20008011418 */
[----:B------:R-:W-:Y:S01]  /*0ab0*/  SHF.R.S32.HI R2, RZ, 0x1f, R3 ;  /* 0x0000001fff027819 */ /* 0x000fe20000011403 */
[----:B------:R-:W-:Y:S01]  /*0ac0*/  @UP0 UIADD3 UR13, UR29, UR13, URZ ;  /* 0x0000000d1d0d0290 */ /* 0x000fe2000fffe03f */
[----:B------:R-:W-:Y:S01]  /*0ad0*/  @!P5 VIADD R183, R183, 0x1 ;  /* 0x00000001b7b7d836 */ /* 0x000fe20000000000 */
        /* <DEDUP_REMOVED lines=18> */
.L_x_1443:
[----:B------:R-:W-:Y:S01]  /*0c00*/  IMAD R11, R17, UR8, RZ ;  /* 0x00000008110b7c24 */ /* 0x000fe2000f8e02ff */
[----:B------:R-:W-:Y:S01]  /*0c10*/  LOP3.LUT R8, R9, 0xfffffff8, RZ, 0xc0, !PT ;  /* 0xfffffff809087812 */ /* 0x000fe200078ec0ff */
[C---:B------:R-:W-:Y:S01]  /*0c20*/  IMAD.WIDE.U32 R12, R16.reuse, UR8, R184 ;  /* 0x00000008100c7c25 */ /* 0x040fe2000f8e00b8 */
[----:B------:R-:W-:Y:S01]  /*0c30*/  ULDC.64 UR4, c[0x0][0x258] ;  /* 0x0000960000047ab9 */ /* 0x000fe20000000a00 */
[----:B------:R-:W-:Y:S01]  /*0c40*/  MOV R6, 0x10 ;  /* 0x0000001000067802 */ /* 0x000fe20000000f00 */
[----:B------:R-:W-:Y:S01]  /*0c50*/  UIMAD UR25, UR25, UR4, URZ ;  /* 0x00000004191972a4 */ /* 0x000fe2000f8e023f */
[----:B------:R-:W-:Y:S01]  /*0c60*/  IMAD R2, R16, UR9, R11 ;  /* 0x0000000910027c24 */ /* 0x000fe2000f8e020b */
[----:B------:R-:W-:Y:S01]  /*0c70*/  IADD3 R226, P1, R12, UR30, RZ ;  /* 0x0000001e0ce27c10 */ /* 0x000fe2000ff3e0ff */
[----:B------:R-:W-:Y:S01]  /*0c80*/  @P6 VIADD R183, R183, 0x1 ;  /* 0x00000001b7b76836 */ /* 0x000fe20000000000 */
[C---:B------:R-:W-:Y:S01]  /*0c90*/  ISETP.GE.AND P6, PT, R16.reuse, UR14, PT ;  /* 0x0000000e10007c0c */ /* 0x040fe2000bfc6270 */
[----:B------:R-:W-:Y:S01]  /*0ca0*/  IMAD.IADD R8, R3, 0x1, -R8 ;  /* 0x0000000103087824 */ /* 0x000fe200078e0a08 */
[----:B------:R-:W-:Y:S01]  /*0cb0*/  IADD3.X R227, R13, UR27, R2, P1, !PT ;  /* 0x0000001b0de37c10 */ /* 0x000fe20008ffe402 */
[----:B------:R-:W1:Y:S01]  /*0cc0*/  S2UR UR27, SR_CgaCtaId ;  /* 0x00000000001b79c3 */ /* 0x000e620000008800 */
[----:B------:R-:W-:Y:S01]  /*0cd0*/  IMAD.WIDE.U32 R12, R16, UR6, R184 ;  /* 0x00000006100c7c25 */ /* 0x000fe2000f8e00b8 */
[----:B------:R-:W-:Y:S01]  /*0ce0*/  @!P2 IADD3 R183, -R183, RZ, RZ ;  /* 0x000000ffb7b7a210 */ /* 0x000fe20007ffe1ff */
[----:B------:R-:W-:Y:S01]  /*0cf0*/  UIMAD UR5, UR24, UR5, UR25 ;  /* 0x00000005180572a4 */ /* 0x000fe2000f8e0219 */
[----:B------:R-:W-:Y:S01]  /*0d00*/  @!P5 LOP3.LUT R183, RZ, R0, RZ, 0x33, !PT ;  /* 0x00000000ffb7d212 */ /* 0x000fe200078e33ff */
[----:B------:R-:W-:Y:S01]  /*0d10*/  IMAD R3, R17, UR6, RZ ;  /* 0x0000000611037c24 */ /* 0x000fe2000f8e02ff */
[----:B------:R-:W-:Y:S01]  /*0d20*/  IADD3 R4, P1, R184, UR26, RZ ;  /* 0x0000001ab8047c10 */ /* 0x000fe2000ff3e0ff */
[----:B------:R-:W-:Y:S01]  /*0d30*/  IMAD.SHL.U32 R5, R5, 0x8, RZ ;  /* 0x0000000805057824 */ /* 0x000fe200078e00ff */
[----:B------:R-:W-:Y:S01]  /*0d40*/  IADD3 R180, P2, R12, UR28, RZ ;  /* 0x0000001c0cb47c10 */ /* 0x000fe2000ff5e0ff */
[C---:B------:R-:W-:Y:S01]  /*0d50*/  IMAD R2, R16.reuse, UR7, R3 ;  /* 0x0000000710027c24 */ /* 0x040fe2000f8e0203 */
[----:B------:R-:W-:Y:S01]  /*0d60*/  MOV R12, UR4 ;  /* 0x00000004000c7c02 */ /* 0x000fe20008000f00 */
[----:B------:R-:W-:Y:S01]  /*0d70*/  VIADD R11, R16, 0x10 ;  /* 0x00000010100b7836 */ /* 0x000fe20000000000 */
[----:B------:R-:W-:Y:S01]  /*0d80*/  LOP3.LUT R224, R224, 0xfffffe00, R5, 0xf8, !PT ;  /* 0xfffffe00e0e07812 */ /* 0x000fe200078ef805 */
[----:B------:R-:W-:Y:S01]  /*0d90*/  UMOV UR4, 0x400 ;  /* 0x0000040000047882 */ /* 0x000fe20000000000 */
[----:B------:R-:W-:Y:S01]  /*0da0*/  IADD3.X R5, R185, UR10, RZ, P1, !PT ;  /* 0x0000000ab9057c10 */ /* 0x000fe20008ffe4ff */
[----:B------:R-:W-:Y:S01]  /*0db0*/  ULDC.64 UR10, c[0x0][0x268] ;  /* 0x00009a00000a7ab9 */ /* 0x000fe20000000a00 */
[----:B------:R-:W-:Y:S01]  /*0dc0*/  SHF.R.S32.HI R0, RZ, 0x1f, R183 ;  /* 0x0000001fff007819 */ /* 0x000fe200000114b7 */
[----:B------:R-:W-:Y:S01]  /*0dd0*/  IMAD.MOV.U32 R3, RZ, RZ, 0x20 ;  /* 0x00000020ff037424 */ /* 0x000fe200078e00ff */
[----:B------:R-:W-:Y:S01]  /*0de0*/  IADD3.X R181, R13, UR13, R2, P2, !PT ;  /* 0x0000000d0db57c10 */ /* 0x000fe200097fe402 */
[----:B------:R-:W-:Y:S01]  /*0df0*/  ULDC.64 UR12, c[0x0][0x260] ;  /* 0x00009800000c7ab9 */ /* 0x000fe20000000a00 */
[----:B------:R-:W-:Y:S01]  /*0e00*/  ISETP.GE.AND P5, PT, R11, UR14, PT ;  /* 0x0000000e0b007c0c */ /* 0x000fe2000bfa6270 */
[----:B------:R-:W-:Y:S01]  /*0e10*/  IMAD.WIDE.U32 R12, R12, UR24, R4 ;  /* 0x000000180c0c7c25 */ /* 0x000fe2000f8e0004 */
[----:B------:R-:W-:Y:S01]  /*0e20*/  BSSY B0, `(.L_x_1444) ;  /* 0x000002a000007945 */ /* 0x000fe20003800000 */
[----:B------:R-:W-:Y:S01]  /*0e30*/  IADD3 R22, R16, 0x50, RZ ;  /* 0x0000005010167810 */ /* 0x000fe20007ffe0ff */
[----:B-1----:R-:W-:Y:S01]  /*0e40*/  ULEA UR4, UR27, UR4, 0x18 ;  /* 0x000000041b047291 */ /* 0x002fe2000f8ec03f */
[----:B------:R-:W-:Y:S01]  /*0e50*/  IMAD R2, R0, UR12, RZ ;  /* 0x0000000c00027c24 */ /* 0x000fe2000f8e02ff */
[----:B------:R-:W-:Y:S01]  /*0e60*/  R2P PR, R8, 0x6 ;  /* 0x0000000608007804 */ /* 0x000fe20000000000 */
[----:B------:R-:W-:Y:S01]  /*0e70*/  IMAD R0, R0, UR10, RZ ;  /* 0x0000000a00007c24 */ /* 0x000fe2000f8e02ff */
[----:B------:R-:W-:Y:S01]  /*0e80*/  IADD3 R15, R13, UR5, RZ ;  /* 0x000000050d0f7c10 */ /* 0x000fe2000fffe0ff */
[----:B------:R-:W-:Y:S01]  /*0e90*/  IMAD.WIDE.U32 R226, R183, UR12, R226 ;  /* 0x0000000cb7e27c25 */ /* 0x000fe2000f8e00e2 */
[----:B------:R-:W-:-:S03]  /*0ea0*/  LEA R224, R224, UR4, 0x1 ;  /* 0x00000004e0e07c11 */ /* 0x000fc6000f8e08ff */
[C---:B------:R-:W-:Y:S01]  /*0eb0*/  IMAD R229, R183.reuse, UR13, R2 ;  /* 0x0000000db7e57c24 */ /* 0x040fe2000f8e0202 */
[----:B------:R-:W-:Y:S01]  /*0ec0*/  SEL R2, R6, 0xfffffff0, !P1 ;  /* 0xfffffff006027807 */ /* 0x000fe20004800000 */
[----:B------:R-:W-:-:S04]  /*0ed0*/  IMAD.WIDE.U32 R180, R183, UR10, R180 ;  /* 0x0000000ab7b47c25 */ /* 0x000fc8000f8e00b4 */
[----:B------:R-:W-:Y:S01]  /*0ee0*/  IMAD R183, R183, UR11, R0 ;  /* 0x0000000bb7b77c24 */ /* 0x000fe2000f8e0200 */
[----:B------:R-:W-:Y:S01]  /*0ef0*/  SEL R0, R3, 0xffffffe0, !P2 ;  /* 0xffffffe003007807 */ /* 0x000fe20005000000 */
[----:B------:R-:W-:Y:S01]  /*0f00*/  VIADD R225, R184, 0x40 ;  /* 0x00000040b8e17836 */ /* 0x000fe20000000000 */
        /* <DEDUP_REMOVED lines=27> */
.L_x_1445:
[----:B------:R-:W-:Y:S05]  /*10c0*/  BSYNC B0 ;  /* 0x0000000000007941 */ /* 0x000fea0003800000 */
.L_x_1444:
        /* <DEDUP_REMOVED lines=33> */
.L_x_1447:
[----:B------:R-:W-:Y:S05]  /*12e0*/  BSYNC B0 ;  /* 0x0000000000007941 */ /* 0x000fea0003800000 */
.L_x_1446:
        /* <DEDUP_REMOVED lines=34> */
.L_x_1449:
[----:B------:R-:W-:Y:S05]  /*1510*/  BSYNC B0 ;  /* 0x0000000000007941 */ /* 0x000fea0003800000 */
.L_x_1448:
        /* <DEDUP_REMOVED lines=33> */
.L_x_1451:
[----:B------:R-:W-:Y:S05]  /*1730*/  BSYNC B0 ;  /* 0x0000000000007941 */ /* 0x000fea0003800000 */
.L_x_1450:
        /* <DEDUP_REMOVED lines=32> */
.L_x_1453:
[----:B------:R-:W-:Y:S05]  /*1940*/  BSYNC B0 ;  /* 0x0000000000007941 */ /* 0x000fea0003800000 */
.L_x_1452:
[----:B------:R-:W-:Y:S01]  /*1950*/  ISETP.GE.AND P0, PT, R11, UR5, PT ;  /* 0x000000050b007c0c */ /* 0x000fe2000bf06270 */
[----:B------:R-:W-:Y:S01]  /*1960*/  BSSY B0, `(.L_x_1454) ;  /* 0x0000021000007945 */ /* 0x000fe20003800000 */
[----:B------:R-:W-:-:S04]  /*1970*/  LEA.HI R11, R21, R116, RZ, 0x5 ;  /* 0x00000074150b7211 */ /* 0x000fc800078f28ff */
[----:B------:R-:W-:Y:S01]  /*1980*/  LOP3.LUT R21, R11, 0xffffffe0, RZ, 0xc0, !PT ;  /* 0xffffffe00b157812 */ /* 0x000fe200078ec0ff */
        /* <DEDUP_REMOVED lines=30> */
.L_x_1455:
[----:B------:R-:W-:Y:S05]  /*1b70*/  BSYNC B0 ;  /* 0x0000000000007941 */ /* 0x000fea0003800000 */
.L_x_1454:
        /* <DEDUP_REMOVED lines=31> */
.L_x_1457:
[----:B------:R-:W-:Y:S05]  /*1d70*/  BSYNC B0 ;  /* 0x0000000000007941 */ /* 0x000fea0003800000 */
.L_x_1456:
        /* <DEDUP_REMOVED lines=31> */
.L_x_1459:
[----:B------:R-:W-:Y:S05]  /*1f70*/  BSYNC B0 ;  /* 0x0000000000007941 */ /* 0x000fea0003800000 */
.L_x_1458:
[----:B------:R-:W-:Y:S01]  /*1f80*/  USHF.L.U32 UR26, UR8, 0x5, URZ ;  /* 0x00000005081a7899 */ /* 0x000fe2000800063f */
[----:B------:R-:W-:Y:S01]  /*1f90*/  ISETP.GE.AND P1, PT, R16, UR5, PT ;  /* 0x0000000510007c0c */ /* 0x000fe2000bf26270 */
[----:B------:R-:W-:Y:S01]  /*1fa0*/  USHF.L.U64.HI UR25, UR8, 0x5, UR9 ;  /* 0x0000000508197899 */ /* 0x000fe20008010209 */
[----:B------:R-:W-:Y:S01]  /*1fb0*/  IMAD.SHL.U32 R218, R7, 0x40, RZ ;  /* 0x0000004007da7824 */ /* 0x000fe200078e00ff */
[----:B------:R-:W-:Y:S01]  /*1fc0*/  USHF.R.S32.HI UR27, URZ, 0x1f, UR12 ;  /* 0x0000001f3f1b7899 */ /* 0x000fe2000801140c */
[----:B------:R-:W-:Y:S01]  /*1fd0*/  SHF.R.S32.HI R13, RZ, 0x4, R10 ;  /* 0x00000004ff0d7819 */ /* 0x000fe2000001140a */
[----:B------:R-:W-:Y:S01]  /*1fe0*/  UIMAD UR10, UR25, UR12, URZ ;  /* 0x0000000c190a72a4 */ /* 0x000fe2000f8e023f */
[----:B------:R-:W-:Y:S01]  /*1ff0*/  IMAD.IADD R229, R227, 0x1, R229 ;  /* 0x00000001e3e57824 */ /* 0x000fe200078e02e5 */
[----:B------:R-:W-:Y:S01]  /*2000*/  LOP3.LUT R218, R218, 0x1c0, RZ, 0xc0, !PT ;  /* 0x000001c0dada7812 */ /* 0x000fe200078ec0ff */
[----:B------:R-:W-:Y:S01]  /*2010*/  IMAD.U32 R113, RZ, RZ, UR26 ;  /* 0x0000001aff717e24 */ /* 0x000fe2000f8e00ff */
[----:B-1234-:R-:W-:Y:S01]  /*2020*/  LEA.HI R4, R10, R13, RZ, 0x1 ;  /* 0x0000000d0a047211 */ /* 0x01efe200078f08ff */
[----:B------:R-:W-:Y:S01]  /*2030*/  IMAD.MOV.U32 R228, RZ, RZ, R226 ;  /* 0x000000ffffe47224 */ /* 0x000fe200078e00e2 */
[----:B------:R-:W-:Y:S01]  /*2040*/  UIMAD UR10, UR27, UR26, UR10 ;  /* 0x0000001a1b0a72a4 */ /* 0x000fe2000f8e020a */
[C---:B------:R-:W-:Y:S01]  /*2050*/  IMAD.SHL.U32 R5, R16.reuse, 0x8, RZ ;  /* 0x0000000810057824 */ /* 0x040fe200078e00ff */
[----:B------:R-:W-:Y:S01]  /*2060*/  ISETP.GE.AND P5, PT, R16, UR5, PT ;  /* 0x0000000510007c0c */ /* 0x000fe2000bfa6270 */
[----:B------:R-:W-:Y:S01]  /*2070*/  IMAD.IADD R21, R116, 0x1, -R21 ;  /* 0x0000000174157824 */ /* 0x000fe200078e0a15 */
[----:B------:R-:W-:Y:S01]  /*2080*/  LOP3.LUT R4, R4, 0xfffffffe, RZ, 0xc0, !PT ;  /* 0xfffffffe04047812 */ /* 0x000fe200078ec0ff */
[----:B------:R-:W-:Y:S01]  /*2090*/  IMAD.WIDE.U32 R16, R113, UR12, R228 ;  /* 0x0000000c71107c25 */ /* 0x000fe2000f8e00e4 */
[----:B------:R-:W-:Y:S01]  /*20a0*/  LOP3.LUT R5, R218, 0x8, R5, 0xf8, !PT ;  /* 0x00000008da057812 */ /* 0x000fe200078ef805 */
[----:B------:R-:W-:Y:S01]  /*20b0*/  BSSY B0, `(.L_x_1460) ;  /* 0x000001c000007945 */ /* 0x000fe20003800000 */
[----:B------:R-:W-:Y:S01]  /*20c0*/  SHF.R.S32.HI R12, RZ, 0x1f, R21 ;  /* 0x0000001fff0c7819 */ /* 0x000fe20000011415 */
[----:B------:R-:W-:Y:S01]  /*20d0*/  VIADD R10, R17, UR10 ;  /* 0x0000000a110a7c36 */ /* 0x000fe20008000000 */
[----:B------:R-:W-:Y:S01]  /*20e0*/  SHF.R.U32.HI R218, RZ, 0x3, R218 ;  /* 0x00000003ffda7819 */ /* 0x000fe200000116da */
[----:B------:R-:W-:Y:S01]  /*20f0*/  IMAD.IADD R13, R13, 0x1, -R4 ;  /* 0x000000010d0d7824 */ /* 0x000fe200078e0a04 */
[----:B------:R-:W-:-:S02]  /*2100*/  LEA.HI R12, R12, R21, RZ, 0x2 ;  /* 0x000000150c0c7211 */ /* 0x000fc400078f10ff */
[----:B------:R-:W-:Y:S01]  /*2110*/  LOP3.LUT R218, R5, R218, RZ, 0x3c, !PT ;  /* 0x000000da05da7212 */ /* 0x000fe200078e3cff */
        /* <DEDUP_REMOVED lines=21> */
.L_x_1461:
[----:B------:R-:W-:Y:S05]  /*2270*/  BSYNC B0 ;  /* 0x0000000000007941 */ /* 0x000fea0003800000 */
.L_x_1460:
        /* <DEDUP_REMOVED lines=27> */
.L_x_1463:
[----:B------:R-:W-:Y:S05]  /*2430*/  BSYNC B0 ;  /* 0x0000000000007941 */ /* 0x000fea0003800000 */
.L_x_1462:
[----:B------:R-:W0:Y:S01]  /*2440*/  LDGDEPBAR ;  /* 0x00000000000079af */ /* 0x000e220000000000 */
[----:B------:R-:W-:Y:S01]  /*2450*/  IMAD.SHL.U32 R112, R8, 0x40, RZ ;  /* 0x0000004008707824 */ /* 0x000fe200078e00ff */
[----:B-1234-:R-:W-:Y:S01]  /*2460*/  LEA R4, R14, UR19, 0x4 ;  /* 0x000000130e047c11 */ /* 0x01efe2000f8e20ff */
[----:B------:R-:W-:Y:S01]  /*2470*/  IMAD.SHL.U32 R11, R13, 0x8, RZ ;  /* 0x000000080d0b7824 */ /* 0x000fe200078e00ff */
[----:B------:R-:W-:Y:S01]  /*2480*/  SHF.R.S32.HI R5, RZ, 0x2, R12 ;  /* 0x00000002ff057819 */ /* 0x000fe2000001140c */
[----:B------:R-:W-:Y:S01]  /*2490*/  USHF.L.U64.HI UR19, UR6, 0x5, UR7 ;  /* 0x0000000506137899 */ /* 0x000fe20008010207 */
[----:B------:R-:W-:Y:S01]  /*24a0*/  LOP3.LUT R112, R112, 0x1c0, RZ, 0xc0, !PT ;  /* 0x000001c070707812 */ /* 0x000fe200078ec0ff */
[----:B------:R-:W-:Y:S01]  /*24b0*/  IMAD.SHL.U32 R115, R9, 0x40, RZ ;  /* 0x0000004009737824 */ /* 0x000fe200078e00ff */
[----:B------:R-:W-:Y:S01]  /*24c0*/  IADD3 R4, R4, 0x1, R5 ;  /* 0x0000000104047810 */ /* 0x000fe20007ffe005 */
[----:B------:R-:W-:Y:S01]  /*24d0*/  IMAD.U32 R5, RZ, RZ, UR23 ;  /* 0x00000017ff057e24 */ /* 0x000fe2000f8e00ff */
[----:B------:R-:W-:Y:S01]  /*24e0*/  LOP3.LUT R9, R112, 0x8, R11, 0xf8, !PT ;  /* 0x0000000870097812 */ /* 0x000fe200078ef80b */
[----:B------:R-:W-:Y:S01]  /*24f0*/  USHF.L.U32 UR23, UR6, 0x5, URZ ;  /* 0x0000000506177899 */ /* 0x000fe2000800063f */
[----:B------:R-:W-:Y:S01]  /*2500*/  MOV R11, UR12 ;  /* 0x0000000c000b7c02 */ /* 0x000fe20008000f00 */
[----:B------:R-:W-:Y:S01]  /*2510*/  UIMAD UR10, UR19, UR12, URZ ;  /* 0x0000000c130a72a4 */ /* 0x000fe2000f8e023f */
[----:B------:R-:W-:Y:S01]  /*2520*/  MOV R182, R180 ;  /* 0x000000b400b67202 */ /* 0x000fe20000000f00 */
[----:B------:R-:W-:Y:S01]  /*2530*/  IMAD.IADD R183, R181, 0x1, R183 ;  /* 0x00000001b5b77824 */ /* 0x000fe200078e02b7 */
[----:B------:R-:W-:Y:S01]  /*2540*/  SHF.R.U32.HI R112, RZ, 0x3, R112 ;  /* 0x00000003ff707819 */ /* 0x000fe20000011670 */
[----:B------:R-:W-:Y:S01]  /*2550*/  UIMAD UR10, UR27, UR23, UR10 ;  /* 0x000000171b0a72a4 */ /* 0x000fe2000f8e020a */
[----:B------:R-:W-:Y:S01]  /*2560*/  LOP3.LUT R115, R115, 0xfffffe00, RZ, 0xc0, !PT ;  /* 0xfffffe0073737812 */ /* 0x000fe200078ec0ff */
[----:B------:R-:W-:Y:S01]  /*2570*/  IMAD.WIDE.U32 R10, R11, UR23, R182 ;  /* 0x000000170b0a7c25 */ /* 0x000fe2000f8e00b6 */
[----:B------:R-:W-:Y:S01]  /*2580*/  IADD3 R4, R4, UR22, -R5 ;  /* 0x0000001604047c10 */ /* 0x000fe2000fffe805 */
[----:B------:R-:W-:Y:S01]  /*2590*/  BSSY B0, `(.L_x_1464) ;  /* 0x0000020000007945 */ /* 0x000fe20003800000 */
[----:B------:R-:W-:Y:S01]  /*25a0*/  LOP3.LUT R112, R9, R112, RZ, 0x3c, !PT ;  /* 0x0000007009707212 */ /* 0x000fe200078e3cff */
[----:B------:R-:W-:Y:S01]  /*25b0*/  IMAD R219, R14, 0x400, R115 ;  /* 0x000004000edb7824 */ /* 0x000fe200078e0273 */
[----:B------:R-:W-:-:S04]  /*25c0*/  DEPBAR.LE SB0, 0x0 ;  /* 0x000080000000791a */ /* 0x000fc80000000000 */
[----:B------:R-:W-:Y:S01]  /*25d0*/  BAR.SYNC.DEFER_BLOCKING 0x0 ;  /* 0x0000000000007b1d */ /* 0x000fe20000010000 */
[----:B------:R-:W-:Y:S01]  /*25e0*/  VIADD R8, R11, UR10 ;  /* 0x0000000a0b087c36 */ /* 0x000fe20008000000 */
[----:B------:R-:W-:Y:S01]  /*25f0*/  LEA R218, R13, R218, 0x9 ;  /* 0x000000da0dda7211 */ /* 0x000fe200078e48ff */
[----:B------:R-:W-:Y:S02]  /*2600*/  VIADD R114, R4, UR18 ;  /* 0x0000001204727c36 */ /* 0x000fe40008000000 */
        /* <DEDUP_REMOVED lines=24> */
.L_x_1465:
[----:B------:R-:W-:Y:S05]  /*2790*/  BSYNC B0 ;  /* 0x0000000000007941 */ /* 0x000fea0003800000 */
.L_x_1464:
[----:B------:R4:W-:Y:S01]  /*27a0*/  @P0 STS.128 [R224+0xa800], RZ ;  /* 0x00a800ffe0000388 */ /* 0x0009e20000000c00 */
[----:B------:R-:W-:Y:S01]  /*27b0*/  R2P PR, R7, 0x6 ;  /* 0x0000000607007804 */ /* 0x000fe20000000000 */
[----:B------:R-:W-:Y:S01]  /*27c0*/  USHF.L.U64.HI UR18, UR6, 0x4, UR7 ;  /* 0x0000000406127899 */ /* 0x000fe20008010207 */
[----:B------:R-:W-:Y:S01]  /*27d0*/  BSSY B0, `(.L_x_1466) ;  /* 0x000001e000007945 */ /* 0x000fe20003800000 */
[----:B------:R4:W-:Y:S01]  /*27e0*/  @P0 STS.128 [R224+0xb800], RZ ;  /* 0x00b800ffe0000388 */ /* 0x0009e20000000c00 */
[----:B------:R-:W-:Y:S01]  /*27f0*/  USHF.L.U32 UR27, UR6, 0x4, URZ ;  /* 0x00000004061b7899 */ /* 0x000fe2000800063f */
[----:B------:R-:W-:Y:S02]  /*2800*/  LEA R219, R219, UR4, 0x1 ;  /* 0x00000004dbdb7c11 */ /* 0x000fe4000f8e08ff */
[----:B------:R-:W-:Y:S02]  /*2810*/  LEA R218, R218, UR4, 0x1 ;  /* 0x00000004dada7c11 */ /* 0x000fe4000f8e08ff */
[----:B------:R-:W-:-:S02]  /*2820*/  SEL R3, R3, 0xffffffe0, !P2 ;  /* 0xffffffe003037807 */ /* 0x000fc40005000000 */
[----:B--23--:R-:W-:Y:S01]  /*2830*/  SEL R5, R6, 0xfffffff0, !P1 ;  /* 0xfffffff006057807 */ /* 0x00cfe20004800000 */
[----:B------:R-:W-:Y:S06]  /*2840*/  @P0 BRA `(.L_x_1467) ;  /* 0x0000000000580947 */ /* 0x000fec0003800000 */
[----:B------:R-:W-:Y:S01]  /*2850*/  ULDC UR5, c[0x0][0x2d0] ;  /* 0x0000b40000057ab9 */ /* 0x000fe20000000800 */
[----:B------:R-:W-:Y:S02]  /*2860*/  IADD3 R10, P2, R10, UR27, RZ ;  /* 0x0000001b0a0a7c10 */ /* 0x000fe4000ff5e0ff */
[----:B------:R-:W-:Y:S02]  /*2870*/  ISETP.GE.AND P1, PT, R184, UR5, PT ;  /* 0x00000005b8007c0c */ /* 0x000fe4000bf26270 */
[----:B------:R-:W-:Y:S02]  /*2880*/  ISETP.GE.AND P0, PT, R225, UR5, PT ;  /* 0x00000005e1007c0c */ /* 0x000fe4000bf06270 */
[----:B------:R-:W-:-:S09]  /*2890*/  IADD3.X R9, R8, UR18, RZ, P2, !PT ;  /* 0x0000001208097c10 */ /* 0x000fd200097fe4ff */
        /* <DEDUP_REMOVED lines=17> */
.L_x_1467:
[----:B------:R-:W-:Y:S05]  /*29b0*/  BSYNC B0 ;  /* 0x0000000000007941 */ /* 0x000fea0003800000 */
.L_x_1466:
[----:B------:R-:W-:Y:S01]  /*29c0*/  LDSM.16.M88.4 R36, [R219] ;  /* 0x00000000db24783b */ /* 0x000fe20000000200 */
[----:B------:R-:W-:Y:S01]  /*29d0*/  VIADD R4, R218, 0x8000 ;  /* 0x00008000da047836 */ /* 0x000fe20000000000 */
[----:B------:R-:W-:Y:S01]  /*29e0*/  ULDC UR28, c[0x0][0x39c] ;  /* 0x0000e700001c7ab9 */ /* 0x000fe20000000800 */
[C---:B------:R-:W-:Y:S01]  /*29f0*/  IMAD R117, R5.reuse, 0x2, R218 ;  /* 0x0000000205757824 */ /* 0x040fe200078e02da */
[----:B------:R-:W5:Y:S01]  /*2a00*/  LDSM.16.M88.4 R56, [R218+0x8000] ;  /* 0x00800000da38783b */ /* 0x000f620000000200 */
[----:B------:R-:W-:Y:S01]  /*2a10*/  IMAD R216, R5, 0x2, R4 ;  /* 0x0000000205d87824 */ /* 0x000fe200078e0204 */
[----:B------:R-:W-:Y:S01]  /*2a20*/  VIMNMX R171, R114, UR22, PT ;  /* 0x0000001672ab7c48 */ /* 0x000fe2000bfe0100 */
[--C-:B------:R-:W-:Y:S01]  /*2a30*/  IMAD R217, R2, 0x2, R219.reuse ;  /* 0x0000000202d97824 */ /* 0x100fe200078e02db */
[----:B------:R-:W1:Y:S01]  /*2a40*/  LDSM.16.M88.4 R8, [R219+0x2000] ;  /* 0x00200000db08783b */ /* 0x000e620000000200 */
[C---:B------:R-:W-:Y:S01]  /*2a50*/  IMAD R211, R3.reuse, 0x2, R218 ;  /* 0x0000000203d37824 */ /* 0x040fe200078e02da */
[----:B------:R-:W-:Y:S01]  /*2a60*/  UISETP.GE.AND UP0, UPT, UR17, 0x2, UPT ;  /* 0x000000021100788c */ /* 0x000fe2000bf06270 */
[----:B------:R-:W-:Y:S01]  /*2a70*/  IMAD R215, R0, 0x2, R219 ;  /* 0x0000000200d77824 */ /* 0x000fe200078e02db */
[----:B--23--:R-:W2:Y:S01]  /*2a80*/  LDSM.16.M88.4 R4, [R218+0x8800] ;  /* 0x00880000da04783b */ /* 0x00cea20000000200 */
[----:B------:R-:W-:Y:S01]  /*2a90*/  IMAD R213, R3, 0x2, R216 ;  /* 0x0000000203d57824 */ /* 0x000fe200078e02d8 */
[----:B------:R-:W-:Y:S01]  /*2aa0*/  LOP3.LUT R212, R112, R115, RZ, 0xfc, !PT ;  /* 0x0000007370d47212 */ /* 0x000fe200078efcff */
[----:B------:R-:W-:Y:S01]  /*2ab0*/  IMAD R214, R0, 0x2, R217 ;  /* 0x0000000200d67824 */ /* 0x000fe200078e02d9 */
[----:B------:R-:W-:Y:S01]  /*2ac0*/  LDSM.16.M88.4 R88, [R217] ;  /* 0x00000000d958783b */ /* 0x000fe20000000200 */
[----:B------:R-:W-:-:S02]  /*2ad0*/  IMAD.SHL.U32 R164, R116, 0x2, RZ ;  /* 0x0000000274a47824 */ /* 0x000fc400078e00ff */
[----:B------:R-:W-:Y:S01]  /*2ae0*/  IMAD.U32 R3, RZ, RZ, UR12 ;  /* 0x0000000cff037e24 */ /* 0x000fe2000f8e00ff */
[----:B------:R-:W3:Y:S02]  /*2af0*/  LDSM.16.M88.4 R40, [R117+0x8000] ;  /* 0x008000007528783b */ /* 0x000ee40000000200 */
[----:B------:R-:W-:Y:S02]  /*2b00*/  LOP3.LUT R164, R164, 0x6, RZ, 0xc0, !PT ;  /* 0x00000006a4a47812 */ /* 0x000fe400078ec0ff */
[----:B------:R-:W4:Y:S04]  /*2b10*/  LDSM.16.M88.4 R92, [R217+0x2000] ;  /* 0x00200000d95c783b */ /* 0x000f280000000200 */
[----:B------:R-:W4:Y:S04]  /*2b20*/  LDSM.16.M88.4 R20, [R117+0x8800] ;  /* 0x008800007514783b */ /* 0x000f280000000200 */
[----:B------:R-:W-:Y:S04]  /*2b30*/  LDSM.16.M88.4 R28, [R211+0x8000] ;  /* 0x00800000d31c783b */ /* 0x000fe80000000200 */
[----:B------:R-:W4:Y:S04]  /*2b40*/  LDSM.16.M88.4 R16, [R215] ;  /* 0x00000000d710783b */ /* 0x000f280000000200 */
[----:B------:R-:W4:Y:S01]  /*2b50*/  LDSM.16.M88.4 R12, [R215+0x2000] ;  /* 0x00200000d70c783b */ /* 0x000f220000000200 */
[-C--:B-----5:R-:W-:Y:S03]  /*2b60*/  HMMA.16816.F32 R24, R36, R56.reuse, RZ ;  /* 0x000000382418723c */ /* 0x0a0fe600000018ff */
[----:B------:R-:W5:Y:S04]  /*2b70*/  LDSM.16.M88.4 R100, [R211+0x8800] ;  /* 0x00880000d364783b */ /* 0x000f680000000200 */
[----:B------:R-:W-:Y:S01]  /*2b80*/  LDSM.16.M88.4 R60, [R213] ;  /* 0x00000000d53c783b */ /* 0x000fe20000000200 */
[----:B-1----:R-:W-:Y:S03]  /*2b90*/  HMMA.16816.F32 R32, R8, R56, RZ ;  /* 0x000000380820723c */ /* 0x002fe600000018ff */
[----:B------:R-:W1:Y:S03]  /*2ba0*/  LDSM.16.M88.4 R84, [R214] ;  /* 0x00000000d654783b */ /* 0x000e660000000200 */
[-C--:B------:R-:W-:Y:S01]  /*2bb0*/  HMMA.16816.F32 R44, R36, R58.reuse, RZ ;  /* 0x0000003a242c723c */ /* 0x080fe200000018ff */
[----:B------:R-:W1:Y:S04]  /*2bc0*/  LDSM.16.M88.4 R80, [R214+0x2000] ;  /* 0x00200000d650783b */ /* 0x000e680000000200 */
[----:B------:R-:W1:Y:S01]  /*2bd0*/  LDSM.16.M88.4 R76, [R213+0x800] ;  /* 0x00080000d54c783b */ /* 0x000e620000000200 */
[C---:B------:R-:W-:Y:S03]  /*2be0*/  HMMA.16816.F32 R56, R8.reuse, R58, RZ ;  /* 0x0000003a0838723c */ /* 0x040fe600000018ff */
[----:B------:R-:W-:Y:S03]  /*2bf0*/  LDSM.16.M88.4 R108, [R218+0x9000] ;  /* 0x00900000da6c783b */ /* 0x000fe60000000200 */
[-C--:B--2---:R-:W-:Y:S01]  /*2c00*/  HMMA.16816.F32 R96, R8, R4.reuse, RZ ;  /* 0x000000040860723c */ /* 0x084fe200000018ff */
[----:B------:R-:W2:Y:S04]  /*2c10*/  LDSM.16.M88.4 R68, [R219+0x4000] ;  /* 0x00400000db44783b */ /* 0x000ea80000000200 */
[----:B------:R-:W2:Y:S01]  /*2c20*/  LDSM.16.M88.4 R64, [R219+0x6000] ;  /* 0x00600000db40783b */ /* 0x000ea20000000200 */
[----:B------:R-:W-:Y:S03]  /*2c30*/  HMMA.16816.F32 R72, R36, R4, RZ ;  /* 0x000000042448723c */ /* 0x000fe600000018ff */
[----:B------:R-:W-:Y:S03]  /*2c40*/  LDSM.16.M88.4 R104, [R117+0x9000] ;  /* 0x009000007568783b */ /* 0x000fe60000000200 */
[-C--:B---3--:R-:W-:Y:S01]  /*2c50*/  HMMA.16816.F32 R24, R88, R40.reuse, R24 ;  /* 0x000000285818723c */ /* 0x088fe20000001818 */
[----:B------:R-:W-:Y:S04]  /*2c60*/  LDSM.16.M88.4 R52, [R217+0x4000] ;  /* 0x00400000d934783b */ /* 0x000fe80000000200 */
[----:B------:R-:W-:Y:S01]  /*2c70*/  LDSM.16.M88.4 R48, [R217+0x6000] ;  /* 0x00600000d930783b */ /* 0x000fe20000000200 */
[----:B----4-:R-:W-:Y:S03]  /*2c80*/  HMMA.16816.F32 R32, R92, R40, R32 ;  /* 0x000000285c20723c */ /* 0x010fe60000001820 */
[----:B------:R-:W0:Y:S03]  /*2c90*/  LDGDEPBAR ;  /* 0x00000000000079af */ /* 0x000e260000000000 */
[-C--:B------:R-:W-:Y:S06]  /*2ca0*/  HMMA.16816.F32 R44, R88, R42.reuse, R44 ;  /* 0x0000002a582c723c */ /* 0x080fec000000182c */
[----:B------:R-:W-:Y:S01]  /*2cb0*/  HMMA.16816.F32 R56, R92, R42, R56 ;  /* 0x0000002a5c38723c */ /* 0x000fe20000001838 */
[----:B------:R-:W-:Y:S05]  /*2cc0*/  LDSM.16.M88.4 R40, [R215+0x4000] ;  /* 0x00400000d728783b */ /* 0x000fea0000000200 */
[-C--:B------:R-:W-:Y:S06]  /*2cd0*/  HMMA.16816.F32 R8, R8, R6.reuse, RZ ;  /* 0x000000060808723c */ /* 0x080fec00000018ff */
[----:B------:R-:W-:Y:S01]  /*2ce0*/  HMMA.16816.F32 R4, R36, R6, RZ ;  /* 0x000000062404723c */ /* 0x000fe200000018ff */
[----:B------:R-:W-:Y:S05]  /*2cf0*/  LDSM.16.M88.4 R36, [R211+0x9000] ;  /* 0x00900000d324783b */ /* 0x000fea0000000200 */
[-C--:B------:R-:W-:Y:S06]  /*2d00*/  HMMA.16816.F32 R96, R92, R20.reuse, R96 ;  /* 0x000000145c60723c */ /* 0x080fec0000001860 */
[----:B------:R-:W-:Y:S06]  /*2d10*/  HMMA.16816.F32 R72, R88, R20, R72 ;  /* 0x000000145848723c */ /* 0x000fec0000001848 */
[-C--:B------:R-:W-:Y:S06]  /*2d20*/  HMMA.16816.F32 R24, R16, R28.reuse, R24 ;  /* 0x0000001c1018723c */ /* 0x080fec0000001818 */
[----:B------:R-:W-:Y:S06]  /*2d30*/  HMMA.16816.F32 R32, R12, R28, R32 ;  /* 0x0000001c0c20723c */ /* 0x000fec0000001820 */
[-C--:B------:R-:W-:Y:S06]  /*2d40*/  HMMA.16816.F32 R44, R16, R30.reuse, R44 ;  /* 0x0000001e102c723c */ /* 0x080fec000000182c */
[----:B------:R-:W-:Y:S01]  /*2d50*/  HMMA.16816.F32 R56, R12, R30, R56 ;  /* 0x0000001e0c38723c */ /* 0x000fe20000001838 */
[----:B------:R-:W-:Y:S05]  /*2d60*/  LDSM.16.M88.4 R28, [R213+0x1000] ;  /* 0x00100000d51c783b */ /* 0x000fea0000000200 */
[-C--:B------:R-:W-:Y:S01]  /*2d70*/  HMMA.16816.F32 R88, R88, R22.reuse, R4 ;  /* 0x000000165858723c */ /* 0x080fe20000001804 */
[----:B------:R-:W-:Y:S05]  /*2d80*/  LDSM.16.M88.4 R4, [R214+0x6000] ;  /* 0x00600000d604783b */ /* 0x000fea0000000200 */
[----:B------:R-:W-:Y:S01]  /*2d90*/  HMMA.16816.F32 R92, R92, R22, R8 ;  /* 0x000000165c5c723c */ /* 0x000fe20000001808 */
[----:B------:R-:W-:Y:S04]  /*2da0*/  LDSM.16.M88.4 R8, [R215+0x6000] ;  /* 0x00600000d708783b */ /* 0x000fe80000000200 */
[----:B------:R-:W-:Y:S01]  /*2db0*/  LDSM.16.M88.4 R20, [R214+0x4000] ;  /* 0x00400000d614783b */ /* 0x000fe20000000200 */
[-C--:B-----5:R-:W-:Y:S06]  /*2dc0*/  HMMA.16816.F32 R72, R16, R100.reuse, R72 ;  /* 0x000000641048723c */ /* 0x0a0fec0000001848 */
[----:B------:R-:W-:Y:S06]  /*2dd0*/  HMMA.16816.F32 R96, R12, R100, R96 ;  /* 0x000000640c60723c */ /* 0x000fec0000001860 */
[-C--:B-1----:R-:W-:Y:S06]  /*2de0*/  HMMA.16816.F32 R24, R84, R60.reuse, R24 ;  /* 0x0000003c5418723c */ /* 0x082fec0000001818 */
[----:B------:R-:W-:Y:S06]  /*2df0*/  HMMA.16816.F32 R32, R80, R60, R32 ;  /* 0x0000003c5020723c */ /* 0x000fec0000001820 */
[-C--:B------:R-:W-:Y:S06]  /*2e00*/  HMMA.16816.F32 R44, R84, R62.reuse, R44 ;  /* 0x0000003e542c723c */ /* 0x080fec000000182c */
[----:B------:R-:W-:Y:S01]  /*2e10*/  HMMA.16816.F32 R56, R80, R62, R56 ;  /* 0x0000003e5038723c */ /* 0x000fe20000001838 */
[----:B------:R-:W1:Y:S05]  /*2e20*/  LDSM.16.M88.4 R60, [R218+0x9800] ;  /* 0x00980000da3c783b */ /* 0x000e6a0000000200 */
[-C--:B------:R-:W-:Y:S01]  /*2e30*/  HMMA.16816.F32 R88, R16, R102.reuse, R88 ;  /* 0x000000661058723c */ /* 0x080fe20000001858 */
[----:B------:R-:W3:Y:S05]  /*2e40*/  LDSM.16.M88.4 R16, [R117+0x9800] ;  /* 0x009800007510783b */ /* 0x000eea0000000200 */
[----:B------:R-:W-:Y:S01]  /*2e50*/  HMMA.16816.F32 R92, R12, R102, R92 ;  /* 0x000000660c5c723c */ /* 0x000fe2000000185c */
[----:B------:R-:W-:Y:S05]  /*2e60*/  LDSM.16.M88.4 R12, [R213+0x1800] ;  /* 0x00180000d50c783b */ /* 0x000fea0000000200 */
[-C--:B------:R-:W-:Y:S06]  /*2e70*/  HMMA.16816.F32 R72, R84, R76.reuse, R72 ;  /* 0x0000004c5448723c */ /* 0x080fec0000001848 */
[----:B------:R-:W-:Y:S06]  /*2e80*/  HMMA.16816.F32 R96, R80, R76, R96 ;  /* 0x0000004c5060723c */ /* 0x000fec0000001860 */
[-C--:B--2---:R-:W-:Y:S06]  /*2e90*/  HMMA.16816.F32 R24, R68, R108.reuse, R24 ;  /* 0x0000006c4418723c */ /* 0x084fec0000001818 */
[----:B------:R-:W-:Y:S06]  /*2ea0*/  HMMA.16816.F32 R32, R64, R108, R32 ;  /* 0x0000006c4020723c */ /* 0x000fec0000001820 */
[----:B------:R-:W-:Y:S06]  /*2eb0*/  HMMA.16816.F32 R44, R68, R110, R44 ;  /* 0x0000006e442c723c */ /* 0x000fec000000182c */
[----:B------:R-:W-:Y:S01]  /*2ec0*/  HMMA.16816.F32 R88, R84, R78, R88 ;  /* 0x0000004e5458723c */ /* 0x000fe20000001858 */
[----:B------:R-:W2:Y:S01]  /*2ed0*/  LDSM.16.M88.4 R84, [R211+0x9800] ;  /* 0x00980000d354783b */ /* 0x000ea20000000200 */
[----:B------:R-:W-:-:S04]  /*2ee0*/  DEPBAR.LE SB0, 0x0 ;  /* 0x000080000000791a */ /* 0x000fc80000000000 */
[----:B------:R-:W-:Y:S06]  /*2ef0*/  HMMA.16816.F32 R56, R64, R110, R56 ;  /* 0x0000006e4038723c */ /* 0x000fec0000001838 */
[----:B------:R-:W-:Y:S06]  /*2f00*/  HMMA.16816.F32 R92, R80, R78, R92 ;  /* 0x0000004e505c723c */ /* 0x000fec000000185c */
[-C--:B-1----:R-:W-:Y:S06]  /*2f10*/  HMMA.16816.F32 R72, R68, R60.reuse, R72 ;  /* 0x0000003c4448723c */ /* 0x082fec0000001848 */
[----:B------:R-:W-:Y:S06]  /*2f20*/  HMMA.16816.F32 R96, R64, R60, R96 ;  /* 0x0000003c4060723c */ /* 0x000fec0000001860 */
[-C--:B------:R-:W-:Y:S06]  /*2f30*/  HMMA.16816.F32 R24, R52, R104.reuse, R24 ;  /* 0x000000683418723c */ /* 0x080fec0000001818 */
[----:B------:R-:W-:Y:S06]  /*2f40*/  HMMA.16816.F32 R32, R48, R104, R32 ;  /* 0x000000683020723c */ /* 0x000fec0000001820 */
[----:B------:R-:W-:Y:S06]  /*2f50*/  HMMA.16816.F32 R44, R52, R106, R44 ;  /* 0x0000006a342c723c */ /* 0x000fec000000182c */
[----:B------:R-:W-:Y:S06]  /*2f60*/  HMMA.16816.F32 R88, R68, R62, R88 ;  /* 0x0000003e4458723c */ /* 0x000fec0000001858 */
[----:B------:R-:W-:Y:S06]  /*2f70*/  HMMA.16816.F32 R56, R48, R106, R56 ;  /* 0x0000006a3038723c */ /* 0x000fec0000001838 */
[----:B------:R-:W-:Y:S06]  /*2f80*/  HMMA.16816.F32 R92, R64, R62, R92 ;  /* 0x0000003e405c723c */ /* 0x000fec000000185c */
[-C--:B---3--:R-:W-:Y:S06]  /*2f90*/  HMMA.16816.F32 R72, R52, R16.reuse, R72 ;  /* 0x000000103448723c */ /* 0x088fec0000001848 */
[----:B------:R-:W-:Y:S06]  /*2fa0*/  HMMA.16816.F32 R96, R48, R16, R96 ;  /* 0x000000103060723c */ /* 0x000fec0000001860 */
[-C--:B------:R-:W-:Y:S06]  /*2fb0*/  HMMA.16816.F32 R24, R40, R36.reuse, R24 ;  /* 0x000000242818723c */ /* 0x080fec0000001818 */
[----:B------:R-:W-:Y:S06]  /*2fc0*/  HMMA.16816.F32 R32, R8, R36, R32 ;  /* 0x000000240820723c */ /* 0x000fec0000001820 */
[----:B------:R-:W-:Y:S06]  /*2fd0*/  HMMA.16816.F32 R44, R40, R38, R44 ;  /* 0x00000026282c723c */ /* 0x000fec000000182c */
[----:B------:R-:W-:Y:S06]  /*2fe0*/  HMMA.16816.F32 R88, R52, R18, R88 ;  /* 0x000000123458723c */ /* 0x000fec0000001858 */
[----:B------:R-:W-:Y:S06]  /*2ff0*/  HMMA.16816.F32 R56, R8, R38, R56 ;  /* 0x000000260838723c */ /* 0x000fec0000001838 */
[----:B------:R-:W-:Y:S06]  /*3000*/  HMMA.16816.F32 R92, R48, R18, R92 ;  /* 0x00000012305c723c */ /* 0x000fec000000185c */
[-C--:B--2---:R-:W-:Y:S06]  /*3010*/  HMMA.16816.F32 R72, R40, R84.reuse, R72 ;  /* 0x000000542848723c */ /* 0x084fec0000001848 */
[----:B------:R-:W-:Y:S06]  /*3020*/  HMMA.16816.F32 R96, R8, R84, R96 ;  /* 0x000000540860723c */ /* 0x000fec0000001860 */
[-C--:B------:R-:W-:Y:S06]  /*3030*/  HMMA.16816.F32 R24, R20, R28.reuse, R24 ;  /* 0x0000001c1418723c */ /* 0x080fec0000001818 */
[----:B------:R-:W-:Y:S06]  /*3040*/  HMMA.16816.F32 R32, R4, R28, R32 ;  /* 0x0000001c0420723c */ /* 0x000fec0000001820 */
[----:B------:R-:W-:Y:S06]  /*3050*/  HMMA.16816.F32 R44, R20, R30, R44 ;  /* 0x0000001e142c723c */ /* 0x000fec000000182c */
[----:B------:R-:W-:Y:S06]  /*3060*/  HMMA.16816.F32 R88, R40, R86, R88 ;  /* 0x000000562858723c */ /* 0x000fec0000001858 */
[----:B------:R-:W-:Y:S01]  /*3070*/  HMMA.16816.F32 R56, R4, R30, R56 ;  /* 0x0000001e0438723c */ /* 0x000fe20000001838 */
[----:B------:R-:W-:Y:S01]  /*3080*/  FMUL.FTZ R28, R25, UR28 ;  /* 0x0000001c191c7c20 */ /* 0x000fe20008410000 */
[----:B------:R-:W-:Y:S01]  /*3090*/  FMUL.FTZ R27, R27, UR28 ;  /* 0x0000001c1b1b7c20 */ /* 0x000fe20008410000 */
[----:B------:R-:W-:Y:S01]  /*30a0*/  FMUL.FTZ R25, R26, UR28 ;  /* 0x0000001c1a197c20 */ /* 0x000fe20008410000 */
[----:B------:R-:W-:-:S02]  /*30b0*/  IMAD R40, R3, 0x20, R164 ;  /* 0x0000002003287824 */ /* 0x000fc400078e02a4 */
[----:B------:R-:W-:Y:S01]  /*30c0*/  FMUL.FTZ R24, R24, UR28 ;  /* 0x0000001c18187c20 */ /* 0x000fe20008410000 */
[----:B------:R-:W-:Y:S01]  /*30d0*/  HMMA.16816.F32 R92, R8, R86, R92 ;  /* 0x00000056085c723c */ /* 0x000fe2000000185c */
[----:B------:R-:W-:Y:S01]  /*30e0*/  FMUL.FTZ R29, R33, UR28 ;  /* 0x0000001c211d7c20 */ /* 0x000fe20008410000 */
[----:B------:R-:W-:Y:S01]  /*30f0*/  FMUL.FTZ R16, R35, UR28 ;  /* 0x0000001c23107c20 */ /* 0x000fe20008410000 */
[----:B------:R-:W1:Y:S01]  /*3100*/  MUFU.TANH R28, R28 ;  /* 0x0000001c001c7308 */ /* 0x000e620000002400 */
[----:B------:R-:W-:Y:S01]  /*3110*/  FMUL.FTZ R26, R32, UR28 ;  /* 0x0000001c201a7c20 */ /* 0x000fe20008410000 */
[----:B------:R-:W-:Y:S01]  /*3120*/  IMAD.U32 R3, RZ, RZ, UR22 ;  /* 0x00000016ff037e24 */ /* 0x000fe2000f8e00ff */
[-C--:B------:R-:W-:Y:S01]  /*3130*/  HMMA.16816.F32 R72, R20, R12.reuse, R72 ;  /* 0x0000000c1448723c */ /* 0x080fe20000001848 */
[----:B------:R-:W-:Y:S01]  /*3140*/  FMUL.FTZ R31, R44, UR28 ;  /* 0x0000001c2c1f7c20 */ /* 0x000fe20008410000 */
[----:B------:R-:W-:Y:S01]  /*3150*/  FMUL.FTZ R30, R45, UR28 ;  /* 0x0000001c2d1e7c20 */ /* 0x000fe20008410000 */
[----:B------:R-:W-:Y:S01]  /*3160*/  FMUL.FTZ R33, R47, UR28 ;  /* 0x0000001c2f217c20 */ /* 0x000fe20008410000 */
[----:B------:R-:W-:Y:S01]  /*3170*/  FMUL.FTZ R32, R46, UR28 ;  /* 0x0000001c2e207c20 */ /* 0x000fe20008410000 */
[----:B------:R-:W2:Y:S01]  /*3180*/  MUFU.TANH R27, R27 ;  /* 0x0000001b001b7308 */ /* 0x000ea20000002400 */
[----:B------:R-:W-:Y:S01]  /*3190*/  HMMA.16816.F32 R96, R4, R12, R96 ;  /* 0x0000000c0460723c */ /* 0x000fe20000001860 */
[--C-:B------:R-:W-:Y:S01]  /*31a0*/  VIADDMNMX R170, R114, 0x8, R3.reuse, PT ;  /* 0x0000000872aa7846 */ /* 0x100fe20003800103 */
[----:B------:R-:W-:Y:S01]  /*31b0*/  VIADD R8, R40, 0x8 ;  /* 0x0000000828087836 */ /* 0x000fe20000000000 */
[--C-:B------:R-:W-:Y:S01]  /*31c0*/  VIADDMNMX R169, R114, 0x40, R3.reuse, PT ;  /* 0x0000004072a97846 */ /* 0x100fe20003800103 */
[----:B------:R-:W-:Y:S01]  /*31d0*/  FMUL.FTZ R17, R34, UR28 ;  /* 0x0000001c22117c20 */ /* 0x000fe20008410000 */
[----:B------:R-:W-:Y:S01]  /*31e0*/  VIADDMNMX R3, R114, 0x48, R3, PT ;  /* 0x0000004872037846 */ /* 0x000fe20003800103 */
[-C--:B------:R-:W-:Y:S01]  /*31f0*/  HMMA.16816.F32 R88, R20, R14.reuse, R88 ;  /* 0x0000000e1458723c */ /* 0x080fe20000001858 */
[----:B------:R-:W3:Y:S01]  /*3200*/  MUFU.TANH R29, R29 ;  /* 0x0000001d001d7308 */ /* 0x000ee20000002400 */
[----:B------:R-:W-:Y:S01]  /*3210*/  FMUL.FTZ R35, R56, UR28 ;  /* 0x0000001c38237c20 */ /* 0x000fe20008410000 */
[----:B------:R-:W-:Y:S01]  /*3220*/  FMUL.FTZ R36, R58, UR28 ;  /* 0x0000001c3a247c20 */ /* 0x000fe20008410000 */
[----:B------:R-:W-:Y:S01]  /*3230*/  FMUL.FTZ R12, R59, UR28 ;  /* 0x0000001c3b0c7c20 */ /* 0x000fe20008410000 */
[----:B------:R-:W-:Y:S01]  /*3240*/  FMUL.FTZ R34, R57, UR28 ;  /* 0x0000001c39227c20 */ /* 0x000fe20008410000 */
[----:B------:R-:W-:Y:S01]  /*3250*/  HMMA.16816.F32 R92, R4, R14, R92 ;  /* 0x0000000e045c723c */ /* 0x000fe2000000185c */
[----:B------:R-:W-:Y:S01]  /*3260*/  VIADD R22, R40, 0x1 ;  /* 0x0000000128167836 */ /* 0x000fe20000000000 */
[----:B------:R-:W-:Y:S01]  /*3270*/  ISETP.GE.AND P0, PT, R8, R171, PT ;  /* 0x000000ab0800720c */ /* 0x000fe20003f06270 */
[----:B------:R-:W4:Y:S01]  /*3280*/  MUFU.TANH R16, R16 ;  /* 0x0000001000107308 */ /* 0x000f220000002400 */
[----:B------:R-:W-:Y:S01]  /*3290*/  VIADD R10, R40, 0x9 ;  /* 0x00000009280a7836 */ /* 0x000fe20000000000 */
[----:B------:R-:W-:Y:S01]  /*32a0*/  ISETP.GE.AND P2, PT, R8, R169, PT ;  /* 0x000000a90800720c */ /* 0x000fe20003f46270 */
[----:B------:R-:W-:Y:S01]  /*32b0*/  FMUL.FTZ R13, R73, UR28 ;  /* 0x0000001c490d7c20 */ /* 0x000fe20008410000 */
[----:B------:R-:W-:Y:S01]  /*32c0*/  FMUL.FTZ R74, R74, UR28 ;  /* 0x0000001c4a4a7c20 */ /* 0x000fe20008410000 */
[----:B------:R-:W-:Y:S01]  /*32d0*/  FMUL.FTZ R37, R72, UR28 ;  /* 0x0000001c48257c20 */ /* 0x000fe20008410000 */
[----:B------:R-:W-:Y:S01]  /*32e0*/  ISETP.GE.AND P6, PT, R22, R171, PT ;  /* 0x000000ab1600720c */ /* 0x000fe20003fc6270 */
[----:B------:R-:W-:Y:S01]  /*32f0*/  VIADD R6, R40, 0x11 ;  /* 0x0000001128067836 */ /* 0x000fe20000000000 */
[----:B------:R-:W5:Y:S01]  /*3300*/  MUFU.TANH R31, R31 ;  /* 0x0000001f001f7308 */ /* 0x000f620000002400 */
[----:B------:R-:W-:Y:S01]  /*3310*/  FMUL.FTZ R9, R98, UR28 ;  /* 0x0000001c62097c20 */ /* 0x000fe20008410000 */
[----:B------:R-:W-:Y:S01]  /*3320*/  FMUL.FTZ R96, R96, UR28 ;  /* 0x0000001c60607c20 */ /* 0x000fe20008410000 */
[----:B------:R-:W-:Y:S01]  /*3330*/  FMUL.FTZ R18, R97, UR28 ;  /* 0x0000001c61127c20 */ /* 0x000fe20008410000 */
[CC--:B------:R-:W-:Y:S01]  /*3340*/  ISETP.GE.AND P5, PT, R22.reuse, R170.reuse, PT ;  /* 0x000000aa1600720c */ /* 0x0c0fe20003fa6270 */
[----:B------:R-:W-:Y:S01]  /*3350*/  FMUL.FTZ R99, R99, UR28 ;  /* 0x0000001c63637c20 */ /* 0x000fe20008410000 */
[----:B------:R-:W-:Y:S01]  /*3360*/  ISETP.GE.AND P3, PT, R22, R169, PT ;  /* 0x000000a91600720c */ /* 0x000fe20003f66270 */
[----:B------:R-:W-:Y:S01]  /*3370*/  FMUL.FTZ R11, R88, UR28 ;  /* 0x0000001c580b7c20 */ /* 0x000fe20008410000 */
[----:B------:R-:W5:Y:S01]  /*3380*/  MUFU.TANH R30, R30 ;  /* 0x0000001e001e7308 */ /* 0x000f620000002400 */
[----:B------:R-:W-:Y:S01]  /*3390*/  ISETP.GE.AND P1, PT, R22, R3, PT ;  /* 0x000000031600720c */ /* 0x000fe20003f26270 */
[----:B------:R-:W-:Y:S01]  /*33a0*/  FMUL.FTZ R75, R75, UR28 ;  /* 0x0000001c4b4b7c20 */ /* 0x000fe20008410000 */
[----:B-1----:R-:W-:Y:S01]  /*33b0*/  FSEL R38, R28, -INF , !P6 ;  /* 0xff8000001c267808 */ /* 0x002fe20007000000 */
[----:B------:R-:W-:Y:S01]  /*33c0*/  VIADD R4, R40, 0x18 ;  /* 0x0000001828047836 */ /* 0x000fe20000000000 */
[----:B--2---:R-:W-:Y:S01]  /*33d0*/  FSEL R27, R27, -INF , !P5 ;  /* 0xff8000001b1b7808 */ /* 0x004fe20006800000 */
[----:B------:R-:W-:Y:S01]  /*33e0*/  FMUL.FTZ R90, R90, UR28 ;  /* 0x0000001c5a5a7c20 */ /* 0x000fe20008410000 */
[----:B---3--:R-:W-:Y:S01]  /*33f0*/  FSEL R42, R29, -INF , !P3 ;  /* 0xff8000001d2a7808 */ /* 0x008fe20005800000 */
[----:B------:R-:W1:Y:S01]  /*3400*/  MUFU.TANH R33, R33 ;  /* 0x0000002100217308 */ /* 0x000e620000002400 */
[----:B----4-:R-:W-:Y:S01]  /*3410*/  FSEL R23, R16, -INF , !P1 ;  /* 0xff80000010177808 */ /* 0x010fe20004800000 */
[----:B------:R-:W-:Y:S01]  /*3420*/  FMUL.FTZ R16, R92, UR28 ;  /* 0x0000001c5c107c20 */ /* 0x000fe20008410000 */
[----:B-----5:R-:W-:Y:S01]  /*3430*/  FSEL R28, R31, -INF , !P0 ;  /* 0xff8000001f1c7808 */ /* 0x020fe20004000000 */
[----:B------:R-:W-:Y:S01]  /*3440*/  FMUL.FTZ R94, R94, UR28 ;  /* 0x0000001c5e5e7c20 */ /* 0x000fe20008410000 */
[C---:B------:R-:W-:Y:S01]  /*3450*/  ISETP.GE.AND P5, PT, R10.reuse, R171, PT ;  /* 0x000000ab0a00720c */ /* 0x040fe20003fa6270 */
[----:B------:R-:W-:Y:S01]  /*3460*/  FMUL.FTZ R14, R93, UR28 ;  /* 0x0000001c5d0e7c20 */ /* 0x000fe20008410000 */
[CC--:B------:R-:W-:Y:S01]  /*3470*/  ISETP.GE.AND P3, PT, R10.reuse, R170.reuse, PT ;  /* 0x000000aa0a00720c */ /* 0x0c0fe20003f66270 */
[----:B------:R-:W2:Y:S01]  /*3480*/  MUFU.TANH R35, R35 ;  /* 0x0000002300237308 */ /* 0x000ea20000002400 */
[C---:B------:R-:W-:Y:S01]  /*3490*/  ISETP.GE.AND P1, PT, R10.reuse, R169, PT ;  /* 0x000000a90a00720c */ /* 0x040fe20003f26270 */
[----:B------:R-:W-:Y:S01]  /*34a0*/  FMUL.FTZ R89, R89, UR28 ;  /* 0x0000001c59597c20 */ /* 0x000fe20008410000 */
[-C--:B------:R-:W-:Y:S01]  /*34b0*/  ISETP.GE.AND P0, PT, R10, R3.reuse, PT ;  /* 0x000000030a00720c */ /* 0x080fe20003f06270 */
[----:B------:R-:W-:Y:S01]  /*34c0*/  VIADD R10, R40, 0x10 ;  /* 0x00000010280a7836 */ /* 0x000fe20000000000 */
[C---:B------:R-:W-:Y:S01]  /*34d0*/  ISETP.GE.AND P6, PT, R8.reuse, R3, PT ;  /* 0x000000030800720c */ /* 0x040fe20003fc6270 */
[----:B------:R-:W-:Y:S01]  /*34e0*/  FMUL.FTZ R91, R91, UR28 ;  /* 0x0000001c5b5b7c20 */ /* 0x000fe20008410000 */
[----:B------:R-:W-:Y:S01]  /*34f0*/  ISETP.GE.AND P4, PT, R8, R170, PT ;  /* 0x000000aa0800720c */ /* 0x000fe20003f86270 */
[----:B------:R-:W3:Y:S01]  /*3500*/  MUFU.TANH R36, R36 ;  /* 0x0000002400247308 */ /* 0x000ee20000002400 */
[----:B------:R-:W-:-:S02]  /*3510*/  FSEL R30, R30, -INF , !P5 ;  /* 0xff8000001e1e7808 */ /* 0x000fc40006800000 */
[----:B-1----:R-:W-:Y:S02]  /*3520*/  FSEL R19, R33, -INF , !P3 ;  /* 0xff80000021137808 */ /* 0x002fe40005800000 */
[----:B------:R-:W-:Y:S02]  /*3530*/  ISETP.GE.AND P5, PT, R10, R3, PT ;  /* 0x000000030a00720c */ /* 0x000fe40003fa6270 */
[----:B------:R-:W-:Y:S01]  /*3540*/  ISETP.GE.AND P3, PT, R6, R171, PT ;  /* 0x000000ab0600720c */ /* 0x000fe20003f66270 */
[----:B------:R-:W1:Y:S01]  /*3550*/  MUFU.TANH R32, R32 ;  /* 0x0000002000207308 */ /* 0x000e620000002400 */
[----:B--2---:R-:W-:Y:S02]  /*3560*/  FSEL R44, R35, -INF , !P2 ;  /* 0xff800000232c7808 */ /* 0x004fe40005000000 */
[----:B------:R-:W-:-:S05]  /*3570*/  ISETP.GE.AND P2, PT, R10, R170, PT ;  /* 0x000000aa0a00720c */ /* 0x000fca0003f46270 */
[----:B------:R-:W2:Y:S01]  /*3580*/  MUFU.TANH R12, R12 ;  /* 0x0000000c000c7308 */ /* 0x000ea20000002400 */
[----:B---3--:R-:W-:Y:S02]  /*3590*/  FSEL R29, R36, -INF , !P6 ;  /* 0xff800000241d7808 */ /* 0x008fe40007000000 */
[----:B------:R-:W-:-:S05]  /*35a0*/  ISETP.GE.AND P6, PT, R10, R169, PT ;  /* 0x000000a90a00720c */ /* 0x000fca0003fc6270 */
[----:B------:R-:W3:Y:S01]  /*35b0*/  MUFU.TANH R13, R13 ;  /* 0x0000000d000d7308 */ /* 0x000ee20000002400 */
[----:B-1----:R-:W-:Y:S02]  /*35c0*/  FSEL R21, R32, -INF , !P4 ;  /* 0xff80000020157808 */ /* 0x002fe40006000000 */
[----:B------:R-:W-:-:S05]  /*35d0*/  ISETP.GE.AND P4, PT, R10, R171, PT ;  /* 0x000000ab0a00720c */ /* 0x000fca0003f86270 */
        /* <DEDUP_REMOVED lines=13> */
[----:B---3--:R-:W-:Y:S01]  /*36b0*/  FSEL R15, R9, -INF , !P5 ;  /* 0xff800000090f7808 */ /* 0x008fe20006800000 */
[----:B------:R-:W-:Y:S01]  /*36c0*/  FMUL.FTZ R9, R95, UR28 ;  /* 0x0000001c5f097c20 */ /* 0x000fe20008410000 */
        /* <DEDUP_REMOVED lines=9> */
[----:B------:R-:W-:-:S05]  /*3760*/  PLOP3.LUT P0, PT, PT, PT, UP0, 0x80, 0x0 ;  /* 0x000000000000781c */ /* 0x000fca0003f0f008 */
        /* <DEDUP_REMOVED lines=11> */
[C---:B------:R-:W-:Y:S01]  /*3820*/  ISETP.GE.AND P2, PT, R40.reuse, R3, PT ;  /* 0x000000032800720c */ /* 0x040fe20003f46270 */
[----:B------:R-:W-:-:S04]  /*3830*/  VIADD R40, R40, 0x19 ;  /* 0x0000001928287836 */ /* 0x000fc80000000000 */
        /* <DEDUP_REMOVED lines=10> */
[----:B--2---:R-:W-:Y:S01]  /*38e0*/  FSEL R11, R4, -INF , !P3 ;  /* 0xff800000040b7808 */ /* 0x004fe20005800000 */
[----:B------:R-:W-:Y:S01]  /*38f0*/  BAR.SYNC.DEFER_BLOCKING 0x0 ;  /* 0x0000000000007b1d */ /* 0x000fe20000010000 */
[----:B------:R-:W-:-:S05]  /*3900*/  ISETP.GE.AND P3, PT, R40, R169, PT ;  /* 0x000000a92800720c */ /* 0x000fca0003f66270 */
[----:B------:R-:W2:Y:S01]  /*3910*/  MUFU.TANH R222, R89 ;  /* 0x0000005900de7308 */ /* 0x000ea20000002400 */
[----:B---3--:R-:W-:-:S07]  /*3920*/  FSEL R26, R26, -INF , !P4 ;  /* 0xff8000001a1a7808 */ /* 0x008fce0006000000 */
[----:B------:R-:W3:Y:S01]  /*3930*/  MUFU.TANH R230, R91 ;  /* 0x0000005b00e67308 */ /* 0x000ee20000002400 */
[----:B-1----:R-:W-:-:S07]  /*3940*/  FSEL R35, R17, -INF , !P2 ;  /* 0xff80000011237808 */ /* 0x002fce0005000000 */
[----:B------:R-:W1:Y:S01]  /*3950*/  MUFU.TANH R14, R14 ;  /* 0x0000000e000e7308 */ /* 0x000e620000002400 */
[----:B--2---:R-:W-:-:S07]  /*3960*/  FSEL R222, R222, -INF , !P6 ;  /* 0xff800000dede7808 */ /* 0x004fce0007000000 */
[----:B------:R-:W2:Y:S01]  /*3970*/  MUFU.TANH R9, R9 ;  /* 0x0000000900097308 */ /* 0x000ea20000002400 */
[----:B---3--:R-:W-:Y:S02]  /*3980*/  FSEL R230, R230, -INF , !P5 ;  /* 0xff800000e6e67808 */ /* 0x008fe40006800000 */
[----:B-1----:R-:W-:Y:S02]  /*3990*/  FSEL R14, R14, -INF , !P3 ;  /* 0xff8000000e0e7808 */ /* 0x002fe40005800000 */
[----:B--2---:R-:W-:Y:S01]  /*39a0*/  FSEL R9, R9, -INF , !P1 ;  /* 0xff80000009097808 */ /* 0x004fe20004800000 */
        /* <DEDUP_REMOVED lines=46> */
.L_x_1470:
[----:B------:R-:W-:Y:S05]  /*3c90*/  BSYNC B0 ;  /* 0x0000000000007941 */ /* 0x000fea0003800000 */
.L_x_1469:
[----:B------:R-:W0:Y:S02]  /*3ca0*/  LDGDEPBAR ;  /* 0x00000000000079af */ /* 0x000e240000000000 */
.L_x_1468:
        /* <DEDUP_REMOVED lines=22> */
[----:B------:R-:W-:Y:S01]  /*3e10*/  LEA R212, R212, UR4, 0x1 ;  /* 0x00000004d4d47c11 */ /* 0x000fe2000f8e08ff */
[----:B------:R-:W2:Y:S01]  /*3e20*/  SHFL.BFLY PT, R6, R17, 0x2, 0x1f ;  /* 0x0c401f0011067f89 */ /* 0x000ea200000e0000 */
[----:B------:R-:W-:Y:S02]  /*3e30*/  FMNMX.FTZ R12, R222, R7, !PT ;  /* 0x00000007de0c7209 */ /* 0x000fe40007810000 */
[-C--:B------:R-:W-:Y:S01]  /*3e40*/  LEA R210, R2, R212.reuse, 0x1 ;  /* 0x000000d402d27211 */ /* 0x080fe200078e08ff */
[----:B------:R-:W-:Y:S01]  /*3e50*/  LDSM.16.MT88.4 R148, [R212+0xa000] ;  /* 0x00a00000d494783b */ /* 0x000fe20000004200 */
[----:B------:R-:W-:-:S02]  /*3e60*/  LEA R209, R0, R212, 0x1 ;  /* 0x000000d400d17211 */ /* 0x000fc400078e08ff */
[----:B------:R-:W-:Y:S01]  /*3e70*/  LEA R208, R0, R210, 0x1 ;  /* 0x000000d200d07211 */ /* 0x000fe200078e08ff */
[----:B------:R-:W3:Y:S01]  /*3e80*/  SHFL.BFLY PT, R7, R12, 0x2, 0x1f ;  /* 0x0c401f000c077f89 */ /* 0x000ee200000e0000 */
[----:B-1----:R-:W-:-:S03]  /*3e90*/  FMNMX.FTZ R5, R4, R5, !PT ;  /* 0x0000000504057209 */ /* 0x002fc60007810000 */
[----:B------:R-:W-:Y:S01]  /*3ea0*/  LDSM.16.MT88.4 R132, [R210+0xa000] ;  /* 0x00a00000d284783b */ /* 0x000fe20000004200 */
[----:B------:R-:W-:-:S03]  /*3eb0*/  FMNMX.FTZ R4, R25, R27, !PT ;  /* 0x0000001b19047209 */ /* 0x000fc60007810000 */
[----:B------:R-:W1:Y:S01]  /*3ec0*/  SHFL.BFLY PT, R166, R5, 0x1, 0x1f ;  /* 0x0c201f0005a67f89 */ /* 0x000e6200000e0000 */
[----:B------:R-:W-:-:S03]  /*3ed0*/  FMNMX.FTZ R4, R21, R4, !PT ;  /* 0x0000000415047209 */ /* 0x000fc60007810000 */
[----:B------:R-:W-:Y:S01]  /*3ee0*/  LDSM.16.MT88.4 R48, [R209+0xa000] ;  /* 0x00a00000d130783b */ /* 0x000fe20000004200 */
[----:B------:R-:W-:Y:S02]  /*3ef0*/  FMNMX.FTZ R4, R19, R4, !PT ;  /* 0x0000000413047209 */ /* 0x000fe40007810000 */
[----:B--2---:R-:W-:Y:S01]  /*3f00*/  FMNMX.FTZ R6, R17, R6, !PT ;  /* 0x0000000611067209 */ /* 0x004fe20007810000 */
[----:B------:R-:W-:Y:S01]  /*3f10*/  LDSM.16.MT88.4 R64, [R208+0xa000] ;  /* 0x00a00000d040783b */ /* 0x000fe20000004200 */
[----:B------:R-:W-:-:S03]  /*3f20*/  FMNMX.FTZ R4, R221, R4, !PT ;  /* 0x00000004dd047209 */ /* 0x000fc60007810000 */
[----:B------:R-:W2:Y:S01]  /*3f30*/  SHFL.BFLY PT, R165, R6, 0x1, 0x1f ;  /* 0x0c201f0006a57f89 */ /* 0x000ea200000e0000 */
[----:B------:R-:W-:Y:S02]  /*3f40*/  FMNMX.FTZ R4, R237, R4, !PT ;  /* 0x00000004ed047209 */ /* 0x000fe40007810000 */
[----:B---3--:R-:W-:Y:S01]  /*3f50*/  FMNMX.FTZ R7, R12, R7, !PT ;  /* 0x000000070c077209 */ /* 0x008fe20007810000 */
[----:B------:R-:W-:Y:S01]  /*3f60*/  LDSM.16.MT88.4 R80, [R212+0xb000] ;  /* 0x00b00000d450783b */ /* 0x000fe20000004200 */
[----:B------:R-:W-:-:S03]  /*3f70*/  FMNMX.FTZ R167, R223, R4, !PT ;  /* 0x00000004dfa77209 */ /* 0x000fc60007810000 */
[----:B------:R-:W3:Y:S01]  /*3f80*/  SHFL.BFLY PT, R168, R7, 0x1, 0x1f ;  /* 0x0c201f0007a87f89 */ /* 0x000ee200000e0000 */
[----:B------:R-:W-:Y:S02]  /*3f90*/  FMNMX.FTZ R167, R230, R167, !PT ;  /* 0x000000a7e6a77209 */ /* 0x000fe40007810000 */
[----:B-1----:R-:W-:Y:S01]  /*3fa0*/  FMNMX.FTZ R166, R5, R166, !PT ;  /* 0x000000a605a67209 */ /* 0x002fe20007810000 */
[----:B------:R-:W-:Y:S03]  /*3fb0*/  LDSM.16.MT88.4 R96, [R210+0xb000] ;  /* 0x00b00000d260783b */ /* 0x000fe60000004200 */
[C---:B------:R-:W-:Y:S01]  /*3fc0*/  FSETP.NEU.FTZ.AND P1, PT, R166.reuse, -INF , PT ;  /* 0xff800000a600780b */ /* 0x040fe20003f3d000 */
[----:B------:R-:W1:Y:S01]  /*3fd0*/  SHFL.BFLY PT, R4, R167, 0x2, 0x1f ;  /* 0x0c401f00a7047f89 */ /* 0x000e6200000e0000 */
[----:B------:R-:W-:-:S03]  /*3fe0*/  FMUL.FTZ R17, R166, UR10 ;  /* 0x0000000aa6117c20 */ /* 0x000fc60008410000 */
[----:B------:R-:W-:Y:S02]  /*3ff0*/  LDSM.16.MT88.4 R112, [R209+0xb000] ;  /* 0x00b00000d170783b */ /* 0x000fe40000004200 */
[----:B------:R-:W-:Y:S02]  /*4000*/  FSEL R17, R17, RZ, P1 ;  /* 0x000000ff11117208 */ /* 0x000fe40000800000 */
[----:B--2---:R-:W-:Y:S01]  /*4010*/  FMNMX.FTZ R165, R6, R165, !PT ;  /* 0x000000a506a57209 */ /* 0x004fe20007810000 */
[----:B------:R-:W-:Y:S02]  /*4020*/  LDSM.16.MT88.4 R172, [R212+0xa800] ;  /* 0x00a80000d4ac783b */ /* 0x000fe40000004200 */
[--C-:B------:R-:W-:Y:S01]  /*4030*/  FFMA.FTZ R197, R26, UR10, -R17.reuse ;  /* 0x0000000a1ac57c23 */ /* 0x100fe20008010811 */
[C---:B------:R-:W-:Y:S01]  /*4040*/  FSETP.NEU.FTZ.AND P1, PT, R165.reuse, -INF , PT ;  /* 0xff800000a500780b */ /* 0x040fe20003f3d000 */
[----:B------:R-:W-:Y:S01]  /*4050*/  FMUL.FTZ R12, R165, UR10 ;  /* 0x0000000aa50c7c20 */ /* 0x000fe20008410000 */
[--C-:B------:R-:W-:Y:S01]  /*4060*/  FFMA.FTZ R192, R42, UR10, -R17.reuse ;  /* 0x0000000a2ac07c23 */ /* 0x100fe20008010811 */
[----:B---3--:R-:W-:Y:S01]  /*4070*/  FMNMX.FTZ R168, R7, R168, !PT ;  /* 0x000000a807a87209 */ /* 0x008fe20007810000 */
[--C-:B------:R-:W-:Y:S01]  /*4080*/  FFMA.FTZ R189, R44, UR10, -R17.reuse ;  /* 0x0000000a2cbd7c23 */ /* 0x100fe20008010811 */
[--C-:B------:R-:W-:Y:S01]  /*4090*/  FFMA.FTZ R186, R34, UR10, -R17.reuse ;  /* 0x0000000a22ba7c23 */ /* 0x100fe20008010811 */
[----:B------:R-:W-:Y:S01]  /*40a0*/  FSEL R12, R12, RZ, P1 ;  /* 0x000000ff0c0c7208 */ /* 0x000fe20000800000 */
[----:B------:R-:W-:Y:S01]  /*40b0*/  MUFU.EX2 R197, R197 ;  /* 0x000000c500c57308 */ /* 0x000fe20000000800 */
[C---:B------:R-:W-:Y:S01]  /*40c0*/  FMUL.FTZ R235, R168.reuse, UR10 ;  /* 0x0000000aa8eb7c20 */ /* 0x040fe20008410000 */
[----:B------:R-:W-:Y:S01]  /*40d0*/  FSETP.NEU.FTZ.AND P2, PT, R168, -INF , PT ;  /* 0xff800000a800780b */ /* 0x000fe20003f5d000 */
[----:B------:R-:W-:Y:S01]  /*40e0*/  FFMA.FTZ R200, R20, UR10, -R17 ;  /* 0x0000000a14c87c23 */ /* 0x000fe20008010811 */
[--C-:B------:R-:W-:Y:S01]  /*40f0*/  FFMA.FTZ R188, R35, UR10, -R12.reuse ;  /* 0x0000000a23bc7c23 */ /* 0x100fe2000801080c */
[----:B-1----:R-:W-:Y:S01]  /*4100*/  FMNMX.FTZ R167, R167, R4, !PT ;  /* 0x00000004a7a77209 */ /* 0x002fe20007810000 */
[--C-:B------:R-:W-:Y:S01]  /*4110*/  FFMA.FTZ R193, R23, UR10, -R12.reuse ;  /* 0x0000000a17c17c23 */ /* 0x100fe2000801080c */
[----:B------:R-:W-:Y:S01]  /*4120*/  FSEL R235, R235, RZ, P2 ;  /* 0x000000ffebeb7208 */ /* 0x000fe20001000000 */
[--C-:B------:R-:W-:Y:S01]  /*4130*/  FFMA.FTZ R191, R29, UR10, -R12.reuse ;  /* 0x0000000a1dbf7c23 */ /* 0x100fe2000801080c */
[--C-:B------:R-:W-:Y:S01]  /*4140*/  FFMA.FTZ R31, R31, UR10, -R12.reuse ;  /* 0x0000000a1f1f7c23 */ /* 0x100fe2000801080c */
[----:B------:R-:W1:Y:S01]  /*4150*/  SHFL.BFLY PT, R4, R167, 0x1, 0x1f ;  /* 0x0c201f00a7047f89 */ /* 0x000e6200000e0000 */
        /* <DEDUP_REMOVED lines=9> */
[----:B------:R-:W-:Y:S01]  /*41f0*/  FFMA.FTZ R233, R14, UR10, -R17 ;  /* 0x0000000a0ee97c23 */ /* 0x000fe20008010811 */
[--C-:B------:R-:W-:Y:S01]  /*4200*/  FFMA.FTZ R204, R15, UR10, -R12.reuse ;  /* 0x0000000a0fcc7c23 */ /* 0x100fe2000801080c */
[--C-:B------:R-:W-:Y:S01]  /*4210*/  FFMA.FTZ R205, R13, UR10, -R12.reuse ;  /* 0x0000000a0dcd7c23 */ /* 0x100fe2000801080c */
[--C-:B------:R-:W-:Y:S01]  /*4220*/  FFMA.FTZ R206, R11, UR10, -R12.reuse ;  /* 0x0000000a0bce7c23 */ /* 0x100fe2000801080c */
[----:B------:R-:W-:Y:S01]  /*4230*/  FFMA.FTZ R231, R9, UR10, -R12 ;  /* 0x0000000a09e77c23 */ /* 0x000fe2000801080c */
[--C-:B------:R-:W-:Y:S01]  /*4240*/  FFMA.FTZ R207, R10, UR10, -R235.reuse ;  /* 0x0000000a0acf7c23 */ /* 0x100fe200080108eb */
[--C-:B------:R-:W-:Y:S01]  /*4250*/  FFMA.FTZ R220, R8, UR10, -R235.reuse ;  /* 0x0000000a08dc7c23 */ /* 0x100fe200080108eb */
[----:B------:R-:W-:Y:S01]  /*4260*/  MUFU.EX2 R189, R189 ;  /* 0x000000bd00bd7308 */ /* 0x000fe20000000800 */
[----:B------:R-:W-:Y:S01]  /*4270*/  LDSM.16.MT88.4 R32, [R210+0xa800] ;  /* 0x00a80000d220783b */ /* 0x000fe20000004200 */
[----:B------:R-:W-:Y:S01]  /*4280*/  FFMA.FTZ R235, R222, UR10, -R235 ;  /* 0x0000000adeeb7c23 */ /* 0x000fe200080108eb */
[----:B--2---:R-:W-:Y:S01]  /*4290*/  F2FP.F16.F32.PACK_AB R124, R192, R197 ;  /* 0x000000c5c07c723e */ /* 0x004fe200000000ff */
[----:B------:R-:W-:Y:S01]  /*42a0*/  FADD.FTZ R192, R197, R192 ;  /* 0x000000c0c5c07221 */ /* 0x000fe20000010000 */
[----:B------:R-:W-:Y:S01]  /*42b0*/  LDSM.16.MT88.4 R12, [R209+0xb800] ;  /* 0x00b80000d10c783b */ /* 0x000fe20000004200 */
[----:B-1----:R-:W-:-:S02]  /*42c0*/  FMNMX.FTZ R167, R167, R4, !PT ;  /* 0x00000004a7a77209 */ /* 0x002fc40007810000 */
[----:B------:R-:W1:Y:S01]  /*42d0*/  MUFU.EX2 R186, R186 ;  /* 0x000000ba00ba7308 */ /* 0x000e620000000800 */
[----:B------:R-:W2:Y:S01]  /*42e0*/  LDSM.16.MT88.4 R4, [R208+0xb000] ;  /* 0x00b00000d004783b */ /* 0x000ea20000004200 */
[C---:B------:R-:W-:Y:S01]  /*42f0*/  FSETP.NEU.FTZ.AND P1, PT, R167.reuse, -INF , PT ;  /* 0xff800000a700780b */ /* 0x040fe20003f3d000 */
[----:B------:R-:W-:Y:S02]  /*4300*/  FMUL.FTZ R232, R167, UR10 ;  /* 0x0000000aa7e87c20 */ /* 0x000fe40008410000 */
[----:B------:R-:W-:Y:S03]  /*4310*/  LDSM.16.MT88.4 R8, [R208+0xb800] ;  /* 0x00b80000d008783b */ /* 0x000fe60000004200 */
[----:B------:R-:W-:Y:S01]  /*4320*/  MUFU.EX2 R188, R188 ;  /* 0x000000bc00bc7308 */ /* 0x000fe20000000800 */
[----:B------:R-:W-:-:S05]  /*4330*/  FSEL R232, R232, RZ, P1 ;  /* 0x000000ffe8e87208 */ /* 0x000fca0000800000 */
[--C-:B------:R-:W-:Y:S01]  /*4340*/  FFMA.FTZ R199, R25, UR10, -R232.reuse ;  /* 0x0000000a19c77c23 */ /* 0x100fe200080108e8 */
[--C-:B------:R-:W-:Y:S01]  /*4350*/  FFMA.FTZ R196, R27, UR10, -R232.reuse ;  /* 0x0000000a1bc47c23 */ /* 0x100fe200080108e8 */
[--C-:B------:R-:W-:Y:S01]  /*4360*/  FFMA.FTZ R195, R21, UR10, -R232.reuse ;  /* 0x0000000a15c37c23 */ /* 0x100fe200080108e8 */
[--C-:B------:R-:W-:Y:S01]  /*4370*/  FFMA.FTZ R2, R19, UR10, -R232.reuse ;  /* 0x0000000a13027c23 */ /* 0x100fe200080108e8 */
[----:B------:R-:W3:Y:S01]  /*4380*/  MUFU.EX2 R193, R193 ;  /* 0x000000c100c17308 */ /* 0x000ee20000000800 */
[----:B------:R-:W-:Y:S01]  /*4390*/  LDSM.16.MT88.4 R24, [R208+0xa800] ;  /* 0x00a80000d018783b */ /* 0x000fe20000004200 */
[----:B-1----:R-:W-:Y:S01]  /*43a0*/  F2FP.F16.F32.PACK_AB R126, R186, R189 ;  /* 0x000000bdba7e723e */ /* 0x002fe200000000ff */
[--C-:B------:R-:W-:Y:S01]  /*43b0*/  FFMA.FTZ R221, R221, UR10, -R232.reuse ;  /* 0x0000000adddd7c23 */ /* 0x100fe200080108e8 */
[--C-:B------:R-:W-:Y:S01]  /*43c0*/  FFMA.FTZ R222, R237, UR10, -R232.reuse ;  /* 0x0000000aedde7c23 */ /* 0x100fe200080108e8 */
[----:B------:R-:W-:Y:S01]  /*43d0*/  LDSM.16.MT88.4 R20, [R212+0xb800] ;  /* 0x00b80000d414783b */ /* 0x000fe20000004200 */
[--C-:B------:R-:W-:Y:S01]  /*43e0*/  FFMA.FTZ R223, R223, UR10, -R232.reuse ;  /* 0x0000000adfdf7c23 */ /* 0x100fe200080108e8 */
[----:B------:R-:W-:Y:S01]  /*43f0*/  FFMA.FTZ R230, R230, UR10, -R232 ;  /* 0x0000000ae6e67c23 */ /* 0x000fe200080108e8 */
[----:B------:R-:W-:Y:S01]  /*4400*/  MUFU.EX2 R191, R191 ;  /* 0x000000bf00bf7308 */ /* 0x000fe20000000800 */
[----:B------:R-:W-:Y:S01]  /*4410*/  LDSM.16.MT88.4 R16, [R210+0xb800] ;  /* 0x00b80000d210783b */ /* 0x000fe20000004200 */
[----:B------:R-:W-:-:S04]  /*4420*/  FADD.FTZ R189, R189, R192 ;  /* 0x000000c0bdbd7221 */ /* 0x000fc80000010000 */
[----:B------:R-:W-:Y:S02]  /*4430*/  FADD.FTZ R189, R186, R189 ;  /* 0x000000bdbabd7221 */ /* 0x000fe40000010000 */
[----:B------:R1:W4:Y:S01]  /*4440*/  MUFU.EX2 R0, R31 ;  /* 0x0000001f00007308 */ /* 0x0003220000000800 */
[----:B---3--:R-:W-:Y:S01]  /*4450*/  F2FP.F16.F32.PACK_AB R125, R193, R188 ;  /* 0x000000bcc17d723e */ /* 0x008fe200000000ff */
[----:B------:R-:W-:-:S06]  /*4460*/  FADD.FTZ R188, R188, R193 ;  /* 0x000000c1bcbc7221 */ /* 0x000fcc0000010000 */
[----:B------:R-:W3:Y:S08]  /*4470*/  MUFU.EX2 R201, R201 ;  /* 0x000000c900c97308 */ /* 0x000ef00000000800 */
[----:B------:R-:W-:Y:S01]  /*4480*/  MUFU.EX2 R190, R190 ;  /* 0x000000be00be7308 */ /* 0x000fe20000000800 */
[----:B-1----:R-:W1:Y:S01]  /*4490*/  LDSM.16.MT88.4 R28, [R209+0xa800] ;  /* 0x00a80000d11c783b */ /* 0x002e620000004200 */
[----:B----4-:R-:W-:Y:S01]  /*44a0*/  F2FP.F16.F32.PACK_AB R127, R0, R191 ;  /* 0x000000bf007f723e */ /* 0x010fe200000000ff */
[----:B------:R-:W-:-:S04]  /*44b0*/  FADD.FTZ R191, R191, R188 ;  /* 0x000000bcbfbf7221 */ /* 0x000fc80000010000 */
[----:B------:R-:W-:Y:S01]  /*44c0*/  FADD.FTZ R191, R0, R191 ;  /* 0x000000bf00bf7221 */ /* 0x000fe20000010000 */
[----:B------:R-:W4:Y:S01]  /*44d0*/  MUFU.EX2 R187, R187 ;  /* 0x000000bb00bb7308 */ /* 0x000f220000000800 */
[----:B---3--:R-:W-:Y:S01]  /*44e0*/  F2FP.F16.F32.PACK_AB R128, R201, R194 ;  /* 0x000000c2c980723e */ /* 0x008fe200000000ff */
[----:B------:R-:W-:Y:S01]  /*44f0*/  HMMA.16816.F32 R156, R124, R148, RZ ;  /* 0x000000947c9c723c */ /* 0x000fe200000018ff */
[----:B------:R-:W-:-:S05]  /*4500*/  FADD.FTZ R201, R194, R201 ;  /* 0x000000c9c2c97221 */ /* 0x000fca0000010000 */
[----:B------:R-:W-:Y:S01]  /*4510*/  MUFU.EX2 R199, R199 ;  /* 0x000000c700c77308 */ /* 0x000fe20000000800 */
[C---:B------:R-:W-:Y:S06]  /*4520*/  HMMA.16816.F32 R140, R124.reuse, R132, RZ ;  /* 0x000000847c8c723c */ /* 0x040fec00000018ff */
[----:B------:R-:W-:Y:S01]  /*4530*/  HMMA.16816.F32 R40, R124, R48, RZ ;  /* 0x000000307c28723c */ /* 0x000fe200000018ff */
[----:B------:R-:W3:Y:S01]  /*4540*/  MUFU.EX2 R196, R196 ;  /* 0x000000c400c47308 */ /* 0x000ee20000000800 */
[----:B----4-:R-:W-:Y:S01]  /*4550*/  F2FP.F16.F32.PACK_AB R130, R187, R190 ;  /* 0x000000bebb82723e */ /* 0x010fe200000000ff */
[----:B------:R-:W-:-:S03]  /*4560*/  FADD.FTZ R190, R190, R201 ;  /* 0x000000c9bebe7221 */ /* 0x000fc60000010000 */
[C---:B------:R-:W-:Y:S01]  /*4570*/  HMMA.16816.F32 R56, R124.reuse, R64, RZ ;  /* 0x000000407c38723c */ /* 0x040fe200000018ff */
[----:B------:R-:W-:Y:S02]  /*4580*/  FADD.FTZ R187, R187, R190 ;  /* 0x000000bebbbb7221 */ /* 0x000fe40000010000 */
[----:B------:R-:W-:Y:S03]  /*4590*/  MUFU.EX2 R195, R195 ;  /* 0x000000c300c37308 */ /* 0x000fe60000000800 */
[C---:B------:R-:W-:Y:S05]  /*45a0*/  HMMA.16816.F32 R72, R124.reuse, R80, RZ ;  /* 0x000000507c48723c */ /* 0x040fea00000018ff */
[----:B------:R-:W4:Y:S01]  /*45b0*/  MUFU.EX2 R2, R2 ;  /* 0x0000000200027308 */ /* 0x000f220000000800 */
[----:B---3--:R-:W-:Y:S01]  /*45c0*/  F2FP.F16.F32.PACK_AB R129, R196, R199 ;  /* 0x000000c7c481723e */ /* 0x008fe200000000ff */
[----:B------:R-:W-:Y:S01]  /*45d0*/  HMMA.16816.F32 R88, R124, R96, RZ ;  /* 0x000000607c58723c */ /* 0x000fe200000018ff */
[----:B------:R-:W-:-:S05]  /*45e0*/  FADD.FTZ R196, R199, R196 ;  /* 0x000000c4c7c47221 */ /* 0x000fca0000010000 */
[----:B------:R-:W-:Y:S01]  /*45f0*/  MUFU.EX2 R198, R198 ;  /* 0x000000c600c67308 */ /* 0x000fe20000000800 */
[C---:B------:R-:W-:Y:S06]  /*4600*/  HMMA.16816.F32 R104, R124.reuse, R112, RZ ;  /* 0x000000707c68723c */ /* 0x040fec00000018ff */
[----:B------:R-:W-:Y:S01]  /*4610*/  HMMA.16816.F32 R152, R124, R150, RZ ;  /* 0x000000967c98723c */ /* 0x000fe200000018ff */
[----:B------:R-:W-:Y:S01]  /*4620*/  MUFU.EX2 R200, R200 ;  /* 0x000000c800c87308 */ /* 0x000fe20000000800 */
[----:B----4-:R-:W-:Y:S01]  /*4630*/  F2FP.F16.F32.PACK_AB R131, R2, R195 ;  /* 0x000000c30283723e */ /* 0x010fe200000000ff */
[----:B------:R-:W-:-:S03]  /*4640*/  FADD.FTZ R195, R195, R196 ;  /* 0x000000c4c3c37221 */ /* 0x000fc60000010000 */
[C---:B------:R-:W-:Y:S01]  /*4650*/  HMMA.16816.F32 R136, R124.reuse, R134, RZ ;  /* 0x000000867c88723c */ /* 0x040fe200000018ff */
[----:B------:R-:W-:Y:S02]  /*4660*/  FADD.FTZ R2, R2, R195 ;  /* 0x000000c302027221 */ /* 0x000fe40000010000 */
[----:B------:R-:W3:Y:S03]  /*4670*/  MUFU.EX2 R203, R203 ;  /* 0x000000cb00cb7308 */ /* 0x000ee60000000800 */
[C---:B------:R-:W-:Y:S05]  /*4680*/  HMMA.16816.F32 R44, R124.reuse, R50, RZ ;  /* 0x000000327c2c723c */ /* 0x040fea00000018ff */
[----:B------:R-:W-:Y:S01]  /*4690*/  MUFU.EX2 R204, R204 ;  /* 0x000000cc00cc7308 */ /* 0x000fe20000000800 */
[C---:B------:R-:W-:Y:S06]  /*46a0*/  HMMA.16816.F32 R60, R124.reuse, R66, RZ ;  /* 0x000000427c3c723c */ /* 0x040fec00000018ff */
[----:B------:R-:W-:Y:S01]  /*46b0*/  HMMA.16816.F32 R76, R124, R82, RZ ;  /* 0x000000527c4c723c */ /* 0x000fe200000018ff */
[----:B------:R-:W4:Y:S01]  /*46c0*/  MUFU.EX2 R205, R205 ;  /* 0x000000cd00cd7308 */ /* 0x000f220000000800 */
[----:B---3--:R-:W-:Y:S01]  /*46d0*/  F2FP.F16.F32.PACK_AB R176, R203, R200 ;  /* 0x000000c8cbb0723e */ /* 0x008fe200000000ff */
[----:B------:R-:W-:-:S03]  /*46e0*/  FADD.FTZ R200, R200, R189 ;  /* 0x000000bdc8c87221 */ /* 0x000fc60000010000 */
[C---:B------:R-:W-:Y:S01]  /*46f0*/  HMMA.16816.F32 R92, R124.reuse, R98, RZ ;  /* 0x000000627c5c723c */ /* 0x040fe200000018ff */
[----:B------:R-:W-:Y:S02]  /*4700*/  FADD.FTZ R203, R203, R200 ;  /* 0x000000c8cbcb7221 */ /* 0x000fe40000010000 */
[----:B------:R-:W-:Y:S03]  /*4710*/  MUFU.EX2 R207, R207 ;  /* 0x000000cf00cf7308 */ /* 0x000fe60000000800 */
[----:B------:R-:W-:Y:S05]  /*4720*/  HMMA.16816.F32 R108, R124, R114, RZ ;  /* 0x000000727c6c723c */ /* 0x000fea00000018ff */
[----:B------:R-:W-:Y:S01]  /*4730*/  MUFU.EX2 R221, R221 ;  /* 0x000000dd00dd7308 */ /* 0x000fe20000000800 */
[----:B------:R-:W-:Y:S01]  /*4740*/  HMMA.16816.F32 R160, R128, R148, RZ ;  /* 0x0000009480a0723c */ /* 0x000fe200000018ff */
[----:B----4-:R-:W-:Y:S01]  /*4750*/  F2FP.F16.F32.PACK_AB R177, R205, R204 ;  /* 0x000000cccdb1723e */ /* 0x010fe200000000ff */
[----:B------:R-:W-:-:S04]  /*4760*/  FADD.FTZ R204, R204, R191 ;  /* 0x000000bfcccc7221 */ /* 0x000fc80000010000 */
[----:B------:R-:W-:Y:S01]  /*4770*/  HMMA.16816.F32 R144, R128, R132, RZ ;  /* 0x000000848090723c */ /* 0x000fe200000018ff */
[----:B------:R-:W-:Y:S01]  /*4780*/  MUFU.EX2 R222, R222 ;  /* 0x000000de00de7308 */ /* 0x000fe20000000800 */
[----:B------:R-:W-:-:S04]  /*4790*/  FADD.FTZ R205, R205, R204 ;  /* 0x000000cccdcd7221 */ /* 0x000fc80000010000 */
[C---:B------:R-:W-:Y:S03]  /*47a0*/  HMMA.16816.F32 R36, R128.reuse, R48, RZ ;  /* 0x000000308024723c */ /* 0x040fe600000018ff */
[----:B------:R-:W-:Y:S03]  /*47b0*/  MUFU.EX2 R202, R202 ;  /* 0x000000ca00ca7308 */ /* 0x000fe60000000800 */
[C---:B------:R-:W-:Y:S05]  /*47c0*/  HMMA.16816.F32 R52, R128.reuse, R64, RZ ;  /* 0x000000408034723c */ /* 0x040fea00000018ff */
[----:B------:R-:W3:Y:S01]  /*47d0*/  MUFU.EX2 R233, R233 ;  /* 0x000000e900e97308 */ /* 0x000ee20000000800 */
[C---:B------:R-:W-:Y:S06]  /*47e0*/  HMMA.16816.F32 R68, R128.reuse, R80, RZ ;  /* 0x000000508044723c */ /* 0x040fec00000018ff */
[C---:B------:R-:W-:Y:S01]  /*47f0*/  HMMA.16816.F32 R84, R128.reuse, R96, RZ ;  /* 0x000000608054723c */ /* 0x040fe200000018ff */
[----:B------:R-:W-:Y:S05]  /*4800*/  MUFU.EX2 R206, R206 ;  /* 0x000000ce00ce7308 */ /* 0x000fea0000000800 */
[----:B------:R-:W-:Y:S03]  /*4810*/  HMMA.16816.F32 R100, R128, R112, RZ ;  /* 0x000000708064723c */ /* 0x000fe600000018ff */
[----:B------:R-:W4:Y:S01]  /*4820*/  MUFU.EX2 R231, R231 ;  /* 0x000000e700e77308 */ /* 0x000f220000000800 */
[C---:B---3--:R-:W-:Y:S01]  /*4830*/  F2FP.F16.F32.PACK_AB R178, R233.reuse, R202 ;  /* 0x000000cae9b2723e */ /* 0x048fe200000000ff */
[----:B------:R-:W-:Y:S01]  /*4840*/  FADD.FTZ R202, R202, R203 ;  /* 0x000000cbcaca7221 */ /* 0x000fe20000010000 */
[----:B--2---:R-:W-:Y:S03]  /*4850*/  HMMA.16816.F32 R120, R124, R4, RZ ;  /* 0x000000047c78723c */ /* 0x004fe600000018ff */
[----:B------:R-:W-:-:S02]  /*4860*/  FADD.FTZ R233, R233, R202 ;  /* 0x000000cae9e97221 */ /* 0x000fc40000010000 */
[----:B------:R-:W-:Y:S01]  /*4870*/  MUFU.EX2 R220, R220 ;  /* 0x000000dc00dc7308 */ /* 0x000fe20000000800 */
[C---:B------:R-:W-:Y:S06]  /*4880*/  HMMA.16816.F32 R148, R128.reuse, R150, RZ ;  /* 0x000000968094723c */ /* 0x040fec00000018ff */
[----:B------:R-:W-:Y:S01]  /*4890*/  HMMA.16816.F32 R132, R128, R134, RZ ;  /* 0x000000868084723c */ /* 0x000fe200000018ff */
[----:B------:R-:W2:Y:S01]  /*48a0*/  MUFU.EX2 R235, R235 ;  /* 0x000000eb00eb7308 */ /* 0x000ea20000000800 */
[----:B----4-:R-:W-:Y:S01]  /*48b0*/  F2FP.F16.F32.PACK_AB R179, R231, R206 ;  /* 0x000000cee7b3723e */ /* 0x010fe200000000ff */
[----:B------:R-:W-:-:S03]  /*48c0*/  FADD.FTZ R206, R206, R205 ;  /* 0x000000cdcece7221 */ /* 0x000fc60000010000 */
[C---:B------:R-:W-:Y:S01]  /*48d0*/  HMMA.16816.F32 R48, R128.reuse, R50, RZ ;  /* 0x000000328030723c */ /* 0x040fe200000018ff */
[----:B------:R-:W-:Y:S02]  /*48e0*/  FADD.FTZ R231, R231, R206 ;  /* 0x000000cee7e77221 */ /* 0x000fe40000010000 */
[----:B------:R-:W-:Y:S03]  /*48f0*/  MUFU.EX2 R223, R223 ;  /* 0x000000df00df7308 */ /* 0x000fe60000000800 */
[C---:B------:R-:W-:Y:S05]  /*4900*/  HMMA.16816.F32 R64, R128.reuse, R66, RZ ;  /* 0x000000428040723c */ /* 0x040fea00000018ff */
[----:B------:R-:W3:Y:S01]  /*4910*/  MUFU.EX2 R230, R230 ;  /* 0x000000e600e67308 */ /* 0x000ee20000000800 */
        /* <DEDUP_REMOVED lines=12> */
[C---:B------:R-:W-:Y:S01]  /*49e0*/  HMMA.16816.F32 R156, R176.reuse, R172, R156 ;  /* 0x000000acb09c723c */ /* 0x040fe2000000189c */
[----:B--2---:R-:W-:Y:S01]  /*49f0*/  F2FP.F16.F32.PACK_AB R6, R235, R220 ;  /* 0x000000dceb06723e */ /* 0x004fe200000000ff */
[----:B------:R-:W-:Y:S01]  /*4a00*/  FADD.FTZ R220, R220, R207 ;  /* 0x000000cfdcdc7221 */ /* 0x000fe20000010000 */
[C---:B---3--:R-:W-:Y:S01]  /*4a10*/  F2FP.F16.F32.PACK_AB R7, R230.reuse, R223 ;  /* 0x000000dfe607723e */ /* 0x048fe200000000ff */
[----:B------:R-:W-:Y:S02]  /*4a20*/  FADD.FTZ R223, R223, R222 ;  /* 0x000000dedfdf7221 */ /* 0x000fe40000010000 */
[----:B------:R-:W-:Y:S01]  /*4a30*/  HMMA.16816.F32 R140, R176, R32, R140 ;  /* 0x00000020b08c723c */ /* 0x000fe2000000188c */
[----:B------:R-:W-:Y:S01]  /*4a40*/  FADD.FTZ R235, R235, R220 ;  /* 0x000000dcebeb7221 */ /* 0x000fe20000010000 */
[----:B------:R-:W-:-:S04]  /*4a50*/  FADD.FTZ R230, R230, R223 ;  /* 0x000000dfe6e67221 */ /* 0x000fc80000010000 */
        /* <DEDUP_REMOVED lines=32> */
[----:B------:R-:W-:Y:S01]  /*4c60*/  ULDC UR4, c[0x0][0x2d0] ;  /* 0x0000b40000047ab9 */ /* 0x000fe20000000800 */
[----:B------:R-:W-:-:S04]  /*4c70*/  DEPBAR.LE SB0, 0x0 ;  /* 0x000080000000791a */ /* 0x000fc80000000000 */
[----:B------:R-:W-:Y:S01]  /*4c80*/  BAR.SYNC.DEFER_BLOCKING 0x0 ;  /* 0x0000000000007b1d */ /* 0x000fe20000010000 */
[----:B------:R-:W-:Y:S01]  /*4c90*/  ISETP.GE.AND P3, PT, R184, UR4, PT ;  /* 0x00000004b8007c0c */ /* 0x000fe2000bf66270 */
[----:B------:R-:W-:Y:S01]  /*4ca0*/  UIADD3 UR12, UR17, -0x2, URZ ;  /* 0xfffffffe110c7890 */ /* 0x000fe2000fffe03f */
[----:B------:R-:W-:Y:S01]  /*4cb0*/  ISETP.GE.AND P2, PT, R225, UR4, PT ;  /* 0x00000004e1007c0c */ /* 0x000fe2000bf46270 */
[----:B------:R-:W-:Y:S02]  /*4cc0*/  UISETP.GE.AND UP0, UPT, UR17, 0x3, UPT ;  /* 0x000000031100788c */ /* 0x000fe4000bf06270 */
[----:B------:R-:W-:Y:S02]  /*4cd0*/  USHF.R.S32.HI UR5, URZ, 0x1f, UR12 ;  /* 0x0000001f3f057899 */ /* 0x000fe4000801140c */
[----:B------:R-:W-:Y:S01]  /*4ce0*/  UIMAD UR4, UR19, UR12, URZ ;  /* 0x0000000c130472a4 */ /* 0x000fe2000f8e023f */
[----:B------:R-:W-:-:S03]  /*4cf0*/  IMAD.U32 R13, RZ, RZ, UR12 ;  /* 0x0000000cff0d7e24 */ /* 0x000fc6000f8e00ff */
[----:B------:R-:W-:Y:S01]  /*4d00*/  UIMAD UR4, UR5, UR23, UR4 ;  /* 0x00000017050472a4 */ /* 0x000fe2000f8e0204 */
[----:B------:R-:W-:Y:S01]  /*4d10*/  IMAD.WIDE.U32 R12, R13, UR23, R182 ;  /* 0x000000170d0c7c25 */ /* 0x000fe2000f8e00b6 */
[----:B------:R-:W1:Y:S04]  /*4d20*/  @!P3 LDC.64 R10, c[0x0][0x220] ;  /* 0x00008800ff0abb82 */ /* 0x000e680000000a00 */
[----:B------:R-:W-:Y:S01]  /*4d30*/  VIADD R2, R13, UR4 ;  /* 0x000000040d027c36 */ /* 0x000fe20008000000 */
[----:B------:R-:W-:-:S03]  /*4d40*/  IADD3 R0, P0, R12, UR27, RZ ;  /* 0x0000001b0c007c10 */ /* 0x000fc6000ff1e0ff */
[----:B------:R-:W2:Y:S01]  /*4d50*/  @!P2 LDC.64 R8, c[0x0][0x220] ;  /* 0x00008800ff08ab82 */ /* 0x000ea20000000a00 */
[----:B------:R-:W-:Y:S07]  /*4d60*/  @P3 STS.128 [R224+0xa000], RZ ;  /* 0x00a000ffe0003388 */ /* 0x000fee0000000c00 */
[----:B------:R-:W3:Y:S08]  /*4d70*/  @!P3 LDC.64 R6, c[0x0][0x220] ;  /* 0x00008800ff06bb82 */ /* 0x000ef00000000a00 */
[----:B------:R-:W4:Y:S01]  /*4d80*/  @!P2 LDC.64 R4, c[0x0][0x220] ;  /* 0x00008800ff04ab82 */ /* 0x000f220000000a00 */
[----:B-1----:R-:W-:-:S04]  /*4d90*/  @!P3 LEA R10, P5, R12, R10, 0x1 ;  /* 0x0000000a0c0ab211 */ /* 0x002fc800078a08ff */
[C-C-:B------:R-:W-:Y:S02]  /*4da0*/  @!P3 LEA.HI.X R11, R12.reuse, R11, R2.reuse, 0x1, P5 ;  /* 0x0000000b0c0bb211 */ /* 0x140fe400028f0c02 */
[----:B--2---:R-:W-:Y:S02]  /*4db0*/  @!P2 LEA R14, P1, R12, R8, 0x1 ;  /* 0x000000080c0ea211 */ /* 0x004fe400078208ff */
[----:B------:R-:W-:Y:S01]  /*4dc0*/  IADD3.X R8, R2, UR18, RZ, P0, !PT ;  /* 0x0000001202087c10 */ /* 0x000fe200087fe4ff */
[----:B------:R-:W-:Y:S01]  /*4dd0*/  @!PT LDS RZ, [RZ] ;  /* 0x00000000fffff984 */ /* 0x000fe20000000800 */
[----:B------:R-:W-:Y:S01]  /*4de0*/  @!PT LDS RZ, [RZ] ;  /* 0x00000000fffff984 */ /* 0x000fe20000000800 */
[----:B------:R-:W-:Y:S01]  /*4df0*/  @!PT LDS RZ, [RZ] ;  /* 0x00000000fffff984 */ /* 0x000fe20000000800 */
[----:B------:R1:W-:Y:S01]  /*4e00*/  @!P3 LDGSTS.E.BYPASS.LTC128B.128 [R224+0xa000], desc[UR20][R10.64] ;  /* 0x0a0000000ae0bfae */ /* 0x0003e2000b901d54 */
[----:B------:R-:W-:-:S03]  /*4e10*/  @!P2 LEA.HI.X R15, R12, R9, R2, 0x1, P1 ;  /* 0x000000090c0fa211 */ /* 0x000fc600008f0c02 */
[----:B------:R-:W-:Y:S01]  /*4e20*/  @P2 STS.128 [R224+0xb000], RZ ;  /* 0x00b000ffe0002388 */ /* 0x000fe20000000c00 */
[----:B---3--:R-:W-:-:S03]  /*4e30*/  @!P3 LEA R16, P4, R0, R6, 0x1 ;  /* 0x000000060010b211 */ /* 0x008fc600078808ff */
[----:B------:R-:W-:Y:S01]  /*4e40*/  @!PT LDS RZ, [RZ] ;  /* 0x00000000fffff984 */ /* 0x000fe20000000800 */
[----:B------:R-:W-:Y:S01]  /*4e50*/  @!PT LDS RZ, [RZ] ;  /* 0x00000000fffff984 */ /* 0x000fe20000000800 */
[----:B------:R-:W-:Y:S01]  /*4e60*/  @!PT LDS RZ, [RZ] ;  /* 0x00000000fffff984 */ /* 0x000fe20000000800 */
[----:B------:R-:W-:Y:S01]  /*4e70*/  @!P2 LDGSTS.E.BYPASS.LTC128B.128 [R224+0xb000], desc[UR20][R14.64+0x80] ;  /* 0x0b0000800ee0afae */ /* 0x000fe2000b901d54 */
[----:B------:R-:W-:-:S03]  /*4e80*/  @!P3 LEA.HI.X R17, R0, R7, R8, 0x1, P4 ;  /* 0x000000070011b211 */ /* 0x000fc600020f0c08 */
[----:B------:R-:W-:Y:S01]  /*4e90*/  @P3 STS.128 [R224+0xa800], RZ ;  /* 0x00a800ffe0003388 */ /* 0x000fe20000000c00 */
[----:B----4-:R-:W-:-:S03]  /*4ea0*/  @!P2 LEA R24, P0, R0, R4, 0x1 ;  /* 0x000000040018a211 */ /* 0x010fc600078008ff */
        /* <DEDUP_REMOVED lines=10> */
[----:B------:R-:W-:Y:S04]  /*4f50*/  LDSM.16.M88.4 R192, [R219] ;  /* 0x00000000dbc0783b */ /* 0x000fe80000000200 */
[----:B------:R-:W2:Y:S04]  /*4f60*/  LDSM.16.M88.4 R172, [R218+0x8000] ;  /* 0x00800000daac783b */ /* 0x000ea80000000200 */
[----:B------:R-:W4:Y:S04]  /*4f70*/  LDSM.16.M88.4 R196, [R219+0x2000] ;  /* 0x00200000dbc4783b */ /* 0x000f280000000200 */
[----:B------:R-:W5:Y:S04]  /*4f80*/  LDSM.16.M88.4 R20, [R218+0x8800] ;  /* 0x00880000da14783b */ /* 0x000f680000000200 */
[----:B-1----:R-:W-:Y:S04]  /*4f90*/  LDSM.16.M88.4 R8, [R217] ;  /* 0x00000000d908783b */ /* 0x002fe80000000200 */
[----:B------:R-:W1:Y:S04]  /*4fa0*/  LDSM.16.M88.4 R236, [R216] ;  /* 0x00000000d8ec783b */ /* 0x000e680000000200 */
[----:B------:R-:W1:Y:S04]  /*4fb0*/  LDSM.16.M88.4 R4, [R217+0x2000] ;  /* 0x00200000d904783b */ /* 0x000e680000000200 */
[----:B------:R-:W1:Y:S04]  /*4fc0*/  LDSM.16.M88.4 R220, [R216+0x800] ;  /* 0x00080000d8dc783b */ /* 0x000e680000000200 */
[----:B------:R-:W-:Y:S04]  /*4fd0*/  LDSM.16.M88.4 R204, [R215+0x2000] ;  /* 0x00200000d7cc783b */ /* 0x000fe80000000200 */
[----:B------:R-:W1:Y:S04]  /*4fe0*/  LDSM.16.M88.4 R240, [R211+0x8000] ;  /* 0x00800000d3f0783b */ /* 0x000e680000000200 */
[----:B------:R-:W1:Y:S01]  /*4ff0*/  LDSM.16.M88.4 R184, [R215] ;  /* 0x00000000d7b8783b */ /* 0x000e620000000200 */
[-C--:B--2---:R-:W-:Y:S03]  /*5000*/  HMMA.16816.F32 R16, R192, R172.reuse, RZ ;  /* 0x000000acc010723c */ /* 0x084fe600000018ff */
[----:B------:R-:W-:Y:S04]  /*5010*/  LDSM.16.M88.4 R28, [R213] ;  /* 0x00000000d51c783b */ /* 0x000fe80000000200 */
[----:B------:R-:W-:Y:S01]  /*5020*/  LDSM.16.M88.4 R188, [R211+0x8800] ;  /* 0x00880000d3bc783b */ /* 0x000fe20000000200 */
[C---:B----4-:R-:W-:Y:S03]  /*5030*/  HMMA.16816.F32 R12, R196.reuse, R172, RZ ;  /* 0x000000acc40c723c */ /* 0x050fe600000018ff */
[----:B---3--:R-:W-:Y:S03]  /*5040*/  LDSM.16.M88.4 R24, [R213+0x800] ;  /* 0x00080000d518783b */ /* 0x008fe60000000200 */
[-C--:B------:R-:W-:Y:S01]  /*5050*/  HMMA.16816.F32 R176, R196, R174.reuse, RZ ;  /* 0x000000aec4b0723c */ /* 0x080fe200000018ff */
[----:B------:R-:W0:Y:S05]  /*5060*/  LDGDEPBAR ;  /* 0x00000000000079af */ /* 0x000e2a0000000000 */
[----:B------:R-:W-:Y:S06]  /*5070*/  HMMA.16816.F32 R172, R192, R174, RZ ;  /* 0x000000aec0ac723c */ /* 0x000fec00000018ff */
[C---:B-----5:R-:W-:Y:S06]  /*5080*/  HMMA.16816.F32 R200, R196.reuse, R20, RZ ;  /* 0x00000014c4c8723c */ /* 0x060fec00000018ff */
[----:B------:R-:W-:Y:S06]  /*5090*/  HMMA.16816.F32 R196, R196, R22, RZ ;  /* 0x00000016c4c4723c */ /* 0x000fec00000018ff */
[----:B------:R-:W-:Y:S06]  /*50a0*/  HMMA.16816.F32 R32, R192, R20, RZ ;  /* 0x00000014c020723c */ /* 0x000fec00000018ff */
[-C--:B-1----:R-:W-:Y:S06]  /*50b0*/  HMMA.16816.F32 R16, R8, R236.reuse, R16 ;  /* 0x000000ec0810723c */ /* 0x082fec0000001810 */
[C---:B------:R-:W-:Y:S06]  /*50c0*/  HMMA.16816.F32 R12, R4.reuse, R236, R12 ;  /* 0x000000ec040c723c */ /* 0x040fec000000180c */
[----:B------:R-:W-:Y:S06]  /*50d0*/  HMMA.16816.F32 R176, R4, R238, R176 ;  /* 0x000000ee04b0723c */ /* 0x000fec00000018b0 */
[----:B------:R-:W-:Y:S01]  /*50e0*/  HMMA.16816.F32 R192, R192, R22, RZ ;  /* 0x00000016c0c0723c */ /* 0x000fe200000018ff */
[----:B------:R-:W1:Y:S05]  /*50f0*/  LDSM.16.M88.4 R20, [R214+0x2000] ;  /* 0x00200000d614783b */ /* 0x000e6a0000000200 */
[----:B------:R-:W-:Y:S01]  /*5100*/  HMMA.16816.F32 R172, R8, R238, R172 ;  /* 0x000000ee08ac723c */ /* 0x000fe200000018ac */
[----:B------:R-:W-:Y:S05]  /*5110*/  LDSM.16.M88.4 R236, [R219+0x4000] ;  /* 0x00400000dbec783b */ /* 0x000fea0000000200 */
[C---:B------:R-:W-:Y:S06]  /*5120*/  HMMA.16816.F32 R200, R4.reuse, R220, R200 ;  /* 0x000000dc04c8723c */ /* 0x040fec00000018c8 */
[----:B------:R-:W-:Y:S01]  /*5130*/  HMMA.16816.F32 R196, R4, R222, R196 ;  /* 0x000000de04c4723c */ /* 0x000fe200000018c4 */
[----:B------:R-:W2:Y:S05]  /*5140*/  LDSM.16.M88.4 R4, [R214] ;  /* 0x00000000d604783b */ /* 0x000eaa0000000200 */
[-C--:B------:R-:W-:Y:S06]  /*5150*/  HMMA.16816.F32 R12, R204, R240.reuse, R12 ;  /* 0x000000f0cc0c723c */ /* 0x080fec000000180c */
[----:B------:R-:W-:Y:S06]  /*5160*/  HMMA.16816.F32 R16, R184, R240, R16 ;  /* 0x000000f0b810723c */ /* 0x000fec0000001810 */
[----:B------:R-:W-:Y:S06]  /*5170*/  HMMA.16816.F32 R176, R204, R242, R176 ;  /* 0x000000f2ccb0723c */ /* 0x000fec00000018b0 */
[C---:B------:R-:W-:Y:S06]  /*5180*/  HMMA.16816.F32 R32, R8.reuse, R220, R32 ;  /* 0x000000dc0820723c */ /* 0x040fec0000001820 */
[----:B------:R-:W-:Y:S01]  /*5190*/  HMMA.16816.F32 R192, R8, R222, R192 ;  /* 0x000000de08c0723c */ /* 0x000fe200000018c0 */
[----:B------:R-:W3:Y:S04]  /*51a0*/  LDSM.16.M88.4 R8, [R218+0x9000] ;  /* 0x00900000da08783b */ /* 0x000ee80000000200 */
[----:B------:R-:W4:Y:S01]  /*51b0*/  LDSM.16.M88.4 R220, [R219+0x6000] ;  /* 0x00600000dbdc783b */ /* 0x000f220000000200 */
[----:B------:R-:W-:Y:S03]  /*51c0*/  HMMA.16816.F32 R172, R184, R242, R172 ;  /* 0x000000f2b8ac723c */ /* 0x000fe600000018ac */
[----:B------:R-:W-:Y:S03]  /*51d0*/  LDSM.16.M88.4 R240, [R216+0x1000] ;  /* 0x00100000d8f0783b */ /* 0x000fe60000000200 */
[-C--:B-1----:R-:W-:Y:S06]  /*51e0*/  HMMA.16816.F32 R12, R20, R28.reuse, R12 ;  /* 0x0000001c140c723c */ /* 0x082fec000000180c */
[----:B--2---:R-:W-:Y:S06]  /*51f0*/  HMMA.16816.F32 R16, R4, R28, R16 ;  /* 0x0000001c0410723c */ /* 0x004fec0000001810 */
[----:B------:R-:W-:Y:S06]  /*5200*/  HMMA.16816.F32 R176, R20, R30, R176 ;  /* 0x0000001e14b0723c */ /* 0x000fec00000018b0 */
[C---:B------:R-:W-:Y:S06]  /*5210*/  HMMA.16816.F32 R32, R184.reuse, R188, R32 ;  /* 0x000000bcb820723c */ /* 0x040fec0000001820 */
[----:B------:R-:W-:Y:S01]  /*5220*/  HMMA.16816.F32 R192, R184, R190, R192 ;  /* 0x000000beb8c0723c */ /* 0x000fe200000018c0 */
[----:B------:R-:W-:Y:S05]  /*5230*/  LDSM.16.M88.4 R184, [R217+0x6000] ;  /* 0x00600000d9b8783b */ /* 0x000fea0000000200 */
[----:B------:R-:W-:Y:S01]  /*5240*/  HMMA.16816.F32 R172, R4, R30, R172 ;  /* 0x0000001e04ac723c */ /* 0x000fe200000018ac */
[----:B------:R-:W-:Y:S05]  /*5250*/  LDSM.16.M88.4 R28, [R215+0x4000] ;  /* 0x00400000d71c783b */ /* 0x000fea0000000200 */
[C---:B------:R-:W-:Y:S06]  /*5260*/  HMMA.16816.F32 R200, R204.reuse, R188, R200 ;  /* 0x000000bcccc8723c */ /* 0x040fec00000018c8 */
[----:B------:R-:W-:Y:S01]  /*5270*/  HMMA.16816.F32 R196, R204, R190, R196 ;  /* 0x000000beccc4723c */ /* 0x000fe200000018c4 */
[----:B------:R-:W1:Y:S04]  /*5280*/  LDSM.16.M88.4 R188, [R217+0x4000] ;  /* 0x00400000d9bc783b */ /* 0x000e680000000200 */
[----:B------:R-:W2:Y:S01]  /*5290*/  LDSM.16.M88.4 R204, [R218+0x9800] ;  /* 0x00980000dacc783b */ /* 0x000ea20000000200 */
[-C--:B---3--:R-:W-:Y:S06]  /*52a0*/  HMMA.16816.F32 R16, R236, R8.reuse, R16 ;  /* 0x00000008ec10723c */ /* 0x088fec0000001810 */
[C---:B----4-:R-:W-:Y:S06]  /*52b0*/  HMMA.16816.F32 R12, R220.reuse, R8, R12 ;  /* 0x00000008dc0c723c */ /* 0x050fec000000180c */
        /* <DEDUP_REMOVED lines=8> */
[----:B------:R-:W3:Y:S04]  /*5340*/  LDSM.16.M88.4 R20, [R211+0x9000] ;  /* 0x00900000d314783b */ /* 0x000ee80000000200 */
[----:B------:R-:W4:Y:S01]  /*5350*/  LDSM.16.M88.4 R24, [R215+0x6000] ;  /* 0x00600000d718783b */ /* 0x000f220000000200 */
[-C--:B-1----:R-:W-:Y:S06]  /*5360*/  HMMA.16816.F32 R16, R188, R240.reuse, R16 ;  /* 0x000000f0bc10723c */ /* 0x082fec0000001810 */
[C---:B------:R-:W-:Y:S06]  /*5370*/  HMMA.16816.F32 R12, R184.reuse, R240, R12 ;  /* 0x000000f0b80c723c */ /* 0x040fec000000180c */
[----:B------:R-:W-:Y:S06]  /*5380*/  HMMA.16816.F32 R176, R184, R242, R176 ;  /* 0x000000f2b8b0723c */ /* 0x000fec00000018b0 */
[C---:B--2---:R-:W-:Y:S06]  /*5390*/  HMMA.16816.F32 R32, R236.reuse, R204, R32 ;  /* 0x000000ccec20723c */ /* 0x044fec0000001820 */
[----:B------:R-:W-:Y:S01]  /*53a0*/  HMMA.16816.F32 R192, R236, R206, R192 ;  /* 0x000000ceecc0723c */ /* 0x000fe200000018c0 */
[----:B------:R-:W1:Y:S05]  /*53b0*/  LDSM.16.M88.4 R236, [R216+0x1800] ;  /* 0x00180000d8ec783b */ /* 0x000e6a0000000200 */
[----:B------:R-:W-:Y:S01]  /*53c0*/  HMMA.16816.F32 R240, R188, R242, R172 ;  /* 0x000000f2bcf0723c */ /* 0x000fe200000018ac */
[----:B------:R-:W2:Y:S05]  /*53d0*/  LDSM.16.M88.4 R172, [R214+0x6000] ;  /* 0x00600000d6ac783b */ /* 0x000eaa0000000200 */
[-C--:B---3--:R-:W-:Y:S06]  /*53e0*/  HMMA.16816.F32 R16, R28, R20.reuse, R16 ;  /* 0x000000141c10723c */ /* 0x088fec0000001810 */
[C---:B----4-:R-:W-:Y:S06]  /*53f0*/  HMMA.16816.F32 R12, R24.reuse, R20, R12 ;  /* 0x00000014180c723c */ /* 0x050fec000000180c */
[-C--:B------:R-:W-:Y:S06]  /*5400*/  HMMA.16816.F32 R176, R24, R22.reuse, R176 ;  /* 0x0000001618b0723c */ /* 0x080fec00000018b0 */
[----:B------:R-:W-:Y:S01]  /*5410*/  HMMA.16816.F32 R240, R28, R22, R240 ;  /* 0x000000161cf0723c */ /* 0x000fe200000018f0 */
[----:B------:R-:W3:Y:S05]  /*5420*/  LDSM.16.M88.4 R20, [R211+0x9800] ;  /* 0x00980000d314783b */ /* 0x000eea0000000200 */
[C---:B------:R-:W-:Y:S06]  /*5430*/  HMMA.16816.F32 R196, R220.reuse, R206, R196 ;  /* 0x000000cedcc4723c */ /* 0x040fec00000018c4 */
[----:B------:R-:W-:Y:S06]  /*5440*/  HMMA.16816.F32 R200, R220, R204, R200 ;  /* 0x000000ccdcc8723c */ /* 0x000fec00000018c8 */
[----:B-1----:R-:W-:Y:S06]  /*5450*/  HMMA.16816.F32 R32, R188, R236, R32 ;  /* 0x000000ecbc20723c */ /* 0x002fec0000001820 */
[-C--:B------:R-:W-:Y:S06]  /*5460*/  HMMA.16816.F32 R16, R8, R4.reuse, R16 ;  /* 0x000000040810723c */ /* 0x080fec0000001810 */
[----:B--2---:R-:W-:Y:S06]  /*5470*/  HMMA.16816.F32 R12, R172, R4, R12 ;  /* 0x00000004ac0c723c */ /* 0x004fec000000180c */
[-C--:B------:R-:W-:Y:S06]  /*5480*/  HMMA.16816.F32 R240, R8, R6.reuse, R240 ;  /* 0x0000000608f0723c */ /* 0x080fec00000018f0 */
[----:B------:R-:W-:Y:S01]  /*5490*/  HMMA.16816.F32 R176, R172, R6, R176 ;  /* 0x00000006acb0723c */ /* 0x000fe200000018b0 */
[----:B------:R-:W1:Y:S01]  /*54a0*/  LDSM.16.M88.4 R4, [R213+0x1800] ;  /* 0x00180000d504783b */ /* 0x000e620000000200 */
[----:B------:R-:W-:-:S04]  /*54b0*/  DEPBAR.LE SB0, 0x0 ;  /* 0x000080000000791a */ /* 0x000fc80000000000 */
[C---:B------:R-:W-:Y:S01]  /*54c0*/  HMMA.16816.F32 R196, R184.reuse, R238, R196 ;  /* 0x000000eeb8c4723c */ /* 0x040fe200000018c4 */
[----:B------:R-:W-:Y:S01]  /*54d0*/  FMUL.FTZ R0, R16, UR28 ;  /* 0x0000001c10007c20 */ /* 0x000fe20008410000 */
[----:B------:R-:W-:Y:S01]  /*54e0*/  FMUL.FTZ R16, R17, UR28 ;  /* 0x0000001c11107c20 */ /* 0x000fe20008410000 */
[----:B------:R-:W-:Y:S01]  /*54f0*/  FMUL.FTZ R17, R19, UR28 ;  /* 0x0000001c13117c20 */ /* 0x000fe20008410000 */
[----:B------:R-:W-:Y:S02]  /*5500*/  FMUL.FTZ R2, R18, UR28 ;  /* 0x0000001c12027c20 */ /* 0x000fe40008410000 */
[----:B------:R-:W-:Y:S01]  /*5510*/  HMMA.16816.F32 R200, R184, R236, R200 ;  /* 0x000000ecb8c8723c */ /* 0x000fe200000018c8 */
        /* <DEDUP_REMOVED lines=9> */
[----:B------:R-:W4:Y:S01]  /*55b0*/  MUFU.TANH R17, R17 ;  /* 0x0000001100117308 */ /* 0x000f220000002400 */
[----:B------:R-:W-:Y:S01]  /*55c0*/  FMUL.FTZ R15, R243, UR28 ;  /* 0x0000001cf30f7c20 */ /* 0x000fe20008410000 */
[----:B---3--:R-:W-:Y:S01]  /*55d0*/  HMMA.16816.F32 R32, R28, R20, R32 ;  /* 0x000000141c20723c */ /* 0x008fe20000001820 */
[----:B------:R-:W-:-:S05]  /*55e0*/  FMUL.FTZ R176, R176, UR28 ;  /* 0x0000001cb0b07c20 */ /* 0x000fca0008410000 */
[C---:B------:R-:W-:Y:S01]  /*55f0*/  HMMA.16816.F32 R196, R24.reuse, R22, R196 ;  /* 0x0000001618c4723c */ /* 0x040fe200000018c4 */
[----:B------:R-:W3:Y:S05]  /*5600*/  MUFU.TANH R18, R18 ;  /* 0x0000001200127308 */ /* 0x000eea0000002400 */
[----:B------:R-:W-:Y:S03]  /*5610*/  HMMA.16816.F32 R200, R24, R20, R200 ;  /* 0x0000001418c8723c */ /* 0x000fe600000018c8 */
[----:B------:R-:W5:Y:S03]  /*5620*/  MUFU.TANH R19, R19 ;  /* 0x0000001300137308 */ /* 0x000f660000002400 */
[----:B------:R-:W-:Y:S01]  /*5630*/  HMMA.16816.F32 R192, R28, R22, R192 ;  /* 0x000000161cc0723c */ /* 0x000fe200000018c0 */
[----:B------:R-:W-:Y:S01]  /*5640*/  FMUL.FTZ R21, R178, UR28 ;  /* 0x0000001cb2157c20 */ /* 0x000fe20008410000 */
[----:B------:R-:W-:Y:S01]  /*5650*/  FMUL.FTZ R20, R177, UR28 ;  /* 0x0000001cb1147c20 */ /* 0x000fe20008410000 */
[----:B------:R-:W-:-:S02]  /*5660*/  FMUL.FTZ R177, R179, UR28 ;  /* 0x0000001cb3b17c20 */ /* 0x000fc40008410000 */
[----:B------:R-:W5:Y:S01]  /*5670*/  MUFU.TANH R204, R204 ;  /* 0x000000cc00cc7308 */ /* 0x000f620000002400 */
[----:B-1----:R-:W-:Y:S01]  /*5680*/  HMMA.16816.F32 R32, R8, R4, R32 ;  /* 0x000000040820723c */ /* 0x002fe20000001820 */
[----:B------:R-:W-:-:S04]  /*5690*/  IMAD.U32 R29, RZ, RZ, UR12 ;  /* 0x0000000cff1d7e24 */ /* 0x000fc8000f8e00ff */
[----:B------:R-:W-:Y:S01]  /*56a0*/  IMAD R164, R29, 0x20, R164 ;  /* 0x000000201da47824 */ /* 0x000fe200078e02a4 */
[----:B------:R-:W-:Y:S01]  /*56b0*/  HMMA.16816.F32 R196, R172, R6, R196 ;  /* 0x00000006acc4723c */ /* 0x000fe200000018c4 */
[----:B------:R-:W1:Y:S02]  /*56c0*/  MUFU.TANH R205, R205 ;  /* 0x000000cd00cd7308 */ /* 0x000e640000002400 */
[----:B------:R-:W-:-:S03]  /*56d0*/  VIADD R28, R164, 0x1 ;  /* 0x00000001a41c7836 */ /* 0x000fc60000000000 */
[----:B------:R-:W-:Y:S02]  /*56e0*/  HMMA.16816.F32 R200, R172, R4, R200 ;  /* 0x00000004acc8723c */ /* 0x000fe400000018c8 */
[C---:B------:R-:W-:Y:S01]  /*56f0*/  ISETP.GE.AND P4, PT, R28.reuse, R171, PT ;  /* 0x000000ab1c00720c */ /* 0x040fe20003f86270 */
[----:B------:R-:W1:Y:S01]  /*5700*/  MUFU.TANH R176, R176 ;  /* 0x000000b000b07308 */ /* 0x000e620000002400 */
[C---:B------:R-:W-:Y:S02]  /*5710*/  ISETP.GE.AND P1, PT, R28.reuse, R170, PT ;  /* 0x000000aa1c00720c */ /* 0x040fe40003f26270 */
[----:B------:R-:W-:Y:S01]  /*5720*/  HMMA.16816.F32 R192, R8, R6, R192 ;  /* 0x0000000608c0723c */ /* 0x000fe200000018c0 */
[----:B------:R-:W-:Y:S02]  /*5730*/  ISETP.GE.AND P0, PT, R28, R169, PT ;  /* 0x000000a91c00720c */ /* 0x000fe40003f06270 */
[----:B--2---:R-:W-:Y:S02]  /*5740*/  FSEL R24, R16, -INF , !P4 ;  /* 0xff80000010187808 */ /* 0x004fe40006000000 */
[----:B------:R-:W2:Y:S01]  /*5750*/  MUFU.TANH R21, R21 ;  /* 0x0000001500157308 */ /* 0x000ea20000002400 */
[----:B------:R-:W-:Y:S01]  /*5760*/  FMUL.FTZ R32, R32, UR28 ;  /* 0x0000001c20207c20 */ /* 0x000fe20008410000 */
[----:B------:R-:W-:-:S02]  /*5770*/  VIADD R10, R164, 0x8 ;  /* 0x00000008a40a7836 */ /* 0x000fc40000000000 */
[----:B------:R-:W-:Y:S01]  /*5780*/  FMUL.FTZ R35, R35, UR28 ;  /* 0x0000001c23237c20 */ /* 0x000fe20008410000 */
[----:B----4-:R-:W-:Y:S01]  /*5790*/  FSEL R16, R17, -INF , !P1 ;  /* 0xff80000011107808 */ /* 0x010fe20004800000 */
[----:B------:R-:W-:Y:S01]  /*57a0*/  VIADD R8, R164, 0x9 ;  /* 0x00000009a4087836 */ /* 0x000fe20000000000 */
[----:B------:R-:W-:Y:S01]  /*57b0*/  ISETP.GE.AND P6, PT, R28, R3, PT ;  /* 0x000000031c00720c */ /* 0x000fe20003fc6270 */
[----:B------:R-:W-:Y:S01]  /*57c0*/  FMUL.FTZ R196, R196, UR28 ;  /* 0x0000001cc4c47c20 */ /* 0x000fe20008410000 */
[----:B------:R-:W4:Y:S01]  /*57d0*/  MUFU.TANH R14, R14 ;  /* 0x0000000e000e7308 */ /* 0x000f220000002400 */
[C---:B------:R-:W-:Y:S01]  /*57e0*/  ISETP.GE.AND P5, PT, R10.reuse, R171, PT ;  /* 0x000000ab0a00720c */ /* 0x040fe20003fa6270 */
[----:B------:R-:W-:Y:S01]  /*57f0*/  FMUL.FTZ R4, R33, UR28 ;  /* 0x0000001c21047c20 */ /* 0x000fe20008410000 */
[-C--:B------:R-:W-:Y:S01]  /*5800*/  ISETP.GE.AND P4, PT, R10, R170.reuse, PT ;  /* 0x000000aa0a00720c */ /* 0x080fe20003f86270 */
[----:B------:R-:W-:Y:S01]  /*5810*/  FMUL.FTZ R5, R34, UR28 ;  /* 0x0000001c22057c20 */ /* 0x000fe20008410000 */
[----:B------:R-:W-:Y:S01]  /*5820*/  ISETP.GE.AND P1, PT, R10, R169, PT ;  /* 0x000000a90a00720c */ /* 0x000fe20003f26270 */
[----:B------:R-:W-:Y:S01]  /*5830*/  FMUL.FTZ R200, R200, UR28 ;  /* 0x0000001cc8c87c20 */ /* 0x000fe20008410000 */
[----:B---3--:R-:W-:Y:S01]  /*5840*/  FSEL R22, R18, -INF , !P0 ;  /* 0xff80000012167808 */ /* 0x008fe20004000000 */
[----:B------:R-:W3:Y:S01]  /*5850*/  MUFU.TANH R15, R15 ;  /* 0x0000000f000f7308 */ /* 0x000ee20000002400 */
[----:B------:R-:W-:Y:S01]  /*5860*/  ISETP.GE.AND P0, PT, R10, R3, PT ;  /* 0x000000030a00720c */ /* 0x000fe20003f06270 */
[----:B------:R-:W-:Y:S01]  /*5870*/  FMUL.FTZ R202, R202, UR28 ;  /* 0x0000001ccaca7c20 */ /* 0x000fe20008410000 */
[----:B-----5:R-:W-:Y:S01]  /*5880*/  FSEL R19, R19, -INF , !P6 ;  /* 0xff80000013137808 */ /* 0x020fe20007000000 */
[----:B------:R-:W-:Y:S01]  /*5890*/  VIADD R28, R164, 0x11 ;  /* 0x00000011a41c7836 */ /* 0x000fe20000000000 */
[----:B------:R-:W-:Y:S01]  /*58a0*/  FSEL R26, R204, -INF , !P5 ;  /* 0xff800000cc1a7808 */ /* 0x000fe20006800000 */
[----:B------:R-:W-:Y:S01]  /*58b0*/  FMUL.FTZ R194, R194, UR28 ;  /* 0x0000001cc2c27c20 */ /* 0x000fe20008410000 */
[----:B-1----:R-:W-:Y:S01]  /*58c0*/  FSEL R10, R205, -INF , !P4 ;  /* 0xff800000cd0a7808 */ /* 0x002fe20006000000 */
[----:B------:R-:W1:Y:S01]  /*58d0*/  MUFU.TANH R20, R20 ;  /* 0x0000001400147308 */ /* 0x000e620000002400 */
[----:B------:R-:W-:Y:S01]  /*58e0*/  FSEL R176, R176, -INF , !P1 ;  /* 0xff800000b0b07808 */ /* 0x000fe20004800000 */
[----:B------:R-:W-:Y:S01]  /*58f0*/  FMUL.FTZ R203, R203, UR28 ;  /* 0x0000001ccbcb7c20 */ /* 0x000fe20008410000 */
[----:B------:R-:W-:Y:S01]  /*5900*/  ISETP.GE.AND P6, PT, R8, R171, PT ;  /* 0x000000ab0800720c */ /* 0x000fe20003fc6270 */
[----:B------:R-:W-:Y:S01]  /*5910*/  FMUL.FTZ R192, R192, UR28 ;  /* 0x0000001cc0c07c20 */ /* 0x000fe20008410000 */
[CC--:B------:R-:W-:Y:S01]  /*5920*/  ISETP.GE.AND P5, PT, R8.reuse, R170.reuse, PT ;  /* 0x000000aa0800720c */ /* 0x0c0fe20003fa6270 */
[----:B------:R-:W-:Y:S01]  /*5930*/  FMUL.FTZ R201, R201, UR28 ;  /* 0x0000001cc9c97c20 */ /* 0x000fe20008410000 */
[C---:B------:R-:W-:Y:S01]  /*5940*/  ISETP.GE.AND P4, PT, R8.reuse, R169, PT ;  /* 0x000000a90800720c */ /* 0x040fe20003f86270 */
[----:B------:R-:W5:Y:S01]  /*5950*/  MUFU.TANH R206, R32 ;  /* 0x0000002000ce7308 */ /* 0x000f620000002400 */
[----:B------:R-:W-:Y:S01]  /*5960*/  ISETP.GE.AND P1, PT, R8, R3, PT ;  /* 0x000000030800720c */ /* 0x000fe20003f26270 */
[----:B------:R-:W-:Y:S01]  /*5970*/  VIADD R8, R164, 0x10 ;  /* 0x00000010a4087836 */ /* 0x000fe20000000000 */
[----:B--2---:R-:W-:Y:S01]  /*5980*/  FSEL R21, R21, -INF , !P0 ;  /* 0xff80000015157808 */ /* 0x004fe20004000000 */
[----:B------:R-:W-:Y:S01]  /*5990*/  FMUL.FTZ R198, R198, UR28 ;  /* 0x0000001cc6c67c20 */ /* 0x000fe20008410000 */
[----:B----4-:R-:W-:Y:S01]  /*59a0*/  FSEL R14, R14, -INF , !P6 ;  /* 0xff8000000e0e7808 */ /* 0x010fe20007000000 */
[----:B------:R-:W-:Y:S01]  /*59b0*/  FMUL.FTZ R193, R193, UR28 ;  /* 0x0000001cc1c17c20 */ /* 0x000fe20008410000 */
[----:B------:R-:W-:Y:S01]  /*59c0*/  ISETP.GE.AND P0, PT, R8, R171, PT ;  /* 0x000000ab0800720c */ /* 0x000fe20003f06270 */
[----:B------:R-:W2:Y:S01]  /*59d0*/  MUFU.TANH R189, R35 ;  /* 0x0000002300bd7308 */ /* 0x000ea20000002400 */
[----:B---3--:R-:W-:Y:S01]  /*59e0*/  FSEL R18, R15, -INF , !P5 ;  /* 0xff8000000f127808 */ /* 0x008fe20006800000 */
[----:B------:R-:W-:Y:S01]  /*59f0*/  FMUL.FTZ R195, R195, UR28 ;  /* 0x0000001cc3c37c20 */ /* 0x000fe20008410000 */
[----:B-1----:R-:W-:Y:S01]  /*5a00*/  FSEL R20, R20, -INF , !P4 ;  /* 0xff80000014147808 */ /* 0x002fe20006000000 */
[----:B------:R-:W-:Y:S01]  /*5a10*/  FMUL.FTZ R197, R197, UR28 ;  /* 0x0000001cc5c57c20 */ /* 0x000fe20008410000 */
[C---:B------:R-:W-:Y:S01]  /*5a20*/  ISETP.GE.AND P6, PT, R8.reuse, R170, PT ;  /* 0x000000aa0800720c */ /* 0x040fe20003fc6270 */
[----:B------:R-:W-:Y:S01]  /*5a30*/  FMUL.FTZ R199, R199, UR28 ;  /* 0x0000001cc7c77c20 */ /* 0x000fe20008410000 */
[C---:B------:R-:W-:Y:S01]  /*5a40*/  ISETP.GE.AND P5, PT, R8.reuse, R169, PT ;  /* 0x000000a90800720c */ /* 0x040fe20003fa6270 */
[----:B------:R-:W1:Y:S01]  /*5a50*/  MUFU.TANH R177, R177 ;  /* 0x000000b100b17308 */ /* 0x000e620000002400 */
[----:B------:R-:W-:Y:S01]  /*5a60*/  ISETP.GE.AND P4, PT, R8, R3, PT ;  /* 0x000000030800720c */ /* 0x000fe20003f86270 */
[----:B------:R-:W-:Y:S01]  /*5a70*/  VIADD R8, R164, 0x18 ;  /* 0x00000018a4087836 */ /* 0x000fe20000000000 */
[----:B-----5:R-:W-:-:S02]  /*5a80*/  FSEL R206, R206, -INF , !P0 ;  /* 0xff800000cece7808 */ /* 0x020fc40004000000 */
[----:B------:R-:W-:-:S03]  /*5a90*/  ISETP.GE.AND P0, PT, R28, R170, PT ;  /* 0x000000aa1c00720c */ /* 0x000fc60003f06270 */
[----:B------:R-:W3:Y:S01]  /*5aa0*/  MUFU.TANH R236, R196 ;  /* 0x000000c400ec7308 */ /* 0x000ee20000002400 */
[----:B--2---:R-:W-:Y:S02]  /*5ab0*/  FSEL R189, R189, -INF , !P0 ;  /* 0xff800000bdbd7808 */ /* 0x004fe40004000000 */
[----:B------:R-:W-:-:S05]  /*5ac0*/  ISETP.GE.AND P0, PT, R8, R169, PT ;  /* 0x000000a90800720c */ /* 0x000fca0003f06270 */
[----:B------:R-:W2:Y:S01]  /*5ad0*/  MUFU.TANH R13, R13 ;  /* 0x0000000d000d7308 */ /* 0x000ea20000002400 */
[----:B-1----:R-:W-:Y:S02]  /*5ae0*/  FSEL R11, R177, -INF , !P1 ;  /* 0xff800000b10b7808 */ /* 0x002fe40004800000 */
[----:B------:R-:W-:-:S05]  /*5af0*/  ISETP.GE.AND P1, PT, R28, R171, PT ;  /* 0x000000ab1c00720c */ /* 0x000fca0003f26270 */
[----:B------:R-:W-:Y:S01]  /*5b00*/  MUFU.TANH R4, R4 ;  /* 0x0000000400047308 */ /* 0x000fe20000002400 */
[----:B---3--:R-:W-:Y:S02]  /*5b10*/  FSEL R236, R236, -INF , !P0 ;  /* 0xff800000ecec7808 */ /* 0x008fe40004000000 */
[----:B------:R-:W-:-:S05]  /*5b20*/  ISETP.GE.AND P0, PT, R164, R3, PT ;  /* 0x00000003a400720c */ /* 0x000fca0003f06270 */
[----:B------:R-:W1:Y:S01]  /*5b30*/  MUFU.TANH R240, R200 ;  /* 0x000000c800f07308 */ /* 0x000e620000002400 */
[----:B--2---:R-:W-:Y:S02]  /*5b40*/  FSEL R13, R13, -INF , !P0 ;  /* 0xff8000000d0d7808 */ /* 0x004fe40004000000 */
[----:B------:R-:W-:-:S05]  /*5b50*/  PLOP3.LUT P0, PT, PT, PT, UP0, 0x80, 0x0 ;  /* 0x000000000000781c */ /* 0x000fca0003f0f008 */
[----:B------:R-:W2:Y:S08]  /*5b60*/  MUFU.TANH R207, R202 ;  /* 0x000000ca00cf7308 */ /* 0x000eb00000002400 */
[----:B------:R-:W3:Y:S01]  /*5b70*/  MUFU.TANH R5, R5 ;  /* 0x0000000500057308 */ /* 0x000ee20000002400 */
[----:B-1----:R-:W-:Y:S02]  /*5b80*/  FSEL R240, R240, -INF , !P5 ;  /* 0xff800000f0f07808 */ /* 0x002fe40006800000 */
[----:B------:R-:W-:-:S05]  /*5b90*/  ISETP.GE.AND P5, PT, R28, R3, PT ;  /* 0x000000031c00720c */ /* 0x000fca0003fa6270 */
[----:B------:R-:W1:Y:S01]  /*5ba0*/  MUFU.TANH R221, R203 ;  /* 0x000000cb00dd7308 */ /* 0x000e620000002400 */
[----:B--2---:R-:W-:Y:S02]  /*5bb0*/  FSEL R207, R207, -INF , !P4 ;  /* 0xff800000cfcf7808 */ /* 0x004fe40006000000 */
[----:B------:R-:W-:Y:S02]  /*5bc0*/  FSEL R202, R4, -INF , !P1 ;  /* 0xff80000004ca7808 */ /* 0x000fe40004800000 */
[C---:B------:R-:W-:Y:S02]  /*5bd0*/  ISETP.GE.AND P4, PT, R8.reuse, R171, PT ;  /* 0x000000ab0800720c */ /* 0x040fe40003f86270 */
[----:B------:R-:W-:Y:S01]  /*5be0*/  ISETP.GE.AND P1, PT, R8, R170, PT ;  /* 0x000000aa0800720c */ /* 0x000fe20003f26270 */
        /* <DEDUP_REMOVED lines=11> */
[C---:B------:R-:W-:Y:S01]  /*5ca0*/  ISETP.GE.AND P1, PT, R164.reuse, R169, PT ;  /* 0x000000a9a400720c */ /* 0x040fe20003f26270 */
[----:B------:R-:W-:-:S04]  /*5cb0*/  VIADD R164, R164, 0x19 ;  /* 0x00000019a4a47836 */ /* 0x000fc80000000000 */
        /* <DEDUP_REMOVED lines=23> */
[----:B------:R-:W-:Y:S01]  /*5e30*/  UIADD3 UR5, UR17, -0x3, URZ ;  /* 0xfffffffd11057890 */ /* 0x000fe2000fffe03f */
[----:B------:R-:W1:Y:S01]  /*5e40*/  @!P3 LDC.64 R8, c[0x0][0x218] ;  /* 0x00008600ff08bb82 */ /* 0x000e620000000a00 */
[----:B------:R2:W-:Y:S01]  /*5e50*/  @P3 STS.128 [R224+0x8000], RZ ;  /* 0x008000ffe0003388 */ /* 0x0005e20000000c00 */
[----:B------:R-:W-:Y:S01]  /*5e60*/  BSSY B0, `(.L_x_1473) ;  /* 0x000002c000007945 */ /* 0x000fe20003800000 */
[----:B------:R-:W-:Y:S02]  /*5e70*/  USHF.R.S32.HI UR4, URZ, 0x1f, UR5 ;  /* 0x0000001f3f047899 */ /* 0x000fe40008011405 */
[----:B------:R-:W-:Y:S02]  /*5e80*/  UIMAD.WIDE.U32 UR30, UR5, UR8, URZ ;  /* 0x00000008051e72a5 */ /* 0x000fe4000f8e003f */
[----:B------:R-:W-:Y:S01]  /*5e90*/  UIMAD UR4, UR4, UR8, URZ ;  /* 0x00000008040472a4 */ /* 0x000fe2000f8e023f */
[----:B------:R-:W3:Y:S03]  /*5ea0*/  @!P2 LDC.64 R6, c[0x0][0x218] ;  /* 0x00008600ff06ab82 */ /* 0x000ee60000000a00 */
[----:B------:R-:W-:Y:S01]  /*5eb0*/  UIMAD UR4, UR5, UR9, UR4 ;  /* 0x00000009050472a4 */ /* 0x000fe2000f8e0204 */
[----:B------:R-:W-:-:S02]  /*5ec0*/  IMAD.U32 R23, RZ, RZ, UR30 ;  /* 0x0000001eff177e24 */ /* 0x000fc4000f8e00ff */
[----:B------:R-:W-:Y:S01]  /*5ed0*/  IMAD.U32 R2, RZ, RZ, UR30 ;  /* 0x0000001eff027e24 */ /* 0x000fe2000f8e00ff */
[----:B------:R-:W-:Y:S01]  /*5ee0*/  UIADD3 UR4, UR31, UR4, URZ ;  /* 0x000000041f047290 */ /* 0x000fe2000fffe03f */
[----:B------:R-:W4:Y:S01]  /*5ef0*/  @!P3 LDC.64 R4, c[0x0][0x218] ;  /* 0x00008600ff04bb82 */ /* 0x000f220000000a00 */
[----:B------:R-:W-:-:S04]  /*5f00*/  LEA R23, P1, R23, R226, 0x5 ;  /* 0x000000e217177211 */ /* 0x000fc800078228ff */
[----:B------:R-:W-:Y:S01]  /*5f10*/  IMAD.U32 R15, RZ, RZ, UR4 ;  /* 0x00000004ff0f7e24 */ /* 0x000fe2000f8e00ff */
[C---:B------:R-:W-:Y:S02]  /*5f20*/  IADD3 R17, P5, R23.reuse, UR24, RZ ;  /* 0x0000001817117c10 */ /* 0x040fe4000ffbe0ff */
[----:B-1----:R-:W-:Y:S02]  /*5f30*/  @!P3 LEA R8, P6, R23, R8, 0x1 ;  /* 0x000000081708b211 */ /* 0x002fe400078c08ff */
[----:B------:R-:W-:-:S04]  /*5f40*/  LEA.HI.X R2, R2, R229, R15, 0x5, P1 ;  /* 0x000000e502027211 */ /* 0x000fc800008f2c0f */
        /* <DEDUP_REMOVED lines=8> */
[C---:B----4-:R-:W-:Y:S02]  /*5fd0*/  @!P3 LEA R30, P4, R17.reuse, R4, 0x1 ;  /* 0x00000004111eb211 */ /* 0x050fe400078808ff */
        /* <DEDUP_REMOVED lines=20> */
.L_x_1474:
[----:B------:R-:W-:Y:S05]  /*6120*/  BSYNC B0 ;  /* 0x0000000000007941 */ /* 0x000fea0003800000 */
.L_x_1473:
[----:B------:R-:W0:Y:S02]  /*6130*/  LDGDEPBAR ;  /* 0x00000000000079af */ /* 0x000e240000000000 */
.L_x_1472:
[----:B--2---:R-:W-:Y:S01]  /*6140*/  FMNMX.FTZ R9, R168, R0, !PT ;  /* 0x00000000a8097209 */ /* 0x004fe20007810000 */
[----:B------:R-:W-:Y:S01]  /*6150*/  LDSM.16.MT88.4 R32, [R212+0xa000] ;  /* 0x00a00000d420783b */ /* 0x000fe20000004200 */
[----:B-1----:R-:W-:Y:S02]  /*6160*/  FMNMX.FTZ R6, R165, R13, !PT ;  /* 0x0000000da5067209 */ /* 0x002fe40007810000 */
        /* <DEDUP_REMOVED lines=30> */
[----:B------:R-:W2:Y:S01]  /*6350*/  SHFL.BFLY PT, R5, R6, 0x2, 0x1f ;  /* 0x0c401f0006057f89 */ /* 0x000ea200000e0000 */
[----:B------:R-:W-:-:S03]  /*6360*/  FMNMX.FTZ R4, R193, R4, !PT ;  /* 0x00000004c1047209 */ /* 0x000fc60007810000 */
[----:B------:R-:W3:Y:S01]  /*6370*/  SHFL.BFLY PT, R7, R8, 0x2, 0x1f ;  /* 0x0c401f0008077f89 */ /* 0x000ee200000e0000 */
[----:B-1----:R-:W-:-:S03]  /*6380*/  FMNMX.FTZ R15, R2, R15, !PT ;  /* 0x0000000f020f7209 */ /* 0x002fc60007810000 */
[----:B------:R-:W1:Y:S04]  /*6390*/  SHFL.BFLY PT, R9, R4, 0x2, 0x1f ;  /* 0x0c401f0004097f89 */ /* 0x000e6800000e0000 */
[----:B------:R-:W4:Y:S01]  /*63a0*/  SHFL.BFLY PT, R2, R15, 0x1, 0x1f ;  /* 0x0c201f000f027f89 */ /* 0x000f2200000e0000 */
[----:B--2---:R-:W-:Y:S02]  /*63b0*/  FMNMX.FTZ R5, R6, R5, !PT ;  /* 0x0000000506057209 */ /* 0x004fe40007810000 */
[----:B---3--:R-:W-:-:S03]  /*63c0*/  FMNMX.FTZ R7, R8, R7, !PT ;  /* 0x0000000708077209 */ /* 0x008fc60007810000 */
[----:B------:R-:W2:Y:S01]  /*63d0*/  SHFL.BFLY PT, R232, R5, 0x1, 0x1f ;  /* 0x0c201f0005e87f89 */ /* 0x000ea200000e0000 */
[----:B-1----:R-:W-:-:S03]  /*63e0*/  FMNMX.FTZ R9, R4, R9, !PT ;  /* 0x0000000904097209 */ /* 0x002fc60007810000 */
[----:B------:R-:W1:Y:S01]  /*63f0*/  SHFL.BFLY PT, R234, R7, 0x1, 0x1f ;  /* 0x0c201f0007ea7f89 */ /* 0x000e6200000e0000 */
[----:B----4-:R-:W-:-:S03]  /*6400*/  FMNMX.FTZ R2, R15, R2, !PT ;  /* 0x000000020f027209 */ /* 0x010fc60007810000 */
[----:B------:R-:W3:Y:S01]  /*6410*/  SHFL.BFLY PT, R4, R9, 0x1, 0x1f ;  /* 0x0c201f0009047f89 */ /* 0x000ee200000e0000 */
[C---:B------:R-:W-:Y:S01]  /*6420*/  FSETP.NEU.FTZ.AND P6, PT, R2.reuse, -INF , PT ;  /* 0xff8000000200780b */ /* 0x040fe20003fdd000 */
[----:B------:R-:W-:-:S03]  /*6430*/  FMUL.FTZ R199, R2, UR10 ;  /* 0x0000000a02c77c20 */ /* 0x000fc60008410000 */
[----:B------:R-:W-:Y:S02]  /*6440*/  FSEL R17, R2, RZ, P6 ;  /* 0x000000ff02117208 */ /* 0x000fe40003000000 */
[----:B------:R-:W-:-:S03]  /*6450*/  FSEL R199, R199, RZ, P6 ;  /* 0x000000ffc7c77208 */ /* 0x000fc60003000000 */
[----:B------:R-:W-:Y:S02]  /*6460*/  FADD.FTZ R17, R168, -R17 ;  /* 0x80000011a8117221 */ /* 0x000fe40000010000 */
[--C-:B------:R-:W-:Y:S01]  /*6470*/  FFMA.FTZ R188, R0, UR10, -R199.reuse ;  /* 0x0000000a00bc7c23 */ /* 0x100fe200080108c7 */
[--C-:B------:R-:W-:Y:S01]  /*6480*/  FFMA.FTZ R187, R24, UR10, -R199.reuse ;  /* 0x0000000a18bb7c23 */ /* 0x100fe200080108c7 */
[----:B--2---:R-:W-:Y:S01]  /*6490*/  FMNMX.FTZ R232, R5, R232, !PT ;  /* 0x000000e805e87209 */ /* 0x004fe20007810000 */
[----:B------:R-:W-:Y:S01]  /*64a0*/  FMUL.FTZ R17, R17, UR10 ;  /* 0x0000000a11117c20 */ /* 0x000fe20008410000 */
[--C-:B------:R-:W-:Y:S01]  /*64b0*/  FFMA.FTZ R186, R26, UR10, -R199.reuse ;  /* 0x0000000a1aba7c23 */ /* 0x100fe200080108c7 */
[----:B------:R-:W-:Y:S01]  /*64c0*/  FFMA.FTZ R185, R14, UR10, -R199 ;  /* 0x0000000a0eb97c23 */ /* 0x000fe200080108c7 */
[C---:B------:R-:W-:Y:S01]  /*64d0*/  FSETP.NEU.FTZ.AND P1, PT, R232.reuse, -INF , PT ;  /* 0xff800000e800780b */ /* 0x040fe20003f3d000 */
[C---:B------:R-:W-:Y:S01]  /*64e0*/  FMUL.FTZ R220, R232.reuse, UR10 ;  /* 0x0000000ae8dc7c20 */ /* 0x040fe20008410000 */
[----:B-1----:R-:W-:Y:S01]  /*64f0*/  FMNMX.FTZ R234, R7, R234, !PT ;  /* 0x000000ea07ea7209 */ /* 0x002fe20007810000 */
[----:B------:R-:W1:Y:S01]  /*6500*/  MUFU.EX2 R200, R17 ;  /* 0x0000001100c87308 */ /* 0x000e620000000800 */
[----:B---3--:R-:W-:Y:S01]  /*6510*/  FMNMX.FTZ R0, R9, R4, !PT ;  /* 0x0000000409007209 */ /* 0x008fe20007810000 */
[----:B------:R-:W-:Y:S01]  /*6520*/  LDSM.16.MT88.4 R24, [R209+0xa000] ;  /* 0x00a00000d118783b */ /* 0x000fe20000004200 */
[----:B------:R-:W-:Y:S01]  /*6530*/  FSEL R4, R232, RZ, P1 ;  /* 0x000000ffe8047208 */ /* 0x000fe20000800000 */
[C---:B------:R-:W-:Y:S01]  /*6540*/  FMUL.FTZ R223, R234.reuse, UR10 ;  /* 0x0000000aeadf7c20 */ /* 0x040fe20008410000 */
[----:B------:R-:W-:Y:S01]  /*6550*/  FSETP.NEU.FTZ.AND P4, PT, R234, -INF , PT ;  /* 0xff800000ea00780b */ /* 0x000fe20003f9d000 */
[C---:B------:R-:W-:Y:S01]  /*6560*/  FMUL.FTZ R197, R0.reuse, UR10 ;  /* 0x0000000a00c57c20 */ /* 0x040fe20008410000 */
[----:B------:R-:W-:Y:S01]  /*6570*/  FSETP.NEU.FTZ.AND P5, PT, R0, -INF , PT ;  /* 0xff8000000000780b */ /* 0x000fe20003fbd000 */
[----:B------:R-:W-:Y:S01]  /*6580*/  FADD.FTZ R4, R165, -R4 ;  /* 0x80000004a5047221 */ /* 0x000fe20000010000 */
[----:B------:R-:W-:Y:S01]  /*6590*/  FSEL R5, R234, RZ, P4 ;  /* 0x000000ffea057208 */ /* 0x000fe20002000000 */
[----:B------:R-:W-:Y:S01]  /*65a0*/  MUFU.EX2 R188, R188 ;  /* 0x000000bc00bc7308 */ /* 0x000fe20000000800 */
[----:B------:R-:W-:Y:S01]  /*65b0*/  FSEL R197, R197, RZ, P5 ;  /* 0x000000ffc5c57208 */ /* 0x000fe20002800000 */
[----:B------:R-:W-:Y:S01]  /*65c0*/  FMUL.FTZ R191, R4, UR10 ;  /* 0x0000000a04bf7c20 */ /* 0x000fe20008410000 */
[----:B------:R-:W-:Y:S01]  /*65d0*/  FSEL R4, R0, RZ, P5 ;  /* 0x000000ff00047208 */ /* 0x000fe20002800000 */
[----:B------:R-:W-:Y:S01]  /*65e0*/  FADD.FTZ R192, R166, -R5 ;  /* 0x80000005a6c07221 */ /* 0x000fe20000010000 */
[----:B------:R-:W-:Y:S01]  /*65f0*/  FSEL R223, R223, RZ, P4 ;  /* 0x000000ffdfdf7208 */ /* 0x000fe20002000000 */
[--C-:B------:R-:W-:Y:S01]  /*6600*/  FFMA.FTZ R5, R16, UR10, -R197.reuse ;  /* 0x0000000a10057c23 */ /* 0x100fe200080108c5 */
[----:B------:R-:W-:Y:S01]  /*6610*/  FSEL R220, R220, RZ, P1 ;  /* 0x000000ffdcdc7208 */ /* 0x000fe20000800000 */
[----:B------:R-:W-:Y:S01]  /*6620*/  FADD.FTZ R16, R167, -R4 ;  /* 0x80000004a7107221 */ /* 0x000fe20000010000 */
[----:B------:R-:W-:Y:S01]  /*6630*/  FFMA.FTZ R179, R28, UR10, -R197 ;  /* 0x0000000a1cb37c23 */ /* 0x000fe200080108c5 */
[--C-:B------:R-:W-:Y:S01]  /*6640*/  FFMA.FTZ R178, R176, UR10, -R223.reuse ;  /* 0x0000000ab0b27c23 */ /* 0x100fe200080108df */
[--C-:B------:R-:W-:Y:S01]  /*6650*/  FFMA.FTZ R184, R12, UR10, -R223.reuse ;  /* 0x0000000a0cb87c23 */ /* 0x100fe200080108df */
[----:B------:R-:W-:Y:S01]  /*6660*/  FMUL.FTZ R16, R16, UR10 ;  /* 0x0000000a10107c20 */ /* 0x000fe20008410000 */
[--C-:B------:R-:W-:Y:S01]  /*6670*/  FFMA.FTZ R177, R22, UR10, -R223.reuse ;  /* 0x0000000a16b17c23 */ /* 0x100fe200080108df */
[----:B------:R-:W-:Y:S01]  /*6680*/  FFMA.FTZ R175, R20, UR10, -R223 ;  /* 0x0000000a14af7c23 */ /* 0x000fe200080108df */
[--C-:B------:R-:W-:Y:S01]  /*6690*/  FFMA.FTZ R176, R13, UR10, -R220.reuse ;  /* 0x0000000a0db07c23 */ /* 0x100fe200080108dc */
[--C-:B------:R-:W-:Y:S01]  /*66a0*/  FFMA.FTZ R174, R19, UR10, -R220.reuse ;  /* 0x0000000a13ae7c23 */ /* 0x100fe200080108dc */
[--C-:B------:R-:W-:Y:S01]  /*66b0*/  FFMA.FTZ R173, R21, UR10, -R220.reuse ;  /* 0x0000000a15ad7c23 */ /* 0x100fe200080108dc */
[--C-:B------:R-:W-:Y:S01]  /*66c0*/  FFMA.FTZ R190, R11, UR10, -R220.reuse ;  /* 0x0000000a0bbe7c23 */ /* 0x100fe200080108dc */
[----:B------:R2:W-:Y:S01]  /*66d0*/  MUFU.EX2 R168, R5 ;  /* 0x0000000500a87308 */ /* 0x0005e20000000800 */
[--C-:B------:R-:W-:Y:S01]  /*66e0*/  FFMA.FTZ R196, R10, UR10, -R197.reuse ;  /* 0x0000000a0ac47c23 */ /* 0x100fe200080108c5 */
[----:B------:R-:W-:Y:S01]  /*66f0*/  FFMA.FTZ R195, R18, UR10, -R197 ;  /* 0x0000000a12c37c23 */ /* 0x000fe200080108c5 */
[----:B------:R-:W3:Y:S01]  /*6700*/  LDSM.16.MT88.4 R28, [R210+0xa000] ;  /* 0x00a00000d21c783b */ /* 0x000ee20000004200 */
[----:B------:R-:W-:Y:S01]  /*6710*/  FMUL.FTZ R192, R192, UR10 ;  /* 0x0000000ac0c07c20 */ /* 0x000fe20008410000 */
[-C--:B-1----:R-:W-:Y:S01]  /*6720*/  FMUL.FTZ R160, R160, R200.reuse ;  /* 0x000000c8a0a07220 */ /* 0x082fe20000410000 */
[-C--:B------:R-:W-:Y:S01]  /*6730*/  FMUL.FTZ R161, R161, R200.reuse ;  /* 0x000000c8a1a17220 */ /* 0x080fe20000410000 */
[----:B------:R-:W1:Y:S01]  /*6740*/  LDSM.16.MT88.4 R20, [R208+0xa000] ;  /* 0x00a00000d014783b */ /* 0x000e620000004200 */
[----:B------:R4:W5:Y:S01]  /*6750*/  MUFU.EX2 R201, R16 ;  /* 0x0000001000c97308 */ /* 0x0009620000000800 */
[-C--:B------:R-:W-:Y:S01]  /*6760*/  FMUL.FTZ R148, R148, R200.reuse ;  /* 0x000000c894947220 */ /* 0x080fe20000410000 */
[-C--:B------:R-:W-:Y:S01]  /*6770*/  FMUL.FTZ R149, R149, R200.reuse ;  /* 0x000000c895957220 */ /* 0x080fe20000410000 */
[----:B------:R-:W1:Y:S01]  /*6780*/  LDSM.16.MT88.4 R12, [R212+0xb000] ;  /* 0x00b00000d40c783b */ /* 0x000e620000004200 */
[-C--:B------:R-:W-:Y:S01]  /*6790*/  FMUL.FTZ R144, R144, R200.reuse ;  /* 0x000000c890907220 */ /* 0x080fe20000410000 */
[-C--:B------:R-:W-:Y:S01]  /*67a0*/  FMUL.FTZ R145, R145, R200.reuse ;  /* 0x000000c891917220 */ /* 0x080fe20000410000 */
[-C--:B------:R-:W-:Y:S01]  /*67b0*/  FMUL.FTZ R132, R132, R200.reuse ;  /* 0x000000c884847220 */ /* 0x080fe20000410000 */
[----:B------:R-:W1:Y:S01]  /*67c0*/  LDSM.16.MT88.4 R8, [R210+0xb000] ;  /* 0x00b00000d208783b */ /* 0x000e620000004200 */
[----:B------:R-:W-:Y:S01]  /*67d0*/  MUFU.EX2 R184, R184 ;  /* 0x000000b800b87308 */ /* 0x000fe20000000800 */
[-C--:B------:R-:W-:Y:S01]  /*67e0*/  FMUL.FTZ R133, R133, R200.reuse ;  /* 0x000000c885857220 */ /* 0x080fe20000410000 */
[-C--:B------:R-:W-:Y:S01]  /*67f0*/  FMUL.FTZ R36, R36, R200.reuse ;  /* 0x000000c824247220 */ /* 0x080fe20000410000 */
[----:B--2---:R-:W2:Y:S01]  /*6800*/  LDSM.16.MT88.4 R4, [R209+0xb000] ;  /* 0x00b00000d104783b */ /* 0x004ea20000004200 */
[-C--:B------:R-:W-:Y:S01]  /*6810*/  FMUL.FTZ R37, R37, R200.reuse ;  /* 0x000000c825257220 */ /* 0x080fe20000410000 */
[-C--:B------:R-:W-:Y:S01]  /*6820*/  FMUL.FTZ R48, R48, R200.reuse ;  /* 0x000000c830307220 */ /* 0x080fe20000410000 */
[-C--:B------:R-:W-:Y:S01]  /*6830*/  FMUL.FTZ R49, R49, R200.reuse ;  /* 0x000000c831317220 */ /* 0x080fe20000410000 */
[-C--:B------:R-:W-:Y:S01]  /*6840*/  FMUL.FTZ R52, R52, R200.reuse ;  /* 0x000000c834347220 */ /* 0x080fe20000410000 */
[----:B------:R-:W3:Y:S01]  /*6850*/  MUFU.EX2 R177, R177 ;  /* 0x000000b100b17308 */ /* 0x000ee20000000800 */
[----:B----4-:R-:W4:Y:S01]  /*6860*/  LDSM.16.MT88.4 R16, [R208+0xb000] ;  /* 0x00b00000d010783b */ /* 0x010f220000004200 */
[-C--:B-----5:R-:W-:Y:S01]  /*6870*/  FMUL.FTZ R162, R162, R201.reuse ;  /* 0x000000c9a2a27220 */ /* 0x0a0fe20000410000 */
        /* <DEDUP_REMOVED lines=27> */
[----:B------:R-:W-:Y:S01]  /*6a30*/  FMUL.FTZ R81, R81, R200 ;  /* 0x000000c851517220 */ /* 0x000fe20000410000 */
        /* <DEDUP_REMOVED lines=14> */
[----:B------:R-:W-:Y:S01]  /*6b20*/  FMUL.FTZ R101, R101, R200 ;  /* 0x000000c865657220 */ /* 0x000fe20000410000 */
[-C--:B------:R-:W-:Y:S01]  /*6b30*/  FMUL.FTZ R102, R102, R201.reuse ;  /* 0x000000c966667220 */ /* 0x080fe20000410000 */
[-C--:B------:R-:W-:Y:S01]  /*6b40*/  FMUL.FTZ R103, R103, R201.reuse ;  /* 0x000000c967677220 */ /* 0x080fe20000410000 */
        /* <DEDUP_REMOVED lines=12> */
[----:B------:R-:W-:Y:S01]  /*6c10*/  FMUL.FTZ R129, R129, R200 ;  /* 0x000000c881817220 */ /* 0x000fe20000410000 */
[-C--:B------:R-:W-:Y:S01]  /*6c20*/  FMUL.FTZ R130, R130, R201.reuse ;  /* 0x000000c982827220 */ /* 0x080fe20000410000 */
[----:B------:R-:W-:Y:S01]  /*6c30*/  FMUL.FTZ R131, R131, R201 ;  /* 0x000000c983837220 */ /* 0x000fe20000410000 */
[--C-:B------:R-:W-:Y:S01]  /*6c40*/  FFMA.FTZ R237, R240, UR10, -R223.reuse ;  /* 0x0000000af0ed7c23 */ /* 0x100fe200080108df */
[----:B------:R-:W1:Y:S01]  /*6c50*/  MUFU.EX2 R191, R191 ;  /* 0x000000bf00bf7308 */ /* 0x000e620000000800 */
[----:B-----5:R-:W-:Y:S01]  /*6c60*/  F2FP.F16.F32.PACK_AB R167, R190, R173 ;  /* 0x000000adbea7723e */ /* 0x020fe200000000ff */
[--C-:B------:R-:W-:Y:S01]  /*6c70*/  FFMA.FTZ R238, R238, UR10, -R223.reuse ;  /* 0x0000000aeeee7c23 */ /* 0x100fe200080108df */
[--C-:B------:R-:W-:Y:S01]  /*6c80*/  FFMA.FTZ R236, R236, UR10, -R223.reuse ;  /* 0x0000000aecec7c23 */ /* 0x100fe200080108df */
[----:B------:R-:W-:Y:S01]  /*6c90*/  FFMA.FTZ R223, R222, UR10, -R223 ;  /* 0x0000000adedf7c23 */ /* 0x000fe200080108df */
[--C-:B------:R-:W-:Y:S01]  /*6ca0*/  FFMA.FTZ R207, R207, UR10, -R220.reuse ;  /* 0x0000000acfcf7c23 */ /* 0x100fe200080108dc */
[--C-:B------:R-:W-:Y:S01]  /*6cb0*/  FFMA.FTZ R222, R221, UR10, -R220.reuse ;  /* 0x0000000addde7c23 */ /* 0x100fe200080108dc */
[--C-:B------:R-:W-:Y:S01]  /*6cc0*/  FFMA.FTZ R205, R205, UR10, -R220.reuse ;  /* 0x0000000acdcd7c23 */ /* 0x100fe200080108dc */
[----:B------:R-:W5:Y:S01]  /*6cd0*/  MUFU.EX2 R187, R187 ;  /* 0x000000bb00bb7308 */ /* 0x000f620000000800 */
        /* <DEDUP_REMOVED lines=70> */
[----:B------:R-:W-:Y:S01]  /*7140*/  FFMA.FTZ R220, R203, UR10, -R220 ;  /* 0x0000000acbdc7c23 */ /* 0x000fe200080108dc */
[----:B------:R-:W-:Y:S01]  /*7150*/  MUFU.EX2 R237, R237 ;  /* 0x000000ed00ed7308 */ /* 0x000fe20000000800 */
[--C-:B------:R-:W-:Y:S01]  /*7160*/  FFMA.FTZ R203, R206, UR10, -R199.reuse ;  /* 0x0000000acecb7c23 */ /* 0x100fe200080108c7 */
[----:B------:R-:W-:Y:S01]  /*7170*/  FFMA.FTZ R202, R202, UR10, -R199 ;  /* 0x0000000acaca7c23 */ /* 0x000fe200080108c7 */
[--C-:B------:R-:W-:Y:S01]  /*7180*/  FFMA.FTZ R172, R172, UR10, -R197.reuse ;  /* 0x0000000aacac7c23 */ /* 0x100fe200080108c5 */
[C---:B------:R-:W-:Y:S01]  /*7190*/  HMMA.16816.F32 R152, R164.reuse, R34, R152 ;  /* 0x00000022a498723c */ /* 0x040fe20000001898 */
[----:B------:R-:W-:Y:S01]  /*71a0*/  FFMA.FTZ R189, R189, UR10, -R197 ;  /* 0x0000000abdbd7c23 */ /* 0x000fe200080108c5 */
[--C-:B------:R-:W-:Y:S01]  /*71b0*/  FFMA.FTZ R204, R204, UR10, -R199.reuse ;  /* 0x0000000acccc7c23 */ /* 0x100fe200080108c7 */
[----:B------:R-:W-:Y:S01]  /*71c0*/  FFMA.FTZ R199, R198, UR10, -R199 ;  /* 0x0000000ac6c77c23 */ /* 0x000fe200080108c7 */
[----:B------:R-:W3:Y:S01]  /*71d0*/  MUFU.EX2 R238, R238 ;  /* 0x000000ee00ee7308 */ /* 0x000ee20000000800 */
[--C-:B------:R-:W-:Y:S01]  /*71e0*/  FFMA.FTZ R194, R194, UR10, -R197.reuse ;  /* 0x0000000ac2c27c23 */ /* 0x100fe200080108c5 */
[----:B------:R-:W-:Y:S01]  /*71f0*/  HMMA.16816.F32 R140, R164, R28, R140 ;  /* 0x0000001ca48c723c */ /* 0x000fe2000000188c */
[----:B------:R-:W-:Y:S01]  /*7200*/  FFMA.FTZ R193, R193, UR10, -R197 ;  /* 0x0000000ac1c17c23 */ /* 0x000fe200080108c5 */
[----:B------:R-:W-:Y:S01]  /*7210*/  FFMA.FTZ R184, R233, R192, R184 ;  /* 0x000000c0e9b87223 */ /* 0x000fe200000100b8 */
[----:B------:R-:W-:-:S03]  /*7220*/  FFMA.FTZ R191, R231, R191, R176 ;  /* 0x000000bfe7bf7223 */ /* 0x000fc600000100b0 */
        /* <DEDUP_REMOVED lines=10> */
[----:B------:R-:W-:-:S04]  /*72d0*/  FADD.FTZ R190, R190, R173 ;  /* 0x000000adbebe7221 */ /* 0x000fc80000010000 */
[----:B------:R-:W-:Y:S01]  /*72e0*/  MUFU.EX2 R207, R207 ;  /* 0x000000cf00cf7308 */ /* 0x000fe20000000800 */
[C---:B------:R-:W-:Y:S06]  /*72f0*/  HMMA.16816.F32 R56, R164.reuse, R20, R56 ;  /* 0x00000014a438723c */ /* 0x040fec0000001838 */
[C---:B------:R-:W-:Y:S01]  /*7300*/  HMMA.16816.F32 R60, R164.reuse, R22, R60 ;  /* 0x00000016a43c723c */ /* 0x040fe2000000183c */
[----:B------:R-:W3:Y:S05]  /*7310*/  MUFU.EX2 R222, R222 ;  /* 0x000000de00de7308 */ /* 0x000eea0000000800 */
[C---:B------:R-:W-:Y:S03]  /*7320*/  HMMA.16816.F32 R72, R164.reuse, R12, R72 ;  /* 0x0000000ca448723c */ /* 0x040fe60000001848 */
[----:B------:R-:W-:Y:S03]  /*7330*/  MUFU.EX2 R205, R205 ;  /* 0x000000cd00cd7308 */ /* 0x000fe60000000800 */
[C---:B------:R-:W-:Y:S05]  /*7340*/  HMMA.16816.F32 R76, R164.reuse, R14, R76 ;  /* 0x0000000ea44c723c */ /* 0x040fea000000184c */
[----:B------:R-:W3:Y:S01]  /*7350*/  MUFU.EX2 R220, R220 ;  /* 0x000000dc00dc7308 */ /* 0x000ee20000000800 */
[C---:B------:R-:W-:Y:S06]  /*7360*/  HMMA.16816.F32 R88, R164.reuse, R8, R88 ;  /* 0x00000008a458723c */ /* 0x040fec0000001858 */
[C---:B------:R-:W-:Y:S01]  /*7370*/  HMMA.16816.F32 R92, R164.reuse, R10, R92 ;  /* 0x0000000aa45c723c */ /* 0x040fe2000000185c */
[----:B------:R-:W-:Y:S05]  /*7380*/  MUFU.EX2 R203, R203 ;  /* 0x000000cb00cb7308 */ /* 0x000fea0000000800 */
[C---:B--2---:R-:W-:Y:S03]  /*7390*/  HMMA.16816.F32 R104, R164.reuse, R4, R104 ;  /* 0x00000004a468723c */ /* 0x044fe60000001868 */
[----:B------:R-:W2:Y:S03]  /*73a0*/  MUFU.EX2 R202, R202 ;  /* 0x000000ca00ca7308 */ /* 0x000ea60000000800 */
[C---:B------:R-:W-:Y:S05]  /*73b0*/  HMMA.16816.F32 R108, R164.reuse, R6, R108 ;  /* 0x00000006a46c723c */ /* 0x040fea000000186c */
[----:B------:R-:W-:Y:S01]  /*73c0*/  MUFU.EX2 R172, R172 ;  /* 0x000000ac00ac7308 */ /* 0x000fe20000000800 */
[C---:B----4-:R-:W-:Y:S06]  /*73d0*/  HMMA.16816.F32 R120, R164.reuse, R16, R120 ;  /* 0x00000010a478723c */ /* 0x050fec0000001878 */
[----:B------:R-:W-:Y:S01]  /*73e0*/  HMMA.16816.F32 R124, R164, R18, R124 ;  /* 0x00000012a47c723c */ /* 0x000fe2000000187c */
[----:B------:R-:W4:Y:S06]  /*73f0*/  MUFU.EX2 R189, R189 ;  /* 0x000000bd00bd7308 */ /* 0x000f2c0000000800 */
[----:B-----5:R-:W-:Y:S01]  /*7400*/  F2FP.F16.F32.PACK_AB R164, R187, R188 ;  /* 0x000000bcbba4723e */ /* 0x020fe200000000ff */
[----:B------:R-:W-:Y:S01]  /*7410*/  FFMA.FTZ R188, R235, R200, R188 ;  /* 0x000000c8ebbc7223 */ /* 0x000fe200000100bc */
[----:B-1----:R-:W-:Y:S01]  /*7420*/  F2FP.F16.F32.PACK_AB R165, R168, R179 ;  /* 0x000000b3a8a5723e */ /* 0x002fe200000000ff */
[----:B------:R-:W-:Y:S01]  /*7430*/  FFMA.FTZ R179, R230, R201, R179 ;  /* 0x000000c9e6b37223 */ /* 0x000fe200000100b3 */
[----:B------:R-:W-:Y:S01]  /*7440*/  F2FP.F16.F32.PACK_AB R166, R185, R186 ;  /* 0x000000bab9a6723e */ /* 0x000fe200000000ff */
[----:B------:R-:W-:Y:S01]  /*7450*/  MUFU.EX2 R204, R204 ;  /* 0x000000cc00cc7308 */ /* 0x000fe20000000800 */
[----:B---3--:R-:W-:Y:S01]  /*7460*/  F2FP.F16.F32.PACK_AB R167, R195, R196 ;  /* 0x000000c4c3a7723e */ /* 0x008fe200000000ff */
[----:B------:R-:W-:Y:S01]  /*7470*/  FADD.FTZ R187, R187, R188 ;  /* 0x000000bcbbbb7221 */ /* 0x000fe20000010000 */
[----:B------:R-:W-:Y:S01]  /*7480*/  FADD.FTZ R179, R168, R179 ;  /* 0x000000b3a8b37221 */ /* 0x000fe20000010000 */
[----:B------:R-:W-:-:S02]  /*7490*/  MOV R168, R2 ;  /* 0x0000000200a87202 */ /* 0x000fc40000000f00 */
[----:B------:R-:W-:Y:S01]  /*74a0*/  FADD.FTZ R186, R186, R187 ;  /* 0x000000bbbaba7221 */ /* 0x000fe20000010000 */
[----:B------:R-:W-:Y:S01]  /*74b0*/  FADD.FTZ R196, R196, R179 ;  /* 0x000000b3c4c47221 */ /* 0x000fe20000010000 */
[----:B------:R-:W-:Y:S01]  /*74c0*/  HMMA.16816.F32 R160, R164, R32, R160 ;  /* 0x00000020a4a0723c */ /* 0x000fe200000018a0 */
[----:B------:R-:W1:Y:S01]  /*74d0*/  MUFU.EX2 R199, R199 ;  /* 0x000000c700c77308 */ /* 0x000e620000000800 */
        /* <DEDUP_REMOVED lines=11> */
[----:B------:R-:W5:Y:S05]  /*7590*/  LDSM.16.MT88.4 R24, [R212+0xa800] ;  /* 0x00a80000d418783b */ /* 0x000f6a0000004200 */
[C---:B------:R-:W-:Y:S06]  /*75a0*/  HMMA.16816.F32 R52, R164.reuse, R20, R52 ;  /* 0x00000014a434723c */ /* 0x040fec0000001834 */
[C---:B------:R-:W-:Y:S01]  /*75b0*/  HMMA.16816.F32 R64, R164.reuse, R22, R64 ;  /* 0x00000016a440723c */ /* 0x040fe20000001840 */
[----:B------:R-:W2:Y:S05]  /*75c0*/  LDSM.16.MT88.4 R20, [R208+0xa800] ;  /* 0x00a80000d014783b */ /* 0x000eaa0000004200 */
        /* <DEDUP_REMOVED lines=11> */
[----:B------:R-:W4:Y:S06]  /*7680*/  LDSM.16.MT88.4 R16, [R212+0xb800] ;  /* 0x00b80000d410783b */ /* 0x000f2c0000004200 */
        /* <DEDUP_REMOVED lines=10> */
[----:B-----5:R-:W-:Y:S01]  /*7730*/  HMMA.16816.F32 R156, R164, R24, R156 ;  /* 0x00000018a49c723c */ /* 0x020fe2000000189c */
[----:B------:R-:W-:Y:S01]  /*7740*/  FADD.FTZ R233, R223, R236 ;  /* 0x000000ecdfe97221 */ /* 0x000fe20000010000 */
[----:B------:R-:W-:-:S04]  /*7750*/  FADD.FTZ R231, R220, R205 ;  /* 0x000000cddce77221 */ /* 0x000fc80000010000 */
[C---:B------:R-:W-:Y:S06]  /*7760*/  HMMA.16816.F32 R152, R164.reuse, R26, R152 ;  /* 0x0000001aa498723c */ /* 0x040fec0000001898 */
[C---:B------:R-:W-:Y:S06]  /*7770*/  HMMA.16816.F32 R140, R164.reuse, R32, R140 ;  /* 0x00000020a48c723c */ /* 0x040fec000000188c */
[C---:B------:R-:W-:Y:S06]  /*7780*/  HMMA.16816.F32 R136, R164.reuse, R34, R136 ;  /* 0x00000022a488723c */ /* 0x040fec0000001888 */
[C---:B------:R-:W-:Y:S06]  /*7790*/  HMMA.16816.F32 R40, R164.reuse, R28, R40 ;  /* 0x0000001ca428723c */ /* 0x040fec0000001828 */
[C---:B------:R-:W-:Y:S06]  /*77a0*/  HMMA.16816.F32 R44, R164.reuse, R30, R44 ;  /* 0x0000001ea42c723c */ /* 0x040fec000000182c */
[C---:B--2---:R-:W-:Y:S06]  /*77b0*/  HMMA.16816.F32 R56, R164.reuse, R20, R56 ;  /* 0x00000014a438723c */ /* 0x044fec0000001838 */
        /* <DEDUP_REMOVED lines=13> */
[----:B-1----:R-:W-:Y:S01]  /*7890*/  F2FP.F16.F32.PACK_AB R166, R199, R204 ;  /* 0x000000ccc7a6723e */ /* 0x002fe200000000ff */
        /* <DEDUP_REMOVED lines=37> */
[----:B------:R-:W-:Y:S02]  /*7af0*/  MOV R15, UR30 ;  /* 0x0000001e000f7c02 */ /* 0x000fe40008000f00 */
[----:B------:R-:W-:Y:S01]  /*7b00*/  MOV R12, UR30 ;  /* 0x0000001e000c7c02 */ /* 0x000fe20008000f00 */
[----:B------:R-:W-:Y:S01]  /*7b10*/  UIADD3 UR4, UR31, UR4, URZ ;  /* 0x000000041f047290 */ /* 0x000fe2000fffe03f */
[----:B------:R-:W-:Y:S02]  /*7b20*/  LEA R15, P1, R15, R180, 0x5 ;  /* 0x000000b40f0f7211 */ /* 0x000fe400078228ff */
[----:B------:R-:W3:Y:S02]  /*7b30*/  @!P3 LDC.64 R6, c[0x0][0x220] ;  /* 0x00008800ff06bb82 */ /* 0x000ee40000000a00 */
[----:B------:R-:W-:-:S02]  /*7b40*/  IADD3 R14, P0, R15, UR27, RZ ;  /* 0x0000001b0f0e7c10 */ /* 0x000fc4000ff1e0ff */
[----:B------:R-:W-:Y:S02]  /*7b50*/  MOV R13, UR4 ;  /* 0x00000004000d7c02 */ /* 0x000fe40008000f00 */
[C---:B-1----:R-:W-:Y:S02]  /*7b60*/  @!P3 LEA R10, P5, R15.reuse, R10, 0x1 ;  /* 0x0000000a0f0ab211 */ /* 0x042fe400078a08ff */
[----:B------:R-:W1:Y:S01]  /*7b70*/  @!P2 LDC.64 R4, c[0x0][0x220] ;  /* 0x00008800ff04ab82 */ /* 0x000e620000000a00 */
[----:B------:R-:W-:Y:S01]  /*7b80*/  LEA.HI.X R12, R12, R183, R13, 0x5, P1 ;  /* 0x000000b70c0c7211 */ /* 0x000fe200008f2c0d */
[----:B------:R-:W-:Y:S03]  /*7b90*/  @P3 STS.128 [R224+0xa000], RZ ;  /* 0x00a000ffe0003388 */ /* 0x000fe60000000c00 */
[C---:B------:R-:W-:Y:S02]  /*7ba0*/  @!P3 LEA.HI.X R11, R15.reuse, R11, R12, 0x1, P5 ;  /* 0x0000000b0f0bb211 */ /* 0x040fe400028f0c0c */
[----:B--2---:R-:W-:-:S03]  /*7bb0*/  @!P2 LEA R8, P1, R15, R8, 0x1 ;  /* 0x000000080f08a211 */ /* 0x004fc600078208ff */
[----:B------:R-:W-:Y:S01]  /*7bc0*/  @!PT LDS RZ, [RZ] ;  /* 0x00000000fffff984 */ /* 0x000fe20000000800 */
[----:B------:R-:W-:Y:S01]  /*7bd0*/  @!PT LDS RZ, [RZ] ;  /* 0x00000000fffff984 */ /* 0x000fe20000000800 */
[----:B------:R-:W-:Y:S01]  /*7be0*/  @!PT LDS RZ, [RZ] ;  /* 0x00000000fffff984 */ /* 0x000fe20000000800 */
[----:B------:R-:W-:Y:S01]  /*7bf0*/  @!P3 LDGSTS.E.BYPASS.LTC128B.128 [R224+0xa000], desc[UR20][R10.64] ;  /* 0x0a0000000ae0bfae */ /* 0x000fe2000b901d54 */
[----:B------:R-:W-:-:S03]  /*7c00*/  @!P2 LEA.HI.X R9, R15, R9, R12, 0x1, P1 ;  /* 0x000000090f09a211 */ /* 0x000fc600008f0c0c */
[----:B------:R-:W-:Y:S01]  /*7c10*/  @P2 STS.128 [R224+0xb000], RZ ;  /* 0x00b000ffe0002388 */ /* 0x000fe20000000c00 */
[----:B---3--:R-:W-:Y:S02]  /*7c20*/  @!P3 LEA R20, P4, R14, R6, 0x1 ;  /* 0x000000060e14b211 */ /* 0x008fe400078808ff */
[----:B------:R-:W-:Y:S01]  /*7c30*/  IADD3.X R6, R12, UR18, RZ, P0, !PT ;  /* 0x000000120c067c10 */ /* 0x000fe200087fe4ff */
[----:B------:R-:W-:Y:S01]  /*7c40*/  @!PT LDS RZ, [RZ] ;  /* 0x00000000fffff984 */ /* 0x000fe20000000800 */
[----:B------:R-:W-:Y:S01]  /*7c50*/  @!PT LDS RZ, [RZ] ;  /* 0x00000000fffff984 */ /* 0x000fe20000000800 */
[----:B------:R-:W-:Y:S01]  /*7c60*/  @!PT LDS RZ, [RZ] ;  /* 0x00000000fffff984 */ /* 0x000fe20000000800 */
[----:B------:R-:W-:Y:S03]  /*7c70*/  @!P2 LDGSTS.E.BYPASS.LTC128B.128 [R224+0xb000], desc[UR20][R8.64+0x80] ;  /* 0x0b00008008e0afae */ /* 0x000fe6000b901d54 */
[C---:B------:R-:W-:Y:S01]  /*7c80*/  @!P3 LEA.HI.X R21, R14.reuse, R7, R6, 0x1, P4 ;  /* 0x000000070e15b211 */ /* 0x040fe200020f0c06 */
[----:B------:R-:W-:Y:S01]  /*7c90*/  @P3 STS.128 [R224+0xa800], RZ ;  /* 0x00a800ffe0003388 */ /* 0x000fe20000000c00 */
[----:B-1----:R-:W-:-:S03]  /*7ca0*/  @!P2 LEA R28, P0, R14, R4, 0x1 ;  /* 0x000000040e1ca211 */ /* 0x002fc600078008ff */
[----:B------:R-:W-:Y:S01]  /*7cb0*/  @!PT LDS RZ, [RZ] ;  /* 0x00000000fffff984 */ /* 0x000fe20000000800 */
[----:B------:R-:W-:Y:S01]  /*7cc0*/  @!PT LDS RZ, [RZ] ;  /* 0x00000000fffff984 */ /* 0x000fe20000000800 */
[----:B------:R-:W-:Y:S01]  /*7cd0*/  @!PT LDS RZ, [RZ] ;  /* 0x00000000fffff984 */ /* 0x000fe20000000800 */
[----:B------:R1:W-:Y:S01]  /*7ce0*/  @!P3 LDGSTS.E.BYPASS.LTC128B.128 [R224+0xa800], desc[UR20][R20.64] ;  /* 0x0a80000014e0bfae */ /* 0x0003e2000b901d54 */
[----:B------:R-:W-:Y:S02]  /*7cf0*/  @!P2 LEA.HI.X R29, R14, R5, R6, 0x1, P0 ;  /* 0x000000050e1da211 */ /* 0x000fe400000f0c06 */
[----:B------:R-:W-:Y:S01]  /*7d00*/  PLOP3.LUT P0, PT, PT, PT, UP0, 0x80, 0x0 ;  /* 0x000000000000781c */ /* 0x000fe20003f0f008 */
[----:B------:R-:W-:Y:S04]  /*7d10*/  @P2 STS.128 [R224+0xb800], RZ ;  /* 0x00b800ffe0002388 */ /* 0x000fe80000000c00 */
[----:B------:R-:W-:Y:S01]  /*7d20*/  @!PT LDS RZ, [RZ] ;  /* 0x00000000fffff984 */ /* 0x000fe20000000800 */
[----:B------:R-:W-:Y:S01]  /*7d30*/  @!PT LDS RZ, [RZ] ;  /* 0x00000000fffff984 */ /* 0x000fe20000000800 */
[----:B------:R-:W-:Y:S01]  /*7d40*/  @!PT LDS RZ, [RZ] ;  /* 0x00000000fffff984 */ /* 0x000fe20000000800 */
[----:B------:R2:W-:Y:S04]  /*7d50*/  @!P2 LDGSTS.E.BYPASS.LTC128B.128 [R224+0xb800], desc[UR20][R28.64+0x80] ;  /* 0x0b8000801ce0afae */ /* 0x0005e8000b901d54 */
[----:B------:R-:W-:Y:S04]  /*7d60*/  LDSM.16.M88.4 R192, [R219] ;  /* 0x00000000dbc0783b */ /* 0x000fe80000000200 */
[----:B------:R-:W3:Y:S04]  /*7d70*/  LDSM.16.M88.4 R24, [R218+0x8000] ;  /* 0x00800000da18783b */ /* 0x000ee80000000200 */
[----:B------:R-:W-:Y:S04]  /*7d80*/  LDSM.16.M88.4 R16, [R217] ;  /* 0x00000000d910783b */ /* 0x000fe80000000200 */
[----:B------:R-:W-:Y:S04]  /*7d90*/  LDSM.16.M88.4 R220, [R216] ;  /* 0x00000000d8dc783b */ /* 0x000fe80000000200 */
[----:B------:R-:W4:Y:S04]  /*7da0*/  LDSM.16.M88.4 R196, [R219+0x2000] ;  /* 0x00200000dbc4783b */ /* 0x000f280000000200 */
[----:B------:R-:W5:Y:S04]  /*7db0*/  LDSM.16.M88.4 R12, [R218+0x8800] ;  /* 0x00880000da0c783b */ /* 0x000f680000000200 */
[----:B------:R-:W-:Y:S04]  /*7dc0*/  LDSM.16.M88.4 R188, [R211+0x8000] ;  /* 0x00800000d3bc783b */ /* 0x000fe80000000200 */
[----:B------:R-:W5:Y:S04]  /*7dd0*/  LDSM.16.M88.4 R184, [R215] ;  /* 0x00000000d7b8783b */ /* 0x000f680000000200 */
[----:B------:R-:W5:Y:S04]  /*7de0*/  LDSM.16.M88.4 R164, [R217+0x2000] ;  /* 0x00200000d9a4783b */ /* 0x000f680000000200 */
[----:B-1----:R-:W1:Y:S04]  /*7df0*/  LDSM.16.M88.4 R20, [R216+0x800] ;  /* 0x00080000d814783b */ /* 0x002e680000000200 */
[----:B------:R-:W-:Y:S01]  /*7e00*/  LDSM.16.M88.4 R32, [R213] ;  /* 0x00000000d520783b */ /* 0x000fe20000000200 */
[-C--:B---3--:R-:W-:Y:S03]  /*7e10*/  HMMA.16816.F32 R4, R192, R24.reuse, RZ ;  /* 0x00000018c004723c */ /* 0x088fe600000018ff */
[----:B------:R-:W-:Y:S04]  /*7e20*/  LDSM.16.M88.4 R176, [R215+0x2000] ;  /* 0x00200000d7b0783b */ /* 0x000fe80000000200 */
[----:B------:R-:W-:Y:S04]  /*7e30*/  LDSM.16.M88.4 R204, [R211+0x8800] ;  /* 0x00880000d3cc783b */ /* 0x000fe80000000200 */
[----:B------:R-:W-:Y:S01]  /*7e40*/  LDSM.16.M88.4 R236, [R219+0x4000] ;  /* 0x00400000dbec783b */ /* 0x000fe20000000200 */
[C---:B----4-:R-:W-:Y:S03]  /*7e50*/  HMMA.16816.F32 R8, R196.reuse, R24, RZ ;  /* 0x00000018c408723c */ /* 0x050fe600000018ff */
[----:B------:R-:W-:Y:S04]  /*7e60*/  LDSM.16.M88.4 R240, [R211+0x9000] ;  /* 0x00900000d3f0783b */ /* 0x000fe80000000200 */
[----:B------:R-:W0:Y:S01]  /*7e70*/  LDGDEPBAR ;  /* 0x00000000000079af */ /* 0x000e220000000000 */
[----:B--2---:R-:W-:Y:S06]  /*7e80*/  HMMA.16816.F32 R28, R196, R26, RZ ;  /* 0x0000001ac41c723c */ /* 0x004fec00000018ff */
[----:B------:R-:W-:Y:S06]  /*7e90*/  HMMA.16816.F32 R4, R16, R220, R4 ;  /* 0x000000dc1004723c */ /* 0x000fec0000001804 */
[----:B------:R-:W-:Y:S06]  /*7ea0*/  HMMA.16816.F32 R24, R192, R26, RZ ;  /* 0x0000001ac018723c */ /* 0x000fec00000018ff */
[-C--:B-----5:R-:W-:Y:S06]  /*7eb0*/  HMMA.16816.F32 R200, R196, R12.reuse, RZ ;  /* 0x0000000cc4c8723c */ /* 0x0a0fec00000018ff */
[----:B------:R-:W-:Y:S06]  /*7ec0*/  HMMA.16816.F32 R172, R192, R12, RZ ;  /* 0x0000000cc0ac723c */ /* 0x000fec00000018ff */
[-C--:B------:R-:W-:Y:S06]  /*7ed0*/  HMMA.16816.F32 R196, R196, R14.reuse, RZ ;  /* 0x0000000ec4c4723c */ /* 0x080fec00000018ff */
[----:B------:R-:W-:Y:S01]  /*7ee0*/  HMMA.16816.F32 R192, R192, R14, RZ ;  /* 0x0000000ec0c0723c */ /* 0x000fe200000018ff */
[----:B------:R-:W2:Y:S05]  /*7ef0*/  LDSM.16.M88.4 R12, [R214] ;  /* 0x00000000d60c783b */ /* 0x000eaa0000000200 */
[----:B------:R-:W-:Y:S06]  /*7f00*/  HMMA.16816.F32 R4, R184, R188, R4 ;  /* 0x000000bcb804723c */ /* 0x000fec0000001804 */
[C---:B------:R-:W-:Y:S06]  /*7f10*/  HMMA.16816.F32 R8, R164.reuse, R220, R8 ;  /* 0x000000dca408723c */ /* 0x040fec0000001808 */
[-C--:B------:R-:W-:Y:S06]  /*7f20*/  HMMA.16816.F32 R28, R164, R222.reuse, R28 ;  /* 0x000000dea41c723c */ /* 0x080fec000000181c */
[----:B------:R-:W-:Y:S01]  /*7f30*/  HMMA.16816.F32 R24, R16, R222, R24 ;  /* 0x000000de1018723c */ /* 0x000fe20000001818 */
[----:B------:R-:W-:Y:S05]  /*7f40*/  LDSM.16.M88.4 R220, [R219+0x6000] ;  /* 0x00600000dbdc783b */ /* 0x000fea0000000200 */
[C---:B-1----:R-:W-:Y:S06]  /*7f50*/  HMMA.16816.F32 R200, R164.reuse, R20, R200 ;  /* 0x00000014a4c8723c */ /* 0x042fec00000018c8 */
[----:B------:R-:W-:Y:S01]  /*7f60*/  HMMA.16816.F32 R196, R164, R22, R196 ;  /* 0x00000016a4c4723c */ /* 0x000fe200000018c4 */
[----:B------:R-:W-:Y:S05]  /*7f70*/  LDSM.16.M88.4 R164, [R214+0x2000] ;  /* 0x00200000d6a4783b */ /* 0x000fea0000000200 */
[C---:B------:R-:W-:Y:S06]  /*7f80*/  HMMA.16816.F32 R172, R16.reuse, R20, R172 ;  /* 0x0000001410ac723c */ /* 0x040fec00000018ac */
[----:B------:R-:W-:Y:S01]  /*7f90*/  HMMA.16816.F32 R192, R16, R22, R192 ;  /* 0x0000001610c0723c */ /* 0x000fe200000018c0 */
[----:B------:R-:W1:Y:S04]  /*7fa0*/  LDSM.16.M88.4 R16, [R218+0x9000] ;  /* 0x00900000da10783b */ /* 0x000e680000000200 */
[----:B------:R-:W3:Y:S01]  /*7fb0*/  LDSM.16.M88.4 R20, [R213+0x800] ;  /* 0x00080000d514783b */ /* 0x000ee20000000200 */
[----:B--2---:R-:W-:Y:S06]  /*7fc0*/  HMMA.16816.F32 R4, R12, R32, R4 ;  /* 0x000000200c04723c */ /* 0x004fec0000001804 */
[C---:B------:R-:W-:Y:S06]  /*7fd0*/  HMMA.16816.F32 R8, R176.reuse, R188, R8 ;  /* 0x000000bcb008723c */ /* 0x040fec0000001808 */
[-C--:B------:R-:W-:Y:S06]  /*7fe0*/  HMMA.16816.F32 R28, R176, R190.reuse, R28 ;  /* 0x000000beb01c723c */ /* 0x080fec000000181c */
[----:B------:R-:W-:Y:S01]  /*7ff0*/  HMMA.16816.F32 R24, R184, R190, R24 ;  /* 0x000000beb818723c */ /* 0x000fe20000001818 */
[----:B------:R-:W-:Y:S05]  /*8000*/  LDSM.16.M88.4 R188, [R217+0x4000] ;  /* 0x00400000d9bc783b */ /* 0x000fea0000000200 */
[C---:B------:R-:W-:Y:S06]  /*8010*/  HMMA.16816.F32 R200, R176.reuse, R204, R200 ;  /* 0x000000ccb0c8723c */ /* 0x040fec00000018c8 */
[----:B------:R-:W-:Y:S01]  /*8020*/  HMMA.16816.F32 R196, R176, R206, R196 ;  /* 0x000000ceb0c4723c */ /* 0x000fe200000018c4 */
[----:B------:R-:W2:Y:S05]  /*8030*/  LDSM.16.M88.4 R176, [R216+0x1000] ;  /* 0x00100000d8b0783b */ /* 0x000eaa0000000200 */
[----:B-1----:R-:W-:Y:S06]  /*8040*/  HMMA.16816.F32 R4, R236, R16, R4 ;  /* 0x00000010ec04723c */ /* 0x002fec0000001804 */
[C---:B------:R-:W-:Y:S06]  /*8050*/  HMMA.16816.F32 R8, R164.reuse, R32, R8 ;  /* 0x00000020a408723c */ /* 0x040fec0000001808 */
[-C--:B------:R-:W-:Y:S06]  /*8060*/  HMMA.16816.F32 R28, R164, R34.reuse, R28 ;  /* 0x00000022a41c723c */ /* 0x080fec000000181c */
[----:B------:R-:W-:Y:S01]  /*8070*/  HMMA.16816.F32 R24, R12, R34, R24 ;  /* 0x000000220c18723c */ /* 0x000fe20000001818 */
[----:B------:R-:W-:Y:S05]  /*8080*/  LDSM.16.M88.4 R32, [R215+0x6000] ;  /* 0x00600000d720783b */ /* 0x000fea0000000200 */
[C---:B------:R-:W-:Y:S06]  /*8090*/  HMMA.16816.F32 R172, R184.reuse, R204, R172 ;  /* 0x000000ccb8ac723c */ /* 0x040fec00000018ac */
[----:B------:R-:W-:Y:S01]  /*80a0*/  HMMA.16816.F32 R192, R184, R206, R192 ;  /* 0x000000ceb8c0723c */ /* 0x000fe200000018c0 */
[----:B------:R-:W-:Y:S04]  /*80b0*/  LDSM.16.M88.4 R184, [R217+0x6000] ;  /* 0x00600000d9b8783b */ /* 0x000fe80000000200 */
[----:B------:R-:W-:Y:S01]  /*80c0*/  LDSM.16.M88.4 R204, [R218+0x9800] ;  /* 0x00980000dacc783b */ /* 0x000fe20000000200 */
[C---:B---3--:R-:W-:Y:S06]  /*80d0*/  HMMA.16816.F32 R200, R164.reuse, R20, R200 ;  /* 0x00000014a4c8723c */ /* 0x048fec00000018c8 */
[----:B------:R-:W-:Y:S01]  /*80e0*/  HMMA.16816.F32 R196, R164, R22, R196 ;  /* 0x00000016a4c4723c */ /* 0x000fe200000018c4 */
[----:B------:R-:W1:Y:S05]  /*80f0*/  LDSM.16.M88.4 R164, [R215+0x4000] ;  /* 0x00400000d7a4783b */ /* 0x000e6a0000000200 */
[----:B--2---:R-:W-:Y:S06]  /*8100*/  HMMA.16816.F32 R4, R188, R176, R4 ;  /* 0x000000b0bc04723c */ /* 0x004fec0000001804 */
[C---:B------:R-:W-:Y:S06]  /*8110*/  HMMA.16816.F32 R8, R220.reuse, R16, R8 ;  /* 0x00000010dc08723c */ /* 0x040fec0000001808 */
[-C--:B------:R-:W-:Y:S06]  /*8120*/  HMMA.16816.F32 R28, R220, R18.reuse, R28 ;  /* 0x00000012dc1c723c */ /* 0x080fec000000181c */
[----:B------:R-:W-:Y:S01]  /*8130*/  HMMA.16816.F32 R24, R236, R18, R24 ;  /* 0x00000012ec18723c */ /* 0x000fe20000001818 */
[----:B------:R-:W-:Y:S05]  /*8140*/  LDSM.16.M88.4 R16, [R214+0x6000] ;  /* 0x00600000d610783b */ /* 0x000fea0000000200 */
[C---:B------:R-:W-:Y:S06]  /*8150*/  HMMA.16816.F32 R172, R12.reuse, R20, R172 ;  /* 0x000000140cac723c */ /* 0x040fec00000018ac */
[----:B------:R-:W-:Y:S01]  /*8160*/  HMMA.16816.F32 R192, R12, R22, R192 ;  /* 0x000000160cc0723c */ /* 0x000fe200000018c0 */
[----:B------:R-:W-:Y:S04]  /*8170*/  LDSM.16.M88.4 R12, [R213+0x1000] ;  /* 0x00100000d50c783b */ /* 0x000fe80000000200 */
[----:B------:R-:W2:Y:S01]  /*8180*/  LDSM.16.M88.4 R20, [R214+0x4000] ;  /* 0x00400000d614783b */ /* 0x000ea20000000200 */
[----:B-1----:R-:W-:Y:S06]  /*8190*/  HMMA.16816.F32 R4, R164, R240, R4 ;  /* 0x000000f0a404723c */ /* 0x002fec0000001804 */
[C---:B------:R-:W-:Y:S06]  /*81a0*/  HMMA.16816.F32 R8, R184.reuse, R176, R8 ;  /* 0x000000b0b808723c */ /* 0x040fec0000001808 */
[-C--:B------:R-:W-:Y:S06]  /*81b0*/  HMMA.16816.F32 R28, R184, R178.reuse, R28 ;  /* 0x000000b2b81c723c */ /* 0x080fec000000181c */
[----:B------:R-:W-:Y:S01]  /*81c0*/  HMMA.16816.F32 R24, R188, R178, R24 ;  /* 0x000000b2bc18723c */ /* 0x000fe20000001818 */
[----:B------:R-:W1:Y:S05]  /*81d0*/  LDSM.16.M88.4 R176, [R216+0x1800] ;  /* 0x00180000d8b0783b */ /* 0x000e6a0000000200 */
[C---:B------:R-:W-:Y:S06]  /*81e0*/  HMMA.16816.F32 R172, R236.reuse, R204, R172 ;  /* 0x000000ccecac723c */ /* 0x040fec00000018ac */
[----:B------:R-:W-:Y:S01]  /*81f0*/  HMMA.16816.F32 R192, R236, R206, R192 ;  /* 0x000000ceecc0723c */ /* 0x000fe200000018c0 */
[----:B------:R-:W3:Y:S05]  /*8200*/  LDSM.16.M88.4 R236, [R211+0x9800] ;  /* 0x00980000d3ec783b */ /* 0x000eea0000000200 */
[----:B------:R-:W-:Y:S06]  /*8210*/  HMMA.16816.F32 R200, R220, R204, R200 ;  /* 0x000000ccdcc8723c */ /* 0x000fec00000018c8 */
[----:B--2---:R-:W-:Y:S06]  /*8220*/  HMMA.16816.F32 R4, R20, R12, R4 ;  /* 0x0000000c1404723c */ /* 0x004fec0000001804 */
[----:B------:R-:W-:Y:S06]  /*8230*/  HMMA.16816.F32 R196, R220, R206, R196 ;  /* 0x000000cedcc4723c */ /* 0x000fec00000018c4 */
[----:B------:R-:W-:Y:S06]  /*8240*/  HMMA.16816.F32 R8, R32, R240, R8 ;  /* 0x000000f02008723c */ /* 0x000fec0000001808 */
[C---:B-1----:R-:W-:Y:S06]  /*8250*/  HMMA.16816.F32 R172, R188.reuse, R176, R172 ;  /* 0x000000b0bcac723c */ /* 0x042fec00000018ac */
[----:B------:R-:W-:Y:S01]  /*8260*/  HMMA.16816.F32 R192, R188, R178, R192 ;  /* 0x000000b2bcc0723c */ /* 0x000fe200000018c0 */
[----:B------:R-:W-:Y:S01]  /*8270*/  FMUL.FTZ R4, R4, UR28 ;  /* 0x0000001c04047c20 */ /* 0x000fe20008410000 */
[----:B------:R-:W-:Y:S01]  /*8280*/  FMUL.FTZ R5, R5, UR28 ;  /* 0x0000001c05057c20 */ /* 0x000fe20008410000 */
[----:B------:R-:W-:Y:S01]  /*8290*/  FMUL.FTZ R168, R6, UR28 ;  /* 0x0000001c06a87c20 */ /* 0x000fe20008410000 */
[----:B------:R-:W-:-:S02]  /*82a0*/  FMUL.FTZ R204, R7, UR28 ;  /* 0x0000001c07cc7c20 */ /* 0x000fc40008410000 */
[C---:B------:R-:W-:Y:S03]  /*82b0*/  HMMA.16816.F32 R200, R184.reuse, R176, R200 ;  /* 0x000000b0b8c8723c */ /* 0x040fe600000018c8 */
[----:B------:R-:W1:Y:S03]  /*82c0*/  MUFU.TANH R168, R168 ;  /* 0x000000a800a87308 */ /* 0x000e660000002400 */
[----:B------:R-:W-:Y:S05]  /*82d0*/  HMMA.16816.F32 R196, R184, R178, R196 ;  /* 0x000000b2b8c4723c */ /* 0x000fea00000018c4 */
[----:B------:R-:W2:Y:S01]  /*82e0*/  MUFU.TANH R204, R204 ;  /* 0x000000cc00cc7308 */ /* 0x000ea20000002400 */
[----:B------:R-:W-:Y:S06]  /*82f0*/  HMMA.16816.F32 R8, R16, R12, R8 ;  /* 0x0000000c1008723c */ /* 0x000fec0000001808 */
[-C--:B------:R-:W-:Y:S01]  /*8300*/  HMMA.16816.F32 R24, R164, R242.reuse, R24 ;  /* 0x000000f2a418723c */ /* 0x080fe20000001818 */
[----:B------:R-:W4:Y:S05]  /*8310*/  MUFU.TANH R12, R4 ;  /* 0x00000004000c7308 */ /* 0x000f2a0000002400 */
[----:B------:R-:W-:Y:S03]  /*8320*/  HMMA.16816.F32 R28, R32, R242, R28 ;  /* 0x000000f2201c723c */ /* 0x000fe6000000181c */
[----:B------:R5:W1:Y:S03]  /*8330*/  MUFU.TANH R13, R5 ;  /* 0x00000005000d7308 */ /* 0x000a660000002400 */
[C---:B---3--:R-:W-:Y:S06]  /*8340*/  HMMA.16816.F32 R172, R164.reuse, R236, R172 ;  /* 0x000000eca4ac723c */ /* 0x048fec00000018ac */
[----:B------:R-:W-:Y:S01]  /*8350*/  HMMA.16816.F32 R192, R164, R238, R192 ;  /* 0x000000eea4c0723c */ /* 0x000fe200000018c0 */
[----:B------:R-:W-:Y:S01]  /*8360*/  FMUL.FTZ R10, R10, UR28 ;  /* 0x0000001c0a0a7c20 */ /* 0x000fe20008410000 */
[----:B------:R-:W-:Y:S01]  /*8370*/  FMUL.FTZ R11, R11, UR28 ;  /* 0x0000001c0b0b7c20 */ /* 0x000fe20008410000 */
[----:B------:R-:W-:Y:S01]  /*8380*/  FMUL.FTZ R8, R8, UR28 ;  /* 0x0000001c08087c20 */ /* 0x000fe20008410000 */
[----:B------:R-:W-:-:S02]  /*8390*/  FMUL.FTZ R9, R9, UR28 ;  /* 0x0000001c09097c20 */ /* 0x000fc40008410000 */
[----:B------:R-:W-:Y:S01]  /*83a0*/  HMMA.16816.F32 R200, R32, R236, R200 ;  /* 0x000000ec20c8723c */ /* 0x000fe200000018c8 */
[----:B------:R3:W1:Y:S01]  /*83b0*/  MUFU.TANH R240, R8 ;  /* 0x0000000800f07308 */ /* 0x0006620000002400 */
[----:B-----5:R-:W5:Y:S01]  /*83c0*/  LDSM.16.M88.4 R4, [R213+0x1800] ;  /* 0x00180000d504783b */ /* 0x020f620000000200 */
[----:B------:R-:W-:-:S04]  /*83d0*/  DEPBAR.LE SB0, 0x0 ;  /* 0x000080000000791a */ /* 0x000fc80000000000 */
[----:B------:R-:W-:Y:S02]  /*83e0*/  HMMA.16816.F32 R196, R32, R238, R196 ;  /* 0x000000ee20c4723c */ /* 0x000fe400000018c4 */
[----:B------:R3:W1:Y:S04]  /*83f0*/  MUFU.TANH R176, R9 ;  /* 0x0000000900b07308 */ /* 0x0006680000002400 */
[-C--:B------:R-:W-:Y:S04]  /*8400*/  HMMA.16816.F32 R24, R20, R14.reuse, R24 ;  /* 0x0000000e1418723c */ /* 0x080fe80000001818 */
[----:B------:R-:W1:Y:S02]  /*8410*/  MUFU.TANH R10, R10 ;  /* 0x0000000a000a7308 */ /* 0x000e640000002400 */
[----:B------:R-:W-:Y:S06]  /*8420*/  HMMA.16816.F32 R28, R16, R14, R28 ;  /* 0x0000000e101c723c */ /* 0x000fec000000181c */
[----:B------:R-:W1:-:S12]  /*8430*/  MUFU.TANH R11, R11 ;  /* 0x0000000b000b7308 */ /* 0x000e580000002400 */
[----:B------:R-:W-:Y:S01]  /*8440*/  FMUL.FTZ R14, R24, UR28 ;  /* 0x0000001c180e7c20 */ /* 0x000fe20008410000 */
[----:B------:R-:W-:Y:S01]  /*8450*/  FMUL.FTZ R15, R25, UR28 ;  /* 0x0000001c190f7c20 */ /* 0x000fe20008410000 */
[----:B------:R-:W-:Y:S01]  /*8460*/  FMUL.FTZ R24, R26, UR28 ;  /* 0x0000001c1a187c20 */ /* 0x000fe20008410000 */
[----:B------:R-:W-:Y:S01]  /*8470*/  FMUL.FTZ R25, R27, UR28 ;  /* 0x0000001c1b197c20 */ /* 0x000fe20008410000 */
[C---:B-----5:R-:W-:Y:S02]  /*8480*/  HMMA.16816.F32 R172, R20.reuse, R4, R172 ;  /* 0x0000000414ac723c */ /* 0x060fe400000018ac */
[----:B------:R-:W-:Y:S01]  /*8490*/  FMUL.FTZ R26, R28, UR28 ;  /* 0x0000001c1c1a7c20 */ /* 0x000fe20008410000 */
[----:B------:R-:W-:Y:S01]  /*84a0*/  FMUL.FTZ R27, R29, UR28 ;  /* 0x0000001c1d1b7c20 */ /* 0x000fe20008410000 */
[----:B------:R-:W-:Y:S01]  /*84b0*/  FMUL.FTZ R28, R30, UR28 ;  /* 0x0000001c1e1c7c20 */ /* 0x000fe20008410000 */
[----:B------:R-:W-:Y:S01]  /*84c0*/  FMUL.FTZ R29, R31, UR28 ;  /* 0x0000001c1f1d7c20 */ /* 0x000fe20008410000 */
[----:B------:R-:W1:Y:S01]  /*84d0*/  MUFU.TANH R14, R14 ;  /* 0x0000000e000e7308 */ /* 0x000e620000002400 */
[----:B------:R-:W-:Y:S06]  /*84e0*/  HMMA.16816.F32 R192, R20, R6, R192 ;  /* 0x0000000614c0723c */ /* 0x000fec00000018c0 */
[C---:B------:R-:W-:Y:S01]  /*84f0*/  HMMA.16816.F32 R200, R16.reuse, R4, R200 ;  /* 0x0000000410c8723c */ /* 0x040fe200000018c8 */
[----:B------:R-:W1:Y:S05]  /*8500*/  MUFU.TANH R15, R15 ;  /* 0x0000000f000f7308 */ /* 0x000e6a0000002400 */
[----:B------:R-:W-:Y:S03]  /*8510*/  HMMA.16816.F32 R196, R16, R6, R196 ;  /* 0x0000000610c4723c */ /* 0x000fe600000018c4 */
[----:B------:R-:W1:Y:S02]  /*8520*/  MUFU.TANH R24, R24 ;  /* 0x0000001800187308 */ /* 0x000e640000002400 */
[----:B------:R-:W-:Y:S01]  /*8530*/  FMUL.FTZ R30, R174, UR28 ;  /* 0x0000001cae1e7c20 */ /* 0x000fe20008410000 */
[----:B------:R-:W-:Y:S01]  /*8540*/  FMUL.FTZ R31, R175, UR28 ;  /* 0x0000001caf1f7c20 */ /* 0x000fe20008410000 */
[----:B------:R-:W-:Y:S01]  /*8550*/  FMUL.FTZ R172, R172, UR28 ;  /* 0x0000001cacac7c20 */ /* 0x000fe20008410000 */
[----:B------:R-:W-:-:S03]  /*8560*/  FMUL.FTZ R173, R173, UR28 ;  /* 0x0000001cadad7c20 */ /* 0x000fc60008410000 */
[----:B------:R-:W1:Y:S01]  /*8570*/  MUFU.TANH R25, R25 ;  /* 0x0000001900197308 */ /* 0x000e620000002400 */
[----:B------:R-:W-:Y:S01]  /*8580*/  FMUL.FTZ R18, R194, UR28 ;  /* 0x0000001cc2127c20 */ /* 0x000fe20008410000 */
[----:B------:R-:W-:Y:S01]  /*8590*/  FMUL.FTZ R16, R195, UR28 ;  /* 0x0000001cc3107c20 */ /* 0x000fe20008410000 */
[----:B------:R-:W-:Y:S01]  /*85a0*/  FMUL.FTZ R192, R192, UR28 ;  /* 0x0000001cc0c07c20 */ /* 0x000fe20008410000 */
[----:B------:R-:W-:-:S03]  /*85b0*/  FMUL.FTZ R193, R193, UR28 ;  /* 0x0000001cc1c17c20 */ /* 0x000fc60008410000 */
[----:B------:R-:W-:Y:S01]  /*85c0*/  FMUL.FTZ R200, R200, UR28 ;  /* 0x0000001cc8c87c20 */ /* 0x000fe20008410000 */
[----:B------:R-:W-:Y:S01]  /*85d0*/  FMUL.FTZ R201, R201, UR28 ;  /* 0x0000001cc9c97c20 */ /* 0x000fe20008410000 */
[----:B------:R-:W-:Y:S01]  /*85e0*/  FMUL.FTZ R202, R202, UR28 ;  /* 0x0000001ccaca7c20 */ /* 0x000fe20008410000 */
[----:B------:R-:W-:Y:S01]  /*85f0*/  FMUL.FTZ R203, R203, UR28 ;  /* 0x0000001ccbcb7c20 */ /* 0x000fe20008410000 */
[----:B------:R-:W1:Y:S02]  /*8600*/  MUFU.TANH R26, R26 ;  /* 0x0000001a001a7308 */ /* 0x000e640000002400 */
[----:B------:R-:W-:Y:S01]  /*8610*/  FMUL.FTZ R196, R196, UR28 ;  /* 0x0000001cc4c47c20 */ /* 0x000fe20008410000 */
[----:B------:R-:W-:Y:S01]  /*8620*/  FMUL.FTZ R197, R197, UR28 ;  /* 0x0000001cc5c57c20 */ /* 0x000fe20008410000 */
[----:B------:R-:W-:Y:S01]  /*8630*/  FMUL.FTZ R198, R198, UR28 ;  /* 0x0000001cc6c67c20 */ /* 0x000fe20008410000 */
[----:B------:R-:W-:-:S03]  /*8640*/  FMUL.FTZ R199, R199, UR28 ;  /* 0x0000001cc7c77c20 */ /* 0x000fc60008410000 */
[----:B------:R-:W1:Y:S08]  /*8650*/  MUFU.TANH R27, R27 ;  /* 0x0000001b001b7308 */ /* 0x000e700000002400 */
[----:B------:R-:W1:Y:S08]  /*8660*/  MUFU.TANH R28, R28 ;  /* 0x0000001c001c7308 */ /* 0x000e700000002400 */
[----:B------:R-:W1:Y:S08]  /*8670*/  MUFU.TANH R29, R29 ;  /* 0x0000001d001d7308 */ /* 0x000e700000002400 */
[----:B------:R3:W1:Y:S08]  /*8680*/  MUFU.TANH R223, R172 ;  /* 0x000000ac00df7308 */ /* 0x0006700000002400 */
[----:B------:R3:W1:Y:S08]  /*8690*/  MUFU.TANH R221, R173 ;  /* 0x000000ad00dd7308 */ /* 0x0006700000002400 */
[----:B------:R-:W1:Y:S08]  /*86a0*/  MUFU.TANH R30, R30 ;  /* 0x0000001e001e7308 */ /* 0x000e700000002400 */
[----:B------:R-:W1:Y:S08]  /*86b0*/  MUFU.TANH R31, R31 ;  /* 0x0000001f001f7308 */ /* 0x000e700000002400 */
[----:B------:R3:W1:Y:S08]  /*86c0*/  MUFU.TANH R251, R200 ;  /* 0x000000c800fb7308 */ /* 0x0006700000002400 */
[----:B------:R3:W1:Y:S08]  /*86d0*/  MUFU.TANH R249, R201 ;  /* 0x000000c900f97308 */ /* 0x0006700000002400 */
[----:B------:R3:W1:Y:S08]  /*86e0*/  MUFU.TANH R243, R202 ;  /* 0x000000ca00f37308 */ /* 0x0006700000002400 */
[----:B------:R3:W1:Y:S08]  /*86f0*/  MUFU.TANH R241, R203 ;  /* 0x000000cb00f17308 */ /* 0x0006700000002400 */
[----:B------:R3:W1:Y:S08]  /*8700*/  MUFU.TANH R207, R192 ;  /* 0x000000c000cf7308 */ /* 0x0006700000002400 */
[----:B------:R3:W1:Y:S08]  /*8710*/  MUFU.TANH R205, R193 ;  /* 0x000000c100cd7308 */ /* 0x0006700000002400 */
[----:B------:R-:W1:Y:S08]  /*8720*/  MUFU.TANH R18, R18 ;  /* 0x0000001200127308 */ /* 0x000e700000002400 */
[----:B------:R-:W1:Y:S08]  /*8730*/  MUFU.TANH R16, R16 ;  /* 0x0000001000107308 */ /* 0x000e700000002400 */
[----:B------:R3:W1:Y:S08]  /*8740*/  MUFU.TANH R247, R196 ;  /* 0x000000c400f77308 */ /* 0x0006700000002400 */
[----:B------:R3:W1:Y:S08]  /*8750*/  MUFU.TANH R245, R197 ;  /* 0x000000c500f57308 */ /* 0x0006700000002400 */
[----:B------:R3:W1:Y:S08]  /*8760*/  MUFU.TANH R239, R198 ;  /* 0x000000c600ef7308 */ /* 0x0006700000002400 */
[----:B------:R3:W1:Y:S01]  /*8770*/  MUFU.TANH R237, R199 ;  /* 0x000000c700ed7308 */ /* 0x0006620000002400 */
[----:B------:R-:W-:Y:S06]  /*8780*/  BAR.SYNC.DEFER_BLOCKING 0x0 ;  /* 0x0000000000007b1d */ /* 0x000fec0000010000 */
[----:B--2-4-:R-:W-:Y:S05]  /*8790*/  @!P0 BRA `(.L_x_1475) ;  /* 0x0000000000c48947 */ /* 0x014fea0003800000 */
[----:B------:R-:W-:Y:S01]  /*87a0*/  UIADD3 UR5, UR17, -0x4, URZ ;  /* 0xfffffffc11057890 */ /* 0x000fe2000fffe03f */
[----:B---3--:R-:W2:Y:S01]  /*87b0*/  @!P3 LDC.64 R8, c[0x0][0x218] ;  /* 0x00008600ff08bb82 */ /* 0x008ea20000000a00 */
[----:B------:R3:W-:Y:S01]  /*87c0*/  @P3 STS.128 [R224+0x8000], RZ ;  /* 0x008000ffe0003388 */ /* 0x0007e20000000c00 */
[----:B------:R-:W-:Y:S01]  /*87d0*/  BSSY B0, `(.L_x_1476) ;  /* 0x000002c000007945 */ /* 0x000fe20003800000 */
[----:B------:R-:W-:Y:S02]  /*87e0*/  USHF.R.S32.HI UR4, URZ, 0x1f, UR5 ;  /* 0x0000001f3f047899 */ /* 0x000fe40008011405 */
[----:B------:R-:W-:Y:S02]  /*87f0*/  UIMAD.WIDE.U32 UR30, UR5, UR8, URZ ;  /* 0x00000008051e72a5 */ /* 0x000fe4000f8e003f */
[----:B------:R-:W-:Y:S01]  /*8800*/  UIMAD UR4, UR4, UR8, URZ ;  /* 0x00000008040472a4 */ /* 0x000fe2000f8e023f */
[----:B------:R-:W4:Y:S03]  /*8810*/  @!P2 LDC.64 R6, c[0x0][0x218] ;  /* 0x00008600ff06ab82 */ /* 0x000f260000000a00 */
[----:B------:R-:W-:Y:S01]  /*8820*/  UIMAD UR4, UR5, UR9, UR4 ;  /* 0x00000009050472a4 */ /* 0x000fe2000f8e0204 */
[----:B------:R-:W-:-:S02]  /*8830*/  IMAD.U32 R21, RZ, RZ, UR30 ;  /* 0x0000001eff157e24 */ /* 0x000fc4000f8e00ff */
[----:B------:R-:W-:Y:S01]  /*8840*/  IMAD.U32 R19, RZ, RZ, UR30 ;  /* 0x0000001eff137e24 */ /* 0x000fe2000f8e00ff */
[----:B------:R-:W-:Y:S01]  /*8850*/  UIADD3 UR4, UR31, UR4, URZ ;  /* 0x000000041f047290 */ /* 0x000fe2000fffe03f */
[----:B------:R-:W5:Y:S01]  /*8860*/  @!P3 LDC.64 R4, c[0x0][0x218] ;  /* 0x00008600ff04bb82 */ /* 0x000f620000000a00 */
[----:B------:R-:W-:-:S04]  /*8870*/  LEA R21, P1, R21, R226, 0x5 ;  /* 0x000000e215157211 */ /* 0x000fc800078228ff */
[----:B------:R-:W-:Y:S01]  /*8880*/  IMAD.U32 R17, RZ, RZ, UR4 ;  /* 0x00000004ff117e24 */ /* 0x000fe2000f8e00ff */
[C---:B------:R-:W-:Y:S02]  /*8890*/  IADD3 R20, P5, R21.reuse, UR24, RZ ;  /* 0x0000001815147c10 */ /* 0x040fe4000ffbe0ff */
[----:B--2---:R-:W-:Y:S02]  /*88a0*/  @!P3 LEA R8, P6, R21, R8, 0x1 ;  /* 0x000000081508b211 */ /* 0x004fe400078c08ff */
[----:B------:R-:W-:-:S04]  /*88b0*/  LEA.HI.X R22, R19, R229, R17, 0x5, P1 ;  /* 0x000000e513167211 */ /* 0x000fc800008f2c11 */
[----:B------:R-:W-:Y:S02]  /*88c0*/  IADD3.X R17, R22, UR13, RZ, P5, !PT ;  /* 0x0000000d16117c10 */ /* 0x000fe4000affe4ff */
[C---:B----4-:R-:W-:Y:S02]  /*88d0*/  @!P2 LEA R6, P1, R21.reuse, R6, 0x1 ;  /* 0x000000061506a211 */ /* 0x050fe400078208ff */
[C-C-:B------:R-:W-:Y:S02]  /*88e0*/  @!P3 LEA.HI.X R9, R21.reuse, R9, R22.reuse, 0x1, P6 ;  /* 0x000000091509b211 */ /* 0x140fe400030f0c16 */
[----:B------:R-:W-:-:S03]  /*88f0*/  @!P2 LEA.HI.X R7, R21, R7, R22, 0x1, P1 ;  /* 0x000000071507a211 */ /* 0x000fc600008f0c16 */
        /* <DEDUP_REMOVED lines=25> */
.L_x_1477:
[----:B------:R-:W-:Y:S05]  /*8a90*/  BSYNC B0 ;  /* 0x0000000000007941 */ /* 0x000fea0003800000 */
.L_x_1476:
[----:B------:R-:W0:Y:S02]  /*8aa0*/  LDGDEPBAR ;  /* 0x00000000000079af */ /* 0x000e240000000000 */
.L_x_1475:
[----:B--23--:R-:W2:Y:S01]  /*8ab0*/  S2R R5, SR_TID.X ;  /* 0x0000000000057919 */ /* 0x00cea20000002100 */
[----:B------:R-:W-:Y:S02]  /*8ac0*/  MOV R164, UR12 ;  /* 0x0000000c00a47c02 */ /* 0x000fe40008000f00 */
[----:B--2---:R-:W-:-:S04]  /*8ad0*/  SHF.L.U32 R5, R5, 0x1, RZ ;  /* 0x0000000105057819 */ /* 0x004fc800000006ff */
[----:B------:R-:W-:-:S04]  /*8ae0*/  LOP3.LUT R5, R5, 0x6, RZ, 0xc0, !PT ;  /* 0x0000000605057812 */ /* 0x000fc800078ec0ff */
[----:B------:R-:W-:-:S04]  /*8af0*/  LEA R164, R164, R5, 0x5 ;  /* 0x00000005a4a47211 */ /* 0x000fc800078e28ff */
[C---:B------:R-:W-:Y:S02]  /*8b00*/  IADD3 R34, R164.reuse, 0x1, RZ ;  /* 0x00000001a4227810 */ /* 0x040fe40007ffe0ff */
[----:B------:R-:W-:Y:S02]  /*8b10*/  IADD3 R22, R164, 0x9, RZ ;  /* 0x00000009a4167810 */ /* 0x000fe40007ffe0ff */
[-C--:B------:R-:W-:Y:S02]  /*8b20*/  ISETP.GE.AND P4, PT, R34, R171.reuse, PT ;  /* 0x000000ab2200720c */ /* 0x080fe40003f86270 */
[-C--:B------:R-:W-:Y:S02]  /*8b30*/  ISETP.GE.AND P6, PT, R164, R171.reuse, PT ;  /* 0x000000aba400720c */ /* 0x080fe40003fc6270 */
[----:B-1----:R-:W-:Y:S02]  /*8b40*/  FSEL R23, R13, -INF , !P4 ;  /* 0xff8000000d177808 */ /* 0x002fe40006000000 */
[----:B------:R-:W-:-:S02]  /*8b50*/  ISETP.GE.AND P4, PT, R22, R171, PT ;  /* 0x000000ab1600720c */ /* 0x000fc40003f86270 */
[C---:B------:R-:W-:Y:S02]  /*8b60*/  IADD3 R8, R164.reuse, 0x11, RZ ;  /* 0x00000011a4087810 */ /* 0x040fe40007ffe0ff */
[----:B------:R-:W-:Y:S02]  /*8b70*/  FSEL R17, R15, -INF , !P4 ;  /* 0xff8000000f117808 */ /* 0x000fe40006000000 */
[----:B------:R-:W-:Y:S02]  /*8b80*/  IADD3 R32, R164, 0x8, RZ ;  /* 0x00000008a4207810 */ /* 0x000fe40007ffe0ff */
[----:B------:R-:W-:Y:S02]  /*8b90*/  FSEL R33, R12, -INF , !P6 ;  /* 0xff8000000c217808 */ /* 0x000fe40007000000 */
[----:B------:R-:W-:Y:S02]  /*8ba0*/  ISETP.GE.AND P4, PT, R8, R171, PT ;  /* 0x000000ab0800720c */ /* 0x000fe40003f86270 */
[----:B------:R-:W-:-:S02]  /*8bb0*/  IADD3 R6, R164, 0x19, RZ ;  /* 0x00000019a4067810 */ /* 0x000fc40007ffe0ff */
[----:B------:R-:W-:Y:S02]  /*8bc0*/  ISETP.GE.AND P6, PT, R32, R171, PT ;  /* 0x000000ab2000720c */ /* 0x000fe40003fc6270 */
[----:B------:R-:W-:Y:S02]  /*8bd0*/  FSEL R221, R221, -INF , !P4 ;  /* 0xff800000dddd7808 */ /* 0x000fe40006000000 */
[----:B------:R-:W-:Y:S02]  /*8be0*/  FMNMX.FTZ R12, R2, R33, !PT ;  /* 0x00000021020c7209 */ /* 0x000fe40007810000 */
[----:B------:R-:W-:Y:S02]  /*8bf0*/  ISETP.GE.AND P4, PT, R6, R171, PT ;  /* 0x000000ab0600720c */ /* 0x000fe40003f86270 */
[----:B------:R-:W-:Y:S02]  /*8c00*/  IADD3 R20, R164, 0x10, RZ ;  /* 0x00000010a4147810 */ /* 0x000fe40007ffe0ff */
[----:B------:R-:W-:-:S02]  /*8c10*/  FSEL R19, R14, -INF , !P6 ;  /* 0xff8000000e137808 */ /* 0x000fc40007000000 */
[----:B------:R-:W-:Y:S02]  /*8c20*/  FMNMX.FTZ R12, R23, R12, !PT ;  /* 0x0000000c170c7209 */ /* 0x000fe40007810000 */
[----:B------:R-:W-:Y:S02]  /*8c30*/  FSEL R205, R205, -INF , !P4 ;  /* 0xff800000cdcd7808 */ /* 0x000fe40006000000 */
[----:B------:R-:W-:Y:S02]  /*8c40*/  ISETP.GE.AND P4, PT, R32, R170, PT ;  /* 0x000000aa2000720c */ /* 0x000fe40003f86270 */
[----:B------:R-:W-:Y:S02]  /*8c50*/  ISETP.GE.AND P6, PT, R20, R171, PT ;  /* 0x000000ab1400720c */ /* 0x000fe40003fc6270 */
[----:B------:R-:W-:Y:S02]  /*8c60*/  FMNMX.FTZ R12, R19, R12, !PT ;  /* 0x0000000c130c7209 */ /* 0x000fe40007810000 */
[----:B------:R-:W-:-:S02]  /*8c70*/  IADD3 R4, R164, 0x18, RZ ;  /* 0x00000018a4047810 */ /* 0x000fc40007ffe0ff */
[----:B------:R-:W-:Y:S02]  /*8c80*/  FSEL R7, R24, -INF , !P4 ;  /* 0xff80000018077808 */ /* 0x000fe40006000000 */
[----:B------:R-:W-:Y:S02]  /*8c90*/  ISETP.GE.AND P4, PT, R164, R3, PT ;  /* 0x00000003a400720c */ /* 0x000fe40003f86270 */
[----:B------:R-:W-:Y:S02]  /*8ca0*/  FSEL R223, R223, -INF , !P6 ;  /* 0xff800000dfdf7808 */ /* 0x000fe40007000000 */
[----:B------:R-:W-:Y:S02]  /*8cb0*/  FMNMX.FTZ R12, R17, R12, !PT ;  /* 0x0000000c110c7209 */ /* 0x000fe40007810000 */
[----:B------:R-:W-:Y:S02]  /*8cc0*/  ISETP.GE.AND P6, PT, R4, R171, PT ;  /* 0x000000ab0400720c */ /* 0x000fe40003fc6270 */
[----:B------:R-:W-:-:S02]  /*8cd0*/  FSEL R13, R10, -INF , !P4 ;  /* 0xff8000000a0d7808 */ /* 0x000fc40006000000 */
[----:B------:R-:W-:Y:S02]  /*8ce0*/  ISETP.GE.AND P5, PT, R164, R170, PT ;  /* 0x000000aaa400720c */ /* 0x000fe40003fa6270 */
[----:B------:R-:W-:Y:S02]  /*8cf0*/  FMNMX.FTZ R10, R223, R12, !PT ;  /* 0x0000000cdf0a7209 */ /* 0x000fe40007810000 */
[----:B------:R-:W-:Y:S02]  /*8d00*/  FSEL R207, R207, -INF , !P6 ;  /* 0xff800000cfcf7808 */ /* 0x000fe40007000000 */
[----:B------:R-:W-:Y:S02]  /*8d10*/  ISETP.GE.AND P6, PT, R22, R170, PT ;  /* 0x000000aa1600720c */ /* 0x000fe40003fc6270 */
[----:B------:R-:W-:Y:S02]  /*8d20*/  FSEL R15, R168, -INF , !P5 ;  /* 0xff800000a80f7808 */ /* 0x000fe40006800000 */
[----:B------:R-:W-:-:S02]  /*8d30*/  FMNMX.FTZ R10, R221, R10, !PT ;  /* 0x0000000add0a7209 */ /* 0x000fc40007810000 */
[-C--:B------:R-:W-:Y:S02]  /*8d40*/  ISETP.GE.AND P5, PT, R34, R170.reuse, PT ;  /* 0x000000aa2200720c */ /* 0x080fe40003fa6270 */
[----:B------:R-:W-:Y:S02]  /*8d50*/  FSEL R5, R25, -INF , !P6 ;  /* 0xff80000019057808 */ /* 0x000fe40007000000 */
[----:B------:R-:W-:Y:S02]  /*8d60*/  ISETP.GE.AND P6, PT, R8, R170, PT ;  /* 0x000000aa0800720c */ /* 0x000fe40003fc6270 */
[----:B------:R-:W-:Y:S02]  /*8d70*/  ISETP.GE.AND P1, PT, R164, R169, PT ;  /* 0x000000a9a400720c */ /* 0x000fe40003f26270 */
[----:B------:R-:W-:Y:S02]  /*8d80*/  FMNMX.FTZ R10, R207, R10, !PT ;  /* 0x0000000acf0a7209 */ /* 0x000fe40007810000 */
[----:B------:R-:W-:-:S02]  /*8d90*/  FSEL R9, R204, -INF , !P5 ;  /* 0xff800000cc097808 */ /* 0x000fc40006800000 */
[----:B------:R-:W-:Y:S02]  /*8da0*/  FMNMX.FTZ R14, R0, R15, !PT ;  /* 0x0000000f000e7209 */ /* 0x000fe40007810000 */
[----:B------:R-:W-:Y:S02]  /*8db0*/  FSEL R201, R31, -INF , !P6 ;  /* 0xff8000001fc97808 */ /* 0x000fe40007000000 */
[----:B------:R-:W-:Y:S02]  /*8dc0*/  FSEL R31, R240, -INF , !P1 ;  /* 0xff800000f01f7808 */ /* 0x000fe40004800000 */
[----:B------:R-:W-:Y:S02]  /*8dd0*/  FMNMX.FTZ R10, R205, R10, !PT ;  /* 0x0000000acd0a7209 */ /* 0x000fe40007810000 */
[----:B------:R-:W-:Y:S02]  /*8de0*/  ISETP.GE.AND P1, PT, R34, R169, PT ;  /* 0x000000a92200720c */ /* 0x000fe40003f26270 */
[----:B------:R-:W-:Y:S01]  /*8df0*/  FMNMX.FTZ R14, R9, R14, !PT ;  /* 0x0000000e090e7209 */ /* 0x000fe20007810000 */
[----:B------:R-:W1:Y:S01]  /*8e00*/  SHFL.BFLY PT, R165, R10, 0x2, 0x1f ;  /* 0x0c401f000aa57f89 */ /* 0x000e6200000e0000 */
[----:B------:R-:W-:-:S02]  /*8e10*/  ISETP.GE.AND P5, PT, R20, R170, PT ;  /* 0x000000aa1400720c */ /* 0x000fc40003fa6270 */
[----:B------:R-:W-:Y:S02]  /*8e20*/  FSEL R25, R176, -INF , !P1 ;  /* 0xff800000b0197808 */ /* 0x000fe40004800000 */
[----:B------:R-:W-:Y:S02]  /*8e30*/  FMNMX.FTZ R14, R7, R14, !PT ;  /* 0x0000000e070e7209 */ /* 0x000fe40007810000 */
[----:B------:R-:W-:Y:S02]  /*8e40*/  ISETP.GE.AND P1, PT, R22, R169, PT ;  /* 0x000000a91600720c */ /* 0x000fe40003f26270 */
[----:B------:R-:W-:Y:S02]  /*8e50*/  FSEL R203, R30, -INF , !P5 ;  /* 0xff8000001ecb7808 */ /* 0x000fe40006800000 */
[----:B------:R-:W-:Y:S02]  /*8e60*/  FMNMX.FTZ R14, R5, R14, !PT ;  /* 0x0000000e050e7209 */ /* 0x000fe40007810000 */
[----:B------:R-:W-:-:S02]  /*8e70*/  FSEL R27, R27, -INF , !P1 ;  /* 0xff8000001b1b7808 */ /* 0x000fc40004800000 */
[----:B------:R-:W-:Y:S02]  /*8e80*/  ISETP.GE.AND P1, PT, R8, R169, PT ;  /* 0x000000a90800720c */ /* 0x000fe40003f26270 */
[----:B------:R-:W-:Y:S02]  /*8e90*/  ISETP.GE.AND P5, PT, R4, R170, PT ;  /* 0x000000aa0400720c */ /* 0x000fe40003fa6270 */
[----:B------:R-:W-:Y:S02]  /*8ea0*/  FMNMX.FTZ R14, R203, R14, !PT ;  /* 0x0000000ecb0e7209 */ /* 0x000fe40007810000 */
[----:B------:R-:W-:Y:S02]  /*8eb0*/  FSEL R249, R249, -INF , !P1 ;  /* 0xff800000f9f97808 */ /* 0x000fe40004800000 */
[----:B------:R-:W-:Y:S02]  /*8ec0*/  ISETP.GE.AND P1, PT, R8, R3, PT ;  /* 0x000000030800720c */ /* 0x000fe40003f26270 */
        /* <DEDUP_REMOVED lines=16> */
[----:B------:R-:W-:Y:S02]  /*8fd0*/  FMNMX.FTZ R12, R25, R12, !PT ;  /* 0x0000000c190c7209 */ /* 0x000fe40007810000 */
[----:B-1----:R-:W-:Y:S02]  /*8fe0*/  FMNMX.FTZ R10, R10, R165, !PT ;  /* 0x000000a50a0a7209 */ /* 0x002fe40007810000 */
[----:B------:R-:W-:Y:S01]  /*8ff0*/  ISETP.GE.AND P4, PT, R20, R3, PT ;  /* 0x000000031400720c */ /* 0x000fe20003f86270 */
[----:B------:R-:W1:Y:S01]  /*9000*/  SHFL.BFLY PT, R165, R8, 0x2, 0x1f ;  /* 0x0c401f0008a57f89 */ /* 0x000e6200000e0000 */
[----:B------:R-:W-:-:S02]  /*9010*/  FSEL R29, R29, -INF , !P5 ;  /* 0xff8000001d1d7808 */ /* 0x000fc40006800000 */
[----:B------:R-:W-:Y:S01]  /*9020*/  FMNMX.FTZ R14, R21, R14, !PT ;  /* 0x0000000e150e7209 */ /* 0x000fe20007810000 */
[----:B------:R-:W2:Y:S01]  /*9030*/  SHFL.BFLY PT, R173, R10, 0x1, 0x1f ;  /* 0x0c201f000aad7f89 */ /* 0x000ea200000e0000 */
[----:B------:R-:W-:Y:S02]  /*9040*/  ISETP.GE.AND P6, PT, R20, R169, PT ;  /* 0x000000a91400720c */ /* 0x000fe40003fc6270 */
[----:B------:R-:W-:Y:S02]  /*9050*/  FMNMX.FTZ R12, R35, R12, !PT ;  /* 0x0000000c230c7209 */ /* 0x000fe40007810000 */
[----:B------:R-:W-:Y:S02]  /*9060*/  FSEL R243, R243, -INF , !P4 ;  /* 0xff800000f3f37808 */ /* 0x000fe40006000000 */
[----:B------:R-:W-:Y:S02]  /*9070*/  FMNMX.FTZ R14, R29, R14, !PT ;  /* 0x0000000e1d0e7209 */ /* 0x000fe40007810000 */
[----:B------:R-:W-:-:S02]  /*9080*/  FSEL R251, R251, -INF , !P6 ;  /* 0xff800000fbfb7808 */ /* 0x000fc40007000000 */
[----:B------:R-:W-:Y:S02]  /*9090*/  FMNMX.FTZ R12, R27, R12, !PT ;  /* 0x0000000c1b0c7209 */ /* 0x000fe40007810000 */
[C---:B------:R-:W-:Y:S02]  /*90a0*/  ISETP.GE.AND P4, PT, R4.reuse, R3, PT ;  /* 0x000000030400720c */ /* 0x040fe40003f86270 */
[----:B------:R-:W-:Y:S02]  /*90b0*/  FSEL R241, R241, -INF , !P1 ;  /* 0xff800000f1f17808 */ /* 0x000fe40004800000 */
[----:B------:R-:W-:Y:S02]  /*90c0*/  FMNMX.FTZ R14, R243, R14, !PT ;  /* 0x0000000ef30e7209 */ /* 0x000fe40007810000 */
[----:B------:R-:W-:Y:S02]  /*90d0*/  ISETP.GE.AND P6, PT, R4, R169, PT ;  /* 0x000000a90400720c */ /* 0x000fe40003fc6270 */
[----:B------:R-:W-:-:S02]  /*90e0*/  FMNMX.FTZ R12, R251, R12, !PT ;  /* 0x0000000cfb0c7209 */ /* 0x000fc40007810000 */
[C---:B------:R-:W-:Y:S02]  /*90f0*/  ISETP.GE.AND P1, PT, R6.reuse, R3, PT ;  /* 0x000000030600720c */ /* 0x040fe40003f26270 */
[----:B------:R-:W-:Y:S02]  /*9100*/  FSEL R239, R239, -INF , !P4 ;  /* 0xff800000efef7808 */ /* 0x000fe40006000000 */
[----:B------:R-:W-:Y:S02]  /*9110*/  FMNMX.FTZ R14, R241, R14, !PT ;  /* 0x0000000ef10e7209 */ /* 0x000fe40007810000 */
[----:B------:R-:W-:Y:S02]  /*9120*/  FSEL R247, R247, -INF , !P6 ;  /* 0xff800000f7f77808 */ /* 0x000fe40007000000 */
[----:B------:R-:W-:Y:S02]  /*9130*/  ISETP.GE.AND P6, PT, R6, R169, PT ;  /* 0x000000a90600720c */ /* 0x000fe40003fc6270 */
[----:B------:R-:W-:-:S02]  /*9140*/  FMNMX.FTZ R12, R249, R12, !PT ;  /* 0x0000000cf90c7209 */ /* 0x000fc40007810000 */
[----:B------:R-:W-:Y:S02]  /*9150*/  FSEL R237, R237, -INF , !P1 ;  /* 0xff800000eded7808 */ /* 0x000fe40004800000 */
[----:B------:R-:W-:Y:S02]  /*9160*/  FMNMX.FTZ R4, R239, R14, !PT ;  /* 0x0000000eef047209 */ /* 0x000fe40007810000 */
[----:B------:R-:W-:Y:S02]  /*9170*/  FSEL R245, R245, -INF , !P6 ;  /* 0xff800000f5f57808 */ /* 0x000fe40007000000 */
[----:B------:R-:W-:Y:S02]  /*9180*/  FMNMX.FTZ R12, R247, R12, !PT ;  /* 0x0000000cf70c7209 */ /* 0x000fe40007810000 */
[----:B------:R-:W-:Y:S02]  /*9190*/  FMNMX.FTZ R4, R237, R4, !PT ;  /* 0x00000004ed047209 */ /* 0x000fe40007810000 */
[----:B------:R-:W-:-:S02]  /*91a0*/  FMNMX.FTZ R12, R245, R12, !PT ;  /* 0x0000000cf50c7209 */ /* 0x000fc40007810000 */
[----:B-1----:R-:W-:Y:S01]  /*91b0*/  FMNMX.FTZ R165, R8, R165, !PT ;  /* 0x000000a508a57209 */ /* 0x002fe20007810000 */
[----:B------:R-:W1:Y:S01]  /*91c0*/  SHFL.BFLY PT, R175, R4, 0x2, 0x1f ;  /* 0x0c401f0004af7f89 */ /* 0x000e6200000e0000 */
[----:B--2---:R-:W-:-:S03]  /*91d0*/  FMNMX.FTZ R168, R10, R173, !PT ;  /* 0x000000ad0aa87209 */ /* 0x004fc60007810000 */
[----:B------:R-:W2:Y:S01]  /*91e0*/  SHFL.BFLY PT, R167, R12, 0x2, 0x1f ;  /* 0x0c401f000ca77f89 */ /* 0x000ea200000e0000 */
[C---:B------:R-:W-:Y:S01]  /*91f0*/  FSETP.NEU.FTZ.AND P6, PT, R168.reuse, -INF , PT ;  /* 0xff800000a800780b */ /* 0x040fe20003fdd000 */
[----:B------:R-:W-:Y:S02]  /*9200*/  FMUL.FTZ R196, R168, UR10 ;  /* 0x0000000aa8c47c20 */ /* 0x000fe40008410000 */
[----:B------:R-:W3:Y:S03]  /*9210*/  SHFL.BFLY PT, R6, R165, 0x1, 0x1f ;  /* 0x0c201f00a5067f89 */ /* 0x000ee600000e0000 */
[----:B------:R-:W-:-:S05]  /*9220*/  FSEL R196, R196, RZ, P6 ;  /* 0x000000ffc4c47208 */ /* 0x000fca0003000000 */
[--C-:B------:R-:W-:Y:S01]  /*9230*/  FFMA.FTZ R187, R17, UR10, -R196.reuse ;  /* 0x0000000a11bb7c23 */ /* 0x100fe200080108c4 */
[----:B------:R-:W-:Y:S01]  /*9240*/  FSEL R17, R168, RZ, P6 ;  /* 0x000000ffa8117208 */ /* 0x000fe20003000000 */
[--C-:B------:R-:W-:Y:S01]  /*9250*/  FFMA.FTZ R190, R33, UR10, -R196.reuse ;  /* 0x0000000a21be7c23 */ /* 0x100fe200080108c4 */
[--C-:B------:R-:W-:Y:S01]  /*9260*/  FFMA.FTZ R189, R23, UR10, -R196.reuse ;  /* 0x0000000a17bd7c23 */ /* 0x100fe200080108c4 */
[--C-:B------:R-:W-:Y:S01]  /*9270*/  FFMA.FTZ R188, R19, UR10, -R196.reuse ;  /* 0x0000000a13bc7c23 */ /* 0x100fe200080108c4 */
[--C-:B------:R-:W-:Y:S01]  /*9280*/  FFMA.FTZ R221, R221, UR10, -R196.reuse ;  /* 0x0000000adddd7c23 */ /* 0x100fe200080108c4 */
[----:B------:R-:W-:Y:S01]  /*9290*/  FADD.FTZ R17, R2, -R17 ;  /* 0x8000001102117221 */ /* 0x000fe20000010000 */
[----:B------:R-:W-:Y:S01]  /*92a0*/  MUFU.EX2 R187, R187 ;  /* 0x000000bb00bb7308 */ /* 0x000fe20000000800 */
[----:B-1----:R-:W-:Y:S01]  /*92b0*/  FMNMX.FTZ R4, R4, R175, !PT ;  /* 0x000000af04047209 */ /* 0x002fe20007810000 */
[----:B------:R-:W-:Y:S01]  /*92c0*/  FFMA.FTZ R207, R207, UR10, -R196 ;  /* 0x0000000acfcf7c23 */ /* 0x000fe200080108c4 */
[----:B------:R-:W-:Y:S01]  /*92d0*/  FMUL.FTZ R17, R17, UR10 ;  /* 0x0000000a11117c20 */ /* 0x000fe20008410000 */
[----:B--2---:R-:W-:-:S04]  /*92e0*/  FMNMX.FTZ R12, R12, R167, !PT ;  /* 0x000000a70c0c7209 */ /* 0x004fc80007810000 */
[----:B------:R-:W1:Y:S01]  /*92f0*/  MUFU.EX2 R198, R17 ;  /* 0x0000001100c67308 */ /* 0x000e620000000800 */
[----:B---3--:R-:W-:Y:S01]  /*9300*/  FMNMX.FTZ R167, R165, R6, !PT ;  /* 0x00000006a5a77209 */ /* 0x008fe20007810000 */
[----:B------:R-:W2:Y:S03]  /*9310*/  SHFL.BFLY PT, R173, R12, 0x1, 0x1f ;  /* 0x0c201f000cad7f89 */ /* 0x000ea600000e0000 */
[C---:B------:R-:W-:Y:S01]  /*9320*/  FSETP.NEU.FTZ.AND P5, PT, R167.reuse, -INF , PT ;  /* 0xff800000a700780b */ /* 0x040fe20003fbd000 */
[----:B------:R-:W3:Y:S01]  /*9330*/  SHFL.BFLY PT, R165, R4, 0x1, 0x1f ;  /* 0x0c201f0004a57f89 */ /* 0x000ee200000e0000 */
[----:B------:R-:W-:Y:S01]  /*9340*/  FMUL.FTZ R194, R167, UR10 ;  /* 0x0000000aa7c27c20 */ /* 0x000fe20008410000 */
[----:B------:R-:W-:Y:S04]  /*9350*/  MUFU.EX2 R190, R190 ;  /* 0x000000be00be7308 */ /* 0x000fe80000000800 */
[----:B------:R-:W-:-:S04]  /*9360*/  FSEL R194, R194, RZ, P5 ;  /* 0x000000ffc2c27208 */ /* 0x000fc80002800000 */
[----:B------:R-:W-:Y:S01]  /*9370*/  MUFU.EX2 R189, R189 ;  /* 0x000000bd00bd7308 */ /* 0x000fe20000000800 */
[--C-:B------:R-:W-:Y:S01]  /*9380*/  FFMA.FTZ R185, R15, UR10, -R194.reuse ;  /* 0x0000000a0fb97c23 */ /* 0x100fe200080108c2 */
[----:B------:R-:W-:Y:S01]  /*9390*/  FFMA.FTZ R195, R7, UR10, -R194 ;  /* 0x0000000a07c37c23 */ /* 0x000fe200080108c2 */
[-C--:B-1----:R-:W-:Y:S01]  /*93a0*/  FMUL.FTZ R160, R160, R198.reuse ;  /* 0x000000c6a0a07220 */ /* 0x082fe20000410000 */
[-C--:B------:R-:W-:Y:S01]  /*93b0*/  FMUL.FTZ R161, R161, R198.reuse ;  /* 0x000000c6a1a17220 */ /* 0x080fe20000410000 */
[-C--:B------:R-:W-:Y:S01]  /*93c0*/  FMUL.FTZ R148, R148, R198.reuse ;  /* 0x000000c694947220 */ /* 0x080fe20000410000 */
[-C--:B------:R-:W-:Y:S01]  /*93d0*/  FMUL.FTZ R149, R149, R198.reuse ;  /* 0x000000c695957220 */ /* 0x080fe20000410000 */
[-C--:B------:R-:W-:Y:S01]  /*93e0*/  FMUL.FTZ R144, R144, R198.reuse ;  /* 0x000000c690907220 */ /* 0x080fe20000410000 */
[----:B------:R-:W-:Y:S01]  /*93f0*/  MUFU.EX2 R188, R188 ;  /* 0x000000bc00bc7308 */ /* 0x000fe20000000800 */
[-C--:B------:R-:W-:Y:S01]  /*9400*/  FMUL.FTZ R145, R145, R198.reuse ;  /* 0x000000c691917220 */ /* 0x080fe20000410000 */
[----:B--2---:R-:W-:Y:S01]  /*9410*/  FMNMX.FTZ R166, R12, R173, !PT ;  /* 0x000000ad0ca67209 */ /* 0x004fe20007810000 */
[-C--:B------:R-:W-:Y:S01]  /*9420*/  FMUL.FTZ R132, R132, R198.reuse ;  /* 0x000000c684847220 */ /* 0x080fe20000410000 */
[-C--:B------:R-:W-:Y:S01]  /*9430*/  FMUL.FTZ R133, R133, R198.reuse ;  /* 0x000000c685857220 */ /* 0x080fe20000410000 */
[-C--:B------:R-:W-:Y:S01]  /*9440*/  FMUL.FTZ R36, R36, R198.reuse ;  /* 0x000000c624247220 */ /* 0x080fe20000410000 */
[----:B---3--:R-:W-:Y:S01]  /*9450*/  FMNMX.FTZ R165, R4, R165, !PT ;  /* 0x000000a504a57209 */ /* 0x008fe20007810000 */
[C---:B------:R-:W-:Y:S01]  /*9460*/  FMUL.FTZ R204, R166.reuse, UR10 ;  /* 0x0000000aa6cc7c20 */ /* 0x040fe20008410000 */
[----:B------:R-:W-:Y:S01]  /*9470*/  FSETP.NEU.FTZ.AND P4, PT, R166, -INF , PT ;  /* 0xff800000a600780b */ /* 0x000fe20003f9d000 */
[----:B------:R-:W-:Y:S01]  /*9480*/  MUFU.EX2 R185, R185 ;  /* 0x000000b900b97308 */ /* 0x000fe20000000800 */
[C---:B------:R-:W-:Y:S01]  /*9490*/  FSETP.NEU.FTZ.AND P1, PT, R165.reuse, -INF , PT ;  /* 0xff800000a500780b */ /* 0x040fe20003f3d000 */
[----:B------:R-:W-:Y:S01]  /*94a0*/  FMUL.FTZ R202, R165, UR10 ;  /* 0x0000000aa5ca7c20 */ /* 0x000fe20008410000 */
[----:B------:R-:W-:Y:S01]  /*94b0*/  FSEL R204, R204, RZ, P4 ;  /* 0x000000ffcccc7208 */ /* 0x000fe20002000000 */
[-C--:B------:R-:W-:Y:S01]  /*94c0*/  FMUL.FTZ R37, R37, R198.reuse ;  /* 0x000000c625257220 */ /* 0x080fe20000410000 */
[----:B------:R-:W-:Y:S01]  /*94d0*/  FSEL R193, R166, RZ, P4 ;  /* 0x000000ffa6c17208 */ /* 0x000fe20002000000 */
[-C--:B------:R-:W-:Y:S01]  /*94e0*/  FMUL.FTZ R48, R48, R198.reuse ;  /* 0x000000c630307220 */ /* 0x080fe20000410000 */
[----:B------:R-:W-:Y:S01]  /*94f0*/  FSEL R202, R202, RZ, P1 ;  /* 0x000000ffcaca7208 */ /* 0x000fe20000800000 */
[--C-:B------:R-:W-:Y:S01]  /*9500*/  FFMA.FTZ R186, R31, UR10, -R204.reuse ;  /* 0x0000000a1fba7c23 */ /* 0x100fe200080108cc */
[--C-:B------:R-:W-:Y:S01]  /*9510*/  FFMA.FTZ R179, R25, UR10, -R204.reuse ;  /* 0x0000000a19b37c23 */ /* 0x100fe200080108cc */
[--C-:B------:R-:W-:Y:S01]  /*9520*/  FFMA.FTZ R184, R35, UR10, -R204.reuse ;  /* 0x0000000a23b87c23 */ /* 0x100fe200080108cc */
[----:B------:R-:W-:Y:S01]  /*9530*/  FFMA.FTZ R177, R27, UR10, -R204 ;  /* 0x0000000a1bb17c23 */ /* 0x000fe200080108cc */
[--C-:B------:R-:W-:Y:S01]  /*9540*/  FFMA.FTZ R176, R11, UR10, -R202.reuse ;  /* 0x0000000a0bb07c23 */ /* 0x100fe200080108ca */
[----:B------:R-:W-:Y:S01]  /*9550*/  FSEL R11, R165, RZ, P1 ;  /* 0x000000ffa50b7208 */ /* 0x000fe20000800000 */
[--C-:B------:R-:W-:Y:S01]  /*9560*/  FFMA.FTZ R178, R13, UR10, -R202.reuse ;  /* 0x0000000a0db27c23 */ /* 0x100fe200080108ca */
[--C-:B------:R-:W-:Y:S01]  /*9570*/  FFMA.FTZ R164, R21, UR10, -R202.reuse ;  /* 0x0000000a15a47c23 */ /* 0x100fe200080108ca */
[----:B------:R-:W-:Y:S01]  /*9580*/  FFMA.FTZ R191, R29, UR10, -R202 ;  /* 0x0000000a1dbf7c23 */ /* 0x000fe200080108ca */
[----:B------:R-:W1:Y:S01]  /*9590*/  LDSM.16.MT88.4 R32, [R212+0xa000] ;  /* 0x00a00000d420783b */ /* 0x000e620000004200 */
[----:B------:R-:W-:Y:S01]  /*95a0*/  FADD.FTZ R4, R232, -R11 ;  /* 0x8000000be8047221 */ /* 0x000fe20000010000 */
[----:B------:R-:W-:Y:S01]  /*95b0*/  FSEL R11, R167, RZ, P5 ;  /* 0x000000ffa70b7208 */ /* 0x000fe20002800000 */
[----:B------:R-:W-:Y:S01]  /*95c0*/  FADD.FTZ R193, R234, -R193 ;  /* 0x800000c1eac17221 */ /* 0x000fe20000010000 */
[----:B------:R-:W2:Y:S01]  /*95d0*/  LDSM.16.MT88.4 R28, [R210+0xa000] ;  /* 0x00a00000d21c783b */ /* 0x000ea20000004200 */
[----:B------:R-:W-:Y:S01]  /*95e0*/  FMUL.FTZ R192, R4, UR10 ;  /* 0x0000000a04c07c20 */ /* 0x000fe20008410000 */
[--C-:B------:R-:W-:Y:S01]  /*95f0*/  FFMA.FTZ R4, R9, UR10, -R194.reuse ;  /* 0x0000000a09047c23 */ /* 0x100fe200080108c2 */
[----:B------:R-:W-:Y:S01]  /*9600*/  FADD.FTZ R16, R0, -R11 ;  /* 0x8000000b00107221 */ /* 0x000fe20000010000 */
[----:B------:R-:W-:Y:S01]  /*9610*/  FFMA.FTZ R0, R5, UR10, -R194 ;  /* 0x0000000a05007c23 */ /* 0x000fe200080108c2 */
[----:B------:R-:W3:Y:S01]  /*9620*/  LDSM.16.MT88.4 R24, [R209+0xa000] ;  /* 0x00a00000d118783b */ /* 0x000ee20000004200 */
[----:B------:R4:W-:Y:S01]  /*9630*/  MUFU.EX2 R2, R4 ;  /* 0x0000000400027308 */ /* 0x0009e20000000800 */
[----:B------:R-:W-:Y:S01]  /*9640*/  FMUL.FTZ R16, R16, UR10 ;  /* 0x0000000a10107c20 */ /* 0x000fe20008410000 */
[----:B------:R-:W-:Y:S01]  /*9650*/  FMUL.FTZ R193, R193, UR10 ;  /* 0x0000000ac1c17c20 */ /* 0x000fe20008410000 */
[----:B------:R-:W5:Y:S01]  /*9660*/  LDSM.16.MT88.4 R20, [R208+0xa000] ;  /* 0x00a00000d014783b */ /* 0x000f620000004200 */
[-C--:B------:R-:W-:Y:S01]  /*9670*/  FMUL.FTZ R49, R49, R198.reuse ;  /* 0x000000c631317220 */ /* 0x080fe20000410000 */
[-C--:B------:R-:W-:Y:S01]  /*9680*/  FMUL.FTZ R52, R52, R198.reuse ;  /* 0x000000c634347220 */ /* 0x080fe20000410000 */
[-C--:B------:R-:W-:Y:S01]  /*9690*/  FMUL.FTZ R53, R53, R198.reuse ;  /* 0x000000c635357220 */ /* 0x080fe20000410000 */
[----:B------:R-:W5:Y:S01]  /*96a0*/  LDSM.16.MT88.4 R12, [R212+0xb000] ;  /* 0x00b00000d40c783b */ /* 0x000f620000004200 */
[----:B------:R1:W1:Y:S01]  /*96b0*/  MUFU.EX2 R200, R16 ;  /* 0x0000001000c87308 */ /* 0x0002620000000800 */
[-C--:B------:R-:W-:Y:S01]  /*96c0*/  FMUL.FTZ R64, R64, R198.reuse ;  /* 0x000000c640407220 */ /* 0x080fe20000410000 */
[-C--:B------:R-:W-:Y:S01]  /*96d0*/  FMUL.FTZ R65, R65, R198.reuse ;  /* 0x000000c641417220 */ /* 0x080fe20000410000 */
[----:B------:R-:W5:Y:S01]  /*96e0*/  LDSM.16.MT88.4 R8, [R210+0xb000] ;  /* 0x00b00000d208783b */ /* 0x000f620000004200 */
[-C--:B------:R-:W-:Y:S01]  /*96f0*/  FMUL.FTZ R68, R68, R198.reuse ;  /* 0x000000c644447220 */ /* 0x080fe20000410000 */
[-C--:B------:R-:W-:Y:S01]  /*9700*/  FMUL.FTZ R69, R69, R198.reuse ;  /* 0x000000c645457220 */ /* 0x080fe20000410000 */
[-C--:B------:R-:W-:Y:S01]  /*9710*/  FMUL.FTZ R80, R80, R198.reuse ;  /* 0x000000c650507220 */ /* 0x080fe20000410000 */
[-C--:B------:R-:W-:Y:S01]  /*9720*/  FMUL.FTZ R81, R81, R198.reuse ;  /* 0x000000c651517220 */ /* 0x080fe20000410000 */
[----:B------:R-:W-:Y:S01]  /*9730*/  MUFU.EX2 R186, R186 ;  /* 0x000000ba00ba7308 */ /* 0x000fe20000000800 */
[----:B----4-:R-:W4:Y:S01]  /*9740*/  LDSM.16.MT88.4 R4, [R209+0xb000] ;  /* 0x00b00000d104783b */ /* 0x010f220000004200 */
[-C--:B------:R-:W-:Y:S01]  /*9750*/  FMUL.FTZ R84, R84, R198.reuse ;  /* 0x000000c654547220 */ /* 0x080fe20000410000 */
[-C--:B------:R-:W-:Y:S01]  /*9760*/  FMUL.FTZ R85, R85, R198.reuse ;  /* 0x000000c655557220 */ /* 0x080fe20000410000 */
[-C--:B------:R-:W-:Y:S01]  /*9770*/  FMUL.FTZ R96, R96, R198.reuse ;  /* 0x000000c660607220 */ /* 0x080fe20000410000 */
[-C--:B------:R-:W-:Y:S01]  /*9780*/  FMUL.FTZ R97, R97, R198.reuse ;  /* 0x000000c661617220 */ /* 0x080fe20000410000 */
[-C--:B------:R-:W-:Y:S01]  /*9790*/  FMUL.FTZ R100, R100, R198.reuse ;  /* 0x000000c664647220 */ /* 0x080fe20000410000 */
[----:B------:R-:W-:Y:S01]  /*97a0*/  FMUL.FTZ R101, R101, R198 ;  /* 0x000000c665657220 */ /* 0x000fe20000410000 */
[----:B------:R-:W2:Y:S01]  /*97b0*/  MUFU.EX2 R179, R179 ;  /* 0x000000b300b37308 */ /* 0x000ea20000000800 */
[----:B-1----:R-:W1:Y:S01]  /*97c0*/  LDSM.16.MT88.4 R16, [R208+0xb000] ;  /* 0x00b00000d010783b */ /* 0x002e620000004200 */
        /* <DEDUP_REMOVED lines=14> */
[----:B------:R-:W3:Y:S01]  /*98b0*/  MUFU.EX2 R177, R177 ;  /* 0x000000b100b17308 */ /* 0x000ee20000000800 */
[----:B--2---:R-:W-:Y:S01]  /*98c0*/  F2FP.F16.F32.PACK_AB R172, R179, R186 ;  /* 0x000000bab3ac723e */ /* 0x004fe200000000ff */
        /* <DEDUP_REMOVED lines=14> */
[----:B------:R-:W2:Y:S01]  /*99b0*/  MUFU.EX2 R176, R176 ;  /* 0x000000b000b07308 */ /* 0x000ea20000000800 */
[----:B---3--:R-:W-:Y:S01]  /*99c0*/  F2FP.F16.F32.PACK_AB R174, R177, R184 ;  /* 0x000000b8b1ae723e */ /* 0x008fe200000000ff */
        /* <DEDUP_REMOVED lines=13> */
[--C-:B------:R-:W-:Y:S01]  /*9aa0*/  FFMA.FTZ R206, R251, UR10, -R204.reuse ;  /* 0x0000000afbce7c23 */ /* 0x100fe200080108cc */
[----:B------:R-:W3:Y:S01]  /*9ab0*/  MUFU.EX2 R191, R191 ;  /* 0x000000bf00bf7308 */ /* 0x000ee20000000800 */
[----:B--2---:R-:W-:Y:S01]  /*9ac0*/  F2FP.F16.F32.PACK_AB R173, R176, R178 ;  /* 0x000000b2b0ad723e */ /* 0x004fe200000000ff */
[--C-:B------:R-:W-:Y:S01]  /*9ad0*/  FFMA.FTZ R249, R249, UR10, -R204.reuse ;  /* 0x0000000af9f97c23 */ /* 0x100fe200080108cc */
[--C-:B------:R-:W-:Y:S01]  /*9ae0*/  FFMA.FTZ R220, R247, UR10, -R204.reuse ;  /* 0x0000000af7dc7c23 */ /* 0x100fe200080108cc */
[----:B------:R-:W-:Y:S01]  /*9af0*/  FFMA.FTZ R245, R245, UR10, -R204 ;  /* 0x0000000af5f57c23 */ /* 0x000fe200080108cc */
[--C-:B------:R-:W-:Y:S01]  /*9b00*/  FFMA.FTZ R204, R243, UR10, -R202.reuse ;  /* 0x0000000af3cc7c23 */ /* 0x100fe200080108ca */
[--C-:B------:R-:W-:Y:S01]  /*9b10*/  FFMA.FTZ R222, R239, UR10, -R202.reuse ;  /* 0x0000000aefde7c23 */ /* 0x100fe200080108ca */
[--C-:B------:R-:W-:Y:S01]  /*9b20*/  FFMA.FTZ R237, R237, UR10, -R202.reuse ;  /* 0x0000000aeded7c23 */ /* 0x100fe200080108ca */
[----:B------:R-:W2:Y:S01]  /*9b30*/  MUFU.EX2 R193, R193 ;  /* 0x000000c100c17308 */ /* 0x000ea20000000800 */
[----:B------:R-:W-:Y:S01]  /*9b40*/  FFMA.FTZ R241, R241, UR10, -R202 ;  /* 0x0000000af1f17c23 */ /* 0x000fe200080108ca */
[----:B------:R-:W-:Y:S01]  /*9b50*/  FFMA.FTZ R202, R223, UR10, -R196 ;  /* 0x0000000adfca7c23 */ /* 0x000fe200080108c4 */
[--C-:B------:R-:W-:Y:S01]  /*9b60*/  FFMA.FTZ R203, R203, UR10, -R194.reuse ;  /* 0x0000000acbcb7c23 */ /* 0x100fe200080108c2 */
[--C-:B------:R-:W-:Y:S01]  /*9b70*/  FFMA.FTZ R232, R201, UR10, -R194.reuse ;  /* 0x0000000ac9e87c23 */ /* 0x100fe200080108c2 */
[----:B------:R-:W-:Y:S01]  /*9b80*/  FFMA.FTZ R199, R199, UR10, -R194 ;  /* 0x0000000ac7c77c23 */ /* 0x000fe200080108c2 */
[----:B------:R-:W-:Y:S01]  /*9b90*/  FFMA.FTZ R196, R205, UR10, -R196 ;  /* 0x0000000acdc47c23 */ /* 0x000fe200080108c4 */
[----:B------:R-:W-:Y:S01]  /*9ba0*/  FFMA.FTZ R194, R197, UR10, -R194 ;  /* 0x0000000ac5c27c23 */ /* 0x000fe200080108c2 */
[----:B------:R-:W5:Y:S01]  /*9bb0*/  MUFU.EX2 R192, R192 ;  /* 0x000000c000c07308 */ /* 0x000f620000000800 */
[----:B---3--:R-:W-:-:S07]  /*9bc0*/  F2FP.F16.F32.PACK_AB R175, R191, R164 ;  /* 0x000000a4bfaf723e */ /* 0x008fce00000000ff */
        /* <DEDUP_REMOVED lines=8> */
[----:B------:R-:W2:Y:S01]  /*9c50*/  MUFU.EX2 R0, R0 ;  /* 0x0000000000007308 */ /* 0x000ea20000000800 */
[-C--:B-----5:R-:W-:Y:S01]  /*9c60*/  FMUL.FTZ R158, R158, R192.reuse ;  /* 0x000000c09e9e7220 */ /* 0x0a0fe20000410000 */
        /* <DEDUP_REMOVED lines=56> */
[----:B------:R-:W-:Y:S01]  /*9ff0*/  HMMA.16816.F32 R156, R172, R32, R156 ;  /* 0x00000020ac9c723c */ /* 0x000fe2000000189c */
[----:B------:R-:W-:Y:S01]  /*a000*/  MUFU.EX2 R206, R206 ;  /* 0x000000ce00ce7308 */ /* 0x000fe20000000800 */
[----:B------:R-:W-:Y:S01]  /*a010*/  FFMA.FTZ R186, R233, R193, R186 ;  /* 0x000000c1e9ba7223 */ /* 0x000fe200000100ba */
[----:B------:R-:W-:-:S03]  /*a020*/  FFMA.FTZ R231, R231, R192, R178 ;  /* 0x000000c0e7e77223 */ /* 0x000fc600000100b2 */
[C---:B------:R-:W-:Y:S01]  /*a030*/  HMMA.16816.F32 R152, R172.reuse, R34, R152 ;  /* 0x00000022ac98723c */ /* 0x040fe20000001898 */
[----:B------:R-:W-:Y:S01]  /*a040*/  FADD.FTZ R179, R179, R186 ;  /* 0x000000bab3b37221 */ /* 0x000fe20000010000 */
[----:B------:R-:W-:Y:S01]  /*a050*/  FADD.FTZ R231, R176, R231 ;  /* 0x000000e7b0e77221 */ /* 0x000fe20000010000 */
[----:B------:R-:W3:Y:S02]  /*a060*/  MUFU.EX2 R249, R249 ;  /* 0x000000f900f97308 */ /* 0x000ee40000000800 */
[----:B------:R-:W-:Y:S01]  /*a070*/  FADD.FTZ R184, R184, R179 ;  /* 0x000000b3b8b87221 */ /* 0x000fe20000010000 */
[C---:B------:R-:W-:Y:S01]  /*a080*/  HMMA.16816.F32 R140, R172.reuse, R28, R140 ;  /* 0x0000001cac8c723c */ /* 0x040fe2000000188c */
[----:B------:R-:W-:Y:S02]  /*a090*/  FADD.FTZ R164, R164, R231 ;  /* 0x000000e7a4a47221 */ /* 0x000fe40000010000 */
[----:B------:R-:W-:Y:S02]  /*a0a0*/  FADD.FTZ R177, R177, R184 ;  /* 0x000000b8b1b17221 */ /* 0x000fe40000010000 */
[----:B------:R-:W-:Y:S01]  /*a0b0*/  MUFU.EX2 R220, R220 ;  /* 0x000000dc00dc7308 */ /* 0x000fe20000000800 */
[----:B------:R-:W-:Y:S01]  /*a0c0*/  HMMA.16816.F32 R136, R172, R30, R136 ;  /* 0x0000001eac88723c */ /* 0x000fe20000001888 */
[----:B------:R-:W-:-:S05]  /*a0d0*/  FADD.FTZ R191, R191, R164 ;  /* 0x000000a4bfbf7221 */ /* 0x000fca0000010000 */
        /* <DEDUP_REMOVED lines=9> */
[C---:B------:R-:W-:Y:S03]  /*a170*/  HMMA.16816.F32 R76, R172.reuse, R14, R76 ;  /* 0x0000000eac4c723c */ /* 0x040fe6000000184c */
[----:B------:R-:W5:Y:S03]  /*a180*/  MUFU.EX2 R237, R237 ;  /* 0x000000ed00ed7308 */ /* 0x000f660000000800 */
[C---:B------:R-:W-:Y:S05]  /*a190*/  HMMA.16816.F32 R88, R172.reuse, R8, R88 ;  /* 0x00000008ac58723c */ /* 0x040fea0000001858 */
[----:B------:R-:W-:Y:S01]  /*a1a0*/  MUFU.EX2 R202, R202 ;  /* 0x000000ca00ca7308 */ /* 0x000fe20000000800 */
[C---:B------:R-:W-:Y:S06]  /*a1b0*/  HMMA.16816.F32 R92, R172.reuse, R10, R92 ;  /* 0x0000000aac5c723c */ /* 0x040fec000000185c */
[C---:B----4-:R-:W-:Y:S01]  /*a1c0*/  HMMA.16816.F32 R104, R172.reuse, R4, R104 ;  /* 0x00000004ac68723c */ /* 0x050fe20000001868 */
[----:B------:R-:W4:Y:S05]  /*a1d0*/  MUFU.EX2 R221, R221 ;  /* 0x000000dd00dd7308 */ /* 0x000f2a0000000800 */
[C---:B------:R-:W-:Y:S03]  /*a1e0*/  HMMA.16816.F32 R108, R172.reuse, R6, R108 ;  /* 0x00000006ac6c723c */ /* 0x040fe6000000186c */
[----:B------:R-:W-:Y:S03]  /*a1f0*/  MUFU.EX2 R203, R203 ;  /* 0x000000cb00cb7308 */ /* 0x000fe60000000800 */
[C---:B-1----:R-:W-:Y:S05]  /*a200*/  HMMA.16816.F32 R120, R172.reuse, R16, R120 ;  /* 0x00000010ac78723c */ /* 0x042fea0000001878 */
[----:B------:R-:W1:Y:S01]  /*a210*/  MUFU.EX2 R232, R232 ;  /* 0x000000e800e87308 */ /* 0x000e620000000800 */
[----:B------:R-:W-:Y:S07]  /*a220*/  HMMA.16816.F32 R124, R172, R18, R124 ;  /* 0x00000012ac7c723c */ /* 0x000fee000000187c */
[----:B------:R-:W-:Y:S01]  /*a230*/  F2FP.F16.F32.PACK_AB R172, R189, R190 ;  /* 0x000000bebdac723e */ /* 0x000fe200000000ff */
[----:B------:R-:W-:Y:S01]  /*a240*/  FFMA.FTZ R190, R235, R198, R190 ;  /* 0x000000c6ebbe7223 */ /* 0x000fe200000100be */
[----:B------:R-:W-:Y:S01]  /*a250*/  F2FP.F16.F32.PACK_AB R173, R2, R185 ;  /* 0x000000b902ad723e */ /* 0x000fe200000000ff */
[----:B------:R-:W-:Y:S01]  /*a260*/  FFMA.FTZ R185, R230, R200, R185 ;  /* 0x000000c8e6b97223 */ /* 0x000fe200000100b9 */
[----:B------:R-:W-:Y:S01]  /*a270*/  F2FP.F16.F32.PACK_AB R174, R187, R188 ;  /* 0x000000bcbbae723e */ /* 0x000fe200000000ff */
[----:B------:R-:W-:Y:S01]  /*a280*/  MUFU.EX2 R207, R207 ;  /* 0x000000cf00cf7308 */ /* 0x000fe20000000800 */
[----:B--2---:R-:W-:Y:S01]  /*a290*/  F2FP.F16.F32.PACK_AB R175, R0, R195 ;  /* 0x000000c300af723e */ /* 0x004fe200000000ff */
        /* <DEDUP_REMOVED lines=12> */
[----:B------:R-:W2:Y:S01]  /*a360*/  MUFU.EX2 R194, R194 ;  /* 0x000000c200c27308 */ /* 0x000ea20000000800 */
[C---:B------:R-:W-:Y:S01]  /*a370*/  HMMA.16816.F32 R132, R172.reuse, R30, R132 ;  /* 0x0000001eac84723c */ /* 0x040fe20000001884 */
[----:B------:R-:W-:Y:S05]  /*a380*/  LDSM.16.MT88.4 R28, [R209+0xa800] ;  /* 0x00a80000d11c783b */ /* 0x000fea0000004200 */
[C---:B------:R-:W-:Y:S06]  /*a390*/  HMMA.16816.F32 R36, R172.reuse, R24, R36 ;  /* 0x00000018ac24723c */ /* 0x040fec0000001824 */
[C---:B------:R-:W-:Y:S01]  /*a3a0*/  HMMA.16816.F32 R48, R172.reuse, R26, R48 ;  /* 0x0000001aac30723c */ /* 0x040fe20000001830 */
[----:B------:R-:W4:Y:S05]  /*a3b0*/  LDSM.16.MT88.4 R24, [R212+0xa800] ;  /* 0x00a80000d418783b */ /* 0x000f2a0000004200 */
[C---:B------:R-:W-:Y:S06]  /*a3c0*/  HMMA.16816.F32 R52, R172.reuse, R20, R52 ;  /* 0x00000014ac34723c */ /* 0x040fec0000001834 */
[C---:B------:R-:W-:Y:S01]  /*a3d0*/  HMMA.16816.F32 R64, R172.reuse, R22, R64 ;  /* 0x00000016ac40723c */ /* 0x040fe20000001840 */
[----:B------:R-:W1:Y:S05]  /*a3e0*/  LDSM.16.MT88.4 R20, [R208+0xa800] ;  /* 0x00a80000d014783b */ /* 0x000e6a0000004200 */
        /* <DEDUP_REMOVED lines=12> */
[----:B---3--:R-:W-:Y:S01]  /*a4b0*/  F2FP.F16.F32.PACK_AB R172, R249, R206 ;  /* 0x000000cef9ac723e */ /* 0x008fe200000000ff */
[----:B------:R-:W-:Y:S01]  /*a4c0*/  FADD.FTZ R206, R206, R177 ;  /* 0x000000b1cece7221 */ /* 0x000fe20000010000 */
[----:B-----5:R-:W-:-:S02]  /*a4d0*/  F2FP.F16.F32.PACK_AB R174, R245, R220 ;  /* 0x000000dcf5ae723e */ /* 0x020fc400000000ff */
[----:B------:R-:W-:Y:S01]  /*a4e0*/  F2FP.F16.F32.PACK_AB R173, R239, R204 ;  /* 0x000000ccefad723e */ /* 0x000fe200000000ff */
[----:B------:R-:W-:Y:S01]  /*a4f0*/  FADD.FTZ R204, R204, R191 ;  /* 0x000000bfcccc7221 */ /* 0x000fe20000010000 */
[----:B------:R-:W-:Y:S01]  /*a500*/  F2FP.F16.F32.PACK_AB R175, R237, R222 ;  /* 0x000000deedaf723e */ /* 0x000fe200000000ff */
[----:B------:R-:W-:Y:S02]  /*a510*/  FADD.FTZ R249, R249, R206 ;  /* 0x000000cef9f97221 */ /* 0x000fe40000010000 */
[----:B------:R-:W-:Y:S02]  /*a520*/  FADD.FTZ R239, R239, R204 ;  /* 0x000000ccefef7221 */ /* 0x000fe40000010000 */
[----:B------:R-:W-:Y:S02]  /*a530*/  FADD.FTZ R220, R220, R249 ;  /* 0x000000f9dcdc7221 */ /* 0x000fe40000010000 */
[----:B----4-:R-:W-:Y:S01]  /*a540*/  HMMA.16816.F32 R156, R172, R24, R156 ;  /* 0x00000018ac9c723c */ /* 0x010fe2000000189c */
        /* <DEDUP_REMOVED lines=8> */
[C---:B-1----:R-:W-:Y:S06]  /*a5d0*/  HMMA.16816.F32 R56, R172.reuse, R20, R56 ;  /* 0x00000014ac38723c */ /* 0x042fec0000001838 */
        /* <DEDUP_REMOVED lines=56> */
[----:B-1----:R-:W-:Y:S02]  /*a960*/  @!P3 LEA R10, P5, R12, R10, 0x1 ;  /* 0x0000000a0c0ab211 */ /* 0x002fe400078a08ff */
        /* <DEDUP_REMOVED lines=33> */
[----:B------:R-:W4:Y:S04]  /*ab80*/  LDSM.16.M88.4 R200, [R219+0x2000] ;  /* 0x00200000dbc8783b */ /* 0x000f280000000200 */
[----:B------:R-:W-:Y:S04]  /*ab90*/  LDSM.16.M88.4 R16, [R217] ;  /* 0x00000000d910783b */ /* 0x000fe80000000200 */
[----:B------:R-:W5:Y:S04]  /*aba0*/  LDSM.16.M88.4 R236, [R216] ;  /* 0x00000000d8ec783b */ /* 0x000f680000000200 */
[----:B------:R-:W5:Y:S04]  /*abb0*/  LDSM.16.M88.4 R12, [R218+0x8800] ;  /* 0x00880000da0c783b */ /* 0x000f680000000200 */
[----:B------:R-:W5:Y:S04]  /*abc0*/  LDSM.16.M88.4 R172, [R217+0x2000] ;  /* 0x00200000d9ac783b */ /* 0x000f680000000200 */
[----:B------:R-:W-:Y:S04]  /*abd0*/  LDSM.16.M88.4 R192, [R211+0x8000] ;  /* 0x00800000d3c0783b */ /* 0x000fe80000000200 */
[----:B------:R-:W5:Y:S04]  /*abe0*/  LDSM.16.M88.4 R188, [R215] ;  /* 0x00000000d7bc783b */ /* 0x000f680000000200 */
[----:B-1----:R-:W1:Y:S04]  /*abf0*/  LDSM.16.M88.4 R20, [R216+0x800] ;  /* 0x00080000d814783b */ /* 0x002e680000000200 */
[----:B------:R-:W1:Y:S01]  /*ac00*/  LDSM.16.M88.4 R184, [R215+0x2000] ;  /* 0x00200000d7b8783b */ /* 0x000e620000000200 */
[-C--:B---3--:R-:W-:Y:S03]  /*ac10*/  HMMA.16816.F32 R4, R196, R24.reuse, RZ ;  /* 0x00000018c404723c */ /* 0x088fe600000018ff */
[----:B------:R-:W-:Y:S04]  /*ac20*/  LDSM.16.M88.4 R32, [R213] ;  /* 0x00000000d520783b */ /* 0x000fe80000000200 */
[----:B------:R-:W-:Y:S01]  /*ac30*/  LDSM.16.M88.4 R220, [R211+0x8800] ;  /* 0x00880000d3dc783b */ /* 0x000fe20000000200 */
[C---:B----4-:R-:W-:Y:S03]  /*ac40*/  HMMA.16816.F32 R8, R200.reuse, R24, RZ ;  /* 0x00000018c808723c */ /* 0x050fe600000018ff */
[----:B------:R-:W-:Y:S03]  /*ac50*/  LDSM.16.M88.4 R240, [R219+0x4000] ;  /* 0x00400000dbf0783b */ /* 0x000fe60000000200 */
[-C--:B--2---:R-:W-:Y:S01]  /*ac60*/  HMMA.16816.F32 R28, R200, R26.reuse, RZ ;  /* 0x0000001ac81c723c */ /* 0x084fe200000018ff */
[----:B------:R-:W-:Y:S04]  /*ac70*/  LDSM.16.M88.4 R244, [R211+0x9000] ;  /* 0x00900000d3f4783b */ /* 0x000fe80000000200 */
[----:B------:R-:W0:Y:S01]  /*ac80*/  LDGDEPBAR ;  /* 0x00000000000079af */ /* 0x000e220000000000 */
[----:B------:R-:W-:Y:S06]  /*ac90*/  HMMA.16816.F32 R24, R196, R26, RZ ;  /* 0x0000001ac418723c */ /* 0x000fec00000018ff */
[----:B-----5:R-:W-:Y:S06]  /*aca0*/  HMMA.16816.F32 R4, R16, R236, R4 ;  /* 0x000000ec1004723c */ /* 0x020fec0000001804 */
[C---:B------:R-:W-:Y:S06]  /*acb0*/  HMMA.16816.F32 R204, R200.reuse, R12, RZ ;  /* 0x0000000cc8cc723c */ /* 0x040fec00000018ff */
[----:B------:R-:W-:Y:S06]  /*acc0*/  HMMA.16816.F32 R200, R200, R14, RZ ;  /* 0x0000000ec8c8723c */ /* 0x000fec00000018ff */
[C---:B------:R-:W-:Y:S06]  /*acd0*/  HMMA.16816.F32 R176, R196.reuse, R12, RZ ;  /* 0x0000000cc4b0723c */ /* 0x040fec00000018ff */
[----:B------:R-:W-:Y:S01]  /*ace0*/  HMMA.16816.F32 R196, R196, R14, RZ ;  /* 0x0000000ec4c4723c */ /* 0x000fe200000018ff */
[----:B------:R-:W2:Y:S05]  /*acf0*/  LDSM.16.M88.4 R12, [R214] ;  /* 0x00000000d60c783b */ /* 0x000eaa0000000200 */
[C---:B------:R-:W-:Y:S06]  /*ad00*/  HMMA.16816.F32 R8, R172.reuse, R236, R8 ;  /* 0x000000ecac08723c */ /* 0x040fec0000001808 */
[-C--:B------:R-:W-:Y:S06]  /*ad10*/  HMMA.16816.F32 R28, R172, R238.reuse, R28 ;  /* 0x000000eeac1c723c */ /* 0x080fec000000181c */
[----:B------:R-:W-:Y:S01]  /*ad20*/  HMMA.16816.F32 R24, R16, R238, R24 ;  /* 0x000000ee1018723c */ /* 0x000fe20000001818 */
[----:B------:R-:W-:Y:S05]  /*ad30*/  LDSM.16.M88.4 R236, [R219+0x6000] ;  /* 0x00600000dbec783b */ /* 0x000fea0000000200 */
[----:B------:R-:W-:Y:S06]  /*ad40*/  HMMA.16816.F32 R4, R188, R192, R4 ;  /* 0x000000c0bc04723c */ /* 0x000fec0000001804 */
[C---:B-1----:R-:W-:Y:S06]  /*ad50*/  HMMA.16816.F32 R204, R172.reuse, R20, R204 ;  /* 0x00000014accc723c */ /* 0x042fec00000018cc */
[----:B------:R-:W-:Y:S01]  /*ad60*/  HMMA.16816.F32 R200, R172, R22, R200 ;  /* 0x00000016acc8723c */ /* 0x000fe200000018c8 */
[----:B------:R-:W1:Y:S05]  /*ad70*/  LDSM.16.M88.4 R172, [R214+0x2000] ;  /* 0x00200000d6ac783b */ /* 0x000e6a0000000200 */
[C---:B------:R-:W-:Y:S06]  /*ad80*/  HMMA.16816.F32 R176, R16.reuse, R20, R176 ;  /* 0x0000001410b0723c */ /* 0x040fec00000018b0 */
[----:B------:R-:W-:Y:S01]  /*ad90*/  HMMA.16816.F32 R196, R16, R22, R196 ;  /* 0x0000001610c4723c */ /* 0x000fe200000018c4 */
[----:B------:R-:W3:Y:S04]  /*ada0*/  LDSM.16.M88.4 R16, [R218+0x9000] ;  /* 0x00900000da10783b */ /* 0x000ee80000000200 */
[----:B------:R-:W4:Y:S01]  /*adb0*/  LDSM.16.M88.4 R20, [R213+0x800] ;  /* 0x00080000d514783b */ /* 0x000f220000000200 */
[C---:B------:R-:W-:Y:S06]  /*adc0*/  HMMA.16816.F32 R8, R184.reuse, R192, R8 ;  /* 0x000000c0b808723c */ /* 0x040fec0000001808 */
[----:B------:R-:W-:Y:S06]  /*add0*/  HMMA.16816.F32 R28, R184, R194, R28 ;  /* 0x000000c2b81c723c */ /* 0x000fec000000181c */
[----:B--2---:R-:W-:Y:S06]  /*ade0*/  HMMA.16816.F32 R4, R12, R32, R4 ;  /* 0x000000200c04723c */ /* 0x004fec0000001804 */
[----:B------:R-:W-:Y:S01]  /*adf0*/  HMMA.16816.F32 R24, R188, R194, R24 ;  /* 0x000000c2bc18723c */ /* 0x000fe20000001818 */
[----:B------:R-:W-:Y:S05]  /*ae00*/  LDSM.16.M88.4 R192, [R217+0x4000] ;  /* 0x00400000d9c0783b */ /* 0x000fea0000000200 */
[C---:B------:R-:W-:Y:S06]  /*ae10*/  HMMA.16816.F32 R204, R184.reuse, R220, R204 ;  /* 0x000000dcb8cc723c */ /* 0x040fec00000018cc */
[----:B------:R-:W-:Y:S01]  /*ae20*/  HMMA.16816.F32 R200, R184, R222, R200 ;  /* 0x000000deb8c8723c */ /* 0x000fe200000018c8 */
[----:B------:R-:W2:Y:S05]  /*ae30*/  LDSM.16.M88.4 R184, [R216+0x1000] ;  /* 0x00100000d8b8783b */ /* 0x000eaa0000000200 */
[C---:B-1----:R-:W-:Y:S06]  /*ae40*/  HMMA.16816.F32 R8, R172.reuse, R32, R8 ;  /* 0x00000020ac08723c */ /* 0x042fec0000001808 */
[----:B------:R-:W-:Y:S06]  /*ae50*/  HMMA.16816.F32 R28, R172, R34, R28 ;  /* 0x00000022ac1c723c */ /* 0x000fec000000181c */
[----:B---3--:R-:W-:Y:S06]  /*ae60*/  HMMA.16816.F32 R4, R240, R16, R4 ;  /* 0x00000010f004723c */ /* 0x008fec0000001804 */
[----:B------:R-:W-:Y:S01]  /*ae70*/  HMMA.16816.F32 R24, R12, R34, R24 ;  /* 0x000000220c18723c */ /* 0x000fe20000001818 */
[----:B------:R-:W-:Y:S05]  /*ae80*/  LDSM.16.M88.4 R32, [R215+0x6000] ;  /* 0x00600000d720783b */ /* 0x000fea0000000200 */
[C---:B------:R-:W-:Y:S06]  /*ae90*/  HMMA.16816.F32 R176, R188.reuse, R220, R176 ;  /* 0x000000dcbcb0723c */ /* 0x040fec00000018b0 */
[----:B------:R-:W-:Y:S01]  /*aea0*/  HMMA.16816.F32 R196, R188, R222, R196 ;  /* 0x000000debcc4723c */ /* 0x000fe200000018c4 */
[----:B------:R-:W1:Y:S04]  /*aeb0*/  LDSM.16.M88.4 R188, [R217+0x6000] ;  /* 0x00600000d9bc783b */ /* 0x000e680000000200 */
[----:B------:R-:W-:Y:S01]  /*aec0*/  LDSM.16.M88.4 R220, [R218+0x9800] ;  /* 0x00980000dadc783b */ /* 0x000fe20000000200 */
[C---:B----4-:R-:W-:Y:S06]  /*aed0*/  HMMA.16816.F32 R204, R172.reuse, R20, R204 ;  /* 0x00000014accc723c */ /* 0x050fec00000018cc */
[----:B------:R-:W-:Y:S01]  /*aee0*/  HMMA.16816.F32 R200, R172, R22, R200 ;  /* 0x00000016acc8723c */ /* 0x000fe200000018c8 */
[----:B------:R-:W3:Y:S05]  /*aef0*/  LDSM.16.M88.4 R172, [R215+0x4000] ;  /* 0x00400000d7ac783b */ /* 0x000eea0000000200 */
[----:B------:R-:W-:Y:S06]  /*af00*/  HMMA.16816.F32 R8, R236, R16, R8 ;  /* 0x00000010ec08723c */ /* 0x000fec0000001808 */
[----:B--2---:R-:W-:Y:S06]  /*af10*/  HMMA.16816.F32 R4, R192, R184, R4 ;  /* 0x000000b8c004723c */ /* 0x004fec0000001804 */
        /* <DEDUP_REMOVED lines=8> */
[----:B---3--:R-:W-:Y:S06]  /*afa0*/  HMMA.16816.F32 R4, R172, R244, R4 ;  /* 0x000000f4ac04723c */ /* 0x008fec0000001804 */
[-C--:B------:R-:W-:Y:S06]  /*afb0*/  HMMA.16816.F32 R28, R188, R186.reuse, R28 ;  /* 0x000000babc1c723c */ /* 0x080fec000000181c */
[----:B------:R-:W-:Y:S01]  /*afc0*/  HMMA.16816.F32 R24, R192, R186, R24 ;  /* 0x000000bac018723c */ /* 0x000fe20000001818 */
[----:B------:R-:W1:Y:S05]  /*afd0*/  LDSM.16.M88.4 R184, [R216+0x1800] ;  /* 0x00180000d8b8783b */ /* 0x000e6a0000000200 */
[----:B------:R-:W-:Y:S06]  /*afe0*/  HMMA.16816.F32 R204, R236, R220, R204 ;  /* 0x000000dceccc723c */ /* 0x000fec00000018cc */
[C---:B------:R-:W-:Y:S06]  /*aff0*/  HMMA.16816.F32 R196, R240.reuse, R222, R196 ;  /* 0x000000def0c4723c */ /* 0x040fec00000018c4 */
[----:B------:R-:W-:Y:S01]  /*b000*/  HMMA.16816.F32 R176, R240, R220, R176 ;  /* 0x000000dcf0b0723c */ /* 0x000fe200000018b0 */
[----:B------:R-:W3:Y:S05]  /*b010*/  LDSM.16.M88.4 R240, [R211+0x9800] ;  /* 0x00980000d3f0783b */ /* 0x000eea0000000200 */
[----:B------:R-:W-:Y:S06]  /*b020*/  HMMA.16816.F32 R200, R236, R222, R200 ;  /* 0x000000deecc8723c */ /* 0x000fec00000018c8 */
[----:B------:R-:W-:Y:S06]  /*b030*/  HMMA.16816.F32 R8, R32, R244, R8 ;  /* 0x000000f42008723c */ /* 0x000fec0000001808 */
[----:B--2---:R-:W-:Y:S06]  /*b040*/  HMMA.16816.F32 R4, R20, R12, R4 ;  /* 0x0000000c1404723c */ /* 0x004fec0000001804 */
[----:B-1----:R-:W-:Y:S06]  /*b050*/  HMMA.16816.F32 R204, R188, R184, R204 ;  /* 0x000000b8bccc723c */ /* 0x002fec00000018cc */
[C---:B------:R-:W-:Y:S06]  /*b060*/  HMMA.16816.F32 R196, R192.reuse, R186, R196 ;  /* 0x000000bac0c4723c */ /* 0x040fec00000018c4 */
[----:B------:R-:W-:Y:S06]  /*b070*/  HMMA.16816.F32 R176, R192, R184, R176 ;  /* 0x000000b8c0b0723c */ /* 0x000fec00000018b0 */
[----:B------:R-:W-:Y:S01]  /*b080*/  HMMA.16816.F32 R200, R188, R186, R200 ;  /* 0x000000babcc8723c */ /* 0x000fe200000018c8 */
[----:B------:R-:W-:Y:S01]  /*b090*/  FMUL.FTZ R0, R4, UR28 ;  /* 0x0000001c04007c20 */ /* 0x000fe20008410000 */
[----:B------:R-:W-:-:S04]  /*b0a0*/  FMUL.FTZ R2, R5, UR28 ;  /* 0x0000001c05027c20 */ /* 0x000fc80008410000 */
[----:B------:R-:W-:Y:S01]  /*b0b0*/  HMMA.16816.F32 R8, R16, R12, R8 ;  /* 0x0000000c1008723c */ /* 0x000fe20000001808 */
[----:B------:R-:W1:Y:S05]  /*b0c0*/  MUFU.TANH R0, R0 ;  /* 0x0000000000007308 */ /* 0x000e6a0000002400 */
[----:B------:R-:W-:Y:S01]  /*b0d0*/  HMMA.16816.F32 R24, R172, R246, R24 ;  /* 0x000000f6ac18723c */ /* 0x000fe20000001818 */
[----:B------:R-:W-:Y:S01]  /*b0e0*/  FMUL.FTZ R12, R6, UR28 ;  /* 0x0000001c060c7c20 */ /* 0x000fe20008410000 */
[----:B------:R-:W-:Y:S01]  /*b0f0*/  FMUL.FTZ R13, R7, UR28 ;  /* 0x0000001c070d7c20 */ /* 0x000fe20008410000 */
[----:B------:R-:W2:Y:S01]  /*b100*/  MUFU.TANH R2, R2 ;  /* 0x0000000200027308 */ /* 0x000ea20000002400 */
[----:B------:R-:W4:Y:S01]  /*b110*/  LDSM.16.M88.4 R4, [R213+0x1800] ;  /* 0x00180000d504783b */ /* 0x000f220000000200 */
[----:B------:R-:W-:-:S04]  /*b120*/  DEPBAR.LE SB0, 0x0 ;  /* 0x000080000000791a */ /* 0x000fc80000000000 */
[C---:B------:R-:W-:Y:S02]  /*b130*/  HMMA.16816.F32 R28, R32.reuse, R246, R28 ;  /* 0x000000f6201c723c */ /* 0x040fe4000000181c */
[----:B------:R-:W1:Y:S04]  /*b140*/  MUFU.TANH R12, R12 ;  /* 0x0000000c000c7308 */ /* 0x000e680000002400 */
[----:B---3--:R-:W-:Y:S03]  /*b150*/  HMMA.16816.F32 R204, R32, R240, R204 ;  /* 0x000000f020cc723c */ /* 0x008fe600000018cc */
[----:B------:R-:W-:Y:S01]  /*b160*/  FMUL.FTZ R10, R10, UR28 ;  /* 0x0000001c0a0a7c20 */ /* 0x000fe20008410000 */
[----:B------:R-:W-:Y:S01]  /*b170*/  FMUL.FTZ R11, R11, UR28 ;  /* 0x0000001c0b0b7c20 */ /* 0x000fe20008410000 */
[----:B------:R-:W-:Y:S01]  /*b180*/  FMUL.FTZ R8, R8, UR28 ;  /* 0x0000001c08087c20 */ /* 0x000fe20008410000 */
[C---:B------:R-:W-:Y:S01]  /*b190*/  HMMA.16816.F32 R196, R172.reuse, R242, R196 ;  /* 0x000000f2acc4723c */ /* 0x040fe200000018c4 */
[----:B------:R-:W-:Y:S01]  /*b1a0*/  FMUL.FTZ R9, R9, UR28 ;  /* 0x0000001c09097c20 */ /* 0x000fe20008410000 */
[----:B------:R-:W3:Y:S04]  /*b1b0*/  MUFU.TANH R13, R13 ;  /* 0x0000000d000d7308 */ /* 0x000ee80000002400 */
[----:B------:R-:W-:Y:S04]  /*b1c0*/  HMMA.16816.F32 R176, R172, R240, R176 ;  /* 0x000000f0acb0723c */ /* 0x000fe800000018b0 */
[----:B------:R1:W1:Y:S02]  /*b1d0*/  MUFU.TANH R164, R8 ;  /* 0x0000000800a47308 */ /* 0x0002640000002400 */
[----:B------:R-:W-:Y:S06]  /*b1e0*/  HMMA.16816.F32 R200, R32, R242, R200 ;  /* 0x000000f220c8723c */ /* 0x000fec00000018c8 */
[-C--:B------:R-:W-:Y:S01]  /*b1f0*/  HMMA.16816.F32 R24, R20, R14.reuse, R24 ;  /* 0x0000000e1418723c */ /* 0x080fe20000001818 */
[----:B------:R1:W1:Y:S05]  /*b200*/  MUFU.TANH R184, R9 ;  /* 0x0000000900b87308 */ /* 0x00026a0000002400 */
[C---:B------:R-:W-:Y:S03]  /*b210*/  HMMA.16816.F32 R28, R16.reuse, R14, R28 ;  /* 0x0000000e101c723c */ /* 0x040fe6000000181c */
[----:B------:R-:W1:Y:S03]  /*b220*/  MUFU.TANH R10, R10 ;  /* 0x0000000a000a7308 */ /* 0x000e660000002400 */
[----:B----4-:R-:W-:Y:S05]  /*b230*/  HMMA.16816.F32 R204, R16, R4, R204 ;  /* 0x0000000410cc723c */ /* 0x010fea00000018cc */
[----:B------:R-:W4:Y:S01]  /*b240*/  MUFU.TANH R11, R11 ;  /* 0x0000000b000b7308 */ /* 0x000f220000002400 */
[C---:B------:R-:W-:Y:S06]  /*b250*/  HMMA.16816.F32 R196, R20.reuse, R6, R196 ;  /* 0x0000000614c4723c */ /* 0x040fec00000018c4 */
[----:B------:R-:W-:Y:S01]  /*b260*/  HMMA.16816.F32 R176, R20, R4, R176 ;  /* 0x0000000414b0723c */ /* 0x000fe200000018b0 */
[----:B------:R-:W-:Y:S01]  /*b270*/  FMUL.FTZ R14, R24, UR28 ;  /* 0x0000001c180e7c20 */ /* 0x000fe20008410000 */
[----:B------:R-:W-:Y:S01]  /*b280*/  FMUL.FTZ R15, R25, UR28 ;  /* 0x0000001c190f7c20 */ /* 0x000fe20008410000 */
[----:B------:R-:W-:Y:S01]  /*b290*/  FMUL.FTZ R24, R26, UR28 ;  /* 0x0000001c1a187c20 */ /* 0x000fe20008410000 */
[----:B------:R-:W-:-:S02]  /*b2a0*/  FMUL.FTZ R25, R27, UR28 ;  /* 0x0000001c1b197c20 */ /* 0x000fc40008410000 */
        /* <DEDUP_REMOVED lines=27> */
[----:B------:R-:W1:Y:S08]  /*b460*/  MUFU.TANH R28, R28 ;  /* 0x0000001c001c7308 */ /* 0x000e700000002400 */
[----:B------:R-:W1:Y:S08]  /*b470*/  MUFU.TANH R29, R29 ;  /* 0x0000001d001d7308 */ /* 0x000e700000002400 */
[----:B------:R1:W1:Y:S08]  /*b480*/  MUFU.TANH R220, R176 ;  /* 0x000000b000dc7308 */ /* 0x0002700000002400 */
[----:B------:R-:W1:Y:S08]  /*b490*/  MUFU.TANH R31, R31 ;  /* 0x0000001f001f7308 */ /* 0x000e700000002400 */
[----:B------:R-:W1:Y:S08]  /*b4a0*/  MUFU.TANH R30, R30 ;  /* 0x0000001e001e7308 */ /* 0x000e700000002400 */
[----:B------:R-:W1:Y:S08]  /*b4b0*/  MUFU.TANH R32, R32 ;  /* 0x0000002000207308 */ /* 0x000e700000002400 */
[----:B------:R-:W1:Y:S08]  /*b4c0*/  MUFU.TANH R248, R248 ;  /* 0x000000f800f87308 */ /* 0x000e700000002400 */
[----:B------:R1:W1:Y:S08]  /*b4d0*/  MUFU.TANH R246, R205 ;  /* 0x000000cd00f67308 */ /* 0x0002700000002400 */
[----:B------:R1:W1:Y:S08]  /*b4e0*/  MUFU.TANH R240, R206 ;  /* 0x000000ce00f07308 */ /* 0x0002700000002400 */
        /* <DEDUP_REMOVED lines=8> */
[----:B------:R1:W1:Y:S01]  /*b570*/  MUFU.TANH R222, R203 ;  /* 0x000000cb00de7308 */ /* 0x0002620000002400 */
[----:B------:R-:W-:Y:S06]  /*b580*/  BAR.SYNC.DEFER_BLOCKING 0x0 ;  /* 0x0000000000007b1d */ /* 0x000fec0000010000 */
[----:B--234-:R-:W-:Y:S05]  /*b590*/  @!P0 BRA `(.L_x_1478) ;  /* 0x0000000000c48947 */ /* 0x01cfea0003800000 */
[----:B------:R-:W-:Y:S01]  /*b5a0*/  UIADD3 UR5, UR17, -0x5, URZ ;  /* 0xfffffffb11057890 */ /* 0x000fe2000fffe03f */
[----:B-1----:R-:W1:Y:S01]  /*b5b0*/  @!P3 LDC.64 R8, c[0x0][0x218] ;  /* 0x00008600ff08bb82 */ /* 0x002e620000000a00 */
        /* <DEDUP_REMOVED lines=24> */
[----:B----4-:R-:W-:Y:S02]  /*b740*/  @!P3 LEA R22, P4, R19, R4, 0x1 ;  /* 0x000000041316b211 */ /* 0x010fe400078808ff */
        /* <DEDUP_REMOVED lines=20> */
.L_x_1480:
[----:B------:R-:W-:Y:S05]  /*b890*/  BSYNC B0 ;  /* 0x0000000000007941 */ /* 0x000fea0003800000 */
.L_x_1479:
[----:B------:R-:W0:Y:S02]  /*b8a0*/  LDGDEPBAR ;  /* 0x00000000000079af */ /* 0x000e240000000000 */
.L_x_1478:
[----:B------:R-:W3:Y:S01]  /*b8b0*/  S2R R5, SR_TID.X ;  /* 0x0000000000057919 */ /* 0x000ee20000002100 */
[----:B------:R-:W-:Y:S02]  /*b8c0*/  MOV R4, UR12 ;  /* 0x0000000c00047c02 */ /* 0x000fe40008000f00 */
[----:B---3--:R-:W-:-:S04]  /*b8d0*/  SHF.L.U32 R5, R5, 0x1, RZ ;  /* 0x0000000105057819 */ /* 0x008fc800000006ff */
[----:B------:R-:W-:-:S04]  /*b8e0*/  LOP3.LUT R5, R5, 0x6, RZ, 0xc0, !PT ;  /* 0x0000000605057812 */ /* 0x000fc800078ec0ff */
[----:B------:R-:W-:-:S04]  /*b8f0*/  LEA R4, R4, R5, 0x5 ;  /* 0x0000000504047211 */ /* 0x000fc800078e28ff */
[C---:B------:R-:W-:Y:S02]  /*b900*/  IADD3 R178, R4.reuse, 0x1, RZ ;  /* 0x0000000104b27810 */ /* 0x040fe40007ffe0ff */
[CC--:B------:R-:W-:Y:S02]  /*b910*/  ISETP.GE.AND P6, PT, R4.reuse, R171.reuse, PT ;  /* 0x000000ab0400720c */ /* 0x0c0fe40003fc6270 */
[----:B--2---:R-:W-:Y:S02]  /*b920*/  IADD3 R22, R4, 0x8, RZ ;  /* 0x0000000804167810 */ /* 0x004fe40007ffe0ff */
[----:B------:R-:W-:Y:S02]  /*b930*/  ISETP.GE.AND P4, PT, R178, R171, PT ;  /* 0x000000abb200720c */ /* 0x000fe40003f86270 */
[----:B-1----:R-:W-:Y:S02]  /*b940*/  IADD3 R176, R4, 0x9, RZ ;  /* 0x0000000904b07810 */ /* 0x002fe40007ffe0ff */
[----:B------:R-:W-:-:S02]  /*b950*/  FSEL R20, R0, -INF , !P6 ;  /* 0xff80000000147808 */ /* 0x000fc40007000000 */
[-C--:B------:R-:W-:Y:S02]  /*b960*/  ISETP.GE.AND P6, PT, R22, R171.reuse, PT ;  /* 0x000000ab1600720c */ /* 0x080fe40003fc6270 */
[----:B------:R-:W-:Y:S02]  /*b970*/  FSEL R0, R2, -INF , !P4 ;  /* 0xff80000002007808 */ /* 0x000fe40006000000 */
[----:B------:R-:W-:Y:S02]  /*b980*/  ISETP.GE.AND P4, PT, R176, R171, PT ;  /* 0x000000abb000720c */ /* 0x000fe40003f86270 */
[----:B------:R-:W-:Y:S02]  /*b990*/  IADD3 R172, R4, 0x11, RZ ;  /* 0x0000001104ac7810 */ /* 0x000fe40007ffe0ff */
[----:B------:R-:W-:Y:S02]  /*b9a0*/  FMNMX.FTZ R5, R168, R20, !PT ;  /* 0x00000014a8057209 */ /* 0x000fe40007810000 */
[----:B------:R-:W-:-:S02]  /*b9b0*/  IADD3 R174, R4, 0x10, RZ ;  /* 0x0000001004ae7810 */ /* 0x000fc40007ffe0ff */
[----:B------:R-:W-:Y:S02]  /*b9c0*/  FSEL R18, R14, -INF , !P6 ;  /* 0xff8000000e127808 */ /* 0x000fe40007000000 */
[----:B------:R-:W-:Y:S02]  /*b9d0*/  FSEL R14, R15, -INF , !P4 ;  /* 0xff8000000f0e7808 */ /* 0x000fe40006000000 */
[----:B------:R-:W-:Y:S02]  /*b9e0*/  ISETP.GE.AND P4, PT, R172, R171, PT ;  /* 0x000000abac00720c */ /* 0x000fe40003f86270 */
[----:B------:R-:W-:Y:S02]  /*b9f0*/  IADD3 R34, R4, 0x19, RZ ;  /* 0x0000001904227810 */ /* 0x000fe40007ffe0ff */
[----:B------:R-:W-:Y:S02]  /*ba00*/  FMNMX.FTZ R5, R0, R5, !PT ;  /* 0x0000000500057209 */ /* 0x000fe40007810000 */
[----:B------:R-:W-:-:S02]  /*ba10*/  ISETP.GE.AND P5, PT, R4, R170, PT ;  /* 0x000000aa0400720c */ /* 0x000fc40003fa6270 */
[-C--:B------:R-:W-:Y:S02]  /*ba20*/  ISETP.GE.AND P6, PT, R174, R171.reuse, PT ;  /* 0x000000abae00720c */ /* 0x080fe40003fc6270 */
[----:B------:R-:W-:Y:S02]  /*ba30*/  IADD3 R2, R4, 0x18, RZ ;  /* 0x0000001804027810 */ /* 0x000fe40007ffe0ff */
[----:B------:R-:W-:Y:S02]  /*ba40*/  FSEL R206, R31, -INF , !P4 ;  /* 0xff8000001fce7808 */ /* 0x000fe40006000000 */
[----:B------:R-:W-:Y:S02]  /*ba50*/  ISETP.GE.AND P4, PT, R34, R171, PT ;  /* 0x000000ab2200720c */ /* 0x000fe40003f86270 */
[----:B------:R-:W-:Y:S02]  /*ba60*/  FMNMX.FTZ R5, R18, R5, !PT ;  /* 0x0000000512057209 */ /* 0x000fe40007810000 */
[----:B------:R-:W-:-:S02]  /*ba70*/  FSEL R220, R220, -INF , !P6 ;  /* 0xff800000dcdc7808 */ /* 0x000fc40007000000 */
[----:B------:R-:W-:Y:S02]  /*ba80*/  FSEL R12, R12, -INF , !P5 ;  /* 0xff8000000c0c7808 */ /* 0x000fe40006800000 */
[----:B------:R-:W-:Y:S02]  /*ba90*/  ISETP.GE.AND P6, PT, R2, R171, PT ;  /* 0x000000ab0200720c */ /* 0x000fe40003fc6270 */
[-C--:B------:R-:W-:Y:S02]  /*baa0*/  ISETP.GE.AND P5, PT, R178, R170.reuse, PT ;  /* 0x000000aab200720c */ /* 0x080fe40003fa6270 */
[----:B------:R-:W-:Y:S02]  /*bab0*/  FSEL R202, R16, -INF , !P4 ;  /* 0xff80000010ca7808 */ /* 0x000fe40006000000 */
[----:B------:R-:W-:Y:S02]  /*bac0*/  FMNMX.FTZ R5, R14, R5, !PT ;  /* 0x000000050e057209 */ /* 0x000fe40007810000 */
[----:B------:R-:W-:-:S02]  /*bad0*/  ISETP.GE.AND P4, PT, R22, R170, PT ;  /* 0x000000aa1600720c */ /* 0x000fc40003f86270 */
[----:B------:R-:W-:Y:S02]  /*bae0*/  FSEL R204, R204, -INF , !P6 ;  /* 0xff800000cccc7808 */ /* 0x000fe40007000000 */
[----:B------:R-:W-:Y:S02]  /*baf0*/  FSEL R8, R13, -INF , !P5 ;  /* 0xff8000000d087808 */ /* 0x000fe40006800000 */
[-C--:B------:R-:W-:Y:S02]  /*bb00*/  ISETP.GE.AND P6, PT, R176, R170.reuse, PT ;  /* 0x000000aab000720c */ /* 0x080fe40003fc6270 */
[----:B------:R-:W-:Y:S02]  /*bb10*/  ISETP.GE.AND P5, PT, R174, R170, PT ;  /* 0x000000aaae00720c */ /* 0x000fe40003fa6270 */
[----:B------:R-:W-:Y:S02]  /*bb20*/  FMNMX.FTZ R5, R220, R5, !PT ;  /* 0x00000005dc057209 */ /* 0x000fe40007810000 */
[----:B------:R-:W-:-:S02]  /*bb30*/  FSEL R6, R24, -INF , !P4 ;  /* 0xff80000018067808 */ /* 0x000fc40006000000 */
[C---:B------:R-:W-:Y:S02]  /*bb40*/  ISETP.GE.AND P1, PT, R4.reuse, R169, PT ;  /* 0x000000a90400720c */ /* 0x040fe40003f26270 */
[----:B------:R-:W-:Y:S02]  /*bb50*/  ISETP.GE.AND P4, PT, R4, R3, PT ;  /* 0x000000030400720c */ /* 0x000fe40003f86270 */
[----:B------:R-:W-:Y:S02]  /*bb60*/  FSEL R4, R25, -INF , !P6 ;  /* 0xff80000019047808 */ /* 0x000fe40007000000 */
[----:B------:R-:W-:Y:S02]  /*bb70*/  FSEL R200, R30, -INF , !P5 ;  /* 0xff8000001ec87808 */ /* 0x000fe40006800000 */
[-C--:B------:R-:W-:Y:S02]  /*bb80*/  ISETP.GE.AND P6, PT, R172, R170.reuse, PT ;  /* 0x000000aaac00720c */ /* 0x080fe40003fc6270 */
[----:B------:R-:W-:-:S02]  /*bb90*/  ISETP.GE.AND P5, PT, R2, R170, PT ;  /* 0x000000aa0200720c */ /* 0x000fc40003fa6270 */
[----:B------:R-:W-:Y:S02]  /*bba0*/  FMNMX.FTZ R5, R206, R5, !PT ;  /* 0x00000005ce057209 */ /* 0x000fe40007810000 */
[----:B------:R-:W-:Y:S02]  /*bbb0*/  FSEL R198, R32, -INF , !P6 ;  /* 0xff80000020c67808 */ /* 0x000fe40007000000 */
[----:B------:R-:W-:Y:S02]  /*bbc0*/  FSEL R196, R196, -INF , !P5 ;  /* 0xff800000c4c47808 */ /* 0x000fe40006800000 */
[----:B------:R-:W-:Y:S02]  /*bbd0*/  FMNMX.FTZ R5, R204, R5, !PT ;  /* 0x00000005cc057209 */ /* 0x000fe40007810000 */
[----:B------:R-:W-:Y:S02]  /*bbe0*/  ISETP.GE.AND P6, PT, R34, R170, PT ;  /* 0x000000aa2200720c */ /* 0x000fe40003fc6270 */
[----:B------:R-:W-:-:S02]  /*bbf0*/  ISETP.GE.AND P5, PT, R178, R3, PT ;  /* 0x00000003b200720c */ /* 0x000fc40003fa6270 */
[----:B------:R-:W-:Y:S02]  /*bc00*/  FSEL R164, R164, -INF , !P1 ;  /* 0xff800000a4a47808 */ /* 0x000fe40004800000 */
[----:B------:R-:W-:Y:S02]  /*bc10*/  FSEL R10, R10, -INF , !P4 ;  /* 0xff8000000a0a7808 */ /* 0x000fe40006000000 */
[----:B------:R-:W-:Y:S02]  /*bc20*/  ISETP.GE.AND P1, PT, R178, R169, PT ;  /* 0x000000a9b200720c */ /* 0x000fe40003f26270 */
[----:B------:R-:W-:Y:S02]  /*bc30*/  FMNMX.FTZ R5, R202, R5, !PT ;  /* 0x00000005ca057209 */ /* 0x000fe40007810000 */
[----:B------:R-:W-:Y:S02]  /*bc40*/  FSEL R194, R194, -INF , !P6 ;  /* 0xff800000c2c27808 */ /* 0x000fe40007000000 */
[----:B------:R-:W-:Y:S01]  /*bc50*/  FSEL R16, R11, -INF , !P5 ;  /* 0xff8000000b107808 */ /* 0x000fe20006800000 */
[----:B------:R-:W1:Y:S01]  /*bc60*/  SHFL.BFLY PT, R32, R5, 0x2, 0x1f ;  /* 0x0c401f0005207f89 */ /* 0x000e6200000e0000 */
[----:B------:R-:W-:-:S02]  /*bc70*/  ISETP.GE.AND P6, PT, R22, R169, PT ;  /* 0x000000a91600720c */ /* 0x000fc40003fc6270 */
[----:B------:R-:W-:Y:S02]  /*bc80*/  ISETP.GE.AND P4, PT, R22, R3, PT ;  /* 0x000000031600720c */ /* 0x000fe40003f86270 */
[----:B------:R-:W-:Y:S02]  /*bc90*/  FMNMX.FTZ R11, R165, R10, !PT ;  /* 0x0000000aa50b7209 */ /* 0x000fe40007810000 */
[----:B------:R-:W-:Y:S02]  /*bca0*/  FSEL R22, R184, -INF , !P1 ;  /* 0xff800000b8167808 */ /* 0x000fe40004800000 */
[C---:B------:R-:W-:Y:S02]  /*bcb0*/  ISETP.GE.AND P1, PT, R176.reuse, R169, PT ;  /* 0x000000a9b000720c */ /* 0x040fe40003f26270 */
[----:B------:R-:W-:Y:S02]  /*bcc0*/  ISETP.GE.AND P5, PT, R176, R3, PT ;  /* 0x00000003b000720c */ /* 0x000fe40003fa6270 */
[----:B------:R-:W-:-:S02]  /*bcd0*/  FSEL R28, R28, -INF , !P4 ;  /* 0xff8000001c1c7808 */ /* 0x000fc40006000000 */
[----:B------:R-:W-:Y:S02]  /*bce0*/  FMNMX.FTZ R11, R16, R11, !PT ;  /* 0x0000000b100b7209 */ /* 0x000fe40007810000 */
[----:B------:R-:W-:Y:S02]  /*bcf0*/  FMNMX.FTZ R9, R167, R12, !PT ;  /* 0x0000000ca7097209 */ /* 0x000fe40007810000 */
[----:B------:R-:W-:Y:S02]  /*bd00*/  FSEL R24, R27, -INF , !P1 ;  /* 0xff8000001b187808 */ /* 0x000fe40004800000 */
[----:B------:R-:W-:Y:S02]  /*bd10*/  FMNMX.FTZ R7, R166, R164, !PT ;  /* 0x000000a4a6077209 */ /* 0x000fe40007810000 */
[----:B------:R-:W-:Y:S02]  /*bd20*/  ISETP.GE.AND P1, PT, R172, R169, PT ;  /* 0x000000a9ac00720c */ /* 0x000fe40003f26270 */
[----:B------:R-:W-:-:S02]  /*bd30*/  ISETP.GE.AND P4, PT, R174, R3, PT ;  /* 0x00000003ae00720c */ /* 0x000fc40003f86270 */
[----:B------:R-:W-:Y:S02]  /*bd40*/  FSEL R30, R29, -INF , !P5 ;  /* 0xff8000001d1e7808 */ /* 0x000fe40006800000 */
[----:B------:R-:W-:Y:S02]  /*bd50*/  FMNMX.FTZ R11, R28, R11, !PT ;  /* 0x0000000b1c0b7209 */ /* 0x000fe40007810000 */
[----:B------:R-:W-:Y:S02]  /*bd60*/  FMNMX.FTZ R9, R8, R9, !PT ;  /* 0x0000000908097209 */ /* 0x000fe40007810000 */
[----:B------:R-:W-:Y:S02]  /*bd70*/  FSEL R26, R26, -INF , !P6 ;  /* 0xff8000001a1a7808 */ /* 0x000fe40007000000 */
[----:B------:R-:W-:Y:S02]  /*bd80*/  FMNMX.FTZ R7, R22, R7, !PT ;  /* 0x0000000716077209 */ /* 0x000fe40007810000 */
[----:B------:R-:W-:-:S02]  /*bd90*/  FSEL R246, R246, -INF , !P1 ;  /* 0xff800000f6f67808 */ /* 0x000fc40004800000 */
[----:B------:R-:W-:Y:S02]  /*bda0*/  ISETP.GE.AND P1, PT, R172, R3, PT ;  /* 0x00000003ac00720c */ /* 0x000fe40003f26270 */
[----:B------:R-:W-:Y:S02]  /*bdb0*/  FSEL R240, R240, -INF , !P4 ;  /* 0xff800000f0f07808 */ /* 0x000fe40006000000 */
[----:B------:R-:W-:Y:S02]  /*bdc0*/  FMNMX.FTZ R11, R30, R11, !PT ;  /* 0x0000000b1e0b7209 */ /* 0x000fe40007810000 */
[----:B------:R-:W-:Y:S02]  /*bdd0*/  FMNMX.FTZ R9, R6, R9, !PT ;  /* 0x0000000906097209 */ /* 0x000fe40007810000 */
[----:B------:R-:W-:Y:S02]  /*bde0*/  ISETP.GE.AND P6, PT, R174, R169, PT ;  /* 0x000000a9ae00720c */ /* 0x000fe40003fc6270 */
[----:B------:R-:W-:-:S02]  /*bdf0*/  FMNMX.FTZ R7, R26, R7, !PT ;  /* 0x000000071a077209 */ /* 0x000fc40007810000 */
[----:B------:R-:W-:Y:S02]  /*be00*/  ISETP.GE.AND P4, PT, R2, R3, PT ;  /* 0x000000030200720c */ /* 0x000fe40003f86270 */
[----:B------:R-:W-:Y:S02]  /*be10*/  FSEL R238, R238, -INF , !P1 ;  /* 0xff800000eeee7808 */ /* 0x000fe40004800000 */
[----:B------:R-:W-:Y:S02]  /*be20*/  FMNMX.FTZ R11, R240, R11, !PT ;  /* 0x0000000bf00b7209 */ /* 0x000fe40007810000 */
[----:B------:R-:W-:Y:S02]  /*be30*/  FMNMX.FTZ R9, R4, R9, !PT ;  /* 0x0000000904097209 */ /* 0x000fe40007810000 */
[----:B------:R-:W-:Y:S02]  /*be40*/  FSEL R248, R248, -INF , !P6 ;  /* 0xff800000f8f87808 */ /* 0x000fe40007000000 */
[----:B------:R-:W-:-:S02]  /*be50*/  FMNMX.FTZ R7, R24, R7, !PT ;  /* 0x0000000718077209 */ /* 0x000fc40007810000 */
[----:B------:R-:W-:Y:S02]  /*be60*/  ISETP.GE.AND P1, PT, R34, R3, PT ;  /* 0x000000032200720c */ /* 0x000fe40003f26270 */
[----:B------:R-:W-:Y:S02]  /*be70*/  FSEL R236, R236, -INF , !P4 ;  /* 0xff800000ecec7808 */ /* 0x000fe40006000000 */
[----:B------:R-:W-:Y:S02]  /*be80*/  FMNMX.FTZ R11, R238, R11, !PT ;  /* 0x0000000bee0b7209 */ /* 0x000fe40007810000 */
[----:B------:R-:W-:Y:S02]  /*be90*/  ISETP.GE.AND P6, PT, R2, R169, PT ;  /* 0x000000a90200720c */ /* 0x000fe40003fc6270 */
[----:B------:R-:W-:Y:S02]  /*bea0*/  FMNMX.FTZ R9, R200, R9, !PT ;  /* 0x00000009c8097209 */ /* 0x000fe40007810000 */
[----:B------:R-:W-:-:S02]  /*beb0*/  FMNMX.FTZ R7, R248, R7, !PT ;  /* 0x00000007f8077209 */ /* 0x000fc40007810000 */
[----:B------:R-:W-:Y:S02]  /*bec0*/  FSEL R222, R222, -INF , !P1 ;  /* 0xff800000dede7808 */ /* 0x000fe40004800000 */
[----:B------:R-:W-:Y:S02]  /*bed0*/  FMNMX.FTZ R11, R236, R11, !PT ;  /* 0x0000000bec0b7209 */ /* 0x000fe40007810000 */
[----:B------:R-:W-:Y:S02]  /*bee0*/  FSEL R244, R244, -INF , !P6 ;  /* 0xff800000f4f47808 */ /* 0x000fe40007000000 */
[----:B------:R-:W-:Y:S02]  /*bef0*/  FMNMX.FTZ R13, R198, R9, !PT ;  /* 0x00000009c60d7209 */ /* 0x000fe40007810000 */
[----:B------:R-:W-:Y:S02]  /*bf00*/  ISETP.GE.AND P6, PT, R34, R169, PT ;  /* 0x000000a92200720c */ /* 0x000fe40003fc6270 */
[----:B------:R-:W-:-:S02]  /*bf10*/  FMNMX.FTZ R9, R246, R7, !PT ;  /* 0x00000007f6097209 */ /* 0x000fc40007810000 */
[----:B-1----:R-:W-:Y:S02]  /*bf20*/  FMNMX.FTZ R5, R5, R32, !PT ;  /* 0x0000002005057209 */ /* 0x002fe40007810000 */
[----:B------:R-:W-:Y:S02]  /*bf30*/  FMNMX.FTZ R11, R222, R11, !PT ;  /* 0x0000000bde0b7209 */ /* 0x000fe40007810000 */
[----:B------:R-:W-:Y:S01]  /*bf40*/  FSEL R242, R242, -INF , !P6 ;  /* 0xff800000f2f27808 */ /* 0x000fe20007000000 */
[----:B------:R-:W1:Y:S01]  /*bf50*/  SHFL.BFLY PT, R174, R5, 0x1, 0x1f ;  /* 0x0c201f0005ae7f89 */ /* 0x000e6200000e0000 */
[----:B------:R-:W-:Y:S02]  /*bf60*/  FMNMX.FTZ R9, R244, R9, !PT ;  /* 0x00000009f4097209 */ /* 0x000fe40007810000 */
[----:B------:R-:W-:Y:S01]  /*bf70*/  FMNMX.FTZ R7, R196, R13, !PT ;  /* 0x0000000dc4077209 */ /* 0x000fe20007810000 */
[----:B------:R-:W2:Y:S01]  /*bf80*/  SHFL.BFLY PT, R34, R11, 0x2, 0x1f ;  /* 0x0c401f000b227f89 */ /* 0x000ea200000e0000 */
[----:B------:R-:W-:-:S02]  /*bf90*/  FMNMX.FTZ R9, R242, R9, !PT ;  /* 0x00000009f2097209 */ /* 0x000fc40007810000 */
[----:B------:R-:W-:-:S03]  /*bfa0*/  FMNMX.FTZ R7, R194, R7, !PT ;  /* 0x00000007c2077209 */ /* 0x000fc60007810000 */
[----:B------:R-:W3:Y:S04]  /*bfb0*/  SHFL.BFLY PT, R172, R9, 0x2, 0x1f ;  /* 0x0c401f0009ac7f89 */ /* 0x000ee800000e0000 */
[----:B------:R-:W4:Y:S01]  /*bfc0*/  SHFL.BFLY PT, R32, R7, 0x2, 0x1f ;  /* 0x0c401f0007207f89 */ /* 0x000f2200000e0000 */
[----:B-1----:R-:W-:Y:S02]  /*bfd0*/  FMNMX.FTZ R2, R5, R174, !PT ;  /* 0x000000ae05027209 */ /* 0x002fe40007810000 */
[----:B--2---:R-:W-:-:S03]  /*bfe0*/  FMNMX.FTZ R5, R11, R34, !PT ;  /* 0x000000220b057209 */ /* 0x004fc60007810000 */
[C---:B------:R-:W-:Y:S01]  /*bff0*/  FMUL.FTZ R195, R2.reuse, UR10 ;  /* 0x0000000a02c37c20 */ /* 0x040fe20008410000 */
[----:B------:R-:W-:Y:S01]  /*c000*/  FSETP.NEU.FTZ.AND P6, PT, R2, -INF , PT ;  /* 0xff8000000200780b */ /* 0x000fe20003fdd000 */
[----:B------:R-:W1:Y:S01]  /*c010*/  SHFL.BFLY PT, R232, R5, 0x1, 0x1f ;  /* 0x0c201f0005e87f89 */ /* 0x000e6200000e0000 */
[----:B---3--:R-:W-:Y:S02]  /*c020*/  FMNMX.FTZ R172, R9, R172, !PT ;  /* 0x000000ac09ac7209 */ /* 0x008fe40007810000 */
[----:B------:R-:W-:Y:S02]  /*c030*/  FSEL R195, R195, RZ, P6 ;  /* 0x000000ffc3c37208 */ /* 0x000fe40003000000 */
[----:B----4-:R-:W-:Y:S02]  /*c040*/  FMNMX.FTZ R32, R7, R32, !PT ;  /* 0x0000002007207209 */ /* 0x010fe40007810000 */
[----:B------:R-:W2:Y:S01]  /*c050*/  SHFL.BFLY PT, R7, R172, 0x1, 0x1f ;  /* 0x0c201f00ac077f89 */ /* 0x000ea200000e0000 */
[--C-:B------:R-:W-:Y:S01]  /*c060*/  FFMA.FTZ R186, R0, UR10, -R195.reuse ;  /* 0x0000000a00ba7c23 */ /* 0x100fe200080108c3 */
[----:B------:R-:W-:Y:S01]  /*c070*/  FSEL R17, R2, RZ, P6 ;  /* 0x000000ff02117208 */ /* 0x000fe20003000000 */
[--C-:B------:R-:W-:Y:S01]  /*c080*/  FFMA.FTZ R188, R20, UR10, -R195.reuse ;  /* 0x0000000a14bc7c23 */ /* 0x100fe200080108c3 */
[----:B------:R-:W3:Y:S01]  /*c090*/  SHFL.BFLY PT, R9, R32, 0x1, 0x1f ;  /* 0x0c201f0020097f89 */ /* 0x000ee200000e0000 */
[--C-:B------:R-:W-:Y:S01]  /*c0a0*/  FFMA.FTZ R185, R18, UR10, -R195.reuse ;  /* 0x0000000a12b97c23 */ /* 0x100fe200080108c3 */
[----:B------:R-:W-:Y:S01]  /*c0b0*/  FFMA.FTZ R184, R14, UR10, -R195 ;  /* 0x0000000a0eb87c23 */ /* 0x000fe200080108c3 */
[----:B------:R-:W-:Y:S01]  /*c0c0*/  FADD.FTZ R17, R168, -R17 ;  /* 0x80000011a8117221 */ /* 0x000fe20000010000 */
[----:B------:R-:W-:Y:S01]  /*c0d0*/  MUFU.EX2 R186, R186 ;  /* 0x000000ba00ba7308 */ /* 0x000fe20000000800 */
[--C-:B------:R-:W-:Y:S01]  /*c0e0*/  FFMA.FTZ R206, R206, UR10, -R195.reuse ;  /* 0x0000000acece7c23 */ /* 0x100fe200080108c3 */
[----:B------:R-:W-:Y:S01]  /*c0f0*/  FFMA.FTZ R204, R204, UR10, -R195 ;  /* 0x0000000acccc7c23 */ /* 0x000fe200080108c3 */
[----:B------:R-:W-:-:S05]  /*c100*/  FMUL.FTZ R17, R17, UR10 ;  /* 0x0000000a11117c20 */ /* 0x000fca0008410000 */
[----:B------:R-:W4:Y:S01]  /*c110*/  MUFU.EX2 R197, R17 ;  /* 0x0000001100c57308 */ /* 0x000f220000000800 */
[----:B-1----:R-:W-:-:S04]  /*c120*/  FMNMX.FTZ R232, R5, R232, !PT ;  /* 0x000000e805e87209 */ /* 0x002fc80007810000 */
[C---:B------:R-:W-:Y:S01]  /*c130*/  FSETP.NEU.FTZ.AND P1, PT, R232.reuse, -INF , PT ;  /* 0xff800000e800780b */ /* 0x040fe20003f3d000 */
[----:B------:R-:W-:Y:S01]  /*c140*/  FMUL.FTZ R201, R232, UR10 ;  /* 0x0000000ae8c97c20 */ /* 0x000fe20008410000 */
[----:B--2---:R-:W-:Y:S01]  /*c150*/  FMNMX.FTZ R234, R172, R7, !PT ;  /* 0x00000007acea7209 */ /* 0x004fe20007810000 */
[----:B------:R-:W-:Y:S03]  /*c160*/  MUFU.EX2 R188, R188 ;  /* 0x000000bc00bc7308 */ /* 0x000fe60000000800 */
        /* <DEDUP_REMOVED lines=12> */
[----:B------:R-:W-:Y:S01]  /*c230*/  FADD.FTZ R190, R166, -R5 ;  /* 0x80000005a6be7221 */ /* 0x000fe20000010000 */
[----:B------:R-:W-:Y:S01]  /*c240*/  FSEL R193, R193, RZ, P5 ;  /* 0x000000ffc1c17208 */ /* 0x000fe20002800000 */
[----:B------:R-:W-:Y:S01]  /*c250*/  FADD.FTZ R5, R165, -R10 ;  /* 0x8000000aa5057221 */ /* 0x000fe20000010000 */
[----:B------:R-:W-:Y:S01]  /*c260*/  FSEL R203, R203, RZ, P4 ;  /* 0x000000ffcbcb7208 */ /* 0x000fe20002000000 */
[----:B------:R-:W-:Y:S01]  /*c270*/  FADD.FTZ R16, R167, -R16 ;  /* 0x80000010a7107221 */ /* 0x000fe20000010000 */
[----:B------:R-:W-:Y:S01]  /*c280*/  FFMA.FTZ R187, R30, UR10, -R201 ;  /* 0x0000000a1ebb7c23 */ /* 0x000fe200080108c9 */
[----:B------:R-:W-:Y:S01]  /*c290*/  FMUL.FTZ R189, R5, UR10 ;  /* 0x0000000a05bd7c20 */ /* 0x000fe20008410000 */
[--C-:B------:R-:W-:Y:S01]  /*c2a0*/  FFMA.FTZ R5, R8, UR10, -R193.reuse ;  /* 0x0000000a08057c23 */ /* 0x100fe200080108c1 */
[----:B------:R-:W-:Y:S01]  /*c2b0*/  FMUL.FTZ R16, R16, UR10 ;  /* 0x0000000a10107c20 */ /* 0x000fe20008410000 */
[----:B------:R-:W-:Y:S01]  /*c2c0*/  FFMA.FTZ R179, R12, UR10, -R193 ;  /* 0x0000000a0cb37c23 */ /* 0x000fe200080108c1 */
[--C-:B------:R-:W-:Y:S01]  /*c2d0*/  FFMA.FTZ R177, R22, UR10, -R203.reuse ;  /* 0x0000000a16b17c23 */ /* 0x100fe200080108cb */
[--C-:B------:R-:W-:Y:S01]  /*c2e0*/  FFMA.FTZ R176, R26, UR10, -R203.reuse ;  /* 0x0000000a1ab07c23 */ /* 0x100fe200080108cb */
[----:B------:R-:W-:Y:S01]  /*c2f0*/  FFMA.FTZ R175, R24, UR10, -R203 ;  /* 0x0000000a18af7c23 */ /* 0x000fe200080108cb */
[----:B------:R-:W-:Y:S01]  /*c300*/  MUFU.EX2 R168, R5 ;  /* 0x0000000500a87308 */ /* 0x000fe20000000800 */
[--C-:B------:R-:W-:Y:S01]  /*c310*/  FFMA.FTZ R192, R6, UR10, -R193.reuse ;  /* 0x0000000a06c07c23 */ /* 0x100fe200080108c1 */
[----:B------:R-:W-:Y:S01]  /*c320*/  FFMA.FTZ R191, R4, UR10, -R193 ;  /* 0x0000000a04bf7c23 */ /* 0x000fe200080108c1 */
[----:B------:R-:W1:Y:S01]  /*c330*/  LDSM.16.MT88.4 R32, [R212+0xa000] ;  /* 0x00a00000d420783b */ /* 0x000e620000004200 */
[--C-:B------:R-:W-:Y:S01]  /*c340*/  FFMA.FTZ R178, R164, UR10, -R203.reuse ;  /* 0x0000000aa4b27c23 */ /* 0x100fe200080108cb */
[----:B------:R-:W-:Y:S01]  /*c350*/  FMUL.FTZ R190, R190, UR10 ;  /* 0x0000000abebe7c20 */ /* 0x000fe20008410000 */
[-C--:B----4-:R-:W-:Y:S01]  /*c360*/  FMUL.FTZ R160, R160, R197.reuse ;  /* 0x000000c5a0a07220 */ /* 0x090fe20000410000 */
[----:B------:R-:W2:Y:S01]  /*c370*/  LDSM.16.MT88.4 R28, [R210+0xa000] ;  /* 0x00a00000d21c783b */ /* 0x000ea20000004200 */
[----:B------:R-:W3:Y:S01]  /*c380*/  MUFU.EX2 R199, R16 ;  /* 0x0000001000c77308 */ /* 0x000ee20000000800 */
[-C--:B------:R-:W-:Y:S01]  /*c390*/  FMUL.FTZ R161, R161, R197.reuse ;  /* 0x000000c5a1a17220 */ /* 0x080fe20000410000 */
[-C--:B------:R-:W-:Y:S01]  /*c3a0*/  FMUL.FTZ R148, R148, R197.reuse ;  /* 0x000000c594947220 */ /* 0x080fe20000410000 */
[----:B------:R-:W4:Y:S01]  /*c3b0*/  LDSM.16.MT88.4 R24, [R209+0xa000] ;  /* 0x00a00000d118783b */ /* 0x000f220000004200 */
[-C--:B------:R-:W-:Y:S01]  /*c3c0*/  FMUL.FTZ R149, R149, R197.reuse ;  /* 0x000000c595957220 */ /* 0x080fe20000410000 */
[-C--:B------:R-:W-:Y:S01]  /*c3d0*/  FMUL.FTZ R144, R144, R197.reuse ;  /* 0x000000c590907220 */ /* 0x080fe20000410000 */
[-C--:B------:R-:W-:Y:S01]  /*c3e0*/  FMUL.FTZ R145, R145, R197.reuse ;  /* 0x000000c591917220 */ /* 0x080fe20000410000 */
[----:B------:R-:W5:Y:S01]  /*c3f0*/  LDSM.16.MT88.4 R20, [R208+0xa000] ;  /* 0x00a00000d014783b */ /* 0x000f620000004200 */
[----:B------:R-:W-:Y:S01]  /*c400*/  MUFU.EX2 R178, R178 ;  /* 0x000000b200b27308 */ /* 0x000fe20000000800 */
[-C--:B------:R-:W-:Y:S01]  /*c410*/  FMUL.FTZ R132, R132, R197.reuse ;  /* 0x000000c584847220 */ /* 0x080fe20000410000 */
[-C--:B------:R-:W-:Y:S01]  /*c420*/  FMUL.FTZ R133, R133, R197.reuse ;  /* 0x000000c585857220 */ /* 0x080fe20000410000 */
[----:B------:R-:W5:Y:S01]  /*c430*/  LDSM.16.MT88.4 R12, [R212+0xb000] ;  /* 0x00b00000d40c783b */ /* 0x000f620000004200 */
[-C--:B------:R-:W-:Y:S01]  /*c440*/  FMUL.FTZ R36, R36, R197.reuse ;  /* 0x000000c524247220 */ /* 0x080fe20000410000 */
[-C--:B------:R-:W-:Y:S01]  /*c450*/  FMUL.FTZ R37, R37, R197.reuse ;  /* 0x000000c525257220 */ /* 0x080fe20000410000 */
[----:B------:R-:W-:Y:S01]  /*c460*/  FMUL.FTZ R48, R48, R197 ;  /* 0x000000c530307220 */ /* 0x000fe20000410000 */
[----:B------:R-:W5:Y:S01]  /*c470*/  LDSM.16.MT88.4 R8, [R210+0xb000] ;  /* 0x00b00000d208783b */ /* 0x000f620000004200 */
[----:B------:R-:W1:Y:S01]  /*c480*/  MUFU.EX2 R177, R177 ;  /* 0x000000b100b17308 */ /* 0x000e620000000800 */
[-C--:B---3--:R-:W-:Y:S01]  /*c490*/  FMUL.FTZ R162, R162, R199.reuse ;  /* 0x000000c7a2a27220 */ /* 0x088fe20000410000 */
[-C--:B------:R-:W-:Y:S01]  /*c4a0*/  FMUL.FTZ R163, R163, R199.reuse ;  /* 0x000000c7a3a37220 */ /* 0x080fe20000410000 */
[----:B------:R-:W3:Y:S01]  /*c4b0*/  LDSM.16.MT88.4 R4, [R209+0xb000] ;  /* 0x00b00000d104783b */ /* 0x000ee20000004200 */
[-C--:B------:R-:W-:Y:S01]  /*c4c0*/  FMUL.FTZ R150, R150, R199.reuse ;  /* 0x000000c796967220 */ /* 0x080fe20000410000 */
[-C--:B------:R-:W-:Y:S01]  /*c4d0*/  FMUL.FTZ R151, R151, R199.reuse ;  /* 0x000000c797977220 */ /* 0x080fe20000410000 */
[-C--:B------:R-:W-:Y:S01]  /*c4e0*/  FMUL.FTZ R146, R146, R199.reuse ;  /* 0x000000c792927220 */ /* 0x080fe20000410000 */
[----:B------:R-:W3:Y:S01]  /*c4f0*/  LDSM.16.MT88.4 R16, [R208+0xb000] ;  /* 0x00b00000d010783b */ /* 0x000ee20000004200 */
[----:B------:R-:W-:Y:S01]  /*c500*/  MUFU.EX2 R176, R176 ;  /* 0x000000b000b07308 */ /* 0x000fe20000000800 */
[-C--:B------:R-:W-:Y:S01]  /*c510*/  FMUL.FTZ R147, R147, R199.reuse ;  /* 0x000000c793937220 */ /* 0x080fe20000410000 */
[-C--:B------:R-:W-:Y:S01]  /*c520*/  FMUL.FTZ R134, R134, R199.reuse ;  /* 0x000000c786867220 */ /* 0x080fe20000410000 */
[-C--:B------:R-:W-:Y:S01]  /*c530*/  FMUL.FTZ R135, R135, R199.reuse ;  /* 0x000000c787877220 */ /* 0x080fe20000410000 */
[-C--:B------:R-:W-:Y:S01]  /*c540*/  FMUL.FTZ R38, R38, R199.reuse ;  /* 0x000000c726267220 */ /* 0x080fe20000410000 */
[----:B------:R-:W-:Y:S01]  /*c550*/  FMUL.FTZ R39, R39, R199 ;  /* 0x000000c727277220 */ /* 0x000fe20000410000 */
[----:B------:R-:W-:Y:S01]  /*c560*/  FMUL.FTZ R49, R49, R197 ;  /* 0x000000c531317220 */ /* 0x000fe20000410000 */
[-C--:B------:R-:W-:Y:S01]  /*c570*/  FMUL.FTZ R50, R50, R199.reuse ;  /* 0x000000c732327220 */ /* 0x080fe20000410000 */
[----:B------:R-:W2:Y:S01]  /*c580*/  MUFU.EX2 R175, R175 ;  /* 0x000000af00af7308 */ /* 0x000ea20000000800 */
[----:B-1----:R-:W-:Y:S01]  /*c590*/  F2FP.F16.F32.PACK_AB R164, R177, R178 ;  /* 0x000000b2b1a4723e */ /* 0x002fe200000000ff */
        /* <DEDUP_REMOVED lines=14> */
[----:B------:R-:W1:Y:S01]  /*c680*/  MUFU.EX2 R173, R173 ;  /* 0x000000ad00ad7308 */ /* 0x000e620000000800 */
        /* <DEDUP_REMOVED lines=23> */
[----:B------:R-:W1:Y:S01]  /*c800*/  MUFU.EX2 R190, R190 ;  /* 0x000000be00be7308 */ /* 0x000e620000000800 */
        /* <DEDUP_REMOVED lines=11> */
[--C-:B------:R-:W-:Y:S01]  /*c8c0*/  FFMA.FTZ R205, R248, UR10, -R203.reuse ;  /* 0x0000000af8cd7c23 */ /* 0x100fe200080108cb */
[--C-:B------:R-:W-:Y:S01]  /*c8d0*/  FFMA.FTZ R246, R246, UR10, -R203.reuse ;  /* 0x0000000af6f67c23 */ /* 0x100fe200080108cb */
[--C-:B------:R-:W-:Y:S01]  /*c8e0*/  FFMA.FTZ R207, R244, UR10, -R203.reuse ;  /* 0x0000000af4cf7c23 */ /* 0x100fe200080108cb */
[----:B------:R-:W-:Y:S01]  /*c8f0*/  FFMA.FTZ R242, R242, UR10, -R203 ;  /* 0x0000000af2f27c23 */ /* 0x000fe200080108cb */
        /* <DEDUP_REMOVED lines=70> */
[--C-:B------:R-:W-:Y:S01]  /*cd60*/  FFMA.FTZ R203, R240, UR10, -R201.reuse ;  /* 0x0000000af0cb7c23 */ /* 0x100fe200080108c9 */
[--C-:B------:R-:W-:Y:S01]  /*cd70*/  FFMA.FTZ R221, R236, UR10, -R201.reuse ;  /* 0x0000000aecdd7c23 */ /* 0x100fe200080108c9 */
[--C-:B------:R-:W-:Y:S01]  /*cd80*/  FFMA.FTZ R222, R222, UR10, -R201.reuse ;  /* 0x0000000adede7c23 */ /* 0x100fe200080108c9 */
[----:B------:R-:W-:Y:S01]  /*cd90*/  FFMA.FTZ R238, R238, UR10, -R201 ;  /* 0x0000000aeeee7c23 */ /* 0x000fe200080108c9 */
[----:B------:R-:W-:Y:S01]  /*cda0*/  MUFU.EX2 R205, R205 ;  /* 0x000000cd00cd7308 */ /* 0x000fe20000000800 */
[C---:B------:R-:W-:Y:S01]  /*cdb0*/  HMMA.16816.F32 R152, R164.reuse, R34, R152 ;  /* 0x00000022a498723c */ /* 0x040fe20000001898 */
[----:B------:R-:W-:Y:S01]  /*cdc0*/  FFMA.FTZ R201, R220, UR10, -R195 ;  /* 0x0000000adcc97c23 */ /* 0x000fe200080108c3 */
[--C-:B------:R-:W-:Y:S01]  /*cdd0*/  FFMA.FTZ R200, R200, UR10, -R193.reuse ;  /* 0x0000000ac8c87c23 */ /* 0x100fe200080108c1 */
[--C-:B------:R-:W-:Y:S01]  /*cde0*/  FFMA.FTZ R223, R198, UR10, -R193.reuse ;  /* 0x0000000ac6df7c23 */ /* 0x100fe200080108c1 */
[----:B------:R-:W-:Y:S01]  /*cdf0*/  FFMA.FTZ R196, R196, UR10, -R193 ;  /* 0x0000000ac4c47c23 */ /* 0x000fe200080108c1 */
[----:B------:R-:W-:Y:S01]  /*ce00*/  FFMA.FTZ R195, R202, UR10, -R195 ;  /* 0x0000000acac37c23 */ /* 0x000fe200080108c3 */
[C---:B------:R-:W-:Y:S01]  /*ce10*/  HMMA.16816.F32 R140, R164.reuse, R28, R140 ;  /* 0x0000001ca48c723c */ /* 0x040fe2000000188c */
[----:B------:R-:W4:Y:S01]  /*ce20*/  MUFU.EX2 R246, R246 ;  /* 0x000000f600f67308 */ /* 0x000f220000000800 */
[----:B------:R-:W-:Y:S01]  /*ce30*/  FFMA.FTZ R193, R194, UR10, -R193 ;  /* 0x0000000ac2c17c23 */ /* 0x000fe200080108c1 */
[----:B------:R-:W-:Y:S01]  /*ce40*/  FFMA.FTZ R197, R235, R197, R188 ;  /* 0x000000c5ebc57223 */ /* 0x000fe200000100bc */
[----:B------:R-:W-:Y:S01]  /*ce50*/  FFMA.FTZ R178, R233, R190, R178 ;  /* 0x000000bee9b27223 */ /* 0x000fe200000100b2 */
[----:B------:R-:W-:Y:S01]  /*ce60*/  FFMA.FTZ R174, R231, R189, R174 ;  /* 0x000000bde7ae7223 */ /* 0x000fe200000100ae */
[----:B------:R-:W-:Y:S02]  /*ce70*/  HMMA.16816.F32 R136, R164, R30, R136 ;  /* 0x0000001ea488723c */ /* 0x000fe40000001888 */
[----:B------:R-:W-:Y:S01]  /*ce80*/  FADD.FTZ R177, R177, R178 ;  /* 0x000000b2b1b17221 */ /* 0x000fe20000010000 */
[----:B------:R-:W-:Y:S01]  /*ce90*/  MUFU.EX2 R207, R207 ;  /* 0x000000cf00cf7308 */ /* 0x000fe20000000800 */
[----:B------:R-:W-:-:S02]  /*cea0*/  FADD.FTZ R173, R173, R174 ;  /* 0x000000aeadad7221 */ /* 0x000fc40000010000 */
[----:B------:R-:W-:Y:S01]  /*ceb0*/  HMMA.16816.F32 R40, R164, R24, R40 ;  /* 0x00000018a428723c */ /* 0x000fe20000001828 */
[----:B------:R-:W-:Y:S01]  /*cec0*/  FADD.FTZ R176, R176, R177 ;  /* 0x000000b1b0b07221 */ /* 0x000fe20000010000 */
[----:B------:R-:W-:-:S03]  /*ced0*/  FADD.FTZ R172, R172, R173 ;  /* 0x000000adacac7221 */ /* 0x000fc60000010000 */
[----:B------:R-:W4:Y:S01]  /*cee0*/  MUFU.EX2 R242, R242 ;  /* 0x000000f200f27308 */ /* 0x000f220000000800 */
[----:B------:R-:W-:Y:S01]  /*cef0*/  HMMA.16816.F32 R44, R164, R26, R44 ;  /* 0x0000001aa42c723c */ /* 0x000fe2000000182c */
[----:B------:R-:W-:Y:S01]  /*cf00*/  FADD.FTZ R176, R175, R176 ;  /* 0x000000b0afb07221 */ /* 0x000fe20000010000 */
[----:B------:R-:W-:-:S04]  /*cf10*/  FADD.FTZ R172, R187, R172 ;  /* 0x000000acbbac7221 */ /* 0x000fc80000010000 */
[C---:B-----5:R-:W-:Y:S01]  /*cf20*/  HMMA.16816.F32 R56, R164.reuse, R20, R56 ;  /* 0x00000014a438723c */ /* 0x060fe20000001838 */
[----:B------:R-:W-:Y:S05]  /*cf30*/  MUFU.EX2 R203, R203 ;  /* 0x000000cb00cb7308 */ /* 0x000fea0000000800 */
[C---:B------:R-:W-:Y:S03]  /*cf40*/  HMMA.16816.F32 R60, R164.reuse, R22, R60 ;  /* 0x00000016a43c723c */ /* 0x040fe6000000183c */
[----:B------:R-:W5:Y:S03]  /*cf50*/  MUFU.EX2 R236, R238 ;  /* 0x000000ee00ec7308 */ /* 0x000f660000000800 */
[C---:B------:R-:W-:Y:S05]  /*cf60*/  HMMA.16816.F32 R72, R164.reuse, R12, R72 ;  /* 0x0000000ca448723c */ /* 0x040fea0000001848 */
[----:B------:R-:W-:Y:S01]  /*cf70*/  MUFU.EX2 R221, R221 ;  /* 0x000000dd00dd7308 */ /* 0x000fe20000000800 */
[C---:B------:R-:W-:Y:S06]  /*cf80*/  HMMA.16816.F32 R76, R164.reuse, R14, R76 ;  /* 0x0000000ea44c723c */ /* 0x040fec000000184c */
[C---:B------:R-:W-:Y:S01]  /*cf90*/  HMMA.16816.F32 R88, R164.reuse, R8, R88 ;  /* 0x00000008a458723c */ /* 0x040fe20000001858 */
[----:B------:R-:W5:Y:S05]  /*cfa0*/  MUFU.EX2 R222, R222 ;  /* 0x000000de00de7308 */ /* 0x000f6a0000000800 */
[C---:B------:R-:W-:Y:S03]  /*cfb0*/  HMMA.16816.F32 R92, R164.reuse, R10, R92 ;  /* 0x0000000aa45c723c */ /* 0x040fe6000000185c */
[----:B------:R-:W-:Y:S03]  /*cfc0*/  MUFU.EX2 R201, R201 ;  /* 0x000000c900c97308 */ /* 0x000fe60000000800 */
[C---:B---3--:R-:W-:Y:S05]  /*cfd0*/  HMMA.16816.F32 R104, R164.reuse, R4, R104 ;  /* 0x00000004a468723c */ /* 0x048fea0000001868 */
[----:B------:R-:W3:Y:S01]  /*cfe0*/  MUFU.EX2 R206, R206 ;  /* 0x000000ce00ce7308 */ /* 0x000ee20000000800 */
[C---:B------:R-:W-:Y:S06]  /*cff0*/  HMMA.16816.F32 R108, R164.reuse, R6, R108 ;  /* 0x00000006a46c723c */ /* 0x040fec000000186c */
[C---:B------:R-:W-:Y:S01]  /*d000*/  HMMA.16816.F32 R120, R164.reuse, R16, R120 ;  /* 0x00000010a478723c */ /* 0x040fe20000001878 */
[----:B------:R-:W-:Y:S05]  /*d010*/  MUFU.EX2 R200, R200 ;  /* 0x000000c800c87308 */ /* 0x000fea0000000800 */
[----:B------:R-:W-:Y:S03]  /*d020*/  HMMA.16816.F32 R124, R164, R18, R124 ;  /* 0x00000012a47c723c */ /* 0x000fe6000000187c */
[----:B------:R-:W3:Y:S04]  /*d030*/  MUFU.EX2 R223, R223 ;  /* 0x000000df00df7308 */ /* 0x000ee80000000800 */
[C---:B------:R-:W-:Y:S01]  /*d040*/  F2FP.F16.F32.PACK_AB R164, R186.reuse, R188 ;  /* 0x000000bcbaa4723e */ /* 0x040fe200000000ff */
[----:B------:R-:W-:Y:S01]  /*d050*/  FADD.FTZ R186, R186, R197 ;  /* 0x000000c5baba7221 */ /* 0x000fe20000010000 */
[----:B-1----:R-:W-:Y:S01]  /*d060*/  F2FP.F16.F32.PACK_AB R165, R168, R179 ;  /* 0x000000b3a8a5723e */ /* 0x002fe200000000ff */
[----:B------:R-:W-:Y:S01]  /*d070*/  FFMA.FTZ R179, R230, R199, R179 ;  /* 0x000000c7e6b37223 */ /* 0x000fe200000100b3 */
[----:B------:R-:W-:Y:S01]  /*d080*/  F2FP.F16.F32.PACK_AB R166, R184, R185 ;  /* 0x000000b9b8a6723e */ /* 0x000fe200000000ff */
[----:B------:R-:W-:Y:S01]  /*d090*/  MUFU.EX2 R204, R204 ;  /* 0x000000cc00cc7308 */ /* 0x000fe20000000800 */
[----:B--2---:R-:W-:Y:S01]  /*d0a0*/  F2FP.F16.F32.PACK_AB R167, R191, R192 ;  /* 0x000000c0bfa7723e */ /* 0x004fe200000000ff */
[----:B------:R-:W-:Y:S01]  /*d0b0*/  FADD.FTZ R179, R168, R179 ;  /* 0x000000b3a8b37221 */ /* 0x000fe20000010000 */
[----:B------:R-:W-:Y:S01]  /*d0c0*/  FADD.FTZ R185, R185, R186 ;  /* 0x000000bab9b97221 */ /* 0x000fe20000010000 */
[----:B------:R-:W-:-:S02]  /*d0d0*/  MOV R168, R2 ;  /* 0x0000000200a87202 */ /* 0x000fc40000000f00 */
[----:B------:R-:W-:Y:S01]  /*d0e0*/  FADD.FTZ R192, R192, R179 ;  /* 0x000000b3c0c07221 */ /* 0x000fe20000010000 */
[----:B------:R-:W-:Y:S01]  /*d0f0*/  FADD.FTZ R184, R184, R185 ;  /* 0x000000b9b8b87221 */ /* 0x000fe20000010000 */
[----:B------:R-:W-:Y:S01]  /*d100*/  HMMA.16816.F32 R160, R164, R32, R160 ;  /* 0x00000020a4a0723c */ /* 0x000fe200000018a0 */
[----:B------:R-:W1:Y:S01]  /*d110*/  MUFU.EX2 R195, R195 ;  /* 0x000000c300c37308 */ /* 0x000e620000000800 */
[----:B------:R-:W-:-:S04]  /*d120*/  FADD.FTZ R191, R191, R192 ;  /* 0x000000c0bfbf7221 */ /* 0x000fc80000010000 */
        /* <DEDUP_REMOVED lines=9> */
[----:B------:R-:W3:Y:S05]  /*d1c0*/  LDSM.16.MT88.4 R24, [R212+0xa800] ;  /* 0x00a80000d418783b */ /* 0x000eea0000004200 */
        /* <DEDUP_REMOVED lines=15> */
[----:B----4-:R-:W-:Y:S01]  /*d2c0*/  F2FP.F16.F32.PACK_AB R164, R246, R205 ;  /* 0x000000cdf6a4723e */ /* 0x010fe200000000ff */
[----:B------:R-:W-:Y:S01]  /*d2d0*/  FADD.FTZ R205, R205, R176 ;  /* 0x000000b0cdcd7221 */ /* 0x000fe20000010000 */
[----:B------:R-:W-:-:S02]  /*d2e0*/  F2FP.F16.F32.PACK_AB R166, R242, R207 ;  /* 0x000000cff2a6723e */ /* 0x000fc400000000ff */
[----:B-----5:R-:W-:Y:S01]  /*d2f0*/  F2FP.F16.F32.PACK_AB R165, R236, R203 ;  /* 0x000000cbeca5723e */ /* 0x020fe200000000ff */
[----:B------:R-:W-:Y:S01]  /*d300*/  FADD.FTZ R203, R203, R172 ;  /* 0x000000accbcb7221 */ /* 0x000fe20000010000 */
[----:B------:R-:W-:Y:S01]  /*d310*/  F2FP.F16.F32.PACK_AB R167, R222, R221 ;  /* 0x000000dddea7723e */ /* 0x000fe200000000ff */
        /* <DEDUP_REMOVED lines=64> */
[----:B------:R-:W-:Y:S02]  /*d720*/  IMAD.U32 R16, RZ, RZ, UR30 ;  /* 0x0000001eff107e24 */ /* 0x000fe4000f8e00ff */
[----:B------:R-:W-:Y:S01]  /*d730*/  IMAD.U32 R17, RZ, RZ, UR31 ;  /* 0x0000001fff117e24 */ /* 0x000fe2000f8e00ff */
[----:B------:R-:W-:Y:S02]  /*d740*/  UIADD3 UR4, UR31, UR4, URZ ;  /* 0x000000041f047290 */ /* 0x000fe4000fffe03f */
[----:B------:R-:W-:Y:S01]  /*d750*/  LEA R14, P1, R16, R180, 0x5 ;  /* 0x000000b4100e7211 */ /* 0x000fe200078228ff */
[----:B------:R-:W3:Y:S03]  /*d760*/  @!P3 LDC.64 R6, c[0x0][0x220] ;  /* 0x00008800ff06bb82 */ /* 0x000ee60000000a00 */
[----:B------:R-:W-:Y:S01]  /*d770*/  IMAD.U32 R13, RZ, RZ, UR4 ;  /* 0x00000004ff0d7e24 */ /* 0x000fe2000f8e00ff */
[----:B------:R-:W-:-:S02]  /*d780*/  IADD3 R12, P0, R14, UR27, RZ ;  /* 0x0000001b0e0c7c10 */ /* 0x000fc4000ff1e0ff */
        /* <DEDUP_REMOVED lines=12> */
[C---:B---3--:R-:W-:Y:S02]  /*d850*/  @!P3 LEA R20, P4, R12.reuse, R6, 0x1 ;  /* 0x000000060c14b211 */ /* 0x048fe400078808ff */
        /* <DEDUP_REMOVED lines=95> */
[C---:B------:R-:W-:Y:S06]  /*de50*/  HMMA.16816.F32 R200, R220.reuse, R204, R200 ;  /* 0x000000ccdcc8723c */ /* 0x040fec00000018c8 */
[----:B------:R-:W-:Y:S06]  /*de60*/  HMMA.16816.F32 R196, R220, R206, R196 ;  /* 0x000000cedcc4723c */ /* 0x000fec00000018c4 */
[C---:B-1----:R-:W-:Y:S06]  /*de70*/  HMMA.16816.F32 R172, R188.reuse, R176, R172 ;  /* 0x000000b0bcac723c */ /* 0x042fec00000018ac */
[----:B------:R-:W-:Y:S01]  /*de80*/  HMMA.16816.F32 R192, R188, R178, R192 ;  /* 0x000000b2bcc0723c */ /* 0x000fe200000018c0 */
[----:B------:R-:W-:Y:S01]  /*de90*/  FMUL.FTZ R4, R4, UR28 ;  /* 0x0000001c04047c20 */ /* 0x000fe20008410000 */
[----:B------:R-:W-:Y:S01]  /*dea0*/  FMUL.FTZ R5, R5, UR28 ;  /* 0x0000001c05057c20 */ /* 0x000fe20008410000 */
[----:B------:R-:W-:Y:S01]  /*deb0*/  FMUL.FTZ R168, R6, UR28 ;  /* 0x0000001c06a87c20 */ /* 0x000fe20008410000 */
[----:B------:R-:W-:-:S02]  /*dec0*/  FMUL.FTZ R240, R7, UR28 ;  /* 0x0000001c07f07c20 */ /* 0x000fc40008410000 */
[----:B------:R-:W-:Y:S01]  /*ded0*/  HMMA.16816.F32 R8, R16, R12, R8 ;  /* 0x0000000c1008723c */ /* 0x000fe20000001808 */
[----:B------:R-:W-:Y:S05]  /*dee0*/  MUFU.TANH R12, R4 ;  /* 0x00000004000c7308 */ /* 0x000fea0000002400 */
[C---:B------:R-:W-:Y:S03]  /*def0*/  HMMA.16816.F32 R24, R164.reuse, R242, R24 ;  /* 0x000000f2a418723c */ /* 0x040fe60000001818 */
[----:B------:R1:W-:Y:S03]  /*df00*/  MUFU.TANH R13, R5 ;  /* 0x00000005000d7308 */ /* 0x0003e60000002400 */
[C---:B---3--:R-:W-:Y:S05]  /*df10*/  HMMA.16816.F32 R172, R164.reuse, R236, R172 ;  /* 0x000000eca4ac723c */ /* 0x048fea00000018ac */
[----:B------:R-:W-:Y:S01]  /*df20*/  MUFU.TANH R168, R168 ;  /* 0x000000a800a87308 */ /* 0x000fe20000002400 */
[----:B------:R-:W-:Y:S06]  /*df30*/  HMMA.16816.F32 R192, R164, R238, R192 ;  /* 0x000000eea4c0723c */ /* 0x000fec00000018c0 */
[----:B------:R-:W-:Y:S01]  /*df40*/  HMMA.16816.F32 R200, R184, R176, R200 ;  /* 0x000000b0b8c8723c */ /* 0x000fe200000018c8 */
[----:B------:R-:W-:Y:S01]  /*df50*/  FMUL.FTZ R8, R8, UR28 ;  /* 0x0000001c08087c20 */ /* 0x000fe20008410000 */
[----:B-1----:R-:W1:Y:S01]  /*df60*/  LDSM.16.M88.4 R4, [R213+0x1800] ;  /* 0x00180000d504783b */ /* 0x002e620000000200 */
[----:B------:R-:W-:Y:S01]  /*df70*/  FMUL.FTZ R10, R10, UR28 ;  /* 0x0000001c0a0a7c20 */ /* 0x000fe20008410000 */
[----:B------:R-:W-:Y:S01]  /*df80*/  FMUL.FTZ R11, R11, UR28 ;  /* 0x0000001c0b0b7c20 */ /* 0x000fe20008410000 */
[----:B------:R-:W-:Y:S01]  /*df90*/  FMUL.FTZ R9, R9, UR28 ;  /* 0x0000001c09097c20 */ /* 0x000fe20008410000 */
[----:B------:R-:W-:Y:S01]  /*dfa0*/  HMMA.16816.F32 R28, R32, R242, R28 ;  /* 0x000000f2201c723c */ /* 0x000fe2000000181c */
[----:B------:R-:W2:Y:S01]  /*dfb0*/  MUFU.TANH R8, R8 ;  /* 0x0000000800087308 */ /* 0x000ea20000002400 */
[----:B------:R-:W-:-:S04]  /*dfc0*/  DEPBAR.LE SB0, 0x0 ;  /* 0x000080000000791a */ /* 0x000fc80000000000 */
[----:B------:R-:W-:Y:S03]  /*dfd0*/  HMMA.16816.F32 R196, R184, R178, R196 ;  /* 0x000000b2b8c4723c */ /* 0x000fe600000018c4 */
[----:B------:R-:W3:Y:S03]  /*dfe0*/  MUFU.TANH R10, R10 ;  /* 0x0000000a000a7308 */ /* 0x000ee60000002400 */
[----:B------:R-:W-:Y:S05]  /*dff0*/  HMMA.16816.F32 R24, R20, R14, R24 ;  /* 0x0000000e1418723c */ /* 0x000fea0000001818 */
[----:B------:R-:W4:Y:S01]  /*e000*/  MUFU.TANH R240, R240 ;  /* 0x000000f000f07308 */ /* 0x000f220000002400 */
[----:B------:R-:W-:Y:S06]  /*e010*/  HMMA.16816.F32 R200, R32, R236, R200 ;  /* 0x000000ec20c8723c */ /* 0x000fec00000018c8 */
[----:B------:R-:W-:Y:S01]  /*e020*/  HMMA.16816.F32 R28, R16, R14, R28 ;  /* 0x0000000e101c723c */ /* 0x000fe2000000181c */
[----:B------:R-:W5:Y:S05]  /*e030*/  MUFU.TANH R11, R11 ;  /* 0x0000000b000b7308 */ /* 0x000f6a0000002400 */
[----:B------:R-:W-:Y:S03]  /*e040*/  HMMA.16816.F32 R196, R32, R238, R196 ;  /* 0x000000ee20c4723c */ /* 0x000fe600000018c4 */
[----:B------:R-:W-:Y:S03]  /*e050*/  MUFU.TANH R9, R9 ;  /* 0x0000000900097308 */ /* 0x000fe60000002400 */
[----:B-1----:R-:W-:Y:S01]  /*e060*/  HMMA.16816.F32 R172, R20, R4, R172 ;  /* 0x0000000414ac723c */ /* 0x002fe200000018ac */
[----:B------:R-:W-:Y:S01]  /*e070*/  FMUL.FTZ R14, R24, UR28 ;  /* 0x0000001c180e7c20 */ /* 0x000fe20008410000 */
[----:B------:R-:W-:Y:S01]  /*e080*/  FMUL.FTZ R15, R25, UR28 ;  /* 0x0000001c190f7c20 */ /* 0x000fe20008410000 */
[----:B------:R-:W-:Y:S01]  /*e090*/  FMUL.FTZ R24, R26, UR28 ;  /* 0x0000001c1a187c20 */ /* 0x000fe20008410000 */
[----:B------:R-:W-:-:S02]  /*e0a0*/  FMUL.FTZ R27, R27, UR28 ;  /* 0x0000001c1b1b7c20 */ /* 0x000fc40008410000 */
[----:B------:R-:W-:Y:S01]  /*e0b0*/  HMMA.16816.F32 R192, R20, R6, R192 ;  /* 0x0000000614c0723c */ /* 0x000fe200000018c0 */
[----:B------:R-:W1:Y:S01]  /*e0c0*/  S2R R22, SR_TID.X ;  /* 0x0000000000167919 */ /* 0x000e620000002100 */
[----:B------:R-:W5:Y:S04]  /*e0d0*/  MUFU.TANH R14, R14 ;  /* 0x0000000e000e7308 */ /* 0x000f680000002400 */
[C---:B------:R-:W-:Y:S01]  /*e0e0*/  HMMA.16816.F32 R200, R16.reuse, R4, R200 ;  /* 0x0000000410c8723c */ /* 0x040fe200000018c8 */
[----:B------:R-:W-:Y:S01]  /*e0f0*/  FMUL.FTZ R21, R30, UR28 ;  /* 0x0000001c1e157c20 */ /* 0x000fe20008410000 */
[----:B------:R-:W-:Y:S02]  /*e100*/  IMAD.U32 R30, RZ, RZ, UR12 ;  /* 0x0000000cff1e7e24 */ /* 0x000fe4000f8e00ff */
[----:B------:R-:W-:Y:S01]  /*e110*/  FMUL.FTZ R25, R28, UR28 ;  /* 0x0000001c1c197c20 */ /* 0x000fe20008410000 */
[----:B------:R-:W5:Y:S01]  /*e120*/  MUFU.TANH R24, R24 ;  /* 0x0000001800187308 */ /* 0x000f620000002400 */
[----:B------:R-:W-:Y:S01]  /*e130*/  FMUL.FTZ R26, R29, UR28 ;  /* 0x0000001c1d1a7c20 */ /* 0x000fe20008410000 */
[----:B------:R-:W-:Y:S01]  /*e140*/  HMMA.16816.F32 R196, R16, R6, R196 ;  /* 0x0000000610c4723c */ /* 0x000fe200000018c4 */
[----:B------:R-:W-:-:S05]  /*e150*/  FMUL.FTZ R20, R31, UR28 ;  /* 0x0000001c1f147c20 */ /* 0x000fca0008410000 */
[----:B------:R-:W5:Y:S01]  /*e160*/  MUFU.TANH R25, R25 ;  /* 0x0000001900197308 */ /* 0x000f620000002400 */
[----:B------:R-:W-:Y:S01]  /*e170*/  FMUL.FTZ R172, R172, UR28 ;  /* 0x0000001cacac7c20 */ /* 0x000fe20008410000 */
[----:B------:R-:W-:Y:S01]  /*e180*/  FMUL.FTZ R175, R175, UR28 ;  /* 0x0000001cafaf7c20 */ /* 0x000fe20008410000 */
[----:B------:R-:W-:Y:S02]  /*e190*/  FMUL.FTZ R174, R174, UR28 ;  /* 0x0000001caeae7c20 */ /* 0x000fe40008410000 */
[----:B------:R-:W-:Y:S01]  /*e1a0*/  FMUL.FTZ R176, R193, UR28 ;  /* 0x0000001cc1b07c20 */ /* 0x000fe20008410000 */
[----:B------:R-:W-:Y:S02]  /*e1b0*/  FMUL.FTZ R178, R192, UR28 ;  /* 0x0000001cc0b27c20 */ /* 0x000fe40008410000 */
[----:B------:R-:W5:Y:S01]  /*e1c0*/  MUFU.TANH R26, R26 ;  /* 0x0000001a001a7308 */ /* 0x000f620000002400 */
[----:B------:R-:W-:Y:S01]  /*e1d0*/  FMUL.FTZ R193, R195, UR28 ;  /* 0x0000001cc3c17c20 */ /* 0x000fe20008410000 */
[----:B------:R-:W-:Y:S01]  /*e1e0*/  FMUL.FTZ R191, R194, UR28 ;  /* 0x0000001cc2bf7c20 */ /* 0x000fe20008410000 */
[----:B------:R-:W-:Y:S01]  /*e1f0*/  FMUL.FTZ R200, R200, UR28 ;  /* 0x0000001cc8c87c20 */ /* 0x000fe20008410000 */
[----:B------:R-:W-:Y:S01]  /*e200*/  FMUL.FTZ R201, R201, UR28 ;  /* 0x0000001cc9c97c20 */ /* 0x000fe20008410000 */
[----:B------:R-:W-:Y:S01]  /*e210*/  FMUL.FTZ R205, R203, UR28 ;  /* 0x0000001ccbcd7c20 */ /* 0x000fe20008410000 */
[----:B-1----:R-:W-:-:S02]  /*e220*/  IMAD.SHL.U32 R22, R22, 0x2, RZ ;  /* 0x0000000216167824 */ /* 0x002fc400078e00ff */
[----:B------:R-:W-:Y:S01]  /*e230*/  MUFU.TANH R176, R176 ;  /* 0x000000b000b07308 */ /* 0x000fe20000002400 */
[----:B------:R-:W-:Y:S01]  /*e240*/  FMUL.FTZ R202, R202, UR28 ;  /* 0x0000001ccaca7c20 */ /* 0x000fe20008410000 */
[----:B------:R-:W-:Y:S01]  /*e250*/  FMUL.FTZ R197, R197, UR28 ;  /* 0x0000001cc5c57c20 */ /* 0x000fe20008410000 */
[----:B------:R-:W-:Y:S01]  /*e260*/  FMUL.FTZ R196, R196, UR28 ;  /* 0x0000001cc4c47c20 */ /* 0x000fe20008410000 */
[----:B------:R-:W-:Y:S01]  /*e270*/  LOP3.LUT R23, R22, 0x6, RZ, 0xc0, !PT ;  /* 0x0000000616177812 */ /* 0x000fe200078ec0ff */
[----:B------:R-:W-:Y:S01]  /*e280*/  FMUL.FTZ R179, R199, UR28 ;  /* 0x0000001cc7b37c20 */ /* 0x000fe20008410000 */
[----:B------:R-:W-:Y:S02]  /*e290*/  FMUL.FTZ R198, R198, UR28 ;  /* 0x0000001cc6c67c20 */ /* 0x000fe40008410000 */
[----:B------:R-:W-:Y:S01]  /*e2a0*/  MUFU.TANH R220, R200 ;  /* 0x000000c800dc7308 */ /* 0x000fe20000002400 */
[----:B------:R-:W-:-:S04]  /*e2b0*/  IMAD R30, R30, 0x20, R23 ;  /* 0x000000201e1e7824 */ /* 0x000fc800078e0217 */
[C---:B------:R-:W-:Y:S01]  /*e2c0*/  VIADD R4, R30.reuse, 0x1 ;  /* 0x000000011e047836 */ /* 0x040fe20000000000 */
[C---:B------:R-:W-:Y:S01]  /*e2d0*/  ISETP.GE.AND P1, PT, R30.reuse, R169, PT ;  /* 0x000000a91e00720c */ /* 0x040fe20003f26270 */
[C---:B------:R-:W-:Y:S01]  /*e2e0*/  VIADD R6, R30.reuse, 0x8 ;  /* 0x000000081e067836 */ /* 0x040fe20000000000 */
[-C--:B------:R-:W-:Y:S01]  /*e2f0*/  ISETP.GE.AND P4, PT, R30, R171.reuse, PT ;  /* 0x000000ab1e00720c */ /* 0x080fe20003f86270 */
[----:B------:R1:W-:Y:S01]  /*e300*/  MUFU.TANH R223, R27 ;  /* 0x0000001b00df7308 */ /* 0x0003e20000002400 */
[----:B--2---:R-:W-:Y:S01]  /*e310*/  FSEL R16, R8, -INF , !P1 ;  /* 0xff80000008107808 */ /* 0x004fe20004800000 */
[C---:B------:R-:W-:Y:S01]  /*e320*/  VIADD R8, R30.reuse, 0x10 ;  /* 0x000000101e087836 */ /* 0x040fe20000000000 */
[-C--:B------:R-:W-:Y:S02]  /*e330*/  ISETP.GE.AND P5, PT, R30, R170.reuse, PT ;  /* 0x000000aa1e00720c */ /* 0x080fe40003fa6270 */
[----:B------:R-:W-:Y:S02]  /*e340*/  ISETP.GE.AND P0, PT, R4, R171, PT ;  /* 0x000000ab0400720c */ /* 0x000fe40003f06270 */
[----:B------:R-:W-:Y:S01]  /*e350*/  ISETP.GE.AND P1, PT, R30, R3, PT ;  /* 0x000000031e00720c */ /* 0x000fe20003f26270 */
[----:B------:R-:W2:Y:S01]  /*e360*/  MUFU.TANH R21, R21 ;  /* 0x0000001500157308 */ /* 0x000ea20000002400 */
[----:B------:R-:W-:-:S02]  /*e370*/  ISETP.GE.AND P6, PT, R4, R170, PT ;  /* 0x000000aa0400720c */ /* 0x000fc40003fc6270 */
[----:B------:R-:W-:Y:S02]  /*e380*/  FSEL R12, R12, -INF , !P4 ;  /* 0xff8000000c0c7808 */ /* 0x000fe40006000000 */
[----:B------:R-:W-:Y:S02]  /*e390*/  FSEL R23, R168, -INF , !P5 ;  /* 0xff800000a8177808 */ /* 0x000fe40006800000 */
[----:B---3--:R-:W-:Y:S01]  /*e3a0*/  FSEL R17, R10, -INF , !P1 ;  /* 0xff8000000a117808 */ /* 0x008fe20004800000 */
[----:B------:R-:W-:Y:S01]  /*e3b0*/  MUFU.TANH R206, R197 ;  /* 0x000000c500ce7308 */ /* 0x000fe20000002400 */
[----:B------:R-:W-:Y:S01]  /*e3c0*/  FSEL R18, R13, -INF , !P0 ;  /* 0xff8000000d127808 */ /* 0x000fe20004000000 */
[----:B-1----:R-:W-:Y:S01]  /*e3d0*/  FMUL.FTZ R27, R173, UR28 ;  /* 0x0000001cad1b7c20 */ /* 0x002fe20008410000 */
[C---:B------:R-:W-:Y:S02]  /*e3e0*/  ISETP.GE.AND P4, PT, R4.reuse, R169, PT ;  /* 0x000000a90400720c */ /* 0x040fe40003f86270 */
[----:B------:R-:W-:Y:S01]  /*e3f0*/  ISETP.GE.AND P5, PT, R4, R3, PT ;  /* 0x000000030400720c */ /* 0x000fe20003fa6270 */
[----:B------:R-:W-:Y:S01]  /*e400*/  VIADD R4, R30, 0x9 ;  /* 0x000000091e047836 */ /* 0x000fe20000000000 */
[----:B------:R-:W-:Y:S01]  /*e410*/  ISETP.GE.AND P1, PT, R6, R171, PT ;  /* 0x000000ab0600720c */ /* 0x000fe20003f26270 */
[----:B------:R-:W1:Y:S01]  /*e420*/  MUFU.TANH R15, R15 ;  /* 0x0000000f000f7308 */ /* 0x000e620000002400 */
[----:B----4-:R-:W-:-:S02]  /*e430*/  FSEL R13, R240, -INF , !P6 ;  /* 0xff800000f00d7808 */ /* 0x010fc40007000000 */
[C---:B------:R-:W-:Y:S02]  /*e440*/  ISETP.GE.AND P0, PT, R6.reuse, R170, PT ;  /* 0x000000aa0600720c */ /* 0x040fe40003f06270 */
[----:B------:R-:W-:Y:S02]  /*e450*/  ISETP.GE.AND P6, PT, R6, R169, PT ;  /* 0x000000a90600720c */ /* 0x000fe40003fc6270 */
[----:B-----5:R-:W-:Y:S01]  /*e460*/  FSEL R19, R11, -INF , !P5 ;  /* 0xff8000000b137808 */ /* 0x020fe20006800000 */
[----:B------:R-:W3:Y:S01]  /*e470*/  MUFU.TANH R204, R172 ;  /* 0x000000ac00cc7308 */ /* 0x000ee20000002400 */
[----:B------:R-:W-:Y:S02]  /*e480*/  FSEL R28, R14, -INF , !P1 ;  /* 0xff8000000e1c7808 */ /* 0x000fe40004800000 */
[----:B------:R-:W-:Y:S02]  /*e490*/  FSEL R10, R9, -INF , !P4 ;  /* 0xff800000090a7808 */ /* 0x000fe40006000000 */
[----:B------:R-:W-:-:S02]  /*e4a0*/  FSEL R11, R24, -INF , !P0 ;  /* 0xff800000180b7808 */ /* 0x000fc40004000000 */
[----:B------:R-:W-:Y:S01]  /*e4b0*/  FSEL R14, R25, -INF , !P6 ;  /* 0xff800000190e7808 */ /* 0x000fe20007000000 */
[----:B------:R-:W4:Y:S01]  /*e4c0*/  MUFU.TANH R178, R178 ;  /* 0x000000b200b27308 */ /* 0x000f220000002400 */
[----:B------:R-:W-:Y:S01]  /*e4d0*/  ISETP.GE.AND P4, PT, R6, R3, PT ;  /* 0x000000030600720c */ /* 0x000fe20003f86270 */
[----:B------:R-:W-:Y:S01]  /*e4e0*/  VIADD R6, R30, 0x11 ;  /* 0x000000111e067836 */ /* 0x000fe20000000000 */
[C---:B------:R-:W-:Y:S02]  /*e4f0*/  ISETP.GE.AND P5, PT, R4.reuse, R171, PT ;  /* 0x000000ab0400720c */ /* 0x040fe40003fa6270 */
[C---:B------:R-:W-:Y:S02]  /*e500*/  ISETP.GE.AND P1, PT, R4.reuse, R170, PT ;  /* 0x000000aa0400720c */ /* 0x040fe40003f26270 */
[C---:B------:R-:W-:Y:S01]  /*e510*/  ISETP.GE.AND P0, PT, R4.reuse, R169, PT ;  /* 0x000000a90400720c */ /* 0x040fe20003f06270 */
[----:B------:R-:W5:Y:S01]  /*e520*/  MUFU.TANH R20, R20 ;  /* 0x0000001400147308 */ /* 0x000f620000002400 */
[----:B------:R-:W-:Y:S01]  /*e530*/  ISETP.GE.AND P6, PT, R4, R3, PT ;  /* 0x000000030400720c */ /* 0x000fe20003fc6270 */
[----:B------:R-:W-:Y:S01]  /*e540*/  VIADD R4, R30, 0x18 ;  /* 0x000000181e047836 */ /* 0x000fe20000000000 */
[----:B------:R-:W-:Y:S01]  /*e550*/  FSEL R26, R26, -INF , !P0 ;  /* 0xff8000001a1a7808 */ /* 0x000fe20004000000 */
[----:B------:R-:W-:Y:S01]  /*e560*/  VIADD R30, R30, 0x19 ;  /* 0x000000191e1e7836 */ /* 0x000fe20000000000 */
[----:B--2---:R-:W-:-:S02]  /*e570*/  FSEL R21, R21, -INF , !P4 ;  /* 0xff80000015157808 */ /* 0x004fc40006000000 */
[----:B------:R-:W-:Y:S01]  /*e580*/  FSEL R223, R223, -INF , !P1 ;  /* 0xff800000dfdf7808 */ /* 0x000fe20004800000 */
[----:B------:R-:W2:Y:S01]  /*e590*/  MUFU.TANH R27, R27 ;  /* 0x0000001b001b7308 */ /* 0x000ea20000002400 */
[-C--:B------:R-:W-:Y:S02]  /*e5a0*/  ISETP.GE.AND P0, PT, R30, R171.reuse, PT ;  /* 0x000000ab1e00720c */ /* 0x080fe40003f06270 */
[----:B------:R-:W-:Y:S02]  /*e5b0*/  ISETP.GE.AND P4, PT, R8, R171, PT ;  /* 0x000000ab0800720c */ /* 0x000fe40003f86270 */
[----:B------:R-:W-:Y:S02]  /*e5c0*/  FSEL R176, R176, -INF , !P0 ;  /* 0xff800000b0b07808 */ /* 0x000fe40004000000 */
[----:B------:R-:W-:Y:S01]  /*e5d0*/  ISETP.GE.AND P0, PT, R8, R169, PT ;  /* 0x000000a90800720c */ /* 0x000fe20003f06270 */
[----:B------:R-:W2:Y:S01]  /*e5e0*/  MUFU.TANH R192, R175 ;  /* 0x000000af00c07308 */ /* 0x000ea20000002400 */
[----:B------:R-:W-:-:S02]  /*e5f0*/  ISETP.GE.AND P1, PT, R4, R171, PT ;  /* 0x000000ab0400720c */ /* 0x000fc40003f26270 */
[----:B------:R-:W-:Y:S02]  /*e600*/  FSEL R220, R220, -INF , !P0 ;  /* 0xff800000dcdc7808 */ /* 0x000fe40004000000 */
[----:B------:R-:W-:Y:S02]  /*e610*/  ISETP.GE.AND P0, PT, R30, R169, PT ;  /* 0x000000a91e00720c */ /* 0x000fe40003f06270 */
[----:B-1----:R-:W-:Y:S01]  /*e620*/  FSEL R24, R15, -INF , !P5 ;  /* 0xff8000000f187808 */ /* 0x002fe20006800000 */
[----:B------:R-:W1:Y:S01]  /*e630*/  MUFU.TANH R193, R193 ;  /* 0x000000c100c17308 */ /* 0x000e620000002400 */
[----:B------:R-:W-:Y:S02]  /*e640*/  FSEL R206, R206, -INF , !P0 ;  /* 0xff800000cece7808 */ /* 0x000fe40004000000 */
[----:B---3--:R-:W-:Y:S02]  /*e650*/  FSEL R204, R204, -INF , !P4 ;  /* 0xff800000cccc7808 */ /* 0x008fe40006000000 */
[----:B----4-:R-:W-:-:S02]  /*e660*/  FSEL R178, R178, -INF , !P1 ;  /* 0xff800000b2b27808 */ /* 0x010fc40004800000 */
[----:B------:R-:W-:Y:S01]  /*e670*/  PLOP3.LUT P0, PT, PT, PT, UP0, 0x80, 0x0 ;  /* 0x000000000000781c */ /* 0x000fe20003f0f008 */
[----:B------:R-:W3:Y:S01]  /*e680*/  MUFU.TANH R22, R174 ;  /* 0x000000ae00167308 */ /* 0x000ee20000002400 */
[C---:B------:R-:W-:Y:S02]  /*e690*/  ISETP.GE.AND P5, PT, R6.reuse, R171, PT ;  /* 0x000000ab0600720c */ /* 0x040fe40003fa6270 */
[-C--:B------:R-:W-:Y:S02]  /*e6a0*/  ISETP.GE.AND P4, PT, R6, R170.reuse, PT ;  /* 0x000000aa0600720c */ /* 0x080fe40003f86270 */
[----:B------:R-:W-:Y:S02]  /*e6b0*/  ISETP.GE.AND P1, PT, R30, R170, PT ;  /* 0x000000aa1e00720c */ /* 0x000fe40003f26270 */
[----:B-----5:R-:W-:Y:S01]  /*e6c0*/  FSEL R15, R20, -INF , !P6 ;  /* 0xff800000140f7808 */ /* 0x020fe20007000000 */
[----:B------:R-:W4:Y:S01]  /*e6d0*/  MUFU.TANH R191, R191 ;  /* 0x000000bf00bf7308 */ /* 0x000f220000002400 */
[----:B--2---:R-:W-:-:S02]  /*e6e0*/  FSEL R238, R27, -INF , !P5 ;  /* 0xff8000001bee7808 */ /* 0x004fc40006800000 */
[----:B------:R-:W-:Y:S02]  /*e6f0*/  FSEL R192, R192, -INF , !P4 ;  /* 0xff800000c0c07808 */ /* 0x000fe40006000000 */
[----:B-1----:R-:W-:Y:S02]  /*e700*/  FSEL R193, R193, -INF , !P1 ;  /* 0xff800000c1c17808 */ /* 0x002fe40004800000 */
[-C--:B------:R-:W-:Y:S01]  /*e710*/  ISETP.GE.AND P6, PT, R8, R170.reuse, PT ;  /* 0x000000aa0800720c */ /* 0x080fe20003fc6270 */
[----:B------:R-:W1:Y:S01]  /*e720*/  MUFU.TANH R236, R201 ;  /* 0x000000c900ec7308 */ /* 0x000e620000002400 */
[----:B------:R-:W-:Y:S02]  /*e730*/  ISETP.GE.AND P5, PT, R4, R170, PT ;  /* 0x000000aa0400720c */ /* 0x000fe40003fa6270 */
[-C--:B------:R-:W-:Y:S02]  /*e740*/  ISETP.GE.AND P4, PT, R6, R169.reuse, PT ;  /* 0x000000a90600720c */ /* 0x080fe40003f86270 */
[----:B------:R-:W-:-:S02]  /*e750*/  ISETP.GE.AND P1, PT, R4, R169, PT ;  /* 0x000000a90400720c */ /* 0x000fc40003f26270 */
[----:B---3--:R-:W-:Y:S01]  /*e760*/  FSEL R197, R22, -INF , !P6 ;  /* 0xff80000016c57808 */ /* 0x008fe20007000000 */
[----:B------:R-:W2:Y:S01]  /*e770*/  MUFU.TANH R222, R196 ;  /* 0x000000c400de7308 */ /* 0x000ea20000002400 */
[----:B----4-:R-:W-:Y:S02]  /*e780*/  FSEL R191, R191, -INF , !P5 ;  /* 0xff800000bfbf7808 */ /* 0x010fe40006800000 */
[-C--:B------:R-:W-:Y:S01]  /*e790*/  ISETP.GE.AND P6, PT, R8, R3.reuse, PT ;  /* 0x000000030800720c */ /* 0x080fe20003fc6270 */
[----:B------:R-:W-:Y:S01]  /*e7a0*/  BAR.SYNC.DEFER_BLOCKING 0x0 ;  /* 0x0000000000007b1d */ /* 0x000fe20000010000 */
[----:B------:R-:W-:Y:S02]  /*e7b0*/  ISETP.GE.AND P5, PT, R6, R3, PT ;  /* 0x000000030600720c */ /* 0x000fe40003fa6270 */
[----:B-1----:R-:W-:-:S03]  /*e7c0*/  FSEL R236, R236, -INF , !P4 ;  /* 0xff800000ecec7808 */ /* 0x002fc60006000000 */
[----:B------:R-:W1:Y:S01]  /*e7d0*/  MUFU.TANH R207, R202 ;  /* 0x000000ca00cf7308 */ /* 0x000e620000002400 */
[----:B------:R-:W-:Y:S02]  /*e7e0*/  ISETP.GE.AND P4, PT, R4, R3, PT ;  /* 0x000000030400720c */ /* 0x000fe40003f86270 */
[----:B--2---:R-:W-:-:S05]  /*e7f0*/  FSEL R222, R222, -INF , !P1 ;  /* 0xff800000dede7808 */ /* 0x004fca0004800000 */
[----:B------:R-:W2:Y:S01]  /*e800*/  MUFU.TANH R205, R205 ;  /* 0x000000cd00cd7308 */ /* 0x000ea20000002400 */
[----:B------:R-:W-:-:S07]  /*e810*/  ISETP.GE.AND P1, PT, R30, R3, PT ;  /* 0x000000031e00720c */ /* 0x000fce0003f26270 */
[----:B------:R-:W3:Y:S01]  /*e820*/  MUFU.TANH R203, R198 ;  /* 0x000000c600cb7308 */ /* 0x000ee20000002400 */
[----:B-1----:R-:W-:-:S07]  /*e830*/  FSEL R207, R207, -INF , !P6 ;  /* 0xff800000cfcf7808 */ /* 0x002fce0007000000 */
[----:B------:R-:W1:Y:S01]  /*e840*/  MUFU.TANH R179, R179 ;  /* 0x000000b300b37308 */ /* 0x000e620000002400 */
[----:B--2---:R-:W-:Y:S02]  /*e850*/  FSEL R205, R205, -INF , !P5 ;  /* 0xff800000cdcd7808 */ /* 0x004fe40006800000 */
[----:B---3--:R-:W-:Y:S02]  /*e860*/  FSEL R203, R203, -INF , !P4 ;  /* 0xff800000cbcb7808 */ /* 0x008fe40006000000 */
[----:B-1----:R-:W-:Y:S01]  /*e870*/  FSEL R179, R179, -INF , !P1 ;  /* 0xff800000b3b37808 */ /* 0x002fe20004800000 */
        /* <DEDUP_REMOVED lines=19> */
[----:B------:R-:W-:Y:S02]  /*e9b0*/  IADD3.X R3, R20, UR13, RZ, P5, !PT ;  /* 0x0000000d14037c10 */ /* 0x000fe4000affe4ff */
[C---:B---3--:R-:W-:Y:S02]  /*e9c0*/  @!P2 LEA R6, P1, R25.reuse, R6, 0x1 ;  /* 0x000000061906a211 */ /* 0x048fe400078208ff */
[C-C-:B------:R-:W-:Y:S02]  /*e9d0*/  @!P3 LEA.HI.X R9, R25.reuse, R9, R20.reuse, 0x1, P6 ;  /* 0x000000091909b211 */ /* 0x140fe400030f0c14 */
        /* <DEDUP_REMOVED lines=26> */
.L_x_1483:
[----:B------:R-:W-:Y:S05]  /*eb80*/  BSYNC B0 ;  /* 0x0000000000007941 */ /* 0x000fea0003800000 */
.L_x_1482:
[----:B------:R-:W0:Y:S02]  /*eb90*/  LDGDEPBAR ;  /* 0x00000000000079af */ /* 0x000e240000000000 */
.L_x_1481:
[----:B-12---:R-:W-:Y:S01]  /*eba0*/  FMNMX.FTZ R5, R2, R12, !PT ;  /* 0x0000000c02057209 */ /* 0x006fe20007810000 */
[----:B------:R-:W-:Y:S01]  /*ebb0*/  LDSM.16.MT88.4 R32, [R212+0xa000] ;  /* 0x00a00000d420783b */ /* 0x000fe20000004200 */
[----:B------:R-:W-:Y:S01]  /*ebc0*/  FMNMX.FTZ R4, R0, R23, !PT ;  /* 0x0000001700047209 */ /* 0x000fe20007810000 */
[----:B------:R-:W-:Y:S01]  /*ebd0*/  @UP0 UIADD3 UR17, UR17, -0x6, URZ ;  /* 0xfffffffa11110890 */ /* 0x000fe2000fffe03f */
        /* <DEDUP_REMOVED lines=30> */
[----:B-1----:R-:W-:Y:S01]  /*edc0*/  FMNMX.FTZ R7, R6, R7, !PT ;  /* 0x0000000706077209 */ /* 0x002fe20007810000 */
[----:B------:R-:W1:Y:S01]  /*edd0*/  SHFL.BFLY PT, R3, R8, 0x2, 0x1f ;  /* 0x0c401f0008037f89 */ /* 0x000e6200000e0000 */
[----:B------:R-:W-:-:S03]  /*ede0*/  FMNMX.FTZ R5, R179, R4, !PT ;  /* 0x00000004b3057209 */ /* 0x000fc60007810000 */
[----:B------:R-:W2:Y:S04]  /*edf0*/  SHFL.BFLY PT, R6, R9, 0x2, 0x1f ;  /* 0x0c401f0009067f89 */ /* 0x000ea800000e0000 */
[----:B------:R-:W3:Y:S04]  /*ee00*/  SHFL.BFLY PT, R4, R5, 0x2, 0x1f ;  /* 0x0c401f0005047f89 */ /* 0x000ee800000e0000 */
[----:B------:R-:W4:Y:S01]  /*ee10*/  SHFL.BFLY PT, R168, R7, 0x1, 0x1f ;  /* 0x0c201f0007a87f89 */ /* 0x000f2200000e0000 */
[----:B-1----:R-:W-:Y:S02]  /*ee20*/  FMNMX.FTZ R3, R8, R3, !PT ;  /* 0x0000000308037209 */ /* 0x002fe40007810000 */
[----:B--2---:R-:W-:-:S03]  /*ee30*/  FMNMX.FTZ R6, R9, R6, !PT ;  /* 0x0000000609067209 */ /* 0x004fc60007810000 */
[----:B------:R-:W1:Y:S01]  /*ee40*/  SHFL.BFLY PT, R166, R3, 0x1, 0x1f ;  /* 0x0c201f0003a67f89 */ /* 0x000e6200000e0000 */
[----:B---3--:R-:W-:-:S03]  /*ee50*/  FMNMX.FTZ R4, R5, R4, !PT ;  /* 0x0000000405047209 */ /* 0x008fc60007810000 */
[----:B------:R-:W2:Y:S01]  /*ee60*/  SHFL.BFLY PT, R167, R6, 0x1, 0x1f ;  /* 0x0c201f0006a77f89 */ /* 0x000ea200000e0000 */
[----:B----4-:R-:W-:-:S03]  /*ee70*/  FMNMX.FTZ R168, R7, R168, !PT ;  /* 0x000000a807a87209 */ /* 0x010fc60007810000 */
[----:B------:R-:W3:Y:S01]  /*ee80*/  SHFL.BFLY PT, R165, R4, 0x1, 0x1f ;  /* 0x0c201f0004a57f89 */ /* 0x000ee200000e0000 */
[C---:B------:R-:W-:Y:S01]  /*ee90*/  FSETP.NEU.FTZ.AND P4, PT, R168.reuse, -INF , PT ;  /* 0xff800000a800780b */ /* 0x040fe20003f9d000 */
[----:B------:R-:W-:-:S05]  /*eea0*/  FMUL.FTZ R177, R168, UR10 ;  /* 0x0000000aa8b17c20 */ /* 0x000fca0008410000 */
[----:B------:R-:W-:-:S05]  /*eeb0*/  FSEL R177, R177, RZ, P4 ;  /* 0x000000ffb1b17208 */ /* 0x000fca0002000000 */
[--C-:B------:R-:W-:Y:S01]  /*eec0*/  FFMA.FTZ R190, R12, UR10, -R177.reuse ;  /* 0x0000000a0cbe7c23 */ /* 0x100fe200080108b1 */
[--C-:B------:R-:W-:Y:S01]  /*eed0*/  FFMA.FTZ R189, R18, UR10, -R177.reuse ;  /* 0x0000000a12bd7c23 */ /* 0x100fe200080108b1 */
[----:B-1----:R-:W-:Y:S01]  /*eee0*/  FMNMX.FTZ R166, R3, R166, !PT ;  /* 0x000000a603a67209 */ /* 0x002fe20007810000 */
[--C-:B------:R-:W-:Y:S01]  /*eef0*/  FFMA.FTZ R188, R28, UR10, -R177.reuse ;  /* 0x0000000a1cbc7c23 */ /* 0x100fe200080108b1 */
[--C-:B------:R-:W-:Y:S01]  /*ef00*/  FFMA.FTZ R187, R24, UR10, -R177.reuse ;  /* 0x0000000a18bb7c23 */ /* 0x100fe200080108b1 */
[----:B------:R-:W1:Y:S01]  /*ef10*/  LDSM.16.MT88.4 R28, [R210+0xa000] ;  /* 0x00a00000d21c783b */ /* 0x000e620000004200 */
[C---:B------:R-:W-:Y:S01]  /*ef20*/  FSETP.NEU.FTZ.AND P2, PT, R166.reuse, -INF , PT ;  /* 0xff800000a600780b */ /* 0x040fe20003f5d000 */
[----:B------:R-:W-:Y:S01]  /*ef30*/  FMUL.FTZ R221, R166, UR10 ;  /* 0x0000000aa6dd7c20 */ /* 0x000fe20008410000 */
[----:B--2---:R-:W-:Y:S01]  /*ef40*/  FMNMX.FTZ R167, R6, R167, !PT ;  /* 0x000000a706a77209 */ /* 0x004fe20007810000 */
[----:B------:R-:W-:Y:S01]  /*ef50*/  MUFU.EX2 R190, R190 ;  /* 0x000000be00be7308 */ /* 0x000fe20000000800 */
[----:B---3--:R-:W-:Y:S01]  /*ef60*/  FMNMX.FTZ R165, R4, R165, !PT ;  /* 0x000000a504a57209 */ /* 0x008fe20007810000 */
[----:B------:R-:W-:Y:S01]  /*ef70*/  FFMA.FTZ R204, R204, UR10, -R177 ;  /* 0x0000000acccc7c23 */ /* 0x000fe200080108b1 */
[----:B------:R-:W-:Y:S01]  /*ef80*/  FSEL R5, R166, RZ, P2 ;  /* 0x000000ffa6057208 */ /* 0x000fe20001000000 */
[----:B------:R-:W-:Y:S01]  /*ef90*/  FMUL.FTZ R198, R167, UR10 ;  /* 0x0000000aa7c67c20 */ /* 0x000fe20008410000 */
[C---:B------:R-:W-:Y:S01]  /*efa0*/  FSETP.NEU.FTZ.AND P1, PT, R165.reuse, -INF , PT ;  /* 0xff800000a500780b */ /* 0x040fe20003f3d000 */
[----:B------:R-:W-:Y:S01]  /*efb0*/  FMUL.FTZ R202, R165, UR10 ;  /* 0x0000000aa5ca7c20 */ /* 0x000fe20008410000 */
        /* <DEDUP_REMOVED lines=11> */
[----:B------:R-:W-:Y:S01]  /*f070*/  FMUL.FTZ R195, R4, UR10 ;  /* 0x0000000a04c37c20 */ /* 0x000fe20008410000 */
[----:B------:R-:W-:Y:S01]  /*f080*/  FSEL R202, R202, RZ, P1 ;  /* 0x000000ffcaca7208 */ /* 0x000fe20000800000 */
[----:B------:R-:W-:Y:S01]  /*f090*/  FFMA.FTZ R4, R13, UR10, -R198 ;  /* 0x0000000a0d047c23 */ /* 0x000fe200080108c6 */
[----:B------:R-:W-:Y:S01]  /*f0a0*/  FADD.FTZ R200, R2, -R5 ;  /* 0x8000000502c87221 */ /* 0x000fe20000010000 */
[----:B------:R-:W-:Y:S01]  /*f0b0*/  FADD.FTZ R201, R0, -R201 ;  /* 0x800000c900c97221 */ /* 0x000fe20000010000 */
        /* <DEDUP_REMOVED lines=8> */
[----:B------:R2:W-:Y:S01]  /*f140*/  MUFU.EX2 R2, R4 ;  /* 0x0000000400027308 */ /* 0x0005e20000000800 */
[--C-:B------:R-:W-:Y:S01]  /*f150*/  FFMA.FTZ R0, R11, UR10, -R198.reuse ;  /* 0x0000000a0b007c23 */ /* 0x100fe200080108c6 */
[----:B------:R-:W3:Y:S01]  /*f160*/  LDSM.16.MT88.4 R24, [R209+0xa000] ;  /* 0x00a00000d118783b */ /* 0x000ee20000004200 */
[----:B------:R-:W-:Y:S01]  /*f170*/  FFMA.FTZ R199, R223, UR10, -R198 ;  /* 0x0000000adfc77c23 */ /* 0x000fe200080108c6 */
[----:B------:R-:W-:Y:S01]  /*f180*/  FMUL.FTZ R200, R200, UR10 ;  /* 0x0000000ac8c87c20 */ /* 0x000fe20008410000 */
[----:B------:R-:W-:Y:S01]  /*f190*/  FMUL.FTZ R201, R201, UR10 ;  /* 0x0000000ac9c97c20 */ /* 0x000fe20008410000 */
[----:B------:R-:W4:Y:S01]  /*f1a0*/  LDSM.16.MT88.4 R20, [R208+0xa000] ;  /* 0x00a00000d014783b */ /* 0x000f220000004200 */
[--C-:B------:R-:W-:Y:S01]  /*f1b0*/  FFMA.FTZ R220, R220, UR10, -R221.reuse ;  /* 0x0000000adcdc7c23 */ /* 0x100fe200080108dd */
[----:B------:R-:W-:Y:S01]  /*f1c0*/  MUFU.EX2 R186, R186 ;  /* 0x000000ba00ba7308 */ /* 0x000fe20000000800 */
[--C-:B------:R-:W-:Y:S01]  /*f1d0*/  FFMA.FTZ R237, R236, UR10, -R221.reuse ;  /* 0x0000000aeced7c23 */ /* 0x100fe200080108dd */
[----:B------:R-:W5:Y:S01]  /*f1e0*/  LDSM.16.MT88.4 R16, [R212+0xb000] ;  /* 0x00b00000d410783b */ /* 0x000f620000004200 */
[--C-:B------:R-:W-:Y:S01]  /*f1f0*/  FFMA.FTZ R222, R222, UR10, -R221.reuse ;  /* 0x0000000adede7c23 */ /* 0x100fe200080108dd */
[----:B------:R-:W-:Y:S01]  /*f200*/  FFMA.FTZ R221, R206, UR10, -R221 ;  /* 0x0000000acedd7c23 */ /* 0x000fe200080108dd */
[--C-:B------:R-:W-:Y:S01]  /*f210*/  FFMA.FTZ R223, R238, UR10, -R177.reuse ;  /* 0x0000000aeedf7c23 */ /* 0x100fe200080108b1 */
[----:B------:R-:W5:Y:S01]  /*f220*/  LDSM.16.MT88.4 R12, [R210+0xb000] ;  /* 0x00b00000d20c783b */ /* 0x000f620000004200 */
[----:B------:R-:W-:Y:S01]  /*f230*/  FFMA.FTZ R206, R207, UR10, -R202 ;  /* 0x0000000acfce7c23 */ /* 0x000fe200080108ca */
[----:B------:R-:W1:Y:S01]  /*f240*/  MUFU.EX2 R171, R171 ;  /* 0x000000ab00ab7308 */ /* 0x000e620000000800 */
[--C-:B------:R-:W-:Y:S01]  /*f250*/  FFMA.FTZ R197, R197, UR10, -R198.reuse ;  /* 0x0000000ac5c57c23 */ /* 0x100fe200080108c6 */
[----:B------:R-:W5:Y:S01]  /*f260*/  LDSM.16.MT88.4 R8, [R209+0xb000] ;  /* 0x00b00000d108783b */ /* 0x000f620000004200 */
[--C-:B------:R-:W-:Y:S01]  /*f270*/  FFMA.FTZ R192, R192, UR10, -R198.reuse ;  /* 0x0000000ac0c07c23 */ /* 0x100fe200080108c6 */
[--C-:B------:R-:W-:Y:S01]  /*f280*/  FFMA.FTZ R191, R191, UR10, -R198.reuse ;  /* 0x0000000abfbf7c23 */ /* 0x100fe200080108c6 */
[----:B------:R-:W-:Y:S01]  /*f290*/  FFMA.FTZ R232, R176, UR10, -R177 ;  /* 0x0000000ab0e87c23 */ /* 0x000fe200080108b1 */
[----:B--2---:R-:W2:Y:S01]  /*f2a0*/  LDSM.16.MT88.4 R4, [R208+0xb000] ;  /* 0x00b00000d004783b */ /* 0x004ea20000004200 */
[----:B------:R-:W-:Y:S01]  /*f2b0*/  FFMA.FTZ R198, R193, UR10, -R198 ;  /* 0x0000000ac1c67c23 */ /* 0x000fe200080108c6 */
[----:B------:R-:W-:Y:S08]  /*f2c0*/  MUFU.EX2 R184, R184 ;  /* 0x000000b800b87308 */ /* 0x000ff00000000800 */
[----:B------:R-:W3:Y:S01]  /*f2d0*/  MUFU.EX2 R169, R169 ;  /* 0x000000a900a97308 */ /* 0x000ee20000000800 */
[----:B-1----:R-:W-:-:S07]  /*f2e0*/  F2FP.F16.F32.PACK_AB R172, R171, R186 ;  /* 0x000000baabac723e */ /* 0x002fce00000000ff */
[----:B------:R-:W-:Y:S08]  /*f2f0*/  MUFU.EX2 R170, R170 ;  /* 0x000000aa00aa7308 */ /* 0x000ff00000000800 */
[----:B------:R-:W1:Y:S01]  /*f300*/  MUFU.EX2 R164, R164 ;  /* 0x000000a400a47308 */ /* 0x000e620000000800 */
[----:B---3--:R-:W-:-:S07]  /*f310*/  F2FP.F16.F32.PACK_AB R174, R169, R184 ;  /* 0x000000b8a9ae723e */ /* 0x008fce00000000ff */
[----:B------:R-:W-:Y:S08]  /*f320*/  MUFU.EX2 R3, R3 ;  /* 0x0000000300037308 */ /* 0x000ff00000000800 */
[----:B------:R-:W3:Y:S01]  /*f330*/  MUFU.EX2 R194, R194 ;  /* 0x000000c200c27308 */ /* 0x000ee20000000800 */
[----:B-1----:R-:W-:-:S07]  /*f340*/  F2FP.F16.F32.PACK_AB R173, R164, R170 ;  /* 0x000000aaa4ad723e */ /* 0x002fce00000000ff */
[----:B------:R-:W1:Y:S08]  /*f350*/  MUFU.EX2 R196, R196 ;  /* 0x000000c400c47308 */ /* 0x000e700000000800 */
        /* <DEDUP_REMOVED lines=76> */
[-C--:B---3--:R-:W-:Y:S01]  /*f820*/  FMUL.FTZ R70, R70, R201.reuse ;  /* 0x000000c946467220 */ /* 0x088fe20000410000 */
        /* <DEDUP_REMOVED lines=73> */
[----:B------:R1:W-:Y:S01]  /*fcc0*/  MUFU.EX2 R207, R221 ;  /* 0x000000dd00cf7308 */ /* 0x0003e20000000800 */
[----:B------:R-:W-:Y:S01]  /*fcd0*/  HMMA.16816.F32 R108, R172, R10, R108 ;  /* 0x0000000aac6c723c */ /* 0x000fe2000000186c */
[----:B------:R-:W-:Y:S01]  /*fce0*/  FFMA.FTZ R186, R233, R196, R186 ;  /* 0x000000c4e9ba7223 */ /* 0x000fe200000100ba */
[----:B------:R-:W-:-:S03]  /*fcf0*/  FFMA.FTZ R195, R231, R195, R170 ;  /* 0x000000c3e7c37223 */ /* 0x000fc600000100aa */
[----:B------:R-:W-:Y:S01]  /*fd00*/  FADD.FTZ R171, R171, R186 ;  /* 0x000000baabab7221 */ /* 0x000fe20000010000 */
[----:B--2---:R-:W-:Y:S01]  /*fd10*/  HMMA.16816.F32 R120, R172, R4, R120 ;  /* 0x00000004ac78723c */ /* 0x004fe20000001878 */
[----:B------:R-:W-:Y:S01]  /*fd20*/  MUFU.EX2 R204, R204 ;  /* 0x000000cc00cc7308 */ /* 0x000fe20000000800 */
[----:B------:R-:W-:Y:S01]  /*fd30*/  FADD.FTZ R164, R164, R195 ;  /* 0x000000c3a4a47221 */ /* 0x000fe20000010000 */
[----:B------:R-:W-:-:S03]  /*fd40*/  FADD.FTZ R184, R184, R171 ;  /* 0x000000abb8b87221 */ /* 0x000fc60000010000 */
[----:B------:R-:W-:Y:S01]  /*fd50*/  HMMA.16816.F32 R124, R172, R6, R124 ;  /* 0x00000006ac7c723c */ /* 0x000fe2000000187c */
[----:B------:R-:W-:Y:S01]  /*fd60*/  FADD.FTZ R3, R3, R164 ;  /* 0x000000a403037221 */ /* 0x000fe20000010000 */
[----:B------:R-:W-:Y:S01]  /*fd70*/  FADD.FTZ R169, R169, R184 ;  /* 0x000000b8a9a97221 */ /* 0x000fe20000010000 */
[----:B------:R-:W-:Y:S01]  /*fd80*/  MUFU.EX2 R223, R223 ;  /* 0x000000df00df7308 */ /* 0x000fe20000000800 */
[----:B-1----:R-:W-:Y:S01]  /*fd90*/  FFMA.FTZ R221, R178, UR10, -R177 ;  /* 0x0000000ab2dd7c23 */ /* 0x002fe200080108b1 */
[----:B------:R-:W-:Y:S02]  /*fda0*/  FADD.FTZ R3, R194, R3 ;  /* 0x00000003c2037221 */ /* 0x000fe40000010000 */
[----:B------:R-:W-:Y:S01]  /*fdb0*/  F2FP.F16.F32.PACK_AB R172, R189, R190 ;  /* 0x000000bebdac723e */ /* 0x000fe200000000ff */
[----:B------:R-:W-:Y:S01]  /*fdc0*/  FFMA.FTZ R190, R235, R200, R190 ;  /* 0x000000c8ebbe7223 */ /* 0x000fe200000100be */
[----:B------:R-:W-:Y:S01]  /*fdd0*/  F2FP.F16.F32.PACK_AB R173, R2, R185 ;  /* 0x000000b902ad723e */ /* 0x000fe200000000ff */
[----:B------:R-:W-:Y:S01]  /*fde0*/  FFMA.FTZ R185, R230, R201, R185 ;  /* 0x000000c9e6b97223 */ /* 0x000fe200000100b9 */
        /* <DEDUP_REMOVED lines=8> */
[----:B------:R-:W1:Y:S01]  /*fe70*/  MUFU.EX2 R237, R237 ;  /* 0x000000ed00ed7308 */ /* 0x000e620000000800 */
[----:B------:R-:W-:Y:S01]  /*fe80*/  FADD.FTZ R187, R187, R188 ;  /* 0x000000bcbbbb7221 */ /* 0x000fe20000010000 */
[----:B------:R-:W-:-:S03]  /*fe90*/  FADD.FTZ R0, R199, R0 ;  /* 0x00000000c7007221 */ /* 0x000fc60000010000 */
[C---:B------:R-:W-:Y:S01]  /*fea0*/  HMMA.16816.F32 R160, R172.reuse, R32, R160 ;  /* 0x00000020aca0723c */ /* 0x040fe200000018a0 */
[--C-:B------:R-:W-:Y:S01]  /*feb0*/  FFMA.FTZ R16, R205, UR10, -R202.reuse ;  /* 0x0000000acd107c23 */ /* 0x100fe200080108ca */
[--C-:B------:R-:W-:Y:S01]  /*fec0*/  FFMA.FTZ R205, R203, UR10, -R202.reuse ;  /* 0x0000000acbcd7c23 */ /* 0x100fe200080108ca */
[----:B------:R-:W-:Y:S01]  /*fed0*/  FFMA.FTZ R202, R179, UR10, -R202 ;  /* 0x0000000ab3ca7c23 */ /* 0x000fe200080108ca */
[----:B------:R-:W-:Y:S02]  /*fee0*/  MUFU.EX2 R206, R206 ;  /* 0x000000ce00ce7308 */ /* 0x000fe40000000800 */
[C---:B------:R-:W-:Y:S01]  /*fef0*/  HMMA.16816.F32 R148, R172.reuse, R34, R148 ;  /* 0x00000022ac94723c */ /* 0x040fe20000001894 */
[----:B------:R-:W2:Y:S05]  /*ff00*/  LDSM.16.MT88.4 R32, [R212+0xa800] ;  /* 0x00a80000d420783b */ /* 0x000eaa0000004200 */
[----:B------:R-:W-:Y:S01]  /*ff10*/  HMMA.16816.F32 R144, R172, R28, R144 ;  /* 0x0000001cac90723c */ /* 0x000fe20000001890 */
[----:B------:R-:W3:Y:S01]  /*ff20*/  MUFU.EX2 R203, R16 ;  /* 0x0000001000cb7308 */ /* 0x000ee20000000800 */
[----:B-1----:R-:W-:Y:S01]  /*ff30*/  F2FP.F16.F32.PACK_AB R176, R237, R220 ;  /* 0x000000dcedb0723e */ /* 0x002fe200000000ff */
[----:B------:R-:W-:-:S03]  /*ff40*/  FADD.FTZ R220, R220, R169 ;  /* 0x000000a9dcdc7221 */ /* 0x000fc60000010000 */
[C---:B------:R-:W-:Y:S01]  /*ff50*/  HMMA.16816.F32 R132, R172.reuse, R30, R132 ;  /* 0x0000001eac84723c */ /* 0x040fe20000001884 */
[----:B------:R-:W-:Y:S01]  /*ff60*/  LDSM.16.MT88.4 R28, [R209+0xa800] ;  /* 0x00a80000d11c783b */ /* 0x000fe20000004200 */
[----:B------:R-:W-:Y:S01]  /*ff70*/  FADD.FTZ R237, R237, R220 ;  /* 0x000000dceded7221 */ /* 0x000fe20000010000 */
[----:B------:R-:W-:Y:S03]  /*ff80*/  MUFU.EX2 R197, R197 ;  /* 0x000000c500c57308 */ /* 0x000fe60000000800 */
[C---:B------:R-:W-:Y:S05]  /*ff90*/  HMMA.16816.F32 R36, R172.reuse, R24, R36 ;  /* 0x00000018ac24723c */ /* 0x040fea0000001824 */
[----:B------:R-:W-:Y:S01]  /*ffa0*/  MUFU.EX2 R192, R192 ;  /* 0x000000c000c07308 */ /* 0x000fe20000000800 */
[----:B------:R-:W-:Y:S01]  /*ffb0*/  HMMA.16816.F32 R48, R172, R26, R48 ;  /* 0x0000001aac30723c */ /* 0x000fe20000001830 */
[----:B------:R-:W1:Y:S01]  /*ffc0*/  LDSM.16.MT88.4 R24, [R210+0xa800] ;  /* 0x00a80000d218783b */ /* 0x000e620000004200 */
[----:B---3--:R-:W-:Y:S01]  /*ffd0*/  F2FP.F16.F32.PACK_AB R177, R203, R206 ;  /* 0x000000cecbb1723e */ /* 0x008fe200000000ff */
[----:B------:R-:W-:-:S03]  /*ffe0*/  FADD.FTZ R206, R206, R3 ;  /* 0x00000003cece7221 */ /* 0x000fc60000010000 */
[----:B------:R-:W-:Y:S01]  /*fff0*/  HMMA.16816.F32 R52, R172, R20, R52 ;  /* 0x00000014ac34723c */ /* 0x000fe20000001834 */
[----:B------:R-:W3:Y:S01]  /*10000*/  MUFU.EX2 R222, R222 ;  /* 0x000000de00de7308 */ /* 0x000ee20000000800 */
[----:B------:R-:W-:-:S04]  /*10010*/  FADD.FTZ R206, R203, R206 ;  /* 0x000000cecbce7221 */ /* 0x000fc80000010000 */
[C---:B------:R-:W-:Y:S01]  /*10020*/  HMMA.16816.F32 R64, R172.reuse, R22, R64 ;  /* 0x00000016ac40723c */ /* 0x040fe20000001840 */
[----:B------:R-:W4:Y:S02]  /*10030*/  LDSM.16.MT88.4 R20, [R208+0xa800] ;  /* 0x00a80000d014783b */ /* 0x000f240000004200 */
[----:B------:R-:W-:Y:S03]  /*10040*/  MUFU.EX2 R205, R205 ;  /* 0x000000cd00cd7308 */ /* 0x000fe60000000800 */
[C---:B------:R-:W-:Y:S01]  /*10050*/  HMMA.16816.F32 R80, R172.reuse, R18, R80 ;  /* 0x00000012ac50723c */ /* 0x040fe20000001850 */
[----:B------:R-:W5:Y:S04]  /*10060*/  LDSM.16.MT88.4 R16, [R212+0xb800] ;  /* 0x00b80000d410783b */ /* 0x000f680000004200 */
[----:B------:R-:W2:Y:S01]  /*10070*/  MUFU.EX2 R202, R202 ;  /* 0x000000ca00ca7308 */ /* 0x000ea20000000800 */
[----:B------:R-:W-:Y:S01]  /*10080*/  HMMA.16816.F32 R84, R172, R12, R84 ;  /* 0x0000000cac54723c */ /* 0x000fe20000001854 */
[----:B---3--:R-:W-:Y:S01]  /*10090*/  F2FP.F16.F32.PACK_AB R178, R207, R222 ;  /* 0x000000decfb2723e */ /* 0x008fe200000000ff */
[----:B------:R-:W-:-:S04]  /*100a0*/  FADD.FTZ R222, R222, R237 ;  /* 0x000000eddede7221 */ /* 0x000fc80000010000 */
[----:B------:R-:W-:Y:S01]  /*100b0*/  HMMA.16816.F32 R96, R172, R14, R96 ;  /* 0x0000000eac60723c */ /* 0x000fe20000001860 */
[----:B------:R-:W3:Y:S01]  /*100c0*/  LDSM.16.MT88.4 R12, [R210+0xb800] ;  /* 0x00b80000d20c783b */ /* 0x000ee20000004200 */
[----:B------:R-:W-:Y:S01]  /*100d0*/  MUFU.EX2 R221, R221 ;  /* 0x000000dd00dd7308 */ /* 0x000fe20000000800 */
[----:B------:R-:W-:-:S03]  /*100e0*/  FADD.FTZ R233, R207, R222 ;  /* 0x000000decfe97221 */ /* 0x000fc60000010000 */
[C---:B------:R-:W-:Y:S04]  /*100f0*/  HMMA.16816.F32 R100, R172.reuse, R8, R100 ;  /* 0x00000008ac64723c */ /* 0x040fe80000001864 */
[----:B------:R-:W1:Y:S01]  /*10100*/  MUFU.EX2 R232, R232 ;  /* 0x000000e800e87308 */ /* 0x000e620000000800 */
[----:B--2---:R-:W-:Y:S01]  /*10110*/  F2FP.F16.F32.PACK_AB R179, R202, R205 ;  /* 0x000000cdcab3723e */ /* 0x004fe200000000ff */
[----:B------:R-:W-:Y:S01]  /*10120*/  HMMA.16816.F32 R112, R172, R10, R112 ;  /* 0x0000000aac70723c */ /* 0x000fe20000001870 */
[----:B------:R-:W2:Y:S01]  /*10130*/  LDSM.16.MT88.4 R8, [R209+0xb800] ;  /* 0x00b80000d108783b */ /* 0x000ea20000004200 */
[----:B------:R-:W-:-:S04]  /*10140*/  FADD.FTZ R205, R205, R206 ;  /* 0x000000cecdcd7221 */ /* 0x000fc80000010000 */
[----:B------:R-:W-:Y:S01]  /*10150*/  HMMA.16816.F32 R116, R172, R4, R116 ;  /* 0x00000004ac74723c */ /* 0x000fe20000001874 */
[----:B------:R-:W-:Y:S01]  /*10160*/  MUFU.EX2 R191, R191 ;  /* 0x000000bf00bf7308 */ /* 0x000fe20000000800 */
[----:B------:R-:W-:-:S04]  /*10170*/  FADD.FTZ R231, R202, R205 ;  /* 0x000000cdcae77221 */ /* 0x000fc80000010000 */
[----:B------:R-:W-:Y:S01]  /*10180*/  HMMA.16816.F32 R128, R172, R6, R128 ;  /* 0x00000006ac80723c */ /* 0x000fe20000001880 */
[----:B------:R-:W2:Y:S02]  /*10190*/  LDSM.16.MT88.4 R4, [R208+0xb800] ;  /* 0x00b80000d004783b */ /* 0x000ea40000004200 */
[----:B------:R-:W4:Y:S03]  /*101a0*/  MUFU.EX2 R198, R198 ;  /* 0x000000c600c67308 */ /* 0x000f260000000800 */
[C---:B------:R-:W-:Y:S01]  /*101b0*/  HMMA.16816.F32 R156, R176.reuse, R32, R156 ;  /* 0x00000020b09c723c */ /* 0x040fe2000000189c */
[----:B------:R-:W-:Y:S01]  /*101c0*/  F2FP.F16.F32.PACK_AB R172, R223, R204 ;  /* 0x000000ccdfac723e */ /* 0x000fe200000000ff */
[----:B------:R-:W-:Y:S01]  /*101d0*/  FADD.FTZ R204, R204, R187 ;  /* 0x000000bbcccc7221 */ /* 0x000fe20000010000 */
[----:B------:R-:W-:Y:S01]  /*101e0*/  F2FP.F16.F32.PACK_AB R173, R192, R197 ;  /* 0x000000c5c0ad723e */ /* 0x000fe200000000ff */
[----:B------:R-:W-:Y:S01]  /*101f0*/  FADD.FTZ R197, R197, R0 ;  /* 0x00000000c5c57221 */ /* 0x000fe20000010000 */
[----:B-1----:R-:W-:Y:S01]  /*10200*/  F2FP.F16.F32.PACK_AB R174, R232, R221 ;  /* 0x000000dde8ae723e */ /* 0x002fe200000000ff */
[----:B------:R-:W-:Y:S01]  /*10210*/  FADD.FTZ R204, R223, R204 ;  /* 0x000000ccdfcc7221 */ /* 0x000fe20000010000 */
[----:B------:R-:W-:Y:S01]  /*10220*/  HMMA.16816.F32 R152, R176, R34, R152 ;  /* 0x00000022b098723c */ /* 0x000fe20000001898 */
[----:B------:R-:W-:-:S02]  /*10230*/  FADD.FTZ R192, R192, R197 ;  /* 0x000000c5c0c07221 */ /* 0x000fc40000010000 */
[----:B------:R-:W-:-:S03]  /*10240*/  FADD.FTZ R221, R221, R204 ;  /* 0x000000ccdddd7221 */ /* 0x000fc60000010000 */
[----:B------:R-:W-:Y:S01]  /*10250*/  HMMA.16816.F32 R140, R176, R24, R140 ;  /* 0x00000018b08c723c */ /* 0x000fe2000000188c */
[----:B----4-:R-:W-:Y:S01]  /*10260*/  F2FP.F16.F32.PACK_AB R175, R198, R191 ;  /* 0x000000bfc6af723e */ /* 0x010fe200000000ff */
[----:B------:R-:W-:Y:S01]  /*10270*/  FADD.FTZ R191, R191, R192 ;  /* 0x000000c0bfbf7221 */ /* 0x000fe20000010000 */
[----:B------:R-:W-:-:S03]  /*10280*/  FADD.FTZ R235, R232, R221 ;  /* 0x000000dde8eb7221 */ /* 0x000fc60000010000 */
[----:B------:R-:W-:Y:S01]  /*10290*/  HMMA.16816.F32 R136, R176, R26, R136 ;  /* 0x0000001ab088723c */ /* 0x000fe20000001888 */
[----:B------:R-:W-:-:S05]  /*102a0*/  FADD.FTZ R230, R198, R191 ;  /* 0x000000bfc6e67221 */ /* 0x000fca0000010000 */
[C---:B------:R-:W-:Y:S06]  /*102b0*/  HMMA.16816.F32 R40, R176.reuse, R28, R40 ;  /* 0x0000001cb028723c */ /* 0x040fec0000001828 */
[C---:B------:R-:W-:Y:S06]  /*102c0*/  HMMA.16816.F32 R44, R176.reuse, R30, R44 ;  /* 0x0000001eb02c723c */ /* 0x040fec000000182c */
[C---:B------:R-:W-:Y:S06]  /*102d0*/  HMMA.16816.F32 R56, R176.reuse, R20, R56 ;  /* 0x00000014b038723c */ /* 0x040fec0000001838 */
[C---:B------:R-:W-:Y:S06]  /*102e0*/  HMMA.16816.F32 R60, R176.reuse, R22, R60 ;  /* 0x00000016b03c723c */ /* 0x040fec000000183c */
[C---:B-----5:R-:W-:Y:S06]  /*102f0*/  HMMA.16816.F32 R72, R176.reuse, R16, R72 ;  /* 0x00000010b048723c */ /* 0x060fec0000001848 */
[C---:B------:R-:W-:Y:S06]  /*10300*/  HMMA.16816.F32 R76, R176.reuse, R18, R76 ;  /* 0x00000012b04c723c */ /* 0x040fec000000184c */
[C---:B---3--:R-:W-:Y:S06]  /*10310*/  HMMA.16816.F32 R88, R176.reuse, R12, R88 ;  /* 0x0000000cb058723c */ /* 0x048fec0000001858 */
[C---:B------:R-:W-:Y:S06]  /*10320*/  HMMA.16816.F32 R92, R176.reuse, R14, R92 ;  /* 0x0000000eb05c723c */ /* 0x040fec000000185c */
[C---:B--2---:R-:W-:Y:S06]  /*10330*/  HMMA.16816.F32 R104, R176.reuse, R8, R104 ;  /* 0x00000008b068723c */ /* 0x044fec0000001868 */
        /* <DEDUP_REMOVED lines=21> */
.L_x_1471:
[----:B------:R-:W-:-:S12]  /*10490*/  UIADD3 UR17, UR12, -0x1, URZ ;  /* 0xffffffff0c117890 */ /* 0x000fd8000fffe03f */
.L_x_1484:
[----:B------:R-:W-:-:S13]  /*104a0*/  ISETP.LE.AND P0, PT, RZ, UR17, PT ;  /* 0x00000011ff007c0c */ /* 0x000fda000bf03270 */
[----:B------:R-:W-:Y:S05]  /*104b0*/  @!P0 BRA `(.L_x_1485) ;  /* 0x0000002800a88947 */ /* 0x000fea0003800000 */
[----:B------:R-:W1:Y:S01]  /*104c0*/  S2R R3, SR_TID.X ;  /* 0x0000000000037919 */ /* 0x000e620000002100 */
[----:B------:R-:W-:Y:S01]  /*104d0*/  ULDC UR4, c[0x0][0x2d0] ;  /* 0x0000b40000047ab9 */ /* 0x000fe20000000800 */
[----:B------:R-:W-:Y:S01]  /*104e0*/  MOV R2, R167 ;  /* 0x000000a700027202 */ /* 0x000fe20000000f00 */
        /* <DEDUP_REMOVED lines=9> */
[----:B------:R-:W-:Y:S01]  /*10580*/  IMAD.IADD R0, R3, 0x1, -R0 ;  /* 0x0000000103007824 */ /* 0x000fe200078e0a00 */
[----:B------:R-:W-:-:S03]  /*10590*/  MOV R3, R166 ;  /* 0x000000a600037202 */ /* 0x000fc60000000f00 */
[----:B------:R-:W-:-:S05]  /*105a0*/  IMAD.SHL.U32 R0, R0, 0x8, RZ ;  /* 0x0000000800007824 */ /* 0x000fca00078e00ff */
[----:B------:R-:W-:Y:S01]  /*105b0*/  ISETP.GE.AND P3, PT, R0, UR4, PT ;  /* 0x0000000400007c0c */ /* 0x000fe2000bf66270 */
[----:B------:R-:W-:Y:S01]  /*105c0*/  IMAD.MOV.U32 R0, RZ, RZ, R165 ;  /* 0x000000ffff007224 */ /* 0x000fe200078e00a5 */
[----:B------:R-:W-:-:S11]  /*105d0*/  ULDC UR4, c[0x0][0x2ec] ;  /* 0x0000bb0000047ab9 */ /* 0x000fd60000000800 */
[----:B------:R-:W1:Y:S08]  /*105e0*/  @!P3 LDC.64 R222, c[0x0][0x220] ;  /* 0x00008800ffdebb82 */ /* 0x000e700000000a00 */
[----:B------:R-:W2:Y:S01]  /*105f0*/  @!P3 LDC.64 R220, c[0x0][0x220] ;  /* 0x00008800ffdcbb82 */ /* 0x000ea20000000a00 */
[----:B------:R-:W-:Y:S05]  /*10600*/  BRA `(.L_x_1486) ;  /* 0x0000000000bc7947 */ /* 0x000fea0003800000 */
.L_x_1488:
[----:B------:R1:W-:Y:S01]  /*10610*/  @P3 STS.128 [R224+0x8000], RZ ;  /* 0x008000ffe0003388 */ /* 0x0003e20000000c00 */
[----:B------:R-:W3:Y:S01]  /*10620*/  @!P3 LDC.64 R10, c[0x0][0x218] ;  /* 0x00008600ff0abb82 */ /* 0x000ee20000000a00 */
[----:B------:R-:W-:Y:S04]  /*10630*/  UIADD3 UR10, UR17, -0x1, URZ ;  /* 0xffffffff110a7890 */ /* 0x000fe8000fffe03f */
[----:B------:R-:W-:Y:S02]  /*10640*/  USHF.R.S32.HI UR9, URZ, 0x1f, UR10 ;  /* 0x0000001f3f097899 */ /* 0x000fe4000801140a */
[----:B------:R-:W-:Y:S01]  /*10650*/  UIMAD.WIDE.U32 UR28, UR10, UR6, URZ ;  /* 0x000000060a1c72a5 */ /* 0x000fe2000f8e003f */
[----:B------:R-:W4:Y:S01]  /*10660*/  @!P2 LDC.64 R8, c[0x0][0x218] ;  /* 0x00008600ff08ab82 */ /* 0x000f220000000a00 */
[----:B------:R-:W-:Y:S04]  /*10670*/  UIMAD UR9, UR9, UR6, URZ ;  /* 0x00000006090972a4 */ /* 0x000fe8000f8e023f */
[----:B------:R-:W-:Y:S01]  /*10680*/  UIMAD UR9, UR10, UR7, UR9 ;  /* 0x000000070a0972a4 */ /* 0x000fe2000f8e0209 */
[----:B------:R-:W-:Y:S02]  /*10690*/  IMAD.U32 R17, RZ, RZ, UR28 ;  /* 0x0000001cff117e24 */ /* 0x000fe4000f8e00ff */
[----:B------:R-:W5:Y:S01]  /*106a0*/  @!P3 LDC.64 R6, c[0x0][0x218] ;  /* 0x00008600ff06bb82 */ /* 0x000f620000000a00 */
[----:B------:R-:W-:Y:S01]  /*106b0*/  UIADD3 UR9, UR29, UR9, URZ ;  /* 0x000000091d097290 */ /* 0x000fe2000fffe03f */
[----:B------:R-:W-:Y:S01]  /*106c0*/  IMAD.U32 R12, RZ, RZ, UR28 ;  /* 0x0000001cff0c7e24 */ /* 0x000fe2000f8e00ff */
[----:B------:R-:W-:Y:S04]  /*106d0*/  LEA R18, P1, R17, R226, 0x5 ;  /* 0x000000e211127211 */ /* 0x000fe800078228ff */
[----:B------:R-:W-:Y:S01]  /*106e0*/  IMAD.U32 R17, RZ, RZ, UR9 ;  /* 0x00000009ff117e24 */ /* 0x000fe2000f8e00ff */
[----:B------:R-:W2:Y:S01]  /*106f0*/  @!P2 LDC.64 R4, c[0x0][0x218] ;  /* 0x00008600ff04ab82 */ /* 0x000ea20000000a00 */
[----:B------:R-:W-:Y:S03]  /*10700*/  IADD3 R16, P0, R18, UR24, RZ ;  /* 0x0000001812107c10 */ /* 0x000fe6000ff1e0ff */
[----:B------:R-:W-:Y:S02]  /*10710*/  LEA.HI.X R12, R12, R229, R17, 0x5, P1 ;  /* 0x000000e50c0c7211 */ /* 0x000fe400008f2c11 */
[C---:B---3--:R-:W-:Y:S02]  /*10720*/  @!P3 LEA R10, P6, R18.reuse, R10, 0x1 ;  /* 0x0000000a120ab211 */ /* 0x048fe400078c08ff */
[C---:B----4-:R-:W-:Y:S02]  /*10730*/  @!P2 LEA R8, P1, R18.reuse, R8, 0x1 ;  /* 0x000000081208a211 */ /* 0x050fe400078208ff */
[C-C-:B------:R-:W-:Y:S02]  /*10740*/  @!P3 LEA.HI.X R11, R18.reuse, R11, R12.reuse, 0x1, P6 ;  /* 0x0000000b120bb211 */ /* 0x140fe400030f0c0c */
[----:B------:R-:W-:Y:S03]  /*10750*/  @!P2 LEA.HI.X R9, R18, R9, R12, 0x1, P1 ;  /* 0x000000091209a211 */ /* 0x000fe600008f0c0c */
[----:B------:R-:W-:Y:S01]  /*10760*/  @!PT LDS RZ, [RZ] ;  /* 0x00000000fffff984 */ /* 0x000fe20000000800 */
[----:B------:R-:W-:Y:S01]  /*10770*/  @!PT LDS RZ, [RZ] ;  /* 0x00000000fffff984 */ /* 0x000fe20000000800 */
[----:B------:R-:W-:Y:S01]  /*10780*/  @!PT LDS RZ, [RZ] ;  /* 0x00000000fffff984 */ /* 0x000fe20000000800 */
[----:B------:R1:W-:Y:S01]  /*10790*/  @!P3 LDGSTS.E.BYPASS.LTC128B.128 [R224+0x8000], desc[UR20][R10.64] ;  /* 0x080000000ae0bfae */ /* 0x0003e2000b901d54 */
[----:B-----5:R-:W-:Y:S02]  /*107a0*/  @!P3 LEA R20, P5, R16, R6, 0x1 ;  /* 0x000000061014b211 */ /* 0x020fe400078a08ff */
[----:B------:R-:W-:Y:S01]  /*107b0*/  IADD3.X R6, R12, UR13, RZ, P0, !PT ;  /* 0x0000000d0c067c10 */ /* 0x000fe200087fe4ff */
[----:B------:R1:W-:Y:S03]  /*107c0*/  @P2 STS.128 [R224+0x9000], RZ ;  /* 0x009000ffe0002388 */ /* 0x0003e60000000c00 */
[C-C-:B------:R-:W-:Y:S01]  /*107d0*/  @!P3 LEA.HI.X R21, R16.reuse, R7, R6.reuse, 0x1, P5 ;  /* 0x000000071015b211 */ /* 0x140fe200028f0c06 */
[----:B------:R-:W-:Y:S01]  /*107e0*/  @!PT LDS RZ, [RZ] ;  /* 0x00000000fffff984 */ /* 0x000fe20000000800 */
[----:B------:R-:W-:Y:S01]  /*107f0*/  @!PT LDS RZ, [RZ] ;  /* 0x00000000fffff984 */ /* 0x000fe20000000800 */
[----:B------:R-:W-:Y:S01]  /*10800*/  @!PT LDS RZ, [RZ] ;  /* 0x00000000fffff984 */ /* 0x000fe20000000800 */
[----:B------:R1:W-:Y:S01]  /*10810*/  @!P2 LDGSTS.E.BYPASS.LTC128B.128 [R224+0x9000], desc[UR20][R8.64+0x80] ;  /* 0x0900008008e0afae */ /* 0x0003e2000b901d54 */
[C---:B--2---:R-:W-:Y:S03]  /*10820*/  @!P2 LEA R4, P0, R16.reuse, R4, 0x1 ;  /* 0x000000041004a211 */ /* 0x044fe600078008ff */
[----:B------:R1:W-:Y:S01]  /*10830*/  @P3 STS.128 [R224+0x8800], RZ ;  /* 0x008800ffe0003388 */ /* 0x0003e20000000c00 */
[----:B------:R-:W-:Y:S03]  /*10840*/  @!P2 LEA.HI.X R5, R16, R5, R6, 0x1, P0 ;  /* 0x000000051005a211 */ /* 0x000fe600000f0c06 */
        /* <DEDUP_REMOVED lines=11> */
.L_x_1486:
[----:B------:R-:W-:Y:S01]  /*10900*/  ISETP.GE.AND P2, PT, R225, UR8, PT ;  /* 0x00000008e1007c0c */ /* 0x000fe2000bf46270 */
[----:B------:R-:W-:Y:S04]  /*10910*/  DEPBAR.LE SB0, 0x0 ;  /* 0x000080000000791a */ /* 0x000fe80000000000 */
[----:B------:R-:W-:Y:S01]  /*10920*/  BAR.SYNC.DEFER_BLOCKING 0x0 ;  /* 0x0000000000007b1d */ /* 0x000fe20000010000 */
[----:B------:R-:W-:Y:S01]  /*10930*/  USHF.R.S32.HI UR10, URZ, 0x1f, UR17 ;  /* 0x0000001f3f0a7899 */ /* 0x000fe20008011411 */
[----:B------:R-:W-:Y:S01]  /*10940*/  IMAD.U32 R241, RZ, RZ, UR17 ;  /* 0x00000011fff17e24 */ /* 0x000fe2000f8e00ff */
[----:B------:R-:W-:Y:S03]  /*10950*/  UIMAD UR9, UR19, UR17, URZ ;  /* 0x00000011130972a4 */ /* 0x000fe6000f8e023f */
[----:B------:R-:W-:Y:S01]  /*10960*/  IMAD.WIDE.U32 R240, R241, UR23, R236 ;  /* 0x00000017f1f07c25 */ /* 0x000fe2000f8e00ec */
[----:B------:R-:W-:Y:S02]  /*10970*/  UIMAD UR9, UR10, UR23, UR9 ;  /* 0x000000170a0972a4 */ /* 0x000fe4000f8e0209 */
[C---:B-1----:R-:W-:Y:S04]  /*10980*/  @!P3 LEA R242, P5, R240.reuse, R222, 0x1 ;  /* 0x000000def0f2b211 */ /* 0x042fe800078a08ff */
[----:B------:R-:W-:Y:S01]  /*10990*/  VIADD R232, R241, UR9 ;  /* 0x00000009f1e87c36 */ /* 0x000fe20008000000 */
[C---:B------:R-:W-:Y:S04]  /*109a0*/  IADD3 R170, P0, R240.reuse, UR27, RZ ;  /* 0x0000001bf0aa7c10 */ /* 0x040fe8000ff1e0ff */
[----:B------:R-:W-:Y:S02]  /*109b0*/  @!P3 LEA.HI.X R243, R240, R223, R232, 0x1, P5 ;  /* 0x000000dff0f3b211 */ /* 0x000fe400028f0ce8 */
[----:B--2---:R-:W-:Y:S02]  /*109c0*/  @!P3 LEA R244, P4, R170, R220, 0x1 ;  /* 0x000000dcaaf4b211 */ /* 0x004fe400078808ff */
[----:B------:R-:W-:Y:S01]  /*109d0*/  IADD3.X R234, R232, UR18, RZ, P0, !PT ;  /* 0x00000012e8ea7c10 */ /* 0x000fe200087fe4ff */
[----:B------:R-:W-:Y:S01]  /*109e0*/  @P3 STS.128 [R224+0xa000], RZ ;  /* 0x00a000ffe0003388 */ /* 0x000fe20000000c00 */
[----:B------:R-:W1:Y:S02]  /*109f0*/  @!P2 LDC.64 R238, c[0x0][0x220] ;  /* 0x00008800ffeeab82 */ /* 0x000e640000000a00 */
[C-C-:B------:R-:W-:Y:S03]  /*10a00*/  @!P3 LEA.HI.X R245, R170.reuse, R221, R234.reuse, 0x1, P4 ;  /* 0x000000ddaaf5b211 */ /* 0x140fe600020f0cea */
[----:B------:R-:W-:Y:S01]  /*10a10*/  @!PT LDS RZ, [RZ] ;  /* 0x00000000fffff984 */ /* 0x000fe20000000800 */
[----:B------:R-:W-:Y:S01]  /*10a20*/  @!PT LDS RZ, [RZ] ;  /* 0x00000000fffff984 */ /* 0x000fe20000000800 */
[----:B------:R-:W-:Y:S01]  /*10a30*/  @!PT LDS RZ, [RZ] ;  /* 0x00000000fffff984 */ /* 0x000fe20000000800 */
[----:B------:R-:W-:Y:S01]  /*10a40*/  @!P3 LDGSTS.E.BYPASS.LTC128B.128 [R224+0xa000], desc[UR20][R242.64] ;  /* 0x0a000000f2e0bfae */ /* 0x000fe2000b901d54 */
[----:B------:R-:W-:Y:S05]  /*10a50*/  ISETP.LT.AND P4, PT, RZ, UR17, PT ;  /* 0x00000011ff007c0c */ /* 0x000fea000bf81270 */
[----:B------:R-:W-:Y:S01]  /*10a60*/  @P2 STS.128 [R224+0xb000], RZ ;  /* 0x00b000ffe0002388 */ /* 0x000fe20000000c00 */
[----:B------:R-:W2:Y:S02]  /*10a70*/  @!P2 LDC.64 R168, c[0x0][0x220] ;  /* 0x00008800ffa8ab82 */ /* 0x000ea40000000a00 */
[----:B--2---:R-:W-:Y:S02]  /*10a80*/  @!P2 LEA R168, P0, R170, R168, 0x1 ;  /* 0x000000a8aaa8a211 */ /* 0x004fe400078008ff */
[----:B-1----:R-:W-:Y:S02]  /*10a90*/  @!P2 LEA R238, P1, R240, R238, 0x1 ;  /* 0x000000eef0eea211 */ /* 0x002fe400078208ff */
[----:B------:R-:W-:Y:S02]  /*10aa0*/  @!P2 LEA.HI.X R169, R170, R169, R234, 0x1, P0 ;  /* 0x000000a9aaa9a211 */ /* 0x000fe400000f0cea */
[----:B------:R-:W-:Y:S05]  /*10ab0*/  @!P2 LEA.HI.X R239, R240, R239, R232, 0x1, P1 ;  /* 0x000000eff0efa211 */ /* 0x000fea00008f0ce8 */
        /* <DEDUP_REMOVED lines=8> */
[----:B------:R1:W-:Y:S06]  /*10b40*/  @!P3 LDGSTS.E.BYPASS.LTC128B.128 [R224+0xa800], desc[UR20][R244.64] ;  /* 0x0a800000f4e0bfae */ /* 0x0003ec000b901d54 */
[----:B------:R-:W-:Y:S06]  /*10b50*/  @P2 STS.128 [R224+0xb800], RZ ;  /* 0x00b800ffe0002388 */ /* 0x000fec0000000c00 */
[----:B------:R-:W-:Y:S01]  /*10b60*/  @!PT LDS RZ, [RZ] ;  /* 0x00000000fffff984 */ /* 0x000fe20000000800 */
[----:B------:R-:W-:Y:S01]  /*10b70*/  @!PT LDS RZ, [RZ] ;  /* 0x00000000fffff984 */ /* 0x000fe20000000800 */
[----:B------:R-:W-:Y:S01]  /*10b80*/  @!PT LDS RZ, [RZ] ;  /* 0x00000000fffff984 */ /* 0x000fe20000000800 */
[----:B------:R2:W-:Y:S06]  /*10b90*/  @!P2 LDGSTS.E.BYPASS.LTC128B.128 [R224+0xb800], desc[UR20][R168.64+0x80] ;  /* 0x0b800080a8e0afae */ /* 0x0005ec000b901d54 */
[----:B------:R-:W-:Y:S06]  /*10ba0*/  LDSM.16.M88.4 R164, [R219] ;  /* 0x00000000dba4783b */ /* 0x000fec0000000200 */
[----:B------:R-:W3:Y:S06]  /*10bb0*/  LDSM.16.M88.4 R172, [R218+0x8000] ;  /* 0x00800000daac783b */ /* 0x000eec0000000200 */
[----:B------:R-:W4:Y:S06]  /*10bc0*/  LDSM.16.M88.4 R176, [R219+0x2000] ;  /* 0x00200000dbb0783b */ /* 0x000f2c0000000200 */
[----:B------:R-:W5:Y:S06]  /*10bd0*/  LDSM.16.M88.4 R180, [R218+0x8800] ;  /* 0x00880000dab4783b */ /* 0x000f6c0000000200 */
[----:B------:R-:W0:Y:S06]  /*10be0*/  LDGDEPBAR ;  /* 0x00000000000079af */ /* 0x000e2c0000000000 */
[----:B------:R-:W-:Y:S06]  /*10bf0*/  LDSM.16.M88.4 R184, [R217] ;  /* 0x00000000d9b8783b */ /* 0x000fec0000000200 */
[----:B------:R-:W1:Y:S06]  /*10c00*/  LDSM.16.M88.4 R188, [R216] ;  /* 0x00000000d8bc783b */ /* 0x000e6c0000000200 */
[----:B------:R-:W2:Y:S01]  /*10c10*/  LDSM.16.M88.4 R192, [R217+0x2000] ;  /* 0x00200000d9c0783b */ /* 0x000ea20000000200 */
[-C--:B---3--:R-:W-:Y:S05]  /*10c20*/  HMMA.16816.F32 R4, R164, R172.reuse, RZ ;  /* 0x000000aca404723c */ /* 0x088fea00000018ff */
[----:B------:R-:W3:Y:S01]  /*10c30*/  LDSM.16.M88.4 R196, [R216+0x800] ;  /* 0x00080000d8c4783b */ /* 0x000ee20000000200 */
[C---:B----4-:R-:W-:Y:S05]  /*10c40*/  HMMA.16816.F32 R8, R176.reuse, R172, RZ ;  /* 0x000000acb008723c */ /* 0x050fea00000018ff */
[----:B------:R-:W-:Y:S01]  /*10c50*/  LDSM.16.M88.4 R200, [R215] ;  /* 0x00000000d7c8783b */ /* 0x000fe20000000200 */
[-C--:B------:R-:W-:Y:S05]  /*10c60*/  HMMA.16816.F32 R12, R176, R174.reuse, RZ ;  /* 0x000000aeb00c723c */ /* 0x080fea00000018ff */
[----:B------:R-:W4:Y:S01]  /*10c70*/  LDSM.16.M88.4 R204, [R211+0x8000] ;  /* 0x00800000d3cc783b */ /* 0x000f220000000200 */
[C---:B------:R-:W-:Y:S05]  /*10c80*/  HMMA.16816.F32 R16, R164.reuse, R174, RZ ;  /* 0x000000aea410723c */ /* 0x040fea00000018ff */
[----:B------:R-:W-:Y:S01]  /*10c90*/  LDSM.16.M88.4 R172, [R211+0x8800] ;  /* 0x00880000d3ac783b */ /* 0x000fe20000000200 */
[-C--:B-----5:R-:W-:Y:S06]  /*10ca0*/  HMMA.16816.F32 R20, R164, R180.reuse, RZ ;  /* 0x000000b4a414723c */ /* 0x0a0fec00000018ff */
[C---:B------:R-:W-:Y:S06]  /*10cb0*/  HMMA.16816.F32 R24, R176.reuse, R180, RZ ;  /* 0x000000b4b018723c */ /* 0x040fec00000018ff */
[-C--:B------:R-:W-:Y:S01]  /*10cc0*/  HMMA.16816.F32 R28, R176, R182.reuse, RZ ;  /* 0x000000b6b01c723c */ /* 0x080fe200000018ff */
[----:B------:R-:W-:Y:S05]  /*10cd0*/  LDSM.16.M88.4 R176, [R214] ;  /* 0x00000000d6b0783b */ /* 0x000fea0000000200 */
[----:B------:R-:W-:Y:S01]  /*10ce0*/  HMMA.16816.F32 R32, R164, R182, RZ ;  /* 0x000000b6a420723c */ /* 0x000fe200000018ff */
[----:B------:R-:W5:Y:S05]  /*10cf0*/  LDSM.16.M88.4 R164, [R215+0x2000] ;  /* 0x00200000d7a4783b */ /* 0x000f6a0000000200 */
[-C--:B-1----:R-:W-:Y:S01]  /*10d00*/  HMMA.16816.F32 R4, R184, R188.reuse, R4 ;  /* 0x000000bcb804723c */ /* 0x082fe20000001804 */
[----:B------:R-:W1:Y:S05]  /*10d10*/  LDSM.16.M88.4 R180, [R213] ;  /* 0x00000000d5b4783b */ /* 0x000e6a0000000200 */
[C---:B--2---:R-:W-:Y:S06]  /*10d20*/  HMMA.16816.F32 R8, R192.reuse, R188, R8 ;  /* 0x000000bcc008723c */ /* 0x044fec0000001808 */
[-C--:B------:R-:W-:Y:S06]  /*10d30*/  HMMA.16816.F32 R12, R192, R190.reuse, R12 ;  /* 0x000000bec00c723c */ /* 0x080fec000000180c */
[C---:B------:R-:W-:Y:S01]  /*10d40*/  HMMA.16816.F32 R16, R184.reuse, R190, R16 ;  /* 0x000000beb810723c */ /* 0x040fe20000001810 */
[----:B------:R-:W-:Y:S05]  /*10d50*/  LDSM.16.M88.4 R188, [R213+0x800] ;  /* 0x00080000d5bc783b */ /* 0x000fea0000000200 */
[-C--:B---3--:R-:W-:Y:S06]  /*10d60*/  HMMA.16816.F32 R20, R184, R196.reuse, R20 ;  /* 0x000000c4b814723c */ /* 0x088fec0000001814 */
[C---:B------:R-:W-:Y:S06]  /*10d70*/  HMMA.16816.F32 R24, R192.reuse, R196, R24 ;  /* 0x000000c4c018723c */ /* 0x040fec0000001818 */
[-C--:B------:R-:W-:Y:S01]  /*10d80*/  HMMA.16816.F32 R28, R192, R198.reuse, R28 ;  /* 0x000000c6c01c723c */ /* 0x080fe2000000181c */
[----:B------:R-:W-:Y:S05]  /*10d90*/  LDSM.16.M88.4 R192, [R219+0x4000] ;  /* 0x00400000dbc0783b */ /* 0x000fea0000000200 */
[----:B------:R-:W-:Y:S01]  /*10da0*/  HMMA.16816.F32 R32, R184, R198, R32 ;  /* 0x000000c6b820723c */ /* 0x000fe20000001820 */
[----:B------:R-:W2:Y:S05]  /*10db0*/  LDSM.16.M88.4 R184, [R214+0x2000] ;  /* 0x00200000d6b8783b */ /* 0x000eaa0000000200 */
[-C--:B----4-:R-:W-:Y:S01]  /*10dc0*/  HMMA.16816.F32 R4, R200, R204.reuse, R4 ;  /* 0x000000ccc804723c */ /* 0x090fe20000001804 */
[----:B------:R-:W3:Y:S05]  /*10dd0*/  LDSM.16.M88.4 R196, [R218+0x9000] ;  /* 0x00900000dac4783b */ /* 0x000eea0000000200 */
[C---:B-----5:R-:W-:Y:S06]  /*10de0*/  HMMA.16816.F32 R8, R164.reuse, R204, R8 ;  /* 0x000000cca408723c */ /* 0x060fec0000001808 */
[-C--:B------:R-:W-:Y:S06]  /*10df0*/  HMMA.16816.F32 R12, R164, R206.reuse, R12 ;  /* 0x000000cea40c723c */ /* 0x080fec000000180c */
[C---:B------:R-:W-:Y:S01]  /*10e00*/  HMMA.16816.F32 R16, R200.reuse, R206, R16 ;  /* 0x000000cec810723c */ /* 0x040fe20000001810 */
[----:B------:R-:W-:Y:S05]  /*10e10*/  LDSM.16.M88.4 R204, [R216+0x1000] ;  /* 0x00100000d8cc783b */ /* 0x000fea0000000200 */
[-C--:B------:R-:W-:Y:S06]  /*10e20*/  HMMA.16816.F32 R20, R200, R172.reuse, R20 ;  /* 0x000000acc814723c */ /* 0x080fec0000001814 */
[C---:B------:R-:W-:Y:S06]  /*10e30*/  HMMA.16816.F32 R24, R164.reuse, R172, R24 ;  /* 0x000000aca418723c */ /* 0x040fec0000001818 */
[-C--:B------:R-:W-:Y:S01]  /*10e40*/  HMMA.16816.F32 R28, R164, R174.reuse, R28 ;  /* 0x000000aea41c723c */ /* 0x080fe2000000181c */
[----:B------:R-:W4:Y:S05]  /*10e50*/  LDSM.16.M88.4 R164, [R219+0x6000] ;  /* 0x00600000dba4783b */ /* 0x000f2a0000000200 */
[----:B------:R-:W-:Y:S01]  /*10e60*/  HMMA.16816.F32 R32, R200, R174, R32 ;  /* 0x000000aec820723c */ /* 0x000fe20000001820 */
[----:B------:R-:W5:Y:S05]  /*10e70*/  LDSM.16.M88.4 R172, [R218+0x9800] ;  /* 0x00980000daac783b */ /* 0x000f6a0000000200 */
[-C--:B-1----:R-:W-:Y:S01]  /*10e80*/  HMMA.16816.F32 R4, R176, R180.reuse, R4 ;  /* 0x000000b4b004723c */ /* 0x082fe20000001804 */
[----:B------:R-:W1:Y:S05]  /*10e90*/  LDSM.16.M88.4 R200, [R217+0x4000] ;  /* 0x00400000d9c8783b */ /* 0x000e6a0000000200 */
[C---:B--2---:R-:W-:Y:S06]  /*10ea0*/  HMMA.16816.F32 R8, R184.reuse, R180, R8 ;  /* 0x000000b4b808723c */ /* 0x044fec0000001808 */
[-C--:B------:R-:W-:Y:S06]  /*10eb0*/  HMMA.16816.F32 R12, R184, R182.reuse, R12 ;  /* 0x000000b6b80c723c */ /* 0x080fec000000180c */
[C---:B------:R-:W-:Y:S01]  /*10ec0*/  HMMA.16816.F32 R16, R176.reuse, R182, R16 ;  /* 0x000000b6b010723c */ /* 0x040fe20000001810 */
[----:B------:R-:W-:Y:S05]  /*10ed0*/  LDSM.16.M88.4 R180, [R216+0x1800] ;  /* 0x00180000d8b4783b */ /* 0x000fea0000000200 */
[-C--:B------:R-:W-:Y:S06]  /*10ee0*/  HMMA.16816.F32 R20, R176, R188.reuse, R20 ;  /* 0x000000bcb014723c */ /* 0x080fec0000001814 */
[C---:B------:R-:W-:Y:S06]  /*10ef0*/  HMMA.16816.F32 R24, R184.reuse, R188, R24 ;  /* 0x000000bcb818723c */ /* 0x040fec0000001818 */
[-C--:B------:R-:W-:Y:S01]  /*10f00*/  HMMA.16816.F32 R28, R184, R190.reuse, R28 ;  /* 0x000000beb81c723c */ /* 0x080fe2000000181c */
[----:B------:R-:W-:Y:S05]  /*10f10*/  LDSM.16.M88.4 R184, [R215+0x4000] ;  /* 0x00400000d7b8783b */ /* 0x000fea0000000200 */
[----:B------:R-:W-:Y:S01]  /*10f20*/  HMMA.16816.F32 R32, R176, R190, R32 ;  /* 0x000000beb020723c */ /* 0x000fe20000001820 */
[----:B------:R-:W2:Y:S05]  /*10f30*/  LDSM.16.M88.4 R176, [R217+0x6000] ;  /* 0x00600000d9b0783b */ /* 0x000eaa0000000200 */
[-C--:B---3--:R-:W-:Y:S01]  /*10f40*/  HMMA.16816.F32 R4, R192, R196.reuse, R4 ;  /* 0x000000c4c004723c */ /* 0x088fe20000001804 */
[----:B------:R-:W3:Y:S05]  /*10f50*/  LDSM.16.M88.4 R188, [R211+0x9000] ;  /* 0x00900000d3bc783b */ /* 0x000eea0000000200 */
[C---:B----4-:R-:W-:Y:S06]  /*10f60*/  HMMA.16816.F32 R8, R164.reuse, R196, R8 ;  /* 0x000000c4a408723c */ /* 0x050fec0000001808 */
[-C--:B------:R-:W-:Y:S06]  /*10f70*/  HMMA.16816.F32 R12, R164, R198.reuse, R12 ;  /* 0x000000c6a40c723c */ /* 0x080fec000000180c */
[C---:B------:R-:W-:Y:S01]  /*10f80*/  HMMA.16816.F32 R16, R192.reuse, R198, R16 ;  /* 0x000000c6c010723c */ /* 0x040fe20000001810 */
[----:B------:R-:W-:Y:S05]  /*10f90*/  LDSM.16.M88.4 R196, [R213+0x1000] ;  /* 0x00100000d5c4783b */ /* 0x000fea0000000200 */
[-C--:B-----5:R-:W-:Y:S06]  /*10fa0*/  HMMA.16816.F32 R20, R192, R172.reuse, R20 ;  /* 0x000000acc014723c */ /* 0x0a0fec0000001814 */
        /* <DEDUP_REMOVED lines=9> */
[C---:B------:R-:W-:Y:S06]  /*11040*/  HMMA.16816.F32 R16, R200.reuse, R206, R16 ;  /* 0x000000cec810723c */ /* 0x040fec0000001810 */
[-C--:B------:R-:W-:Y:S06]  /*11050*/  HMMA.16816.F32 R20, R200, R180.reuse, R20 ;  /* 0x000000b4c814723c */ /* 0x080fec0000001814 */
[C---:B------:R-:W-:Y:S06]  /*11060*/  HMMA.16816.F32 R24, R176.reuse, R180, R24 ;  /* 0x000000b4b018723c */ /* 0x040fec0000001818 */
[-C--:B------:R-:W-:Y:S01]  /*11070*/  HMMA.16816.F32 R28, R176, R182.reuse, R28 ;  /* 0x000000b6b01c723c */ /* 0x080fe2000000181c */
[----:B------:R-:W2:Y:S05]  /*11080*/  LDSM.16.M88.4 R176, [R214+0x6000] ;  /* 0x00600000d6b0783b */ /* 0x000eaa0000000200 */
[----:B------:R-:W-:Y:S06]  /*11090*/  HMMA.16816.F32 R32, R200, R182, R32 ;  /* 0x000000b6c820723c */ /* 0x000fec0000001820 */
[-C--:B---3--:R-:W-:Y:S06]  /*110a0*/  HMMA.16816.F32 R4, R184, R188.reuse, R4 ;  /* 0x000000bcb804723c */ /* 0x088fec0000001804 */
[C---:B----4-:R-:W-:Y:S06]  /*110b0*/  HMMA.16816.F32 R8, R164.reuse, R188, R8 ;  /* 0x000000bca408723c */ /* 0x050fec0000001808 */
[-C--:B------:R-:W-:Y:S06]  /*110c0*/  HMMA.16816.F32 R12, R164, R190.reuse, R12 ;  /* 0x000000bea40c723c */ /* 0x080fec000000180c */
[C---:B------:R-:W-:Y:S06]  /*110d0*/  HMMA.16816.F32 R16, R184.reuse, R190, R16 ;  /* 0x000000beb810723c */ /* 0x040fec0000001810 */
[-C--:B-----5:R-:W-:Y:S06]  /*110e0*/  HMMA.16816.F32 R20, R184, R172.reuse, R20 ;  /* 0x000000acb814723c */ /* 0x0a0fec0000001814 */
[C---:B------:R-:W-:Y:S06]  /*110f0*/  HMMA.16816.F32 R24, R164.reuse, R172, R24 ;  /* 0x000000aca418723c */ /* 0x040fec0000001818 */
[-C--:B------:R-:W-:Y:S01]  /*11100*/  HMMA.16816.F32 R28, R164, R174.reuse, R28 ;  /* 0x000000aea41c723c */ /* 0x080fe2000000181c */
[----:B------:R-:W3:Y:S01]  /*11110*/  LDSM.16.M88.4 R164, [R213+0x1800] ;  /* 0x00180000d5a4783b */ /* 0x000ee20000000200 */
[----:B------:R-:W-:Y:S04]  /*11120*/  DEPBAR.LE SB0, 0x0 ;  /* 0x000080000000791a */ /* 0x000fe80000000000 */
[----:B------:R-:W-:Y:S01]  /*11130*/  HMMA.16816.F32 R32, R184, R174, R32 ;  /* 0x000000aeb820723c */ /* 0x000fe20000001820 */
[----:B------:R-:W-:Y:S05]  /*11140*/  BAR.SYNC.DEFER_BLOCKING 0x0 ;  /* 0x0000000000007b1d */ /* 0x000fea0000010000 */
[-C--:B-1----:R-:W-:Y:S06]  /*11150*/  HMMA.16816.F32 R4, R192, R196.reuse, R4 ;  /* 0x000000c4c004723c */ /* 0x082fec0000001804 */
[C---:B--2---:R-:W-:Y:S06]  /*11160*/  HMMA.16816.F32 R8, R176.reuse, R196, R8 ;  /* 0x000000c4b008723c */ /* 0x044fec0000001808 */
[-C--:B------:R-:W-:Y:S06]  /*11170*/  HMMA.16816.F32 R12, R176, R198.reuse, R12 ;  /* 0x000000c6b00c723c */ /* 0x080fec000000180c */
[C---:B------:R-:W-:Y:S06]  /*11180*/  HMMA.16816.F32 R16, R192.reuse, R198, R16 ;  /* 0x000000c6c010723c */ /* 0x040fec0000001810 */
[----:B------:R-:W-:Y:S01]  /*11190*/  FMUL.FTZ R245, R4, UR5 ;  /* 0x0000000504f57c20 */ /* 0x000fe20008410000 */
[----:B------:R-:W-:Y:S01]  /*111a0*/  FMUL.FTZ R234, R6, UR5 ;  /* 0x0000000506ea7c20 */ /* 0x000fe20008410000 */
[----:B------:R-:W-:Y:S01]  /*111b0*/  FMUL.FTZ R243, R5, UR5 ;  /* 0x0000000505f37c20 */ /* 0x000fe20008410000 */
[-C--:B---3--:R-:W-:Y:S03]  /*111c0*/  HMMA.16816.F32 R20, R192, R164.reuse, R20 ;  /* 0x000000a4c014723c */ /* 0x088fe60000001814 */
        /* <DEDUP_REMOVED lines=89> */
.L_x_1487:
        /* <DEDUP_REMOVED lines=63> */
[----:B------:R-:W-:Y:S01]  /*11b50*/  FFMA.FTZ R204, R14, UR4, -R177 ;  /* 0x000000040ecc7c23 */ /* 0x000fe200080108b1 */
[--C-:B------:R-:W-:Y:S03]  /*11b60*/  FFMA.FTZ R241, R241, UR4, -R176.reuse ;  /* 0x00000004f1f17c23 */ /* 0x100fe600080108b0 */
[----:B------:R-:W2:Y:S01]  /*11b70*/  MUFU.EX2 R2, R4 ;  /* 0x0000000400027308 */ /* 0x000ea20000000800 */
[----:B------:R-:W-:Y:S01]  /*11b80*/  FFMA.FTZ R232, R232, UR4, -R176 ;  /* 0x00000004e8e87c23 */ /* 0x000fe200080108b0 */
[----:B------:R-:W-:Y:S01]  /*11b90*/  LDSM.16.MT88.4 R200, [R208+0xb800] ;  /* 0x00b80000d0c8783b */ /* 0x000fe20000004200 */
        /* <DEDUP_REMOVED lines=11> */
[--C-:B------:R-:W-:Y:S01]  /*11c50*/  FFMA.FTZ R183, R183, UR4, -R179.reuse ;  /* 0x00000004b7b77c23 */ /* 0x100fe200080108b3 */
        /* <DEDUP_REMOVED lines=28> */
[----:B------:R-:W-:Y:S01]  /*11e20*/  FMUL.FTZ R33, R164, R133 ;  /* 0x00000085a4217220 */ /* 0x000fe20000410000 */
[----:B------:R-:W-:Y:S01]  /*11e30*/  FFMA.FTZ R179, R182, UR4, -R179 ;  /* 0x00000004b6b37c23 */ /* 0x000fe200080108b3 */
[----:B------:R-:W1:Y:S01]  /*11e40*/  LDSM.16.MT88.4 R148, [R209+0xa000] ;  /* 0x00a00000d194783b */ /* 0x000e620000004200 */
[C---:B------:R-:W-:Y:S01]  /*11e50*/  FMUL.FTZ R36, R164.reuse, R36 ;  /* 0x00000024a4247220 */ /* 0x040fe20000410000 */
[----:B------:R-:W-:Y:S03]  /*11e60*/  FMUL.FTZ R37, R164, R37 ;  /* 0x00000025a4257220 */ /* 0x000fe60000410000 */
[----:B------:R-:W3:Y:S01]  /*11e70*/  MUFU.EX2 R238, R238 ;  /* 0x000000ee00ee7308 */ /* 0x000ee20000000800 */
[----:B--2---:R-:W-:Y:S01]  /*11e80*/  F2FP.F16.F32.PACK_AB R156, R244, R247 ;  /* 0x000000f7f49c723e */ /* 0x004fe200000000ff */
[C---:B------:R-:W-:Y:S01]  /*11e90*/  FMUL.FTZ R38, R3.reuse, R38 ;  /* 0x0000002603267220 */ /* 0x040fe20000410000 */
[C---:B------:R-:W-:Y:S01]  /*11ea0*/  FMUL.FTZ R39, R3.reuse, R39 ;  /* 0x0000002703277220 */ /* 0x040fe20000410000 */
[C---:B------:R-:W-:Y:S01]  /*11eb0*/  FMUL.FTZ R40, R2.reuse, R40 ;  /* 0x0000002802287220 */ /* 0x040fe20000410000 */
[----:B------:R-:W2:Y:S01]  /*11ec0*/  LDSM.16.MT88.4 R132, [R208+0xa000] ;  /* 0x00a00000d084783b */ /* 0x000ea20000004200 */
[----:B------:R-:W-:Y:S01]  /*11ed0*/  FMUL.FTZ R41, R2, R41 ;  /* 0x0000002902297220 */ /* 0x000fe20000410000 */
[C---:B------:R-:W-:Y:S03]  /*11ee0*/  FMUL.FTZ R42, R0.reuse, R42 ;  /* 0x0000002a002a7220 */ /* 0x040fe60000410000 */
[----:B------:R-:W-:Y:S01]  /*11ef0*/  MUFU.EX2 R245, R245 ;  /* 0x000000f500f57308 */ /* 0x000fe20000000800 */
[----:B------:R-:W-:Y:S01]  /*11f00*/  FMUL.FTZ R43, R0, R43 ;  /* 0x0000002b002b7220 */ /* 0x000fe20000410000 */
[C---:B------:R-:W-:Y:S01]  /*11f10*/  FMUL.FTZ R44, R2.reuse, R44 ;  /* 0x0000002c022c7220 */ /* 0x040fe20000410000 */
[----:B------:R-:W-:Y:S01]  /*11f20*/  FMUL.FTZ R45, R2, R45 ;  /* 0x0000002d022d7220 */ /* 0x000fe20000410000 */
[C---:B------:R-:W-:Y:S01]  /*11f30*/  FMUL.FTZ R46, R0.reuse, R46 ;  /* 0x0000002e002e7220 */ /* 0x040fe20000410000 */
[----:B------:R-:W4:Y:S01]  /*11f40*/  LDSM.16.MT88.4 R136, [R212+0xb000] ;  /* 0x00b00000d488783b */ /* 0x000f220000004200 */
[----:B------:R-:W-:Y:S01]  /*11f50*/  FMUL.FTZ R47, R0, R47 ;  /* 0x0000002f002f7220 */ /* 0x000fe20000410000 */
[----:B------:R-:W-:Y:S03]  /*11f60*/  FMUL.FTZ R48, R164, R48 ;  /* 0x00000030a4307220 */ /* 0x000fe60000410000 */
[----:B------:R-:W5:Y:S01]  /*11f70*/  MUFU.EX2 R242, R242 ;  /* 0x000000f200f27308 */ /* 0x000f620000000800 */
        /* <DEDUP_REMOVED lines=15> */
[----:B------:R-:W3:Y:S01]  /*12070*/  MUFU.EX2 R234, R234 ;  /* 0x000000ea00ea7308 */ /* 0x000ee20000000800 */
[----:B-----5:R-:W-:Y:S01]  /*12080*/  F2FP.F16.F32.PACK_AB R158, R242, R245 ;  /* 0x000000f5f29e723e */ /* 0x020fe200000000ff */
        /* <DEDUP_REMOVED lines=10> */
[C---:B------:R-:W-:Y:S01]  /*12130*/  FMUL.FTZ R71, R3.reuse, R71 ;  /* 0x0000004703477220 */ /* 0x040fe20000410000 */
[C---:B------:R-:W-:Y:S01]  /*12140*/  FMUL.FTZ R72, R2.reuse, R72 ;  /* 0x0000004802487220 */ /* 0x040fe20000410000 */
[----:B------:R-:W-:Y:S01]  /*12150*/  FMUL.FTZ R73, R2, R73 ;  /* 0x0000004902497220 */ /* 0x000fe20000410000 */
[----:B------:R-:W-:Y:S03]  /*12160*/  FMUL.FTZ R74, R0, R74 ;  /* 0x0000004a004a7220 */ /* 0x000fe60000410000 */
[----:B------:R-:W5:Y:S01]  /*12170*/  MUFU.EX2 R232, R232 ;  /* 0x000000e800e87308 */ /* 0x000f620000000800 */
[----:B---3--:R-:W-:Y:S01]  /*12180*/  F2FP.F16.F32.PACK_AB R159, R234, R243 ;  /* 0x000000f3ea9f723e */ /* 0x008fe200000000ff */
[----:B------:R-:W-:Y:S01]  /*12190*/  FMUL.FTZ R75, R0, R75 ;  /* 0x0000004b004b7220 */ /* 0x000fe20000410000 */
[C---:B------:R-:W-:Y:S01]  /*121a0*/  FMUL.FTZ R76, R2.reuse, R76 ;  /* 0x0000004c024c7220 */ /* 0x040fe20000410000 */
[----:B------:R-:W-:Y:S01]  /*121b0*/  FMUL.FTZ R77, R2, R77 ;  /* 0x0000004d024d7220 */ /* 0x000fe20000410000 */
[C---:B------:R-:W-:Y:S01]  /*121c0*/  FMUL.FTZ R78, R0.reuse, R78 ;  /* 0x0000004e004e7220 */ /* 0x040fe20000410000 */
[----:B------:R-:W-:Y:S01]  /*121d0*/  FMUL.FTZ R79, R0, R79 ;  /* 0x0000004f004f7220 */ /* 0x000fe20000410000 */
        /* <DEDUP_REMOVED lines=56> */
[----:B------:R-:W-:Y:S01]  /*12560*/  FMUL.FTZ R123, R0, R123 ;  /* 0x0000007b007b7220 */ /* 0x000fe20000410000 */
[--C-:B------:R-:W-:Y:S01]  /*12570*/  FFMA.FTZ R251, R251, UR4, -R176.reuse ;  /* 0x00000004fbfb7c23 */ /* 0x100fe200080108b0 */
[--C-:B------:R-:W-:Y:S01]  /*12580*/  FFMA.FTZ R250, R250, UR4, -R176.reuse ;  /* 0x00000004fafa7c23 */ /* 0x100fe200080108b0 */
[--C-:B------:R-:W-:Y:S01]  /*12590*/  FFMA.FTZ R252, R252, UR4, -R177.reuse ;  /* 0x00000004fcfc7c23 */ /* 0x100fe200080108b1 */
[--C-:B------:R-:W-:Y:S01]  /*125a0*/  FFMA.FTZ R246, R246, UR4, -R177.reuse ;  /* 0x00000004f6f67c23 */ /* 0x100fe200080108b1 */
[--C-:B------:R-:W-:Y:S01]  /*125b0*/  FFMA.FTZ R249, R249, UR4, -R176.reuse ;  /* 0x00000004f9f97c23 */ /* 0x100fe200080108b0 */
[C---:B------:R-:W-:Y:S02]  /*125c0*/  HMMA.16816.F32 R8, R160.reuse, R20, R8 ;  /* 0x00000014a008723c */ /* 0x040fe40000001808 */
[----:B------:R-:W-:Y:S02]  /*125d0*/  MUFU.EX2 R153, R198 ;  /* 0x000000c600997308 */ /* 0x000fe40000000800 */
[--C-:B------:R-:W-:Y:S01]  /*125e0*/  FFMA.FTZ R170, R170, UR4, -R177.reuse ;  /* 0x00000004aaaa7c23 */ /* 0x100fe200080108b1 */
        /* <DEDUP_REMOVED lines=8> */
[----:B------:R-:W-:Y:S01]  /*12670*/  FMUL.FTZ R23, R3, R147 ;  /* 0x0000009303177220 */ /* 0x000fe20000410000 */
[----:B------:R-:W-:Y:S01]  /*12680*/  FFMA.FTZ R177, R169, UR4, -R177 ;  /* 0x00000004a9b17c23 */ /* 0x000fe200080108b1 */
[C---:B------:R-:W-:Y:S01]  /*12690*/  FMUL.FTZ R124, R2.reuse, R124 ;  /* 0x0000007c027c7220 */ /* 0x040fe20000410000 */
[----:B------:R-:W-:Y:S01]  /*126a0*/  FMUL.FTZ R125, R2, R125 ;  /* 0x0000007d027d7220 */ /* 0x000fe20000410000 */
[----:B---3--:R-:W-:Y:S03]  /*126b0*/  LDSM.16.MT88.4 R188, [R212+0xb800] ;  /* 0x00b80000d4bc783b */ /* 0x008fe60000004200 */
[-C--:B------:R-:W-:Y:S01]  /*126c0*/  HMMA.16816.F32 R20, R156, R172.reuse, R20 ;  /* 0x000000ac9c14723c */ /* 0x080fe20000001814 */
[----:B------:R3:W-:Y:S02]  /*126d0*/  MUFU.EX2 R145, R183 ;  /* 0x000000b700917308 */ /* 0x0007e40000000800 */
[C---:B------:R-:W-:Y:S01]  /*126e0*/  FMUL.FTZ R126, R0.reuse, R126 ;  /* 0x0000007e007e7220 */ /* 0x040fe20000410000 */
[----:B------:R-:W-:Y:S01]  /*126f0*/  FMUL.FTZ R127, R0, R127 ;  /* 0x0000007f007f7220 */ /* 0x000fe20000410000 */
[C---:B------:R-:W-:Y:S01]  /*12700*/  FMUL.FTZ R128, R164.reuse, R128 ;  /* 0x00000080a4807220 */ /* 0x040fe20000410000 */
[C---:B------:R-:W-:Y:S01]  /*12710*/  HMMA.16816.F32 R24, R160.reuse, R172, R24 ;  /* 0x000000aca018723c */ /* 0x040fe20000001818 */
[----:B-1----:R-:W-:Y:S04]  /*12720*/  LDSM.16.MT88.4 R196, [R209+0xb800] ;  /* 0x00b80000d1c4783b */ /* 0x002fe80000004200 */
[----:B------:R-:W1:Y:S01]  /*12730*/  MUFU.EX2 R146, R178 ;  /* 0x000000b200927308 */ /* 0x000e620000000800 */
[----:B------:R-:W-:Y:S01]  /*12740*/  FMUL.FTZ R129, R164, R129 ;  /* 0x00000081a4817220 */ /* 0x000fe20000410000 */
[-C--:B------:R-:W-:Y:S04]  /*12750*/  HMMA.16816.F32 R28, R160, R174.reuse, R28 ;  /* 0x000000aea01c723c */ /* 0x080fe8000000181c */
[----:B-----5:R-:W-:Y:S02]  /*12760*/  F2FP.F16.F32.PACK_AB R172, R154, R152 ;  /* 0x000000989aac723e */ /* 0x020fe400000000ff */
[C---:B------:R-:W-:Y:S01]  /*12770*/  HMMA.16816.F32 R32, R156.reuse, R174, R32 ;  /* 0x000000ae9c20723c */ /* 0x040fe20000001820 */
[----:B---3--:R-:W-:Y:S01]  /*12780*/  LDSM.16.MT88.4 R180, [R209+0xa800] ;  /* 0x00a80000d1b4783b */ /* 0x008fe20000004200 */
[----:B------:R-:W3:Y:S03]  /*12790*/  MUFU.EX2 R147, R179 ;  /* 0x000000b300937308 */ /* 0x000ee60000000800 */
[C---:B------:R-:W-:Y:S01]  /*127a0*/  FMUL.FTZ R130, R3.reuse, R130 ;  /* 0x0000008203827220 */ /* 0x040fe20000410000 */
[-C--:B------:R-:W-:Y:S06]  /*127b0*/  HMMA.16816.F32 R36, R156, R148.reuse, R36 ;  /* 0x000000949c24723c */ /* 0x080fec0000001824 */
[----:B------:R-:W-:Y:S01]  /*127c0*/  MUFU.EX2 R251, R251 ;  /* 0x000000fb00fb7308 */ /* 0x000fe20000000800 */
[----:B------:R-:W-:Y:S01]  /*127d0*/  FMUL.FTZ R131, R3, R131 ;  /* 0x0000008303837220 */ /* 0x000fe20000410000 */
[C---:B------:R-:W-:Y:S04]  /*127e0*/  HMMA.16816.F32 R40, R160.reuse, R148, R40 ;  /* 0x00000094a028723c */ /* 0x040fe80000001828 */
[----:B--2---:R-:W-:Y:S02]  /*127f0*/  F2FP.F16.F32.PACK_AB R173, R155, R153 ;  /* 0x000000999bad723e */ /* 0x004fe400000000ff */
[-C--:B------:R-:W-:Y:S02]  /*12800*/  HMMA.16816.F32 R44, R160, R150.reuse, R44 ;  /* 0x00000096a02c723c */ /* 0x080fe4000000182c */
[----:B------:R-:W2:Y:S03]  /*12810*/  MUFU.EX2 R250, R250 ;  /* 0x000000fa00fa7308 */ /* 0x000ea60000000800 */
[----:B-1----:R-:W-:Y:S01]  /*12820*/  F2FP.F16.F32.PACK_AB R174, R146, R144 ;  /* 0x0000009092ae723e */ /* 0x002fe200000000ff */
[C---:B------:R-:W-:Y:S01]  /*12830*/  HMMA.16816.F32 R48, R156.reuse, R150, R48 ;  /* 0x000000969c30723c */ /* 0x040fe20000001830 */
[----:B------:R-:W-:Y:S05]  /*12840*/  LDSM.16.MT88.4 R148, [R212+0xa800] ;  /* 0x00a80000d494783b */ /* 0x000fea0000004200 */
[----:B------:R-:W-:Y:S01]  /*12850*/  MUFU.EX2 R252, R252 ;  /* 0x000000fc00fc7308 */ /* 0x000fe20000000800 */
[----:B---3--:R-:W-:Y:S01]  /*12860*/  F2FP.F16.F32.PACK_AB R175, R147, R145 ;  /* 0x0000009193af723e */ /* 0x008fe200000000ff */
        /* <DEDUP_REMOVED lines=8> */
[----:B------:R-:W1:Y:S06]  /*128f0*/  LDSM.16.MT88.4 R132, [R209+0xb000] ;  /* 0x00b00000d184783b */ /* 0x000e6c0000004200 */
[----:B------:R2:W3:Y:S01]  /*12900*/  MUFU.EX2 R248, R176 ;  /* 0x000000b000f87308 */ /* 0x0004e20000000800 */
[----:B------:R-:W-:Y:S01]  /*12910*/  FFMA.FTZ R241, R2, R233, R241 ;  /* 0x000000e902f17223 */ /* 0x000fe200000100f1 */
[-C--:B----4-:R-:W-:Y:S08]  /*12920*/  HMMA.16816.F32 R68, R156, R136.reuse, R68 ;  /* 0x000000889c44723c */ /* 0x090ff00000001844 */
[----:B------:R-:W-:Y:S01]  /*12930*/  MUFU.EX2 R170, R170 ;  /* 0x000000aa00aa7308 */ /* 0x000fe20000000800 */
[C---:B------:R-:W-:Y:S04]  /*12940*/  HMMA.16816.F32 R72, R160.reuse, R136, R72 ;  /* 0x00000088a048723c */ /* 0x040fe80000001848 */
[----:B------:R-:W-:Y:S02]  /*12950*/  FFMA.FTZ R207, R0, R231, R207 ;  /* 0x000000e700cf7223 */ /* 0x000fe400000100cf */
[-C--:B------:R-:W-:Y:S03]  /*12960*/  HMMA.16816.F32 R76, R160, R138.reuse, R76 ;  /* 0x0000008aa04c723c */ /* 0x080fe6000000184c */
[----:B------:R4:W5:Y:S02]  /*12970*/  MUFU.EX2 R169, R177 ;  /* 0x000000b100a97308 */ /* 0x0009640000000800 */
[----:B--2---:R-:W-:Y:S01]  /*12980*/  F2FP.F16.F32.PACK_AB R176, R250, R251 ;  /* 0x000000fbfab0723e */ /* 0x004fe200000000ff */
[C---:B------:R-:W-:Y:S01]  /*12990*/  HMMA.16816.F32 R80, R156.reuse, R138, R80 ;  /* 0x0000008a9c50723c */ /* 0x040fe20000001850 */
[----:B------:R-:W2:Y:S04]  /*129a0*/  LDSM.16.MT88.4 R136, [R208+0xb000] ;  /* 0x00b00000d088783b */ /* 0x000ea80000004200 */
        /* <DEDUP_REMOVED lines=18> */
[-C--:B--2---:R-:W-:Y:S05]  /*12ad0*/  HMMA.16816.F32 R116, R156, R136.reuse, R116 ;  /* 0x000000889c74723c */ /* 0x084fea0000001874 */
        /* <DEDUP_REMOVED lines=27> */
[-C--:B-1----:R-:W-:Y:S04]  /*12c90*/  HMMA.16816.F32 R144, R172, R132.reuse, R20 ;  /* 0x00000084ac90723c */ /* 0x082fe80000001814 */
        /* <DEDUP_REMOVED lines=44> */
.L_x_1485:
[----:B------:R-:W1:Y:S01]  /*12f60*/  SHFL.BFLY PT, R0, R235, 0x2, 0x1f ;  /* 0x0c401f00eb007f89 */ /* 0x000e6200000e0000 */
[----:B------:R-:W2:Y:S01]  /*12f70*/  S2UR UR6, SR_CgaCtaId ;  /* 0x00000000000679c3 */ /* 0x000ea20000008800 */
[----:B------:R-:W-:Y:S01]  /*12f80*/  UISETP.NE.AND UP0, UPT, UR15, -0x1, UPT ;  /* 0xffffffff0f00788c */ /* 0x000fe2000bf05270 */
[----:B------:R-:W-:Y:S01]  /*12f90*/  MOV R11, 0x3f800000 ;  /* 0x3f800000000b7802 */ /* 0x000fe20000000f00 */
[----:B------:R-:W3:Y:S04]  /*12fa0*/  SHFL.BFLY PT, R14, R231, 0x2, 0x1f ;  /* 0x0c401f00e70e7f89 */ /* 0x000ee800000e0000 */
[----:B------:R-:W4:Y:S04]  /*12fb0*/  SHFL.BFLY PT, R5, R230, 0x2, 0x1f ;  /* 0x0c401f00e6057f89 */ /* 0x000f2800000e0000 */
[----:B------:R-:W5:Y:S01]  /*12fc0*/  SHFL.BFLY PT, R6, R233, 0x2, 0x1f ;  /* 0x0c401f00e9067f89 */ /* 0x000f6200000e0000 */
[----:B------:R-:W-:-:S02]  /*12fd0*/  @UP0 ULDC.64 UR4, c[0x0][0x298] ;  /* 0x0000a60000040ab9 */ /* 0x000fc40000000a00 */
[----:B------:R-:W-:Y:S01]  /*12fe0*/  @UP0 UIMAD.WIDE.U32 UR8, UR15, UR4, URZ ;  /* 0x000000040f0802a5 */ /* 0x000fe2000f8e003f */
[----:B------:R-:W5:Y:S02]  /*12ff0*/  S2R R2, SR_TID.X ;  /* 0x0000000000027919 */ /* 0x000f640000002100 */
[----:B------:R-:W-:Y:S01]  /*13000*/  UMOV UR4, 0x400 ;  /* 0x0000040000047882 */ /* 0x000fe20000000000 */
[----:B-1----:R-:W-:Y:S01]  /*13010*/  FADD.FTZ R3, R0, R235 ;  /* 0x000000eb00037221 */ /* 0x002fe20000010000 */
[----:B--2---:R-:W-:Y:S01]  /*13020*/  ULEA UR4, UR6, UR4, 0x18 ;  /* 0x0000000406047291 */ /* 0x004fe2000f8ec03f */
[----:B------:R-:W1:Y:S01]  /*13030*/  S2R R0, SR_TID.X ;  /* 0x0000000000007919 */ /* 0x000e620000002100 */
[----:B------:R-:W-:Y:S01]  /*13040*/  @UP0 UIMAD UR6, UR15, UR5, UR9 ;  /* 0x000000050f0602a4 */ /* 0x000fe2000f8e0209 */
[----:B---3--:R-:W-:Y:S01]  /*13050*/  FADD.FTZ R14, R14, R231 ;  /* 0x000000e70e0e7221 */ /* 0x008fe20000010000 */
[----:B------:R-:W2:Y:S01]  /*13060*/  SHFL.BFLY PT, R8, R3, 0x1, 0x1f ;  /* 0x0c201f0003087f89 */ /* 0x000ea200000e0000 */
[----:B----4-:R-:W-:-:S03]  /*13070*/  FADD.FTZ R4, R5, R230 ;  /* 0x000000e605047221 */ /* 0x010fc60000010000 */
[----:B------:R-:W3:Y:S01]  /*13080*/  SHFL.BFLY PT, R5, R14, 0x1, 0x1f ;  /* 0x0c201f000e057f89 */ /* 0x000ee200000e0000 */
[----:B-----5:R-:W-:-:S03]  /*13090*/  FADD.FTZ R13, R6, R233 ;  /* 0x000000e9060d7221 */ /* 0x020fc60000010000 */
[----:B------:R-:W4:Y:S04]  /*130a0*/  SHFL.BFLY PT, R7, R4, 0x1, 0x1f ;  /* 0x0c201f0004077f89 */ /* 0x000f2800000e0000 */
[----:B------:R-:W5:Y:S01]  /*130b0*/  SHFL.BFLY PT, R6, R13, 0x1, 0x1f ;  /* 0x0c201f000d067f89 */ /* 0x000f6200000e0000 */
[----:B------:R-:W-:-:S04]  /*130c0*/  SHF.R.S32.HI R9, RZ, 0x1f, R2 ;  /* 0x0000001fff097819 */ /* 0x000fc80000011402 */
[----:B------:R-:W-:Y:S01]  /*130d0*/  LEA.HI R10, R9, R2, RZ, 0x2 ;  /* 0x00000002090a7211 */ /* 0x000fe200078f10ff */
[----:B--2---:R-:W-:-:S03]  /*130e0*/  FADD.FTZ R8, R3, R8 ;  /* 0x0000000803087221 */ /* 0x004fc60000010000 */
[--C-:B------:R-:W-:Y:S01]  /*130f0*/  SHF.R.S32.HI R15, RZ, 0x1f, R10.reuse ;  /* 0x0000001fff0f7819 */ /* 0x100fe2000001140a */
[----:B---3--:R-:W-:Y:S01]  /*13100*/  FADD.FTZ R5, R14, R5 ;  /* 0x000000050e057221 */ /* 0x008fe20000010000 */
[----:B------:R-:W-:Y:S02]  /*13110*/  SHF.R.S32.HI R14, RZ, 0x2, R10 ;  /* 0x00000002ff0e7819 */ /* 0x000fe4000001140a */
[----:B-1----:R-:W-:Y:S01]  /*13120*/  SHF.R.S32.HI R3, RZ, 0x1f, R0 ;  /* 0x0000001fff037819 */ /* 0x002fe20000011400 */
[----:B----4-:R-:W-:Y:S01]  /*13130*/  FADD.FTZ R7, R4, R7 ;  /* 0x0000000704077221 */ /* 0x010fe20000010000 */
[----:B------:R-:W-:Y:S02]  /*13140*/  LEA.HI R4, R9, R2, RZ, 0x5 ;  /* 0x0000000209047211 */ /* 0x000fe400078f28ff */
[----:B------:R-:W-:Y:S01]  /*13150*/  FSETP.NE.FTZ.AND P5, PT, R8, RZ, PT ;  /* 0x000000ff0800720b */ /* 0x000fe20003fb5000 */
[----:B-----5:R-:W-:Y:S01]  /*13160*/  FADD.FTZ R6, R13, R6 ;  /* 0x000000060d067221 */ /* 0x020fe20000010000 */
[----:B------:R-:W-:-:S02]  /*13170*/  LEA.HI R15, R15, R14, RZ, 0x3 ;  /* 0x0000000e0f0f7211 */ /* 0x000fc400078f18ff */
[----:B------:R-:W-:Y:S02]  /*13180*/  LOP3.LUT R9, R10, 0x3ffffffc, RZ, 0xc0, !PT ;  /* 0x3ffffffc0a097812 */ /* 0x000fe400078ec0ff */
[----:B------:R-:W-:Y:S02]  /*13190*/  FSETP.NE.FTZ.AND P0, PT, R7, RZ, PT ;  /* 0x000000ff0700720b */ /* 0x000fe40003f15000 */
[----:B------:R-:W-:Y:S02]  /*131a0*/  LOP3.LUT R13, R4, 0xffffffe0, RZ, 0xc0, !PT ;  /* 0xffffffe0040d7812 */ /* 0x000fe400078ec0ff */
[----:B------:R-:W-:Y:S02]  /*131b0*/  LEA.HI R3, R3, R0, RZ, 0x3 ;  /* 0x0000000003037211 */ /* 0x000fe400078f18ff */
[----:B------:R-:W-:Y:S01]  /*131c0*/  LOP3.LUT R15, R15, 0xfffffff8, RZ, 0xc0, !PT ;  /* 0xfffffff80f0f7812 */ /* 0x000fe200078ec0ff */
[----:B------:R-:W1:Y:S01]  /*131d0*/  @P5 MUFU.RCP R11, R8 ;  /* 0x00000008000b5308 */ /* 0x000e620000001000 */
[----:B------:R-:W-:-:S02]  /*131e0*/  IADD3 R9, -R9, R2, RZ ;  /* 0x0000000209097210 */ /* 0x000fc40007ffe1ff */
[----:B------:R-:W-:Y:S02]  /*131f0*/  IADD3 R2, -R13, R2, RZ ;  /* 0x000000020d027210 */ /* 0x000fe40007ffe1ff */
[----:B------:R-:W-:Y:S02]  /*13200*/  LOP3.LUT R13, R3, 0xfffffff8, RZ, 0xc0, !PT ;  /* 0xfffffff8030d7812 */ /* 0x000fe400078ec0ff */
[----:B------:R-:W-:Y:S02]  /*13210*/  MOV R10, 0x3f800000 ;  /* 0x3f800000000a7802 */ /* 0x000fe40000000f00 */
[----:B------:R-:W-:Y:S02]  /*13220*/  IADD3 R15, R14, -R15, RZ ;  /* 0x8000000f0e0f7210 */ /* 0x000fe40007ffe0ff */
[----:B------:R-:W-:Y:S02]  /*13230*/  SHF.R.S32.HI R4, RZ, 0x5, R4 ;  /* 0x00000005ff047819 */ /* 0x000fe40000011404 */
[----:B------:R-:W-:Y:S01]  /*13240*/  LOP3.LUT P4, RZ, R2, 0x3, RZ, 0xc0, !PT ;  /* 0x0000000302ff7812 */ /* 0x000fe2000788c0ff */
[----:B------:R-:W2:Y:S01]  /*13250*/  @P0 MUFU.RCP R10, R7 ;  /* 0x00000007000a0308 */ /* 0x000ea20000001000 */
[----:B------:R-:W-:-:S02]  /*13260*/  IADD3 R0, -R13, R0, RZ ;  /* 0x000000000d007210 */ /* 0x000fc40007ffe1ff */
[----:B------:R-:W-:Y:S01]  /*13270*/  SHF.L.U32 R13, R15, 0x6, RZ ;  /* 0x000000060f0d7819 */ /* 0x000fe200000006ff */
[C---:B-1----:R-:W-:Y:S01]  /*13280*/  FMUL.FTZ R160, R11.reuse, R160 ;  /* 0x000000a00ba07220 */ /* 0x042fe20000410000 */
[----:B------:R-:W-:Y:S01]  /*13290*/  LEA R4, R4, R9, 0x9 ;  /* 0x0000000904047211 */ /* 0x000fe200078e48ff */
[----:B------:R-:W-:Y:S01]  /*132a0*/  FMUL.FTZ R161, R11, R161 ;  /* 0x000000a10ba17220 */ /* 0x000fe20000410000 */
[C---:B------:R-:W-:Y:S01]  /*132b0*/  LOP3.LUT R2, R15.reuse, 0x1, RZ, 0xc0, !PT ;  /* 0x000000010f027812 */ /* 0x040fe200078ec0ff */
[----:B------:R-:W1:Y:S01]  /*132c0*/  @P5 LDC R9, c[0x0][0x2e8] ;  /* 0x0000ba00ff095b82 */ /* 0x000e620000000800 */
[----:B------:R-:W-:Y:S01]  /*132d0*/  R2P PR, R15, 0x6 ;  /* 0x000000060f007804 */ /* 0x000fe20000000000 */
[----:B------:R-:W-:Y:S01]  /*132e0*/  FMUL.FTZ R148, R11, R148 ;  /* 0x000000940b947220 */ /* 0x000fe20000410000 */
[----:B------:R-:W-:Y:S01]  /*132f0*/  P2R R12, PR, RZ, 0x20 ;  /* 0x00000020ff0c7803 */ /* 0x000fe20000000000 */
[----:B------:R3:W4:Y:S01]  /*13300*/  @P5 MUFU.LG2 R15, R8 ;  /* 0x00000008000f5308 */ /* 0x0007220000000c00 */
[----:B------:R-:W-:Y:S01]  /*13310*/  LOP3.LUT R13, R13, 0x1c0, RZ, 0xc0, !PT ;  /* 0x000001c00d0d7812 */ /* 0x000fe200078ec0ff */
[C---:B------:R-:W-:Y:S01]  /*13320*/  FMUL.FTZ R149, R11.reuse, R149 ;  /* 0x000000950b957220 */ /* 0x040fe20000410000 */
[----:B------:R-:W-:Y:S01]  /*13330*/  PLOP3.LUT P5, PT, PT, PT, UP0, 0x80, 0x0 ;  /* 0x000000000000781c */ /* 0x000fe20003faf008 */
[----:B------:R-:W-:Y:S01]  /*13340*/  FMUL.FTZ R144, R11, R144 ;  /* 0x000000900b907220 */ /* 0x000fe20000410000 */
[----:B------:R-:W-:Y:S01]  /*13350*/  LEA.HI R13, R13, R13, RZ, 0x1d ;  /* 0x0000000d0d0d7211 */ /* 0x000fe200078fe8ff */
[C---:B------:R-:W-:Y:S01]  /*13360*/  FMUL.FTZ R145, R11.reuse, R145 ;  /* 0x000000910b917220 */ /* 0x040fe20000410000 */
[----:B------:R-:W-:Y:S01]  /*13370*/  ISETP.NE.U32.AND P3, PT, R2, 0x1, PT ;  /* 0x000000010200780c */ /* 0x000fe20003f65070 */
[C---:B------:R-:W-:Y:S01]  /*13380*/  FMUL.FTZ R132, R11.reuse, R132 ;  /* 0x000000840b847220 */ /* 0x040fe20000410000 */
        /* <DEDUP_REMOVED lines=39> */
[----:B-1-34-:R-:W-:Y:S06]  /*13600*/  @P5 BRA `(.L_x_1489) ;  /* 0x00000000001c5947 */ /* 0x01afec0003800000 */
[----:B------:R-:W1:Y:S01]  /*13610*/  S2UR UR7, SR_CTAID.Y ;  /* 0x00000000000779c3 */ /* 0x000e620000002600 */
[----:B------:R-:W-:Y:S01]  /*13620*/  ULDC.64 UR4, c[0x0][0x290] ;  /* 0x0000a40000047ab9 */ /* 0x000fe20000000a00 */
[----:B-1----:R-:W-:Y:S02]  /*13630*/  USHF.R.S32.HI UR6, URZ, 0x1f, UR7 ;  /* 0x0000001f3f067899 */ /* 0x002fe40008011407 */
[----:B------:R-:W-:Y:S02]  /*13640*/  UIMAD.WIDE.U32 UR8, UR7, UR4, URZ ;  /* 0x00000004070872a5 */ /* 0x000fe4000f8e003f */
[----:B------:R-:W-:-:S04]  /*13650*/  UIMAD UR6, UR6, UR4, URZ ;  /* 0x00000004060672a4 */ /* 0x000fc8000f8e023f */
[----:B------:R-:W-:-:S04]  /*13660*/  UIMAD UR6, UR7, UR5, UR6 ;  /* 0x00000005070672a4 */ /* 0x000fc8000f8e0206 */
[----:B------:R-:W-:-:S12]  /*13670*/  UIADD3 UR6, UR9, UR6, URZ ;  /* 0x0000000609067290 */ /* 0x000fd8000fffe03f */
.L_x_1489:
[----:B------:R-:W-:Y:S01]  /*13680*/  ULDC.U8 UR4, c[0x0][0x3d8] ;  /* 0x0000f60000047ab9 */ /* 0x000fe20000000000 */
[----:B------:R-:W-:Y:S01]  /*13690*/  ISETP.NE.AND P2, PT, R12, RZ, PT ;  /* 0x000000ff0c00720c */ /* 0x000fe20003f45270 */
[----:B------:R-:W-:Y:S01]  /*136a0*/  ULDC.U8 UR7, c[0x0][0x3d9] ;  /* 0x0000f64000077ab9 */ /* 0x000fe20000000000 */
[----:B------:R-:W-:Y:S01]  /*136b0*/  ISETP.NE.AND P5, PT, RZ, UR4, PT ;  /* 0x00000004ff007c0c */ /* 0x000fe2000bfa5270 */
[C---:B------:R-:W-:Y:S01]  /*136c0*/  FMUL.FTZ R38, R10.reuse, R38 ;  /* 0x000000260a267220 */ /* 0x040fe20000410000 */
[----:B------:R-:W-:Y:S01]  /*136d0*/  MOV R8, 0x7f800000 ;  /* 0x7f80000000087802 */ /* 0x000fe20000000f00 */
[C---:B------:R-:W-:Y:S01]  /*136e0*/  FMUL.FTZ R39, R10.reuse, R39 ;  /* 0x000000270a277220 */ /* 0x040fe20000410000 */
[----:B------:R-:W-:Y:S01]  /*136f0*/  ISETP.NE.OR P1, PT, RZ, UR7, !P5 ;  /* 0x00000007ff007c0c */ /* 0x000fe2000ef25670 */
[----:B------:R-:W-:Y:S01]  /*13700*/  FMUL.FTZ R50, R10, R50 ;  /* 0x000000320a327220 */ /* 0x000fe20000410000 */
[----:B------:R-:W-:Y:S01]  /*13710*/  FSETP.NE.FTZ.AND P6, PT, R6, RZ, PT ;  /* 0x000000ff0600720b */ /* 0x000fe20003fd5000 */
[C---:B------:R-:W-:Y:S01]  /*13720*/  FMUL.FTZ R51, R10.reuse, R51 ;  /* 0x000000330a337220 */ /* 0x040fe20000410000 */
[----:B------:R-:W-:-:S03]  /*13730*/  FMUL.FTZ R54, R10, R54 ;  /* 0x000000360a367220 */ /* 0x000fc60000410000 */
[----:B------:R-:W-:-:S04]  /*13740*/  @P2 FMUL.FTZ R15, R15, 0.69314718246459960938 ;  /* 0x3f3172180f0f2820 */ /* 0x000fc80000410000 */
[----:B------:R-:W-:Y:S01]  /*13750*/  @P2 FFMA.FTZ R8, R168, R9, R15 ;  /* 0x00000009a8082223 */ /* 0x000fe2000001000f */
[----:B------:R-:W-:Y:S02]  /*13760*/  PLOP3.LUT P2, PT, PT, PT, PT, 0x8, 0x0 ;  /* 0x000000000000781c */ /* 0x000fe40003f4e170 */
[----:B------:R-:W-:Y:S01]  /*13770*/  CS2R R14, SRZ ;  /* 0x00000000000e7805 */ /* 0x000fe2000001ff00 */
[----:B------:R-:W-:Y:S10]  /*13780*/  @P1 BRA `(.L_x_1490) ;  /* 0x0000000000201947 */ /* 0x000ff40003800000 */
        /* <DEDUP_REMOVED lines=8> */
.L_x_1490:
[----:B------:R-:W-:Y:S01]  /*13810*/  ISETP.NE.AND P1, PT, RZ, UR7, PT ;  /* 0x00000007ff007c0c */ /* 0x000fe2000bf25270 */
[C---:B------:R-:W-:Y:S01]  /*13820*/  FMUL.FTZ R55, R10.reuse, R55 ;  /* 0x000000370a377220 */ /* 0x040fe20000410000 */
[C---:B------:R-:W-:Y:S01]  /*13830*/  IADD3 R9, R13.reuse, -0x10, RZ ;  /* 0xfffffff00d097810 */ /* 0x040fe20007ffe0ff */
[C---:B------:R-:W-:Y:S01]  /*13840*/  FMUL.FTZ R66, R10.reuse, R66 ;  /* 0x000000420a427220 */ /* 0x040fe20000410000 */
[C---:B------:R-:W-:Y:S01]  /*13850*/  @P3 IADD3 R9, R13.reuse, 0x10, RZ ;  /* 0x000000100d093810 */ /* 0x040fe20007ffe0ff */
[C---:B------:R-:W-:Y:S01]  /*13860*/  FMUL.FTZ R67, R10.reuse, R67 ;  /* 0x000000430a437220 */ /* 0x040fe20000410000 */
[----:B------:R-:W-:Y:S01]  /*13870*/  PLOP3.LUT P3, PT, PT, PT, PT, 0x8, 0x0 ;  /* 0x000000000000781c */ /* 0x000fe20003f6e170 */
[----:B------:R-:W-:Y:S01]  /*13880*/  IMAD.IADD R21, R13, 0x1, R2 ;  /* 0x000000010d157824 */ /* 0x000fe200078e0202 */
[----:B------:R-:W-:Y:S01]  /*13890*/  MOV R12, 0x3f800000 ;  /* 0x3f800000000c7802 */ /* 0x000fe20000000f00 */
[C---:B------:R-:W-:Y:S01]  /*138a0*/  FMUL.FTZ R70, R10.reuse, R70 ;  /* 0x000000460a467220 */ /* 0x040fe20000410000 */
[----:B------:R-:W-:Y:S01]  /*138b0*/  MOV R16, 0x3f800000 ;  /* 0x3f80000000107802 */ /* 0x000fe20000000f00 */
[C---:B------:R-:W-:Y:S01]  /*138c0*/  FMUL.FTZ R71, R10.reuse, R71 ;  /* 0x000000470a477220 */ /* 0x040fe20000410000 */
[----:B------:R-:W-:Y:S01]  /*138d0*/  F2FP.F16.F32.PACK_AB R160, R161, R160 ;  /* 0x000000a0a1a0723e */ /* 0x000fe200000000ff */
[C---:B------:R-:W-:Y:S01]  /*138e0*/  FMUL.FTZ R82, R10.reuse, R82 ;  /* 0x000000520a527220 */ /* 0x040fe20000410000 */
        /* <DEDUP_REMOVED lines=43> */
[----:B------:R-:W-:Y:S01]  /*13ba0*/  FMUL.FTZ R42, R16, R42 ;  /* 0x0000002a102a7220 */ /* 0x000fe20000410000 */
[----:B------:R-:W-:Y:S01]  /*13bb0*/  IADD3 R19, R4, R9, RZ ;  /* 0x0000000904137210 */ /* 0x000fe20007ffe0ff */
[----:B------:R-:W-:Y:S01]  /*13bc0*/  FMUL.FTZ R45, R12, R45 ;  /* 0x0000002d0c2d7220 */ /* 0x000fe20000410000 */
[C---:B------:R-:W-:Y:S01]  /*13bd0*/  FMUL.FTZ R47, R16.reuse, R47 ;  /* 0x0000002f102f7220 */ /* 0x040fe20000410000 */
        /* <DEDUP_REMOVED lines=16> */
[----:B------:R-:W-:Y:S01]  /*13ce0*/  FMUL.FTZ R60, R12, R60 ;  /* 0x0000003c0c3c7220 */ /* 0x000fe20000410000 */
[----:B------:R-:W-:Y:S01]  /*13cf0*/  F2FP.F16.F32.PACK_AB R50, R51, R50 ;  /* 0x000000323332723e */ /* 0x000fe200000000ff */
[----:B------:R-:W-:Y:S01]  /*13d00*/  STS [R17], R144 ;  /* 0x0000009011007388 */ /* 0x000fe20000000800 */
[----:B------:R-:W-:Y:S01]  /*13d10*/  IADD3 R23, R2, R9, RZ ;  /* 0x0000000902177210 */ /* 0x000fe20007ffe0ff */
[----:B------:R-:W-:Y:S01]  /*13d20*/  FMUL.FTZ R61, R12, R61 ;  /* 0x0000003d0c3d7220 */ /* 0x000fe20000410000 */
[C---:B------:R-:W-:Y:S01]  /*13d30*/  FMUL.FTZ R63, R16.reuse, R63 ;  /* 0x0000003f103f7220 */ /* 0x040fe20000410000 */
[----:B------:R-:W-:Y:S01]  /*13d40*/  STS [R17+0x400], R146 ;  /* 0x0004009211007388 */ /* 0x000fe20000000800 */
[----:B------:R-:W-:Y:S01]  /*13d50*/  FMUL.FTZ R62, R16, R62 ;  /* 0x0000003e103e7220 */ /* 0x000fe20000410000 */
        /* <DEDUP_REMOVED lines=17> */
[C---:B------:R-:W-:Y:S01]  /*13e70*/  FMUL.FTZ R76, R12.reuse, R76 ;  /* 0x0000004c0c4c7220 */ /* 0x040fe20000410000 */
[----:B------:R-:W-:Y:S01]  /*13e80*/  IADD3 R27, R19, R2, RZ ;  /* 0x00000002131b7210 */ /* 0x000fe20007ffe0ff */
        /* <DEDUP_REMOVED lines=25> */
[----:B------:R-:W-:Y:S01]  /*14020*/  FMUL.FTZ R93, R12, R93 ;  /* 0x0000005d0c5d7220 */ /* 0x000fe20000410000 */
        /* <DEDUP_REMOVED lines=19> */
[----:B------:R-:W-:Y:S01]  /*14160*/  FMUL.FTZ R105, R12, R105 ;  /* 0x000000690c697220 */ /* 0x000fe20000410000 */
        /* <DEDUP_REMOVED lines=27> */
[C---:B------:R-:W-:Y:S01]  /*14320*/  FMUL.FTZ R123, R16.reuse, R123 ;  /* 0x0000007b107b7220 */ /* 0x040fe20000410000 */
        /* <DEDUP_REMOVED lines=8> */
[----:B------:R-:W-:Y:S01]  /*143b0*/  FMUL.FTZ R16, R16, R126 ;  /* 0x0000007e10107220 */ /* 0x000fe20000410000 */
[----:B------:R-:W-:Y:S01]  /*143c0*/  F2FP.F16.F32.PACK_AB R104, R105, R104 ;  /* 0x000000686968723e */ /* 0x000fe200000000ff */
[----:B------:R-:W-:Y:S01]  /*143d0*/  STS [R9+0x4400], R82 ;  /* 0x0044005209007388 */ /* 0x000fe20000000800 */
[----:B------:R-:W-:Y:S01]  /*143e0*/  F2FP.F16.F32.PACK_AB R106, R107, R106 ;  /* 0x0000006a6b6a723e */ /* 0x000fe200000000ff */
[----:B-1----:R-:W1:Y:S01]  /*143f0*/  @P3 LDC R2, c[0x0][0x2e4] ;  /* 0x0000b900ff023b82 */ /* 0x002e620000000800 */
[----:B------:R-:W-:Y:S01]  /*14400*/  F2FP.F16.F32.PACK_AB R108, R109, R108 ;  /* 0x0000006c6d6c723e */ /* 0x000fe200000000ff */
[----:B------:R-:W-:Y:S01]  /*14410*/  STS [R13+0x6000], R72 ;  /* 0x006000480d007388 */ /* 0x000fe20000000800 */
[----:B------:R-:W-:Y:S01]  /*14420*/  F2FP.F16.F32.PACK_AB R110, R111, R110 ;  /* 0x0000006e6f6e723e */ /* 0x000fe200000000ff */
[----:B------:R-:W-:Y:S01]  /*14430*/  @P6 MUFU.LG2 R6, R6 ;  /* 0x0000000600066308 */ /* 0x000fe20000000c00 */
[----:B------:R-:W-:Y:S01]  /*14440*/  F2FP.F16.F32.PACK_AB R116, R117, R116 ;  /* 0x000000747574723e */ /* 0x000fe200000000ff */
[----:B------:R2:W-:Y:S01]  /*14450*/  STS [R13+0x6400], R74 ;  /* 0x0064004a0d007388 */ /* 0x0005e20000000800 */
[----:B------:R-:W-:Y:S01]  /*14460*/  F2FP.F16.F32.PACK_AB R118, R119, R118 ;  /* 0x000000767776723e */ /* 0x000fe200000000ff */
[----:B------:R-:W3:Y:S01]  /*14470*/  S2UR UR4, SR_CTAID.X ;  /* 0x00000000000479c3 */ /* 0x000ee20000002500 */
[----:B------:R-:W-:Y:S01]  /*14480*/  F2FP.F16.F32.PACK_AB R11, R11, R128 ;  /* 0x000000800b0b723e */ /* 0x000fe200000000ff */
[----:B------:R-:W-:Y:S01]  /*14490*/  STS [R9+0x6000], R76 ;  /* 0x0060004c09007388 */ /* 0x000fe20000000800 */
[----:B------:R-:W-:Y:S01]  /*144a0*/  F2FP.F16.F32.PACK_AB R130, R131, R130 ;  /* 0x000000828382723e */ /* 0x000fe200000000ff */
[----:B------:R-:W4:Y:S01]  /*144b0*/  @P0 MUFU.LG2 R7, R7 ;  /* 0x0000000700070308 */ /* 0x000f220000000c00 */
[----:B------:R-:W-:Y:S01]  /*144c0*/  F2FP.F16.F32.PACK_AB R120, R121, R120 ;  /* 0x000000787978723e */ /* 0x000fe200000000ff */
[----:B------:R5:W-:Y:S01]  /*144d0*/  STS [R9+0x6400], R78 ;  /* 0x0064004e09007388 */ /* 0x000be20000000800 */
[----:B------:R-:W-:Y:S01]  /*144e0*/  F2FP.F16.F32.PACK_AB R122, R123, R122 ;  /* 0x0000007a7b7a723e */ /* 0x000fe200000000ff */
[----:B------:R-:W3:Y:S01]  /*144f0*/  @P0 LDC R18, c[0x0][0x2e8] ;  /* 0x0000ba00ff120b82 */ /* 0x000ee20000000800 */
[----:B------:R-:W-:Y:S01]  /*14500*/  F2FP.F16.F32.PACK_AB R124, R125, R124 ;  /* 0x0000007c7d7c723e */ /* 0x000fe200000000ff */
[----:B------:R-:W-:Y:S01]  /*14510*/  STS [R17+0x4000], R84 ;  /* 0x0040005411007388 */ /* 0x000fe20000000800 */
[----:B------:R-:W-:Y:S01]  /*14520*/  F2FP.F16.F32.PACK_AB R16, R127, R16 ;  /* 0x000000107f10723e */ /* 0x000fe200000000ff */
[----:B------:R-:W-:Y:S01]  /*14530*/  BSSY B0, `(.L_x_1491) ;  /* 0x000007a000007945 */ /* 0x000fe20003800000 */
[----:B------:R-:W-:Y:S01]  /*14540*/  SHF.R.S32.HI R28, RZ, 0x3, R3 ;  /* 0x00000003ff1c7819 */ /* 0x000fe20000011403 */
[----:B------:R-:W-:Y:S01]  /*14550*/  STS [R17+0x4400], R86 ;  /* 0x0044005611007388 */ /* 0x000fe20000000800 */
[----:B------:R-:W-:-:S03]  /*14560*/  SHF.L.U32 R0, R0, 0x3, RZ ;  /* 0x0000000300007819 */ /* 0x000fc600000006ff */
[----:B------:R-:W-:Y:S01]  /*14570*/  STS [R19+0x4000], R96 ;  /* 0x0040006013007388 */ /* 0x000fe20000000800 */
[----:B------:R-:W-:-:S03]  /*14580*/  VIADD R3, R28, 0x10 ;  /* 0x000000101c037836 */ /* 0x000fc60000000000 */
[----:B------:R-:W-:Y:S01]  /*14590*/  STS [R19+0x4400], R98 ;  /* 0x0044006213007388 */ /* 0x000fe20000000800 */
[----:B--2---:R-:W2:Y:S01]  /*145a0*/  @P1 LDC.64 R12, c[0x0][0x2c0] ;  /* 0x0000b000ff0c1b82 */ /* 0x004ea20000000a00 */
[----:B------:R-:W-:Y:S02]  /*145b0*/  ISETP.GE.AND P3, PT, R3, UR14, PT ;  /* 0x0000000e03007c0c */ /* 0x000fe4000bf66270 */
[----:B------:R-:W-:Y:S01]  /*145c0*/  STS [R17+0x6000], R88 ;  /* 0x0060005811007388 */ /* 0x000fe20000000800 */
[----:B------:R4:W3:Y:S03]  /*145d0*/  @P5 MUFU.LG2 R3, R5 ;  /* 0x0000000500035308 */ /* 0x0008e60000000c00 */
[----:B------:R3:W-:Y:S01]  /*145e0*/  STS [R17+0x6400], R90 ;  /* 0x0064005a11007388 */ /* 0x0007e20000000800 */
[----:B-----5:R-:W5:Y:S03]  /*145f0*/  @!P1 LDC R9, c[0x0][0x270] ;  /* 0x00009c00ff099b82 */ /* 0x020f660000000800 */
[----:B------:R-:W-:Y:S04]  /*14600*/  STS [R19+0x6000], R92 ;  /* 0x0060005c13007388 */ /* 0x000fe80000000800 */
[----:B------:R5:W-:Y:S04]  /*14610*/  STS [R19+0x6400], R94 ;  /* 0x0064005e13007388 */ /* 0x000be80000000800 */
[----:B------:R-:W-:Y:S01]  /*14620*/  STS [R21+0x4000], R100 ;  /* 0x0040006415007388 */ /* 0x000fe20000000800 */
[----:B----4-:R-:W-:-:S03]  /*14630*/  MOV R5, 0x7f800000 ;  /* 0x7f80000000057802 */ /* 0x010fc60000000f00 */
[----:B------:R-:W-:Y:S01]  /*14640*/  STS [R21+0x4400], R102 ;  /* 0x0044006615007388 */ /* 0x000fe20000000800 */
[----:B--2---:R-:W-:Y:S01]  /*14650*/  @P1 IMAD R13, R13, R12, RZ ;  /* 0x0000000c0d0d1224 */ /* 0x004fe200078e02ff */
[----:B-1----:R-:W-:Y:S01]  /*14660*/  @!P1 MOV R13, R2 ;  /* 0x00000002000d9202 */ /* 0x002fe20000000f00 */
[----:B------:R-:W1:Y:S01]  /*14670*/  @P5 LDC R12, c[0x0][0x2e8] ;  /* 0x0000ba00ff0c5b82 */ /* 0x000e620000000800 */
[----:B------:R-:W-:Y:S04]  /*14680*/  STS [R23+0x4000], R112 ;  /* 0x0040007017007388 */ /* 0x000fe80000000800 */
[----:B------:R-:W-:Y:S01]  /*14690*/  STS [R23+0x4400], R114 ;  /* 0x0044007217007388 */ /* 0x000fe20000000800 */
[----:B---3--:R-:W-:Y:S01]  /*146a0*/  @P1 MOV R17, 0x1 ;  /* 0x0000000100111802 */ /* 0x008fe20000000f00 */
[----:B-----5:R-:W-:Y:S01]  /*146b0*/  @!P1 IMAD R17, R2, R9, RZ ;  /* 0x0000000902119224 */ /* 0x020fe200078e02ff */
[----:B------:R-:W-:Y:S01]  /*146c0*/  IADD3 R2, R28, 0x30, RZ ;  /* 0x000000301c027810 */ /* 0x000fe20007ffe0ff */
[----:B------:R-:W-:Y:S01]  /*146d0*/  STS [R21+0x6000], R104 ;  /* 0x0060006815007388 */ /* 0x000fe20000000800 */
[----:B------:R-:W2:Y:S03]  /*146e0*/  @P6 LDC R9, c[0x0][0x2e8] ;  /* 0x0000ba00ff096b82 */ /* 0x000ea60000000800 */
[----:B------:R-:W-:Y:S04]  /*146f0*/  STS [R21+0x6400], R106 ;  /* 0x0064006a15007388 */ /* 0x000fe80000000800 */
[----:B------:R-:W-:Y:S01]  /*14700*/  STS [R23+0x6000], R108 ;  /* 0x0060006c17007388 */ /* 0x000fe20000000800 */
[----:B------:R-:W3:Y:S03]  /*14710*/  @P1 LDC R19, c[0x0][0x2c0] ;  /* 0x0000b000ff131b82 */ /* 0x000ee60000000800 */
[----:B------:R-:W-:Y:S04]  /*14720*/  STS [R23+0x6400], R110 ;  /* 0x0064006e17007388 */ /* 0x000fe80000000800 */
[----:B------:R-:W-:Y:S04]  /*14730*/  STS [R25+0x4000], R116 ;  /* 0x0040007419007388 */ /* 0x000fe80000000800 */
[----:B------:R-:W-:Y:S04]  /*14740*/  STS [R25+0x4400], R118 ;  /* 0x0044007619007388 */ /* 0x000fe80000000800 */
[----:B------:R4:W-:Y:S04]  /*14750*/  STS [R27+0x4000], R11 ;  /* 0x0040000b1b007388 */ /* 0x0009e80000000800 */
[----:B------:R-:W-:Y:S04]  /*14760*/  STS [R27+0x4400], R130 ;  /* 0x004400821b007388 */ /* 0x000fe80000000800 */
[----:B------:R-:W-:Y:S01]  /*14770*/  STS [R25+0x6000], R120 ;  /* 0x0060007819007388 */ /* 0x000fe20000000800 */
[----:B------:R-:W-:Y:S01]  /*14780*/  @!P1 IMAD.MOV.U32 R19, RZ, RZ, 0x1 ;  /* 0x00000001ff139424 */ /* 0x000fe200078e00ff */
[----:B------:R-:W-:-:S02]  /*14790*/  ISETP.GE.AND P1, PT, R2, UR14, PT ;  /* 0x0000000e02007c0c */ /* 0x000fc4000bf26270 */
[----:B------:R-:W-:Y:S01]  /*147a0*/  STS [R25+0x6400], R122 ;  /* 0x0064007a19007388 */ /* 0x000fe20000000800 */
[----:B------:R-:W-:-:S03]  /*147b0*/  IADD3 R2, R28, 0x40, RZ ;  /* 0x000000401c027810 */ /* 0x000fc60007ffe0ff */
[----:B------:R-:W-:Y:S04]  /*147c0*/  STS [R27+0x6000], R124 ;  /* 0x0060007c1b007388 */ /* 0x000fe80000000800 */
[----:B------:R5:W-:Y:S01]  /*147d0*/  STS [R27+0x6400], R16 ;  /* 0x006400101b007388 */ /* 0x000be20000000800 */
[----:B------:R-:W-:Y:S01]  /*147e0*/  BAR.SYNC.DEFER_BLOCKING 0x0 ;  /* 0x0000000000007b1d */ /* 0x000fe20000010000 */
[----:B----4-:R-:W-:-:S05]  /*147f0*/  IADD3 R11, R28, 0x20, RZ ;  /* 0x000000201c0b7810 */ /* 0x010fca0007ffe0ff */
[----:B------:R-:W4:Y:S01]  /*14800*/  S2R R4, SR_CTAID.Y ;  /* 0x0000000000047919 */ /* 0x000f220000002600 */
[----:B------:R-:W1:Y:S01]  /*14810*/  S2R R10, SR_CTAID.Z ;  /* 0x00000000000a7919 */ /* 0x000e620000002700 */
[----:B-----5:R-:W-:Y:S01]  /*14820*/  @P0 FMUL.FTZ R16, R7, 0.69314718246459960938 ;  /* 0x3f31721807100820 */ /* 0x020fe20000410000 */
[----:B------:R-:W-:Y:S01]  /*14830*/  MOV R7, 0x7f800000 ;  /* 0x7f80000000077802 */ /* 0x000fe20000000f00 */
[----:B------:R2:W2:Y:S01]  /*14840*/  LDS.128 R20, [R224+0x3800] ;  /* 0x00380000e0147984 */ /* 0x0004a20000000c00 */
[----:B----4-:R-:W-:Y:S01]  /*14850*/  IMAD R17, R4, R17, RZ ;  /* 0x0000001104117224 */ /* 0x010fe200078e02ff */
[----:B------:R-:W-:Y:S01]  /*14860*/  MOV R4, 0x7f800000 ;  /* 0x7f80000000047802 */ /* 0x000fe20000000f00 */
[----:B------:R-:W-:Y:S01]  /*14870*/  @P0 FFMA.FTZ R4, R167, R18, R16 ;  /* 0x00000012a7040223 */ /* 0x000fe20000010010 */
[----:B------:R-:W-:Y:S02]  /*14880*/  ISETP.GE.AND P0, PT, R2, UR14, PT ;  /* 0x0000000e02007c0c */ /* 0x000fe4000bf06270 */
[----:B------:R-:W-:-:S02]  /*14890*/  SEL R17, R17, RZ, !P2 ;  /* 0x000000ff11117207 */ /* 0x000fc40005000000 */
[----:B------:R-:W-:Y:S01]  /*148a0*/  ISETP.GE.AND P2, PT, R11, UR14, PT ;  /* 0x0000000e0b007c0c */ /* 0x000fe2000bf46270 */
[----:B---3--:R-:W-:Y:S02]  /*148b0*/  IMAD R11, R19, UR4, RZ ;  /* 0x00000004130b7c24 */ /* 0x008fe4000f8e02ff */
[----:B-1----:R-:W-:Y:S02]  /*148c0*/  IMAD R13, R10, R13, R17 ;  /* 0x0000000d0a0d7224 */ /* 0x002fe400078e0211 */
[----:B------:R-:W-:Y:S01]  /*148d0*/  @P6 FMUL.FTZ R17, R6, 0.69314718246459960938 ;  /* 0x3f31721806116820 */ /* 0x000fe20000410000 */
[----:B------:R-:W-:Y:S01]  /*148e0*/  @P5 FMUL.FTZ R6, R3, 0.69314718246459960938 ;  /* 0x3f31721803065820 */ /* 0x000fe20000410000 */
[----:B------:R-:W-:Y:S02]  /*148f0*/  SHF.L.U32 R11, R11, 0x7, RZ ;  /* 0x000000070b0b7819 */ /* 0x000fe400000006ff */
[----:B--2---:R-:W-:Y:S01]  /*14900*/  @P6 FFMA.FTZ R5, R166, R9, R17 ;  /* 0x00000009a6056223 */ /* 0x004fe20000010011 */
[----:B------:R-:W-:Y:S01]  /*14910*/  @P5 FFMA.FTZ R7, R165, R12, R6 ;  /* 0x0000000ca5075223 */ /* 0x000fe20000010006 */
[----:B------:R-:W-:-:S02]  /*14920*/  SHF.R.S32.HI R3, RZ, 0x1f, R11 ;  /* 0x0000001fff037819 */ /* 0x000fc4000001140b */
[--C-:B------:R-:W-:Y:S02]  /*14930*/  IADD3 R11, P6, P5, R11, R14, R13.reuse ;  /* 0x0000000e0b0b7210 */ /* 0x100fe40007dde00d */
[----:B------:R-:W-:-:S04]  /*14940*/  SHF.R.S32.HI R14, RZ, 0x1f, R13 ;  /* 0x0000001fff0e7819 */ /* 0x000fc8000001140d */
[----:B------:R-:W-:Y:S01]  /*14950*/  IADD3.X R12, R3, R15, R14, P6, P5 ;  /* 0x0000000f030c7210 */ /* 0x000fe200037ea40e */
[----:B------:R-:W-:Y:S06]  /*14960*/  @P4 BRA `(.L_x_1492) ;  /* 0x0000000000d84947 */ /* 0x000fec0003800000 */
        /* <DEDUP_REMOVED lines=54> */
.L_x_1492:
[----:B------:R-:W-:Y:S05]  /*14cd0*/  BSYNC B0 ;  /* 0x0000000000007941 */ /* 0x000fea0003800000 */
.L_x_1491:
[----:B--2---:R-:W-:Y:S01]  /*14ce0*/  SHF.R.S32.HI R4, RZ, 0x1f, R0 ;  /* 0x0000001fff047819 */ /* 0x004fe20000011400 */
[----:B------:R-:W-:Y:S01]  /*14cf0*/  ULDC.64 UR4, c[0x0][0x2a0] ;  /* 0x0000a80000047ab9 */ /* 0x000fe20000000a00 */
[----:B------:R-:W-:Y:S01]  /*14d00*/  IADD3 R14, P4, R0, UR8, RZ ;  /* 0x00000008000e7c10 */ /* 0x000fe2000ff9e0ff */
[----:B------:R-:W-:Y:S01]  /*14d10*/  VIADD R3, R28, 0x50 ;  /* 0x000000501c037836 */ /* 0x000fe20000000000 */
[----:B------:R-:W-:Y:S01]  /*14d20*/  SHF.R.S32.HI R2, RZ, 0x1f, R10 ;  /* 0x0000001fff027819 */ /* 0x000fe2000001140a */
[----:B------:R-:W-:Y:S01]  /*14d30*/  IMAD.U32 R13, RZ, RZ, UR16 ;  /* 0x00000010ff0d7e24 */ /* 0x000fe2000f8e00ff */
[----:B------:R-:W-:Y:S01]  /*14d40*/  IADD3.X R15, R4, UR6, RZ, P4, !PT ;  /* 0x00000006040f7c10 */ /* 0x000fe2000a7fe4ff */
[----:B------:R-:W-:Y:S01]  /*14d50*/  BSSY B0, `(.L_x_1493) ;  /* 0x000001b000007945 */ /* 0x000fe20003800000 */
[----:B------:R1:W2:Y:S01]  /*14d60*/  LDS.128 R4, [R224+0x4000] ;  /* 0x00400000e0047984 */ /* 0x0002a20000000c00 */
[----:B------:R-:W-:Y:S01]  /*14d70*/  IMAD R17, R2, UR4, RZ ;  /* 0x0000000402117c24 */ /* 0x000fe2000f8e02ff */
[----:B------:R-:W-:Y:S01]  /*14d80*/  ISETP.GE.AND P4, PT, R28, UR14, PT ;  /* 0x0000000e1c007c0c */ /* 0x000fe2000bf86270 */
[----:B------:R-:W-:Y:S01]  /*14d90*/  IMAD.WIDE.U32 R14, R10, UR4, R14 ;  /* 0x000000040a0e7c25 */ /* 0x000fe2000f8e000e */
[----:B------:R-:W-:-:S02]  /*14da0*/  SHF.R.S32.HI R29, RZ, 0x1f, R28 ;  /* 0x0000001fff1d7819 */ /* 0x000fc4000001141c */
[----:B------:R-:W-:Y:S01]  /*14db0*/  ISETP.GE.AND P5, PT, R3, UR14, PT ;  /* 0x0000000e03007c0c */ /* 0x000fe2000bfa6270 */
[----:B------:R-:W-:Y:S01]  /*14dc0*/  IMAD R17, R10, UR5, R17 ;  /* 0x000000050a117c24 */ /* 0x000fe2000f8e0211 */
[----:B------:R-:W-:Y:S01]  /*14dd0*/  IADD3 R2, R28, 0x60, RZ ;  /* 0x000000601c027810 */ /* 0x000fe20007ffe0ff */
[----:B------:R1:W3:Y:S01]  /*14de0*/  LDS.128 R8, [R224] ;  /* 0x00000000e0087984 */ /* 0x0002e20000000c00 */
        /* <DEDUP_REMOVED lines=15> */
[----:B---3--:R4:W-:Y:S04]  /*14ee0*/  @!P6 STG.E.128 desc[UR20][R24.64], R8 ;  /* 0x000000081800e986 */ /* 0x0089e8000c101d14 */
[----:B--2---:R4:W-:Y:S02]  /*14ef0*/  @!P4 STG.E.128 desc[UR20][R24.64+0x80], R4 ;  /* 0x000080041800c986 */ /* 0x0049e4000c101d14 */
.L_x_1494:
[----:B------:R-:W-:Y:S05]  /*14f00*/  BSYNC B0 ;  /* 0x0000000000007941 */ /* 0x000fea0003800000 */
.L_x_1493:
[----:B---34-:R3:W4:Y:S01]  /*14f10*/  LDS.128 R8, [R224+0x800] ;  /* 0x00080000e0087984 */ /* 0x0187220000000c00 */
[----:B------:R-:W-:Y:S01]  /*14f20*/  BSSY B0, `(.L_x_1495) ;  /* 0x0000016000007945 */ /* 0x000fe20003800000 */
[----:B------:R-:W-:Y:S02]  /*14f30*/  ISETP.GE.AND P4, PT, R2, UR14, PT ;  /* 0x0000000e02007c0c */ /* 0x000fe4000bf86270 */
[----:B--2---:R3:W2:Y:S01]  /*14f40*/  LDS.128 R4, [R224+0x4800] ;  /* 0x00480000e0047984 */ /* 0x0046a20000000c00 */
        /* <DEDUP_REMOVED lines=18> */
[----:B--2---:R4:W-:Y:S02]  /*15070*/  @!P3 STG.E.128 desc[UR20][R24.64+0x80], R4 ;  /* 0x000080041800b986 */ /* 0x0049e4000c101d14 */
.L_x_1496:
[----:B------:R-:W-:Y:S05]  /*15080*/  BSYNC B0 ;  /* 0x0000000000007941 */ /* 0x000fea0003800000 */
.L_x_1495:
[----:B----4-:R4:W1:Y:S01]  /*15090*/  LDS.128 R8, [R224+0x1000] ;  /* 0x00100000e0087984 */ /* 0x0108620000000c00 */
[----:B------:R-:W-:Y:S01]  /*150a0*/  BSSY B0, `(.L_x_1497) ;  /* 0x0000015000007945 */ /* 0x000fe20003800000 */
[----:B------:R-:W-:Y:S02]  /*150b0*/  ISETP.GE.AND P3, PT, R28, UR14, PT ;  /* 0x0000000e1c007c0c */ /* 0x000fe4000bf66270 */
        /* <DEDUP_REMOVED lines=17> */
[----:B-1----:R1:W-:Y:S04]  /*151d0*/  @!P6 STG.E.128 desc[UR20][R24.64], R8 ;  /* 0x000000081800e986 */ /* 0x0023e8000c101d14 */
[----:B--2---:R1:W-:Y:S02]  /*151e0*/  @!P2 STG.E.128 desc[UR20][R24.64+0x80], R4 ;  /* 0x000080041800a986 */ /* 0x0043e4000c101d14 */
.L_x_1498:
[----:B------:R-:W-:Y:S05]  /*151f0*/  BSYNC B0 ;  /* 0x0000000000007941 */ /* 0x000fea0003800000 */
.L_x_1497:
[----:B-1----:R1:W1:Y:S01]  /*15200*/  LDS.128 R8, [R224+0x1800] ;  /* 0x00180000e0087984 */ /* 0x0022620000000c00 */
[----:B------:R-:W-:Y:S03]  /*15210*/  BSSY B0, `(.L_x_1499) ;  /* 0x0000014000007945 */ /* 0x000fe60003800000 */
[----:B--2---:R2:W1:Y:S01]  /*15220*/  LDS.128 R4, [R224+0x5800] ;  /* 0x00580000e0047984 */ /* 0x0044620000000c00 */
        /* <DEDUP_REMOVED lines=18> */
.L_x_1500:
[----:B------:R-:W-:Y:S05]  /*15350*/  BSYNC B0 ;  /* 0x0000000000007941 */ /* 0x000fea0003800000 */
.L_x_1499:
        /* <DEDUP_REMOVED lines=21> */
.L_x_1502:
[----:B------:R-:W-:Y:S05]  /*154b0*/  BSYNC B0 ;  /* 0x0000000000007941 */ /* 0x000fea0003800000 */
.L_x_1501:
        /* <DEDUP_REMOVED lines=21> */
.L_x_1504:
[----:B------:R-:W-:Y:S05]  /*15610*/  BSYNC B0 ;  /* 0x0000000000007941 */ /* 0x000fea0003800000 */
.L_x_1503:
        /* <DEDUP_REMOVED lines=21> */
.L_x_1506:
[----:B------:R-:W-:Y:S05]  /*15770*/  BSYNC B0 ;  /* 0x0000000000007941 */ /* 0x000fea0003800000 */
.L_x_1505:
        /* <DEDUP_REMOVED lines=21> */
.L_x_1441:
        /* <DEDUP_REMOVED lines=87> */
.L_x_1508:
[----:B------:R-:W-:Y:S05]  /*15e40*/  BSYNC B0 ;  /* 0x0000000000007941 */ /* 0x000fea0003800000 */
.L_x_1507:
        /* <DEDUP_REMOVED lines=21> */
.L_x_1510:
[----:B------:R-:W-:Y:S05]  /*15fa0*/  BSYNC B0 ;  /* 0x0000000000007941 */ /* 0x000fea0003800000 */
.L_x_1509:
        /* <DEDUP_REMOVED lines=21> */
.L_x_1512:
[----:B------:R-:W-:Y:S05]  /*16100*/  BSYNC B0 ;  /* 0x0000000000007941 */ /* 0x000fea0003800000 */
.L_x_1511:
        /* <DEDUP_REMOVED lines=21> */
.L_x_1514:
[----:B------:R-:W-:Y:S05]  /*16260*/  BSYNC B0 ;  /* 0x0000000000007941 */ /* 0x000fea0003800000 */
.L_x_1513:
        /* <DEDUP_REMOVED lines=20> */
.L_x_1516:
[----:B------:R-:W-:Y:S05]  /*163b0*/  BSYNC B0 ;  /* 0x0000000000007941 */ /* 0x000fea0003800000 */
.L_x_1515:
        /* <DEDUP_REMOVED lines=20> */
.L_x_1518:
[----:B------:R-:W-:Y:S05]  /*16500*/  BSYNC B0 ;  /* 0x0000000000007941 */ /* 0x000fea0003800000 */
.L_x_1517:
        /* <DEDUP_REMOVED lines=20> */
.L_x_1520:
[----:B------:R-:W-:Y:S05]  /*16650*/  BSYNC B0 ;  /* 0x0000000000007941 */ /* 0x000fea0003800000 */
.L_x_1519:
        /* <DEDUP_REMOVED lines=19> */
.L_x_1522:
[----:B------:R-:W-:Y:S05]  /*16790*/  BSYNC B0 ;  /* 0x0000000000007941 */ /* 0x000fea0003800000 */
.L_x_1521:
        /* <DEDUP_REMOVED lines=10> */
.L_x_1524:
[----:B------:R-:W-:Y:S05]  /*16840*/  BSYNC B0 ;  /* 0x0000000000007941 */ /* 0x000fea0003800000 */
.L_x_1523:
        /* <DEDUP_REMOVED lines=15> */
.L_x_1526:
[----:B------:R-:W-:Y:S05]  /*16940*/  BSYNC B0 ;  /* 0x0000000000007941 */ /* 0x000fea0003800000 */
.L_x_1525:
        /* <DEDUP_REMOVED lines=10> */
.L_x_1528:
[----:B------:R-:W-:Y:S05]  /*169f0*/  BSYNC B0 ;  /* 0x0000000000007941 */ /* 0x000fea0003800000 */
.L_x_1527:
        /* <DEDUP_REMOVED lines=10> */
.L_x_1530:
[----:B------:R-:W-:Y:S05]  /*16aa0*/  BSYNC B0 ;  /* 0x0000000000007941 */ /* 0x000fea0003800000 */
.L_x_1529:
        /* <DEDUP_REMOVED lines=10> */
.L_x_1532:
[----:B------:R-:W-:Y:S05]  /*16b50*/  BSYNC B0 ;  /* 0x0000000000007941 */ /* 0x000fea0003800000 */
.L_x_1531:
        /* <DEDUP_REMOVED lines=10> */
.L_x_1534:
[----:B------:R-:W-:Y:S05]  /*16c00*/  BSYNC B0 ;  /* 0x0000000000007941 */ /* 0x000fea0003800000 */
.L_x_1533:
        /* <DEDUP_REMOVED lines=10> */
.L_x_1536:
[----:B------:R-:W-:Y:S05]  /*16cb0*/  BSYNC B0 ;  /* 0x0000000000007941 */ /* 0x000fea0003800000 */
.L_x_1535:
        /* <DEDUP_REMOVED lines=10> */
.L_x_1537:
        /* <DEDUP_REMOVED lines=10> */
.L_x_1760:


//--------------------- .text._ZN5flash16flash_fwd_kernelI23Flash_fwd_kernel_traitsILi128ELi128ELi32ELi4ELb0ELb0EN7cutlass6half_tE19Flash_kernel_traitsILi128ELi128ELi32ELi4ES3_EELb1ELb1ELb0ELb1ELb0ELb0ELb0ELb1EEEvNS_16Flash_fwd_paramsE --------------------------
	.section	.text._ZN5flash16flash_fwd_kernelI23Flash_fwd_kernel_traitsILi128ELi128ELi32ELi4ELb0ELb0EN7cutlass6half_tE19Flash_kernel_traitsILi128ELi128ELi32ELi4ES3_EELb1ELb1ELb0ELb1ELb0ELb0ELb0ELb1EEEvNS_16Flash_fwd_paramsE,"ax",@progbits
	.align	128
        .global         _ZN5flash16flash_fwd_kernelI23Flash_fwd_kernel_traitsILi128ELi128ELi32ELi4ELb0ELb0EN7cutlass6half_tE19Flash_kernel_traitsILi128ELi128ELi32ELi4ES3_EELb1ELb1ELb0ELb1ELb0ELb0ELb0ELb1EEEvNS_16Flash_fwd_paramsE
        .type           _ZN5flash16flash_fwd_kernelI23Flash_fwd_kernel_traitsILi128ELi128ELi32ELi4ELb0ELb0EN7cutlass6half_tE19Flash_kernel_traitsILi128ELi128ELi32ELi4ES3_EELb1ELb1ELb0ELb1ELb0ELb0ELb0ELb1EEEvNS_16Flash_fwd_paramsE,@function
        .size           _ZN5flash16flash_fwd_kernelI23Flash_fwd_kernel_traitsILi128ELi128ELi32ELi4ELb0ELb0EN7cutlass6half_tE19Flash_kernel_traitsILi128ELi128ELi32ELi4ES3_EELb1ELb1ELb0ELb1ELb0ELb0ELb0ELb1EEEvNS_16Flash_fwd_paramsE,(.L_x_1761 - _ZN5flash16flash_fwd_kernelI23Flash_fwd_kernel_traitsILi128ELi128ELi32ELi4ELb0ELb0EN7cutlass6half_tE19Flash_kernel_traitsILi128ELi128ELi32ELi4ES3_EELb1ELb1ELb0ELb1ELb0ELb0ELb0ELb1EEEvNS_16Flash_fwd_paramsE)
        .other          _ZN5flash16flash_fwd_kernelI23Flash_fwd_kernel_traitsILi128ELi128ELi32ELi4ELb0ELb0EN7cutlass6half_tE19Flash_kernel_traitsILi128ELi128ELi32ELi4ES3_EELb1ELb1ELb0ELb1ELb0ELb0ELb0ELb1EEEvNS_16Flash_fwd_paramsE,@"STO_CUDA_ENTRY STV_DEFAULT"
_ZN5flash16flash_fwd_kernelI23Flash_fwd_kernel_traitsILi128ELi128ELi32ELi4ELb0ELb0EN7cutlass6half_tE19Flash_kernel_traitsILi128ELi128ELi32ELi4ES3_EELb1ELb1ELb0ELb1ELb0ELb0ELb0ELb1EEEvNS_16Flash_fwd_paramsE:
.text._ZN5flash16flash_fwd_kernelI23Flash_fwd_kernel_traitsILi128ELi128ELi32ELi4ELb0ELb0EN7cutlass6half_tE19Flash_kernel_traitsILi128ELi128ELi32ELi4ES3_EELb1ELb1ELb0ELb1ELb0ELb0ELb0ELb1EEEvNS_16Flash_fwd_paramsE:
        /* <DEDUP_REMOVED lines=15> */
[----:B------:R-:W1:Y:S08]  /*00f0*/  S2UR UR24, SR_CTAID.Y ;  /* 0x00000000001879c3 */ /* 0x000e700000002600 */
[----:B------:R-:W4:Y:S01]  /*0100*/  S2UR UR22, SR_CTAID.Z ;  /* 0x00000000001679c3 */ /* 0x000f220000002700 */
[----:B------:R-:W-:Y:S01]  /*0110*/  UMOV UR16, 0xffffffff ;  /* 0xffffffff00107882 */ /* 0x000fe20000000000 */
[----:B------:R-:W-:Y:S01]  /*0120*/  UMOV UR11, URZ ;  /* 0x0000003f000b7c82 */ /* 0x000fe20008000000 */
[----:B------:R-:W-:-:S05]  /*0130*/  ULDC.U8 UR15, c[0x0][0x388] ;  /* 0x0000e200000f7ab9 */ /* 0x000fca0000000000 */
[----:B------:R-:W5:Y:S01]  /*0140*/  @P2 LDC R0, c[0x0][0x3b0] ;  /* 0x0000ec00ff002b82 */ /* 0x000f620000000800 */
[----:B--2---:R-:W-:Y:S02]  /*0150*/  @P2 IMAD.MOV.U32 R2, RZ, RZ, R9 ;  /* 0x000000ffff022224 */ /* 0x004fe400078e0009 */
[----:B---3--:R-:W-:-:S06]  /*0160*/  @P2 IMAD.MOV.U32 R3, RZ, RZ, R8 ;  /* 0x000000ffff032224 */ /* 0x008fcc00078e0008 */
[----:B------:R-:W2:Y:S01]  /*0170*/  @P2 LDG.E.64 R2, desc[UR26][R2.64] ;  /* 0x0000001a02022981 */ /* 0x000ea2000c1e1b00 */
[----:B------:R-:W-:Y:S02]  /*0180*/  UISETP.NE.U32.AND UP2, UPT, UR6, URZ, UPT ;  /* 0x0000003f0600728c */ /* 0x000fe4000bf45070 */
[----:B-1----:R-:W-:Y:S02]  /*0190*/  UIMAD.WIDE UR8, UR24, 0x4, UR8 ;  /* 0x00000004180878a5 */ /* 0x002fe4000f8e0208 */
[----:B------:R-:W-:Y:S02]  /*01a0*/  UISETP.NE.AND.EX UP2, UPT, UR7, URZ, UPT, UP2 ;  /* 0x0000003f0700728c */ /* 0x000fe4000bf45320 */
[----:B----4-:R-:W-:Y:S01]  /*01b0*/  ULOP3.LUT UR4, UR22, UR17, UR24, 0xfe, !UPT ;  /* 0x0000001116047292 */ /* 0x010fe2000f8efe18 */
[----:B------:R-:W-:-:S03]  /*01c0*/  ULDC.U8 UR6, c[0x0][0x3c2] ;  /* 0x0000f08000067ab9 */ /* 0x000fc60000000000 */
[----:B------:R-:W-:Y:S01]  /*01d0*/  PLOP3.LUT P0, PT, PT, PT, UP2, 0x80, 0x0 ;  /* 0x000000000000781c */ /* 0x000fe20003f0f028 */
[----:B------:R-:W-:Y:S01]  /*01e0*/  UISETP.NE.AND UP3, UPT, UR6, URZ, UPT ;  /* 0x0000003f0600728c */ /* 0x000fe2000bf65270 */
[----:B------:R-:W-:Y:S01]  /*01f0*/  LOP3.LUT P3, RZ, R99, UR4, RZ, 0xfc, !PT ;  /* 0x0000000463ff7c12 */ /* 0x000fe2000f86fcff */
[----:B------:R-:W-:Y:S01]  /*0200*/  ULDC.64 UR4, c[0x0][0x300] ;  /* 0x0000c00000047ab9 */ /* 0x000fe20000000a00 */
[----:B------:R-:W-:Y:S01]  /*0210*/  ULDC.64 UR6, c[0x0][0x2f8] ;  /* 0x0000be0000067ab9 */ /* 0x000fe20000000a00 */
        /* <DEDUP_REMOVED lines=20> */
[----:B------:R-:W-:-:S05]  /*0360*/  @!P3 IMAD.MOV.U32 R5, RZ, RZ, R8 ;  /* 0x000000ffff05b224 */ /* 0x000fca00078e0008 */
[----:B------:R1:W-:Y:S01]  /*0370*/  @!P3 STG.E.64 desc[UR26][R6.64+0x8], R4 ;  /* 0x000008040600b986 */ /* 0x0003e2000c101b1a */
[----:B------:R-:W-:-:S03]  /*0380*/  PLOP3.LUT P2, PT, PT, PT, UP0, 0x80, 0x0 ;  /* 0x000000000000781c */ /* 0x000fc60003f4f008 */
[----:B-1----:R-:W2:Y:S04]  /*0390*/  @P0 LDG.E R6, desc[UR26][R2.64] ;  /* 0x0000001a02060981 */ /* 0x002ea8000c1e1900 */
[----:B------:R1:W3:Y:S02]  /*03a0*/  @P0 LDG.E R5, desc[UR26][R2.64+0x4] ;  /* 0x0000041a02050981 */ /* 0x0002e4000c1e1900 */
[----:B-1----:R-:W-:Y:S02]  /*03b0*/  IMAD.U32 R2, RZ, RZ, UR8 ;  /* 0x00000008ff027e24 */ /* 0x002fe4000f8e00ff */
        /* <DEDUP_REMOVED lines=26> */
.L_x_1538:
[----:B------:R-:W-:-:S05]  /*0560*/  ULDC UR7, c[0x0][0x2c8] ;  /* 0x0000b20000077ab9 */ /* 0x000fca0000000800 */
.L_x_1539:
        /* <DEDUP_REMOVED lines=38> */
[----:B------:R-:W-:Y:S01]  /*07d0*/  UISETP.NE.AND UP1, UPT, UR16, -0x1, UPT ;  /* 0xffffffff1000788c */ /* 0x000fe2000bf25270 */
[CC--:B------:R-:W-:Y:S01]  /*07e0*/  LEA.HI R10, R13.reuse, R99.reuse, RZ, 0x3 ;  /* 0x000000630d0a7211 */ /* 0x0c0fe200078f18ff */
[----:B------:R-:W-:Y:S01]  /*07f0*/  ULDC UR7, c[0x0][0x270] ;  /* 0x00009c0000077ab9 */ /* 0x000fe20000000800 */
[----:B------:R-:W-:Y:S01]  /*0800*/  UIADD3 UR14, -UR28, UR18, URZ ;  /* 0x000000121c0e7290 */ /* 0x000fe2000fffe13f */
[----:B------:R-:W-:Y:S01]  /*0810*/  LEA.HI R24, R13, R99, RZ, 0x4 ;  /* 0x000000630d187211 */ /* 0x000fe200078f20ff */
[----:B------:R-:W-:Y:S02]  /*0820*/  UIMAD UR7, UR24, UR7, UR22 ;  /* 0x00000007180772a4 */ /* 0x000fe4000f8e0216 */
[----:B------:R-:W-:Y:S02]  /*0830*/  UISETP.NE.AND UP0, UPT, UR6, -0x1, UPT ;  /* 0xffffffff0600788c */ /* 0x000fe4000bf05270 */
[----:B------:R-:W-:-:S02]  /*0840*/  USHF.L.U32 UR8, UR7, 0x5, URZ ;  /* 0x0000000507087899 */ /* 0x000fc4000800063f */
[----:B------:R-:W-:Y:S01]  /*0850*/  @UP1 ULDC.64 UR4, c[0x0][0x240] ;  /* 0x0000900000041ab9 */ /* 0x000fe20000000a00 */
[----:B------:R-:W-:Y:S01]  /*0860*/  ULDC UR20, c[0x0][0x2d8] ;  /* 0x0000b60000147ab9 */ /* 0x000fe20000000800 */
[----:B------:R-:W-:Y:S02]  /*0870*/  @UP1 UIMAD.WIDE.U32 UR12, UR16, UR4, URZ ;  /* 0x00000004100c12a5 */ /* 0x000fe4000f8e003f */
[----:B------:R-:W-:Y:S01]  /*0880*/  USHF.R.S32.HI UR4, URZ, 0x1f, UR8 ;  /* 0x0000001f3f047899 */ /* 0x000fe20008011408 */
[----:B------:R-:W-:Y:S01]  /*0890*/  IADD3 R102, P2, P1, R9, UR8, R92 ;  /* 0x0000000809667c10 */ /* 0x000fe2000f95e05c */
[----:B------:R-:W-:Y:S02]  /*08a0*/  @!UP1 USHF.R.S32.HI UR8, URZ, 0x1f, UR24 ;  /* 0x0000001f3f089899 */ /* 0x000fe40008011418 */
[----:B------:R-:W-:Y:S02]  /*08b0*/  @UP1 UIMAD UR10, UR16, UR5, UR13 ;  /* 0x00000005100a12a4 */ /* 0x000fe4000f8e020d */
[----:B------:R3:W-:Y:S01]  /*08c0*/  STL [R1+0xd8], R102 ;  /* 0x0000d86601007387 */ /* 0x0007e20000100800 */
[----:B-1----:R-:W-:Y:S01]  /*08d0*/  IABS R11, R14 ;  /* 0x0000000e000b7213 */ /* 0x002fe20000000000 */
[----:B------:R-:W-:-:S02]  /*08e0*/  @UP0 UIADD3 UR32, UR11, UR6, URZ ;  /* 0x000000060b200290 */ /* 0x000fc4000fffe03f */
[----:B------:R-:W-:Y:S01]  /*08f0*/  USHF.R.S32.HI UR23, URZ, 0x1f, UR22 ;  /* 0x0000001f3f177899 */ /* 0x000fe20008011416 */
[----:B------:R-:W1:Y:S01]  /*0900*/  I2F.RP R2, R11 ;  /* 0x0000000b00027306 */ /* 0x000e620000209400 */
[----:B--2---:R-:W-:-:S07]  /*0910*/  IABS R6, R6 ;  /* 0x0000000600067213 */ /* 0x004fce0000000000 */
[----:B-1----:R-:W1:Y:S02]  /*0920*/  MUFU.RCP R2, R2 ;  /* 0x0000000200027308 */ /* 0x002e640000001000 */
[----:B-1----:R-:W-:-:S06]  /*0930*/  VIADD R2, R2, 0xffffffe ;  /* 0x0ffffffe02027836 */ /* 0x002fcc0000000000 */
[----:B------:R-:W1:Y:S02]  /*0940*/  F2I.FTZ.U32.TRUNC.NTZ R3, R2 ;  /* 0x0000000200037305 */ /* 0x000e64000021f000 */
[----:B-1----:R-:W-:Y:S02]  /*0950*/  IMAD.MOV R0, RZ, RZ, -R3 ;  /* 0x000000ffff007224 */ /* 0x002fe400078e0a03 */
[----:B------:R-:W-:Y:S02]  /*0960*/  IMAD.MOV.U32 R2, RZ, RZ, RZ ;  /* 0x000000ffff027224 */ /* 0x000fe400078e00ff */
[----:B------:R-:W-:-:S04]  /*0970*/  IMAD R0, R0, R11, RZ ;  /* 0x0000000b00007224 */ /* 0x000fc800078e02ff */
[----:B------:R-:W-:Y:S01]  /*0980*/  IMAD.HI.U32 R0, R3, R0, R2 ;  /* 0x0000000003007227 */ /* 0x000fe200078e0002 */
[----:B------:R-:W-:-:S05]  /*0990*/  SHF.R.S32.HI R2, RZ, 0x3, R10 ;  /* 0x00000003ff027819 */ /* 0x000fca000001140a */
[----:B------:R-:W-:-:S04]  /*09a0*/  IMAD.HI.U32 R0, R0, R6, RZ ;  /* 0x0000000600007227 */ /* 0x000fc800078e00ff */
[----:B------:R-:W-:Y:S02]  /*09b0*/  IMAD.MOV R4, RZ, RZ, -R0 ;  /* 0x000000ffff047224 */ /* 0x000fe400078e0a00 */
[C---:B------:R-:W-:Y:S02]  /*09c0*/  VIADD R5, R2.reuse, 0x20 ;  /* 0x0000002002057836 */ /* 0x040fe40000000000 */
[----:B------:R-:W-:Y:S02]  /*09d0*/  IMAD R4, R11, R4, R6 ;  /* 0x000000040b047224 */ /* 0x000fe400078e0206 */
[----:B------:R-:W-:Y:S01]  /*09e0*/  VIADD R3, R2, 0x30 ;  /* 0x0000003002037836 */ /* 0x000fe20000000000 */
[----:B------:R-:W-:Y:S01]  /*09f0*/  ISETP.GE.AND P4, PT, R5, UR14, PT ;  /* 0x0000000e05007c0c */ /* 0x000fe2000bf86270 */
[----:B------:R-:W-:Y:S01]  /*0a00*/  IMAD.U32 R6, RZ, RZ, UR17 ;  /* 0x00000011ff067e24 */ /* 0x000fe2000f8e00ff */
[----:B------:R-:W-:Y:S02]  /*0a10*/  ISETP.GT.U32.AND P5, PT, R11, R4, PT ;  /* 0x000000040b00720c */ /* 0x000fe40003fa4070 */
[----:B------:R-:W-:-:S02]  /*0a20*/  SHF.R.S32.HI R5, RZ, 0x1f, R92 ;  /* 0x0000001fff057819 */ /* 0x000fc4000001145c */
[----:B------:R-:W-:Y:S01]  /*0a30*/  ISETP.GE.AND P3, PT, R3, UR14, PT ;  /* 0x0000000e03007c0c */ /* 0x000fe2000bf66270 */
[----:B------:R-:W-:Y:S01]  /*0a40*/  VIADD R3, R2, 0x40 ;  /* 0x0000004002037836 */ /* 0x000fe20000000000 */
[----:B------:R-:W-:Y:S01]  /*0a50*/  IADD3.X R100, R8, UR4, R5, P2, P1 ;  /* 0x0000000408647c10 */ /* 0x000fe200097e2405 */
[----:B------:R-:W-:Y:S01]  /*0a60*/  @!UP1 ULDC.64 UR4, c[0x0][0x228] ;  /* 0x00008a0000049ab9 */ /* 0x000fe20000000a00 */
[----:B------:R-:W-:Y:S01]  /*0a70*/  PLOP3.LUT P1, PT, PT, PT, UP0, 0x80, 0x0 ;  /* 0x000000000000781c */ /* 0x000fe20003f2f008 */
[----:B------:R-:W-:Y:S01]  /*0a80*/  @!UP1 UIMAD UR8, UR8, UR4, URZ ;  /* 0x00000004080892a4 */ /* 0x000fe2000f8e023f */
[----:B------:R-:W-:Y:S01]  /*0a90*/  LOP3.LUT R8, R24, 0xfffffff0, RZ, 0xc0, !PT ;  /* 0xfffffff018087812 */ /* 0x000fe200078ec0ff */
[----:B------:R-:W-:Y:S01]  /*0aa0*/  @!UP1 UIMAD.WIDE.U32 UR34, UR24, UR4, URZ ;  /* 0x00000004182292a5 */ /* 0x000fe2000f8e003f */
[----:B------:R-:W-:Y:S01]  /*0ab0*/  ISETP.GE.AND P0, PT, R3, UR14, PT ;  /* 0x0000000e03007c0c */ /* 0x000fe2000bf06270 */
[----:B------:R-:W-:Y:S01]  /*0ac0*/  @!P5 IMAD.IADD R4, R4, 0x1, -R11 ;  /* 0x000000010404d824 */ /* 0x000fe200078e0a0b */
[----:B------:R-:W-:Y:S01]  /*0ad0*/  @!UP1 UIMAD UR5, UR24, UR5, UR8 ;  /* 0x00000005180592a4 */ /* 0x000fe2000f8e0208 */
[----:B------:R-:W-:Y:S01]  /*0ae0*/  SHF.R.S32.HI R3, RZ, 0x1f, R2 ;  /* 0x0000001fff037819 */ /* 0x000fe20000011402 */
[----:B------:R-:W-:Y:S01]  /*0af0*/  ULDC UR4, c[0x0][0x2d4] ;  /* 0x0000b50000047ab9 */ /* 0x000fe20000000800 */
[----:B------:R-:W-:Y:S01]  /*0b00*/  @UP0 ULDC.64 UR8, c[0x0][0x248] ;  /* 0x0000920000080ab9 */ /* 0x000fe20000000a00 */
[----:B------:R-:W-:Y:S01]  /*0b10*/  ISETP.GE.U32.AND P6, PT, R4, R11, PT ;  /* 0x0000000b0400720c */ /* 0x000fe20003fc6070 */
[----:B------:R-:W-:Y:S01]  /*0b20*/  @UP0 UIMAD.WIDE.U32 UR36, UR32, UR8, URZ ;  /* 0x00000008202402a5 */ /* 0x000fe2000f8e003f */
[----:B------:R-:W-:Y:S01]  /*0b30*/  LOP3.LUT R4, R10, 0xfffffff8, RZ, 0xc0, !PT ;  /* 0xfffffff80a047812 */ /* 0x000fe200078ec0ff */
[----:B------:R-:W-:Y:S01]  /*0b40*/  UIMAD UR4, UR7, UR4, UR28 ;  /* 0x00000004070472a4 */ /* 0x000fe2000f8e021c */
[----:B------:R-:W-:Y:S01]  /*0b50*/  LOP3.LUT R5, R14, UR22, RZ, 0x3c, !PT ;  /* 0x000000160e057c12 */ /* 0x000fe2000f8e3cff */
[----:B------:R-:W-:Y:S01]  /*0b60*/  @UP0 UIMAD UR32, UR32, UR9, URZ ;  /* 0x00000009202002a4 */ /* 0x000fe2000f8e023f */
[C---:B------:R-:W-:Y:S01]  /*0b70*/  IMAD.IADD R8, R99.reuse, 0x1, -R8 ;  /* 0x0000000163087824 */ /* 0x040fe200078e0a08 */
[----:B------:R-:W-:Y:S01]  /*0b80*/  UIMAD UR25, UR4, UR20, URZ ;  /* 0x00000014041972a4 */ /* 0x000fe2000f8e023f */
[----:B------:R-:W-:Y:S01]  /*0b90*/  IMAD.IADD R19, R99, 0x1, -R4 ;  /* 0x0000000163137824 */ /* 0x000fe200078e0a04 */
[----:B------:R-:W-:Y:S01]  /*0ba0*/  @UP0 UIADD3 UR32, UR37, UR32, URZ ;  /* 0x0000002025200290 */ /* 0x000fe2000fffe03f */
[----:B------:R-:W-:Y:S01]  /*0bb0*/  IMAD.SHL.U32 R4, R2, 0x40, RZ ;  /* 0x0000004002047824 */ /* 0x000fe200078e00ff */
[----:B------:R-:W-:Y:S01]  /*0bc0*/  @!UP1 UIADD3 UR10, UR35, UR5, URZ ;  /* 0x00000005230a9290 */ /* 0x000fe2000fffe03f */
[----:B------:R-:W-:Y:S01]  /*0bd0*/  IMAD.SHL.U32 R136, R19, 0x8, RZ ;  /* 0x0000000813887824 */ /* 0x000fe200078e00ff */
[----:B------:R-:W-:Y:S01]  /*0be0*/  @!UP1 UMOV UR12, UR34 ;  /* 0x00000022000c9c82 */ /* 0x000fe20008000000 */
[----:B------:R-:W-:Y:S01]  /*0bf0*/  ISETP.GE.AND P2, PT, R5, RZ, PT ;  /* 0x000000ff0500720c */ /* 0x000fe20003f46270 */
[----:B------:R-:W-:Y:S01]  /*0c00*/  @!P5 VIADD R0, R0, 0x1 ;  /* 0x000000010000d836 */ /* 0x000fe20000000000 */
[----:B------:R-:W-:Y:S01]  /*0c10*/  LOP3.LUT R4, R4, 0x1c0, RZ, 0xc0, !PT ;  /* 0x000001c004047812 */ /* 0x000fe200078ec0ff */
[----:B------:R-:W-:Y:S01]  /*0c20*/  IMAD.WIDE R6, R6, 0x80, R2 ;  /* 0x0000008006067825 */ /* 0x000fe200078e0202 */
[----:B------:R-:W-:-:S02]  /*0c30*/  ISETP.NE.AND P5, PT, R14, RZ, PT ;  /* 0x000000ff0e00720c */ /* 0x000fc40003fa5270 */
[----:B------:R-:W-:Y:S02]  /*0c40*/  SHF.R.S32.HI R9, RZ, 0x1f, R8 ;  /* 0x0000001fff097819 */ /* 0x000fe40000011408 */
[----:B------:R-:W-:Y:S01]  /*0c50*/  LOP3.LUT R5, R4, 0x38, R136, 0xf8, !PT ;  /* 0x0000003804057812 */ /* 0x000fe200078ef888 */
[----:B---3--:R-:W-:Y:S08]  /*0c60*/  @P1 BRA `(.L_x_1541) ;  /* 0x0000000000301947 */ /* 0x008ff00003800000 */
        /* <DEDUP_REMOVED lines=12> */
.L_x_1541:
        /* <DEDUP_REMOVED lines=23> */
.L_x_1542:
[----:B------:R-:W-:Y:S01]  /*0ea0*/  IMAD R9, R3, UR8, RZ ;  /* 0x0000000803097c24 */ /* 0x000fe2000f8e02ff */
[----:B------:R-:W-:Y:S01]  /*0eb0*/  LOP3.LUT R11, R21, 0xfffffff8, RZ, 0xc0, !PT ;  /* 0xfffffff8150b7812 */ /* 0x000fe200078ec0ff */
[----:B------:R-:W-:Y:S01]  /*0ec0*/  IMAD.WIDE.U32 R4, R2, UR8, R136 ;  /* 0x0000000802047c25 */ /* 0x000fe2000f8e0088 */
[----:B------:R-:W-:Y:S01]  /*0ed0*/  ULDC.64 UR4, c[0x0][0x258] ;  /* 0x0000960000047ab9 */ /* 0x000fe20000000a00 */
[----:B------:R-:W-:Y:S01]  /*0ee0*/  MOV R25, 0x10 ;  /* 0x0000001000197802 */ /* 0x000fe20000000f00 */
[----:B------:R-:W-:Y:S01]  /*0ef0*/  BSSY B0, `(.L_x_1543) ;  /* 0x000004a000007945 */ /* 0x000fe20003800000 */
[----:B------:R-:W-:Y:S01]  /*0f00*/  IMAD.SHL.U32 R213, R10, 0x8, RZ ;  /* 0x000000080ad57824 */ /* 0x000fe200078e00ff */
[----:B------:R-:W-:Y:S01]  /*0f10*/  IADD3 R10, P1, R4, UR36, RZ ;  /* 0x00000024040a7c10 */ /* 0x000fe2000ff3e0ff */
[C---:B------:R-:W-:Y:S01]  /*0f20*/  IMAD R9, R2.reuse, UR9, R9 ;  /* 0x0000000902097c24 */ /* 0x040fe2000f8e0209 */
[----:B------:R-:W-:Y:S01]  /*0f30*/  IADD3 R16, R2, 0x50, RZ ;  /* 0x0000005002107810 */ /* 0x000fe20007ffe0ff */
        /* <DEDUP_REMOVED lines=12> */
[----:B------:R-:W-:Y:S01]  /*1000*/  IMAD R13, R2, UR7, R9 ;  /* 0x00000007020d7c24 */ /* 0x000fe2000f8e0209 */
[----:B------:R-:W-:Y:S01]  /*1010*/  IADD3.X R9, R137, UR10, RZ, P1, !PT ;  /* 0x0000000a89097c10 */ /* 0x000fe20008ffe4ff */
[----:B------:R-:W-:Y:S01]  /*1020*/  ULDC.64 UR10, c[0x0][0x268] ;  /* 0x00009a00000a7ab9 */ /* 0x000fe20000000a00 */
[----:B------:R-:W-:Y:S01]  /*1030*/  MOV R14, UR4 ;  /* 0x00000004000e7c02 */ /* 0x000fe20008000f00 */
[----:B------:R-:W-:Y:S01]  /*1040*/  UIMAD UR4, UR23, UR4, URZ ;  /* 0x00000004170472a4 */ /* 0x000fe2000f8e023f */
[----:B------:R-:W-:Y:S01]  /*1050*/  IADD3.X R5, R5, UR13, R13, P2, !PT ;  /* 0x0000000d05057c10 */ /* 0x000fe200097fe40d */
[----:B------:R-:W-:Y:S01]  /*1060*/  ULDC.64 UR12, c[0x0][0x260] ;  /* 0x00009800000c7ab9 */ /* 0x000fe20000000a00 */
[----:B------:R-:W-:Y:S01]  /*1070*/  SHF.R.S32.HI R12, RZ, 0x1f, R0 ;  /* 0x0000001fff0c7819 */ /* 0x000fe20000011400 */
[----:B------:R-:W-:Y:S01]  /*1080*/  IMAD.WIDE.U32 R30, R0, UR12, R10 ;  /* 0x0000000c001e7c25 */ /* 0x000fe2000f8e000a */
[----:B------:R-:W-:Y:S01]  /*1090*/  ISETP.GE.AND P6, PT, R2, UR14, PT ;  /* 0x0000000e02007c0c */ /* 0x000fe2000bfc6270 */
[----:B------:R-:W-:-:S02]  /*10a0*/  UIMAD UR5, UR22, UR5, UR4 ;  /* 0x00000005160572a4 */ /* 0x000fc4000f8e0204 */
[----:B------:R-:W-:Y:S01]  /*10b0*/  IMAD.WIDE.U32 R28, R0, UR10, R4 ;  /* 0x0000000a001c7c25 */ /* 0x000fe2000f8e0004 */
[----:B------:R2:W-:Y:S01]  /*10c0*/  STL.64 [R1+0xc0], R30 ;  /* 0x0000c01e01007387 */ /* 0x0005e20000100a00 */
[----:B------:R-:W-:Y:S02]  /*10d0*/  UMOV UR4, 0x400 ;  /* 0x0000040000047882 */ /* 0x000fe40000000000 */
[----:B------:R-:W-:Y:S01]  /*10e0*/  VIADD R18, R2, 0x10 ;  /* 0x0000001002127836 */ /* 0x000fe20000000000 */
[----:B------:R2:W-:Y:S01]  /*10f0*/  STL.64 [R1+0xe8], R28 ;  /* 0x0000e81c01007387 */ /* 0x0005e20000100a00 */
[----:B------:R-:W-:Y:S01]  /*1100*/  IMAD.WIDE.U32 R14, R14, UR22, R8 ;  /* 0x000000160e0e7c25 */ /* 0x000fe2000f8e0008 */
[----:B-1----:R-:W-:Y:S02]  /*1110*/  ULEA UR4, UR32, UR4, 0x18 ;  /* 0x0000000420047291 */ /* 0x002fe4000f8ec03f */
[----:B------:R2:W-:Y:S01]  /*1120*/  STL [R1+0x7c], R103 ;  /* 0x00007c6701007387 */ /* 0x0005e20000100800 */
[----:B------:R-:W-:Y:S01]  /*1130*/  IMAD R8, R12, UR12, RZ ;  /* 0x0000000c0c087c24 */ /* 0x000fe2000f8e02ff */
[----:B------:R-:W-:Y:S01]  /*1140*/  ISETP.GE.AND P5, PT, R18, UR14, PT ;  /* 0x0000000e12007c0c */ /* 0x000fe2000bfa6270 */
[----:B------:R-:W-:Y:S01]  /*1150*/  IMAD.MOV.U32 R26, RZ, RZ, 0x20 ;  /* 0x00000020ff1a7424 */ /* 0x000fe200078e00ff */
[----:B------:R-:W-:Y:S01]  /*1160*/  IADD3 R9, R15, UR5, RZ ;  /* 0x000000050f097c10 */ /* 0x000fe2000fffe0ff */
[----:B------:R-:W-:Y:S01]  /*1170*/  IMAD R22, R0, UR13, R8 ;  /* 0x0000000d00167c24 */ /* 0x000fe2000f8e0208 */
[----:B------:R-:W-:Y:S01]  /*1180*/  R2P PR, R20, 0x6 ;  /* 0x0000000614007804 */ /* 0x000fe20000000000 */
[----:B------:R-:W-:Y:S01]  /*1190*/  IMAD R8, R12, UR10, RZ ;  /* 0x0000000a0c087c24 */ /* 0x000fe2000f8e02ff */
[----:B------:R-:W-:-:S03]  /*11a0*/  LEA R213, R213, UR4, 0x1 ;  /* 0x00000004d5d57c11 */ /* 0x000fc6000f8e08ff */
[----:B------:R-:W-:Y:S01]  /*11b0*/  IMAD R23, R0, UR11, R8 ;  /* 0x0000000b00177c24 */ /* 0x000fe2000f8e0208 */
        /* <DEDUP_REMOVED lines=29> */
.L_x_1544:
[----:B------:R-:W-:Y:S05]  /*1390*/  BSYNC B0 ;  /* 0x0000000000007941 */ /* 0x000fea0003800000 */
.L_x_1543:
        /* <DEDUP_REMOVED lines=13> */
[----:B------:R-:W-:-:S04]  /*1470*/  IMAD.MOV.U32 R10, RZ, RZ, R14 ;  /* 0x000000ffff0a7224 */ /* 0x000fc800078e000e */
[----:B-1-3--:R-:W1:Y:S01]  /*1480*/  @!P2 LDC.64 R12, c[0x0][0x210] ;  /* 0x00008400ff0cab82 */ /* 0x00ae620000000a00 */
[C---:B------:R-:W-:Y:S01]  /*1490*/  IMAD.WIDE.U32 R10, R0.reuse, UR10, R10 ;  /* 0x0000000a000a7c25 */ /* 0x040fe2000f8e000a */
[----:B------:R4:W-:Y:S03]  /*14a0*/  @P2 STS.128 [R213+0x800], RZ ;  /* 0x000800ffd5002388 */ /* 0x0009e60000000c00 */
[----:B------:R-:W-:-:S04]  /*14b0*/  IMAD R0, R0, UR11, R17 ;  /* 0x0000000b00007c24 */ /* 0x000fc8000f8e0211 */
        /* <DEDUP_REMOVED lines=16> */
.L_x_1546:
[----:B------:R-:W-:Y:S05]  /*15c0*/  BSYNC B0 ;  /* 0x0000000000007941 */ /* 0x000fea0003800000 */
.L_x_1545:
[----:B------:R-:W-:Y:S01]  /*15d0*/  USHF.R.S32.HI UR32, URZ, 0x1f, UR33 ;  /* 0x0000001f3f207899 */ /* 0x000fe20008011421 */
        /* <DEDUP_REMOVED lines=13> */
[----:B-1-34-:R-:W1:Y:S01]  /*16b0*/  @!P2 LDC.64 R12, c[0x0][0x210] ;  /* 0x00008400ff0cab82 */ /* 0x01ae620000000a00 */
        /* <DEDUP_REMOVED lines=19> */
.L_x_1548:
[----:B------:R-:W-:Y:S05]  /*17f0*/  BSYNC B0 ;  /* 0x0000000000007941 */ /* 0x000fea0003800000 */
.L_x_1547:
[----:B------:R-:W-:Y:S01]  /*1800*/  UIMAD UR5, UR33, -0x20, UR29 ;  /* 0xffffffe0210578a4 */ /* 0x000fe2000f8e021d */
[----:B------:R-:W-:Y:S01]  /*1810*/  BSSY B0, `(.L_x_1549) ;  /* 0x0000020000007945 */ /* 0x000fe20003800000 */
[----:B------:R-:W-:-:S03]  /*1820*/  ISETP.GE.AND P4, PT, R16, UR14, PT ;  /* 0x0000000e10007c0c */ /* 0x000fc6000bf86270 */
[----:B------:R-:W-:Y:S10]  /*1830*/  @P3 BRA `(.L_x_1550) ;  /* 0x0000000000743947 */ /* 0x000ff40003800000 */
        /* <DEDUP_REMOVED lines=29> */
.L_x_1550:
[----:B------:R-:W-:Y:S05]  /*1a10*/  BSYNC B0 ;  /* 0x0000000000007941 */ /* 0x000fea0003800000 */
.L_x_1549:
        /* <DEDUP_REMOVED lines=31> */
.L_x_1552:
[----:B------:R-:W-:Y:S05]  /*1c10*/  BSYNC B0 ;  /* 0x0000000000007941 */ /* 0x000fea0003800000 */
.L_x_1551:
        /* <DEDUP_REMOVED lines=31> */
.L_x_1554:
[----:B------:R-:W-:Y:S05]  /*1e10*/  BSYNC B0 ;  /* 0x0000000000007941 */ /* 0x000fea0003800000 */
.L_x_1553:
        /* <DEDUP_REMOVED lines=31> */
.L_x_1556:
[----:B------:R-:W-:Y:S05]  /*2010*/  BSYNC B0 ;  /* 0x0000000000007941 */ /* 0x000fea0003800000 */
.L_x_1555:
        /* <DEDUP_REMOVED lines=30> */
.L_x_1558:
[----:B------:R-:W-:Y:S05]  /*2200*/  BSYNC B0 ;  /* 0x0000000000007941 */ /* 0x000fea0003800000 */
.L_x_1557:
[----:B------:R-:W-:Y:S01]  /*2210*/  IMAD.IADD R105, R31, 0x1, R22 ;  /* 0x000000011f697824 */ /* 0x000fe200078e0216 */
[----:B------:R-:W-:Y:S01]  /*2220*/  MOV R104, R30 ;  /* 0x0000001e00687202 */ /* 0x000fe20000000f00 */
[----:B------:R-:W-:Y:S01]  /*2230*/  USHF.L.U64.HI UR34, UR8, 0x5, UR9 ;  /* 0x0000000508227899 */ /* 0x000fe20008010209 */
[----:B------:R-:W-:Y:S01]  /*2240*/  ISETP.GE.AND P0, PT, R2, UR5, PT ;  /* 0x0000000502007c0c */ /* 0x000fe2000bf06270 */
[----:B------:R-:W-:Y:S01]  /*2250*/  USHF.L.U32 UR35, UR8, 0x5, URZ ;  /* 0x0000000508237899 */ /* 0x000fe2000800063f */
[----:B------:R-:W-:Y:S01]  /*2260*/  IMAD.U32 R11, RZ, RZ, UR33 ;  /* 0x00000021ff0b7e24 */ /* 0x000fe2000f8e00ff */
[----:B------:R2:W-:Y:S01]  /*2270*/  STL.64 [R1+0xb8], R104 ;  /* 0x0000b86801007387 */ /* 0x0005e20000100a00 */
[----:B------:R-:W-:Y:S01]  /*2280*/  UIMAD UR10, UR34, UR33, URZ ;  /* 0x00000021220a72a4 */ /* 0x000fe2000f8e023f */
[----:B------:R-:W-:Y:S01]  /*2290*/  BSSY B0, `(.L_x_1559) ;  /* 0x000001a000007945 */ /* 0x000fe20003800000 */
[----:B------:R-:W-:Y:S01]  /*22a0*/  ISETP.GE.AND P3, PT, R18, UR5, PT ;  /* 0x0000000512007c0c */ /* 0x000fe2000bf66270 */
[----:B-1----:R-:W-:Y:S01]  /*22b0*/  IMAD.WIDE.U32 R6, R11, UR35, R104 ;  /* 0x000000230b067c25 */ /* 0x002fe2000f8e0068 */
[----:B------:R-:W-:-:S06]  /*22c0*/  UIMAD UR10, UR32, UR35, UR10 ;  /* 0x00000023200a72a4 */ /* 0x000fcc000f8e020a */
[----:B------:R-:W-:Y:S01]  /*22d0*/  IADD3 R10, R7, UR10, RZ ;  /* 0x0000000a070a7c10 */ /* 0x000fe2000fffe0ff */
[----:B------:R-:W-:Y:S06]  /*22e0*/  @P0 BRA `(.L_x_1560) ;  /* 0x0000000000500947 */ /* 0x000fec0003800000 */
        /* <DEDUP_REMOVED lines=20> */
.L_x_1560:
[----:B------:R-:W-:Y:S05]  /*2430*/  BSYNC B0 ;  /* 0x0000000000007941 */ /* 0x000fea0003800000 */
.L_x_1559:
        /* <DEDUP_REMOVED lines=26> */
.L_x_1562:
[----:B------:R-:W-:Y:S05]  /*25e0*/  BSYNC B0 ;  /* 0x0000000000007941 */ /* 0x000fea0003800000 */
.L_x_1561:
        /* <DEDUP_REMOVED lines=12> */
[----:B------:R-:W-:Y:S01]  /*26b0*/  @UP1 UIADD3 UR11, UR23, UR11, URZ ;  /* 0x0000000b170b1290 */ /* 0x000fe2000fffe03f */
[----:B-1----:R-:W-:Y:S01]  /*26c0*/  SHF.R.S32.HI R8, RZ, 0x4, R24 ;  /* 0x00000004ff087819 */ /* 0x002fe20000011418 */
[----:B------:R-:W-:Y:S02]  /*26d0*/  @UP1 ULDC UR10, c[0x0][0x2e8] ;  /* 0x0000ba00000a1ab9 */ /* 0x000fe40000000800 */
[----:B------:R-:W-:Y:S01]  /*26e0*/  @UP1 ULEA.HI.X UR13, UR22, UR13, UR11, 0x2, UP0 ;  /* 0x0000000d160d1291 */ /* 0x000fe200080f140b */
[----:B------:R-:W-:-:S05]  /*26f0*/  IMAD.U32 R6, RZ, RZ, UR12 ;  /* 0x0000000cff067e24 */ /* 0x000fca000f8e00ff */
[----:B------:R-:W-:-:S06]  /*2700*/  IMAD.U32 R7, RZ, RZ, UR13 ;  /* 0x0000000dff077e24 */ /* 0x000fcc000f8e00ff */
[----:B------:R1:W5:Y:S01]  /*2710*/  @P1 LDG.E R7, desc[UR26][R6.64] ;  /* 0x0000001a06071981 */ /* 0x000362000c1e1900 */
[----:B------:R-:W-:Y:S01]  /*2720*/  IMAD.SHL.U32 R0, R19, 0x40, RZ ;  /* 0x0000004013007824 */ /* 0x000fe200078e00ff */
[----:B------:R-:W-:Y:S01]  /*2730*/  LEA.HI R9, R24, R8, RZ, 0x1 ;  /* 0x0000000818097211 */ /* 0x000fe200078f08ff */
[C---:B------:R-:W-:Y:S01]  /*2740*/  IMAD.SHL.U32 R3, R2.reuse, 0x8, RZ ;  /* 0x0000000802037824 */ /* 0x040fe200078e00ff */
[----:B------:R-:W-:Y:S01]  /*2750*/  ISETP.GE.AND P2, PT, R2, UR5, PT ;  /* 0x0000000502007c0c */ /* 0x000fe2000bf46270 */
[----:B------:R-:W-:Y:S01]  /*2760*/  BAR.SYNC.DEFER_BLOCKING 0x0 ;  /* 0x0000000000007b1d */ /* 0x000fe20000010000 */
[----:B------:R-:W-:Y:S01]  /*2770*/  LOP3.LUT R0, R0, 0x1c0, RZ, 0xc0, !PT ;  /* 0x000001c000007812 */ /* 0x000fe200078ec0ff */
[----:B---34-:R-:W-:Y:S01]  /*2780*/  IMAD.IADD R13, R29, 0x1, R23 ;  /* 0x000000011d0d7824 */ /* 0x018fe200078e0217 */
[----:B------:R-:W-:Y:S01]  /*2790*/  LOP3.LUT R2, R9, 0xfffffffe, RZ, 0xc0, !PT ;  /* 0xfffffffe09027812 */ /* 0x000fe200078ec0ff */
[----:B------:R-:W-:Y:S01]  /*27a0*/  IMAD.MOV.U32 R12, RZ, RZ, R28 ;  /* 0x000000ffff0c7224 */ /* 0x000fe200078e001c */
[----:B------:R-:W-:Y:S01]  /*27b0*/  LOP3.LUT R3, R0, 0x8, R3, 0xf8, !PT ;  /* 0x0000000800037812 */ /* 0x000fe200078ef803 */
[----:B------:R-:W-:Y:S01]  /*27c0*/  USHF.L.U64.HI UR12, UR6, 0x5, UR7 ;  /* 0x00000005060c7899 */ /* 0x000fe20008010207 */
[----:B------:R-:W-:Y:S01]  /*27d0*/  SHF.R.U32.HI R0, RZ, 0x3, R0 ;  /* 0x00000003ff007819 */ /* 0x000fe20000011600 */
[----:B------:R-:W-:Y:S01]  /*27e0*/  IMAD.IADD R2, R8, 0x1, -R2 ;  /* 0x0000000108027824 */ /* 0x000fe200078e0a02 */
[----:B------:R-:W-:Y:S01]  /*27f0*/  SHF.R.S32.HI R8, RZ, 0x1f, R92 ;  /* 0x0000001fff087819 */ /* 0x000fe2000001145c */
[----:B------:R3:W-:Y:S01]  /*2800*/  STL.64 [R1+0xe0], R12 ;  /* 0x0000e00c01007387 */ /* 0x0007e20000100a00 */
[----:B------:R-:W-:Y:S01]  /*2810*/  LOP3.LUT R10, R3, R0, RZ, 0x3c, !PT ;  /* 0x00000000030a7212 */ /* 0x000fe200078e3cff */
[----:B------:R-:W-:Y:S01]  /*2820*/  IMAD.SHL.U32 R0, R20, 0x40, RZ ;  /* 0x0000004014007824 */ /* 0x000fe200078e00ff */
[----:B------:R-:W-:Y:S01]  /*2830*/  SHF.R.S32.HI R98, RZ, 0x5, R97 ;  /* 0x00000005ff627819 */ /* 0x000fe20000011461 */
[----:B------:R-:W-:Y:S01]  /*2840*/  USHF.L.U32 UR13, UR6, 0x5, URZ ;  /* 0x00000005060d7899 */ /* 0x000fe2000800063f */
[----:B------:R-:W-:Y:S01]  /*2850*/  LEA.HI R96, R8, R92, RZ, 0x2 ;  /* 0x0000005c08607211 */ /* 0x000fe200078f10ff */
[----:B------:R-:W-:Y:S01]  /*2860*/  IMAD.SHL.U32 R8, R21, 0x40, RZ ;  /* 0x0000004015087824 */ /* 0x000fe200078e00ff */
[----:B------:R-:W-:Y:S01]  /*2870*/  LEA R3, R98, UR28, 0x4 ;  /* 0x0000001c62037c11 */ /* 0x000fe2000f8e20ff */
[----:B------:R-:W-:Y:S01]  /*2880*/  UIMAD UR11, UR12, UR33, URZ ;  /* 0x000000210c0b72a4 */ /* 0x000fe2000f8e023f */
[----:B------:R-:W-:Y:S01]  /*2890*/  SHF.R.S32.HI R93, RZ, 0x2, R96 ;  /* 0x00000002ff5d7819 */ /* 0x000fe20000011460 */
[----:B-1----:R-:W5:Y:S01]  /*28a0*/  @P1 MUFU.RCP R6, UR10 ;  /* 0x0000000a00061d08 */ /* 0x002f620008001000 */
[----:B------:R-:W-:Y:S01]  /*28b0*/  LOP3.LUT R0, R0, 0x1c0, RZ, 0xc0, !PT ;  /* 0x000001c000007812 */ /* 0x000fe200078ec0ff */
[----:B------:R-:W-:Y:S01]  /*28c0*/  UIMAD UR11, UR32, UR13, UR11 ;  /* 0x0000000d200b72a4 */ /* 0x000fe2000f8e020b */
[----:B------:R-:W-:Y:S01]  /*28d0*/  IADD3 R3, R3, 0x1, R93 ;  /* 0x0000000103037810 */ /* 0x000fe20007ffe05d */
[----:B------:R3:W-:Y:S01]  /*28e0*/  @P2 STS.128 [R213+0xa000], RZ ;  /* 0x00a000ffd5002388 */ /* 0x0007e20000000c00 */
[----:B------:R-:W-:Y:S01]  /*28f0*/  LOP3.LUT R95, R8, 0xfffffe00, RZ, 0xc0, !PT ;  /* 0xfffffe00085f7812 */ /* 0x000fe200078ec0ff */
[----:B------:R-:W-:Y:S01]  /*2900*/  BSSY B0, `(.L_x_1563) ;  /* 0x0000028000007945 */ /* 0x000fe20003800000 */
[----:B------:R-:W-:Y:S01]  /*2910*/  ISETP.GE.AND P0, PT, R18, UR5, PT ;  /* 0x0000000512007c0c */ /* 0x000fe2000bf06270 */
[----:B------:R3:W-:Y:S01]  /*2920*/  @P2 STS.128 [R213+0xb000], RZ ;  /* 0x00b000ffd5002388 */ /* 0x0007e20000000c00 */
[----:B-----5:R-:W-:Y:S01]  /*2930*/  @P1 FMUL.FTZ R9, R7, R6 ;  /* 0x0000000607091220 */ /* 0x020fe20000410000 */
[----:B------:R-:W-:-:S02]  /*2940*/  IMAD.SHL.U32 R6, R2, 0x8, RZ ;  /* 0x0000000802067824 */ /* 0x000fc400078e00ff */
[----:B------:R-:W-:Y:S02]  /*2950*/  IMAD.U32 R7, RZ, RZ, UR29 ;  /* 0x0000001dff077e24 */ /* 0x000fe4000f8e00ff */
[----:B------:R-:W-:Y:S01]  /*2960*/  @P1 R2UR UR10, R9 ;  /* 0x00000000090a12ca */ /* 0x000fe200000e0000 */
[----:B------:R-:W-:Y:S01]  /*2970*/  IMAD R2, R2, 0x200, R10 ;  /* 0x0000020002027824 */ /* 0x000fe200078e020a */
[----:B------:R-:W-:Y:S02]  /*2980*/  LOP3.LUT R6, R0, 0x8, R6, 0xf8, !PT ;  /* 0x0000000800067812 */ /* 0x000fe400078ef806 */
[----:B------:R-:W-:Y:S02]  /*2990*/  SHF.R.U32.HI R0, RZ, 0x3, R0 ;  /* 0x00000003ff007819 */ /* 0x000fe40000011600 */
[----:B------:R-:W-:Y:S02]  /*29a0*/  IADD3 R3, R7, -UR18, R3 ;  /* 0x8000001207037c10 */ /* 0x000fe4000fffe003 */
[----:B------:R-:W-:Y:S01]  /*29b0*/  LOP3.LUT R94, R6, R0, RZ, 0x3c, !PT ;  /* 0x00000000065e7212 */ /* 0x000fe200078e3cff */
[----:B------:R-:W-:-:S04]  /*29c0*/  IMAD.WIDE.U32 R6, R11, UR13, R12 ;  /* 0x0000000d0b067c25 */ /* 0x000fc8000f8e000c */
[----:B------:R-:W-:Y:S01]  /*29d0*/  VIADD R139, R3, UR21 ;  /* 0x00000015038b7c36 */ /* 0x000fe20008000000 */
[----:B------:R-:W-:Y:S01]  /*29e0*/  UMOV UR21, URZ ;  /* 0x0000003f00157c82 */ /* 0x000fe20008000000 */
[----:B------:R-:W-:Y:S01]  /*29f0*/  IMAD R0, R98, 0x400, R95 ;  /* 0x0000040062007824 */ /* 0x000fe200078e025f */
[----:B------:R-:W-:Y:S01]  /*2a00*/  @UP1 UMOV UR21, UR10 ;  /* 0x0000000a00151c82 */ /* 0x000fe20008000000 */
[----:B------:R-:W-:Y:S02]  /*2a10*/  VIADD R3, R7, UR11 ;  /* 0x0000000b07037c36 */ /* 0x000fe40008000000 */
[----:B------:R-:W-:Y:S01]  /*2a20*/  IMAD.IADD R0, R94, 0x1, R0 ;  /* 0x000000015e007824 */ /* 0x000fe200078e0200 */
[----:B---3--:R-:W-:Y:S06]  /*2a30*/  @P2 BRA `(.L_x_1564) ;  /* 0x0000000000502947 */ /* 0x008fec0003800000 */
        /* <DEDUP_REMOVED lines=20> */
.L_x_1564:
[----:B------:R-:W-:Y:S05]  /*2b80*/  BSYNC B0 ;  /* 0x0000000000007941 */ /* 0x000fea0003800000 */
.L_x_1563:
        /* <DEDUP_REMOVED lines=9> */
[----:B------:R-:W-:Y:S01]  /*2c20*/  SEL R0, R26, 0xffffffe0, !P2 ;  /* 0xffffffe01a007807 */ /* 0x000fe20005000000 */
[----:B------:R-:W-:Y:S06]  /*2c30*/  @P0 BRA `(.L_x_1566) ;  /* 0x0000000000580947 */ /* 0x000fec0003800000 */
        /* <DEDUP_REMOVED lines=22> */
.L_x_1566:
[----:B------:R-:W-:Y:S05]  /*2da0*/  BSYNC B0 ;  /* 0x0000000000007941 */ /* 0x000fea0003800000 */
.L_x_1565:
[----:B------:R-:W-:Y:S01]  /*2db0*/  LDSM.16.M88.4 R20, [R200+0x8000] ;  /* 0x00800000c814783b */ /* 0x000fe20000000200 */
[----:B------:R-:W-:Y:S01]  /*2dc0*/  IMAD R6, R2, 0x2, R200 ;  /* 0x0000000202067824 */ /* 0x000fe200078e02c8 */
[----:B------:R-:W-:Y:S01]  /*2dd0*/  VIMNMX R135, R139, UR29, PT ;  /* 0x0000001d8b877c48 */ /* 0x000fe2000bfe0100 */
[--C-:B------:R-:W-:Y:S01]  /*2de0*/  IMAD R204, R5, 0x2, R202.reuse ;  /* 0x0000000205cc7824 */ /* 0x100fe200078e02ca */
[----:B-1-3--:R-:W1:Y:S01]  /*2df0*/  LDSM.16.M88.4 R8, [R202+0x2000] ;  /* 0x00200000ca08783b */ /* 0x00ae620000000200 */
[----:B------:R-:W-:Y:S01]  /*2e00*/  IMAD R210, R4, 0x2, R202 ;  /* 0x0000000204d27824 */ /* 0x000fe200078e02ca */
[----:B------:R-:W-:Y:S01]  /*2e10*/  UISETP.GE.AND UP0, UPT, UR19, 0x2, UPT ;  /* 0x000000021300788c */ /* 0x000fe2000bf06270 */
[----:B------:R-:W-:Y:S01]  /*2e20*/  IMAD R209, R0, 0x2, R200 ;  /* 0x0000000200d17824 */ /* 0x000fe200078e02c8 */
[----:B--2---:R-:W2:Y:S01]  /*2e30*/  LDSM.16.M88.4 R28, [R200+0x8800] ;  /* 0x00880000c81c783b */ /* 0x004ea20000000200 */
[----:B------:R-:W-:Y:S01]  /*2e40*/  VIADD R3, R200, 0x8000 ;  /* 0x00008000c8037836 */ /* 0x000fe20000000000 */
[----:B------:R-:W-:Y:S01]  /*2e50*/  UIADD3 UR28, UR31, 0x646e171e, URZ ;  /* 0x646e171e1f1c7890 */ /* 0x000fe2000fffe03f */
[----:B------:R-:W-:Y:S01]  /*2e60*/  IMAD R208, R4, 0x2, R204 ;  /* 0x0000000204d07824 */ /* 0x000fe200078e02cc */
[----:B------:R-:W3:Y:S01]  /*2e70*/  LDSM.16.M88.4 R12, [R202] ;  /* 0x00000000ca0c783b */ /* 0x000ee20000000200 */
[----:B------:R-:W-:Y:S01]  /*2e80*/  IMAD R211, R2, 0x2, R3 ;  /* 0x0000000202d37824 */ /* 0x000fe200078e0203 */
[----:B------:R-:W-:Y:S01]  /*2e90*/  UIADD3 UR24, UR30, -0x4ab325aa, URZ ;  /* 0xb54cda561e187890 */ /* 0x000fe2000fffe03f */
[----:B------:R-:W-:Y:S01]  /*2ea0*/  IMAD.SHL.U32 R99, R99, 0x2, RZ ;  /* 0x0000000263637824 */ /* 0x000fe200078e00ff */
[----:B------:R-:W-:Y:S01]  /*2eb0*/  LDSM.16.M88.4 R32, [R6+0x8000] ;  /* 0x008000000620783b */ /* 0x000fe20000000200 */
[----:B------:R-:W-:Y:S01]  /*2ec0*/  IMAD R207, R0, 0x2, R211 ;  /* 0x0000000200cf7824 */ /* 0x000fe200078e02d3 */
[----:B------:R-:W-:Y:S01]  /*2ed0*/  SHF.R.S32.HI R0, RZ, 0x1f, R97 ;  /* 0x0000001fff007819 */ /* 0x000fe20000011461 */
[----:B------:R-:W-:Y:S01]  /*2ee0*/  IMAD.U32 R2, RZ, RZ, UR33 ;  /* 0x00000021ff027e24 */ /* 0x000fe2000f8e00ff */
[----:B------:R-:W5:Y:S01]  /*2ef0*/  LDSM.16.M88.4 R16, [R204+0x2000] ;  /* 0x00200000cc10783b */ /* 0x000f620000000200 */
[----:B------:R-:W-:Y:S01]  /*2f00*/  LOP3.LUT R7, R99, 0x6, RZ, 0xc0, !PT ;  /* 0x0000000663077812 */ /* 0x000fe200078ec0ff */
[----:B------:R-:W-:Y:S01]  /*2f10*/  IMAD.U32 R3, RZ, RZ, UR17 ;  /* 0x00000011ff037e24 */ /* 0x000fe2000f8e00ff */
[----:B------:R-:W-:Y:S01]  /*2f20*/  LEA.HI R0, R0, R98, RZ, 0x2 ;  /* 0x0000006200007211 */ /* 0x000fe200078f10ff */
[----:B------:R-:W4:Y:S01]  /*2f30*/  LDSM.16.M88.4 R44, [R6+0x8800] ;  /* 0x00880000062c783b */ /* 0x000f220000000200 */
[----:B------:R-:W-:Y:S01]  /*2f40*/  UMOV UR44, UR33 ;  /* 0x00000021002c7c82 */ /* 0x000fe20008000000 */
[----:B------:R-:W-:Y:S01]  /*2f50*/  IMAD R2, R2, 0x20, R7 ;  /* 0x0000002002027824 */ /* 0x000fe200078e0207 */
[----:B------:R-:W-:Y:S01]  /*2f60*/  LOP3.LUT R0, R0, 0xffffffc, RZ, 0xc0, !PT ;  /* 0x0ffffffc00007812 */ /* 0x000fe200078ec0ff */
[----:B------:R-:W4:Y:S01]  /*2f70*/  LDSM.16.M88.4 R24, [R204] ;  /* 0x00000000cc18783b */ /* 0x000f220000000200 */
[----:B------:R-:W-:-:S02]  /*2f80*/  IMAD R101, R3, 0x8, R98 ;  /* 0x0000000803657824 */ /* 0x000fc400078e0262 */
[----:B------:R-:W-:Y:S01]  /*2f90*/  IMAD.U32 R3, RZ, RZ, UR29 ;  /* 0x0000001dff037e24 */ /* 0x000fe2000f8e00ff */
[----:B------:R-:W-:Y:S01]  /*2fa0*/  LDSM.16.M88.4 R48, [R209+0x8800] ;  /* 0x00880000d130783b */ /* 0x000fe20000000200 */
[----:B------:R-:W-:-:S03]  /*2fb0*/  IMAD.IADD R0, R98, 0x1, -R0 ;  /* 0x0000000162007824 */ /* 0x000fc600078e0a00 */
[C---:B------:R-:W-:Y:S01]  /*2fc0*/  VIADDMNMX R138, R139.reuse, 0x8, R3, PT ;  /* 0x000000088b8a7846 */ /* 0x040fe20003800103 */
[----:B------:R-:W-:Y:S01]  /*2fd0*/  IMAD R234, R0, 0x10, R93 ;  /* 0x0000001000ea7824 */ /* 0x000fe200078e025d */
[C-C-:B------:R-:W-:Y:S01]  /*2fe0*/  VIADDMNMX R172, R139.reuse, 0x40, R3.reuse, PT ;  /* 0x000000408bac7846 */ /* 0x140fe20003800103 */
[C---:B------:R-:W-:Y:S01]  /*2ff0*/  VIADD R0, R2.reuse, 0x1 ;  /* 0x0000000102007836 */ /* 0x040fe20000000000 */
[----:B------:R-:W-:Y:S01]  /*3000*/  VIADDMNMX R139, R139, 0x48, R3, PT ;  /* 0x000000488b8b7846 */ /* 0x000fe20003800103 */
[----:B------:R-:W-:Y:S01]  /*3010*/  VIADD R3, R2, 0x8 ;  /* 0x0000000802037836 */ /* 0x000fe20000000000 */
[----:B------:R-:W0:Y:S01]  /*3020*/  LDGDEPBAR ;  /* 0x00000000000079af */ /* 0x000e220000000000 */
[----:B-1----:R-:W-:Y:S01]  /*3030*/  HMMA.16816.F32 R56, R8, R22, RZ ;  /* 0x000000160838723c */ /* 0x002fe200000018ff */
[-C--:B------:R-:W-:Y:S02]  /*3040*/  ISETP.GE.AND P6, PT, R0, R135.reuse, PT ;  /* 0x000000870000720c */ /* 0x080fe40003fc6270 */
[----:B------:R-:W-:Y:S01]  /*3050*/  STL [R1+0xc8], R101 ;  /* 0x0000c86501007387 */ /* 0x000fe20000100800 */
[----:B------:R-:W-:-:S02]  /*3060*/  ISETP.GE.AND P0, PT, R3, R135, PT ;  /* 0x000000870300720c */ /* 0x000fc40003f06270 */
[C---:B------:R-:W-:Y:S01]  /*3070*/  ISETP.GE.AND P4, PT, R3.reuse, R138, PT ;  /* 0x0000008a0300720c */ /* 0x040fe20003f86270 */
[C---:B------:R-:W-:Y:S01]  /*3080*/  HMMA.16816.F32 R36, R8.reuse, R20, RZ ;  /* 0x000000140824723c */ /* 0x040fe200000018ff */
[----:B------:R-:W-:Y:S02]  /*3090*/  ISETP.GE.AND P2, PT, R3, R172, PT ;  /* 0x000000ac0300720c */ /* 0x000fe40003f46270 */
[C---:B------:R-:W-:Y:S02]  /*30a0*/  ISETP.GE.AND P5, PT, R0.reuse, R138, PT ;  /* 0x0000008a0000720c */ /* 0x040fe40003fa6270 */
[C---:B------:R-:W-:Y:S01]  /*30b0*/  ISETP.GE.AND P3, PT, R0.reuse, R172, PT ;  /* 0x000000ac0000720c */ /* 0x040fe20003f66270 */
[----:B--2---:R-:W-:Y:S01]  /*30c0*/  HMMA.16816.F32 R40, R8, R28, RZ ;  /* 0x0000001c0828723c */ /* 0x004fe200000018ff */
[----:B------:R-:W-:-:S05]  /*30d0*/  ISETP.GE.AND P1, PT, R0, R139, PT ;  /* 0x0000008b0000720c */ /* 0x000fca0003f26270 */
[----:B------:R-:W-:Y:S01]  /*30e0*/  HMMA.16816.F32 R52, R8, R30, RZ ;  /* 0x0000001e0834723c */ /* 0x000fe200000018ff */
[----:B------:R-:W-:Y:S05]  /*30f0*/  LDSM.16.M88.4 R8, [R210+0x2000] ;  /* 0x00200000d208783b */ /* 0x000fea0000000200 */
[C---:B---3--:R-:W-:Y:S06]  /*3100*/  HMMA.16816.F32 R60, R12.reuse, R20, RZ ;  /* 0x000000140c3c723c */ /* 0x048fec00000018ff */
[C---:B------:R-:W-:Y:S01]  /*3110*/  HMMA.16816.F32 R64, R12.reuse, R22, RZ ;  /* 0x000000160c40723c */ /* 0x040fe200000018ff */
[----:B------:R-:W-:Y:S05]  /*3120*/  LDSM.16.M88.4 R20, [R210] ;  /* 0x00000000d214783b */ /* 0x000fea0000000200 */
[C---:B------:R-:W-:Y:S06]  /*3130*/  HMMA.16816.F32 R72, R12.reuse, R28, RZ ;  /* 0x0000001c0c48723c */ /* 0x040fec00000018ff */
[----:B------:R-:W-:Y:S01]  /*3140*/  HMMA.16816.F32 R84, R12, R30, RZ ;  /* 0x0000001e0c54723c */ /* 0x000fe200000018ff */
[----:B------:R-:W1:Y:S05]  /*3150*/  LDSM.16.M88.4 R12, [R209+0x8000] ;  /* 0x00800000d10c783b */ /* 0x000e6a0000000200 */
[C---:B-----5:R-:W-:Y:S06]  /*3160*/  HMMA.16816.F32 R68, R16.reuse, R34, R56 ;  /* 0x000000221044723c */ /* 0x060fec0000001838 */
[C---:B------:R-:W-:Y:S01]  /*3170*/  HMMA.16816.F32 R76, R16.reuse, R32, R36 ;  /* 0x00000020104c723c */ /* 0x040fe20000001824 */
[----:B------:R-:W-:Y:S05]  /*3180*/  LDSM.16.M88.4 R36, [R207] ;  /* 0x00000000cf24783b */ /* 0x000fea0000000200 */
[C---:B----4-:R-:W-:Y:S06]  /*3190*/  HMMA.16816.F32 R80, R16.reuse, R44, R40 ;  /* 0x0000002c1050723c */ /* 0x050fec0000001828 */
[----:B------:R-:W-:Y:S01]  /*31a0*/  HMMA.16816.F32 R56, R16, R46, R52 ;  /* 0x0000002e1038723c */ /* 0x000fe20000001834 */
[----:B------:R-:W2:Y:S04]  /*31b0*/  LDSM.16.M88.4 R16, [R208+0x2000] ;  /* 0x00200000d010783b */ /* 0x000ea80000000200 */
[----:B------:R-:W3:Y:S01]  /*31c0*/  LDSM.16.M88.4 R52, [R207+0x800] ;  /* 0x00080000cf34783b */ /* 0x000ee20000000200 */
[C---:B------:R-:W-:Y:S06]  /*31d0*/  HMMA.16816.F32 R40, R24.reuse, R32, R60 ;  /* 0x000000201828723c */ /* 0x040fec000000183c */
[C---:B------:R-:W-:Y:S01]  /*31e0*/  HMMA.16816.F32 R28, R24.reuse, R34, R64 ;  /* 0x00000022181c723c */ /* 0x040fe20000001840 */
[----:B------:R-:W4:Y:S05]  /*31f0*/  LDSM.16.M88.4 R32, [R208] ;  /* 0x00000000d020783b */ /* 0x000f2a0000000200 */
[C---:B------:R-:W-:Y:S06]  /*3200*/  HMMA.16816.F32 R64, R24.reuse, R44, R72 ;  /* 0x0000002c1840723c */ /* 0x040fec0000001848 */
[----:B------:R-:W-:Y:S01]  /*3210*/  HMMA.16816.F32 R60, R24, R46, R84 ;  /* 0x0000002e183c723c */ /* 0x000fe20000001854 */
[----:B------:R-:W-:Y:S05]  /*3220*/  LDSM.16.M88.4 R44, [R200+0x9800] ;  /* 0x00980000c82c783b */ /* 0x000fea0000000200 */
[C---:B-1----:R-:W-:Y:S06]  /*3230*/  HMMA.16816.F32 R76, R8.reuse, R12, R76 ;  /* 0x0000000c084c723c */ /* 0x042fec000000184c */
[C---:B------:R-:W-:Y:S06]  /*3240*/  HMMA.16816.F32 R80, R8.reuse, R48, R80 ;  /* 0x000000300850723c */ /* 0x040fec0000001850 */
[C---:B------:R-:W-:Y:S06]  /*3250*/  HMMA.16816.F32 R68, R8.reuse, R14, R68 ;  /* 0x0000000e0844723c */ /* 0x040fec0000001844 */
[----:B------:R-:W-:Y:S06]  /*3260*/  HMMA.16816.F32 R72, R8, R50, R56 ;  /* 0x000000320848723c */ /* 0x000fec0000001838 */
[C---:B------:R-:W-:Y:S01]  /*3270*/  HMMA.16816.F32 R24, R20.reuse, R12, R40 ;  /* 0x0000000c1418723c */ /* 0x040fe20000001828 */
[----:B------:R-:W-:Y:S05]  /*3280*/  LDSM.16.M88.4 R40, [R200+0x9000] ;  /* 0x00900000c828783b */ /* 0x000fea0000000200 */
[C---:B------:R-:W-:Y:S01]  /*3290*/  HMMA.16816.F32 R8, R20.reuse, R14, R28 ;  /* 0x0000000e1408723c */ /* 0x040fe2000000181c */
[----:B------:R-:W1:Y:S04]  /*32a0*/  LDSM.16.M88.4 R12, [R202+0x6000] ;  /* 0x00600000ca0c783b */ /* 0x000e680000000200 */
[----:B------:R-:W5:Y:S01]  /*32b0*/  LDSM.16.M88.4 R28, [R202+0x4000] ;  /* 0x00400000ca1c783b */ /* 0x000f620000000200 */
[C---:B------:R-:W-:Y:S06]  /*32c0*/  HMMA.16816.F32 R64, R20.reuse, R48, R64 ;  /* 0x000000301440723c */ /* 0x040fec0000001840 */
[----:B------:R-:W-:Y:S01]  /*32d0*/  HMMA.16816.F32 R60, R20, R50, R60 ;  /* 0x00000032143c723c */ /* 0x000fe2000000183c */
[----:B------:R-:W-:Y:S05]  /*32e0*/  LDSM.16.M88.4 R48, [R6+0x9800] ;  /* 0x009800000630783b */ /* 0x000fea0000000200 */
[C---:B--2---:R-:W-:Y:S06]  /*32f0*/  HMMA.16816.F32 R56, R16.reuse, R36, R76 ;  /* 0x000000241038723c */ /* 0x044fec000000184c */
[C---:B------:R-:W-:Y:S06]  /*3300*/  HMMA.16816.F32 R20, R16.reuse, R38, R68 ;  /* 0x000000261014723c */ /* 0x040fec0000001844 */
[C---:B---3--:R-:W-:Y:S06]  /*3310*/  HMMA.16816.F32 R80, R16.reuse, R52, R80 ;  /* 0x000000341050723c */ /* 0x048fec0000001850 */
[----:B------:R-:W-:Y:S06]  /*3320*/  HMMA.16816.F32 R72, R16, R54, R72 ;  /* 0x000000361048723c */ /* 0x000fec0000001848 */
[C---:B----4-:R-:W-:Y:S01]  /*3330*/  HMMA.16816.F32 R16, R32.reuse, R36, R24 ;  /* 0x000000242010723c */ /* 0x050fe20000001818 */
[----:B------:R-:W-:Y:S05]  /*3340*/  LDSM.16.M88.4 R24, [R204+0x4000] ;  /* 0x00400000cc18783b */ /* 0x000fea0000000200 */
[C---:B------:R-:W-:Y:S01]  /*3350*/  HMMA.16816.F32 R84, R32.reuse, R38, R8 ;  /* 0x000000262054723c */ /* 0x040fe20000001808 */
[----:B------:R2:W3:Y:S04]  /*3360*/  LDSM.16.M88.4 R36, [R6+0x9000] ;  /* 0x009000000624783b */ /* 0x0004e80000000200 */
[----:B------:R-:W4:Y:S01]  /*3370*/  LDSM.16.M88.4 R8, [R204+0x6000] ;  /* 0x00600000cc08783b */ /* 0x000f220000000200 */
[C---:B------:R-:W-:Y:S06]  /*3380*/  HMMA.16816.F32 R88, R32.reuse, R52, R64 ;  /* 0x000000342058723c */ /* 0x040fec0000001840 */
[----:B------:R-:W-:Y:S01]  /*3390*/  HMMA.16816.F32 R68, R32, R54, R60 ;  /* 0x000000362044723c */ /* 0x000fe2000000183c */
[----:B------:R-:W-:Y:S05]  /*33a0*/  LDSM.16.M88.4 R52, [R209+0x9800] ;  /* 0x00980000d134783b */ /* 0x000fea0000000200 */
[C---:B-1----:R-:W-:Y:S01]  /*33b0*/  HMMA.16816.F32 R76, R12.reuse, R40, R56 ;  /* 0x000000280c4c723c */ /* 0x042fe20000001838 */
[----:B------:R-:W-:Y:S05]  /*33c0*/  LDSM.16.M88.4 R56, [R209+0x9000] ;  /* 0x00900000d138783b */ /* 0x000fea0000000200 */
[----:B------:R-:W-:Y:S01]  /*33d0*/  HMMA.16816.F32 R64, R12, R42, R20 ;  /* 0x0000002a0c40723c */ /* 0x000fe20000001814 */
[----:B------:R-:W1:Y:S01]  /*33e0*/  LDSM.16.M88.4 R20, [R210+0x4000] ;  /* 0x00400000d214783b */ /* 0x000e620000000200 */
[----:B--2---:R-:W-:Y:S01]  /*33f0*/  I2FP.F32.S32 R6, R0 ;  /* 0x0000000000067245 */ /* 0x004fe20000201400 */
[----:B------:R-:W-:-:S03]  /*3400*/  VIADD R0, R2, 0x9 ;  /* 0x0000000902007836 */ /* 0x000fc60000000000 */
[C---:B------:R-:W-:Y:S06]  /*3410*/  HMMA.16816.F32 R60, R12.reuse, R44, R80 ;  /* 0x0000002c0c3c723c */ /* 0x040fec0000001850 */
[----:B------:R-:W-:Y:S06]  /*3420*/  HMMA.16816.F32 R32, R12, R46, R72 ;  /* 0x0000002e0c20723c */ /* 0x000fec0000001848 */
[C---:B-----5:R-:W-:Y:S01]  /*3430*/  HMMA.16816.F32 R12, R28.reuse, R40, R16 ;  /* 0x000000281c0c723c */ /* 0x060fe20000001810 */
[----:B------:R-:W2:Y:S05]  /*3440*/  LDSM.16.M88.4 R16, [R210+0x6000] ;  /* 0x00600000d210783b */ /* 0x000eaa0000000200 */
[C---:B------:R-:W-:Y:S06]  /*3450*/  HMMA.16816.F32 R40, R28.reuse, R42, R84 ;  /* 0x0000002a1c28723c */ /* 0x040fec0000001854 */
[C---:B------:R-:W-:Y:S06]  /*3460*/  HMMA.16816.F32 R88, R28.reuse, R44, R88 ;  /* 0x0000002c1c58723c */ /* 0x040fec0000001858 */
[----:B------:R-:W-:Y:S01]  /*3470*/  HMMA.16816.F32 R44, R28, R46, R68 ;  /* 0x0000002e1c2c723c */ /* 0x000fe20000001844 */
[----:B------:R-:W-:Y:S05]  /*3480*/  LDSM.16.M88.4 R28, [R207+0x1000] ;  /* 0x00100000cf1c783b */ /* 0x000fea0000000200 */
[-C--:B---3--:R-:W-:Y:S01]  /*3490*/  HMMA.16816.F32 R68, R24, R36.reuse, R12 ;  /* 0x000000241844723c */ /* 0x088fe2000000180c */
[----:B------:R-:W3:Y:S05]  /*34a0*/  LDSM.16.M88.4 R12, [R208+0x4000] ;  /* 0x00400000d00c783b */ /* 0x000eea0000000200 */
[C---:B----4-:R-:W-:Y:S06]  /*34b0*/  HMMA.16816.F32 R84, R8.reuse, R36, R76 ;  /* 0x000000240854723c */ /* 0x050fec000000184c */
[C---:B------:R-:W-:Y:S06]  /*34c0*/  HMMA.16816.F32 R80, R8.reuse, R38, R64 ;  /* 0x000000260850723c */ /* 0x040fec0000001840 */
[----:B------:R-:W-:Y:S06]  /*34d0*/  HMMA.16816.F32 R76, R8, R48, R60 ;  /* 0x00000030084c723c */ /* 0x000fec000000183c */
[----:B------:R-:W-:Y:S06]  /*34e0*/  HMMA.16816.F32 R60, R24, R38, R40 ;  /* 0x00000026183c723c */ /* 0x000fec0000001828 */
[----:B------:R-:W-:Y:S01]  /*34f0*/  HMMA.16816.F32 R72, R8, R50, R32 ;  /* 0x000000320848723c */ /* 0x000fe20000001820 */
[----:B------:R-:W4:Y:S04]  /*3500*/  LDSM.16.M88.4 R8, [R208+0x6000] ;  /* 0x00600000d008783b */ /* 0x000f280000000200 */
[----:B------:R-:W5:Y:S01]  /*3510*/  LDSM.16.M88.4 R32, [R207+0x1800] ;  /* 0x00180000cf20783b */ /* 0x000f620000000200 */
[----:B------:R-:W-:Y:S01]  /*3520*/  HMMA.16816.F32 R64, R24, R48, R88 ;  /* 0x000000301840723c */ /* 0x000fe20000001858 */
[----:B------:R-:W-:-:S05]  /*3530*/  DEPBAR.LE SB0, 0x0 ;  /* 0x000080000000791a */ /* 0x000fca0000000000 */
[----:B------:R-:W-:Y:S06]  /*3540*/  HMMA.16816.F32 R48, R24, R50, R44 ;  /* 0x000000321830723c */ /* 0x000fec000000182c */
[-C--:B-1----:R-:W-:Y:S06]  /*3550*/  HMMA.16816.F32 R24, R20, R56.reuse, R68 ;  /* 0x000000381418723c */ /* 0x082fec0000001844 */
[C---:B--2---:R-:W-:Y:S06]  /*3560*/  HMMA.16816.F32 R44, R16.reuse, R56, R84 ;  /* 0x00000038102c723c */ /* 0x044fec0000001854 */
[-C--:B------:R-:W-:Y:S06]  /*3570*/  HMMA.16816.F32 R40, R16, R58.reuse, R80 ;  /* 0x0000003a1028723c */ /* 0x080fec0000001850 */
[----:B------:R-:W-:Y:S06]  /*3580*/  HMMA.16816.F32 R56, R20, R58, R60 ;  /* 0x0000003a1438723c */ /* 0x000fec000000183c */
[----:B---3--:R-:W-:Y:S06]  /*3590*/  HMMA.16816.F32 R24, R12, R28, R24 ;  /* 0x0000001c0c18723c */ /* 0x008fec0000001818 */
[C---:B------:R-:W-:Y:S06]  /*35a0*/  HMMA.16816.F32 R36, R16.reuse, R52, R76 ;  /* 0x000000341024723c */ /* 0x040fec000000184c */
[----:B------:R-:W-:Y:S06]  /*35b0*/  HMMA.16816.F32 R16, R16, R54, R72 ;  /* 0x000000361010723c */ /* 0x000fec0000001848 */
[C---:B------:R-:W-:Y:S06]  /*35c0*/  HMMA.16816.F32 R60, R20.reuse, R52, R64 ;  /* 0x00000034143c723c */ /* 0x040fec0000001840 */
[----:B------:R-:W-:Y:S01]  /*35d0*/  HMMA.16816.F32 R48, R20, R54, R48 ;  /* 0x000000361430723c */ /* 0x000fe20000001830 */
[----:B------:R-:W-:-:S05]  /*35e0*/  FFMA.FTZ R7, R6, UR21, R25 ;  /* 0x0000001506077c23 */ /* 0x000fca0008010019 */
[C---:B----4-:R-:W-:Y:S06]  /*35f0*/  HMMA.16816.F32 R44, R8.reuse, R28, R44 ;  /* 0x0000001c082c723c */ /* 0x050fec000000182c */
[-C--:B------:R-:W-:Y:S06]  /*3600*/  HMMA.16816.F32 R40, R8, R30.reuse, R40 ;  /* 0x0000001e0828723c */ /* 0x080fec0000001828 */
[----:B------:R-:W-:Y:S06]  /*3610*/  HMMA.16816.F32 R28, R12, R30, R56 ;  /* 0x0000001e0c1c723c */ /* 0x000fec0000001838 */
[----:B-----5:R-:W-:Y:S06]  /*3620*/  HMMA.16816.F32 R52, R8, R34, R16 ;  /* 0x000000220834723c */ /* 0x020fec0000001810 */
[C---:B------:R-:W-:Y:S06]  /*3630*/  HMMA.16816.F32 R16, R12.reuse, R32, R60 ;  /* 0x000000200c10723c */ /* 0x040fec000000183c */
[----:B------:R-:W-:Y:S06]  /*3640*/  HMMA.16816.F32 R12, R12, R34, R48 ;  /* 0x000000220c0c723c */ /* 0x000fec0000001830 */
[----:B------:R-:W-:Y:S01]  /*3650*/  HMMA.16816.F32 R36, R8, R32, R36 ;  /* 0x000000200824723c */ /* 0x000fe20000001824 */
[----:B------:R-:W-:Y:S01]  /*3660*/  FSEL R49, R7, -INF , !P6 ;  /* 0xff80000007317808 */ /* 0x000fe20007000000 */
[----:B------:R-:W-:Y:S01]  /*3670*/  BAR.SYNC.DEFER_BLOCKING 0x0 ;  /* 0x0000000000007b1d */ /* 0x000fe20000010000 */
[----:B------:R-:W-:-:S02]  /*3680*/  ISETP.GE.AND P6, PT, R3, R139, PT ;  /* 0x0000008b0300720c */ /* 0x000fc40003fc6270 */
[----:B------:R-:W-:Y:S02]  /*3690*/  I2FP.F32.S32 R3, R3 ;  /* 0x0000000300037245 */ /* 0x000fe40000201400 */
[C---:B------:R-:W-:Y:S01]  /*36a0*/  FFMA.FTZ R9, R6.reuse, UR21, R27 ;  /* 0x0000001506097c23 */ /* 0x040fe2000801001b */
[C---:B------:R-:W-:Y:S01]  /*36b0*/  FFMA.FTZ R8, R6.reuse, UR21, R45 ;  /* 0x0000001506087c23 */ /* 0x040fe2000801002d */
[----:B------:R-:W-:Y:S01]  /*36c0*/  FFMA.FTZ R6, R6, UR21, R47 ;  /* 0x0000001506067c23 */ /* 0x000fe2000801002f */
[C---:B------:R-:W-:Y:S01]  /*36d0*/  FFMA.FTZ R7, R3.reuse, UR21, R28 ;  /* 0x0000001503077c23 */ /* 0x040fe2000801001c */
[----:B------:R-:W-:Y:S01]  /*36e0*/  FFMA.FTZ R10, R3, UR21, R30 ;  /* 0x00000015030a7c23 */ /* 0x000fe2000801001e */
[----:B------:R-:W-:Y:S01]  /*36f0*/  FSEL R23, R9, -INF , !P5 ;  /* 0xff80000009177808 */ /* 0x000fe20006800000 */
[C---:B------:R-:W-:Y:S01]  /*3700*/  FFMA.FTZ R9, R3.reuse, UR21, R40 ;  /* 0x0000001503097c23 */ /* 0x040fe20008010028 */
[----:B------:R-:W-:Y:S02]  /*3710*/  FSEL R32, R8, -INF , !P3 ;  /* 0xff80000008207808 */ /* 0x000fe40005800000 */
[----:B------:R-:W-:Y:S01]  /*3720*/  FSEL R45, R6, -INF , !P1 ;  /* 0xff800000062d7808 */ /* 0x000fe20004800000 */
[----:B------:R-:W-:Y:S01]  /*3730*/  FFMA.FTZ R6, R3, UR21, R42 ;  /* 0x0000001503067c23 */ /* 0x000fe2000801002a */
[----:B------:R-:W-:Y:S01]  /*3740*/  FSEL R48, R7, -INF , !P0 ;  /* 0xff80000007307808 */ /* 0x000fe20004000000 */
[----:B------:R-:W-:Y:S01]  /*3750*/  VIADD R3, R2, 0x11 ;  /* 0x0000001102037836 */ /* 0x000fe20000000000 */
[----:B------:R-:W-:-:S02]  /*3760*/  ISETP.GE.AND P5, PT, R0, R135, PT ;  /* 0x000000870000720c */ /* 0x000fc40003fa6270 */
[C---:B------:R-:W-:Y:S02]  /*3770*/  ISETP.GE.AND P3, PT, R0.reuse, R138, PT ;  /* 0x0000008a0000720c */ /* 0x040fe40003f66270 */
[C---:B------:R-:W-:Y:S02]  /*3780*/  ISETP.GE.AND P1, PT, R0.reuse, R172, PT ;  /* 0x000000ac0000720c */ /* 0x040fe40003f26270 */
[----:B------:R-:W-:Y:S02]  /*3790*/  ISETP.GE.AND P0, PT, R0, R139, PT ;  /* 0x0000008b0000720c */ /* 0x000fe40003f06270 */
[----:B------:R-:W-:Y:S01]  /*37a0*/  I2FP.F32.S32 R7, R0 ;  /* 0x0000000000077245 */ /* 0x000fe20000201400 */
[----:B------:R-:W-:Y:S01]  /*37b0*/  VIADD R0, R2, 0x10 ;  /* 0x0000001002007836 */ /* 0x000fe20000000000 */
[----:B------:R-:W-:Y:S02]  /*37c0*/  FSEL R42, R6, -INF , !P6 ;  /* 0xff800000062a7808 */ /* 0x000fe40007000000 */
[----:B------:R-:W-:Y:S01]  /*37d0*/  FSEL R22, R10, -INF , !P4 ;  /* 0xff8000000a167808 */ /* 0x000fe20006000000 */
[C---:B------:R-:W-:Y:S01]  /*37e0*/  FFMA.FTZ R8, R7.reuse, UR21, R29 ;  /* 0x0000001507087c23 */ /* 0x040fe2000801001d */
[----:B------:R-:W-:Y:S01]  /*37f0*/  I2FP.F32.S32 R6, R0 ;  /* 0x0000000000067245 */ /* 0x000fe20000201400 */
[----:B------:R-:W-:Y:S01]  /*3800*/  FFMA.FTZ R11, R7, UR21, R31 ;  /* 0x00000015070b7c23 */ /* 0x000fe2000801001f */
[----:B------:R-:W-:Y:S01]  /*3810*/  FSEL R29, R9, -INF , !P2 ;  /* 0xff800000091d7808 */ /* 0x000fe20005000000 */
[C---:B------:R-:W-:Y:S01]  /*3820*/  FFMA.FTZ R9, R7.reuse, UR21, R41 ;  /* 0x0000001507097c23 */ /* 0x040fe20008010029 */
[----:B------:R-:W-:Y:S01]  /*3830*/  FSEL R47, R8, -INF , !P5 ;  /* 0xff800000082f7808 */ /* 0x000fe20006800000 */
[----:B------:R-:W-:Y:S01]  /*3840*/  FFMA.FTZ R7, R7, UR21, R43 ;  /* 0x0000001507077c23 */ /* 0x000fe2000801002b */
[----:B------:R-:W-:Y:S01]  /*3850*/  FFMA.FTZ R8, R6, UR21, R16 ;  /* 0x0000001506087c23 */ /* 0x000fe20008010010 */
[----:B------:R-:W-:-:S02]  /*3860*/  ISETP.GE.AND P4, PT, R0, R135, PT ;  /* 0x000000870000720c */ /* 0x000fc40003f86270 */
        /* <DEDUP_REMOVED lines=9> */
[----:B------:R-:W-:Y:S02]  /*3900*/  ISETP.GE.AND P4, PT, R3, R139, PT ;  /* 0x0000008b0300720c */ /* 0x000fe40003f86270 */
[----:B------:R-:W-:Y:S01]  /*3910*/  I2FP.F32.S32 R7, R3 ;  /* 0x0000000300077245 */ /* 0x000fe20000201400 */
[----:B------:R-:W-:Y:S01]  /*3920*/  FFMA.FTZ R3, R6, UR21, R38 ;  /* 0x0000001506037c23 */ /* 0x000fe20008010026 */
[C---:B------:R-:W-:Y:S02]  /*3930*/  ISETP.GE.AND P2, PT, R0.reuse, R138, PT ;  /* 0x0000008a0000720c */ /* 0x040fe40003f46270 */
[C---:B------:R-:W-:Y:S01]  /*3940*/  ISETP.GE.AND P6, PT, R0.reuse, R172, PT ;  /* 0x000000ac0000720c */ /* 0x040fe20003fc6270 */
[C---:B------:R-:W-:Y:S01]  /*3950*/  FFMA.FTZ R6, R7.reuse, UR21, R17 ;  /* 0x0000001507067c23 */ /* 0x040fe20008010011 */
[----:B------:R-:W-:Y:S01]  /*3960*/  ISETP.GE.AND P5, PT, R0, R139, PT ;  /* 0x0000008b0000720c */ /* 0x000fe20003fa6270 */
[----:B------:R-:W-:Y:S01]  /*3970*/  VIADD R0, R2, 0x18 ;  /* 0x0000001802007836 */ /* 0x000fe20000000000 */
[----:B------:R-:W-:Y:S01]  /*3980*/  FSEL R27, R8, -INF , !P6 ;  /* 0xff800000081b7808 */ /* 0x000fe20007000000 */
[----:B------:R-:W-:Y:S01]  /*3990*/  FFMA.FTZ R10, R7, UR21, R19 ;  /* 0x00000015070a7c23 */ /* 0x000fe20008010013 */
[----:B------:R-:W-:-:S02]  /*39a0*/  FSEL R38, R3, -INF , !P5 ;  /* 0xff80000003267808 */ /* 0x000fc40006800000 */
[----:B------:R-:W-:Y:S02]  /*39b0*/  I2FP.F32.S32 R3, R0 ;  /* 0x0000000000037245 */ /* 0x000fe40000201400 */
[----:B------:R-:W-:Y:S02]  /*39c0*/  FSEL R41, R6, -INF , !P3 ;  /* 0xff80000006297808 */ /* 0x000fe40005800000 */
[----:B------:R-:W-:Y:S01]  /*39d0*/  FSEL R20, R9, -INF , !P2 ;  /* 0xff80000009147808 */ /* 0x000fe20005000000 */
[C---:B------:R-:W-:Y:S01]  /*39e0*/  FFMA.FTZ R6, R3.reuse, UR21, R12 ;  /* 0x0000001503067c23 */ /* 0x040fe2000801000c */
[C---:B------:R-:W-:Y:S01]  /*39f0*/  FFMA.FTZ R11, R3.reuse, UR21, R52 ;  /* 0x00000015030b7c23 */ /* 0x040fe20008010034 */
[C---:B------:R-:W-:Y:S01]  /*3a00*/  FFMA.FTZ R12, R3.reuse, UR21, R14 ;  /* 0x00000015030c7c23 */ /* 0x040fe2000801000e */
[----:B------:R-:W-:Y:S01]  /*3a10*/  FFMA.FTZ R8, R3, UR21, R54 ;  /* 0x0000001503087c23 */ /* 0x000fe20008010036 */
[C---:B------:R-:W-:Y:S01]  /*3a20*/  FFMA.FTZ R9, R7.reuse, UR21, R37 ;  /* 0x0000001507097c23 */ /* 0x040fe20008010025 */
[----:B------:R-:W-:Y:S01]  /*3a30*/  I2FP.F32.S32 R3, R2 ;  /* 0x0000000200037245 */ /* 0x000fe20000201400 */
[----:B------:R-:W-:Y:S01]  /*3a40*/  FFMA.FTZ R7, R7, UR21, R39 ;  /* 0x0000001507077c23 */ /* 0x000fe20008010027 */
[----:B------:R-:W-:-:S02]  /*3a50*/  ISETP.GE.AND P2, PT, R0, R135, PT ;  /* 0x000000870000720c */ /* 0x000fc40003f46270 */
[----:B------:R-:W-:Y:S01]  /*3a60*/  FSEL R16, R10, -INF , !P1 ;  /* 0xff8000000a107808 */ /* 0x000fe20004800000 */
[----:B------:R-:W-:Y:S01]  /*3a70*/  FFMA.FTZ R10, R3, UR21, R26 ;  /* 0x00000015030a7c23 */ /* 0x000fe2000801001a */
[----:B------:R-:W-:Y:S01]  /*3a80*/  FSEL R25, R9, -INF , !P0 ;  /* 0xff80000009197808 */ /* 0x000fe20004000000 */
[----:B------:R-:W-:Y:S01]  /*3a90*/  FFMA.FTZ R9, R3, UR21, R44 ;  /* 0x0000001503097c23 */ /* 0x000fe2000801002c */
[----:B------:R-:W-:Y:S02]  /*3aa0*/  ISETP.GE.AND P0, PT, R2, R138, PT ;  /* 0x0000008a0200720c */ /* 0x000fe40003f06270 */
[----:B------:R-:W-:Y:S02]  /*3ab0*/  FSEL R36, R7, -INF , !P4 ;  /* 0xff80000007247808 */ /* 0x000fe40006000000 */
[----:B------:R-:W-:Y:S01]  /*3ac0*/  FSEL R37, R6, -INF , !P2 ;  /* 0xff80000006257808 */ /* 0x000fe20005000000 */
[C---:B------:R-:W-:Y:S01]  /*3ad0*/  FFMA.FTZ R6, R3.reuse, UR21, R24 ;  /* 0x0000001503067c23 */ /* 0x040fe20008010018 */
[C---:B------:R-:W-:Y:S01]  /*3ae0*/  ISETP.GE.AND P1, PT, R2.reuse, R135, PT ;  /* 0x000000870200720c */ /* 0x040fe20003f26270 */
[----:B------:R-:W-:Y:S01]  /*3af0*/  FFMA.FTZ R3, R3, UR21, R46 ;  /* 0x0000001503037c23 */ /* 0x000fe2000801002e */
[----:B------:R-:W-:-:S02]  /*3b00*/  ISETP.GE.AND P4, PT, R2, R172, PT ;  /* 0x000000ac0200720c */ /* 0x000fc40003f86270 */
[CC--:B------:R-:W-:Y:S01]  /*3b10*/  ISETP.GE.AND P2, PT, R2.reuse, R139.reuse, PT ;  /* 0x0000008b0200720c */ /* 0x0c0fe20003f46270 */
[----:B------:R-:W-:Y:S01]  /*3b20*/  VIADD R2, R2, 0x19 ;  /* 0x0000001902027836 */ /* 0x000fe20000000000 */
[C---:B------:R-:W-:Y:S02]  /*3b30*/  ISETP.GE.AND P6, PT, R0.reuse, R138, PT ;  /* 0x0000008a0000720c */ /* 0x040fe40003fc6270 */
[C---:B------:R-:W-:Y:S02]  /*3b40*/  ISETP.GE.AND P5, PT, R0.reuse, R172, PT ;  /* 0x000000ac0000720c */ /* 0x040fe40003fa6270 */
[----:B------:R-:W-:Y:S02]  /*3b50*/  ISETP.GE.AND P3, PT, R0, R139, PT ;  /* 0x0000008b0000720c */ /* 0x000fe40003f66270 */
[----:B------:R-:W-:Y:S02]  /*3b60*/  FSEL R14, R10, -INF , !P0 ;  /* 0xff8000000a0e7808 */ /* 0x000fe40004000000 */
[----:B------:R-:W-:-:S02]  /*3b70*/  PLOP3.LUT P0, PT, PT, PT, UP0, 0x80, 0x0 ;  /* 0x000000000000781c */ /* 0x000fc40003f0f008 */
[----:B------:R-:W-:Y:S02]  /*3b80*/  FSEL R17, R12, -INF , !P6 ;  /* 0xff8000000c117808 */ /* 0x000fe40007000000 */
        /* <DEDUP_REMOVED lines=8> */
[----:B------:R-:W-:Y:S02]  /*3c10*/  LOP3.LUT R0, R94, R95, RZ, 0xfc, !PT ;  /* 0x0000005f5e007212 */ /* 0x000fe400078efcff */
[----:B------:R-:W-:Y:S01]  /*3c20*/  FSEL R18, R9, -INF , !P4 ;  /* 0xff80000009127808 */ /* 0x000fe20006000000 */
        /* <DEDUP_REMOVED lines=56> */
.L_x_1569:
[----:B------:R-:W-:Y:S05]  /*3fb0*/  BSYNC B0 ;  /* 0x0000000000007941 */ /* 0x000fea0003800000 */
.L_x_1568:
[----:B------:R-:W0:Y:S02]  /*3fc0*/  LDGDEPBAR ;  /* 0x00000000000079af */ /* 0x000e240000000000 */
.L_x_1567:
[----:B------:R-:W-:Y:S01]  /*3fd0*/  FMNMX.FTZ R133, R14, R23, !PT ;  /* 0x000000170e857209 */ /* 0x000fe20007810000 */
[----:B------:R-:W-:Y:S01]  /*3fe0*/  ULDC UR42, c[0x0][0x2ec] ;  /* 0x0000bb00002a7ab9 */ /* 0x000fe20000000800 */
[----:B------:R-:W-:Y:S01]  /*3ff0*/  FMNMX.FTZ R132, R18, R32, !PT ;  /* 0x0000002012847209 */ /* 0x000fe20007810000 */
[----:B------:R-:W-:Y:S01]  /*4000*/  ULOP3.LUT UR5, UR44, UR31, URZ, 0x3c, !UPT ;  /* 0x0000001f2c057292 */ /* 0x000fe2000f8e3c3f */
[----:B------:R-:W-:Y:S01]  /*4010*/  FMNMX.FTZ R133, R22, R133, !PT ;  /* 0x0000008516857209 */ /* 0x000fe20007810000 */
[----:B------:R-:W-:Y:S01]  /*4020*/  IMAD.WIDE.U32 R50, R102, -0x2daee0ad, RZ ;  /* 0xd2511f5366327825 */ /* 0x000fe200078e00ff */
[----:B------:R-:W-:Y:S01]  /*4030*/  FMNMX.FTZ R132, R29, R132, !PT ;  /* 0x000000841d847209 */ /* 0x000fe20007810000 */
[----:B------:R-:W-:Y:S01]  /*4040*/  UIADD3 UR41, UR30, -0x61c88647, URZ ;  /* 0x9e3779b91e297890 */ /* 0x000fe2000fffe03f */
[----:B------:R-:W-:Y:S01]  /*4050*/  FMNMX.FTZ R133, R21, R133, !PT ;  /* 0x0000008515857209 */ /* 0x000fe20007810000 */
[----:B------:R-:W-:Y:S01]  /*4060*/  VIADD R33, R101, 0x4 ;  /* 0x0000000465217836 */ /* 0x000fe20000000000 */
[----:B------:R-:W-:Y:S01]  /*4070*/  FMNMX.FTZ R132, R28, R132, !PT ;  /* 0x000000841c847209 */ /* 0x000fe20007810000 */
[----:B------:R-:W-:Y:S01]  /*4080*/  UIADD3 UR39, UR31, 0x76cf5d0a, URZ ;  /* 0x76cf5d0a1f277890 */ /* 0x000fe2000fffe03f */
[----:B------:R-:W-:Y:S01]  /*4090*/  FMNMX.FTZ R133, R20, R133, !PT ;  /* 0x0000008514857209 */ /* 0x000fe20007810000 */
[----:B--2---:R-:W-:Y:S01]  /*40a0*/  IMAD.WIDE.U32 R12, R33, -0x326172a9, RZ ;  /* 0xcd9e8d57210c7825 */ /* 0x004fe200078e00ff */
[----:B------:R-:W-:Y:S01]  /*40b0*/  FMNMX.FTZ R132, R27, R132, !PT ;  /* 0x000000841b847209 */ /* 0x000fe20007810000 */
[----:B------:R-:W-:Y:S01]  /*40c0*/  UIADD3 UR43, UR31, -0x4498517b, URZ ;  /* 0xbb67ae851f2b7890 */ /* 0x000fe2000fffe03f */
[----:B------:R-:W-:Y:S01]  /*40d0*/  FMNMX.FTZ R133, R16, R133, !PT ;  /* 0x0000008510857209 */ /* 0x000fe20007810000 */
[----:B------:R-:W-:Y:S01]  /*40e0*/  UIADD3 UR40, UR30, 0x3c6ef372, URZ ;  /* 0x3c6ef3721e287890 */ /* 0x000fe2000fffe03f */
[----:B------:R-:W-:Y:S01]  /*40f0*/  FMNMX.FTZ R132, R25, R132, !PT ;  /* 0x0000008419847209 */ /* 0x000fe20007810000 */
[----:B------:R-:W-:Y:S01]  /*4100*/  UIADD3 UR38, UR30, -0x255992d5, URZ ;  /* 0xdaa66d2b1e267890 */ /* 0x000fe2000fffe03f */
[----:B------:R-:W-:Y:S01]  /*4110*/  FMNMX.FTZ R133, R17, R133, !PT ;  /* 0x0000008511857209 */ /* 0x000fe20007810000 */
[----:B------:R-:W-:Y:S01]  /*4120*/  STL.64 [R1+0x60], R50 ;  /* 0x0000603201007387 */ /* 0x000fe20000100a00 */
[----:B------:R-:W-:Y:S01]  /*4130*/  FMNMX.FTZ R132, R24, R132, !PT ;  /* 0x0000008418847209 */ /* 0x000fe20007810000 */
[----:B------:R-:W-:Y:S01]  /*4140*/  UIADD3 UR33, UR31, 0x32370b8f, URZ ;  /* 0x32370b8f1f217890 */ /* 0x000fe2000fffe03f */
[----:B------:R-:W-:Y:S01]  /*4150*/  FMNMX.FTZ R133, R15, R133, !PT ;  /* 0x000000850f857209 */ /* 0x000fe20007810000 */
[----:B------:R-:W-:Y:S01]  /*4160*/  UIADD3 UR32, UR30, 0x78dde6e4, URZ ;  /* 0x78dde6e41e207890 */ /* 0x000fe2000fffe03f */
[----:B------:R-:W-:Y:S01]  /*4170*/  FMNMX.FTZ R132, R19, R132, !PT ;  /* 0x0000008413847209 */ /* 0x000fe20007810000 */
[----:B------:R-:W-:Y:S01]  /*4180*/  UIADD3 UR29, UR31, -0x126145ec, URZ ;  /* 0xed9eba141f1d7890 */ /* 0x000fe2000fffe03f */
[----:B------:R-:W-:Y:S01]  /*4190*/  FMNMX.FTZ R6, R26, R45, !PT ;  /* 0x0000002d1a067209 */ /* 0x000fe20007810000 */
[----:B-1----:R-:W1:Y:S01]  /*41a0*/  SHFL.BFLY PT, R2, R133, 0x2, 0x1f ;  /* 0x0c401f0085027f89 */ /* 0x002e6200000e0000 */
[----:B------:R-:W-:Y:S01]  /*41b0*/  FMNMX.FTZ R8, R34, R49, !PT ;  /* 0x0000003122087209 */ /* 0x000fe20007810000 */
[----:B------:R-:W-:Y:S01]  /*41c0*/  UIADD3 UR10, UR31, -0x56f99767, URZ ;  /* 0xa90668991f0a7890 */ /* 0x000fe2000fffe03f */
[----:B------:R-:W-:Y:S01]  /*41d0*/  LOP3.LUT R10, R96, 0x7ffffffc, RZ, 0xc0, !PT ;  /* 0x7ffffffc600a7812 */ /* 0x000fe200078ec0ff */
[----:B------:R-:W2:Y:S01]  /*41e0*/  SHFL.BFLY PT, R7, R132, 0x2, 0x1f ;  /* 0x0c401f0084077f89 */ /* 0x000ea200000e0000 */
[----:B------:R-:W-:Y:S01]  /*41f0*/  UIADD3 UR11, UR30, 0x1715609d, URZ ;  /* 0x1715609d1e0b7890 */ /* 0x000fe2000fffe03f */
[----:B------:R-:W-:Y:S01]  /*4200*/  LEA R201, R0, UR4, 0x1 ;  /* 0x0000000400c97c11 */ /* 0x000fe2000f8e08ff */
[----:B------:R-:W-:Y:S01]  /*4210*/  ULEA UR4, UR19, UR25, 0x5 ;  /* 0x0000001913047291 */ /* 0x000fe2000f8e283f */
[----:B------:R-:W-:-:S03]  /*4220*/  IMAD.IADD R92, R92, 0x1, -R10 ;  /* 0x000000015c5c7824 */ /* 0x000fc600078e0a0a */
[----:B------:R-:W-:Y:S01]  /*4230*/  LDSM.16.MT88.4 R148, [R201+0xa000] ;  /* 0x00a00000c994783b */ /* 0x000fe20000004200 */
[C-C-:B------:R-:W-:Y:S01]  /*4240*/  IMAD R206, R4.reuse, 0x2, R201.reuse ;  /* 0x0000000204ce7824 */ /* 0x140fe200078e02c9 */
[----:B------:R-:W-:Y:S01]  /*4250*/  UIADD3 UR4, UR4, -0x20, URZ ;  /* 0xffffffe004047890 */ /* 0x000fe2000fffe03f */
[----:B------:R-:W-:Y:S01]  /*4260*/  IMAD R203, R5, 0x2, R201 ;  /* 0x0000000205cb7824 */ /* 0x000fe200078e02c9 */
[----:B------:R-:W-:Y:S02]  /*4270*/  LDSM.16.MT88.4 R80, [R201+0xb800] ;  /* 0x00b80000c950783b */ /* 0x000fe40000004200 */
[----:B------:R-:W-:Y:S01]  /*4280*/  USHF.R.S32.HI UR25, URZ, 0x1f, UR4 ;  /* 0x0000001f3f197899 */ /* 0x000fe20008011404 */
[----:B------:R-:W-:Y:S01]  /*4290*/  IMAD R205, R4, 0x2, R203 ;  /* 0x0000000204cd7824 */ /* 0x000fe200078e02cb */
[----:B------:R-:W-:Y:S04]  /*42a0*/  LDSM.16.MT88.4 R184, [R206+0xa000] ;  /* 0x00a00000ceb8783b */ /* 0x000fe80000004200 */
[----:B------:R-:W-:Y:S01]  /*42b0*/  LDSM.16.MT88.4 R180, [R206+0xa800] ;  /* 0x00a80000ceb4783b */ /* 0x000fe20000004200 */
[----:B-1----:R-:W-:-:S03]  /*42c0*/  FMNMX.FTZ R133, R133, R2, !PT ;  /* 0x0000000285857209 */ /* 0x002fc60007810000 */
[----:B------:R-:W-:Y:S01]  /*42d0*/  LDSM.16.MT88.4 R140, [R203+0xa000] ;  /* 0x00a00000cb8c783b */ /* 0x000fe20000004200 */
[----:B--2---:R-:W-:-:S03]  /*42e0*/  FMNMX.FTZ R132, R132, R7, !PT ;  /* 0x0000000784847209 */ /* 0x004fc60007810000 */
[----:B------:R-:W1:Y:S04]  /*42f0*/  SHFL.BFLY PT, R2, R133, 0x1, 0x1f ;  /* 0x0c201f0085027f89 */ /* 0x000e6800000e0000 */
[----:B------:R-:W2:Y:S04]  /*4300*/  SHFL.BFLY PT, R9, R132, 0x1, 0x1f ;  /* 0x0c201f0084097f89 */ /* 0x000ea800000e0000 */
[----:B------:R-:W-:Y:S04]  /*4310*/  LDSM.16.MT88.4 R112, [R206+0xb800] ;  /* 0x00b80000ce70783b */ /* 0x000fe80000004200 */
[----:B------:R-:W-:Y:S04]  /*4320*/  LDSM.16.MT88.4 R96, [R203+0xb800] ;  /* 0x00b80000cb60783b */ /* 0x000fe80000004200 */
[----:B------:R-:W-:Y:S04]  /*4330*/  LDSM.16.MT88.4 R188, [R203+0xa800] ;  /* 0x00a80000cbbc783b */ /* 0x000fe80000004200 */
[----:B------:R-:W-:Y:S01]  /*4340*/  LDSM.16.MT88.4 R176, [R205+0xa000] ;  /* 0x00a00000cdb0783b */ /* 0x000fe20000004200 */
[----:B-1----:R-:W-:-:S04]  /*4350*/  FMNMX.FTZ R133, R133, R2, !PT ;  /* 0x0000000285857209 */ /* 0x002fc80007810000 */
[C---:B------:R-:W-:Y:S01]  /*4360*/  FSETP.NEU.FTZ.AND P1, PT, R133.reuse, -INF , PT ;  /* 0xff8000008500780b */ /* 0x040fe20003f3d000 */
[----:B------:R-:W-:Y:S01]  /*4370*/  FMUL.FTZ R2, R133, UR42 ;  /* 0x0000002a85027c20 */ /* 0x000fe20008410000 */
[----:B--2---:R-:W-:-:S04]  /*4380*/  FMNMX.FTZ R132, R132, R9, !PT ;  /* 0x0000000984847209 */ /* 0x004fc80007810000 */
[----:B------:R-:W-:Y:S02]  /*4390*/  FSEL R2, R2, RZ, P1 ;  /* 0x000000ff02027208 */ /* 0x000fe40000800000 */
[----:B------:R-:W-:-:S03]  /*43a0*/  FSETP.NEU.FTZ.AND P1, PT, R132, -INF , PT ;  /* 0xff8000008400780b */ /* 0x000fc60003f3d000 */
[--C-:B------:R-:W-:Y:S01]  /*43b0*/  FFMA.FTZ R3, R14, UR42, -R2.reuse ;  /* 0x0000002a0e037c23 */ /* 0x100fe20008010802 */
[--C-:B------:R-:W-:Y:S01]  /*43c0*/  FFMA.FTZ R7, R16, UR42, -R2.reuse ;  /* 0x0000002a10077c23 */ /* 0x100fe20008010802 */
[----:B------:R-:W-:Y:S02]  /*43d0*/  LOP3.LUT R14, R100, UR30, RZ, 0x3c, !PT ;  /* 0x0000001e640e7c12 */ /* 0x000fe4000f8e3cff */
[----:B------:R1:W-:Y:S02]  /*43e0*/  MUFU.EX2 R107, R3 ;  /* 0x00000003006b7308 */ /* 0x0003e40000000800 */
[----:B------:R-:W-:Y:S01]  /*43f0*/  LOP3.LUT R9, R13, R14, RZ, 0x3c, !PT ;  /* 0x0000000e0d097212 */ /* 0x000fe200078e3cff */
[----:B------:R-:W-:Y:S04]  /*4400*/  STL [R1+0xd4], R14 ;  /* 0x0000d40e01007387 */ /* 0x000fe80000100800 */
[----:B------:R-:W-:Y:S01]  /*4410*/  STL [R1+0xcc], R33 ;  /* 0x0000cc2101007387 */ /* 0x000fe20000100800 */
[----:B------:R2:W-:Y:S01]  /*4420*/  MUFU.EX2 R68, R7 ;  /* 0x0000000700447308 */ /* 0x0005e20000000800 */
[----:B-1----:R-:W-:Y:S01]  /*4430*/  FMNMX.FTZ R3, R42, R6, !PT ;  /* 0x000000062a037209 */ /* 0x002fe20007810000 */
[----:B------:R-:W-:-:S03]  /*4440*/  FFMA.FTZ R6, R23, UR42, -R2 ;  /* 0x0000002a17067c23 */ /* 0x000fc60008010802 */
[----:B------:R-:W-:-:S03]  /*4450*/  FMNMX.FTZ R3, R40, R3, !PT ;  /* 0x0000000328037209 */ /* 0x000fc60007810000 */
[----:B------:R1:W-:Y:S01]  /*4460*/  MUFU.EX2 R103, R6 ;  /* 0x0000000600677308 */ /* 0x0003e20000000800 */
[----:B--2---:R-:W-:Y:S01]  /*4470*/  FMNMX.FTZ R7, R48, R8, !PT ;  /* 0x0000000830077209 */ /* 0x004fe20007810000 */
[----:B------:R-:W-:-:S06]  /*4480*/  FFMA.FTZ R8, R15, UR42, -R2 ;  /* 0x0000002a0f087c23 */ /* 0x000fcc0008010802 */
[----:B------:R2:W-:Y:S01]  /*4490*/  MUFU.EX2 R46, R8 ;  /* 0x00000008002e7308 */ /* 0x0005e20000000800 */
[----:B-1----:R-:W-:Y:S01]  /*44a0*/  FMNMX.FTZ R6, R38, R3, !PT ;  /* 0x0000000326067209 */ /* 0x002fe20007810000 */
[----:B------:R-:W-:Y:S01]  /*44b0*/  FFMA.FTZ R3, R22, UR42, -R2 ;  /* 0x0000002a16037c23 */ /* 0x000fe20008010802 */
[----:B------:R-:W-:Y:S02]  /*44c0*/  IMAD.WIDE.U32 R22, R101, -0x326172a9, RZ ;  /* 0xcd9e8d5765167825 */ /* 0x000fe400078e00ff */
[----:B------:R-:W-:-:S03]  /*44d0*/  FMNMX.FTZ R6, R36, R6, !PT ;  /* 0x0000000624067209 */ /* 0x000fc60007810000 */
[----:B------:R1:W-:Y:S01]  /*44e0*/  MUFU.EX2 R122, R3 ;  /* 0x00000003007a7308 */ /* 0x0003e20000000800 */
[----:B------:R-:W-:Y:S01]  /*44f0*/  STL.64 [R1+0xf0], R22 ;  /* 0x0000f01601007387 */ /* 0x000fe20000100a00 */
[----:B--2---:R-:W-:-:S05]  /*4500*/  LOP3.LUT R8, R23, R14, RZ, 0x3c, !PT ;  /* 0x0000000e17087212 */ /* 0x004fca00078e3cff */
[----:B------:R-:W-:-:S05]  /*4510*/  IMAD.WIDE.U32 R72, R8, -0x2daee0ad, RZ ;  /* 0xd2511f5308487825 */ /* 0x000fca00078e00ff */
[----:B------:R-:W-:Y:S01]  /*4520*/  STL.64 [R1+0x68], R72 ;  /* 0x0000684801007387 */ /* 0x000fe20000100a00 */
[----:B-1----:R-:W-:Y:S01]  /*4530*/  FMNMX.FTZ R3, R35, R6, !PT ;  /* 0x0000000623037209 */ /* 0x002fe20007810000 */
[----:B------:R-:W-:-:S03]  /*4540*/  FFMA.FTZ R6, R21, UR42, -R2 ;  /* 0x0000002a15067c23 */ /* 0x000fc60008010802 */
[----:B------:R-:W-:Y:S01]  /*4550*/  FMNMX.FTZ R3, R30, R3, !PT ;  /* 0x000000031e037209 */ /* 0x000fe20007810000 */
[----:B------:R1:W-:Y:S04]  /*4560*/  MUFU.EX2 R166, R6 ;  /* 0x0000000600a67308 */ /* 0x0003e80000000800 */
[----:B------:R-:W2:Y:S01]  /*4570*/  SHFL.BFLY PT, R11, R3, 0x2, 0x1f ;  /* 0x0c401f00030b7f89 */ /* 0x000ea200000e0000 */
[----:B-1----:R-:W-:-:S04]  /*4580*/  FFMA.FTZ R6, R20, UR42, -R2 ;  /* 0x0000002a14067c23 */ /* 0x002fc80008010802 */
[----:B------:R1:W-:Y:S01]  /*4590*/  MUFU.EX2 R250, R6 ;  /* 0x0000000600fa7308 */ /* 0x0003e20000000800 */
[----:B--2---:R-:W-:-:S05]  /*45a0*/  FMNMX.FTZ R11, R3, R11, !PT ;  /* 0x0000000b030b7209 */ /* 0x004fca0007810000 */
[----:B------:R-:W-:Y:S01]  /*45b0*/  SHFL.BFLY PT, R13, R11, 0x1, 0x1f ;  /* 0x0c201f000b0d7f89 */ /* 0x000fe200000e0000 */
[----:B-1----:R-:W-:-:S05]  /*45c0*/  LOP3.LUT R6, R51, UR5, RZ, 0x3c, !PT ;  /* 0x0000000533067c12 */ /* 0x002fca000f8e3cff */
[----:B------:R-:W-:-:S04]  /*45d0*/  IMAD.WIDE.U32 R20, R6, -0x326172a9, RZ ;  /* 0xcd9e8d5706147825 */ /* 0x000fc800078e00ff */
[----:B------:R-:W-:Y:S01]  /*45e0*/  FFMA.FTZ R6, R17, UR42, -R2 ;  /* 0x0000002a11067c23 */ /* 0x000fe20008010802 */
[----:B------:R-:W-:-:S03]  /*45f0*/  IMAD.WIDE.U32 R16, R33, -0x326172a9, RZ ;  /* 0xcd9e8d5721107825 */ /* 0x000fc600078e00ff */
[----:B------:R1:W-:Y:S01]  /*4600*/  MUFU.EX2 R64, R6 ;  /* 0x0000000600407308 */ /* 0x0003e20000000800 */
[C---:B------:R-:W-:Y:S01]  /*4610*/  LOP3.LUT R12, R21.reuse, UR41, R12, 0x96, !PT ;  /* 0x00000029150c7c12 */ /* 0x040fe2000f8e960c */
[----:B------:R-:W-:Y:S04]  /*4620*/  STL.64 [R1+0xb0], R16 ;  /* 0x0000b01001007387 */ /* 0x000fe80000100a00 */
[----:B------:R-:W-:Y:S01]  /*4630*/  IMAD.WIDE.U32 R58, R12, -0x2daee0ad, RZ ;  /* 0xd2511f530c3a7825 */ /* 0x000fe200078e00ff */
[----:B------:R-:W-:-:S05]  /*4640*/  LOP3.LUT R12, R21, UR41, R22, 0x96, !PT ;  /* 0x00000029150c7c12 */ /* 0x000fca000f8e9616 */
[----:B------:R-:W-:Y:S01]  /*4650*/  IMAD.WIDE.U32 R52, R12, -0x2daee0ad, RZ ;  /* 0xd2511f530c347825 */ /* 0x000fe200078e00ff */
[----:B-1----:R-:W-:-:S03]  /*4660*/  FMNMX.FTZ R6, R47, R7, !PT ;  /* 0x000000072f067209 */ /* 0x002fc60007810000 */
[----:B------:R-:W-:Y:S01]  /*4670*/  FMUL.FTZ R7, R132, UR42 ;  /* 0x0000002a84077c20 */ /* 0x000fe20008410000 */
[----:B------:R-:W-:-:S04]  /*4680*/  FMNMX.FTZ R6, R43, R6, !PT ;  /* 0x000000062b067209 */ /* 0x000fc80007810000 */
[----:B------:R-:W-:Y:S02]  /*4690*/  FSEL R2, R7, RZ, P1 ;  /* 0x000000ff07027208 */ /* 0x000fe40000800000 */
[----:B------:R-:W-:-:S03]  /*46a0*/  FMNMX.FTZ R3, R41, R6, !PT ;  /* 0x0000000629037209 */ /* 0x000fc60007810000 */
[--C-:B------:R-:W-:Y:S01]  /*46b0*/  FFMA.FTZ R6, R18, UR42, -R2.reuse ;  /* 0x0000002a12067c23 */ /* 0x100fe20008010802 */
[----:B------:R-:W-:Y:S01]  /*46c0*/  FMNMX.FTZ R3, R37, R3, !PT ;  /* 0x0000000325037209 */ /* 0x000fe20007810000 */
[----:B------:R-:W-:Y:S02]  /*46d0*/  FFMA.FTZ R8, R28, UR42, -R2 ;  /* 0x0000002a1c087c23 */ /* 0x000fe40008010802 */
[----:B------:R1:W-:Y:S01]  /*46e0*/  MUFU.EX2 R102, R6 ;  /* 0x0000000600667308 */ /* 0x0003e20000000800 */
[----:B------:R-:W-:-:S05]  /*46f0*/  FMNMX.FTZ R3, R31, R3, !PT ;  /* 0x000000031f037209 */ /* 0x000fca0007810000 */
[----:B------:R-:W2:Y:S02]  /*4700*/  SHFL.BFLY PT, R134, R3, 0x2, 0x1f ;  /* 0x0c401f0003867f89 */ /* 0x000ea400000e0000 */
[----:B------:R3:W-:Y:S01]  /*4710*/  MUFU.EX2 R165, R8 ;  /* 0x0000000800a57308 */ /* 0x0007e20000000800 */
[----:B-1----:R-:W-:-:S04]  /*4720*/  IMAD.WIDE.U32 R6, R9, -0x2daee0ad, RZ ;  /* 0xd2511f5309067825 */ /* 0x002fc800078e00ff */
[----:B------:R-:W-:-:S04]  /*4730*/  FFMA.FTZ R9, R32, UR42, -R2 ;  /* 0x0000002a20097c23 */ /* 0x000fc80008010802 */
[----:B------:R1:W-:Y:S01]  /*4740*/  MUFU.EX2 R101, R9 ;  /* 0x0000000900657308 */ /* 0x0003e20000000800 */
[----:B------:R-:W-:Y:S01]  /*4750*/  LOP3.LUT R10, R7, UR43, R50, 0x96, !PT ;  /* 0x0000002b070a7c12 */ /* 0x000fe2000f8e9632 */
[--C-:B------:R-:W-:Y:S01]  /*4760*/  FFMA.FTZ R7, R29, UR42, -R2.reuse ;  /* 0x0000002a1d077c23 */ /* 0x100fe20008010802 */
[----:B---3--:R-:W-:-:S05]  /*4770*/  FFMA.FTZ R8, R24, UR42, -R2 ;  /* 0x0000002a18087c23 */ /* 0x008fca0008010802 */
[----:B------:R3:W-:Y:S01]  /*4780*/  MUFU.EX2 R121, R7 ;  /* 0x0000000700797308 */ /* 0x0007e20000000800 */
[----:B--2---:R-:W-:Y:S02]  /*4790*/  FMNMX.FTZ R134, R3, R134, !PT ;  /* 0x0000008603867209 */ /* 0x004fe40007810000 */
[----:B------:R-:W-:-:S03]  /*47a0*/  FMNMX.FTZ R3, R11, R13, !PT ;  /* 0x0000000d0b037209 */ /* 0x000fc60007810000 */
[----:B------:R-:W2:Y:S01]  /*47b0*/  SHFL.BFLY PT, R18, R134, 0x1, 0x1f ;  /* 0x0c201f0086127f89 */ /* 0x000ea200000e0000 */
[----:B------:R-:W-:Y:S01]  /*47c0*/  FSETP.NEU.FTZ.AND P1, PT, R3, -INF , PT ;  /* 0xff8000000300780b */ /* 0x000fe20003f3d000 */
[----:B------:R-:W-:Y:S01]  /*47d0*/  MUFU.EX2 R65, R8 ;  /* 0x0000000800417308 */ /* 0x000fe20000000800 */
[----:B-1----:R-:W-:Y:S02]  /*47e0*/  LOP3.LUT R9, R59, UR39, R6, 0x96, !PT ;  /* 0x000000273b097c12 */ /* 0x002fe4000f8e9606 */
[----:B------:R-:W-:-:S03]  /*47f0*/  LOP3.LUT R6, R73, UR43, R50, 0x96, !PT ;  /* 0x0000002b49067c12 */ /* 0x000fc6000f8e9632 */
[----:B------:R-:W-:Y:S01]  /*4800*/  IMAD.WIDE.U32 R54, R9, -0x326172a9, RZ ;  /* 0xcd9e8d5709367825 */ /* 0x000fe200078e00ff */
[----:B------:R-:W-:-:S03]  /*4810*/  LOP3.LUT R9, R21, UR41, R16, 0x96, !PT ;  /* 0x0000002915097c12 */ /* 0x000fc6000f8e9610 */
[----:B------:R-:W-:-:S04]  /*4820*/  IMAD.WIDE.U32 R236, R6, -0x326172a9, RZ ;  /* 0xcd9e8d5706ec7825 */ /* 0x000fc800078e00ff */
[----:B---3--:R-:W-:Y:S01]  /*4830*/  IMAD.WIDE.U32 R6, R10, -0x326172a9, RZ ;  /* 0xcd9e8d570a067825 */ /* 0x008fe200078e00ff */
[----:B------:R-:W-:Y:S02]  /*4840*/  LOP3.LUT R10, R237, UR40, R20, 0x96, !PT ;  /* 0x00000028ed0a7c12 */ /* 0x000fe4000f8e9614 */
[----:B------:R-:W-:-:S03]  /*4850*/  LOP3.LUT R39, R55, UR38, R6, 0x96, !PT ;  /* 0x0000002637277c12 */ /* 0x000fc6000f8e9606 */
[----:B------:R-:W-:Y:S01]  /*4860*/  IMAD.WIDE.U32 R56, R10, -0x2daee0ad, RZ ;  /* 0xd2511f530a387825 */ /* 0x000fe200078e00ff */
[----:B------:R-:W-:-:S03]  /*4870*/  LOP3.LUT R15, R7, UR40, R20, 0x96, !PT ;  /* 0x00000028070f7c12 */ /* 0x000fc6000f8e9614 */
[--C-:B------:R-:W-:Y:S01]  /*4880*/  FFMA.FTZ R7, R27, UR42, -R2.reuse ;  /* 0x0000002a1b077c23 */ /* 0x100fe20008010802 */
[----:B------:R-:W-:Y:S01]  /*4890*/  LOP3.LUT R6, R17, R14, RZ, 0x3c, !PT ;  /* 0x0000000e11067212 */ /* 0x000fe200078e3cff */
[----:B------:R-:W-:Y:S01]  /*48a0*/  FFMA.FTZ R14, R19, UR42, -R2 ;  /* 0x0000002a130e7c23 */ /* 0x000fe20008010802 */
[----:B------:R-:W-:Y:S01]  /*48b0*/  IMAD.WIDE.U32 R16, R9, -0x2daee0ad, RZ ;  /* 0xd2511f5309107825 */ /* 0x000fe200078e00ff */
[----:B------:R1:W-:Y:S01]  /*48c0*/  MUFU.EX2 R69, R7 ;  /* 0x0000000700457308 */ /* 0x0003e20000000800 */
[----:B------:R-:W-:Y:S02]  /*48d0*/  LOP3.LUT R12, R57, UR33, R52, 0x96, !PT ;  /* 0x00000021390c7c12 */ /* 0x000fe4000f8e9634 */
[----:B------:R-:W-:Y:S01]  /*48e0*/  IMAD.WIDE.U32 R20, R6, -0x2daee0ad, RZ ;  /* 0xd2511f5306147825 */ /* 0x000fe200078e00ff */
[----:B------:R-:W-:Y:S02]  /*48f0*/  LOP3.LUT R6, R53, UR39, R72, 0x96, !PT ;  /* 0x0000002735067c12 */ /* 0x000fe4000f8e9648 */
[----:B--2---:R-:W-:Y:S01]  /*4900*/  FMNMX.FTZ R134, R134, R18, !PT ;  /* 0x0000001286867209 */ /* 0x004fe20007810000 */
[----:B------:R-:W-:Y:S01]  /*4910*/  IMAD.WIDE.U32 R32, R15, -0x2daee0ad, RZ ;  /* 0xd2511f530f207825 */ /* 0x000fe200078e00ff */
[----:B------:R-:W-:Y:S01]  /*4920*/  LOP3.LUT R11, R21, UR43, R50, 0x96, !PT ;  /* 0x0000002b150b7c12 */ /* 0x000fe2000f8e9632 */
[----:B------:R2:W-:Y:S01]  /*4930*/  STL.64 [R1+0xa8], R20 ;  /* 0x0000a81401007387 */ /* 0x0005e20000100a00 */
[----:B------:R-:W-:Y:S01]  /*4940*/  LOP3.LUT R9, R17, UR39, R20, 0x96, !PT ;  /* 0x0000002711097c12 */ /* 0x000fe2000f8e9614 */
[----:B------:R-:W-:Y:S01]  /*4950*/  IMAD.WIDE.U32 R12, R12, -0x326172a9, RZ ;  /* 0xcd9e8d570c0c7825 */ /* 0x000fe200078e00ff */
[----:B------:R-:W-:Y:S01]  /*4960*/  LOP3.LUT R15, R33, UR33, R16, 0x96, !PT ;  /* 0x00000021210f7c12 */ /* 0x000fe2000f8e9610 */
[----:B------:R-:W-:Y:S02]  /*4970*/  MUFU.EX2 R66, R14 ;  /* 0x0000000e00427308 */ /* 0x000fe40000000800 */
[----:B------:R-:W-:-:S04]  /*4980*/  IMAD.WIDE.U32 R22, R11, -0x326172a9, RZ ;  /* 0xcd9e8d570b167825 */ /* 0x000fc800078e00ff */
[----:B-1----:R-:W-:Y:S01]  /*4990*/  FFMA.FTZ R7, R25, UR42, -R2 ;  /* 0x0000002a19077c23 */ /* 0x002fe20008010802 */
[----:B------:R-:W-:Y:S01]  /*49a0*/  FMUL.FTZ R2, R3, UR42 ;  /* 0x0000002a03027c20 */ /* 0x000fe20008410000 */
[----:B------:R1:W-:Y:S02]  /*49b0*/  STL.64 [R1+0xa0], R22 ;  /* 0x0000a01601007387 */ /* 0x0003e40000100a00 */
[----:B------:R3:W-:Y:S02]  /*49c0*/  MUFU.EX2 R44, R7 ;  /* 0x00000007002c7308 */ /* 0x0007e40000000800 */
[----:B------:R-:W-:Y:S02]  /*49d0*/  FSEL R2, R2, RZ, P1 ;  /* 0x000000ff02027208 */ /* 0x000fe40000800000 */
[----:B------:R-:W-:Y:S01]  /*49e0*/  FSETP.NEU.FTZ.AND P1, PT, R134, -INF , PT ;  /* 0xff8000008600780b */ /* 0x000fe20003f3d000 */
[----:B--2---:R-:W-:-:S04]  /*49f0*/  IMAD.WIDE.U32 R20, R9, -0x326172a9, RZ ;  /* 0xcd9e8d5709147825 */ /* 0x004fc800078e00ff */
[----:B---3--:R-:W-:Y:S01]  /*4a00*/  IMAD.WIDE.U32 R6, R6, -0x326172a9, RZ ;  /* 0xcd9e8d5706067825 */ /* 0x008fe200078e00ff */
[----:B------:R-:W-:Y:S02]  /*4a10*/  LOP3.LUT R8, R21, UR38, R22, 0x96, !PT ;  /* 0x0000002615087c12 */ /* 0x000fe4000f8e9616 */
[----:B------:R-:W-:Y:S01]  /*4a20*/  LOP3.LUT R16, R13, UR32, R6, 0x96, !PT ;  /* 0x000000200d107c12 */ /* 0x000fe2000f8e9606 */
[----:B------:R-:W-:Y:S01]  /*4a30*/  FFMA.FTZ R6, R26, UR42, -R2 ;  /* 0x0000002a1a067c23 */ /* 0x000fe20008010802 */
[----:B------:R-:W-:Y:S01]  /*4a40*/  LOP3.LUT R10, R7, UR38, R236, 0x96, !PT ;  /* 0x00000026070a7c12 */ /* 0x000fe2000f8e96ec */
[----:B------:R-:W-:-:S04]  /*4a50*/  IMAD.WIDE.U32 R8, R8, -0x2daee0ad, RZ ;  /* 0xd2511f5308087825 */ /* 0x000fc800078e00ff */
[----:B------:R-:W-:Y:S01]  /*4a60*/  FFMA.FTZ R13, R35, UR42, -R2 ;  /* 0x0000002a230d7c23 */ /* 0x000fe20008010802 */
[----:B------:R2:W-:Y:S01]  /*4a70*/  MUFU.EX2 R106, R6 ;  /* 0x00000006006a7308 */ /* 0x0005e20000000800 */
[----:B------:R-:W-:Y:S01]  /*4a80*/  IMAD.WIDE.U32 R10, R10, -0x2daee0ad, RZ ;  /* 0xd2511f530a0a7825 */ /* 0x000fe200078e00ff */
[----:B------:R-:W-:-:S03]  /*4a90*/  LOP3.LUT R18, R9, UR29, R32, 0x96, !PT ;  /* 0x0000001d09127c12 */ /* 0x000fc6000f8e9620 */
[----:B------:R-:W-:Y:S01]  /*4aa0*/  IMAD.WIDE.U32 R16, R16, -0x2daee0ad, RZ ;  /* 0xd2511f5310107825 */ /* 0x000fe200078e00ff */
[----:B------:R-:W-:-:S03]  /*4ab0*/  LOP3.LUT R14, R11, UR29, R56, 0x96, !PT ;  /* 0x0000001d0b0e7c12 */ /* 0x000fc6000f8e9638 */
[----:B------:R-:W-:Y:S01]  /*4ac0*/  FFMA.FTZ R11, R42, UR42, -R2 ;  /* 0x0000002a2a0b7c23 */ /* 0x000fe20008010802 */
[----:B------:R-:W-:Y:S01]  /*4ad0*/  MUFU.EX2 R252, R13 ;  /* 0x0000000d00fc7308 */ /* 0x000fe20000000800 */
[----:B------:R-:W-:Y:S01]  /*4ae0*/  IMAD.WIDE.U32 R18, R18, -0x326172a9, RZ ;  /* 0xcd9e8d5712127825 */ /* 0x000fe200078e00ff */
[----:B------:R-:W-:-:S03]  /*4af0*/  LOP3.LUT R17, R17, UR10, R10, 0x96, !PT ;  /* 0x0000000a11117c12 */ /* 0x000fc6000f8e960a */
[----:B--2---:R-:W-:-:S03]  /*4b00*/  FFMA.FTZ R6, R45, UR42, -R2 ;  /* 0x0000002a2d067c23 */ /* 0x004fc60008010802 */
[----:B------:R-:W-:Y:S08]  /*4b10*/  MUFU.EX2 R119, R11 ;  /* 0x0000000b00777308 */ /* 0x000ff00000000800 */
[----:B------:R2:W3:Y:S02]  /*4b20*/  MUFU.EX2 R105, R6 ;  /* 0x0000000600697308 */ /* 0x0004e40000000800 */
[----:B--2---:R-:W-:-:S04]  /*4b30*/  IMAD.WIDE.U32 R6, R15, -0x326172a9, RZ ;  /* 0xcd9e8d570f067825 */ /* 0x004fc800078e00ff */
[----:B------:R-:W-:Y:S01]  /*4b40*/  IMAD.WIDE.U32 R14, R14, -0x326172a9, RZ ;  /* 0xcd9e8d570e0e7825 */ /* 0x000fe200078e00ff */
[----:B------:R-:W-:-:S03]  /*4b50*/  LOP3.LUT R9, R7, UR32, R20, 0x96, !PT ;  /* 0x0000002007097c12 */ /* 0x000fc6000f8e9614 */
[----:B------:R-:W-:Y:S01]  /*4b60*/  FFMA.FTZ R7, R40, UR42, -R2 ;  /* 0x0000002a28077c23 */ /* 0x000fe20008010802 */
[----:B------:R-:W-:Y:S01]  /*4b70*/  LOP3.LUT R20, R15, UR11, R12, 0x96, !PT ;  /* 0x0000000b0f147c12 */ /* 0x000fe2000f8e960c */
[----:B------:R-:W-:-:S04]  /*4b80*/  IMAD.WIDE.U32 R10, R9, -0x2daee0ad, RZ ;  /* 0xd2511f53090a7825 */ /* 0x000fc800078e00ff */
[----:B------:R-:W-:Y:S01]  /*4b90*/  FMUL.FTZ R9, R134, UR42 ;  /* 0x0000002a86097c20 */ /* 0x000fe20008410000 */
[----:B------:R-:W-:Y:S01]  /*4ba0*/  LOP3.LUT R15, R19, UR11, R6, 0x96, !PT ;  /* 0x0000000b130f7c12 */ /* 0x000fe2000f8e9606 */
[----:B------:R2:W-:Y:S01]  /*4bb0*/  MUFU.EX2 R164, R7 ;  /* 0x0000000700a47308 */ /* 0x0005e20000000800 */
[----:B------:R-:W-:Y:S01]  /*4bc0*/  LOP3.LUT R19, R11, UR10, R8, 0x96, !PT ;  /* 0x0000000a0b137c12 */ /* 0x000fe2000f8e9608 */
[----:B------:R-:W-:Y:S01]  /*4bd0*/  FFMA.FTZ R11, R36, UR42, -R2 ;  /* 0x0000002a240b7c23 */ /* 0x000fe20008010802 */
[----:B------:R-:W-:Y:S01]  /*4be0*/  FSEL R6, R9, RZ, P1 ;  /* 0x000000ff09067208 */ /* 0x000fe20000800000 */
[----:B------:R-:W-:-:S04]  /*4bf0*/  IMAD.WIDE.U32 R8, R17, -0x326172a9, RZ ;  /* 0xcd9e8d5711087825 */ /* 0x000fc800078e00ff */
        /* <DEDUP_REMOVED lines=8> */
[----:B------:R-:W-:Y:S01]  /*4c80*/  LOP3.LUT R12, R9, UR24, R14, 0x96, !PT ;  /* 0x00000018090c7c12 */ /* 0x000fe2000f8e960e */
[----:B--2---:R-:W-:Y:S01]  /*4c90*/  FFMA.FTZ R7, R38, UR42, -R2 ;  /* 0x0000002a26077c23 */ /* 0x004fe20008010802 */
[----:B------:R-:W-:Y:S01]  /*4ca0*/  FFMA.FTZ R38, R31, UR42, -R6 ;  /* 0x0000002a1f267c23 */ /* 0x000fe20008010806 */
[----:B------:R-:W-:Y:S01]  /*4cb0*/  LOP3.LUT R21, R8, 0xffff, RZ, 0xc0, !PT ;  /* 0x0000ffff08157812 */ /* 0x000fe200078ec0ff */
[----:B------:R-:W-:Y:S01]  /*4cc0*/  FFMA.FTZ R2, R30, UR42, -R2 ;  /* 0x0000002a1e027c23 */ /* 0x000fe20008010802 */
[----:B------:R2:W-:Y:S01]  /*4cd0*/  MUFU.EX2 R167, R7 ;  /* 0x0000000700a77308 */ /* 0x0005e20000000800 */
[----:B------:R-:W-:Y:S01]  /*4ce0*/  LOP3.LUT R24, R8, 0xff, RZ, 0xc0, !PT ;  /* 0x000000ff08187812 */ /* 0x000fe200078ec0ff */
[----:B------:R-:W4:Y:S01]  /*4cf0*/  LDSM.16.MT88.4 R48, [R201+0xa800] ;  /* 0x00a80000c930783b */ /* 0x000f220000004200 */
[----:B-1----:R-:W-:-:S05]  /*4d00*/  SHF.R.U32.HI R22, RZ, 0x10, R8 ;  /* 0x00000010ff167819 */ /* 0x002fca0000011608 */
[----:B------:R1:W-:Y:S08]  /*4d10*/  MUFU.EX2 R251, R2 ;  /* 0x0000000200fb7308 */ /* 0x0003f00000000800 */
[----:B------:R5:W-:Y:S01]  /*4d20*/  MUFU.EX2 R118, R25 ;  /* 0x0000001900767308 */ /* 0x000be20000000800 */
[----:B--2---:R-:W-:Y:S01]  /*4d30*/  IMAD.WIDE.U32 R6, R20, -0x2daee0ad, RZ ;  /* 0xd2511f5314067825 */ /* 0x004fe200078e00ff */
[----:B------:R-:W-:-:S03]  /*4d40*/  SHF.R.U32.HI R20, RZ, 0x18, R8 ;  /* 0x00000018ff147819 */ /* 0x000fc60000011608 */
[----:B------:R-:W-:Y:S01]  /*4d50*/  IMAD.WIDE.U32 R8, R15, -0x2daee0ad, RZ ;  /* 0xd2511f530f087825 */ /* 0x000fe200078e00ff */
[----:B------:R-:W-:Y:S02]  /*4d60*/  LOP3.LUT R11, R7, UR28, R16, 0x96, !PT ;  /* 0x0000001c070b7c12 */ /* 0x000fe4000f8e9610 */
[C---:B------:R-:W-:Y:S01]  /*4d70*/  LOP3.LUT R13, R6.reuse, 0xffff, RZ, 0xc0, !PT ;  /* 0x0000ffff060d7812 */ /* 0x040fe200078ec0ff */
[----:B------:R2:W-:Y:S01]  /*4d80*/  MUFU.EX2 R116, R27 ;  /* 0x0000001b00747308 */ /* 0x0005e20000000800 */
[----:B------:R-:W-:Y:S02]  /*4d90*/  LOP3.LUT R26, R6, 0xff, RZ, 0xc0, !PT ;  /* 0x000000ff061a7812 */ /* 0x000fe400078ec0ff */
[--C-:B------:R-:W-:Y:S02]  /*4da0*/  SHF.R.U32.HI R17, RZ, 0x10, R6.reuse ;  /* 0x00000010ff117819 */ /* 0x100fe40000011606 */
[----:B------:R-:W-:Y:S01]  /*4db0*/  SHF.R.U32.HI R23, RZ, 0x18, R6 ;  /* 0x00000018ff177819 */ /* 0x000fe20000011606 */
[----:B------:R-:W-:Y:S01]  /*4dc0*/  IMAD.WIDE.U32 R6, R19, -0x326172a9, RZ ;  /* 0xcd9e8d5713067825 */ /* 0x000fe200078e00ff */
[----:B------:R-:W-:Y:S01]  /*4dd0*/  LOP3.LUT R10, R9, UR28, R10, 0x96, !PT ;  /* 0x0000001c090a7c12 */ /* 0x000fe2000f8e960a */
[----:B------:R-:W-:Y:S01]  /*4de0*/  MUFU.EX2 R117, R28 ;  /* 0x0000001c00757308 */ /* 0x000fe20000000800 */
[----:B------:R-:W-:-:S02]  /*4df0*/  LOP3.LUT R14, R8, 0xffff, RZ, 0xc0, !PT ;  /* 0x0000ffff080e7812 */ /* 0x000fc400078ec0ff */
[----:B------:R-:W-:Y:S02]  /*4e00*/  LOP3.LUT R19, R8, 0xff, RZ, 0xc0, !PT ;  /* 0x000000ff08137812 */ /* 0x000fe400078ec0ff */
[--C-:B------:R-:W-:Y:S02]  /*4e10*/  SHF.R.U32.HI R15, RZ, 0x10, R8.reuse ;  /* 0x00000010ff0f7819 */ /* 0x100fe40000011608 */
[----:B------:R-:W-:Y:S01]  /*4e20*/  SHF.R.U32.HI R16, RZ, 0x18, R8 ;  /* 0x00000018ff107819 */ /* 0x000fe20000011608 */
[----:B------:R-:W4:Y:S01]  /*4e30*/  MUFU.EX2 R159, R34 ;  /* 0x00000022009f7308 */ /* 0x000f220000000800 */
[----:B-1----:R-:W-:Y:S02]  /*4e40*/  LOP3.LUT R2, R7, UR24, R18, 0x96, !PT ;  /* 0x0000001807027c12 */ /* 0x002fe4000f8e9612 */
[----:B------:R-:W-:Y:S02]  /*4e50*/  SHF.R.U32.HI R9, RZ, 0x8, R21 ;  /* 0x00000008ff097819 */ /* 0x000fe40000011615 */
[----:B------:R-:W-:-:S02]  /*4e60*/  LOP3.LUT R8, R22, 0xff, RZ, 0xc0, !PT ;  /* 0x000000ff16087812 */ /* 0x000fc400078ec0ff */
[C---:B------:R-:W-:Y:S01]  /*4e70*/  LOP3.LUT R18, R6.reuse, 0xffff, RZ, 0xc0, !PT ;  /* 0x0000ffff06127812 */ /* 0x040fe200078ec0ff */
[----:B------:R-:W-:Y:S01]  /*4e80*/  MUFU.EX2 R249, R35 ;  /* 0x0000002300f97308 */ /* 0x000fe20000000800 */
[----:B-----5:R-:W-:Y:S02]  /*4e90*/  LOP3.LUT R25, R6, 0xff, RZ, 0xc0, !PT ;  /* 0x000000ff06197812 */ /* 0x020fe400078ec0ff */
[--C-:B------:R-:W-:Y:S02]  /*4ea0*/  SHF.R.U32.HI R21, RZ, 0x10, R6.reuse ;  /* 0x00000010ff157819 */ /* 0x100fe40000011606 */
[----:B------:R-:W-:Y:S02]  /*4eb0*/  SHF.R.U32.HI R22, RZ, 0x18, R6 ;  /* 0x00000018ff167819 */ /* 0x000fe40000011606 */
[----:B------:R-:W-:Y:S01]  /*4ec0*/  LOP3.LUT R6, R12, 0xffff, RZ, 0xc0, !PT ;  /* 0x0000ffff0c067812 */ /* 0x000fe200078ec0ff */
[----:B------:R-:W1:Y:S01]  /*4ed0*/  MUFU.EX2 R248, R36 ;  /* 0x0000002400f87308 */ /* 0x000e620000000800 */
[----:B------:R-:W-:-:S02]  /*4ee0*/  PRMT R31, R24, 0x5410, R9 ;  /* 0x00005410181f7816 */ /* 0x000fc40000000009 */
[----:B------:R-:W-:Y:S02]  /*4ef0*/  PRMT R30, R8, 0x5410, R20 ;  /* 0x00005410081e7816 */ /* 0x000fe40000000014 */
[----:B------:R-:W-:Y:S02]  /*4f00*/  LOP3.LUT R9, R17, 0xff, RZ, 0xc0, !PT ;  /* 0x000000ff11097812 */ /* 0x000fe400078ec0ff */
[----:B------:R-:W-:Y:S01]  /*4f10*/  SHF.R.U32.HI R8, RZ, 0x8, R14 ;  /* 0x00000008ff087819 */ /* 0x000fe2000001160e */
[----:B------:R-:W-:Y:S01]  /*4f20*/  MUFU.EX2 R247, R37 ;  /* 0x0000002500f77308 */ /* 0x000fe20000000800 */
[----:B------:R-:W-:Y:S02]  /*4f30*/  LOP3.LUT R14, R12, 0xff, RZ, 0xc0, !PT ;  /* 0x000000ff0c0e7812 */ /* 0x000fe400078ec0ff */
[----:B------:R-:W-:Y:S02]  /*4f40*/  SHF.R.U32.HI R6, RZ, 0x8, R6 ;  /* 0x00000008ff067819 */ /* 0x000fe40000011606 */
[----:B--2---:R-:W-:-:S02]  /*4f50*/  PRMT R27, R9, 0x5410, R23 ;  /* 0x00005410091b7816 */ /* 0x004fc40000000017 */
[----:B------:R-:W-:Y:S01]  /*4f60*/  SHF.R.U32.HI R13, RZ, 0x8, R13 ;  /* 0x00000008ff0d7819 */ /* 0x000fe2000001160d */
[----:B------:R-:W2:Y:S01]  /*4f70*/  MUFU.EX2 R246, R38 ;  /* 0x0000002600f67308 */ /* 0x000ea20000000800 */
[----:B------:R-:W-:Y:S02]  /*4f80*/  PRMT R23, R14, 0x5410, R6 ;  /* 0x000054100e177816 */ /* 0x000fe40000000006 */
[----:B------:R-:W-:Y:S02]  /*4f90*/  LOP3.LUT R7, R15, 0xff, RZ, 0xc0, !PT ;  /* 0x000000ff0f077812 */ /* 0x000fe400078ec0ff */
[----:B------:R-:W-:Y:S02]  /*4fa0*/  LOP3.LUT R6, R11, 0xffff, RZ, 0xc0, !PT ;  /* 0x0000ffff0b067812 */ /* 0x000fe400078ec0ff */
[----:B------:R-:W-:Y:S02]  /*4fb0*/  PRMT R29, R26, 0x5410, R13 ;  /* 0x000054101a1d7816 */ /* 0x000fe4000000000d */
[----:B------:R-:W-:-:S02]  /*4fc0*/  PRMT R26, R19, 0x5410, R8 ;  /* 0x00005410131a7816 */ /* 0x000fc40000000008 */
[----:B------:R-:W-:Y:S01]  /*4fd0*/  PRMT R24, R7, 0x5410, R16 ;  /* 0x0000541007187816 */ /* 0x000fe20000000010 */
[----:B------:R-:W-:Y:S01]  /*4fe0*/  IMAD.U32 R16, RZ, RZ, UR15 ;  /* 0x0000000fff107e24 */ /* 0x000fe2000f8e00ff */
[----:B------:R-:W-:Y:S02]  /*4ff0*/  SHF.R.U32.HI R9, RZ, 0x8, R6 ;  /* 0x00000008ff097819 */ /* 0x000fe40000011606 */
[--C-:B------:R-:W-:Y:S02]  /*5000*/  SHF.R.U32.HI R7, RZ, 0x10, R12.reuse ;  /* 0x00000010ff077819 */ /* 0x100fe4000001160c */
[----:B------:R-:W-:Y:S02]  /*5010*/  SHF.R.U32.HI R8, RZ, 0x10, R11 ;  /* 0x00000010ff087819 */ /* 0x000fe4000001160b */
[----:B------:R-:W-:Y:S02]  /*5020*/  LOP3.LUT R6, R21, 0xff, RZ, 0xc0, !PT ;  /* 0x000000ff15067812 */ /* 0x000fe400078ec0ff */
[----:B------:R-:W-:-:S02]  /*5030*/  SHF.R.U32.HI R14, RZ, 0x18, R12 ;  /* 0x00000018ff0e7819 */ /* 0x000fc4000001160c */
[----:B------:R-:W-:Y:S02]  /*5040*/  LOP3.LUT R13, R11, 0xff, RZ, 0xc0, !PT ;  /* 0x000000ff0b0d7812 */ /* 0x000fe400078ec0ff */
[----:B------:R-:W-:Y:S02]  /*5050*/  SHF.R.U32.HI R12, RZ, 0x18, R11 ;  /* 0x00000018ff0c7819 */ /* 0x000fe4000001160b */
[----:B------:R-:W-:Y:S02]  /*5060*/  LOP3.LUT R11, R7, 0xff, RZ, 0xc0, !PT ;  /* 0x000000ff070b7812 */ /* 0x000fe400078ec0ff */
[----:B------:R-:W-:Y:S02]  /*5070*/  LOP3.LUT R8, R8, 0xff, RZ, 0xc0, !PT ;  /* 0x000000ff08087812 */ /* 0x000fe400078ec0ff */
[----:B------:R-:W-:Y:S02]  /*5080*/  PRMT R15, R6, 0x5410, R22 ;  /* 0x00005410060f7816 */ /* 0x000fe40000000016 */
[----:B------:R-:W-:-:S02]  /*5090*/  SHF.R.U32.HI R7, RZ, 0x8, R18 ;  /* 0x00000008ff077819 */ /* 0x000fc40000011612 */
[----:B------:R-:W-:Y:S02]  /*50a0*/  LOP3.LUT R6, R10, 0xffff, RZ, 0xc0, !PT ;  /* 0x0000ffff0a067812 */ /* 0x000fe400078ec0ff */
[----:B------:R-:W-:Y:S02]  /*50b0*/  PRMT R18, R8, 0x5410, R12 ;  /* 0x0000541008127816 */ /* 0x000fe4000000000c */
[----:B------:R-:W-:Y:S02]  /*50c0*/  PRMT R17, R25, 0x5410, R7 ;  /* 0x0000541019117816 */ /* 0x000fe40000000007 */
[----:B------:R-:W-:Y:S02]  /*50d0*/  SHF.R.U32.HI R12, RZ, 0x8, R6 ;  /* 0x00000008ff0c7819 */ /* 0x000fe40000011606 */
[----:B------:R-:W-:Y:S02]  /*50e0*/  SHF.R.U32.HI R7, RZ, 0x10, R10 ;  /* 0x00000010ff077819 */ /* 0x000fe4000001160a */
[----:B------:R-:W-:-:S02]  /*50f0*/  LOP3.LUT R6, R2, 0xffff, RZ, 0xc0, !PT ;  /* 0x0000ffff02067812 */ /* 0x000fc400078ec0ff */
[----:B------:R-:W-:Y:S02]  /*5100*/  SHF.R.U32.HI R8, RZ, 0x10, R2 ;  /* 0x00000010ff087819 */ /* 0x000fe40000011602 */
[----:B------:R-:W-:Y:S02]  /*5110*/  PRMT R20, R11, 0x5410, R14 ;  /* 0x000054100b147816 */ /* 0x000fe4000000000e */
[----:B------:R-:W-:Y:S02]  /*5120*/  PRMT R19, R13, 0x5410, R9 ;  /* 0x000054100d137816 */ /* 0x000fe40000000009 */
[----:B------:R-:W-:Y:S02]  /*5130*/  LOP3.LUT R14, R10, 0xff, RZ, 0xc0, !PT ;  /* 0x000000ff0a0e7812 */ /* 0x000fe400078ec0ff */
[----:B------:R-:W-:Y:S02]  /*5140*/  SHF.R.U32.HI R13, RZ, 0x18, R10 ;  /* 0x00000018ff0d7819 */ /* 0x000fe4000001160a */
[----:B------:R-:W-:-:S02]  /*5150*/  LOP3.LUT R10, R7, 0xff, RZ, 0xc0, !PT ;  /* 0x000000ff070a7812 */ /* 0x000fc400078ec0ff */
[----:B------:R-:W-:Y:S02]  /*5160*/  LOP3.LUT R11, R2, 0xff, RZ, 0xc0, !PT ;  /* 0x000000ff020b7812 */ /* 0x000fe400078ec0ff */
[----:B------:R-:W-:Y:S02]  /*5170*/  SHF.R.U32.HI R9, RZ, 0x8, R6 ;  /* 0x00000008ff097819 */ /* 0x000fe40000011606 */
[----:B------:R-:W-:Y:S02]  /*5180*/  SHF.R.U32.HI R7, RZ, 0x18, R2 ;  /* 0x00000018ff077819 */ /* 0x000fe40000011602 */
[----:B------:R-:W-:Y:S02]  /*5190*/  LOP3.LUT R6, R8, 0xff, RZ, 0xc0, !PT ;  /* 0x000000ff08067812 */ /* 0x000fe400078ec0ff */
[----:B------:R-:W-:Y:S02]  /*51a0*/  LEA R2, R16, UR15, 0x10 ;  /* 0x0000000f10027c11 */ /* 0x000fe4000f8e80ff */
[----:B------:R-:W-:-:S02]  /*51b0*/  PRMT R9, R11, 0x5410, R9 ;  /* 0x000054100b097816 */ /* 0x000fc40000000009 */
[----:B------:R-:W-:Y:S02]  /*51c0*/  PRMT R12, R14, 0x5410, R12 ;  /* 0x000054100e0c7816 */ /* 0x000fe4000000000c */
[----:B------:R-:W-:Y:S02]  /*51d0*/  PRMT R10, R10, 0x5410, R13 ;  /* 0x000054100a0a7816 */ /* 0x000fe4000000000d */
[----:B------:R-:W-:Y:S02]  /*51e0*/  PRMT R8, R6, 0x5410, R7 ;  /* 0x0000541006087816 */ /* 0x000fe40000000007 */
[--C-:B------:R-:W-:Y:S02]  /*51f0*/  HSET2.LE.AND R13, R20, R2.reuse, PT ;  /* 0x00000002140d7233 */ /* 0x100fe40003803000 */
[--C-:B------:R-:W-:Y:S02]  /*5200*/  HSET2.LE.AND R20, R19, R2.reuse, PT ;  /* 0x0000000213147233 */ /* 0x100fe40003803000 */
[----:B------:R-:W-:-:S02]  /*5210*/  HSET2.LE.AND R11, R23, R2, PT ;  /* 0x00000002170b7233 */ /* 0x000fc40003803000 */
[--C-:B------:R-:W-:Y:S02]  /*5220*/  HSET2.LE.AND R21, R18, R2.reuse, PT ;  /* 0x0000000212157233 */ /* 0x100fe40003803000 */
[--C-:B------:R-:W-:Y:S02]  /*5230*/  HSET2.LE.AND R19, R9, R2.reuse, PT ;  /* 0x0000000209137233 */ /* 0x100fe40003803000 */
[--C-:B------:R-:W-:Y:S02]  /*5240*/  HSET2.LE.AND R14, R31, R2.reuse, PT ;  /* 0x000000021f0e7233 */ /* 0x100fe40003803000 */
        /* <DEDUP_REMOVED lines=9> */
[----:B------:R-:W-:Y:S02]  /*52e0*/  HSET2.LE.AND R9, R8, R2, PT ;  /* 0x0000000208097233 */ /* 0x000fe40003803000 */
[----:B---3--:R-:W-:Y:S02]  /*52f0*/  F2FP.F16.F32.PACK_AB R6, R105, R106 ;  /* 0x0000006a6906723e */ /* 0x008fe400000000ff */
[----:B------:R-:W-:Y:S02]  /*5300*/  F2FP.F16.F32.PACK_AB R2, R44, R69 ;  /* 0x000000452c02723e */ /* 0x000fe400000000ff */
[----:B----4-:R-:W-:Y:S02]  /*5310*/  F2FP.F16.F32.PACK_AB R0, R159, R117 ;  /* 0x000000759f00723e */ /* 0x010fe400000000ff */
[C---:B------:R-:W-:Y:S02]  /*5320*/  PRMT R233, R6.reuse, 0x7632, R233 ;  /* 0x0000763206e97816 */ /* 0x040fe400000000e9 */
[----:B------:R-:W-:-:S02]  /*5330*/  PRMT R232, R6, 0x7610, R232 ;  /* 0x0000761006e87816 */ /* 0x000fc400000000e8 */
[C---:B------:R-:W-:Y:S02]  /*5340*/  PRMT R225, R2.reuse, 0x7610, R225 ;  /* 0x0000761002e17816 */ /* 0x040fe400000000e1 */
[----:B------:R-:W-:Y:S02]  /*5350*/  PRMT R224, R2, 0x7632, R224 ;  /* 0x0000763202e07816 */ /* 0x000fe400000000e0 */
[----:B------:R-:W-:Y:S02]  /*5360*/  F2FP.F16.F32.PACK_AB R6, R164, R119 ;  /* 0x00000077a406723e */ /* 0x000fe400000000ff */
[----:B------:R-:W-:Y:S02]  /*5370*/  F2FP.F16.F32.PACK_AB R2, R251, R252 ;  /* 0x000000fcfb02723e */ /* 0x000fe400000000ff */
[C---:B------:R-:W-:Y:S02]  /*5380*/  PRMT R217, R0.reuse, 0x7610, R217 ;  /* 0x0000761000d97816 */ /* 0x040fe400000000d9 */
[----:B------:R-:W-:-:S02]  /*5390*/  PRMT R216, R0, 0x7632, R216 ;  /* 0x0000763200d87816 */ /* 0x000fc400000000d8 */
[----:B-1----:R-:W-:Y:S02]  /*53a0*/  F2FP.F16.F32.PACK_AB R0, R248, R249 ;  /* 0x000000f9f800723e */ /* 0x002fe400000000ff */
[C---:B------:R-:W-:Y:S02]  /*53b0*/  PRMT R227, R6.reuse, 0x7632, R227 ;  /* 0x0000763206e37816 */ /* 0x040fe400000000e3 */
[----:B------:R-:W-:Y:S02]  /*53c0*/  PRMT R226, R6, 0x7610, R226 ;  /* 0x0000761006e27816 */ /* 0x000fe400000000e2 */
[C---:B------:R-:W-:Y:S02]  /*53d0*/  PRMT R219, R2.reuse, 0x7610, R219 ;  /* 0x0000761002db7816 */ /* 0x040fe400000000db */
[----:B------:R-:W-:Y:S02]  /*53e0*/  PRMT R218, R2, 0x7632, R218 ;  /* 0x0000763202da7816 */ /* 0x000fe400000000da */
[----:B------:R-:W-:-:S02]  /*53f0*/  F2FP.F16.F32.PACK_AB R6, R66, R65 ;  /* 0x000000414206723e */ /* 0x000fc400000000ff */
[----:B------:R-:W-:Y:S02]  /*5400*/  F2FP.F16.F32.PACK_AB R2, R116, R118 ;  /* 0x000000767402723e */ /* 0x000fe400000000ff */
[C---:B------:R-:W-:Y:S02]  /*5410*/  PRMT R199, R0.reuse, 0x7610, R199 ;  /* 0x0000761000c77816 */ /* 0x040fe400000000c7 */
[----:B------:R-:W-:Y:S02]  /*5420*/  PRMT R196, R0, 0x7632, R196 ;  /* 0x0000763200c47816 */ /* 0x000fe400000000c4 */
[----:B------:R-:W-:Y:S02]  /*5430*/  F2FP.F16.F32.PACK_AB R0, R46, R64 ;  /* 0x000000402e00723e */ /* 0x000fe400000000ff */
[C---:B------:R-:W-:Y:S02]  /*5440*/  PRMT R221, R6.reuse, 0x7610, R221 ;  /* 0x0000761006dd7816 */ /* 0x040fe400000000dd */
[----:B------:R-:W-:-:S02]  /*5450*/  PRMT R220, R6, 0x7632, R220 ;  /* 0x0000763206dc7816 */ /* 0x000fc400000000dc */
[C---:B------:R-:W-:Y:S02]  /*5460*/  PRMT R197, R2.reuse, 0x7610, R197 ;  /* 0x0000761002c57816 */ /* 0x040fe400000000c5 */
[----:B------:R-:W-:Y:S02]  /*5470*/  PRMT R195, R2, 0x7632, R195 ;  /* 0x0000763202c37816 */ /* 0x000fe400000000c3 */
[----:B------:R-:W-:Y:S02]  /*5480*/  F2FP.F16.F32.PACK_AB R6, R103, R107 ;  /* 0x0000006b6706723e */ /* 0x000fe400000000ff */
[C---:B------:R-:W-:Y:S02]  /*5490*/  PRMT R174, R0.reuse, 0x7610, R174 ;  /* 0x0000761000ae7816 */ /* 0x040fe400000000ae */
[----:B------:R-:W-:Y:S02]  /*54a0*/  PRMT R173, R0, 0x7632, R173 ;  /* 0x0000763200ad7816 */ /* 0x000fe400000000ad */
[----:B------:R-:W-:-:S02]  /*54b0*/  PRMT R0, R197, 0x5410, R195 ;  /* 0x00005410c5007816 */ /* 0x000fc400000000c3 */
[C---:B------:R-:W-:Y:S02]  /*54c0*/  PRMT R212, R6.reuse, 0x7610, R212 ;  /* 0x0000761006d47816 */ /* 0x040fe400000000d4 */
[----:B------:R-:W-:Y:S02]  /*54d0*/  PRMT R198, R6, 0x7632, R198 ;  /* 0x0000763206c67816 */ /* 0x000fe400000000c6 */
[----:B------:R-:W-:Y:S02]  /*54e0*/  LOP3.LUT R12, R11, R0, RZ, 0xc0, !PT ;  /* 0x000000000b0c7212 */ /* 0x000fe400078ec0ff */
[----:B------:R-:W-:Y:S02]  /*54f0*/  PRMT R0, R212, 0x5410, R198 ;  /* 0x00005410d4007816 */ /* 0x000fe400000000c6 */
[----:B------:R-:W-:Y:S02]  /*5500*/  F2FP.F16.F32.PACK_AB R7, R101, R102 ;  /* 0x000000666507723e */ /* 0x000fe400000000ff */
[----:B------:R-:W-:-:S02]  /*5510*/  F2FP.F16.F32.PACK_AB R2, R166, R122 ;  /* 0x0000007aa602723e */ /* 0x000fc400000000ff */
[----:B------:R-:W-:Y:S02]  /*5520*/  LOP3.LUT R13, R13, R0, RZ, 0xc0, !PT ;  /* 0x000000000d0d7212 */ /* 0x000fe400078ec0ff */
[----:B------:R-:W-:Y:S02]  /*5530*/  PRMT R0, R217, 0x5410, R216 ;  /* 0x00005410d9007816 */ /* 0x000fe400000000d8 */
[C---:B------:R-:W-:Y:S02]  /*5540*/  PRMT R231, R7.reuse, 0x7610, R231 ;  /* 0x0000761007e77816 */ /* 0x040fe400000000e7 */
[----:B------:R-:W-:Y:S02]  /*5550*/  PRMT R230, R7, 0x7632, R230 ;  /* 0x0000763207e67816 */ /* 0x000fe400000000e6 */
[C---:B------:R-:W-:Y:S02]  /*5560*/  PRMT R215, R2.reuse, 0x7610, R215 ;  /* 0x0000761002d77816 */ /* 0x040fe400000000d7 */
[----:B------:R-:W-:-:S02]  /*5570*/  PRMT R214, R2, 0x7632, R214 ;  /* 0x0000763202d67816 */ /* 0x000fc400000000d6 */
[----:B------:R-:W-:Y:S02]  /*5580*/  F2FP.F16.F32.PACK_AB R7, R165, R121 ;  /* 0x00000079a507723e */ /* 0x000fe400000000ff */
[----:B------:R-:W-:Y:S02]  /*5590*/  LOP3.LUT R14, R14, R0, RZ, 0xc0, !PT ;  /* 0x000000000e0e7212 */ /* 0x000fe400078ec0ff */
[----:B------:R-:W-:Y:S02]  /*55a0*/  PRMT R0, R215, 0x5410, R214 ;  /* 0x00005410d7007816 */ /* 0x000fe400000000d6 */
[C---:B------:R-:W-:Y:S02]  /*55b0*/  PRMT R229, R7.reuse, 0x7610, R229 ;  /* 0x0000761007e57816 */ /* 0x040fe400000000e5 */
[----:B------:R-:W-:Y:S02]  /*55c0*/  PRMT R228, R7, 0x7632, R228 ;  /* 0x0000763207e47816 */ /* 0x000fe400000000e4 */
[----:B------:R-:W-:-:S02]  /*55d0*/  LOP3.LUT R15, R16, R0, RZ, 0xc0, !PT ;  /* 0x00000000100f7212 */ /* 0x000fc400078ec0ff */
[----:B------:R-:W-:Y:S02]  /*55e0*/  PRMT R0, R229, 0x5410, R228 ;  /* 0x00005410e5007816 */ /* 0x000fe400000000e4 */
[----:B------:R-:W-:Y:S02]  /*55f0*/  F2FP.F16.F32.PACK_AB R6, R68, R250 ;  /* 0x000000fa4406723e */ /* 0x000fe400000000ff */
[----:B------:R-:W-:Y:S01]  /*5600*/  LOP3.LUT R10, R17, R0, RZ, 0xc0, !PT ;  /* 0x00000000110a7212 */ /* 0x000fe200078ec0ff */
[C---:B------:R-:W-:Y:S01]  /*5610*/  HMMA.16816.F32 R152, R12.reuse, R148, RZ ;  /* 0x000000940c98723c */ /* 0x040fe200000018ff */
[----:B------:R-:W-:Y:S02]  /*5620*/  PRMT R0, R226, 0x5410, R227 ;  /* 0x00005410e2007816 */ /* 0x000fe400000000e3 */
[----:B------:R-:W-:Y:S02]  /*5630*/  PRMT R194, R6, 0x7610, R194 ;  /* 0x0000761006c27816 */ /* 0x000fe400000000c2 */
[----:B------:R-:W-:Y:S01]  /*5640*/  LOP3.LUT R11, R18, R0, RZ, 0xc0, !PT ;  /* 0x00000000120b7212 */ /* 0x000fe200078ec0ff */
[----:B------:R-:W-:Y:S01]  /*5650*/  HMMA.16816.F32 R144, R12, R140, RZ ;  /* 0x0000008c0c90723c */ /* 0x000fe200000018ff */
[----:B------:R-:W-:-:S02]  /*5660*/  PRMT R0, R231, 0x5410, R230 ;  /* 0x00005410e7007816 */ /* 0x000fc400000000e6 */
[----:B------:R-:W-:Y:S02]  /*5670*/  PRMT R193, R6, 0x7632, R193 ;  /* 0x0000763206c17816 */ /* 0x000fe400000000c1 */
[----:B------:R-:W-:Y:S02]  /*5680*/  LOP3.LUT R8, R19, R0, RZ, 0xc0, !PT ;  /* 0x0000000013087212 */ /* 0x000fe400078ec0ff */
[----:B------:R-:W-:Y:S02]  /*5690*/  PRMT R0, R232, 0x5410, R233 ;  /* 0x00005410e8007816 */ /* 0x000fe400000000e9 */
[----:B--2---:R-:W-:Y:S02]  /*56a0*/  F2FP.F16.F32.PACK_AB R2, R246, R247 ;  /* 0x000000f7f602723e */ /* 0x004fe400000000ff */
[----:B------:R-:W-:Y:S02]  /*56b0*/  LOP3.LUT R9, R9, R0, RZ, 0xc0, !PT ;  /* 0x0000000009097212 */ /* 0x000fe400078ec0ff */
[----:B------:R-:W-:-:S02]  /*56c0*/  PRMT R0, R199, 0x5410, R196 ;  /* 0x00005410c7007816 */ /* 0x000fc400000000c4 */
[----:B------:R-:W-:Y:S02]  /*56d0*/  PRMT R192, R2, 0x7610, R192 ;  /* 0x0000761002c07816 */ /* 0x000fe400000000c0 */
[----:B------:R-:W-:Y:S01]  /*56e0*/  LOP3.LUT R128, R20, R0, RZ, 0xc0, !PT ;  /* 0x0000000014807212 */ /* 0x000fe200078ec0ff */
[C---:B------:R-:W-:Y:S01]  /*56f0*/  HMMA.16816.F32 R168, R8.reuse, R148, RZ ;  /* 0x0000009408a8723c */ /* 0x040fe200000018ff */
[----:B------:R-:W-:Y:S02]  /*5700*/  PRMT R0, R194, 0x5410, R193 ;  /* 0x00005410c2007816 */ /* 0x000fe400000000c1 */
[----:B------:R-:W-:Y:S02]  /*5710*/  PRMT R175, R2, 0x7632, R175 ;  /* 0x0000763202af7816 */ /* 0x000fe400000000af */
[----:B------:R-:W-:Y:S01]  /*5720*/  LOP3.LUT R129, R21, R0, RZ, 0xc0, !PT ;  /* 0x0000000015817212 */ /* 0x000fe200078ec0ff */
[C---:B------:R-:W-:Y:S01]  /*5730*/  HMMA.16816.F32 R40, R8.reuse, R184, RZ ;  /* 0x000000b80828723c */ /* 0x040fe200000018ff */
[----:B------:R-:W-:Y:S01]  /*5740*/  PRMT R0, R192, 0x5410, R175 ;  /* 0x00005410c0007816 */ /* 0x000fe200000000af */
[----:B------:R-:W-:Y:S01]  /*5750*/  IMAD.MOV.U32 R149, RZ, RZ, R69 ;  /* 0x000000ffff957224 */ /* 0x000fe200078e0045 */
[----:B------:R-:W-:Y:S01]  /*5760*/  F2FP.F16.F32.PACK_AB R7, R70, R167 ;  /* 0x000000a74607723e */ /* 0x000fe200000000ff */
[----:B------:R-:W-:Y:S01]  /*5770*/  IMAD.MOV.U32 R148, RZ, RZ, R68 ;  /* 0x000000ffff947224 */ /* 0x000fe200078e0044 */
[----:B------:R-:W-:Y:S01]  /*5780*/  LOP3.LUT R130, R25, R0, RZ, 0xc0, !PT ;  /* 0x0000000019827212 */ /* 0x000fe200078ec0ff */
[----:B------:R-:W-:Y:S01]  /*5790*/  HMMA.16816.F32 R160, R8, R140, RZ ;  /* 0x0000008c08a0723c */ /* 0x000fe200000018ff */
[----:B------:R-:W-:-:S02]  /*57a0*/  PRMT R0, R174, 0x5410, R173 ;  /* 0x00005410ae007816 */ /* 0x000fc400000000ad */
[----:B------:R-:W-:Y:S02]  /*57b0*/  PRMT R223, R7, 0x7610, R223 ;  /* 0x0000761007df7816 */ /* 0x000fe400000000df */
[----:B------:R-:W-:Y:S02]  /*57c0*/  LOP3.LUT R131, R27, R0, RZ, 0xc0, !PT ;  /* 0x000000001b837212 */ /* 0x000fe400078ec0ff */
[----:B------:R-:W-:Y:S02]  /*57d0*/  PRMT R0, R225, 0x5410, R224 ;  /* 0x00005410e1007816 */ /* 0x000fe400000000e0 */
[----:B------:R-:W-:Y:S02]  /*57e0*/  PRMT R222, R7, 0x7632, R222 ;  /* 0x0000763207de7816 */ /* 0x000fe400000000de */
[----:B------:R-:W-:Y:S01]  /*57f0*/  LOP3.LUT R124, R22, R0, RZ, 0xc0, !PT ;  /* 0x00000000167c7212 */ /* 0x000fe200078ec0ff */
[----:B------:R-:W-:Y:S01]  /*5800*/  HMMA.16816.F32 R152, R128, R48, R152 ;  /* 0x000000308098723c */ /* 0x000fe20000001898 */
[----:B------:R-:W-:-:S02]  /*5810*/  PRMT R0, R223, 0x5410, R222 ;  /* 0x00005410df007816 */ /* 0x000fc400000000de */
[----:B------:R-:W-:Y:S02]  /*5820*/  LOP3.LUT R2, R53, UR39, R72, 0x96, !PT ;  /* 0x0000002735027c12 */ /* 0x000fe4000f8e9648 */
[----:B------:R-:W-:Y:S01]  /*5830*/  LOP3.LUT R125, R23, R0, RZ, 0xc0, !PT ;  /* 0x00000000177d7212 */ /* 0x000fe200078ec0ff */
[----:B------:R-:W-:Y:S01]  /*5840*/  HMMA.16816.F32 R144, R128, R188, R144 ;  /* 0x000000bc8090723c */ /* 0x000fe20000001890 */
[----:B------:R-:W-:Y:S01]  /*5850*/  PRMT R0, R221, 0x5410, R220 ;  /* 0x00005410dd007816 */ /* 0x000fe200000000dc */
[----:B------:R-:W-:Y:S01]  /*5860*/  IMAD.WIDE.U32 R16, R2, -0x326172a9, RZ ;  /* 0xcd9e8d5702107825 */ /* 0x000fe200078e00ff */
[----:B------:R-:W-:Y:S02]  /*5870*/  LOP3.LUT R6, R33, UR33, R58, 0x96, !PT ;  /* 0x0000002121067c12 */ /* 0x000fe4000f8e963a */
[----:B------:R-:W-:Y:S02]  /*5880*/  LOP3.LUT R126, R26, R0, RZ, 0xc0, !PT ;  /* 0x000000001a7e7212 */ /* 0x000fe400078ec0ff */
[----:B------:R-:W-:Y:S01]  /*5890*/  PRMT R0, R219, 0x5410, R218 ;  /* 0x00005410db007816 */ /* 0x000fe200000000da */
[----:B------:R-:W-:Y:S01]  /*58a0*/  IMAD.WIDE.U32 R6, R6, -0x326172a9, RZ ;  /* 0xcd9e8d5706067825 */ /* 0x000fe200078e00ff */
[----:B------:R-:W-:-:S02]  /*58b0*/  LOP3.LUT R2, R17, UR38, R236, 0x96, !PT ;  /* 0x0000002611027c12 */ /* 0x000fc4000f8e96ec */
[----:B------:R-:W-:Y:S01]  /*58c0*/  LOP3.LUT R127, R24, R0, RZ, 0xc0, !PT ;  /* 0x00000000187f7212 */ /* 0x000fe200078ec0ff */
[----:B------:R-:W-:Y:S01]  /*58d0*/  IMAD.SHL.U32 R0, R92, 0x2, RZ ;  /* 0x000000025c007824 */ /* 0x000fe200078e00ff */
[----:B------:R-:W-:Y:S01]  /*58e0*/  LOP3.LUT R7, R7, UR32, R54, 0x96, !PT ;  /* 0x0000002007077c12 */ /* 0x000fe2000f8e9636 */
[----:B------:R-:W-:Y:S02]  /*58f0*/  IMAD.WIDE.U32 R24, R39, -0x2daee0ad, RZ ;  /* 0xd2511f5327187825 */ /* 0x000fe400078e00ff */
[----:B------:R-:W-:Y:S02]  /*5900*/  HMMA.16816.F32 R36, R12, R184, RZ ;  /* 0x000000b80c24723c */ /* 0x000fe400000018ff */
[----:B------:R-:W-:Y:S01]  /*5910*/  IMAD R234, R234, UR20, R0 ;  /* 0x00000014eaea7c24 */ /* 0x000fe2000f8e0200 */
[----:B------:R-:W-:Y:S01]  /*5920*/  LOP3.LUT R0, R57, UR33, R52, 0x96, !PT ;  /* 0x0000002139007c12 */ /* 0x000fe2000f8e9634 */
[----:B------:R-:W-:Y:S01]  /*5930*/  IMAD.WIDE.U32 R20, R2, -0x2daee0ad, RZ ;  /* 0xd2511f5302147825 */ /* 0x000fe200078e00ff */
[----:B------:R-:W-:Y:S01]  /*5940*/  LOP3.LUT R5, R25, UR29, R32, 0x96, !PT ;  /* 0x0000001d19057c12 */ /* 0x000fe2000f8e9620 */
[----:B------:R-:W-:Y:S01]  /*5950*/  HMMA.16816.F32 R168, R124, R48, R168 ;  /* 0x000000307ca8723c */ /* 0x000fe200000018a8 */
[----:B------:R-:W1:Y:S01]  /*5960*/  LDSM.16.MT88.4 R32, [R201+0xb000] ;  /* 0x00b00000c920783b */ /* 0x000e620000004200 */
[----:B------:R-:W-:Y:S01]  /*5970*/  IMAD.WIDE.U32 R28, R0, -0x326172a9, RZ ;  /* 0xcd9e8d57001c7825 */ /* 0x000fe200078e00ff */
[----:B------:R-:W-:-:S03]  /*5980*/  LOP3.LUT R2, R21, UR29, R56, 0x96, !PT ;  /* 0x0000001d15027c12 */ /* 0x000fc6000f8e9638 */
[----:B------:R-:W-:Y:S01]  /*5990*/  IMAD.WIDE.U32 R22, R5, -0x326172a9, RZ ;  /* 0xcd9e8d5705167825 */ /* 0x000fe200078e00ff */
[----:B------:R-:W-:Y:S01]  /*59a0*/  LOP3.LUT R0, R29, UR32, R16, 0x96, !PT ;  /* 0x000000201d007c12 */ /* 0x000fe2000f8e9610 */
[----:B------:R-:W-:Y:S02]  /*59b0*/  HMMA.16816.F32 R40, R124, R180, R40 ;  /* 0x000000b47c28723c */ /* 0x000fe40000001828 */
[----:B------:R-:W-:Y:S01]  /*59c0*/  IMAD.WIDE.U32 R18, R2, -0x326172a9, RZ ;  /* 0xcd9e8d5702127825 */ /* 0x000fe200078e00ff */
[----:B------:R-:W-:-:S03]  /*59d0*/  LOP3.LUT R5, R23, UR11, R6, 0x96, !PT ;  /* 0x0000000b17057c12 */ /* 0x000fc6000f8e9606 */
[----:B------:R-:W-:Y:S01]  /*59e0*/  IMAD.WIDE.U32 R26, R0, -0x2daee0ad, RZ ;  /* 0xd2511f53001a7825 */ /* 0x000fe200078e00ff */
[----:B------:R-:W-:Y:S01]  /*59f0*/  LOP3.LUT R19, R19, UR11, R28, 0x96, !PT ;  /* 0x0000000b13137c12 */ /* 0x000fe2000f8e961c */
[----:B------:R-:W-:Y:S01]  /*5a00*/  HMMA.16816.F32 R160, R124, R188, R160 ;  /* 0x000000bc7ca0723c */ /* 0x000fe200000018a0 */
[----:B------:R-:W2:Y:S01]  /*5a10*/  LDSM.16.MT88.4 R28, [R203+0xb000] ;  /* 0x00b00000cb1c783b */ /* 0x000ea20000004200 */
[----:B------:R-:W-:Y:S01]  /*5a20*/  IMAD.WIDE.U32 R6, R7, -0x2daee0ad, RZ ;  /* 0xd2511f5307067825 */ /* 0x000fe200078e00ff */
[----:B------:R-:W-:-:S03]  /*5a30*/  LOP3.LUT R0, R27, UR10, R20, 0x96, !PT ;  /* 0x0000000a1b007c12 */ /* 0x000fc6000f8e9614 */
[----:B------:R-:W-:Y:S01]  /*5a40*/  IMAD.WIDE.U32 R4, R5, -0x2daee0ad, RZ ;  /* 0xd2511f5305047825 */ /* 0x000fe200078e00ff */
[----:B------:R-:W-:Y:S01]  /*5a50*/  LOP3.LUT R7, R7, UR10, R24, 0x96, !PT ;  /* 0x0000000a07077c12 */ /* 0x000fe2000f8e9618 */
[----:B------:R-:W-:Y:S02]  /*5a60*/  HMMA.16816.F32 R36, R128, R180, R36 ;  /* 0x000000b48024723c */ /* 0x000fe40000001824 */
[----:B------:R-:W-:Y:S01]  /*5a70*/  IMAD.WIDE.U32 R16, R0, -0x326172a9, RZ ;  /* 0xcd9e8d5700107825 */ /* 0x000fe200078e00ff */
[----:B------:R-:W-:Y:S02]  /*5a80*/  LOP3.LUT R2, R5, UR28, R6, 0x96, !PT ;  /* 0x0000001c05027c12 */ /* 0x000fe4000f8e9606 */
[----:B------:R-:W-:Y:S01]  /*5a90*/  LOP3.LUT R20, R4, 0xff, RZ, 0xc0, !PT ;  /* 0x000000ff04147812 */ /* 0x000fe200078ec0ff */
[----:B------:R-:W-:Y:S01]  /*5aa0*/  IMAD.WIDE.U32 R6, R7, -0x326172a9, RZ ;  /* 0xcd9e8d5707067825 */ /* 0x000fe200078e00ff */
[----:B------:R-:W-:Y:S01]  /*5ab0*/  LOP3.LUT R18, R17, UR24, R18, 0x96, !PT ;  /* 0x0000001811127c12 */ /* 0x000fe2000f8e9612 */
[C---:B------:R-:W-:Y:S01]  /*5ac0*/  HMMA.16816.F32 R52, R12.reuse, R176, RZ ;  /* 0x000000b00c34723c */ /* 0x040fe200000018ff */
[----:B------:R-:W-:Y:S01]  /*5ad0*/  LOP3.LUT R47, R16, 0xffff, RZ, 0xc0, !PT ;  /* 0x0000ffff102f7812 */ /* 0x000fe200078ec0ff */
[----:B------:R-:W-:Y:S01]  /*5ae0*/  IMAD.MOV.U32 R184, RZ, RZ, R46 ;  /* 0x000000ffffb87224 */ /* 0x000fe200078e002e */
[----:B------:R-:W-:Y:S01]  /*5af0*/  LOP3.LUT R17, R7, UR24, R22, 0x96, !PT ;  /* 0x0000001807117c12 */ /* 0x000fe2000f8e9616 */
[----:B------:R-:W-:Y:S01]  /*5b00*/  IMAD.MOV.U32 R92, RZ, RZ, R44 ;  /* 0x000000ffff5c7224 */ /* 0x000fe200078e002c */
[----:B------:R-:W-:Y:S01]  /*5b10*/  LOP3.LUT R23, R4, 0xffff, RZ, 0xc0, !PT ;  /* 0x0000ffff04177812 */ /* 0x000fe200078ec0ff */
[----:B------:R-:W-:Y:S01]  /*5b20*/  IMAD.MOV.U32 R181, RZ, RZ, R70 ;  /* 0x000000ffffb57224 */ /* 0x000fe200078e0046 */
[----:B------:R-:W-:Y:S01]  /*5b30*/  SHF.R.U32.HI R25, RZ, 0x10, R4 ;  /* 0x00000010ff197819 */ /* 0x000fe20000011604 */
[----:B------:R-:W-:Y:S01]  /*5b40*/  IMAD.MOV.U32 R185, RZ, RZ, R66 ;  /* 0x000000ffffb97224 */ /* 0x000fe200078e0042 */
[----:B------:R-:W-:Y:S01]  /*5b50*/  SHF.R.U32.HI R21, RZ, 0x18, R4 ;  /* 0x00000018ff157819 */ /* 0x000fe20000011604 */
[----:B------:R-:W-:Y:S01]  /*5b60*/  IMAD.WIDE.U32 R4, R19, -0x2daee0ad, RZ ;  /* 0xd2511f5313047825 */ /* 0x000fe200078e00ff */
[----:B------:R-:W-:Y:S01]  /*5b70*/  LOP3.LUT R46, R16, 0xff, RZ, 0xc0, !PT ;  /* 0x000000ff102e7812 */ /* 0x000fe200078ec0ff */
[-C--:B-1----:R-:W-:Y:S01]  /*5b80*/  HMMA.16816.F32 R68, R12, R32.reuse, RZ ;  /* 0x000000200c44723c */ /* 0x082fe200000018ff */
[--C-:B------:R-:W-:Y:S01]  /*5b90*/  SHF.R.U32.HI R48, RZ, 0x10, R16.reuse ;  /* 0x00000010ff307819 */ /* 0x100fe20000011610 */
[----:B------:R-:W-:Y:S01]  /*5ba0*/  IMAD.MOV.U32 R189, RZ, RZ, R65 ;  /* 0x000000ffffbd7224 */ /* 0x000fe200078e0041 */
[----:B------:R-:W-:Y:S01]  /*5bb0*/  SHF.R.U32.HI R27, RZ, 0x18, R16 ;  /* 0x00000018ff1b7819 */ /* 0x000fe20000011610 */
[----:B------:R-:W-:Y:S01]  /*5bc0*/  IMAD.MOV.U32 R188, RZ, RZ, R64 ;  /* 0x000000ffffbc7224 */ /* 0x000fe200078e0040 */
[----:B------:R-:W-:Y:S01]  /*5bd0*/  LOP3.LUT R16, R17, 0xff, RZ, 0xc0, !PT ;  /* 0x000000ff11107812 */ /* 0x000fe200078ec0ff */
[----:B------:R-:W-:Y:S01]  /*5be0*/  HMMA.16816.F32 R72, R8, R32, RZ ;  /* 0x000000200848723c */ /* 0x000fe200000018ff */
[----:B------:R-:W-:Y:S01]  /*5bf0*/  LOP3.LUT R0, R5, UR28, R26, 0x96, !PT ;  /* 0x0000001c05007c12 */ /* 0x000fe2000f8e961a */
[----:B------:R-:W1:Y:S01]  /*5c00*/  LDSM.16.MT88.4 R64, [R205+0xa800] ;  /* 0x00a80000cd40783b */ /* 0x000e620000004200 */
[----:B------:R-:W-:-:S02]  /*5c10*/  LOP3.LUT R45, R4, 0xffff, RZ, 0xc0, !PT ;  /* 0x0000ffff042d7812 */ /* 0x000fc400078ec0ff */
[----:B------:R-:W-:Y:S01]  /*5c20*/  LOP3.LUT R19, R4, 0xff, RZ, 0xc0, !PT ;  /* 0x000000ff04137812 */ /* 0x000fe200078ec0ff */
[----:B------:R-:W-:Y:S01]  /*5c30*/  HMMA.16816.F32 R56, R8, R176, RZ ;  /* 0x000000b00838723c */ /* 0x000fe200000018ff */
[--C-:B------:R-:W-:Y:S02]  /*5c40*/  SHF.R.U32.HI R5, RZ, 0x18, R17.reuse ;  /* 0x00000018ff057819 */ /* 0x100fe40000011611 */
[--C-:B------:R-:W-:Y:S02]  /*5c50*/  SHF.R.U32.HI R26, RZ, 0x10, R4.reuse ;  /* 0x00000010ff1a7819 */ /* 0x100fe40000011604 */
[----:B------:R-:W-:Y:S01]  /*5c60*/  SHF.R.U32.HI R24, RZ, 0x18, R4 ;  /* 0x00000018ff187819 */ /* 0x000fe20000011604 */
[----:B--2---:R-:W-:Y:S01]  /*5c70*/  HMMA.16816.F32 R84, R12, R28, RZ ;  /* 0x0000001c0c54723c */ /* 0x004fe200000018ff */
[----:B------:R-:W-:Y:S02]  /*5c80*/  ISETP.LE.U32.AND P2, PT, R16, UR15, PT ;  /* 0x0000000f10007c0c */ /* 0x000fe4000bf43070 */
[----:B------:R-:W-:-:S02]  /*5c90*/  SHF.R.U32.HI R4, RZ, 0x10, R17 ;  /* 0x00000010ff047819 */ /* 0x000fc40000011611 */
[----:B------:R-:W-:Y:S01]  /*5ca0*/  ISETP.LE.U32.AND P3, PT, R5, UR15, PT ;  /* 0x0000000f05007c0c */ /* 0x000fe2000bf63070 */
[-C--:B------:R-:W-:Y:S01]  /*5cb0*/  HMMA.16816.F32 R68, R128, R80.reuse, R68 ;  /* 0x000000508044723c */ /* 0x080fe20000001844 */
[----:B------:R-:W-:Y:S02]  /*5cc0*/  LOP3.LUT R5, R4, 0xff, RZ, 0xc0, !PT ;  /* 0x000000ff04057812 */ /* 0x000fe400078ec0ff */
[----:B------:R-:W-:Y:S02]  /*5cd0*/  LOP3.LUT R44, R6, 0xffff, RZ, 0xc0, !PT ;  /* 0x0000ffff062c7812 */ /* 0x000fe400078ec0ff */
[----:B------:R-:W-:Y:S01]  /*5ce0*/  ISETP.LE.U32.AND P6, PT, R5, UR15, PT ;  /* 0x0000000f05007c0c */ /* 0x000fe2000bfc3070 */
[----:B------:R-:W-:Y:S01]  /*5cf0*/  HMMA.16816.F32 R72, R124, R80, R72 ;  /* 0x000000507c48723c */ /* 0x000fe20000001848 */
[--C-:B------:R-:W-:Y:S01]  /*5d00*/  SHF.R.U32.HI R7, RZ, 0x18, R6.reuse ;  /* 0x00000018ff077819 */ /* 0x100fe20000011606 */
[----:B------:R-:W-:Y:S01]  /*5d10*/  @!P2 HADD2 R60, -R231.H0_H0, -RZ.H0_H0 ;  /* 0xa00000ffe73ca230 */ /* 0x000fe20000000900 */
[----:B------:R-:W-:-:S02]  /*5d20*/  SHF.R.U32.HI R4, RZ, 0x10, R6 ;  /* 0x00000010ff047819 */ /* 0x000fc40000011606 */
[----:B------:R-:W-:Y:S01]  /*5d30*/  ISETP.LE.U32.AND P5, PT, R7, UR15, PT ;  /* 0x0000000f07007c0c */ /* 0x000fe2000bfa3070 */
[----:B------:R-:W-:Y:S01]  /*5d40*/  @!P3 HADD2 R61, -R233.H0_H0, -RZ.H0_H0 ;  /* 0xa00000ffe93db230 */ /* 0x000fe20000000900 */
[----:B------:R-:W-:Y:S02]  /*5d50*/  LOP3.LUT R4, R4, 0xff, RZ, 0xc0, !PT ;  /* 0x000000ff04047812 */ /* 0x000fe400078ec0ff */
[----:B------:R-:W-:Y:S02]  /*5d60*/  @!P2 PRMT R231, R60, 0x5410, RZ ;  /* 0x000054103ce7a816 */ /* 0x000fe400000000ff */
[----:B------:R-:W-:Y:S01]  /*5d70*/  ISETP.LE.U32.AND P2, PT, R4, UR15, PT ;  /* 0x0000000f04007c0c */ /* 0x000fe2000bf43070 */
[----:B------:R-:W-:Y:S01]  /*5d80*/  @!P6 HADD2 R62, -R232.H0_H0, -RZ.H0_H0 ;  /* 0xa00000ffe83ee230 */ /* 0x000fe20000000900 */
[----:B------:R-:W-:Y:S01]  /*5d90*/  SHF.R.U32.HI R4, RZ, 0x10, R2 ;  /* 0x00000010ff047819 */ /* 0x000fe20000011602 */
[----:B------:R-:W-:Y:S01]  /*5da0*/  HMMA.16816.F32 R84, R128, R96, R84 ;  /* 0x000000608054723c */ /* 0x000fe20000001854 */
[----:B------:R-:W-:-:S02]  /*5db0*/  LOP3.LUT R16, R6, 0xff, RZ, 0xc0, !PT ;  /* 0x000000ff06107812 */ /* 0x000fc400078ec0ff */
[----:B------:R-:W-:Y:S01]  /*5dc0*/  LOP3.LUT R4, R4, 0xff, RZ, 0xc0, !PT ;  /* 0x000000ff04047812 */ /* 0x000fe200078ec0ff */
[----:B------:R-:W-:Y:S01]  /*5dd0*/  @!P5 HADD2 R63, -R227.H0_H0, -RZ.H0_H0 ;  /* 0xa00000ffe33fd230 */ /* 0x000fe20000000900 */
[----:B------:R-:W-:Y:S01]  /*5de0*/  @!P6 PRMT R232, R62, 0x5410, RZ ;  /* 0x000054103ee8e816 */ /* 0x000fe200000000ff */
[-C--:B-1----:R-:W-:Y:S01]  /*5df0*/  HMMA.16816.F32 R52, R128, R64.reuse, R52 ;  /* 0x000000408034723c */ /* 0x082fe20000001834 */
[----:B------:R-:W-:Y:S02]  /*5e00*/  ISETP.LE.U32.AND P1, PT, R16, UR15, PT ;  /* 0x0000000f10007c0c */ /* 0x000fe4000bf23070 */
[----:B------:R-:W-:Y:S01]  /*5e10*/  ISETP.LE.U32.AND P6, PT, R4, UR15, PT ;  /* 0x0000000f04007c0c */ /* 0x000fe2000bfc3070 */
[----:B------:R-:W-:Y:S01]  /*5e20*/  @!P2 HADD2 R77, -R226.H0_H0, -RZ.H0_H0 ;  /* 0xa00000ffe24da230 */ /* 0x000fe20000000900 */
[----:B------:R-:W-:Y:S01]  /*5e30*/  ISETP.LE.U32.AND P4, PT, R20, UR15, PT ;  /* 0x0000000f14007c0c */ /* 0x000fe2000bf83070 */
[----:B------:R-:W-:Y:S01]  /*5e40*/  HMMA.16816.F32 R56, R124, R64, R56 ;  /* 0x000000407c38723c */ /* 0x000fe20000001838 */
[----:B------:R-:W-:-:S02]  /*5e50*/  SHF.R.U32.HI R4, RZ, 0x18, R2 ;  /* 0x00000018ff047819 */ /* 0x000fc40000011602 */
[----:B------:R-:W-:Y:S02]  /*5e60*/  @!P5 PRMT R227, R63, 0x5410, RZ ;  /* 0x000054103fe3d816 */ /* 0x000fe400000000ff */
[----:B------:R-:W-:Y:S02]  /*5e70*/  ISETP.LE.U32.AND P5, PT, R4, UR15, PT ;  /* 0x0000000f04007c0c */ /* 0x000fe4000bfa3070 */
[----:B------:R-:W-:Y:S01]  /*5e80*/  LOP3.LUT R4, R25, 0xff, RZ, 0xc0, !PT ;  /* 0x000000ff19047812 */ /* 0x000fe200078ec0ff */
[----:B------:R-:W-:Y:S01]  /*5e90*/  @!P1 HADD2 R76, -R229.H0_H0, -RZ.H0_H0 ;  /* 0xa00000ffe54c9230 */ /* 0x000fe20000000900 */
[----:B------:R-:W-:Y:S01]  /*5ea0*/  @!P2 PRMT R226, R77, 0x5410, RZ ;  /* 0x000054104de2a816 */ /* 0x000fe200000000ff */
[----:B------:R-:W-:Y:S01]  /*5eb0*/  @!P6 HADD2 R78, -R223.H0_H0, -RZ.H0_H0 ;  /* 0xa00000ffdf4ee230 */ /* 0x000fe20000000900 */
[----:B------:R-:W-:Y:S01]  /*5ec0*/  ISETP.LE.U32.AND P2, PT, R4, UR15, PT ;  /* 0x0000000f04007c0c */ /* 0x000fe2000bf43070 */
[----:B------:R-:W-:Y:S01]  /*5ed0*/  @!P4 HADD2 R89, -R221.H0_H0, -RZ.H0_H0 ;  /* 0xa00000ffdd59c230 */ /* 0x000fe20000000900 */
[----:B------:R-:W-:-:S02]  /*5ee0*/  LOP3.LUT R4, R18, 0xff, RZ, 0xc0, !PT ;  /* 0x000000ff12047812 */ /* 0x000fc400078ec0ff */
[----:B------:R-:W-:Y:S02]  /*5ef0*/  @!P1 PRMT R229, R76, 0x5410, RZ ;  /* 0x000054104ce59816 */ /* 0x000fe400000000ff */
[----:B------:R-:W-:Y:S01]  /*5f00*/  ISETP.LE.U32.AND P1, PT, R21, UR15, PT ;  /* 0x0000000f15007c0c */ /* 0x000fe2000bf23070 */
[----:B------:R-:W-:Y:S01]  /*5f10*/  @!P5 HADD2 R88, -R222.H0_H0, -RZ.H0_H0 ;  /* 0xa00000ffde58d230 */ /* 0x000fe20000000900 */
[----:B------:R-:W-:Y:S02]  /*5f20*/  @!P4 PRMT R221, R89, 0x5410, RZ ;  /* 0x0000541059ddc816 */ /* 0x000fe400000000ff */
[----:B------:R-:W-:Y:S02]  /*5f30*/  ISETP.LE.U32.AND P4, PT, R4, UR15, PT ;  /* 0x0000000f04007c0c */ /* 0x000fe4000bf83070 */
[----:B------:R-:W-:Y:S01]  /*5f40*/  SHF.R.U32.HI R4, RZ, 0x10, R18 ;  /* 0x00000010ff047819 */ /* 0x000fe20000011612 */
[----:B------:R-:W-:Y:S01]  /*5f50*/  @!P2 HADD2 R94, -R219.H0_H0, -RZ.H0_H0 ;  /* 0xa00000ffdb5ea230 */ /* 0x000fe20000000900 */
[----:B------:R-:W-:-:S02]  /*5f60*/  LOP3.LUT R5, R2, 0xff, RZ, 0xc0, !PT ;  /* 0x000000ff02057812 */ /* 0x000fc400078ec0ff */
[----:B------:R-:W-:Y:S02]  /*5f70*/  LOP3.LUT R4, R4, 0xff, RZ, 0xc0, !PT ;  /* 0x000000ff04047812 */ /* 0x000fe400078ec0ff */
[----:B------:R-:W-:Y:S01]  /*5f80*/  @!P3 PRMT R233, R61, 0x5410, RZ ;  /* 0x000054103de9b816 */ /* 0x000fe200000000ff */
[----:B------:R-:W-:Y:S01]  /*5f90*/  @!P1 HADD2 R95, -R218.H0_H0, -RZ.H0_H0 ;  /* 0xa00000ffda5f9230 */ /* 0x000fe20000000900 */
[----:B------:R-:W-:Y:S01]  /*5fa0*/  @!P2 PRMT R219, R94, 0x5410, RZ ;  /* 0x000054105edba816 */ /* 0x000fe200000000ff */
[-C--:B------:R-:W-:Y:S01]  /*5fb0*/  HMMA.16816.F32 R60, R8, R178.reuse, RZ ;  /* 0x000000b2083c723c */ /* 0x080fe200000018ff */
[----:B------:R-:W-:Y:S01]  /*5fc0*/  ISETP.LE.U32.AND P3, PT, R5, UR15, PT ;  /* 0x0000000f05007c0c */ /* 0x000fe2000bf63070 */
[----:B------:R-:W-:Y:S01]  /*5fd0*/  @!P4 HADD2 R100, -R197.H0_H0, -RZ.H0_H0 ;  /* 0xa00000ffc564c230 */ /* 0x000fe20000000900 */
[----:B------:R-:W-:Y:S02]  /*5fe0*/  ISETP.LE.U32.AND P2, PT, R4, UR15, PT ;  /* 0x0000000f04007c0c */ /* 0x000fe4000bf43070 */
[----:B------:R-:W-:Y:S01]  /*5ff0*/  SHF.R.U32.HI R4, RZ, 0x18, R18 ;  /* 0x00000018ff047819 */ /* 0x000fe20000011612 */
[----:B------:R-:W-:Y:S01]  /*6000*/  HMMA.16816.F32 R176, R12, R178, RZ ;  /* 0x000000b20cb0723c */ /* 0x000fe200000018ff */
[----:B------:R-:W-:-:S02]  /*6010*/  @!P1 PRMT R218, R95, 0x5410, RZ ;  /* 0x000054105fda9816 */ /* 0x000fc400000000ff */
[----:B------:R-:W-:Y:S02]  /*6020*/  ISETP.LE.U32.AND P1, PT, R4, UR15, PT ;  /* 0x0000000f04007c0c */ /* 0x000fe4000bf23070 */
[----:B------:R-:W-:Y:S02]  /*6030*/  SHF.R.U32.HI R5, RZ, 0x8, R23 ;  /* 0x00000008ff057819 */ /* 0x000fe40000011617 */
[----:B------:R-:W-:Y:S01]  /*6040*/  SHF.R.U32.HI R4, RZ, 0x8, R47 ;  /* 0x00000008ff047819 */ /* 0x000fe2000001162f */
[----:B------:R-:W-:Y:S01]  /*6050*/  @!P3 HADD2 R79, -R225.H0_H0, -RZ.H0_H0 ;  /* 0xa00000ffe14fb230 */ /* 0x000fe20000000900 */
[----:B------:R-:W-:Y:S01]  /*6060*/  LOP3.LUT R5, R5, 0xffff, RZ, 0xc0, !PT ;  /* 0x0000ffff05057812 */ /* 0x000fe200078ec0ff */
[----:B------:R-:W-:Y:S01]  /*6070*/  @!P2 HADD2 R104, -R212.H0_H0, -RZ.H0_H0 ;  /* 0xa00000ffd468a230 */ /* 0x000fe20000000900 */
[----:B------:R-:W1:Y:S01]  /*6080*/  LDSM.16.MT88.4 R20, [R206+0xb000] ;  /* 0x00b00000ce14783b */ /* 0x000e620000004200 */
[----:B------:R-:W-:Y:S02]  /*6090*/  LOP3.LUT R4, R4, 0xffff, RZ, 0xc0, !PT ;  /* 0x0000ffff04047812 */ /* 0x000fe400078ec0ff */
[----:B------:R-:W-:-:S02]  /*60a0*/  @!P3 PRMT R225, R79, 0x5410, RZ ;  /* 0x000054104fe1b816 */ /* 0x000fc400000000ff */
[----:B------:R-:W-:Y:S01]  /*60b0*/  @!P2 PRMT R212, R104, 0x5410, RZ ;  /* 0x0000541068d4a816 */ /* 0x000fe200000000ff */
[----:B------:R-:W-:Y:S01]  /*60c0*/  @!P1 HADD2 R108, -R198.H0_H0, -RZ.H0_H0 ;  /* 0xa00000ffc66c9230 */ /* 0x000fe20000000900 */
[----:B------:R-:W-:Y:S01]  /*60d0*/  ISETP.LE.U32.AND P3, PT, R5, UR15, PT ;  /* 0x0000000f05007c0c */ /* 0x000fe2000bf63070 */
[----:B------:R-:W-:Y:S01]  /*60e0*/  HMMA.16816.F32 R60, R124, R66, R60 ;  /* 0x000000427c3c723c */ /* 0x000fe2000000183c */
[----:B------:R-:W-:Y:S02]  /*60f0*/  ISETP.LE.U32.AND P2, PT, R4, UR15, PT ;  /* 0x0000000f04007c0c */ /* 0x000fe4000bf43070 */
[----:B------:R-:W2:Y:S01]  /*6100*/  LDSM.16.MT88.4 R4, [R205+0xb000] ;  /* 0x00b00000cd04783b */ /* 0x000ea20000004200 */
[----:B------:R-:W-:Y:S02]  /*6110*/  @!P6 PRMT R223, R78, 0x5410, RZ ;  /* 0x000054104edfe816 */ /* 0x000fe400000000ff */
[----:B------:R-:W-:Y:S01]  /*6120*/  ISETP.LE.U32.AND P6, PT, R46, UR15, PT ;  /* 0x0000000f2e007c0c */ /* 0x000fe2000bfc3070 */
[----:B------:R-:W-:Y:S01]  /*6130*/  HMMA.16816.F32 R76, R8, R34, RZ ;  /* 0x00000022084c723c */ /* 0x000fe200000018ff */
[----:B------:R-:W-:-:S02]  /*6140*/  LOP3.LUT R16, R48, 0xff, RZ, 0xc0, !PT ;  /* 0x000000ff30107812 */ /* 0x000fc400078ec0ff */
[----:B------:R-:W-:Y:S02]  /*6150*/  @!P5 PRMT R222, R88, 0x5410, RZ ;  /* 0x0000541058ded816 */ /* 0x000fe400000000ff */
[----:B------:R-:W-:Y:S01]  /*6160*/  @!P1 PRMT R198, R108, 0x5410, RZ ;  /* 0x000054106cc69816 */ /* 0x000fe200000000ff */
[----:B------:R-:W-:Y:S01]  /*6170*/  @!P3 HADD2 R93, -R220.H0_H0, -RZ.H0_H0 ;  /* 0xa00000ffdc5db230 */ /* 0x000fe20000000900 */
[----:B------:R-:W-:Y:S01]  /*6180*/  ISETP.LE.U32.AND P5, PT, R27, UR15, PT ;  /* 0x0000000f1b007c0c */ /* 0x000fe2000bfa3070 */
[----:B------:R-:W-:Y:S01]  /*6190*/  @!P2 HADD2 R109, -R216.H0_H0, -RZ.H0_H0 ;  /* 0xa00000ffd86da230 */ /* 0x000fe20000000900 */
[----:B------:R-:W-:Y:S01]  /*61a0*/  ISETP.LE.U32.AND P1, PT, R16, UR15, PT ;  /* 0x0000000f10007c0c */ /* 0x000fe2000bf23070 */
[----:B------:R-:W-:Y:S01]  /*61b0*/  HMMA.16816.F32 R88, R8, R28, RZ ;  /* 0x0000001c0858723c */ /* 0x000fe200000018ff */
[----:B------:R-:W-:Y:S01]  /*61c0*/  LOP3.LUT R16, R26, 0xff, RZ, 0xc0, !PT ;  /* 0x000000ff1a107812 */ /* 0x000fe200078ec0ff */
[----:B------:R-:W-:Y:S01]  /*61d0*/  @!P6 HADD2 R110, -R217.H0_H0, -RZ.H0_H0 ;  /* 0xa00000ffd96ee230 */ /* 0x000fe20000000900 */
[----:B------:R-:W-:-:S02]  /*61e0*/  @!P4 PRMT R197, R100, 0x5410, RZ ;  /* 0x0000541064c5c816 */ /* 0x000fc400000000ff */
[----:B------:R-:W-:Y:S01]  /*61f0*/  ISETP.LE.U32.AND P4, PT, R24, UR15, PT ;  /* 0x0000000f18007c0c */ /* 0x000fe2000bf83070 */
[C---:B------:R-:W-:Y:S01]  /*6200*/  HMMA.16816.F32 R32, R12.reuse, R34, RZ ;  /* 0x000000220c20723c */ /* 0x040fe200000018ff */
[----:B------:R-:W-:Y:S01]  /*6210*/  @!P6 PRMT R217, R110, 0x5410, RZ ;  /* 0x000054106ed9e816 */ /* 0x000fe200000000ff */
[----:B------:R-:W3:Y:S01]  /*6220*/  LDSM.16.MT88.4 R24, [R205+0xb800] ;  /* 0x00b80000cd18783b */ /* 0x000ee20000004200 */
[----:B------:R-:W-:Y:S01]  /*6230*/  ISETP.LE.U32.AND P6, PT, R16, UR15, PT ;  /* 0x0000000f10007c0c */ /* 0x000fe2000bfc3070 */
[----:B------:R-:W-:Y:S01]  /*6240*/  FADD.FTZ R28, R107, R103 ;  /* 0x000000676b1c7221 */ /* 0x000fe20000010000 */
[----:B------:R-:W-:Y:S01]  /*6250*/  LOP3.LUT R16, R0, 0xff, RZ, 0xc0, !PT ;  /* 0x000000ff00107812 */ /* 0x000fe200078ec0ff */
[----:B------:R-:W-:Y:S01]  /*6260*/  FADD.FTZ R29, R102, R101 ;  /* 0x00000065661d7221 */ /* 0x000fe20000010000 */
[----:B------:R-:W-:Y:S01]  /*6270*/  @!P2 PRMT R216, R109, 0x5410, RZ ;  /* 0x000054106dd8a816 */ /* 0x000fe200000000ff */
[----:B------:R-:W-:Y:S01]  /*6280*/  @!P5 HADD2 R120, -R214.H0_H0, -RZ.H0_H0 ;  /* 0xa00000ffd678d230 */ /* 0x000fe20000000900 */
[----:B------:R-:W-:Y:S01]  /*6290*/  @!P3 PRMT R220, R93, 0x5410, RZ ;  /* 0x000054105ddcb816 */ /* 0x000fe200000000ff */
[-C--:B-1----:R-:W-:Y:S01]  /*62a0*/  HMMA.16816.F32 R100, R12, R20.reuse, RZ ;  /* 0x000000140c64723c */ /* 0x082fe200000018ff */
[----:B------:R-:W-:Y:S01]  /*62b0*/  ISETP.LE.U32.AND P2, PT, R16, UR15, PT ;  /* 0x0000000f10007c0c */ /* 0x000fe2000bf43070 */
[----:B------:R-:W-:Y:S01]  /*62c0*/  @!P1 HADD2 R111, -R215.H0_H0, -RZ.H0_H0 ;  /* 0xa00000ffd76f9230 */ /* 0x000fe20000000900 */
[----:B------:R-:W-:Y:S01]  /*62d0*/  ISETP.LE.U32.AND P3, PT, R19, UR15, PT ;  /* 0x0000000f13007c0c */ /* 0x000fe2000bf63070 */
[----:B------:R-:W-:Y:S01]  /*62e0*/  FADD.FTZ R19, R106, R105 ;  /* 0x000000696a137221 */ /* 0x000fe20000010000 */
[----:B------:R-:W-:Y:S01]  /*62f0*/  SHF.R.U32.HI R16, RZ, 0x10, R0 ;  /* 0x00000010ff107819 */ /* 0x000fe20000011600 */
[----:B------:R-:W-:Y:S01]  /*6300*/  HMMA.16816.F32 R104, R8, R20, RZ ;  /* 0x000000140868723c */ /* 0x000fe200000018ff */
[----:B------:R-:W-:Y:S01]  /*6310*/  FADD.FTZ R28, R122, R28 ;  /* 0x0000001c7a1c7221 */ /* 0x000fe20000010000 */
[----:B------:R-:W-:Y:S01]  /*6320*/  FADD.FTZ R19, R119, R19 ;  /* 0x0000001377137221 */ /* 0x000fe20000010000 */
[----:B------:R-:W-:Y:S01]  /*6330*/  LOP3.LUT R16, R16, 0xff, RZ, 0xc0, !PT ;  /* 0x000000ff10107812 */ /* 0x000fe200078ec0ff */
[----:B------:R-:W-:Y:S01]  /*6340*/  @!P6 HADD2 R241, -R174.H0_H0, -RZ.H0_H0 ;  /* 0xa00000ffaef1e230 */ /* 0x000fe20000000900 */
[----:B------:R-:W-:Y:S01]  /*6350*/  @!P5 PRMT R214, R120, 0x5410, RZ ;  /* 0x0000541078d6d816 */ /* 0x000fe200000000ff */
[----:B------:R-:W-:Y:S01]  /*6360*/  HMMA.16816.F32 R76, R124, R82, R76 ;  /* 0x000000527c4c723c */ /* 0x000fe2000000184c */
[----:B------:R-:W-:Y:S01]  /*6370*/  FADD.FTZ R21, R118, R116 ;  /* 0x0000007476157221 */ /* 0x000fe20000010000 */
[----:B------:R-:W-:Y:S01]  /*6380*/  FADD.FTZ R20, R121, R29 ;  /* 0x0000001d79147221 */ /* 0x000fe20000010000 */
[----:B------:R-:W-:Y:S01]  /*6390*/  @!P1 PRMT R215, R111, 0x5410, RZ ;  /* 0x000054106fd79816 */ /* 0x000fe200000000ff */
[----:B------:R-:W-:-:S02]  /*63a0*/  @!P2 HADD2 R156, -R199.H0_H0, -RZ.H0_H0 ;  /* 0xa00000ffc79ca230 */ /* 0x000fc40000000900 */
[----:B------:R-:W-:Y:S01]  /*63b0*/  FADD.FTZ R21, R117, R21 ;  /* 0x0000001575157221 */ /* 0x000fe20000010000 */
[-C--:B--2---:R-:W-:Y:S01]  /*63c0*/  HMMA.16816.F32 R120, R8, R4.reuse, RZ ;  /* 0x000000040878723c */ /* 0x084fe200000018ff */
[----:B------:R-:W-:Y:S01]  /*63d0*/  ISETP.LE.U32.AND P1, PT, R16, UR15, PT ;  /* 0x0000000f10007c0c */ /* 0x000fe2000bf23070 */
[----:B------:R-:W-:Y:S01]  /*63e0*/  FADD.FTZ R180, R165, R20 ;  /* 0x00000014a5b47221 */ /* 0x000fe20000010000 */
[----:B------:R-:W-:Y:S01]  /*63f0*/  SHF.R.U32.HI R16, RZ, 0x8, R45 ;  /* 0x00000008ff107819 */ /* 0x000fe2000001162d */
[----:B------:R-:W-:Y:S01]  /*6400*/  @!P3 HADD2 R235, -R192.H0_H0, -RZ.H0_H0 ;  /* 0xa00000ffc0ebb230 */ /* 0x000fe20000000900 */
[----:B------:R-:W-:Y:S01]  /*6410*/  @!P2 PRMT R199, R156, 0x5410, RZ ;  /* 0x000054109cc7a816 */ /* 0x000fe200000000ff */
[----:B------:R-:W-:Y:S01]  /*6420*/  HMMA.16816.F32 R116, R12, R4, RZ ;  /* 0x000000040c74723c */ /* 0x000fe200000018ff */
[----:B------:R-:W-:Y:S01]  /*6430*/  LOP3.LUT R2, R2, 0xffff, RZ, 0xc0, !PT ;  /* 0x0000ffff02027812 */ /* 0x000fe200078ec0ff */
[----:B------:R-:W-:Y:S01]  /*6440*/  FADD.FTZ R19, R164, R19 ;  /* 0x00000013a4137221 */ /* 0x000fe20000010000 */
[----:B------:R-:W-:Y:S01]  /*6450*/  LOP3.LUT R17, R17, 0xffff, RZ, 0xc0, !PT ;  /* 0x0000ffff11117812 */ /* 0x000fe200078ec0ff */
[----:B------:R-:W-:Y:S01]  /*6460*/  @!P4 HADD2 R240, -R173.H0_H0, -RZ.H0_H0 ;  /* 0xa00000ffadf0c230 */ /* 0x000fe20000000900 */
[----:B------:R-:W-:Y:S01]  /*6470*/  SHF.R.U32.HI R2, RZ, 0x8, R2 ;  /* 0x00000008ff027819 */ /* 0x000fe20000011602 */
[----:B------:R-:W-:Y:S01]  /*6480*/  HMMA.16816.F32 R108, R8, R22, RZ ;  /* 0x00000016086c723c */ /* 0x000fe200000018ff */
[----:B------:R-:W-:Y:S01]  /*6490*/  SHF.R.U32.HI R4, RZ, 0x18, R0 ;  /* 0x00000018ff047819 */ /* 0x000fe20000011600 */
[----:B------:R-:W-:Y:S01]  /*64a0*/  @!P1 HADD2 R157, -R194.H0_H0, -RZ.H0_H0 ;  /* 0xa00000ffc29d9230 */ /* 0x000fe20000000900 */
[----:B------:R-:W-:Y:S01]  /*64b0*/  LOP3.LUT R0, R0, 0xffff, RZ, 0xc0, !PT ;  /* 0x0000ffff00007812 */ /* 0x000fe200078ec0ff */
[----:B------:R-:W-:Y:S01]  /*64c0*/  FADD.FTZ R5, R166, R28 ;  /* 0x0000001ca6057221 */ /* 0x000fe20000010000 */
[----:B------:R-:W-:Y:S01]  /*64d0*/  ISETP.LE.U32.AND P5, PT, R4, UR15, PT ;  /* 0x0000000f04007c0c */ /* 0x000fe2000bfa3070 */
[----:B------:R-:W-:Y:S01]  /*64e0*/  HMMA.16816.F32 R100, R128, R112, R100 ;  /* 0x000000708064723c */ /* 0x000fe20000001864 */
[----:B------:R-:W-:Y:S01]  /*64f0*/  LOP3.LUT R4, R16, 0xffff, RZ, 0xc0, !PT ;  /* 0x0000ffff10047812 */ /* 0x000fe200078ec0ff */
[----:B------:R-:W-:Y:S01]  /*6500*/  FADD.FTZ R16, R159, R21 ;  /* 0x000000159f107221 */ /* 0x000fe20000010000 */
[----:B------:R-:W-:-:S02]  /*6510*/  @!P1 PRMT R194, R157, 0x5410, RZ ;  /* 0x000054109dc29816 */ /* 0x000fc400000000ff */
[----:B------:R-:W-:Y:S01]  /*6520*/  ISETP.LE.U32.AND P2, PT, R4, UR15, PT ;  /* 0x0000000f04007c0c */ /* 0x000fe2000bf43070 */
[----:B------:R-:W-:Y:S01]  /*6530*/  HMMA.16816.F32 R20, R12, R22, RZ ;  /* 0x000000160c14723c */ /* 0x000fe200000018ff */
[----:B------:R-:W-:Y:S02]  /*6540*/  SHF.R.U32.HI R4, RZ, 0x8, R44 ;  /* 0x00000008ff047819 */ /* 0x000fe4000001162c */
[----:B------:R-:W-:Y:S02]  /*6550*/  SHF.R.U32.HI R0, RZ, 0x8, R0 ;  /* 0x00000008ff007819 */ /* 0x000fe40000011600 */
[----:B------:R-:W-:Y:S01]  /*6560*/  LOP3.LUT R4, R4, 0xffff, RZ, 0xc0, !PT ;  /* 0x0000ffff04047812 */ /* 0x000fe200078ec0ff */
[----:B---3--:R-:W-:Y:S01]  /*6570*/  HMMA.16816.F32 R116, R128, R24, R116 ;  /* 0x000000188074723c */ /* 0x008fe20000001874 */
[----:B------:R-:W-:Y:S01]  /*6580*/  LOP3.LUT R0, R0, 0xffff, RZ, 0xc0, !PT ;  /* 0x0000ffff00007812 */ /* 0x000fe200078ec0ff */
[----:B------:R-:W-:Y:S01]  /*6590*/  @!P5 HADD2 R158, -R193.H0_H0, -RZ.H0_H0 ;  /* 0xa00000ffc19ed230 */ /* 0x000fe20000000900 */
[----:B------:R-:W-:-:S02]  /*65a0*/  ISETP.LE.U32.AND P1, PT, R4, UR15, PT ;  /* 0x0000000f04007c0c */ /* 0x000fc4000bf23070 */
[----:B------:R-:W-:Y:S01]  /*65b0*/  LOP3.LUT R4, R18, 0xffff, RZ, 0xc0, !PT ;  /* 0x0000ffff12047812 */ /* 0x000fe200078ec0ff */
[----:B------:R-:W-:Y:S01]  /*65c0*/  @!P2 HADD2 R238, -R175.H0_H0, -RZ.H0_H0 ;  /* 0xa00000ffafeea230 */ /* 0x000fe20000000900 */
[C---:B------:R-:W-:Y:S01]  /*65d0*/  HMMA.16816.F32 R120, R124.reuse, R24, R120 ;  /* 0x000000187c78723c */ /* 0x040fe20000001878 */
[----:B------:R-:W-:Y:S01]  /*65e0*/  LOP3.LUT R2, R2, 0xffff, RZ, 0xc0, !PT ;  /* 0x0000ffff02027812 */ /* 0x000fe200078ec0ff */
[----:B------:R-:W-:Y:S01]  /*65f0*/  IMAD.MOV.U32 R18, RZ, RZ, R167 ;  /* 0x000000ffff127224 */ /* 0x000fe200078e00a7 */
[----:B------:R-:W-:Y:S02]  /*6600*/  SHF.R.U32.HI R4, RZ, 0x8, R4 ;  /* 0x00000008ff047819 */ /* 0x000fe40000011604 */
[----:B------:R-:W-:Y:S01]  /*6610*/  @!P2 PRMT R175, R238, 0x5410, RZ ;  /* 0x00005410eeafa816 */ /* 0x000fe200000000ff */
[----:B------:R-:W-:Y:S01]  /*6620*/  HMMA.16816.F32 R104, R124, R112, R104 ;  /* 0x000000707c68723c */ /* 0x000fe20000001868 */
[----:B------:R-:W-:Y:S01]  /*6630*/  ISETP.LE.U32.AND P2, PT, R0, UR15, PT ;  /* 0x0000000f00007c0c */ /* 0x000fe2000bf43070 */
[----:B------:R-:W-:Y:S01]  /*6640*/  IMAD.MOV.U32 R25, RZ, RZ, R92 ;  /* 0x000000ffff197224 */ /* 0x000fe200078e005c */
[----:B------:R-:W-:Y:S01]  /*6650*/  SHF.R.U32.HI R0, RZ, 0x8, R17 ;  /* 0x00000008ff007819 */ /* 0x000fe20000011611 */
[----:B------:R-:W-:Y:S01]  /*6660*/  @!P1 HADD2 R239, -R228.H0_H0, -RZ.H0_H0 ;  /* 0xa00000ffe4ef9230 */ /* 0x000fe20000000900 */
[----:B------:R-:W-:Y:S01]  /*6670*/  @!P5 PRMT R193, R158, 0x5410, RZ ;  /* 0x000054109ec1d816 */ /* 0x000fe200000000ff */
[----:B------:R-:W-:Y:S01]  /*6680*/  HMMA.16816.F32 R92, R8, R30, RZ ;  /* 0x0000001e085c723c */ /* 0x000fe200000018ff */
[----:B------:R-:W-:Y:S01]  /*6690*/  LOP3.LUT R0, R0, 0xffff, RZ, 0xc0, !PT ;  /* 0x0000ffff00007812 */ /* 0x000fe200078ec0ff */
[----:B------:R-:W-:Y:S01]  /*66a0*/  IMAD.MOV.U32 R24, RZ, RZ, R148 ;  /* 0x000000ffff187224 */ /* 0x000fe200078e0094 */
[----:B------:R-:W-:-:S02]  /*66b0*/  ISETP.LE.U32.AND P5, PT, R2, UR15, PT ;  /* 0x0000000f02007c0c */ /* 0x000fc4000bfa3070 */
[----:B------:R-:W-:Y:S01]  /*66c0*/  @!P6 PRMT R174, R241, 0x5410, RZ ;  /* 0x00005410f1aee816 */ /* 0x000fe200000000ff */
[----:B------:R-:W-:Y:S01]  /*66d0*/  HMMA.16816.F32 R28, R12, R30, RZ ;  /* 0x0000001e0c1c723c */ /* 0x000fe200000018ff */
[----:B------:R-:W-:Y:S01]  /*66e0*/  LOP3.LUT R2, R4, 0xffff, RZ, 0xc0, !PT ;  /* 0x0000ffff04027812 */ /* 0x000fe200078ec0ff */
[----:B------:R-:W-:Y:S01]  /*66f0*/  @!P2 HADD2 R245, -R196.H0_H0, -RZ.H0_H0 ;  /* 0xa00000ffc4f5a230 */ /* 0x000fe20000000900 */
[----:B------:R-:W-:Y:S01]  /*6700*/  ISETP.LE.U32.AND P6, PT, R0, UR15, PT ;  /* 0x0000000f00007c0c */ /* 0x000fe2000bfc3070 */
[----:B------:R-:W-:Y:S01]  /*6710*/  FADD.FTZ R4, R250, R5 ;  /* 0x00000005fa047221 */ /* 0x000fe20000010000 */
[----:B------:R-:W-:Y:S01]  /*6720*/  @!P1 PRMT R228, R239, 0x5410, RZ ;  /* 0x00005410efe49816 */ /* 0x000fe200000000ff */
[-C--:B------:R-:W-:Y:S01]  /*6730*/  HMMA.16816.F32 R108, R124, R114.reuse, R108 ;  /* 0x000000727c6c723c */ /* 0x080fe2000000186c */
[----:B------:R-:W-:Y:S01]  /*6740*/  IADD3 R0, P1, R234, UR4, RZ ;  /* 0x00000004ea007c10 */ /* 0x000fe2000ff3e0ff */
[----:B------:R-:W-:Y:S01]  /*6750*/  ULDC.64 UR4, c[0x0][0x2a8] ;  /* 0x0000aa0000047ab9 */ /* 0x000fe20000000a00 */
[----:B------:R-:W-:Y:S01]  /*6760*/  @!P3 PRMT R192, R235, 0x5410, RZ ;  /* 0x00005410ebc0b816 */ /* 0x000fe200000000ff */
[----:B------:R-:W-:Y:S01]  /*6770*/  IMAD.MOV.U32 R235, RZ, RZ, R149 ;  /* 0x000000ffffeb7224 */ /* 0x000fe200078e0095 */
[----:B------:R-:W-:Y:S01]  /*6780*/  ISETP.LE.U32.AND P3, PT, R2, UR15, PT ;  /* 0x0000000f02007c0c */ /* 0x000fe2000bf63070 */
[C---:B------:R-:W-:Y:S01]  /*6790*/  HMMA.16816.F32 R112, R128.reuse, R114, R20 ;  /* 0x000000728070723c */ /* 0x040fe20000001814 */
[----:B------:R-:W-:Y:S01]  /*67a0*/  LEA.HI.X.SX32 R2, R234, UR25, 0x1, P1 ;  /* 0x00000019ea027c11 */ /* 0x000fe200088f0eff */
[----:B------:R-:W-:Y:S01]  /*67b0*/  @!P5 HADD2 R242, -R224.H0_H0, -RZ.H0_H0 ;  /* 0xa00000ffe0f2d230 */ /* 0x000fe20000000900 */
[----:B------:R-:W-:Y:S01]  /*67c0*/  @!P2 PRMT R196, R245, 0x5410, RZ ;  /* 0x00005410f5c4a816 */ /* 0x000fe200000000ff */
[----:B------:R-:W-:Y:S01]  /*67d0*/  @!P6 HADD2 R243, -R230.H0_H0, -RZ.H0_H0 ;  /* 0xa00000ffe6f3e230 */ /* 0x000fe20000000900 */
[----:B------:R-:W-:Y:S01]  /*67e0*/  @!P4 PRMT R173, R240, 0x5410, RZ ;  /* 0x00005410f0adc816 */ /* 0x000fe200000000ff */
[----:B------:R-:W-:Y:S01]  /*67f0*/  HMMA.16816.F32 R80, R128, R82, R32 ;  /* 0x000000528050723c */ /* 0x000fe20000001820 */
[----:B------:R-:W-:Y:S01]  /*6800*/  LEA R22, P1, R0, UR4, 0x1 ;  /* 0x0000000400167c11 */ /* 0x000fe2000f8208ff */
[----:B------:R-:W-:Y:S01]  /*6810*/  USHF.L.U32 UR4, UR20, 0x3, URZ ;  /* 0x0000000314047899 */ /* 0x000fe2000800063f */
[----:B------:R-:W-:Y:S01]  /*6820*/  @!P6 PRMT R230, R243, 0x5410, RZ ;  /* 0x00005410f3e6e816 */ /* 0x000fe200000000ff */
[----:B------:R-:W-:Y:S01]  /*6830*/  FADD.FTZ R4, R24, R4 ;  /* 0x0000000418047221 */ /* 0x000fe20000010000 */
[----:B------:R-:W-:Y:S01]  /*6840*/  LEA.HI.X R23, R0, UR5, R2, 0x1, P1 ;  /* 0x0000000500177c11 */ /* 0x000fe200088f0c02 */
[----:B------:R-:W-:Y:S01]  /*6850*/  HMMA.16816.F32 R164, R8, R150, RZ ;  /* 0x0000009608a4723c */ /* 0x000fe200000018ff */
[----:B------:R-:W-:-:S02]  /*6860*/  @!P3 HADD2 R244, -R195.H0_H0, -RZ.H0_H0 ;  /* 0xa00000ffc3f4b230 */ /* 0x000fc40000000900 */
[----:B------:R-:W-:Y:S01]  /*6870*/  IMAD.U32 R34, RZ, RZ, UR4 ;  /* 0x00000004ff227e24 */ /* 0x000fe2000f8e00ff */
[----:B------:R-:W-:Y:S01]  /*6880*/  USHF.L.U32 UR4, UR20, 0x6, URZ ;  /* 0x0000000614047899 */ /* 0x000fe2000800063f */
[----:B------:R-:W-:Y:S01]  /*6890*/  STG.E.U16 desc[UR26][R22.64], R197 ;  /* 0x000000c516007986 */ /* 0x000fe2000c10151a */
[----:B------:R-:W-:Y:S01]  /*68a0*/  UIMAD UR20, UR20, 0x48, URZ ;  /* 0x00000048141478a4 */ /* 0x000fe2000f8e023f */
[----:B------:R-:W-:Y:S01]  /*68b0*/  HMMA.16816.F32 R148, R12, R150, RZ ;  /* 0x000000960c94723c */ /* 0x000fe200000018ff */
[----:B------:R-:W-:Y:S01]  /*68c0*/  @!P3 PRMT R195, R244, 0x5410, RZ ;  /* 0x00005410f4c3b816 */ /* 0x000fe200000000ff */
[----:B------:R-:W-:-:S04]  /*68d0*/  IMAD.WIDE R34, R34, 0x2, R22 ;  /* 0x0000000222227825 */ /* 0x000fc800078e0216 */
[----:B------:R-:W-:Y:S01]  /*68e0*/  FADD.FTZ R0, R18, R19 ;  /* 0x0000001312007221 */ /* 0x000fe20000010000 */
[----:B------:R-:W-:Y:S01]  /*68f0*/  @!P5 PRMT R224, R242, 0x5410, RZ ;  /* 0x00005410f2e0d816 */ /* 0x000fe200000000ff */
[----:B------:R-:W-:Y:S01]  /*6900*/  FADD.FTZ R2, R235, R180 ;  /* 0x000000b4eb027221 */ /* 0x000fe20000010000 */
[C---:B------:R-:W-:Y:S01]  /*6910*/  HMMA.16816.F32 R88, R124.reuse, R96, R88 ;  /* 0x000000607c58723c */ /* 0x040fe20000001858 */
[----:B------:R-:W-:Y:S01]  /*6920*/  IMAD.U32 R32, RZ, RZ, UR4 ;  /* 0x00000004ff207e24 */ /* 0x000fe2000f8e00ff */
[----:B------:R-:W-:Y:S01]  /*6930*/  STG.E.U16 desc[UR26][R22.64+0x2], R195 ;  /* 0x000002c316007986 */ /* 0x000fe2000c10151a */
[----:B------:R-:W-:Y:S01]  /*6940*/  FADD.FTZ R0, R181, R0 ;  /* 0x00000000b5007221 */ /* 0x000fe20000010000 */
[----:B------:R-:W-:Y:S01]  /*6950*/  IADD3 R5, P1, R22, -0x40, RZ ;  /* 0xffffffc016057810 */ /* 0x000fe20007f3e0ff */
[----:B------:R-:W-:Y:S01]  /*6960*/  IMAD.WIDE R32, R32, 0x2, R22 ;  /* 0x0000000220207825 */ /* 0x000fe200078e0216 */
[-C--:B------:R-:W-:Y:S01]  /*6970*/  HMMA.16816.F32 R92, R124, R98.reuse, R92 ;  /* 0x000000627c5c723c */ /* 0x080fe2000000185c */
[----:B------:R-:W-:Y:S02]  /*6980*/  STG.E.U16 desc[UR26][R34.64], R212 ;  /* 0x000000d422007986 */ /* 0x000fe4000c10151a */
[----:B------:R-:W-:Y:S01]  /*6990*/  FADD.FTZ R0, R252, R0 ;  /* 0x00000000fc007221 */ /* 0x000fe20000010000 */
[----:B------:R-:W-:Y:S01]  /*69a0*/  FADD.FTZ R2, R25, R2 ;  /* 0x0000000219027221 */ /* 0x000fe20000010000 */
[----:B------:R-:W-:Y:S01]  /*69b0*/  FADD.FTZ R4, R188, R4 ;  /* 0x00000004bc047221 */ /* 0x000fe20000010000 */
[----:B------:R-:W-:Y:S01]  /*69c0*/  STG.E.U16 desc[UR26][R34.64+0x2], R198 ;  /* 0x000002c622007986 */ /* 0x000fe2000c10151a */
[----:B------:R-:W-:Y:S01]  /*69d0*/  HMMA.16816.F32 R96, R128, R98, R28 ;  /* 0x000000628060723c */ /* 0x000fe2000000181c */
[----:B------:R-:W-:Y:S01]  /*69e0*/  FADD.FTZ R2, R189, R2 ;  /* 0x00000002bd027221 */ /* 0x000fe20000010000 */
[----:B------:R-:W-:Y:S01]  /*69f0*/  FADD.FTZ R235, R184, R4 ;  /* 0x00000004b8eb7221 */ /* 0x000fe20000010000 */
[----:B------:R-:W-:Y:S02]  /*6a00*/  STG.E.U16 desc[UR26][R32.64], R231 ;  /* 0x000000e720007986 */ /* 0x000fe4000c10151a */
[----:B------:R-:W-:Y:S01]  /*6a10*/  FADD.FTZ R239, R185, R2 ;  /* 0x00000002b9ef7221 */ /* 0x000fe20000010000 */
[----:B------:R-:W-:Y:S01]  /*6a20*/  HMMA.16816.F32 R156, R8, R142, RZ ;  /* 0x0000008e089c723c */ /* 0x000fe200000018ff */
[----:B------:R-:W-:Y:S01]  /*6a30*/  IMAD.U32 R30, RZ, RZ, UR20 ;  /* 0x00000014ff1e7e24 */ /* 0x000fe2000f8e00ff */
[----:B------:R-:W-:Y:S03]  /*6a40*/  STG.E.U16 desc[UR26][R32.64+0x2], R230 ;  /* 0x000002e620007986 */ /* 0x000fe6000c10151a */
[----:B------:R-:W-:Y:S01]  /*6a50*/  IMAD.WIDE R30, R30, 0x2, R22 ;  /* 0x000000021e1e7825 */ /* 0x000fe200078e0216 */
[-C--:B------:R-:W-:Y:S01]  /*6a60*/  HMMA.16816.F32 R164, R124, R50.reuse, R164 ;  /* 0x000000327ca4723c */ /* 0x080fe200000018a4 */
[----:B------:R-:W-:Y:S04]  /*6a70*/  STL [R1+0x78], R5 ;  /* 0x0000780501007387 */ /* 0x000fe80000100800 */
[----:B------:R-:W-:Y:S01]  /*6a80*/  STG.E.U16 desc[UR26][R30.64], R232 ;  /* 0x000000e81e007986 */ /* 0x000fe2000c10151a */
[----:B------:R-:W-:Y:S03]  /*6a90*/  HMMA.16816.F32 R148, R128, R50, R148 ;  /* 0x000000328094723c */ /* 0x000fe60000001894 */
[----:B------:R-:W-:Y:S03]  /*6aa0*/  STG.E.U16 desc[UR26][R30.64+0x2], R233 ;  /* 0x000002e91e007986 */ /* 0x000fe6000c10151a */
[----:B------:R-:W-:Y:S01]  /*6ab0*/  HMMA.16816.F32 R44, R8, R186, RZ ;  /* 0x000000ba082c723c */ /* 0x000fe200000018ff */
[----:B------:R-:W-:Y:S04]  /*6ac0*/  STG.E.U16 desc[UR26][R22.64+0x10], R217 ;  /* 0x000010d916007986 */ /* 0x000fe8000c10151a */
[----:B------:R-:W-:Y:S01]  /*6ad0*/  STG.E.U16 desc[UR26][R22.64+0x12], R216 ;  /* 0x000012d816007986 */ /* 0x000fe2000c10151a */
[C---:B------:R-:W-:Y:S03]  /*6ae0*/  HMMA.16816.F32 R140, R12.reuse, R142, RZ ;  /* 0x0000008e0c8c723c */ /* 0x040fe600000018ff */
[----:B------:R-:W-:Y:S03]  /*6af0*/  STG.E.U16 desc[UR26][R34.64+0x10], R215 ;  /* 0x000010d722007986 */ /* 0x000fe6000c10151a */
[----:B------:R-:W-:Y:S01]  /*6b00*/  HMMA.16816.F32 R48, R12, R186, RZ ;  /* 0x000000ba0c30723c */ /* 0x000fe200000018ff */
[----:B------:R-:W-:Y:S04]  /*6b10*/  STG.E.U16 desc[UR26][R34.64+0x12], R214 ;  /* 0x000012d622007986 */ /* 0x000fe8000c10151a */
[----:B------:R-:W-:Y:S01]  /*6b20*/  STG.E.U16 desc[UR26][R32.64+0x10], R229 ;  /* 0x000010e520007986 */ /* 0x000fe2000c10151a */
[-C--:B------:R-:W-:Y:S03]  /*6b30*/  HMMA.16816.F32 R8, R8, R6.reuse, RZ ;  /* 0x000000060808723c */ /* 0x080fe600000018ff */
[----:B------:R-:W-:Y:S03]  /*6b40*/  STG.E.U16 desc[UR26][R32.64+0x12], R228 ;  /* 0x000012e420007986 */ /* 0x000fe6000c10151a */
[----:B------:R-:W-:Y:S01]  /*6b50*/  HMMA.16816.F32 R12, R12, R6, RZ ;  /* 0x000000060c0c723c */ /* 0x000fe200000018ff */
[----:B------:R1:W-:Y:S04]  /*6b60*/  STG.E.U16 desc[UR26][R30.64+0x12], R227 ;  /* 0x000012e31e007986 */ /* 0x0003e8000c10151a */
[----:B------:R2:W-:Y:S01]  /*6b70*/  STG.E.U16 desc[UR26][R30.64+0x10], R226 ;  /* 0x000010e21e007986 */ /* 0x0005e2000c10151a */
[C---:B------:R-:W-:Y:S03]  /*6b80*/  HMMA.16816.F32 R156, R124.reuse, R190, R156 ;  /* 0x000000be7c9c723c */ /* 0x040fe6000000189c */
[----:B------:R2:W-:Y:S03]  /*6b90*/  STG.E.U16 desc[UR26][R22.64+0x20], R199 ;  /* 0x000020c716007986 */ /* 0x0005e6000c10151a */
[----:B------:R-:W-:Y:S01]  /*6ba0*/  HMMA.16816.F32 R44, R124, R182, R44 ;  /* 0x000000b67c2c723c */ /* 0x000fe2000000182c */
[----:B------:R2:W-:Y:S04]  /*6bb0*/  STG.E.U16 desc[UR26][R22.64+0x22], R196 ;  /* 0x000022c416007986 */ /* 0x0005e8000c10151a */
[----:B------:R2:W-:Y:S01]  /*6bc0*/  STG.E.U16 desc[UR26][R34.64+0x20], R194 ;  /* 0x000020c222007986 */ /* 0x0005e2000c10151a */
[C---:B------:R-:W-:Y:S03]  /*6bd0*/  HMMA.16816.F32 R140, R128.reuse, R190, R140 ;  /* 0x000000be808c723c */ /* 0x040fe6000000188c */
[----:B------:R2:W-:Y:S03]  /*6be0*/  STG.E.U16 desc[UR26][R34.64+0x22], R193 ;  /* 0x000022c122007986 */ /* 0x0005e6000c10151a */
[----:B------:R-:W-:Y:S01]  /*6bf0*/  HMMA.16816.F32 R48, R128, R182, R48 ;  /* 0x000000b68030723c */ /* 0x000fe20000001830 */
[----:B------:R2:W-:Y:S01]  /*6c00*/  STG.E.U16 desc[UR26][R32.64+0x20], R225 ;  /* 0x000020e120007986 */ /* 0x0005e2000c10151a */
[----:B-1----:R-:W-:-:S03]  /*6c10*/  FADD.FTZ R227, R249, R16 ;  /* 0x00000010f9e37221 */ /* 0x002fc60000010000 */
[----:B------:R2:W-:Y:S01]  /*6c20*/  STG.E.U16 desc[UR26][R32.64+0x22], R224 ;  /* 0x000022e020007986 */ /* 0x0005e2000c10151a */
[----:B------:R-:W-:Y:S01]  /*6c30*/  HMMA.16816.F32 R64, R128, R66, R176 ;  /* 0x000000428040723c */ /* 0x000fe200000018b0 */
[----:B------:R-:W-:Y:S02]  /*6c40*/  FADD.FTZ R227, R248, R227 ;  /* 0x000000e3f8e37221 */ /* 0x000fe40000010000 */
[----:B------:R2:W-:Y:S02]  /*6c50*/  STG.E.U16 desc[UR26][R30.64+0x20], R223 ;  /* 0x000020df1e007986 */ /* 0x0005e4000c10151a */
[----:B------:R-:W-:Y:S01]  /*6c60*/  FADD.FTZ R227, R247, R227 ;  /* 0x000000e3f7e37221 */ /* 0x000fe20000010000 */
[----:B------:R-:W-:Y:S01]  /*6c70*/  FADD.FTZ R247, R251, R0 ;  /* 0x00000000fbf77221 */ /* 0x000fe20000010000 */
[----:B------:R-:W-:Y:S01]  /*6c80*/  IADD3.X R0, R23, -0x1, RZ, P1, !PT ;  /* 0xffffffff17007810 */ /* 0x000fe20000ffe4ff */
[----:B------:R2:W-:Y:S01]  /*6c90*/  STG.E.U16 desc[UR26][R30.64+0x22], R222 ;  /* 0x000022de1e007986 */ /* 0x0005e2000c10151a */
[----:B------:R-:W-:Y:S01]  /*6ca0*/  HMMA.16816.F32 R124, R124, R26, R8 ;  /* 0x0000001a7c7c723c */ /* 0x000fe20000001808 */
[----:B------:R-:W-:-:S02]  /*6cb0*/  FADD.FTZ R227, R246, R227 ;  /* 0x000000e3f6e37221 */ /* 0x000fc40000010000 */
[----:B------:R2:W-:Y:S03]  /*6cc0*/  STG.E.U16 desc[UR26][R22.64+0x30], R192 ;  /* 0x000030c016007986 */ /* 0x0005e6000c10151a */
[----:B------:R-:W-:Y:S01]  /*6cd0*/  HMMA.16816.F32 R128, R128, R26, R12 ;  /* 0x0000001a8080723c */ /* 0x000fe2000000180c */
[----:B------:R2:W-:Y:S04]  /*6ce0*/  STG.E.U16 desc[UR26][R22.64+0x32], R175 ;  /* 0x000032af16007986 */ /* 0x0005e8000c10151a */
[----:B------:R2:W-:Y:S04]  /*6cf0*/  STG.E.U16 desc[UR26][R34.64+0x30], R174 ;  /* 0x000030ae22007986 */ /* 0x0005e8000c10151a */
[----:B------:R2:W-:Y:S04]  /*6d00*/  STG.E.U16 desc[UR26][R34.64+0x32], R173 ;  /* 0x000032ad22007986 */ /* 0x0005e8000c10151a */
[----:B------:R2:W-:Y:S04]  /*6d10*/  STG.E.U16 desc[UR26][R32.64+0x30], R221 ;  /* 0x000030dd20007986 */ /* 0x0005e8000c10151a */
[----:B------:R2:W-:Y:S04]  /*6d20*/  STG.E.U16 desc[UR26][R32.64+0x32], R220 ;  /* 0x000032dc20007986 */ /* 0x0005e8000c10151a */
[----:B------:R2:W-:Y:S04]  /*6d30*/  STG.E.U16 desc[UR26][R30.64+0x30], R219 ;  /* 0x000030db1e007986 */ /* 0x0005e8000c10151a */
[----:B------:R2:W-:Y:S04]  /*6d40*/  STG.E.U16 desc[UR26][R30.64+0x32], R218 ;  /* 0x000032da1e007986 */ /* 0x0005e8000c10151a */
[----:B------:R2:W-:Y:S01]  /*6d50*/  STL [R1+0x74], R0 ;  /* 0x0000740001007387 */ /* 0x0005e20000100800 */
[----:B------:R-:W-:Y:S05]  /*6d60*/  @!P0 BRA `(.L_x_1570) ;  /* 0x0000014c00f88947 */ /* 0x000fea0003800000 */
[----:B------:R-:W3:Y:S01]  /*6d70*/  LDL R189, [R1+0x7c] ;  /* 0x00007c0001bd7983 */ /* 0x000ee20000100800 */
[----:B------:R-:W-:Y:S01]  /*6d80*/  ULDC UR4, c[0x0][0x2d0] ;  /* 0x0000b40000047ab9 */ /* 0x000fe20000000800 */
[----:B------:R-:W-:-:S04]  /*6d90*/  DEPBAR.LE SB0, 0x0 ;  /* 0x000080000000791a */ /* 0x000fc80000000000 */
[----:B------:R-:W4:Y:S01]  /*6da0*/  LDL.64 R184, [R1+0xe0] ;  /* 0x0000e00001b87983 */ /* 0x000f220000100a00 */
[----:B------:R-:W-:Y:S01]  /*6db0*/  BAR.SYNC.DEFER_BLOCKING 0x0 ;  /* 0x0000000000007b1d */ /* 0x000fe20000010000 */
[----:B------:R-:W-:Y:S01]  /*6dc0*/  ISETP.GE.AND P3, PT, R136, UR4, PT ;  /* 0x0000000488007c0c */ /* 0x000fe2000bf66270 */
[----:B------:R-:W-:Y:S02]  /*6dd0*/  UIADD3 UR44, UR19, -0x2, URZ ;  /* 0xfffffffe132c7890 */ /* 0x000fe4000fffe03f */
[----:B------:R-:W-:Y:S02]  /*6de0*/  UISETP.GE.AND UP0, UPT, UR19, 0x3, UPT ;  /* 0x000000031300788c */ /* 0x000fe4000bf06270 */
[----:B------:R-:W-:Y:S02]  /*6df0*/  USHF.R.S32.HI UR5, URZ, 0x1f, UR44 ;  /* 0x0000001f3f057899 */ /* 0x000fe4000801142c */
[----:B------:R-:W-:Y:S01]  /*6e00*/  IMAD.U32 R4, RZ, RZ, UR44 ;  /* 0x0000002cff047e24 */ /* 0x000fe2000f8e00ff */
[----:B------:R-:W1:Y:S05]  /*6e10*/  S2R R238, SR_TID.X ;  /* 0x0000000000ee7919 */ /* 0x000e6a0000002100 */
[----:B------:R-:W5:Y:S08]  /*6e20*/  @!P3 LDC.64 R12, c[0x0][0x220] ;  /* 0x00008800ff0cbb82 */ /* 0x000f700000000a00 */
[----:B------:R-:W5:Y:S01]  /*6e30*/  @!P3 LDC.64 R10, c[0x0][0x220] ;  /* 0x00008800ff0abb82 */ /* 0x000f620000000a00 */
[----:B------:R-:W-:Y:S01]  /*6e40*/  @P3 STS.128 [R213+0xa000], RZ ;  /* 0x00a000ffd5003388 */ /* 0x000fe20000000c00 */
[----:B-1----:R-:W-:-:S05]  /*6e50*/  IMAD.SHL.U32 R238, R238, 0x2, RZ ;  /* 0x00000002eeee7824 */ /* 0x002fca00078e00ff */
[----:B------:R-:W-:Y:S02]  /*6e60*/  LOP3.LUT R238, R238, 0x6, RZ, 0xc0, !PT ;  /* 0x00000006eeee7812 */ /* 0x000fe400078ec0ff */
[----:B---3--:R-:W-:Y:S01]  /*6e70*/  ISETP.GE.AND P2, PT, R189, UR4, PT ;  /* 0x00000004bd007c0c */ /* 0x008fe2000bf46270 */
[----:B------:R-:W-:-:S04]  /*6e80*/  UIMAD UR4, UR12, UR44, URZ ;  /* 0x0000002c0c0472a4 */ /* 0x000fc8000f8e023f */
[----:B------:R-:W-:Y:S01]  /*6e90*/  UIMAD UR4, UR5, UR13, UR4 ;  /* 0x0000000d050472a4 */ /* 0x000fe2000f8e0204 */
[----:B----4-:R-:W-:-:S05]  /*6ea0*/  IMAD.WIDE.U32 R4, R4, UR13, R184 ;  /* 0x0000000d04047c25 */ /* 0x010fca000f8e00b8 */
[----:B------:R-:W-:Y:S01]  /*6eb0*/  VIADD R2, R5, UR4 ;  /* 0x0000000405027c36 */ /* 0x000fe20008000000 */
[C---:B--2---:R-:W-:Y:S01]  /*6ec0*/  IADD3 R0, P0, R4.reuse, UR23, RZ ;  /* 0x0000001704007c10 */ /* 0x044fe2000ff1e0ff */
[----:B------:R-:W1:Y:S01]  /*6ed0*/  @!P2 LDC.64 R8, c[0x0][0x220] ;  /* 0x00008800ff08ab82 */ /* 0x000e620000000a00 */
[----:B-----5:R-:W-:Y:S02]  /*6ee0*/  @!P3 LEA R12, P5, R4, R12, 0x1 ;  /* 0x0000000c040cb211 */ /* 0x020fe400078a08ff */
[----:B------:R-:W-:Y:S02]  /*6ef0*/  IADD3.X R5, R2, UR22, RZ, P0, !PT ;  /* 0x0000001602057c10 */ /* 0x000fe400087fe4ff */
[----:B------:R-:W-:Y:S02]  /*6f00*/  @!P3 LEA R10, P4, R0, R10, 0x1 ;  /* 0x0000000a000ab211 */ /* 0x000fe400078808ff */
[----:B------:R-:W-:Y:S01]  /*6f10*/  @!P3 LEA.HI.X R13, R4, R13, R2, 0x1, P5 ;  /* 0x0000000d040db211 */ /* 0x000fe200028f0c02 */
[----:B------:R-:W2:Y:S01]  /*6f20*/  @!P2 LDC.64 R6, c[0x0][0x220] ;  /* 0x00008800ff06ab82 */ /* 0x000ea20000000a00 */
[----:B------:R-:W-:-:S03]  /*6f30*/  @!P3 LEA.HI.X R11, R0, R11, R5, 0x1, P4 ;  /* 0x0000000b000bb211 */ /* 0x000fc600020f0c05 */
[----:B------:R-:W-:Y:S01]  /*6f40*/  @!PT LDS RZ, [RZ] ;  /* 0x00000000fffff984 */ /* 0x000fe20000000800 */
[----:B------:R-:W-:Y:S01]  /*6f50*/  @!PT LDS RZ, [RZ] ;  /* 0x00000000fffff984 */ /* 0x000fe20000000800 */
[----:B------:R-:W-:Y:S01]  /*6f60*/  @!PT LDS RZ, [RZ] ;  /* 0x00000000fffff984 */ /* 0x000fe20000000800 */
[----:B------:R3:W-:Y:S04]  /*6f70*/  @!P3 LDGSTS.E.BYPASS.LTC128B.128 [R213+0xa000], desc[UR26][R12.64] ;  /* 0x0a0000000cd5bfae */ /* 0x0007e8000b901d5a */
[----:B------:R-:W-:Y:S01]  /*6f80*/  @P2 STS.128 [R213+0xb000], RZ ;  /* 0x00b000ffd5002388 */ /* 0x000fe20000000c00 */
[----:B-1----:R-:W-:-:S04]  /*6f90*/  @!P2 LEA R8, P1, R4, R8, 0x1 ;  /* 0x000000080408a211 */ /* 0x002fc800078208ff */
[----:B------:R-:W-:Y:S02]  /*6fa0*/  @!P2 LEA.HI.X R9, R4, R9, R2, 0x1, P1 ;  /* 0x000000090409a211 */ /* 0x000fe400008f0c02 */
[----:B--2---:R-:W-:-:S03]  /*6fb0*/  @!P2 LEA R6, P0, R0, R6, 0x1 ;  /* 0x000000060006a211 */ /* 0x004fc600078008ff */
        /* <DEDUP_REMOVED lines=16> */
[----:B------:R-:W-:Y:S04]  /*70c0*/  LDSM.16.M88.4 R184, [R211] ;  /* 0x00000000d3b8783b */ /* 0x000fe80000000200 */
[----:B------:R-:W-:Y:S04]  /*70d0*/  LDSM.16.M88.4 R24, [R200+0x8800] ;  /* 0x00880000c818783b */ /* 0x000fe80000000200 */
[----:B---3--:R-:W3:Y:S04]  /*70e0*/  LDSM.16.M88.4 R12, [R202] ;  /* 0x00000000ca0c783b */ /* 0x008ee80000000200 */
[----:B-1----:R-:W1:Y:S04]  /*70f0*/  LDSM.16.M88.4 R8, [R202+0x2000] ;  /* 0x00200000ca08783b */ /* 0x002e680000000200 */
[----:B------:R-:W-:Y:S04]  /*7100*/  LDSM.16.M88.4 R188, [R211+0x800] ;  /* 0x00080000d3bc783b */ /* 0x000fe80000000200 */
[----:B--2---:R-:W2:Y:S04]  /*7110*/  LDSM.16.M88.4 R4, [R204+0x2000] ;  /* 0x00200000cc04783b */ /* 0x004ea80000000200 */
[----:B------:R-:W4:Y:S04]  /*7120*/  LDSM.16.M88.4 R16, [R204] ;  /* 0x00000000cc10783b */ /* 0x000f280000000200 */
[----:B------:R-:W0:Y:S01]  /*7130*/  LDGDEPBAR ;  /* 0x00000000000079af */ /* 0x000e220000000000 */
[-C--:B---3--:R-:W-:Y:S06]  /*7140*/  HMMA.16816.F32 R216, R12, R176.reuse, RZ ;  /* 0x000000b00cd8723c */ /* 0x088fec00000018ff */
[C---:B-1----:R-:W-:Y:S06]  /*7150*/  HMMA.16816.F32 R196, R8.reuse, R176, RZ ;  /* 0x000000b008c4723c */ /* 0x042fec00000018ff */
[C---:B------:R-:W-:Y:S06]  /*7160*/  HMMA.16816.F32 R192, R8.reuse, R178, RZ ;  /* 0x000000b208c0723c */ /* 0x040fec00000018ff */
[C---:B------:R-:W-:Y:S06]  /*7170*/  HMMA.16816.F32 R180, R8.reuse, R24, RZ ;  /* 0x0000001808b4723c */ /* 0x040fec00000018ff */
[----:B------:R-:W-:Y:S06]  /*7180*/  HMMA.16816.F32 R8, R8, R26, RZ ;  /* 0x0000001a0808723c */ /* 0x000fec00000018ff */
[-C--:B--2---:R-:W-:Y:S06]  /*7190*/  HMMA.16816.F32 R220, R4, R184.reuse, R196 ;  /* 0x000000b804dc723c */ /* 0x084fec00000018c4 */
[----:B----4-:R-:W-:Y:S06]  /*71a0*/  HMMA.16816.F32 R216, R16, R184, R216 ;  /* 0x000000b810d8723c */ /* 0x010fec00000018d8 */
[C---:B------:R-:W-:Y:S01]  /*71b0*/  HMMA.16816.F32 R240, R4.reuse, R188, R180 ;  /* 0x000000bc04f0723c */ /* 0x040fe200000018b4 */
[----:B------:R-:W-:Y:S05]  /*71c0*/  LDSM.16.M88.4 R180, [R209+0x8800] ;  /* 0x00880000d1b4783b */ /* 0x000fea0000000200 */
[----:B------:R-:W-:Y:S01]  /*71d0*/  HMMA.16816.F32 R248, R4, R190, R8 ;  /* 0x000000be04f8723c */ /* 0x000fe20000001808 */
[----:B------:R-:W-:Y:S05]  /*71e0*/  LDSM.16.M88.4 R8, [R210] ;  /* 0x00000000d208783b */ /* 0x000fea0000000200 */
[----:B------:R-:W-:-:S02]  /*71f0*/  IMAD.MOV.U32 R137, RZ, RZ, R220 ;  /* 0x000000ffff897224 */ /* 0x000fc400078e00dc */
[----:B------:R-:W-:Y:S02]  /*7200*/  IMAD.MOV.U32 R136, RZ, RZ, R221 ;  /* 0x000000ffff887224 */ /* 0x000fe400078e00dd */
[----:B------:R-:W-:Y:S02]  /*7210*/  IMAD.MOV.U32 R29, RZ, RZ, R222 ;  /* 0x000000ffff1d7224 */ /* 0x000fe400078e00de */
[----:B------:R-:W-:Y:S02]  /*7220*/  IMAD.MOV.U32 R28, RZ, RZ, R223 ;  /* 0x000000ffff1c7224 */ /* 0x000fe400078e00df */
[----:B------:R-:W-:Y:S01]  /*7230*/  HMMA.16816.F32 R220, R4, R186, R192 ;  /* 0x000000ba04dc723c */ /* 0x000fe200000018c0 */
[----:B------:R-:W1:Y:S05]  /*7240*/  LDSM.16.M88.4 R4, [R210+0x2000] ;  /* 0x00200000d204783b */ /* 0x000e6a0000000200 */
[C---:B------:R-:W-:Y:S06]  /*7250*/  HMMA.16816.F32 R192, R12.reuse, R178, RZ ;  /* 0x000000b20cc0723c */ /* 0x040fec00000018ff */
[C---:B------:R-:W-:Y:S06]  /*7260*/  HMMA.16816.F32 R176, R12.reuse, R24, RZ ;  /* 0x000000180cb0723c */ /* 0x040fec00000018ff */
[----:B------:R-:W-:Y:S01]  /*7270*/  HMMA.16816.F32 R12, R12, R26, RZ ;  /* 0x0000001a0c0c723c */ /* 0x000fe200000018ff */
[----:B------:R-:W2:Y:S11]  /*7280*/  LDSM.16.M88.4 R24, [R209+0x8000] ;  /* 0x00800000d118783b */ /* 0x000eb60000000200 */
[C---:B------:R-:W-:Y:S01]  /*7290*/  HMMA.16816.F32 R228, R16.reuse, R186, R192 ;  /* 0x000000ba10e4723c */ /* 0x040fe200000018c0 */
[----:B------:R-:W-:Y:S05]  /*72a0*/  LDSM.16.M88.4 R184, [R207+0x800] ;  /* 0x00080000cfb8783b */ /* 0x000fea0000000200 */
[----:B------:R-:W-:Y:S06]  /*72b0*/  HMMA.16816.F32 R196, R16, R188, R176 ;  /* 0x000000bc10c4723c */ /* 0x000fec00000018b0 */
[----:B-1----:R-:W-:Y:S01]  /*72c0*/  HMMA.16816.F32 R240, R4, R180, R240 ;  /* 0x000000b404f0723c */ /* 0x002fe200000018f0 */
[----:B------:R-:W-:-:S02]  /*72d0*/  IMAD.MOV.U32 R176, RZ, RZ, R137 ;  /* 0x000000ffffb07224 */ /* 0x000fc400078e0089 */
[----:B------:R-:W-:Y:S02]  /*72e0*/  IMAD.MOV.U32 R177, RZ, RZ, R136 ;  /* 0x000000ffffb17224 */ /* 0x000fe400078e0088 */
[----:B------:R-:W-:Y:S02]  /*72f0*/  IMAD.MOV.U32 R178, RZ, RZ, R29 ;  /* 0x000000ffffb27224 */ /* 0x000fe400078e001d */
[----:B------:R-:W-:-:S07]  /*7300*/  IMAD.MOV.U32 R179, RZ, RZ, R28 ;  /* 0x000000ffffb37224 */ /* 0x000fce00078e001c */
[C---:B--2---:R-:W-:Y:S04]  /*7310*/  HMMA.16816.F32 R192, R4.reuse, R24, R176 ;  /* 0x0000001804c0723c */ /* 0x044fe800000018b0 */
[----:B------:R-:W-:Y:S01]  /*7320*/  IMAD.MOV.U32 R21, RZ, RZ, R196 ;  /* 0x000000ffff157224 */ /* 0x000fe200078e00c4 */
[----:B------:R-:W-:Y:S01]  /*7330*/  LDSM.16.M88.4 R176, [R207] ;  /* 0x00000000cfb0783b */ /* 0x000fe20000000200 */
[----:B------:R-:W-:Y:S02]  /*7340*/  IMAD.MOV.U32 R20, RZ, RZ, R197 ;  /* 0x000000ffff147224 */ /* 0x000fe400078e00c5 */
[----:B------:R-:W-:Y:S01]  /*7350*/  IMAD.MOV.U32 R2, RZ, RZ, R198 ;  /* 0x000000ffff027224 */ /* 0x000fe200078e00c6 */
[----:B------:R-:W-:Y:S01]  /*7360*/  HMMA.16816.F32 R220, R4, R26, R220 ;  /* 0x0000001a04dc723c */ /* 0x000fe200000018dc */
[----:B------:R-:W-:-:S05]  /*7370*/  IMAD.MOV.U32 R0, RZ, RZ, R199 ;  /* 0x000000ffff007224 */ /* 0x000fca00078e00c7 */
[----:B------:R-:W-:Y:S01]  /*7380*/  HMMA.16816.F32 R196, R16, R190, R12 ;  /* 0x000000be10c4723c */ /* 0x000fe2000000180c */
[----:B------:R-:W1:Y:S05]  /*7390*/  LDSM.16.M88.4 R12, [R208] ;  /* 0x00000000d00c783b */ /* 0x000e6a0000000200 */
[----:B------:R-:W-:Y:S01]  /*73a0*/  HMMA.16816.F32 R188, R4, R182, R248 ;  /* 0x000000b604bc723c */ /* 0x000fe200000018f8 */
[----:B------:R-:W2:Y:S05]  /*73b0*/  LDSM.16.M88.4 R4, [R208+0x2000] ;  /* 0x00200000d004783b */ /* 0x000eaa0000000200 */
[----:B------:R-:W-:Y:S01]  /*73c0*/  HMMA.16816.F32 R228, R8, R26, R228 ;  /* 0x0000001a08e4723c */ /* 0x000fe200000018e4 */
[----:B------:R-:W-:-:S02]  /*73d0*/  IMAD.MOV.U32 R248, RZ, RZ, R21 ;  /* 0x000000fffff87224 */ /* 0x000fc400078e0015 */
[----:B------:R-:W-:Y:S02]  /*73e0*/  IMAD.MOV.U32 R249, RZ, RZ, R20 ;  /* 0x000000fffff97224 */ /* 0x000fe400078e0014 */
[----:B------:R-:W-:Y:S01]  /*73f0*/  IMAD.MOV.U32 R250, RZ, RZ, R2 ;  /* 0x000000fffffa7224 */ /* 0x000fe200078e0002 */
[C---:B------:R-:W-:Y:S01]  /*7400*/  HMMA.16816.F32 R16, R8.reuse, R24, R216 ;  /* 0x000000180810723c */ /* 0x040fe200000018d8 */
[----:B------:R-:W-:Y:S01]  /*7410*/  IMAD.MOV.U32 R251, RZ, RZ, R0 ;  /* 0x000000fffffb7224 */ /* 0x000fe200078e0000 */
[----:B------:R-:W-:Y:S04]  /*7420*/  LDSM.16.M88.4 R24, [R200+0x9800] ;  /* 0x00980000c818783b */ /* 0x000fe80000000200 */
[C---:B------:R-:W-:Y:S06]  /*7430*/  HMMA.16816.F32 R196, R8.reuse, R182, R196 ;  /* 0x000000b608c4723c */ /* 0x040fec00000018c4 */
[----:B------:R-:W-:Y:S01]  /*7440*/  HMMA.16816.F32 R248, R8, R180, R248 ;  /* 0x000000b408f8723c */ /* 0x000fe200000018f8 */
[----:B------:R-:W-:Y:S05]  /*7450*/  LDSM.16.M88.4 R8, [R202+0x4000] ;  /* 0x00400000ca08783b */ /* 0x000fea0000000200 */
[----:B------:R-:W-:-:S02]  /*7460*/  IMAD.MOV.U32 R21, RZ, RZ, R228 ;  /* 0x000000ffff157224 */ /* 0x000fc400078e00e4 */
[----:B------:R-:W-:Y:S02]  /*7470*/  IMAD.MOV.U32 R20, RZ, RZ, R229 ;  /* 0x000000ffff147224 */ /* 0x000fe400078e00e5 */
[----:B------:R-:W-:Y:S02]  /*7480*/  IMAD.MOV.U32 R2, RZ, RZ, R230 ;  /* 0x000000ffff027224 */ /* 0x000fe400078e00e6 */
[----:B------:R-:W-:Y:S01]  /*7490*/  IMAD.MOV.U32 R0, RZ, RZ, R231 ;  /* 0x000000ffff007224 */ /* 0x000fe200078e00e7 */
[-C--:B-1----:R-:W-:Y:S01]  /*74a0*/  HMMA.16816.F32 R180, R12, R176.reuse, R16 ;  /* 0x000000b00cb4723c */ /* 0x082fe20000001810 */
[----:B------:R-:W1:Y:S05]  /*74b0*/  LDSM.16.M88.4 R16, [R200+0x9000] ;  /* 0x00900000c810783b */ /* 0x000e6a0000000200 */
[C---:B--2---:R-:W-:Y:S06]  /*74c0*/  HMMA.16816.F32 R192, R4.reuse, R176, R192 ;  /* 0x000000b004c0723c */ /* 0x044fec00000018c0 */
[C---:B------:R-:W-:Y:S06]  /*74d0*/  HMMA.16816.F32 R216, R4.reuse, R178, R220 ;  /* 0x000000b204d8723c */ /* 0x040fec00000018dc */
[----:B------:R-:W-:Y:S01]  /*74e0*/  HMMA.16816.F32 R228, R4, R184, R240 ;  /* 0x000000b804e4723c */ /* 0x000fe200000018f0 */
[----:B------:R-:W-:-:S02]  /*74f0*/  IMAD.MOV.U32 R220, RZ, RZ, R21 ;  /* 0x000000ffffdc7224 */ /* 0x000fc400078e0015 */
[----:B------:R-:W-:Y:S02]  /*7500*/  IMAD.MOV.U32 R221, RZ, RZ, R20 ;  /* 0x000000ffffdd7224 */ /* 0x000fe400078e0014 */
[----:B------:R-:W-:Y:S01]  /*7510*/  IMAD.MOV.U32 R222, RZ, RZ, R2 ;  /* 0x000000ffffde7224 */ /* 0x000fe200078e0002 */
[----:B------:R-:W-:Y:S01]  /*7520*/  HMMA.16816.F32 R188, R4, R186, R188 ;  /* 0x000000ba04bc723c */ /* 0x000fe200000018bc */
[----:B------:R-:W2:Y:S01]  /*7530*/  LDSM.16.M88.4 R4, [R202+0x6000] ;  /* 0x00600000ca04783b */ /* 0x000ea20000000200 */
[----:B------:R-:W-:-:S04]  /*7540*/  IMAD.MOV.U32 R223, RZ, RZ, R0 ;  /* 0x000000ffffdf7224 */ /* 0x000fc800078e0000 */
[C---:B------:R-:W-:Y:S06]  /*7550*/  HMMA.16816.F32 R240, R12.reuse, R184, R248 ;  /* 0x000000b80cf0723c */ /* 0x040fec00000018f8 */
[----:B------:R-:W-:Y:S01]  /*7560*/  HMMA.16816.F32 R220, R12, R178, R220 ;  /* 0x000000b20cdc723c */ /* 0x000fe200000018dc */
[----:B------:R-:W-:Y:S05]  /*7570*/  LDSM.16.M88.4 R176, [R211+0x1000] ;  /* 0x00100000d3b0783b */ /* 0x000fea0000000200 */
[----:B-1----:R-:W-:-:S12]  /*7580*/  HMMA.16816.F32 R180, R8, R16, R180 ;  /* 0x0000001008b4723c */ /* 0x002fd800000018b4 */
[-C--:B------:R-:W-:Y:S06]  /*7590*/  HMMA.16816.F32 R240, R8, R24.reuse, R240 ;  /* 0x0000001808f0723c */ /* 0x080fec00000018f0 */
[----:B------:R-:W-:Y:S02]  /*75a0*/  IMAD.MOV.U32 R21, RZ, RZ, R220 ;  /* 0x000000ffff157224 */ /* 0x000fe400078e00dc */
[----:B------:R-:W-:Y:S02]  /*75b0*/  IMAD.MOV.U32 R20, RZ, RZ, R221 ;  /* 0x000000ffff147224 */ /* 0x000fe400078e00dd */
[----:B------:R-:W-:Y:S01]  /*75c0*/  IMAD.MOV.U32 R2, RZ, RZ, R222 ;  /* 0x000000ffff027224 */ /* 0x000fe200078e00de */
[----:B--2---:R-:W-:Y:S01]  /*75d0*/  HMMA.16816.F32 R228, R4, R24, R228 ;  /* 0x0000001804e4723c */ /* 0x004fe200000018e4 */
[----:B------:R-:W-:-:S02]  /*75e0*/  IMAD.MOV.U32 R0, RZ, RZ, R223 ;  /* 0x000000ffff007224 */ /* 0x000fc400078e00df */
[----:B------:R-:W-:Y:S02]  /*75f0*/  IMAD.MOV.U32 R248, RZ, RZ, R21 ;  /* 0x000000fffff87224 */ /* 0x000fe400078e0015 */
[----:B------:R-:W-:Y:S01]  /*7600*/  IMAD.MOV.U32 R249, RZ, RZ, R20 ;  /* 0x000000fffff97224 */ /* 0x000fe200078e0014 */
[----:B------:R-:W-:Y:S01]  /*7610*/  HMMA.16816.F32 R220, R12, R186, R196 ;  /* 0x000000ba0cdc723c */ /* 0x000fe200000018c4 */
[----:B------:R-:W-:Y:S01]  /*7620*/  LDSM.16.M88.4 R184, [R211+0x1800] ;  /* 0x00180000d3b8783b */ /* 0x000fe20000000200 */
[----:B------:R-:W-:Y:S02]  /*7630*/  IMAD.MOV.U32 R250, RZ, RZ, R2 ;  /* 0x000000fffffa7224 */ /* 0x000fe400078e0002 */
[----:B------:R-:W-:Y:S01]  /*7640*/  IMAD.MOV.U32 R251, RZ, RZ, R0 ;  /* 0x000000fffffb7224 */ /* 0x000fe200078e0000 */
[----:B------:R-:W1:Y:S01]  /*7650*/  LDSM.16.M88.4 R12, [R204+0x4000] ;  /* 0x00400000cc0c783b */ /* 0x000e620000000200 */
[----:B------:R-:W-:Y:S01]  /*7660*/  HMMA.16816.F32 R196, R4, R16, R192 ;  /* 0x0000001004c4723c */ /* 0x000fe200000018c0 */
[----:B------:R-:W-:-:S04]  /*7670*/  IMAD.U32 R0, RZ, RZ, UR44 ;  /* 0x0000002cff007e24 */ /* 0x000fc8000f8e00ff */
[----:B------:R-:W-:Y:S01]  /*7680*/  IMAD R0, R0, 0x20, R238 ;  /* 0x0000002000007824 */ /* 0x000fe200078e02ee */
[----:B------:R-:W-:Y:S03]  /*7690*/  HMMA.16816.F32 R192, R4, R18, R216 ;  /* 0x0000001204c0723c */ /* 0x000fe600000018d8 */
[----:B------:R-:W-:-:S03]  /*76a0*/  VIADD R2, R0, 0x8 ;  /* 0x0000000800027836 */ /* 0x000fc60000000000 */
[----:B------:R-:W-:Y:S01]  /*76b0*/  HMMA.16816.F32 R188, R4, R26, R188 ;  /* 0x0000001a04bc723c */ /* 0x000fe200000018bc */
[----:B------:R-:W2:Y:S01]  /*76c0*/  LDSM.16.M88.4 R4, [R204+0x6000] ;  /* 0x00600000cc04783b */ /* 0x000ea20000000200 */
[----:B------:R-:W-:-:S04]  /*76d0*/  ISETP.GE.AND P5, PT, R2, R135, PT ;  /* 0x000000870200720c */ /* 0x000fc80003fa6270 */
[C---:B------:R-:W-:Y:S01]  /*76e0*/  HMMA.16816.F32 R220, R8.reuse, R26, R220 ;  /* 0x0000001a08dc723c */ /* 0x040fe200000018dc */
[----:B------:R-:W-:Y:S05]  /*76f0*/  LDSM.16.M88.4 R24, [R209+0x9000] ;  /* 0x00900000d118783b */ /* 0x000fea0000000200 */
[----:B------:R-:W-:Y:S01]  /*7700*/  HMMA.16816.F32 R248, R8, R18, R248 ;  /* 0x0000001208f8723c */ /* 0x000fe200000018f8 */
[----:B------:R-:W3:Y:S05]  /*7710*/  LDSM.16.M88.4 R8, [R210+0x4000] ;  /* 0x00400000d208783b */ /* 0x000eea0000000200 */
[C---:B-1----:R-:W-:Y:S01]  /*7720*/  HMMA.16816.F32 R16, R12.reuse, R176, R180 ;  /* 0x000000b00c10723c */ /* 0x042fe200000018b4 */
[----:B------:R-:W1:Y:S05]  /*7730*/  LDSM.16.M88.4 R180, [R209+0x9800] ;  /* 0x00980000d1b4783b */ /* 0x000e6a0000000200 */
[----:B------:R-:W-:-:S12]  /*7740*/  HMMA.16816.F32 R240, R12, R184, R240 ;  /* 0x000000b80cf0723c */ /* 0x000fd800000018f0 */
[----:B------:R-:W-:Y:S06]  /*7750*/  HMMA.16816.F32 R248, R12, R178, R248 ;  /* 0x000000b20cf8723c */ /* 0x000fec00000018f8 */
[C---:B--2---:R-:W-:Y:S06]  /*7760*/  HMMA.16816.F32 R216, R4.reuse, R176, R196 ;  /* 0x000000b004d8723c */ /* 0x044fec00000018c4 */
[C---:B------:R-:W-:Y:S01]  /*7770*/  HMMA.16816.F32 R196, R4.reuse, R178, R192 ;  /* 0x000000b204c4723c */ /* 0x040fe200000018c0 */
[----:B------:R-:W-:Y:S05]  /*7780*/  LDSM.16.M88.4 R176, [R207+0x1800] ;  /* 0x00180000cfb0783b */ /* 0x000fea0000000200 */
[C---:B------:R-:W-:Y:S06]  /*7790*/  HMMA.16816.F32 R192, R4.reuse, R184, R228 ;  /* 0x000000b804c0723c */ /* 0x040fec00000018e4 */
[-C--:B------:R-:W-:Y:S01]  /*77a0*/  HMMA.16816.F32 R188, R4, R186.reuse, R188 ;  /* 0x000000ba04bc723c */ /* 0x080fe200000018bc */
[----:B------:R-:W2:Y:S05]  /*77b0*/  LDSM.16.M88.4 R4, [R210+0x6000] ;  /* 0x00600000d204783b */ /* 0x000eaa0000000200 */
[----:B------:R-:W-:Y:S01]  /*77c0*/  HMMA.16816.F32 R228, R12, R186, R220 ;  /* 0x000000ba0ce4723c */ /* 0x000fe200000018dc */
[----:B------:R-:W-:Y:S05]  /*77d0*/  LDSM.16.M88.4 R12, [R208+0x4000] ;  /* 0x00400000d00c783b */ /* 0x000fea0000000200 */
[----:B---3--:R-:W-:Y:S01]  /*77e0*/  HMMA.16816.F32 R184, R8, R24, R16 ;  /* 0x0000001808b8723c */ /* 0x008fe20000001810 */
[----:B------:R-:W3:-:S15]  /*77f0*/  LDSM.16.M88.4 R16, [R207+0x1000] ;  /* 0x00100000cf10783b */ /* 0x000ede0000000200 */
[----:B------:R-:W-:-:S02]  /*7800*/  NOP ;  /* 0x0000000000007918 */ /* 0x000fc40000000000 */
[----:B-1----:R-:W-:Y:S06]  /*7810*/  HMMA.16816.F32 R228, R8, R182, R228 ;  /* 0x000000b608e4723c */ /* 0x002fec00000018e4 */
[C---:B--2---:R-:W-:Y:S06]  /*7820*/  HMMA.16816.F32 R220, R4.reuse, R24, R216 ;  /* 0x0000001804dc723c */ /* 0x044fec00000018d8 */
[C---:B------:R-:W-:Y:S06]  /*7830*/  HMMA.16816.F32 R216, R4.reuse, R26, R196 ;  /* 0x0000001a04d8723c */ /* 0x040fec00000018c4 */
[C---:B------:R-:W-:Y:S06]  /*7840*/  HMMA.16816.F32 R196, R4.reuse, R180, R192 ;  /* 0x000000b404c4723c */ /* 0x040fec00000018c0 */
[----:B------:R-:W-:Y:S01]  /*7850*/  HMMA.16816.F32 R192, R4, R182, R188 ;  /* 0x000000b604c0723c */ /* 0x000fe200000018bc */
[----:B------:R-:W1:Y:S01]  /*7860*/  LDSM.16.M88.4 R4, [R208+0x6000] ;  /* 0x00600000d004783b */ /* 0x000e620000000200 */
[----:B------:R-:W-:-:S04]  /*7870*/  DEPBAR.LE SB0, 0x0 ;  /* 0x000080000000791a */ /* 0x000fc80000000000 */
[C---:B------:R-:W-:Y:S06]  /*7880*/  HMMA.16816.F32 R24, R8.reuse, R26, R248 ;  /* 0x0000001a0818723c */ /* 0x040fec00000018f8 */
[----:B------:R-:W-:-:S15]  /*7890*/  HMMA.16816.F32 R188, R8, R180, R240 ;  /* 0x000000b408bc723c */ /* 0x000fde00000018f0 */
[----:B------:R-:W-:-:S03]  /*78a0*/  NOP ;  /* 0x0000000000007918 */ /* 0x000fc60000000000 */
[C---:B---3--:R-:W-:Y:S06]  /*78b0*/  HMMA.16816.F32 R24, R12.reuse, R18, R24 ;  /* 0x000000120c18723c */ /* 0x048fec0000001818 */
[----:B------:R-:W-:Y:S06]  /*78c0*/  HMMA.16816.F32 R188, R12, R176, R188 ;  /* 0x000000b00cbc723c */ /* 0x000fec00000018bc */
[C---:B-1----:R-:W-:Y:S06]  /*78d0*/  HMMA.16816.F32 R248, R4.reuse, R178, R192 ;  /* 0x000000b204f8723c */ /* 0x042fec00000018c0 */
[-C--:B------:R-:W-:Y:S06]  /*78e0*/  HMMA.16816.F32 R240, R4, R16.reuse, R220 ;  /* 0x0000001004f0723c */ /* 0x080fec00000018dc */
[----:B------:R-:W-:Y:S06]  /*78f0*/  HMMA.16816.F32 R192, R12, R16, R184 ;  /* 0x000000100cc0723c */ /* 0x000fec00000018b8 */
[C---:B------:R-:W-:Y:S06]  /*7900*/  HMMA.16816.F32 R216, R4.reuse, R18, R216 ;  /* 0x0000001204d8723c */ /* 0x040fec00000018d8 */
[----:B------:R-:W-:Y:S06]  /*7910*/  HMMA.16816.F32 R220, R4, R176, R196 ;  /* 0x000000b004dc723c */ /* 0x000fec00000018c4 */
[----:B------:R-:W-:Y:S01]  /*7920*/  HMMA.16816.F32 R184, R12, R178, R228 ;  /* 0x000000b20cb8723c */ /* 0x000fe200000018e4 */
[----:B------:R-:W-:-:S05]  /*7930*/  VIADD R4, R0, 0x1 ;  /* 0x0000000100047836 */ /* 0x000fca0000000000 */
[----:B------:R-:W-:Y:S01]  /*7940*/  I2FP.F32.S32 R5, R4 ;  /* 0x0000000400057245 */ /* 0x000fe20000201400 */
[----:B------:R-:W-:Y:S01]  /*7950*/  BAR.SYNC.DEFER_BLOCKING 0x0 ;  /* 0x0000000000007b1d */ /* 0x000fe20000010000 */
[C---:B------:R-:W-:Y:S02]  /*7960*/  ISETP.GE.AND P4, PT, R4.reuse, R135, PT ;  /* 0x000000870400720c */ /* 0x040fe40003f86270 */
        /* <DEDUP_REMOVED lines=8> */
[----:B------:R-:W-:-:S02]  /*79f0*/  FSEL R182, R7, -INF , !P0 ;  /* 0xff80000007b67808 */ /* 0x000fc40004000000 */
        /* <DEDUP_REMOVED lines=17> */
[C---:B------:R-:W-:Y:S01]  /*7b10*/  ISETP.GE.AND P6, PT, R2.reuse, R135, PT ;  /* 0x000000870200720c */ /* 0x040fe20003fc6270 */
[C---:B------:R-:W-:Y:S01]  /*7b20*/  FFMA.FTZ R7, R5.reuse, UR21, R217 ;  /* 0x0000001505077c23 */ /* 0x040fe200080100d9 */
[C---:B------:R-:W-:Y:S01]  /*7b30*/  ISETP.GE.AND P5, PT, R2.reuse, R138, PT ;  /* 0x0000008a0200720c */ /* 0x040fe20003fa6270 */
[----:B------:R-:W-:Y:S01]  /*7b40*/  FFMA.FTZ R5, R5, UR21, R219 ;  /* 0x0000001505057c23 */ /* 0x000fe200080100db */
        /* <DEDUP_REMOVED lines=43> */
[----:B------:R-:W-:-:S02]  /*7e00*/  ISETP.GE.AND P6, PT, R2, R139, PT ;  /* 0x0000008b0200720c */ /* 0x000fc40003fc6270 */
[----:B------:R-:W-:Y:S02]  /*7e10*/  I2FP.F32.S32 R2, R0 ;  /* 0x0000000000027245 */ /* 0x000fe40000201400 */
[----:B------:R-:W-:Y:S02]  /*7e20*/  FSEL R21, R8, -INF , !P0 ;  /* 0xff80000008157808 */ /* 0x000fe40004000000 */
[----:B------:R-:W-:Y:S01]  /*7e30*/  ISETP.GE.AND P0, PT, R0, R139, PT ;  /* 0x0000008b0000720c */ /* 0x000fe20003f06270 */
[C---:B------:R-:W-:Y:S01]  /*7e40*/  FFMA.FTZ R13, R2.reuse, UR21, R242 ;  /* 0x00000015020d7c23 */ /* 0x040fe200080100f2 */
[----:B------:R-:W-:Y:S01]  /*7e50*/  FSEL R20, R5, -INF , !P5 ;  /* 0xff80000005147808 */ /* 0x000fe20006800000 */
[----:B------:R-:W-:Y:S01]  /*7e60*/  FFMA.FTZ R9, R2, UR21, R192 ;  /* 0x0000001502097c23 */ /* 0x000fe200080100c0 */
[----:B------:R-:W-:Y:S01]  /*7e70*/  FSEL R178, R6, -INF , !P4 ;  /* 0xff80000006b27808 */ /* 0x000fe20006000000 */
[C---:B------:R-:W-:Y:S01]  /*7e80*/  FFMA.FTZ R10, R2.reuse, UR21, R194 ;  /* 0x00000015020a7c23 */ /* 0x040fe200080100c2 */
        /* <DEDUP_REMOVED lines=12> */
[----:B------:R-:W-:Y:S01]  /*7f50*/  FSEL R12, R10, -INF , !P4 ;  /* 0xff8000000a0c7808 */ /* 0x000fe20006000000 */
[C---:B------:R-:W-:Y:S01]  /*7f60*/  FFMA.FTZ R14, R2.reuse, UR21, R187 ;  /* 0x00000015020e7c23 */ /* 0x040fe200080100bb */
[----:B------:R-:W-:Y:S01]  /*7f70*/  FSEL R15, R15, -INF , !P1 ;  /* 0xff8000000f0f7808 */ /* 0x000fe20004800000 */
        /* <DEDUP_REMOVED lines=9> */
[----:B------:R-:W-:Y:S01]  /*8010*/  FSEL R16, R16, -INF , !P1 ;  /* 0xff80000010107808 */ /* 0x000fe20004800000 */
[----:B------:R-:W-:Y:S06]  /*8020*/  @!P0 BRA `(.L_x_1571) ;  /* 0x0000000000b88947 */ /* 0x000fec0003800000 */
        /* <DEDUP_REMOVED lines=13> */
[C---:B------:R-:W-:Y:S02]  /*8100*/  IADD3 R0, P4, R4.reuse, UR37, RZ ;  /* 0x0000002504007c10 */ /* 0x040fe4000ff9e0ff */
[C---:B-1----:R-:W-:Y:S02]  /*8110*/  @!P3 LEA R10, P5, R4.reuse, R10, 0x1 ;  /* 0x0000000a040ab211 */ /* 0x042fe400078a08ff */
[----:B----4-:R-:W-:Y:S02]  /*8120*/  @!P2 LEA R6, P1, R4, R6, 0x1 ;  /* 0x000000060406a211 */ /* 0x010fe400078208ff */
[----:B------:R-:W-:Y:S02]  /*8130*/  IADD3.X R5, R2, UR36, RZ, P4, !PT ;  /* 0x0000002402057c10 */ /* 0x000fe4000a7fe4ff */
[----:B-----5:R-:W-:Y:S02]  /*8140*/  @!P3 LEA R8, P4, R0, R8, 0x1 ;  /* 0x000000080008b211 */ /* 0x020fe400078808ff */
[----:B------:R-:W-:-:S02]  /*8150*/  @!P3 LEA.HI.X R11, R4, R11, R2, 0x1, P5 ;  /* 0x0000000b040bb211 */ /* 0x000fc400028f0c02 */
        /* <DEDUP_REMOVED lines=25> */
.L_x_1573:
[----:B------:R-:W-:Y:S05]  /*82f0*/  BSYNC B0 ;  /* 0x0000000000007941 */ /* 0x000fea0003800000 */
.L_x_1572:
[----:B------:R-:W0:Y:S02]  /*8300*/  LDGDEPBAR ;  /* 0x00000000000079af */ /* 0x000e240000000000 */
.L_x_1571:
[----:B------:R-:W2:Y:S04]  /*8310*/  LDL.64 R230, [R1+0xf0] ;  /* 0x0000f00001e67983 */ /* 0x000ea80000100a00 */
[----:B------:R-:W4:Y:S04]  /*8320*/  LDL.LU R212, [R1+0xcc] ;  /* 0x0000cc0001d47983 */ /* 0x000f280000300800 */
[----:B------:R-:W4:Y:S04]  /*8330*/  LDL.64 R228, [R1+0x60] ;  /* 0x0000600001e47983 */ /* 0x000f280000100a00 */
[----:B------:R3:W-:Y:S04]  /*8340*/  STL.64 [R1+0x120], R210 ;  /* 0x000120d201007387 */ /* 0x0007e80000100a00 */
[----:B---3--:R-:W3:Y:S01]  /*8350*/  LDL.64 R210, [R1+0x68] ;  /* 0x0000680001d27983 */ /* 0x008ee20000100a00 */
[----:B------:R-:W-:Y:S01]  /*8360*/  FMNMX.FTZ R0, R133, R12, !PT ;  /* 0x0000000c85007209 */ /* 0x000fe20007810000 */
[----:B------:R-:W-:Y:S01]  /*8370*/  ULOP3.LUT UR4, UR44, UR31, URZ, 0x3c, !UPT ;  /* 0x0000001f2c047292 */ /* 0x000fe2000f8e3c3f */
        /* <DEDUP_REMOVED lines=25> */
[----:B------:R-:W1:Y:S01]  /*8510*/  SHFL.BFLY PT, R7, R0, 0x2, 0x1f ;  /* 0x0c401f0000077f89 */ /* 0x000e6200000e0000 */
[----:B------:R-:W-:Y:S02]  /*8520*/  FMNMX.FTZ R6, R27, R6, !PT ;  /* 0x000000061b067209 */ /* 0x000fe40007810000 */
[----:B------:R-:W-:Y:S01]  /*8530*/  FMNMX.FTZ R2, R20, R2, !PT ;  /* 0x0000000214027209 */ /* 0x000fe20007810000 */
[----:B------:R-:W-:Y:S01]  /*8540*/  STL [R1+0xf8], R135 ;  /* 0x0000f88701007387 */ /* 0x000fe20000100800 */
[----:B------:R-:W-:-:S02]  /*8550*/  FMNMX.FTZ R6, R21, R6, !PT ;  /* 0x0000000615067209 */ /* 0x000fc40007810000 */
[----:B------:R-:W-:Y:S02]  /*8560*/  FMNMX.FTZ R2, R19, R2, !PT ;  /* 0x0000000213027209 */ /* 0x000fe40007810000 */
[----:B------:R-:W-:Y:S02]  /*8570*/  FMNMX.FTZ R6, R17, R6, !PT ;  /* 0x0000000611067209 */ /* 0x000fe40007810000 */
[----:B------:R-:W-:-:S05]  /*8580*/  FMNMX.FTZ R2, R16, R2, !PT ;  /* 0x0000000210027209 */ /* 0x000fca0007810000 */
[----:B------:R-:W1:Y:S02]  /*8590*/  SHFL.BFLY PT, R10, R2, 0x2, 0x1f ;  /* 0x0c401f00020a7f89 */ /* 0x000e6400000e0000 */
[----:B-1----:R-:W-:Y:S02]  /*85a0*/  FMNMX.FTZ R0, R0, R7, !PT ;  /* 0x0000000700007209 */ /* 0x002fe40007810000 */
[----:B------:R-:W1:Y:S04]  /*85b0*/  SHFL.BFLY PT, R7, R6, 0x2, 0x1f ;  /* 0x0c401f0006077f89 */ /* 0x000e6800000e0000 */
[----:B------:R-:W1:Y:S01]  /*85c0*/  SHFL.BFLY PT, R183, R0, 0x1, 0x1f ;  /* 0x0c201f0000b77f89 */ /* 0x000e6200000e0000 */
[----:B------:R-:W-:Y:S02]  /*85d0*/  FMNMX.FTZ R2, R2, R10, !PT ;  /* 0x0000000a02027209 */ /* 0x000fe40007810000 */
[----:B-1----:R-:W-:-:S02]  /*85e0*/  FMNMX.FTZ R6, R6, R7, !PT ;  /* 0x0000000706067209 */ /* 0x002fc40007810000 */
[----:B------:R-:W-:Y:S02]  /*85f0*/  FMNMX.FTZ R7, R134, R28, !PT ;  /* 0x0000001c86077209 */ /* 0x000fe40007810000 */
[----:B------:R-:W-:Y:S01]  /*8600*/  FMNMX.FTZ R232, R0, R183, !PT ;  /* 0x000000b700e87209 */ /* 0x000fe20007810000 */
[----:B------:R-:W1:Y:S01]  /*8610*/  SHFL.BFLY PT, R10, R6, 0x1, 0x1f ;  /* 0x0c201f00060a7f89 */ /* 0x000e6200000e0000 */
[----:B------:R-:W-:Y:S02]  /*8620*/  FMNMX.FTZ R7, R196, R7, !PT ;  /* 0x00000007c4077209 */ /* 0x000fe40007810000 */
[C---:B------:R-:W-:Y:S01]  /*8630*/  FSETP.NEU.FTZ.AND P5, PT, R232.reuse, -INF , PT ;  /* 0xff800000e800780b */ /* 0x040fe20003fbd000 */
[----:B------:R-:W-:Y:S01]  /*8640*/  FMUL.FTZ R0, R232, UR42 ;  /* 0x0000002ae8007c20 */ /* 0x000fe20008410000 */
[----:B------:R-:W-:Y:S01]  /*8650*/  FMNMX.FTZ R7, R195, R7, !PT ;  /* 0x00000007c3077209 */ /* 0x000fe20007810000 */
        /* <DEDUP_REMOVED lines=10> */
[----:B------:R-:W-:Y:S01]  /*8700*/  FMNMX.FTZ R0, R193, R7, !PT ;  /* 0x00000007c1007209 */ /* 0x000fe20007810000 */
[----:B------:R-:W-:Y:S01]  /*8710*/  MUFU.EX2 R184, R184 ;  /* 0x000000b800b87308 */ /* 0x000fe20000000800 */
[----:B-1----:R-:W-:-:S02]  /*8720*/  FMNMX.FTZ R215, R6, R10, !PT ;  /* 0x0000000a06d77209 */ /* 0x002fc40007810000 */
[----:B------:R-:W-:Y:S02]  /*8730*/  FMNMX.FTZ R0, R188, R0, !PT ;  /* 0x00000000bc007209 */ /* 0x000fe40007810000 */
[----:B------:R-:W-:Y:S02]  /*8740*/  FSETP.NEU.FTZ.AND P1, PT, R215, -INF , PT ;  /* 0xff800000d700780b */ /* 0x000fe40003f3d000 */
[----:B------:R-:W-:Y:S02]  /*8750*/  FMNMX.FTZ R0, R179, R0, !PT ;  /* 0x00000000b3007209 */ /* 0x000fe40007810000 */
[----:B------:R-:W-:Y:S01]  /*8760*/  FMNMX.FTZ R214, R2, R183, !PT ;  /* 0x000000b702d67209 */ /* 0x000fe20007810000 */
[----:B------:R-:W-:Y:S01]  /*8770*/  FMUL.FTZ R2, R215, UR42 ;  /* 0x0000002ad7027c20 */ /* 0x000fe20008410000 */
[----:B------:R-:W-:Y:S02]  /*8780*/  FMNMX.FTZ R6, R178, R0, !PT ;  /* 0x00000000b2067209 */ /* 0x000fe40007810000 */
[C---:B------:R-:W-:Y:S01]  /*8790*/  FSETP.NEU.FTZ.AND P4, PT, R214.reuse, -INF , PT ;  /* 0xff800000d600780b */ /* 0x040fe20003f9d000 */
[----:B------:R-:W-:Y:S01]  /*87a0*/  FMUL.FTZ R0, R214, UR42 ;  /* 0x0000002ad6007c20 */ /* 0x000fe20008410000 */
[----:B------:R-:W-:-:S02]  /*87b0*/  FMNMX.FTZ R6, R173, R6, !PT ;  /* 0x00000006ad067209 */ /* 0x000fc40007810000 */
[----:B------:R-:W-:Y:S02]  /*87c0*/  FSEL R2, R2, RZ, P1 ;  /* 0x000000ff02027208 */ /* 0x000fe40000800000 */
[----:B------:R-:W-:Y:S01]  /*87d0*/  FSEL R0, R0, RZ, P4 ;  /* 0x000000ff00007208 */ /* 0x000fe20002000000 */
[----:B------:R-:W1:Y:S02]  /*87e0*/  SHFL.BFLY PT, R7, R6, 0x2, 0x1f ;  /* 0x0c401f0006077f89 */ /* 0x000e6400000e0000 */
        /* <DEDUP_REMOVED lines=16> */
[----:B--2---:R-:W-:-:S02]  /*88f0*/  IMAD.MOV.U32 R234, RZ, RZ, R230 ;  /* 0x000000ffffea7224 */ /* 0x004fc400078e00e6 */
[----:B----4-:R-:W-:Y:S01]  /*8900*/  IMAD.MOV.U32 R225, RZ, RZ, R212 ;  /* 0x000000ffffe17224 */ /* 0x010fe200078e00d4 */
[----:B------:R-:W-:-:S03]  /*8910*/  LOP3.LUT R0, R229, UR4, RZ, 0x3c, !PT ;  /* 0x00000004e5007c12 */ /* 0x000fc6000f8e3cff */
[----:B------:R-:W-:Y:S02]  /*8920*/  IMAD.MOV.U32 R233, RZ, RZ, R225 ;  /* 0x000000ffffe97224 */ /* 0x000fe400078e00e1 */
[----:B------:R-:W-:Y:S01]  /*8930*/  IMAD.WIDE.U32 R228, R0, -0x326172a9, RZ ;  /* 0xcd9e8d5700e47825 */ /* 0x000fe200078e00ff */
[----:B-1----:R-:W-:-:S04]  /*8940*/  FMNMX.FTZ R0, R6, R7, !PT ;  /* 0x0000000706007209 */ /* 0x002fc80007810000 */
[----:B------:R-:W-:Y:S01]  /*8950*/  LOP3.LUT R6, R229, UR41, R230, 0x96, !PT ;  /* 0x00000029e5067c12 */ /* 0x000fe2000f8e96e6 */
[----:B------:R-:W1:Y:S01]  /*8960*/  SHFL.BFLY PT, R10, R0, 0x1, 0x1f ;  /* 0x0c201f00000a7f89 */ /* 0x000e6200000e0000 */
[----:B------:R-:W-:-:S03]  /*8970*/  LOP3.LUT R2, R237, UR40, R228, 0x96, !PT ;  /* 0x00000028ed027c12 */ /* 0x000fc6000f8e96e4 */
[----:B------:R-:W-:-:S04]  /*8980*/  IMAD.WIDE.U32 R6, R6, -0x2daee0ad, RZ ;  /* 0xd2511f5306067825 */ /* 0x000fc800078e00ff */
[----:B------:R-:W-:-:S05]  /*8990*/  IMAD.WIDE.U32 R174, R2, -0x2daee0ad, RZ ;  /* 0xd2511f5302ae7825 */ /* 0x000fca00078e00ff */
[----:B------:R-:W-:-:S05]  /*89a0*/  LOP3.LUT R6, R175, UR33, R6, 0x96, !PT ;  /* 0x00000021af067c12 */ /* 0x000fca000f8e9606 */
[----:B------:R-:W-:Y:S01]  /*89b0*/  IMAD.WIDE.U32 R136, R6, -0x326172a9, RZ ;  /* 0xcd9e8d5706887825 */ /* 0x000fe200078e00ff */
[----:B---3--:R-:W-:Y:S02]  /*89c0*/  LOP3.LUT R14, R7, UR39, R210, 0x96, !PT ;  /* 0x00000027070e7c12 */ /* 0x008fe4000f8e96d2 */
[----:B-1----:R-:W-:-:S03]  /*89d0*/  FMNMX.FTZ R212, R0, R10, !PT ;  /* 0x0000000a00d47209 */ /* 0x002fc60007810000 */
[----:B------:R-:W-:Y:S01]  /*89e0*/  IMAD.WIDE.U32 R14, R14, -0x326172a9, RZ ;  /* 0xcd9e8d570e0e7825 */ /* 0x000fe200078e00ff */
[----:B------:R-:W-:-:S04]  /*89f0*/  FSETP.NEU.FTZ.AND P6, PT, R212, -INF , PT ;  /* 0xff800000d400780b */ /* 0x000fc80003fdd000 */
[----:B------:R-:W-:Y:S02]  /*8a00*/  LOP3.LUT R7, R15, UR38, R236, 0x96, !PT ;  /* 0x000000260f077c12 */ /* 0x000fe4000f8e96ec */
[----:B------:R-:W-:Y:S02]  /*8a10*/  LOP3.LUT R14, R137, UR32, R14, 0x96, !PT ;  /* 0x00000020890e7c12 */ /* 0x000fe4000f8e960e */
[----:B------:R-:W-:Y:S01]  /*8a20*/  FSEL R0, R212, RZ, P6 ;  /* 0x000000ffd4007208 */ /* 0x000fe20003000000 */
[----:B------:R-:W-:-:S04]  /*8a30*/  IMAD.WIDE.U32 R6, R7, -0x2daee0ad, RZ ;  /* 0xd2511f5307067825 */ /* 0x000fc800078e00ff */
[----:B------:R-:W-:-:S04]  /*8a40*/  IMAD.WIDE.U32 R180, R14, -0x2daee0ad, RZ ;  /* 0xd2511f530eb47825 */ /* 0x000fc800078e00ff */
[----:B------:R-:W-:Y:S01]  /*8a50*/  FADD.FTZ R10, R134, -R0 ;  /* 0x80000000860a7221 */ /* 0x000fe20000010000 */
[----:B------:R-:W-:Y:S01]  /*8a60*/  FMUL.FTZ R0, R212, UR42 ;  /* 0x0000002ad4007c20 */ /* 0x000fe20008410000 */
[----:B------:R-:W-:Y:S02]  /*8a70*/  LOP3.LUT R7, R7, UR29, R174, 0x96, !PT ;  /* 0x0000001d07077c12 */ /* 0x000fe4000f8e96ae */
[----:B------:R-:W-:Y:S01]  /*8a80*/  LOP3.LUT R14, R181, UR10, R6, 0x96, !PT ;  /* 0x0000000ab50e7c12 */ /* 0x000fe2000f8e9606 */
[----:B------:R-:W-:Y:S01]  /*8a90*/  FMUL.FTZ R10, R10, UR42 ;  /* 0x0000002a0a0a7c20 */ /* 0x000fe20008410000 */
[----:B------:R-:W-:Y:S01]  /*8aa0*/  FSEL R0, R0, RZ, P6 ;  /* 0x000000ff00007208 */ /* 0x000fe20003000000 */
[----:B------:R-:W-:-:S04]  /*8ab0*/  IMAD.WIDE.U32 R6, R7, -0x326172a9, RZ ;  /* 0xcd9e8d5707067825 */ /* 0x000fc800078e00ff */
[----:B------:R-:W-:-:S04]  /*8ac0*/  IMAD.WIDE.U32 R14, R14, -0x326172a9, RZ ;  /* 0xcd9e8d570e0e7825 */ /* 0x000fc800078e00ff */
[--C-:B------:R-:W-:Y:S01]  /*8ad0*/  FFMA.FTZ R2, R196, UR42, -R0.reuse ;  /* 0x0000002ac4027c23 */ /* 0x100fe20008010800 */
[----:B------:R-:W-:Y:S01]  /*8ae0*/  FFMA.FTZ R28, R28, UR42, -R0 ;  /* 0x0000002a1c1c7c23 */ /* 0x000fe20008010800 */
[----:B------:R-:W-:Y:S01]  /*8af0*/  LOP3.LUT R136, R7, UR11, R136, 0x96, !PT ;  /* 0x0000000b07887c12 */ /* 0x000fe2000f8e9688 */
[----:B------:R-:W-:Y:S01]  /*8b00*/  FFMA.FTZ R134, R195, UR42, -R0 ;  /* 0x0000002ac3867c23 */ /* 0x000fe20008010800 */
[----:B------:R-:W-:Y:S01]  /*8b10*/  LOP3.LUT R6, R15, UR24, R6, 0x96, !PT ;  /* 0x000000180f067c12 */ /* 0x000fe2000f8e9606 */
[----:B------:R1:W-:Y:S01]  /*8b20*/  MUFU.EX2 R19, R2 ;  /* 0x0000000200137308 */ /* 0x0003e20000000800 */
[--C-:B------:R-:W-:Y:S01]  /*8b30*/  FFMA.FTZ R174, R188, UR42, -R0.reuse ;  /* 0x0000002abcae7c23 */ /* 0x100fe20008010800 */
[--C-:B------:R-:W-:Y:S01]  /*8b40*/  FFMA.FTZ R137, R179, UR42, -R0.reuse ;  /* 0x0000002ab3897c23 */ /* 0x100fe20008010800 */
[--C-:B------:R-:W-:Y:S01]  /*8b50*/  FFMA.FTZ R175, R178, UR42, -R0.reuse ;  /* 0x0000002ab2af7c23 */ /* 0x100fe20008010800 */
[----:B------:R-:W-:-:S04]  /*8b60*/  FFMA.FTZ R173, R173, UR42, -R0 ;  /* 0x0000002aadad7c23 */ /* 0x000fc80008010800 */
[----:B------:R2:W-:Y:S08]  /*8b70*/  MUFU.EX2 R20, R28 ;  /* 0x0000001c00147308 */ /* 0x0005f00000000800 */
[----:B------:R-:W-:Y:S01]  /*8b80*/  MUFU.EX2 R196, R185 ;  /* 0x000000b900c47308 */ /* 0x000fe20000000800 */
[----:B-1----:R-:W-:-:S04]  /*8b90*/  LOP3.LUT R2, R6, 0xffff, RZ, 0xc0, !PT ;  /* 0x0000ffff06027812 */ /* 0x002fc800078ec0ff */
[----:B------:R-:W-:-:S03]  /*8ba0*/  SHF.R.U32.HI R7, RZ, 0x8, R2 ;  /* 0x00000008ff077819 */ /* 0x000fc60000011602 */
[----:B------:R-:W1:Y:S01]  /*8bb0*/  MUFU.EX2 R2, R10 ;  /* 0x0000000a00027308 */ /* 0x000e620000000800 */
[----:B--2---:R-:W-:Y:S01]  /*8bc0*/  FFMA.FTZ R28, R193, UR42, -R0 ;  /* 0x0000002ac11c7c23 */ /* 0x004fe20008010800 */
[----:B------:R-:W-:Y:S02]  /*8bd0*/  LOP3.LUT R7, R7, 0xffff, RZ, 0xc0, !PT ;  /* 0x0000ffff07077812 */ /* 0x000fe400078ec0ff */
[----:B------:R-:W-:Y:S02]  /*8be0*/  FSEL R0, R232, RZ, P5 ;  /* 0x000000ffe8007208 */ /* 0x000fe40002800000 */
[----:B------:R-:W-:Y:S02]  /*8bf0*/  ISETP.LE.U32.AND P6, PT, R7, UR15, PT ;  /* 0x0000000f07007c0c */ /* 0x000fe4000bfc3070 */
[----:B------:R-:W-:Y:S01]  /*8c00*/  MUFU.EX2 R134, R134 ;  /* 0x0000008600867308 */ /* 0x000fe20000000800 */
[----:B------:R-:W-:Y:S01]  /*8c10*/  FADD.FTZ R7, R133, -R0 ;  /* 0x8000000085077221 */ /* 0x000fe20000010000 */
[----:B------:R-:W-:-:S04]  /*8c20*/  LOP3.LUT R0, R6, 0xff, RZ, 0xc0, !PT ;  /* 0x000000ff06007812 */ /* 0x000fc800078ec0ff */
[----:B------:R-:W-:Y:S01]  /*8c30*/  ISETP.LE.U32.AND P5, PT, R0, UR15, PT ;  /* 0x0000000f00007c0c */ /* 0x000fe2000bfa3070 */
[----:B------:R-:W-:Y:S01]  /*8c40*/  FMUL.FTZ R0, R7, UR42 ;  /* 0x0000002a07007c20 */ /* 0x000fe20008410000 */
[----:B------:R-:W-:Y:S01]  /*8c50*/  SHF.R.U32.HI R7, RZ, 0x18, R6 ;  /* 0x00000018ff077819 */ /* 0x000fe20000011606 */
[----:B-1----:R-:W-:Y:S01]  /*8c60*/  FFMA.FTZ R227, R227, R2, R20 ;  /* 0x00000002e3e37223 */ /* 0x002fe20000010014 */
[----:B------:R-:W-:Y:S01]  /*8c70*/  F2FP.F16.F32.PACK_AB R20, R19, R20 ;  /* 0x000000141314723e */ /* 0x000fe200000000ff */
[-C--:B------:R-:W-:Y:S01]  /*8c80*/  FMUL.FTZ R204, R129, R2.reuse ;  /* 0x0000000281cc7220 */ /* 0x080fe20000410000 */
[----:B------:R-:W-:Y:S01]  /*8c90*/  FSEL R10, R214, RZ, P4 ;  /* 0x000000ffd60a7208 */ /* 0x000fe20002000000 */
[----:B------:R-:W-:Y:S01]  /*8ca0*/  FADD.FTZ R227, R19, R227 ;  /* 0x000000e313e37221 */ /* 0x000fe20000010000 */
[----:B------:R-:W-:Y:S01]  /*8cb0*/  SHF.R.U32.HI R6, RZ, 0x10, R6 ;  /* 0x00000010ff067819 */ /* 0x000fe20000011606 */
[----:B------:R-:W1:Y:S01]  /*8cc0*/  MUFU.EX2 R0, R0 ;  /* 0x0000000000007308 */ /* 0x000e620000000800 */
[----:B------:R-:W-:Y:S01]  /*8cd0*/  ISETP.LE.U32.AND P4, PT, R7, UR15, PT ;  /* 0x0000000f07007c0c */ /* 0x000fe2000bf83070 */
[----:B------:R-:W-:Y:S01]  /*8ce0*/  FADD.FTZ R7, R3, -R10 ;  /* 0x8000000a03077221 */ /* 0x000fe20000010000 */
[----:B------:R-:W-:Y:S01]  /*8cf0*/  PRMT R19, R20, 0x7632, R19 ;  /* 0x0000763214137816 */ /* 0x000fe20000000013 */
[----:B------:R-:W-:Y:S01]  /*8d00*/  @!P5 HADD2 R26, -R20.H0_H0, -RZ.H0_H0 ;  /* 0xa00000ff141ad230 */ /* 0x000fe20000000900 */
[----:B------:R-:W-:Y:S01]  /*8d10*/  LOP3.LUT R3, R6, 0xff, RZ, 0xc0, !PT ;  /* 0x000000ff06037812 */ /* 0x000fe200078ec0ff */
[-C--:B------:R-:W-:Y:S01]  /*8d20*/  FMUL.FTZ R68, R68, R2.reuse ;  /* 0x0000000244447220 */ /* 0x080fe20000410000 */
[----:B------:R-:W-:Y:S01]  /*8d30*/  PRMT R195, R20, 0x5410, R19 ;  /* 0x0000541014c37816 */ /* 0x000fe20000000013 */
[----:B------:R-:W-:Y:S01]  /*8d40*/  @!P6 HADD2 R176, -R19.H0_H0, -RZ.H0_H0 ;  /* 0xa00000ff13b0e230 */ /* 0x000fe20000000900 */
[----:B------:R-:W-:Y:S01]  /*8d50*/  @!P5 PRMT R20, R26, 0x5410, RZ ;  /* 0x000054101a14d816 */ /* 0x000fe200000000ff */
[----:B------:R2:W-:Y:S01]  /*8d60*/  MUFU.EX2 R10, R18 ;  /* 0x00000012000a7308 */ /* 0x0005e20000000800 */
[----:B------:R-:W-:Y:S01]  /*8d70*/  ISETP.LE.U32.AND P5, PT, R3, UR15, PT ;  /* 0x0000000f03007c0c */ /* 0x000fe2000bfa3070 */
[----:B------:R-:W-:Y:S01]  /*8d80*/  FMUL.FTZ R3, R7, UR42 ;  /* 0x0000002a07037c20 */ /* 0x000fe20008410000 */
[----:B------:R-:W-:Y:S01]  /*8d90*/  @!P6 PRMT R19, R176, 0x5410, RZ ;  /* 0x00005410b013e816 */ /* 0x000fe200000000ff */
[-C--:B------:R-:W-:Y:S01]  /*8da0*/  FMUL.FTZ R138, R53, R2.reuse ;  /* 0x00000002358a7220 */ /* 0x080fe20000410000 */
[----:B------:R-:W-:Y:S01]  /*8db0*/  LOP3.LUT R6, R14, 0xff, RZ, 0xc0, !PT ;  /* 0x000000ff0e067812 */ /* 0x000fe200078ec0ff */
[-C--:B------:R-:W-:Y:S01]  /*8dc0*/  FMUL.FTZ R245, R84, R2.reuse ;  /* 0x0000000254f57220 */ /* 0x080fe20000410000 */
[----:B------:R-:W-:Y:S01]  /*8dd0*/  SHF.R.U32.HI R7, RZ, 0x10, R14 ;  /* 0x00000010ff077819 */ /* 0x000fe2000001160e */
[----:B------:R-:W3:Y:S01]  /*8de0*/  MUFU.EX2 R3, R3 ;  /* 0x0000000300037308 */ /* 0x000ee20000000800 */
[----:B------:R-:W-:Y:S01]  /*8df0*/  ISETP.LE.U32.AND P6, PT, R6, UR15, PT ;  /* 0x0000000f06007c0c */ /* 0x000fe2000bfc3070 */
[----:B------:R-:W-:Y:S01]  /*8e00*/  FMUL.FTZ R237, R96, R2 ;  /* 0x0000000260ed7220 */ /* 0x000fe20000410000 */
[----:B------:R-:W-:Y:S01]  /*8e10*/  LOP3.LUT R6, R14, 0xffff, RZ, 0xc0, !PT ;  /* 0x0000ffff0e067812 */ /* 0x000fe200078ec0ff */
[----:B-1----:R-:W-:Y:S01]  /*8e20*/  FFMA.FTZ R133, R235, R0, R184 ;  /* 0x00000000eb857223 */ /* 0x002fe200000100b8 */
[----:B------:R-:W-:Y:S01]  /*8e30*/  MOV R84, R68 ;  /* 0x0000004400547202 */ /* 0x000fe20000000f00 */
[----:B------:R-:W-:Y:S01]  /*8e40*/  IMAD.MOV.U32 R96, RZ, RZ, R138 ;  /* 0x000000ffff607224 */ /* 0x000fe200078e008a */
[----:B------:R-:W-:Y:S01]  /*8e50*/  SHF.R.U32.HI R6, RZ, 0x8, R6 ;  /* 0x00000008ff067819 */ /* 0x000fe20000011606 */
[----:B------:R-:W1:Y:S01]  /*8e60*/  MUFU.EX2 R176, R177 ;  /* 0x000000b100b07308 */ /* 0x000e620000000800 */
[----:B--2---:R-:W-:Y:S01]  /*8e70*/  F2FP.F16.F32.PACK_AB R18, R196, R184 ;  /* 0x000000b8c412723e */ /* 0x004fe200000000ff */
[-C--:B------:R-:W-:Y:S01]  /*8e80*/  FMUL.FTZ R68, R113, R2.reuse ;  /* 0x0000000271447220 */ /* 0x080fe20000410000 */
[----:B------:R-:W-:Y:S01]  /*8e90*/  LOP3.LUT R7, R7, 0xff, RZ, 0xc0, !PT ;  /* 0x000000ff07077812 */ /* 0x000fe200078ec0ff */
[----:B------:R-:W-:Y:S01]  /*8ea0*/  FMUL.FTZ R15, R65, R2 ;  /* 0x00000002410f7220 */ /* 0x000fe20000410000 */
[----:B------:R-:W-:Y:S01]  /*8eb0*/  PRMT R26, R18, 0x7632, R26 ;  /* 0x00007632121a7816 */ /* 0x000fe2000000001a */
[----:B------:R-:W-:Y:S01]  /*8ec0*/  IMAD.MOV.U32 R235, RZ, RZ, R231 ;  /* 0x000000ffffeb7224 */ /* 0x000fe200078e00e7 */
[----:B------:R-:W-:Y:S01]  /*8ed0*/  LOP3.LUT R6, R6, 0xffff, RZ, 0xc0, !PT ;  /* 0x0000ffff06067812 */ /* 0x000fe200078ec0ff */
[----:B------:R-:W2:Y:S01]  /*8ee0*/  MUFU.EX2 R129, R28 ;  /* 0x0000001c00817308 */ /* 0x000ea20000000800 */
[----:B---3--:R-:W-:Y:S01]  /*8ef0*/  FFMA.FTZ R247, R247, R3, R10 ;  /* 0x00000003f7f77223 */ /* 0x008fe2000001000a */
[----:B------:R-:W-:-:S02]  /*8f00*/  @!P4 HADD2 R178, -R26.H0_H0, -RZ.H0_H0 ;  /* 0xa00000ff1ab2c230 */ /* 0x000fc40000000900 */
[-C--:B------:R-:W-:Y:S01]  /*8f10*/  FMUL.FTZ R246, R80, R2.reuse ;  /* 0x0000000250f67220 */ /* 0x080fe20000410000 */
[-C--:B------:R-:W-:Y:S01]  /*8f20*/  FMUL.FTZ R138, R100, R2.reuse ;  /* 0x00000002648a7220 */ /* 0x080fe20000410000 */
[----:B------:R-:W-:Y:S01]  /*8f30*/  FMUL.FTZ R225, R117, R2 ;  /* 0x0000000275e17220 */ /* 0x000fe20000410000 */
[-C--:B------:R-:W-:Y:S01]  /*8f40*/  FMUL.FTZ R113, R66, R0.reuse ;  /* 0x0000000042717220 */ /* 0x080fe20000410000 */
[----:B------:R-:W-:Y:S01]  /*8f50*/  PRMT R193, R18, 0x5410, R26 ;  /* 0x0000541012c17816 */ /* 0x000fe2000000001a */
[----:B------:R-:W-:Y:S01]  /*8f60*/  FMUL.FTZ R154, R154, R0 ;  /* 0x000000009a9a7220 */ /* 0x000fe20000410000 */
[C---:B-1----:R-:W-:Y:S01]  /*8f70*/  FADD.FTZ R247, R176.reuse, R247 ;  /* 0x000000f7b0f77221 */ /* 0x042fe20000010000 */
        /* <DEDUP_REMOVED lines=31> */
[----:B------:R-:W-:Y:S01]  /*9170*/  @!P4 PRMT R26, R178, 0x5410, RZ ;  /* 0x00005410b21ac816 */ /* 0x000fe200000000ff */
[-C--:B------:R-:W-:Y:S01]  /*9180*/  FMUL.FTZ R64, R64, R2.reuse ;  /* 0x0000000240407220 */ /* 0x080fe20000410000 */
[----:B------:R-:W-:Y:S01]  /*9190*/  FSEL R10, R215, RZ, P1 ;  /* 0x000000ffd70a7208 */ /* 0x000fe20000800000 */
[----:B------:R-:W-:Y:S01]  /*91a0*/  FMUL.FTZ R135, R52, R2 ;  /* 0x0000000234877220 */ /* 0x000fe20000410000 */
[----:B--2---:R-:W-:Y:S01]  /*91b0*/  F2FP.F16.F32.PACK_AB R0, R129, R134 ;  /* 0x000000868100723e */ /* 0x004fe200000000ff */
[-C--:B------:R-:W-:Y:S01]  /*91c0*/  FMUL.FTZ R249, R49, R2.reuse ;  /* 0x0000000231f97220 */ /* 0x080fe20000410000 */
[----:B------:R-:W-:Y:S01]  /*91d0*/  ISETP.LE.U32.AND P4, PT, R7, UR15, PT ;  /* 0x0000000f07007c0c */ /* 0x000fe2000bf83070 */
[----:B------:R-:W-:Y:S01]  /*91e0*/  FMUL.FTZ R49, R69, R2 ;  /* 0x0000000245317220 */ /* 0x000fe20000410000 */
[----:B------:R-:W-:Y:S01]  /*91f0*/  ISETP.LE.U32.AND P1, PT, R6, UR15, PT ;  /* 0x0000000f06007c0c */ /* 0x000fe2000bf23070 */
[----:B------:R-:W-:-:S04]  /*9200*/  IMAD.WIDE.U32 R6, R136, -0x2daee0ad, RZ ;  /* 0xd2511f5388067825 */ /* 0x000fc800078e00ff */
[-C--:B------:R-:W-:Y:S01]  /*9210*/  FMUL.FTZ R236, R97, R2.reuse ;  /* 0x0000000261ec7220 */ /* 0x080fe20000410000 */
[----:B------:R-:W-:Y:S01]  /*9220*/  PRMT R188, R0, 0x7610, R188 ;  /* 0x0000761000bc7816 */ /* 0x000fe200000000bc */
[----:B------:R-:W-:Y:S02]  /*9230*/  @!P5 HADD2 R179, -R18.H0_H0, -RZ.H0_H0 ;  /* 0xa00000ff12b3d230 */ /* 0x000fe40000000900 */
[----:B------:R-:W-:Y:S02]  /*9240*/  IMAD.MOV.U32 R69, RZ, RZ, R64 ;  /* 0x000000ffff457224 */ /* 0x000fe400078e0040 */
[-C--:B------:R-:W-:Y:S01]  /*9250*/  FMUL.FTZ R244, R85, R2.reuse ;  /* 0x0000000255f47220 */ /* 0x080fe20000410000 */
[----:B------:R-:W-:Y:S01]  /*9260*/  IMAD.MOV.U32 R97, RZ, RZ, R135 ;  /* 0x000000ffff617224 */ /* 0x000fe200078e0087 */
        /* <DEDUP_REMOVED lines=17> */
[----:B------:R1:W2:Y:S01]  /*9380*/  MUFU.EX2 R64, R187 ;  /* 0x000000bb00407308 */ /* 0x0002a20000000800 */
[----:B------:R-:W-:Y:S01]  /*9390*/  SHF.R.U32.HI R14, RZ, 0x18, R14 ;  /* 0x00000018ff0e7819 */ /* 0x000fe2000001160e */
[----:B------:R-:W-:Y:S01]  /*93a0*/  @!P6 HADD2 R36, -R188.H0_H0, -RZ.H0_H0 ;  /* 0xa00000ffbc24e230 */ /* 0x000fe20000000900 */
[----:B------:R-:W-:Y:S01]  /*93b0*/  LOP3.LUT R2, R7, UR28, R180, 0x96, !PT ;  /* 0x0000001c07027c12 */ /* 0x000fe2000f8e96b4 */
[----:B------:R-:W-:Y:S01]  /*93c0*/  IMAD.MOV.U32 R101, RZ, RZ, R69 ;  /* 0x000000ffff657224 */ /* 0x000fe200078e0045 */
[----:B------:R-:W-:Y:S01]  /*93d0*/  @!P5 PRMT R18, R179, 0x5410, RZ ;  /* 0x00005410b312d816 */ /* 0x000fe200000000ff */
[----:B------:R-:W-:Y:S01]  /*93e0*/  IMAD.MOV.U32 R116, RZ, RZ, R15 ;  /* 0x000000ffff747224 */ /* 0x000fe200078e000f */
[----:B------:R-:W-:Y:S01]  /*93f0*/  ISETP.LE.U32.AND P5, PT, R14, UR15, PT ;  /* 0x0000000f0e007c0c */ /* 0x000fe2000bfa3070 */
[----:B------:R-:W-:Y:S01]  /*9400*/  FADD.FTZ R14, R132, -R10 ;  /* 0x8000000a840e7221 */ /* 0x000fe20000010000 */
[-C--:B------:R-:W-:Y:S01]  /*9410*/  FMUL.FTZ R98, R62, R3.reuse ;  /* 0x000000033e627220 */ /* 0x080fe20000410000 */
[-C--:B------:R-:W-:Y:S01]  /*9420*/  FMUL.FTZ R99, R63, R3.reuse ;  /* 0x000000033f637220 */ /* 0x080fe20000410000 */
[-C--:B------:R-:W-:Y:S01]  /*9430*/  FMUL.FTZ R86, R58, R3.reuse ;  /* 0x000000033a567220 */ /* 0x080fe20000410000 */
[----:B------:R-:W-:Y:S01]  /*9440*/  FMUL.FTZ R87, R59, R3 ;  /* 0x000000033b577220 */ /* 0x000fe20000410000 */
[----:B------:R-:W-:Y:S01]  /*9450*/  MUFU.EX2 R67, R174 ;  /* 0x000000ae00437308 */ /* 0x000fe20000000800 */
[----:B------:R-:W-:Y:S01]  /*9460*/  IMAD.MOV.U32 R112, RZ, RZ, R81 ;  /* 0x000000ffff707224 */ /* 0x000fe200078e0051 */
[----:B-1----:R-:W-:-:S02]  /*9470*/  PRMT R187, R0, 0x7632, R187 ;  /* 0x0000763200bb7816 */ /* 0x002fc400000000bb */
[----:B------:R-:W-:Y:S02]  /*9480*/  LOP3.LUT R0, R2, 0xff, RZ, 0xc0, !PT ;  /* 0x000000ff02007812 */ /* 0x000fe400078ec0ff */
[----:B------:R-:W-:Y:S02]  /*9490*/  PRMT R55, R188, 0x5410, R187 ;  /* 0x00005410bc377816 */ /* 0x000fe400000000bb */
[----:B------:R-:W-:Y:S01]  /*94a0*/  MUFU.EX2 R28, R183 ;  /* 0x000000b7001c7308 */ /* 0x000fe20000000800 */
[----:B------:R-:W-:Y:S01]  /*94b0*/  @!P6 PRMT R188, R36, 0x5410, RZ ;  /* 0x0000541024bce816 */ /* 0x000fe200000000ff */
[----:B------:R-:W-:Y:S01]  /*94c0*/  IMAD.MOV.U32 R36, RZ, RZ, R84 ;  /* 0x000000ffff247224 */ /* 0x000fe200078e0054 */
[----:B------:R-:W-:Y:S01]  /*94d0*/  ISETP.LE.U32.AND P6, PT, R0, UR15, PT ;  /* 0x0000000f00007c0c */ /* 0x000fe2000bfc3070 */
[----:B------:R-:W-:Y:S01]  /*94e0*/  FMUL.FTZ R0, R14, UR42 ;  /* 0x0000002a0e007c20 */ /* 0x000fe20008410000 */
[----:B--2---:R-:W-:Y:S01]  /*94f0*/  F2FP.F16.F32.PACK_AB R10, R64, R177 ;  /* 0x000000b1400a723e */ /* 0x004fe200000000ff */
[----:B------:R-:W-:Y:S01]  /*9500*/  @!P1 HADD2 R37, -R187.H0_H0, -RZ.H0_H0 ;  /* 0xa00000ffbb259230 */ /* 0x000fe20000000900 */
[----:B------:R-:W-:Y:S01]  /*9510*/  SHF.R.U32.HI R14, RZ, 0x18, R2 ;  /* 0x00000018ff0e7819 */ /* 0x000fe20000011602 */
[----:B------:R-:W-:Y:S01]  /*9520*/  MUFU.EX2 R128, R189 ;  /* 0x000000bd00807308 */ /* 0x000fe20000000800 */
[----:B------:R-:W-:-:S02]  /*9530*/  PRMT R186, R10, 0x7610, R186 ;  /* 0x000076100aba7816 */ /* 0x000fc400000000ba */
[----:B------:R-:W-:Y:S02]  /*9540*/  PRMT R185, R10, 0x7632, R185 ;  /* 0x000076320ab97816 */ /* 0x000fe400000000b9 */
[----:B------:R-:W-:Y:S01]  /*9550*/  SHF.R.U32.HI R10, RZ, 0x10, R2 ;  /* 0x00000010ff0a7819 */ /* 0x000fe20000011602 */
[----:B------:R-:W-:Y:S01]  /*9560*/  @!P4 HADD2 R39, -R186.H0_H0, -RZ.H0_H0 ;  /* 0xa00000ffba27c230 */ /* 0x000fe20000000900 */
[----:B------:R-:W-:Y:S01]  /*9570*/  PRMT R54, R186, 0x5410, R185 ;  /* 0x00005410ba367816 */ /* 0x000fe200000000b9 */
[----:B------:R-:W1:Y:S01]  /*9580*/  MUFU.EX2 R0, R0 ;  /* 0x0000000000007308 */ /* 0x000e620000000800 */
[----:B------:R-:W-:Y:S01]  /*9590*/  @!P5 HADD2 R48, -R185.H0_H0, -RZ.H0_H0 ;  /* 0xa00000ffb930d230 */ /* 0x000fe20000000900 */
[----:B------:R-:W-:Y:S02]  /*95a0*/  LOP3.LUT R2, R2, 0xffff, RZ, 0xc0, !PT ;  /* 0x0000ffff02027812 */ /* 0x000fe400078ec0ff */
[----:B------:R-:W-:Y:S02]  /*95b0*/  @!P4 PRMT R186, R39, 0x5410, RZ ;  /* 0x0000541027bac816 */ /* 0x000fe400000000ff */
[----:B------:R-:W-:-:S02]  /*95c0*/  MOV R39, R101 ;  /* 0x0000006500277202 */ /* 0x000fc40000000f00 */
[----:B------:R-:W-:Y:S01]  /*95d0*/  @!P5 PRMT R185, R48, 0x5410, RZ ;  /* 0x0000541030b9d816 */ /* 0x000fe200000000ff */
[----:B------:R-:W-:Y:S01]  /*95e0*/  IMAD.MOV.U32 R48, RZ, RZ, R70 ;  /* 0x000000ffff307224 */ /* 0x000fe200078e0046 */
[----:B------:R-:W-:Y:S01]  /*95f0*/  SHF.R.U32.HI R2, RZ, 0x8, R2 ;  /* 0x00000008ff027819 */ /* 0x000fe20000011602 */
[----:B------:R-:W-:Y:S01]  /*9600*/  IMAD.MOV.U32 R70, RZ, RZ, R80 ;  /* 0x000000ffff467224 */ /* 0x000fe200078e0050 */
[----:B------:R-:W-:Y:S01]  /*9610*/  MUFU.EX2 R130, R190 ;  /* 0x000000be00827308 */ /* 0x000fe20000000800 */
[----:B------:R-:W-:Y:S01]  /*9620*/  @!P1 PRMT R187, R37, 0x5410, RZ ;  /* 0x0000541025bb9816 */ /* 0x000fe200000000ff */
[----:B------:R-:W-:Y:S01]  /*9630*/  IMAD.MOV.U32 R37, RZ, RZ, R82 ;  /* 0x000000ffff257224 */ /* 0x000fe200078e0052 */
[----:B------:R-:W-:Y:S01]  /*9640*/  LOP3.LUT R2, R2, 0xffff, RZ, 0xc0, !PT ;  /* 0x0000ffff02027812 */ /* 0x000fe200078ec0ff */
[-C--:B-1----:R-:W-:Y:S01]  /*9650*/  FMUL.FTZ R69, R41, R0.reuse ;  /* 0x0000000029457220 */ /* 0x082fe20000410000 */
[----:B------:R-:W-:Y:S01]  /*9660*/  FMUL.FTZ R101, R73, R0 ;  /* 0x0000000049657220 */ /* 0x000fe20000410000 */
[----:B------:R-:W-:-:S02]  /*9670*/  IMAD.MOV.U32 R41, RZ, RZ, R117 ;  /* 0x000000ffff297224 */ /* 0x000fc400078e0075 */
[-C--:B------:R-:W-:Y:S01]  /*9680*/  FMUL.FTZ R117, R93, R0.reuse ;  /* 0x000000005d757220 */ /* 0x080fe20000410000 */
[----:B------:R-:W-:Y:S02]  /*9690*/  IMAD.MOV.U32 R73, RZ, RZ, R116 ;  /* 0x000000ffff497224 */ /* 0x000fe400078e0074 */
[-C--:B------:R-:W-:Y:S01]  /*96a0*/  FMUL.FTZ R116, R92, R0.reuse ;  /* 0x000000005c747220 */ /* 0x080fe20000410000 */
[-C--:B------:R-:W-:Y:S01]  /*96b0*/  FMUL.FTZ R80, R44, R0.reuse ;  /* 0x000000002c507220 */ /* 0x080fe20000410000 */
[----:B------:R-:W2:Y:S01]  /*96c0*/  LDL.LU.64 R92, [R1+0xb0] ;  /* 0x0000b000015c7983 */ /* 0x000ea20000300a00 */
[----:B------:R-:W-:Y:S02]  /*96d0*/  IMAD.MOV.U32 R44, RZ, RZ, R113 ;  /* 0x000000ffff2c7224 */ /* 0x000fe400078e0071 */
[-C--:B------:R-:W-:Y:S01]  /*96e0*/  FMUL.FTZ R113, R77, R0.reuse ;  /* 0x000000004d717220 */ /* 0x080fe20000410000 */
[----:B------:R-:W-:Y:S01]  /*96f0*/  ISETP.LE.U32.AND P5, PT, R2, UR15, PT ;  /* 0x0000000f02007c0c */ /* 0x000fe2000bfa3070 */
[----:B------:R-:W3:Y:S01]  /*9700*/  LDL.LU.64 R62, [R1+0xa8] ;  /* 0x0000a800013e7983 */ /* 0x000ee20000300a00 */
[-C--:B------:R-:W-:Y:S01]  /*9710*/  FMUL.FTZ R84, R56, R0.reuse ;  /* 0x0000000038547220 */ /* 0x080fe20000410000 */
[----:B------:R-:W1:Y:S01]  /*9720*/  MUFU.EX2 R77, R137 ;  /* 0x00000089004d7308 */ /* 0x000e620000000800 */
[----:B------:R-:W-:Y:S01]  /*9730*/  IMAD.MOV.U32 R56, RZ, RZ, R85 ;  /* 0x000000ffff387224 */ /* 0x000fe200078e0055 */
[----:B------:R-:W4:Y:S01]  /*9740*/  LDL.LU.64 R58, [R1+0xa0] ;  /* 0x0000a000013a7983 */ /* 0x000f220000300a00 */
[----:B------:R-:W-:Y:S01]  /*9750*/  FMUL.FTZ R85, R57, R0 ;  /* 0x0000000039557220 */ /* 0x000fe20000410000 */
[----:B------:R-:W-:-:S02]  /*9760*/  IMAD.MOV.U32 R57, RZ, RZ, R96 ;  /* 0x000000ffff397224 */ /* 0x000fc400078e0060 */
[-C--:B------:R-:W-:Y:S01]  /*9770*/  FMUL.FTZ R96, R60, R0.reuse ;  /* 0x000000003c607220 */ /* 0x080fe20000410000 */
[----:B------:R-:W-:Y:S01]  /*9780*/  IMAD.MOV.U32 R60, RZ, RZ, R97 ;  /* 0x000000ffff3c7224 */ /* 0x000fe200078e0061 */
[----:B------:R-:W-:Y:S01]  /*9790*/  ISETP.LE.U32.AND P1, PT, R14, UR15, PT ;  /* 0x0000000f0e007c0c */ /* 0x000fe2000bf23070 */
[-C--:B------:R-:W-:Y:S01]  /*97a0*/  FFMA.FTZ R15, R239, R0.reuse, R28 ;  /* 0x00000000ef0f7223 */ /* 0x080fe2000001001c */
[----:B------:R-:W-:Y:S01]  /*97b0*/  FMUL.FTZ R97, R61, R0 ;  /* 0x000000003d617220 */ /* 0x000fe20000410000 */
[----:B------:R-:W-:Y:S01]  /*97c0*/  MOV R239, R68 ;  /* 0x0000004400ef7202 */ /* 0x000fe20000000f00 */
[----:B------:R-:W-:Y:S01]  /*97d0*/  IMAD.MOV.U32 R61, RZ, RZ, R100 ;  /* 0x000000ffff3d7224 */ /* 0x000fe200078e0064 */
[----:B------:R-:W-:Y:S01]  /*97e0*/  LOP3.LUT R10, R10, 0xff, RZ, 0xc0, !PT ;  /* 0x000000ff0a0a7812 */ /* 0x000fe200078ec0ff */
[----:B------:R-:W-:Y:S02]  /*97f0*/  IMAD.MOV.U32 R14, RZ, RZ, R112 ;  /* 0x000000ffff0e7224 */ /* 0x000fe400078e0070 */
[-C--:B------:R-:W-:Y:S01]  /*9800*/  FMUL.FTZ R168, R168, R0.reuse ;  /* 0x00000000a8a87220 */ /* 0x080fe20000410000 */
[-C--:B------:R-:W-:Y:S01]  /*9810*/  FMUL.FTZ R169, R169, R0.reuse ;  /* 0x00000000a9a97220 */ /* 0x080fe20000410000 */
[-C--:B------:R-:W-:Y:S01]  /*9820*/  FMUL.FTZ R164, R164, R0.reuse ;  /* 0x00000000a4a47220 */ /* 0x080fe20000410000 */
[----:B-1----:R-:W-:Y:S01]  /*9830*/  F2FP.F16.F32.PACK_AB R2, R77, R67 ;  /* 0x000000434d02723e */ /* 0x002fe200000000ff */
[-C--:B------:R-:W-:Y:S01]  /*9840*/  FMUL.FTZ R165, R165, R0.reuse ;  /* 0x00000000a5a57220 */ /* 0x080fe20000410000 */
[-C--:B------:R-:W-:Y:S01]  /*9850*/  FMUL.FTZ R160, R160, R0.reuse ;  /* 0x00000000a0a07220 */ /* 0x080fe20000410000 */
        /* <DEDUP_REMOVED lines=18> */
[----:B------:R-:W-:Y:S01]  /*9980*/  F2FP.F16.F32.PACK_AB R0, R130, R128 ;  /* 0x000000808200723e */ /* 0x000fe200000000ff */
[----:B------:R-:W-:Y:S01]  /*9990*/  @!P5 HADD2 R4, -R183.H0_H0, -RZ.H0_H0 ;  /* 0xa00000ffb704d230 */ /* 0x000fe20000000900 */
[----:B------:R-:W-:Y:S01]  /*99a0*/  ISETP.LE.U32.AND P4, PT, R10, UR15, PT ;  /* 0x0000000f0a007c0c */ /* 0x000fe2000bf83070 */
[----:B------:R-:W-:Y:S01]  /*99b0*/  IMAD.MOV.U32 R72, RZ, RZ, R70 ;  /* 0x000000ffff487224 */ /* 0x000fe200078e0046 */
[----:B------:R-:W-:Y:S01]  /*99c0*/  PRMT R184, R2, 0x7610, R184 ;  /* 0x0000761002b87816 */ /* 0x000fe200000000b8 */
[----:B------:R-:W-:Y:S01]  /*99d0*/  IMAD.MOV.U32 R10, RZ, RZ, R71 ;  /* 0x000000ffff0a7224 */ /* 0x000fe200078e0047 */
[C---:B------:R-:W-:Y:S01]  /*99e0*/  PRMT R182, R0.reuse, 0x7610, R182 ;  /* 0x0000761000b67816 */ /* 0x040fe200000000b6 */
[----:B------:R-:W-:Y:S01]  /*99f0*/  IMAD.MOV.U32 R190, RZ, RZ, R114 ;  /* 0x000000ffffbe7224 */ /* 0x000fe200078e0072 */
[----:B------:R-:W-:-:S02]  /*9a00*/  PRMT R181, R0, 0x7632, R181 ;  /* 0x0000763200b57816 */ /* 0x000fc400000000b5 */
        /* <DEDUP_REMOVED lines=29> */
[----:B------:R-:W-:-:S02]  /*9be0*/  @!P1 HADD2 R5, -R181.H0_H0, -RZ.H0_H0 ;  /* 0xa00000ffb5059230 */ /* 0x000fc40000000900 */
[----:B------:R-:W-:Y:S01]  /*9bf0*/  IMAD.MOV.U32 R47, RZ, RZ, R72 ;  /* 0x000000ffff2f7224 */ /* 0x000fe200078e0048 */
[----:B------:R-:W-:Y:S01]  /*9c00*/  MOV R72, R60 ;  /* 0x0000003c00487202 */ /* 0x000fe20000000f00 */
[----:B------:R-:W-:Y:S02]  /*9c10*/  IMAD.MOV.U32 R60, RZ, RZ, R48 ;  /* 0x000000ffff3c7224 */ /* 0x000fe400078e0030 */
[----:B------:R-:W-:Y:S01]  /*9c20*/  @!P4 HADD2 R8, -R182.H0_H0, -RZ.H0_H0 ;  /* 0xa00000ffb608c230 */ /* 0x000fe20000000900 */
[----:B------:R-:W-:Y:S02]  /*9c30*/  PRMT R48, R182, 0x5410, R181 ;  /* 0x00005410b6307816 */ /* 0x000fe400000000b5 */
[----:B------:R-:W-:Y:S02]  /*9c40*/  @!P1 PRMT R181, R5, 0x5410, RZ ;  /* 0x0000541005b59816 */ /* 0x000fe400000000ff */
[----:B------:R-:W-:Y:S01]  /*9c50*/  SHF.R.U32.HI R2, RZ, 0x18, R6 ;  /* 0x00000018ff027819 */ /* 0x000fe20000011606 */
[----:B------:R-:W-:Y:S01]  /*9c60*/  @!P6 HADD2 R9, -R184.H0_H0, -RZ.H0_H0 ;  /* 0xa00000ffb809e230 */ /* 0x000fe20000000900 */
[----:B------:R-:W-:-:S02]  /*9c70*/  @!P4 PRMT R182, R8, 0x5410, RZ ;  /* 0x0000541008b6c816 */ /* 0x000fc400000000ff */
[----:B------:R-:W-:Y:S01]  /*9c80*/  ISETP.LE.U32.AND P4, PT, R2, UR15, PT ;  /* 0x0000000f02007c0c */ /* 0x000fe2000bf83070 */
[----:B------:R-:W-:Y:S02]  /*9c90*/  IMAD.MOV.U32 R76, RZ, RZ, R73 ;  /* 0x000000ffff4c7224 */ /* 0x000fe400078e0049 */
[----:B------:R-:W-:Y:S02]  /*9ca0*/  IMAD.MOV.U32 R73, RZ, RZ, R57 ;  /* 0x000000ffff497224 */ /* 0x000fe400078e0039 */
[----:B------:R-:W-:Y:S02]  /*9cb0*/  IMAD.MOV.U32 R57, RZ, RZ, R10 ;  /* 0x000000ffff397224 */ /* 0x000fe400078e000a */
[----:B------:R-:W1:Y:S01]  /*9cc0*/  MUFU.EX2 R10, R191 ;  /* 0x000000bf000a7308 */ /* 0x000e620000000800 */
[----:B------:R-:W-:-:S07]  /*9cd0*/  IMAD.MOV.U32 R79, RZ, RZ, R76 ;  /* 0x000000ffff4f7224 */ /* 0x000fce00078e004c */
[----:B------:R-:W-:Y:S08]  /*9ce0*/  MUFU.EX2 R76, R173 ;  /* 0x000000ad004c7308 */ /* 0x000ff00000000800 */
[----:B------:R-:W-:Y:S01]  /*9cf0*/  MUFU.EX2 R95, R192 ;  /* 0x000000c0005f7308 */ /* 0x000fe20000000800 */
[----:B------:R-:W-:Y:S02]  /*9d00*/  IMAD.MOV.U32 R75, RZ, RZ, R41 ;  /* 0x000000ffff4b7224 */ /* 0x000fe400078e0029 */
[----:B-1----:R-:W-:Y:S01]  /*9d10*/  FADD.FTZ R15, R10, R15 ;  /* 0x0000000f0a0f7221 */ /* 0x002fe20000010000 */
[----:B------:R-:W-:Y:S01]  /*9d20*/  MOV R78, R44 ;  /* 0x0000002c004e7202 */ /* 0x000fe20000000f00 */
[----:B--2---:R-:W-:-:S02]  /*9d30*/  IMAD.MOV.U32 R93, RZ, RZ, R61 ;  /* 0x000000ffff5d7224 */ /* 0x004fc400078e003d */
[----:B------:R-:W-:Y:S01]  /*9d40*/  IMAD.MOV.U32 R61, RZ, RZ, R49 ;  /* 0x000000ffff3d7224 */ /* 0x000fe200078e0031 */
[----:B------:R-:W-:Y:S02]  /*9d50*/  PRMT R49, R184, 0x5410, R183 ;  /* 0x00005410b8317816 */ /* 0x000fe400000000b7 */
[----:B------:R-:W-:Y:S02]  /*9d60*/  @!P5 PRMT R183, R4, 0x5410, RZ ;  /* 0x0000541004b7d816 */ /* 0x000fe400000000ff */
[----:B------:R-:W-:Y:S02]  /*9d70*/  ISETP.LE.U32.AND P5, PT, R0, UR15, PT ;  /* 0x0000000f00007c0c */ /* 0x000fe4000bfa3070 */
[----:B------:R-:W-:Y:S02]  /*9d80*/  SHF.R.U32.HI R0, RZ, 0x10, R6 ;  /* 0x00000010ff007819 */ /* 0x000fe40000011606 */
[----:B------:R-:W-:Y:S02]  /*9d90*/  LOP3.LUT R3, R229, UR41, R92, 0x96, !PT ;  /* 0x00000029e5037c12 */ /* 0x000fe4000f8e965c */
[----:B------:R-:W-:-:S02]  /*9da0*/  LOP3.LUT R0, R0, 0xff, RZ, 0xc0, !PT ;  /* 0x000000ff00007812 */ /* 0x000fc400078ec0ff */
[----:B------:R-:W-:Y:S01]  /*9db0*/  LOP3.LUT R4, R6, 0xffff, RZ, 0xc0, !PT ;  /* 0x0000ffff06047812 */ /* 0x000fe200078ec0ff */
[----:B------:R-:W-:Y:S01]  /*9dc0*/  IMAD.WIDE.U32 R6, R3, -0x2daee0ad, RZ ;  /* 0xd2511f5303067825 */ /* 0x000fe200078e00ff */
[----:B------:R-:W-:Y:S02]  /*9dd0*/  ISETP.LE.U32.AND P1, PT, R0, UR15, PT ;  /* 0x0000000f00007c0c */ /* 0x000fe4000bf23070 */
[----:B----4-:R-:W-:Y:S02]  /*9de0*/  LOP3.LUT R0, R59, UR40, R228, 0x96, !PT ;  /* 0x000000283b007c12 */ /* 0x010fe4000f8e96e4 */
[----:B---3--:R-:W-:Y:S02]  /*9df0*/  LOP3.LUT R2, R7, UR39, R62, 0x96, !PT ;  /* 0x0000002707027c12 */ /* 0x008fe4000f8e963e */
[----:B------:R-:W-:Y:S01]  /*9e00*/  SHF.R.U32.HI R3, RZ, 0x8, R4 ;  /* 0x00000008ff037819 */ /* 0x000fe20000011604 */
[----:B------:R-:W-:Y:S01]  /*9e10*/  IMAD.WIDE.U32 R4, R0, -0x2daee0ad, RZ ;  /* 0xd2511f5300047825 */ /* 0x000fe200078e00ff */
[----:B------:R-:W-:-:S03]  /*9e20*/  @!P6 PRMT R184, R9, 0x5410, RZ ;  /* 0x0000541009b8e816 */ /* 0x000fc600000000ff */
[----:B------:R-:W-:Y:S01]  /*9e30*/  IMAD.WIDE.U32 R8, R2, -0x326172a9, RZ ;  /* 0xcd9e8d5702087825 */ /* 0x000fe200078e00ff */
[----:B------:R-:W-:Y:S02]  /*9e40*/  LOP3.LUT R2, R5, UR33, R6, 0x96, !PT ;  /* 0x0000002105027c12 */ /* 0x000fe4000f8e9606 */
[----:B------:R-:W-:Y:S02]  /*9e50*/  LOP3.LUT R0, R3, 0xffff, RZ, 0xc0, !PT ;  /* 0x0000ffff03007812 */ /* 0x000fe400078ec0ff */
[----:B------:R-:W-:Y:S01]  /*9e60*/  LOP3.LUT R6, R9, UR38, R58, 0x96, !PT ;  /* 0x0000002609067c12 */ /* 0x000fe2000f8e963a */
[----:B------:R-:W-:-:S04]  /*9e70*/  IMAD.WIDE.U32 R2, R2, -0x326172a9, RZ ;  /* 0xcd9e8d5702027825 */ /* 0x000fc800078e00ff */
[----:B------:R-:W-:Y:S01]  /*9e80*/  IMAD.WIDE.U32 R6, R6, -0x2daee0ad, RZ ;  /* 0xd2511f5306067825 */ /* 0x000fe200078e00ff */
[----:B------:R-:W-:-:S03]  /*9e90*/  LOP3.LUT R3, R3, UR32, R8, 0x96, !PT ;  /* 0x0000002003037c12 */ /* 0x000fc6000f8e9608 */
[----:B------:R-:W-:Y:S01]  /*9ea0*/  FADD.FTZ R5, R196, R133 ;  /* 0x00000085c4057221 */ /* 0x000fe20000010000 */
[----:B------:R-:W-:Y:S01]  /*9eb0*/  ISETP.LE.U32.AND P6, PT, R0, UR15, PT ;  /* 0x0000000f00007c0c */ /* 0x000fe2000bfc3070 */
[----:B------:R-:W-:Y:S01]  /*9ec0*/  IMAD.MOV.U32 R92, RZ, RZ, R36 ;  /* 0x000000ffff5c7224 */ /* 0x000fe200078e0024 */
[----:B------:R-:W-:Y:S01]  /*9ed0*/  LOP3.LUT R0, R7, UR29, R4, 0x96, !PT ;  /* 0x0000001d07007c12 */ /* 0x000fe2000f8e9604 */
[----:B------:R-:W1:Y:S01]  /*9ee0*/  MUFU.EX2 R36, R175 ;  /* 0x000000af00247308 */ /* 0x000e620000000800 */
[----:B------:R-:W-:Y:S01]  /*9ef0*/  IMAD.WIDE.U32 R8, R3, -0x2daee0ad, RZ ;  /* 0xd2511f5303087825 */ /* 0x000fe200078e00ff */
[----:B------:R-:W-:-:S03]  /*9f00*/  F2FP.F16.F32.PACK_AB R7, R10, R28 ;  /* 0x0000001c0a07723e */ /* 0x000fc600000000ff */
[----:B------:R-:W-:Y:S01]  /*9f10*/  FADD.FTZ R28, R177, R5 ;  /* 0x00000005b11c7221 */ /* 0x000fe20000010000 */
[----:B------:R-:W-:Y:S01]  /*9f20*/  IMAD.WIDE.U32 R4, R0, -0x326172a9, RZ ;  /* 0xcd9e8d5700047825 */ /* 0x000fe200078e00ff */
[----:B------:R-:W-:-:S04]  /*9f30*/  LOP3.LUT R3, R9, UR10, R6, 0x96, !PT ;  /* 0x0000000a09037c12 */ /* 0x000fc8000f8e9606 */
[----:B------:R-:W-:Y:S01]  /*9f40*/  LOP3.LUT R6, R5, UR11, R2, 0x96, !PT ;  /* 0x0000000b05067c12 */ /* 0x000fe2000f8e9602 */
[----:B------:R-:W-:-:S04]  /*9f50*/  IMAD.WIDE.U32 R2, R3, -0x326172a9, RZ ;  /* 0xcd9e8d5703027825 */ /* 0x000fc800078e00ff */
[----:B------:R-:W-:Y:S02]  /*9f60*/  IMAD.MOV.U32 R58, RZ, RZ, R252 ;  /* 0x000000ffff3a7224 */ /* 0x000fe400078e00fc */
[----:B------:R-:W2:Y:S01]  /*9f70*/  MUFU.EX2 R252, R194 ;  /* 0x000000c200fc7308 */ /* 0x000ea20000000800 */
[----:B------:R-:W-:Y:S02]  /*9f80*/  LOP3.LUT R0, R3, UR24, R4, 0x96, !PT ;  /* 0x0000001803007c12 */ /* 0x000fe4000f8e9604 */
[----:B-1----:R-:W-:Y:S02]  /*9f90*/  F2FP.F16.F32.PACK_AB R5, R76, R36 ;  /* 0x000000244c05723e */ /* 0x002fe400000000ff */
[----:B------:R-:W-:Y:S02]  /*9fa0*/  LOP3.LUT R4, R0, 0xffff, RZ, 0xc0, !PT ;  /* 0x0000ffff00047812 */ /* 0x000fe400078ec0ff */
[----:B------:R-:W-:Y:S02]  /*9fb0*/  PRMT R180, R5, 0x7610, R180 ;  /* 0x0000761005b47816 */ /* 0x000fe400000000b4 */
[----:B------:R-:W-:-:S02]  /*9fc0*/  SHF.R.U32.HI R4, RZ, 0x8, R4 ;  /* 0x00000008ff047819 */ /* 0x000fc40000011604 */
[----:B------:R-:W-:Y:S01]  /*9fd0*/  PRMT R179, R5, 0x7632, R179 ;  /* 0x0000763205b37816 */ /* 0x000fe200000000b3 */
[----:B------:R-:W-:Y:S01]  /*9fe0*/  @!P5 HADD2 R11, -R180.H0_H0, -RZ.H0_H0 ;  /* 0xa00000ffb40bd230 */ /* 0x000fe20000000900 */
[----:B------:R-:W-:Y:S01]  /*9ff0*/  LOP3.LUT R4, R4, 0xffff, RZ, 0xc0, !PT ;  /* 0x0000ffff04047812 */ /* 0x000fe200078ec0ff */
[----:B------:R-:W-:Y:S01]  /*a000*/  IMAD.MOV.U32 R59, RZ, RZ, R37 ;  /* 0x000000ffff3b7224 */ /* 0x000fe200078e0025 */
[----:B------:R-:W-:Y:S01]  /*a010*/  PRMT R37, R180, 0x5410, R179 ;  /* 0x00005410b4257816 */ /* 0x000fe200000000b3 */
[----:B------:R-:W-:Y:S01]  /*a020*/  @!P6 HADD2 R13, -R179.H0_H0, -RZ.H0_H0 ;  /* 0xa00000ffb30de230 */ /* 0x000fe20000000900 */
[----:B--2---:R-:W-:Y:S02]  /*a030*/  F2FP.F16.F32.PACK_AB R5, R252, R95 ;  /* 0x0000005ffc05723e */ /* 0x004fe400000000ff */
[----:B------:R-:W-:Y:S02]  /*a040*/  @!P5 PRMT R180, R11, 0x5410, RZ ;  /* 0x000054100bb4d816 */ /* 0x000fe400000000ff */
[----:B------:R-:W-:-:S02]  /*a050*/  ISETP.LE.U32.AND P5, PT, R4, UR15, PT ;  /* 0x0000000f04007c0c */ /* 0x000fc4000bfa3070 */
[----:B------:R-:W-:Y:S02]  /*a060*/  LOP3.LUT R4, R0, 0xff, RZ, 0xc0, !PT ;  /* 0x000000ff00047812 */ /* 0x000fe400078ec0ff */
[----:B------:R-:W-:Y:S02]  /*a070*/  PRMT R178, R5, 0x7610, R178 ;  /* 0x0000761005b27816 */ /* 0x000fe400000000b2 */
[----:B------:R-:W-:Y:S02]  /*a080*/  @!P6 PRMT R179, R13, 0x5410, RZ ;  /* 0x000054100db3e816 */ /* 0x000fe400000000ff */
[----:B------:R-:W-:Y:S01]  /*a090*/  ISETP.LE.U32.AND P6, PT, R4, UR15, PT ;  /* 0x0000000f04007c0c */ /* 0x000fe2000bfc3070 */
[----:B------:R-:W-:Y:S01]  /*a0a0*/  @!P1 HADD2 R12, -R178.H0_H0, -RZ.H0_H0 ;  /* 0xa00000ffb20c9230 */ /* 0x000fe20000000900 */
[----:B------:R-:W-:-:S04]  /*a0b0*/  PRMT R177, R5, 0x7632, R177 ;  /* 0x0000763205b17816 */ /* 0x000fc800000000b1 */
[----:B------:R-:W-:Y:S02]  /*a0c0*/  PRMT R41, R178, 0x5410, R177 ;  /* 0x00005410b2297816 */ /* 0x000fe400000000b1 */
[----:B------:R-:W-:Y:S02]  /*a0d0*/  @!P1 PRMT R178, R12, 0x5410, RZ ;  /* 0x000054100cb29816 */ /* 0x000fe400000000ff */
[C---:B------:R-:W-:Y:S01]  /*a0e0*/  PRMT R12, R7.reuse, 0x7610, R12 ;  /* 0x00007610070c7816 */ /* 0x040fe2000000000c */
[----:B------:R-:W-:Y:S01]  /*a0f0*/  @!P4 HADD2 R16, -R177.H0_H0, -RZ.H0_H0 ;  /* 0xa00000ffb110c230 */ /* 0x000fe20000000900 */
[----:B------:R-:W-:Y:S02]  /*a100*/  SHF.R.U32.HI R4, RZ, 0x18, R0 ;  /* 0x00000018ff047819 */ /* 0x000fe40000011600 */
[----:B------:R-:W-:Y:S01]  /*a110*/  PRMT R10, R7, 0x7632, R10 ;  /* 0x00007632070a7816 */ /* 0x000fe2000000000a */
[----:B------:R-:W-:Y:S01]  /*a120*/  @!P6 HADD2 R17, -R12.H0_H0, -RZ.H0_H0 ;  /* 0xa00000ff0c11e230 */ /* 0x000fe20000000900 */
[----:B------:R-:W-:Y:S01]  /*a130*/  ISETP.LE.U32.AND P1, PT, R4, UR15, PT ;  /* 0x0000000f04007c0c */ /* 0x000fe2000bf23070 */
[----:B------:R-:W-:Y:S01]  /*a140*/  IMAD.MOV.U32 R4, RZ, RZ, R210 ;  /* 0x000000ffff047224 */ /* 0x000fe200078e00d2 */
[----:B------:R-:W-:-:S02]  /*a150*/  MOV R5, R211 ;  /* 0x000000d300057202 */ /* 0x000fc40000000f00 */
[----:B------:R-:W-:Y:S01]  /*a160*/  PRMT R44, R12, 0x5410, R10 ;  /* 0x000054100c2c7816 */ /* 0x000fe2000000000a */
[----:B------:R1:W5:Y:S01]  /*a170*/  LDL.LU.64 R210, [R1+0x120] ;  /* 0x0001200001d27983 */ /* 0x0003620000300a00 */
[----:B------:R-:W-:Y:S02]  /*a180*/  @!P4 PRMT R177, R16, 0x5410, RZ ;  /* 0x0000541010b1c816 */ /* 0x000fe400000000ff */
[----:B------:R-:W-:Y:S02]  /*a190*/  @!P6 PRMT R12, R17, 0x5410, RZ ;  /* 0x00005410110ce816 */ /* 0x000fe400000000ff */
[----:B------:R-:W2:Y:S01]  /*a1a0*/  LDL.64 R16, [R1+0x60] ;  /* 0x0000600001107983 */ /* 0x000ea20000100a00 */
[----:B------:R-:W-:-:S04]  /*a1b0*/  SHF.R.U32.HI R0, RZ, 0x10, R0 ;  /* 0x00000010ff007819 */ /* 0x000fc80000011600 */
[----:B------:R-:W-:-:S04]  /*a1c0*/  LOP3.LUT R0, R0, 0xff, RZ, 0xc0, !PT ;  /* 0x000000ff00007812 */ /* 0x000fc800078ec0ff */
[----:B------:R-:W-:Y:S01]  /*a1d0*/  ISETP.LE.U32.AND P4, PT, R0, UR15, PT ;  /* 0x0000000f00007c0c */ /* 0x000fe2000bf83070 */
[----:B------:R-:W-:Y:S01]  /*a1e0*/  IMAD.MOV.U32 R62, RZ, RZ, R14 ;  /* 0x000000ffff3e7224 */ /* 0x000fe200078e000e */
[C---:B------:R-:W-:Y:S01]  /*a1f0*/  PRMT R13, R176.reuse, 0x7610, R13 ;  /* 0x00007610b00d7816 */ /* 0x040fe2000000000d */
[----:B------:R-:W3:Y:S01]  /*a200*/  MUFU.EX2 R9, R198 ;  /* 0x000000c600097308 */ /* 0x000ee20000000800 */
[----:B------:R-:W-:-:S07]  /*a210*/  PRMT R176, R176, 0x7632, R176 ;  /* 0x00007632b0b07816 */ /* 0x000fce00000000b0 */
[----:B------:R-:W4:Y:S02]  /*a220*/  MUFU.EX2 R14, R199 ;  /* 0x000000c7000e7308 */ /* 0x000f240000000800 */
[----:B------:R-:W-:Y:S02]  /*a230*/  @!P4 HADD2 R24, -R13.H0_H0, -RZ.H0_H0 ;  /* 0xa00000ff0d18c230 */ /* 0x000fe40000000900 */
[----:B------:R-:W-:Y:S01]  /*a240*/  IMAD.MOV.U32 R74, RZ, RZ, R47 ;  /* 0x000000ffff4a7224 */ /* 0x000fe200078e002f */
[----:B------:R-:W-:Y:S01]  /*a250*/  PRMT R47, R13, 0x5410, R176 ;  /* 0x000054100d2f7816 */ /* 0x000fe200000000b0 */
[----:B------:R-:W-:Y:S01]  /*a260*/  @!P5 HADD2 R25, -R10.H0_H0, -RZ.H0_H0 ;  /* 0xa00000ff0a19d230 */ /* 0x000fe20000000900 */
[----:B------:R-:W-:Y:S01]  /*a270*/  @!P4 PRMT R13, R24, 0x5410, RZ ;  /* 0x00005410180dc816 */ /* 0x000fe200000000ff */
[----:B------:R-:W-:Y:S01]  /*a280*/  IMAD.MOV.U32 R24, RZ, RZ, R4 ;  /* 0x000000ffff187224 */ /* 0x000fe200078e0004 */
[----:B------:R-:W-:Y:S02]  /*a290*/  SHF.R.U32.HI R4, RZ, 0x18, R2 ;  /* 0x00000018ff047819 */ /* 0x000fe40000011602 */
[----:B------:R-:W-:Y:S01]  /*a2a0*/  @!P5 PRMT R10, R25, 0x5410, RZ ;  /* 0x00005410190ad816 */ /* 0x000fe200000000ff */
[----:B---3--:R-:W-:Y:S01]  /*a2b0*/  FADD.FTZ R7, R9, R15 ;  /* 0x0000000f09077221 */ /* 0x008fe20000010000 */
[----:B------:R-:W-:-:S02]  /*a2c0*/  ISETP.LE.U32.AND P5, PT, R4, UR15, PT ;  /* 0x0000000f04007c0c */ /* 0x000fc4000bfa3070 */
[----:B----4-:R-:W-:Y:S02]  /*a2d0*/  F2FP.F16.F32.PACK_AB R4, R14, R9 ;  /* 0x000000090e04723e */ /* 0x010fe400000000ff */
[----:B------:R-:W-:Y:S01]  /*a2e0*/  MUFU.EX2 R9, R216 ;  /* 0x000000d800097308 */ /* 0x000fe20000000800 */
[----:B------:R-:W-:Y:S01]  /*a2f0*/  FADD.FTZ R11, R134, R227 ;  /* 0x000000e3860b7221 */ /* 0x000fe20000010000 */
[----:B------:R-:W-:-:S06]  /*a300*/  IMAD.MOV.U32 R25, RZ, RZ, R5 ;  /* 0x000000ffff197224 */ /* 0x000fcc00078e0005 */
[----:B------:R-:W3:Y:S01]  /*a310*/  MUFU.EX2 R5, R197 ;  /* 0x000000c500057308 */ /* 0x000ee20000000800 */
[----:B------:R-:W-:-:S04]  /*a320*/  LOP3.LUT R0, R2, 0xff, RZ, 0xc0, !PT ;  /* 0x000000ff02007812 */ /* 0x000fc800078ec0ff */
[----:B------:R-:W-:Y:S02]  /*a330*/  ISETP.LE.U32.AND P4, PT, R0, UR15, PT ;  /* 0x0000000f00007c0c */ /* 0x000fe4000bf83070 */
[----:B------:R-:W-:Y:S02]  /*a340*/  LOP3.LUT R0, R2, 0xffff, RZ, 0xc0, !PT ;  /* 0x0000ffff02007812 */ /* 0x000fe400078ec0ff */
[----:B------:R-:W-:Y:S01]  /*a350*/  SHF.R.U32.HI R2, RZ, 0x10, R2 ;  /* 0x00000010ff027819 */ /* 0x000fe20000011602 */
[----:B------:R-:W-:Y:S01]  /*a360*/  @!P1 HADD2 R21, -R176.H0_H0, -RZ.H0_H0 ;  /* 0xa00000ffb0159230 */ /* 0x000fe20000000900 */
[----:B------:R-:W-:Y:S02]  /*a370*/  SHF.R.U32.HI R0, RZ, 0x8, R0 ;  /* 0x00000008ff007819 */ /* 0x000fe40000011600 */
[----:B------:R-:W-:Y:S02]  /*a380*/  LOP3.LUT R2, R2, 0xff, RZ, 0xc0, !PT ;  /* 0x000000ff02027812 */ /* 0x000fe400078ec0ff */
[----:B------:R-:W-:-:S02]  /*a390*/  @!P1 PRMT R176, R21, 0x5410, RZ ;  /* 0x0000541015b09816 */ /* 0x000fc400000000ff */
[----:B------:R-:W-:Y:S02]  /*a3a0*/  LOP3.LUT R0, R0, 0xffff, RZ, 0xc0, !PT ;  /* 0x0000ffff00007812 */ /* 0x000fe400078ec0ff */
[----:B------:R-:W-:Y:S01]  /*a3b0*/  ISETP.LE.U32.AND P1, PT, R2, UR15, PT ;  /* 0x0000000f02007c0c */ /* 0x000fe2000bf23070 */
[----:B------:R-:W-:Y:S01]  /*a3c0*/  IMAD.WIDE.U32 R2, R6, -0x2daee0ad, RZ ;  /* 0xd2511f5306027825 */ /* 0x000fe200078e00ff */
[----:B------:R-:W-:Y:S02]  /*a3d0*/  ISETP.LE.U32.AND P6, PT, R0, UR15, PT ;  /* 0x0000000f00007c0c */ /* 0x000fe4000bfc3070 */
[C---:B------:R-:W-:Y:S02]  /*a3e0*/  PRMT R175, R4.reuse, 0x7610, R175 ;  /* 0x0000761004af7816 */ /* 0x040fe400000000af */
[----:B------:R-:W-:Y:S02]  /*a3f0*/  LOP3.LUT R0, R3, UR28, R8, 0x96, !PT ;  /* 0x0000001c03007c12 */ /* 0x000fe4000f8e9608 */
[----:B------:R-:W-:-:S02]  /*a400*/  PRMT R174, R4, 0x7632, R174 ;  /* 0x0000763204ae7816 */ /* 0x000fc400000000ae */
[----:B------:R-:W-:Y:S01]  /*a410*/  SHF.R.U32.HI R4, RZ, 0x10, R0 ;  /* 0x00000010ff047819 */ /* 0x000fe20000011600 */
[----:B------:R-:W-:Y:S02]  /*a420*/  @!P4 HADD2 R27, -R175.H0_H0, -RZ.H0_H0 ;  /* 0xa00000ffaf1bc230 */ /* 0x000fe40000000900 */
[----:B------:R-:W-:Y:S01]  /*a430*/  IMAD.MOV.U32 R94, RZ, RZ, R39 ;  /* 0x000000ffff5e7224 */ /* 0x000fe200078e0027 */
[----:B------:R-:W-:Y:S01]  /*a440*/  LOP3.LUT R4, R4, 0xff, RZ, 0xc0, !PT ;  /* 0x000000ff04047812 */ /* 0x000fe200078ec0ff */
[----:B------:R-:W-:Y:S01]  /*a450*/  @!P6 HADD2 R29, -R174.H0_H0, -RZ.H0_H0 ;  /* 0xa00000ffae1de230 */ /* 0x000fe20000000900 */
[----:B------:R-:W-:Y:S01]  /*a460*/  PRMT R39, R175, 0x5410, R174 ;  /* 0x00005410af277816 */ /* 0x000fe200000000ae */
[----:B------:R-:W-:Y:S01]  /*a470*/  IMAD.MOV.U32 R191, RZ, RZ, R235 ;  /* 0x000000ffffbf7224 */ /* 0x000fe200078e00eb */
[----:B------:R-:W-:Y:S01]  /*a480*/  @!P4 PRMT R175, R27, 0x5410, RZ ;  /* 0x000054101bafc816 */ /* 0x000fe200000000ff */
[----:B---3--:R-:W-:Y:S01]  /*a490*/  FADD.FTZ R8, R5, R247 ;  /* 0x000000f705087221 */ /* 0x008fe20000010000 */
[----:B------:R-:W-:Y:S01]  /*a4a0*/  ISETP.LE.U32.AND P4, PT, R4, UR15, PT ;  /* 0x0000000f04007c0c */ /* 0x000fe2000bf83070 */
[----:B------:R-:W-:Y:S01]  /*a4b0*/  MUFU.EX2 R235, R220 ;  /* 0x000000dc00eb7308 */ /* 0x000fe20000000800 */
[----:B------:R-:W-:Y:S01]  /*a4c0*/  LOP3.LUT R4, R0, 0xff, RZ, 0xc0, !PT ;  /* 0x000000ff00047812 */ /* 0x000fe200078ec0ff */
[----:B------:R-:W-:Y:S01]  /*a4d0*/  IMAD.MOV.U32 R63, RZ, RZ, R246 ;  /* 0x000000ffff3f7224 */ /* 0x000fe200078e00f6 */
[----:B------:R-:W-:-:S02]  /*a4e0*/  F2FP.F16.F32.PACK_AB R5, R9, R5 ;  /* 0x000000050905723e */ /* 0x000fc400000000ff */
[----:B------:R-:W-:-:S03]  /*a4f0*/  @!P6 PRMT R174, R29, 0x5410, RZ ;  /* 0x000054101daee816 */ /* 0x000fc600000000ff */
[----:B------:R-:W-:Y:S01]  /*a500*/  MUFU.EX2 R15, R217 ;  /* 0x000000d9000f7308 */ /* 0x000fe20000000800 */
[----:B------:R-:W-:Y:S02]  /*a510*/  ISETP.LE.U32.AND P6, PT, R4, UR15, PT ;  /* 0x0000000f04007c0c */ /* 0x000fe4000bfc3070 */
[----:B------:R-:W-:Y:S02]  /*a520*/  PRMT R173, R5, 0x7610, R173 ;  /* 0x0000761005ad7816 */ /* 0x000fe400000000ad */
[----:B------:R-:W-:-:S03]  /*a530*/  SHF.R.U32.HI R4, RZ, 0x18, R0 ;  /* 0x00000018ff047819 */ /* 0x000fc60000011600 */
[----:B------:R-:W3:Y:S01]  /*a540*/  MUFU.EX2 R246, R219 ;  /* 0x000000db00f67308 */ /* 0x000ee20000000800 */
[----:B------:R-:W-:Y:S02]  /*a550*/  LOP3.LUT R0, R0, 0xffff, RZ, 0xc0, !PT ;  /* 0x0000ffff00007812 */ /* 0x000fe400078ec0ff */
[----:B------:R-:W-:Y:S01]  /*a560*/  PRMT R137, R5, 0x7632, R137 ;  /* 0x0000763205897816 */ /* 0x000fe20000000089 */
[----:B------:R-:W-:Y:S01]  /*a570*/  @!P1 HADD2 R38, -R173.H0_H0, -RZ.H0_H0 ;  /* 0xa00000ffad269230 */ /* 0x000fe20000000900 */
[----:B------:R-:W-:Y:S01]  /*a580*/  SHF.R.U32.HI R0, RZ, 0x8, R0 ;  /* 0x00000008ff007819 */ /* 0x000fe20000011600 */
[----:B------:R-:W-:Y:S02]  /*a590*/  IMAD.MOV.U32 R21, RZ, RZ, R36 ;  /* 0x000000ffff157224 */ /* 0x000fe400078e0024 */
[----:B------:R-:W-:Y:S01]  /*a5a0*/  @!P5 HADD2 R40, -R137.H0_H0, -RZ.H0_H0 ;  /* 0xa00000ff8928d230 */ /* 0x000fe20000000900 */
[----:B------:R-:W-:Y:S02]  /*a5b0*/  PRMT R36, R173, 0x5410, R137 ;  /* 0x00005410ad247816 */ /* 0x000fe40000000089 */
[----:B------:R-:W-:-:S02]  /*a5c0*/  LOP3.LUT R0, R0, 0xffff, RZ, 0xc0, !PT ;  /* 0x0000ffff00007812 */ /* 0x000fc400078ec0ff */
[----:B------:R-:W-:Y:S02]  /*a5d0*/  @!P1 PRMT R173, R38, 0x5410, RZ ;  /* 0x0000541026ad9816 */ /* 0x000fe400000000ff */
[----:B------:R-:W-:Y:S02]  /*a5e0*/  ISETP.LE.U32.AND P1, PT, R4, UR15, PT ;  /* 0x0000000f04007c0c */ /* 0x000fe4000bf23070 */
[----:B------:R-:W-:Y:S02]  /*a5f0*/  @!P5 PRMT R137, R40, 0x5410, RZ ;  /* 0x000054102889d816 */ /* 0x000fe400000000ff */
[----:B------:R-:W-:Y:S01]  /*a600*/  ISETP.LE.U32.AND P5, PT, R0, UR15, PT ;  /* 0x0000000f00007c0c */ /* 0x000fe2000bfa3070 */
[----:B------:R-:W-:Y:S01]  /*a610*/  IMAD.MOV.U32 R192, RZ, RZ, R79 ;  /* 0x000000ffffc07224 */ /* 0x000fe200078e004f */
[----:B---3--:R-:W-:Y:S01]  /*a620*/  F2FP.F16.F32.PACK_AB R0, R246, R15 ;  /* 0x0000000ff600723e */ /* 0x008fe200000000ff */
[----:B------:R-:W-:Y:S02]  /*a630*/  IMAD.MOV.U32 R79, RZ, RZ, R78 ;  /* 0x000000ffff4f7224 */ /* 0x000fe400078e004e */
[----:B------:R-:W-:Y:S01]  /*a640*/  IMAD.MOV.U32 R78, RZ, RZ, R75 ;  /* 0x000000ffff4e7224 */ /* 0x000fe200078e004b */
[----:B------:R-:W-:Y:S01]  /*a650*/  PRMT R133, R0, 0x7632, R133 ;  /* 0x0000763200857816 */ /* 0x000fe20000000085 */
[----:B------:R-:W-:Y:S01]  /*a660*/  IMAD.MOV.U32 R75, RZ, RZ, R93 ;  /* 0x000000ffff4b7224 */ /* 0x000fe200078e005d */
[----:B------:R-:W-:Y:S01]  /*a670*/  MOV R93, R61 ;  /* 0x0000003d005d7202 */ /* 0x000fe20000000f00 */
[----:B------:R-:W-:-:S02]  /*a680*/  IMAD.MOV.U32 R196, RZ, RZ, R94 ;  /* 0x000000ffffc47224 */ /* 0x000fc400078e005e */
[----:B------:R-:W-:Y:S02]  /*a690*/  IMAD.MOV.U32 R61, RZ, RZ, R56 ;  /* 0x000000ffff3d7224 */ /* 0x000fe400078e0038 */
[----:B------:R-:W-:Y:S02]  /*a6a0*/  @!P4 HADD2 R42, -R0.H0_H0, -RZ.H0_H0 ;  /* 0xa00000ff002ac230 */ /* 0x000fe40000000900 */
[----:B------:R-:W-:Y:S01]  /*a6b0*/  IMAD.MOV.U32 R94, RZ, RZ, R60 ;  /* 0x000000ffff5e7224 */ /* 0x000fe200078e003c */
[C---:B------:R-:W-:Y:S01]  /*a6c0*/  @P4 PRMT R189, R0.reuse, 0x7610, R189 ;  /* 0x0000761000bd4816 */ /* 0x040fe200000000bd */
[----:B------:R-:W-:Y:S01]  /*a6d0*/  IMAD.MOV.U32 R56, RZ, RZ, R66 ;  /* 0x000000ffff387224 */ /* 0x000fe200078e0042 */
[----:B------:R-:W-:Y:S01]  /*a6e0*/  PRMT R66, R0, 0x5410, R133 ;  /* 0x0000541000427816 */ /* 0x000fe20000000085 */
[----:B------:R-:W-:Y:S01]  /*a6f0*/  IMAD.MOV.U32 R60, RZ, RZ, R239 ;  /* 0x000000ffff3c7224 */ /* 0x000fe200078e00ef */
[----:B------:R-:W-:Y:S01]  /*a700*/  MOV R219, R25 ;  /* 0x0000001900db7202 */ /* 0x000fe20000000f00 */
[----:B------:R-:W-:Y:S01]  /*a710*/  IMAD.MOV.U32 R194, RZ, RZ, R238 ;  /* 0x000000ffffc27224 */ /* 0x000fe200078e00ee */
[----:B------:R-:W-:Y:S01]  /*a720*/  MUFU.EX2 R239, R223 ;  /* 0x000000df00ef7308 */ /* 0x000fe20000000800 */
[----:B------:R-:W-:-:S02]  /*a730*/  LOP3.LUT R0, R2, 0xff, RZ, 0xc0, !PT ;  /* 0x000000ff02007812 */ /* 0x000fc400078ec0ff */
[----:B------:R-:W-:-:S05]  /*a740*/  MOV R25, R65 ;  /* 0x0000004100197202 */ /* 0x000fca0000000f00 */
[----:B------:R-:W-:Y:S01]  /*a750*/  MUFU.EX2 R238, R224 ;  /* 0x000000e000ee7308 */ /* 0x000fe20000000800 */
[----:B--2---:R-:W-:-:S04]  /*a760*/  IMAD.MOV.U32 R198, RZ, RZ, R16 ;  /* 0x000000ffffc67224 */ /* 0x004fc800078e0010 */
[----:B------:R-:W-:Y:S02]  /*a770*/  IMAD.MOV.U32 R216, RZ, RZ, R198 ;  /* 0x000000ffffd87224 */ /* 0x000fe400078e00c6 */
[----:B------:R-:W-:-:S04]  /*a780*/  IMAD.MOV.U32 R198, RZ, RZ, R233 ;  /* 0x000000ffffc67224 */ /* 0x000fc800078e00e9 */
[----:B------:R-:W-:-:S05]  /*a790*/  IMAD.MOV.U32 R227, RZ, RZ, R198 ;  /* 0x000000ffffe37224 */ /* 0x000fca00078e00c6 */
[----:B------:R-:W-:Y:S02]  /*a7a0*/  MOV R197, R227 ;  /* 0x000000e300c57202 */ /* 0x000fe40000000f00 */
[----:B------:R-:W2:Y:S01]  /*a7b0*/  LDL R227, [R1+0xd4] ;  /* 0x0000d40001e37983 */ /* 0x000ea20000100800 */
[----:B------:R-:W-:Y:S02]  /*a7c0*/  IMAD.MOV.U32 R199, RZ, RZ, R17 ;  /* 0x000000ffffc77224 */ /* 0x000fe400078e0011 */
[----:B------:R-:W3:Y:S02]  /*a7d0*/  MUFU.EX2 R17, R218 ;  /* 0x000000da00117308 */ /* 0x000ee40000000800 */
[----:B---3--:R-:W-:Y:S01]  /*a7e0*/  F2FP.F16.F32.PACK_AB R4, R235, R17 ;  /* 0x00000011eb04723e */ /* 0x008fe200000000ff */
[----:B------:R-:W-:-:S03]  /*a7f0*/  IMAD.MOV.U32 R218, RZ, RZ, R24 ;  /* 0x000000ffffda7224 */ /* 0x000fc600078e0018 */
[C---:B------:R-:W-:Y:S01]  /*a800*/  PRMT R136, R4.reuse, 0x7610, R136 ;  /* 0x0000761004887816 */ /* 0x040fe20000000088 */
[----:B------:R-:W-:Y:S01]  /*a810*/  IMAD.MOV.U32 R24, RZ, RZ, R95 ;  /* 0x000000ffff187224 */ /* 0x000fe200078e005f */
[----:B------:R-:W-:Y:S01]  /*a820*/  PRMT R134, R4, 0x7632, R134 ;  /* 0x0000763204867816 */ /* 0x000fe20000000086 */
[----:B------:R-:W-:Y:S02]  /*a830*/  IMAD.MOV.U32 R95, RZ, RZ, R57 ;  /* 0x000000ffff5f7224 */ /* 0x000fe400078e0039 */
[----:B------:R-:W-:Y:S02]  /*a840*/  @!P6 HADD2 R46, -R136.H0_H0, -RZ.H0_H0 ;  /* 0xa00000ff882ee230 */ /* 0x000fe40000000900 */
[----:B------:R-:W-:Y:S01]  /*a850*/  IMAD.MOV.U32 R57, RZ, RZ, R190 ;  /* 0x000000ffff397224 */ /* 0x000fe200078e00be */
[----:B------:R-:W-:Y:S01]  /*a860*/  MUFU.EX2 R247, R222 ;  /* 0x000000de00f77308 */ /* 0x000fe20000000800 */
[----:B------:R-:W-:Y:S01]  /*a870*/  IMAD.MOV.U32 R190, RZ, RZ, R234 ;  /* 0x000000ffffbe7224 */ /* 0x000fe200078e00ea */
[----:B------:R-:W-:-:S02]  /*a880*/  PRMT R65, R136, 0x5410, R134 ;  /* 0x0000541088417816 */ /* 0x000fc40000000086 */
[----:B------:R-:W-:-:S04]  /*a890*/  @!P6 PRMT R136, R46, 0x5410, RZ ;  /* 0x000054102e88e816 */ /* 0x000fc800000000ff */
[----:B------:R-:W3:Y:S01]  /*a8a0*/  MUFU.EX2 R234, R221 ;  /* 0x000000dd00ea7308 */ /* 0x000ee20000000800 */
[----:B------:R-:W-:Y:S02]  /*a8b0*/  ISETP.LE.U32.AND P6, PT, R0, UR15, PT ;  /* 0x0000000f00007c0c */ /* 0x000fe4000bfc3070 */
[----:B------:R-:W-:Y:S02]  /*a8c0*/  LOP3.LUT R0, R2, 0xffff, RZ, 0xc0, !PT ;  /* 0x0000ffff02007812 */ /* 0x000fe400078ec0ff */
[--C-:B------:R-:W-:Y:S02]  /*a8d0*/  SHF.R.U32.HI R4, RZ, 0x18, R2.reuse ;  /* 0x00000018ff047819 */ /* 0x100fe40000011602 */
[----:B------:R-:W-:Y:S02]  /*a8e0*/  SHF.R.U32.HI R2, RZ, 0x10, R2 ;  /* 0x00000010ff027819 */ /* 0x000fe40000011602 */
[----:B------:R-:W-:Y:S01]  /*a8f0*/  SHF.R.U32.HI R0, RZ, 0x8, R0 ;  /* 0x00000008ff007819 */ /* 0x000fe20000011600 */
[----:B------:R-:W-:Y:S01]  /*a900*/  @!P5 HADD2 R45, -R134.H0_H0, -RZ.H0_H0 ;  /* 0xa00000ff862dd230 */ /* 0x000fe20000000900 */
[----:B------:R-:W-:-:S02]  /*a910*/  LOP3.LUT R2, R2, 0xff, RZ, 0xc0, !PT ;  /* 0x000000ff02027812 */ /* 0x000fc400078ec0ff */
[----:B------:R-:W-:Y:S02]  /*a920*/  LOP3.LUT R0, R0, 0xffff, RZ, 0xc0, !PT ;  /* 0x0000ffff00007812 */ /* 0x000fe400078ec0ff */
[----:B------:R-:W-:Y:S01]  /*a930*/  @!P4 PRMT R189, R42, 0x5410, RZ ;  /* 0x000054102abdc816 */ /* 0x000fe200000000ff */
[----:B------:R-:W-:Y:S01]  /*a940*/  IMAD.MOV.U32 R42, RZ, RZ, R190 ;  /* 0x000000ffff2a7224 */ /* 0x000fe200078e00be */
[----:B------:R-:W-:Y:S02]  /*a950*/  @!P5 PRMT R134, R45, 0x5410, RZ ;  /* 0x000054102d86d816 */ /* 0x000fe400000000ff */
[----:B------:R-:W-:Y:S02]  /*a960*/  ISETP.LE.U32.AND P4, PT, R2, UR15, PT ;  /* 0x0000000f02007c0c */ /* 0x000fe4000bf83070 */
[----:B------:R-:W-:Y:S02]  /*a970*/  ISETP.LE.U32.AND P5, PT, R0, UR15, PT ;  /* 0x0000000f00007c0c */ /* 0x000fe4000bfa3070 */
[----:B------:R-:W-:Y:S01]  /*a980*/  F2FP.F16.F32.PACK_AB R2, R239, R238 ;  /* 0x000000eeef02723e */ /* 0x000fe200000000ff */
[----:B------:R-:W-:Y:S01]  /*a990*/  @!P1 HADD2 R43, -R133.H0_H0, -RZ.H0_H0 ;  /* 0xa00000ff852b9230 */ /* 0x000fe20000000900 */
[----:B---3--:R-:W-:Y:S01]  /*a9a0*/  F2FP.F16.F32.PACK_AB R0, R247, R234 ;  /* 0x000000eaf700723e */ /* 0x008fe200000000ff */
[----:B------:R-:W-:Y:S01]  /*a9b0*/  FADD.FTZ R6, R64, R28 ;  /* 0x0000001c40067221 */ /* 0x000fe20000010000 */
[C---:B------:R-:W-:Y:S01]  /*a9c0*/  PRMT R132, R2.reuse, 0x7610, R132 ;  /* 0x0000761002847816 */ /* 0x040fe20000000084 */
[----:B------:R-:W-:Y:S01]  /*a9d0*/  FADD.FTZ R3, R9, R8 ;  /* 0x0000000809037221 */ /* 0x000fe20000010000 */
[----:B------:R-:W-:-:S02]  /*a9e0*/  PRMT R29, R2, 0x7632, R29 ;  /* 0x00007632021d7816 */ /* 0x000fc4000000001d */
[C---:B------:R-:W-:Y:S02]  /*a9f0*/  PRMT R28, R0.reuse, 0x7610, R28 ;  /* 0x00007610001c7816 */ /* 0x040fe4000000001c */
[----:B------:R-:W-:Y:S02]  /*aa00*/  PRMT R27, R0, 0x7632, R27 ;  /* 0x00007632001b7816 */ /* 0x000fe4000000001b */
[----:B------:R-:W-:Y:S01]  /*aa10*/  LOP3.LUT R2, R229, UR41, R42, 0x96, !PT ;  /* 0x00000029e5027c12 */ /* 0x000fe2000f8e962a */
[----:B------:R-:W-:Y:S01]  /*aa20*/  IMAD.MOV.U32 R217, RZ, RZ, R199 ;  /* 0x000000ffffd97224 */ /* 0x000fe200078e00c7 */
[----:B------:R-:W-:Y:S01]  /*aa30*/  LOP3.LUT R0, R219, UR43, R216, 0x96, !PT ;  /* 0x0000002bdb007c12 */ /* 0x000fe2000f8e96d8 */
[----:B------:R-:W-:Y:S01]  /*aa40*/  IMAD.MOV.U32 R199, RZ, RZ, R21 ;  /* 0x000000ffffc77224 */ /* 0x000fe200078e0015 */
[----:B------:R-:W-:Y:S01]  /*aa50*/  @!P1 PRMT R133, R43, 0x5410, RZ ;  /* 0x000054102b859816 */ /* 0x000fe200000000ff */
[----:B------:R-:W-:Y:S01]  /*aa60*/  IMAD.MOV.U32 R21, RZ, RZ, R77 ;  /* 0x000000ffff157224 */ /* 0x000fe200078e004d */
[----:B------:R-:W-:Y:S01]  /*aa70*/  MOV R43, R191 ;  /* 0x000000bf002b7202 */ /* 0x000fe20000000f00 */
[----:B------:R-:W-:Y:S01]  /*aa80*/  FADD.FTZ R191, R15, R3 ;  /* 0x000000030fbf7221 */ /* 0x000fe20000010000 */
[----:B------:R-:W-:-:S02]  /*aa90*/  IMAD.MOV.U32 R198, RZ, RZ, R76 ;  /* 0x000000ffffc67224 */ /* 0x000fc400078e004c */
[----:B------:R-:W-:Y:S02]  /*aaa0*/  IMAD.MOV.U32 R76, RZ, RZ, R236 ;  /* 0x000000ffff4c7224 */ /* 0x000fe400078e00ec */
[----:B------:R-:W-:Y:S02]  /*aab0*/  IMAD.MOV.U32 R77, RZ, RZ, R237 ;  /* 0x000000ffff4d7224 */ /* 0x000fe400078e00ed */
[----:B------:R-:W-:-:S04]  /*aac0*/  IMAD.WIDE.U32 R2, R2, -0x2daee0ad, RZ ;  /* 0xd2511f5302027825 */ /* 0x000fc800078e00ff */
[----:B------:R-:W-:Y:S01]  /*aad0*/  IMAD.WIDE.U32 R236, R0, -0x326172a9, RZ ;  /* 0xcd9e8d5700ec7825 */ /* 0x000fe200078e00ff */
[----:B------:R-:W-:-:S03]  /*aae0*/  ISETP.LE.U32.AND P1, PT, R4, UR15, PT ;  /* 0x0000000f04007c0c */ /* 0x000fc6000bf23070 */
[----:B------:R-:W-:Y:S01]  /*aaf0*/  FADD.FTZ R5, R14, R7 ;  /* 0x000000070e057221 */ /* 0x000fe20000010000 */
[----:B------:R-:W-:Y:S01]  /*ab00*/  LOP3.LUT R0, R3, UR39, R218, 0x96, !PT ;  /* 0x0000002703007c12 */ /* 0x000fe2000f8e96da */
[----:B------:R-:W-:Y:S01]  /*ab10*/  FADD.FTZ R4, R129, R11 ;  /* 0x0000000b81047221 */ /* 0x000fe20000010000 */
[----:B------:R-:W-:Y:S01]  /*ab20*/  LOP3.LUT R3, R237, UR40, R228, 0x96, !PT ;  /* 0x00000028ed037c12 */ /* 0x000fe2000f8e96e4 */
[----:B------:R-:W-:Y:S02]  /*ab30*/  FADD.FTZ R233, R17, R5 ;  /* 0x0000000511e97221 */ /* 0x000fe40000010000 */
[----:B------:R-:W-:Y:S02]  /*ab40*/  FADD.FTZ R190, R67, R4 ;  /* 0x0000000443be7221 */ /* 0x000fe40000010000 */
[----:B------:R-:W-:-:S04]  /*ab50*/  IMAD.WIDE.U32 R4, R3, -0x2daee0ad, RZ ;  /* 0xd2511f5303047825 */ /* 0x000fc800078e00ff */
[----:B------:R-:W-:Y:S01]  /*ab60*/  IMAD.WIDE.U32 R8, R0, -0x326172a9, RZ ;  /* 0xcd9e8d5700087825 */ /* 0x000fe200078e00ff */
[----:B------:R-:W-:-:S03]  /*ab70*/  LOP3.LUT R0, R5, UR33, R2, 0x96, !PT ;  /* 0x0000002105007c12 */ /* 0x000fc6000f8e9602 */
        /* <DEDUP_REMOVED lines=22> */
[----:B------:R-:W-:-:S04]  /*ace0*/  LOP3.LUT R2, R0, 0xff, RZ, 0xc0, !PT ;  /* 0x000000ff00027812 */ /* 0x000fc800078ec0ff */
[----:B------:R-:W-:Y:S02]  /*acf0*/  PRMT R11, R2, 0x5410, R3 ;  /* 0x00005410020b7816 */ /* 0x000fe40000000003 */
[--C-:B------:R-:W-:Y:S02]  /*ad00*/  SHF.R.U32.HI R3, RZ, 0x10, R0.reuse ;  /* 0x00000010ff037819 */ /* 0x100fe40000011600 */
[----:B------:R-:W-:Y:S02]  /*ad10*/  SHF.R.U32.HI R2, RZ, 0x18, R0 ;  /* 0x00000018ff027819 */ /* 0x000fe40000011600 */
[----:B------:R-:W-:-:S04]  /*ad20*/  LOP3.LUT R0, R3, 0xff, RZ, 0xc0, !PT ;  /* 0x000000ff03007812 */ /* 0x000fc800078ec0ff */
[----:B------:R-:W-:Y:S01]  /*ad30*/  PRMT R9, R0, 0x5410, R2 ;  /* 0x0000541000097816 */ /* 0x000fe20000000002 */
[----:B------:R-:W-:-:S04]  /*ad40*/  IMAD.WIDE.U32 R2, R7, -0x2daee0ad, RZ ;  /* 0xd2511f5307027825 */ /* 0x000fc800078e00ff */
[----:B------:R-:W-:Y:S02]  /*ad50*/  IMAD.U32 R4, RZ, RZ, UR15 ;  /* 0x0000000fff047e24 */ /* 0x000fe4000f8e00ff */
[----:B------:R-:W-:Y:S01]  /*ad60*/  IMAD.MOV.U32 R5, RZ, RZ, 0x7054 ;  /* 0x00007054ff057424 */ /* 0x000fe200078e00ff */
[----:B------:R-:W-:Y:S01]  /*ad70*/  LOP3.LUT R0, R3, UR28, R8, 0x96, !PT ;  /* 0x0000001c03007c12 */ /* 0x000fe2000f8e9608 */
[----:B------:R3:W-:Y:S03]  /*ad80*/  STG.E.U16 desc[UR26][R22.64+-0x40], R20 ;  /* 0xffffc01416007986 */ /* 0x0007e6000c10151a */
[----:B---3--:R-:W-:Y:S02]  /*ad90*/  PRMT R20, R4, R5, UR15 ;  /* 0x0000000f04147e16 */ /* 0x008fe40008000005 */
[----:B------:R-:W-:-:S04]  /*ada0*/  LOP3.LUT R4, R0, 0xffff, RZ, 0xc0, !PT ;  /* 0x0000ffff00047812 */ /* 0x000fc800078ec0ff */
[----:B------:R-:W-:Y:S02]  /*adb0*/  SHF.R.U32.HI R5, RZ, 0x8, R4 ;  /* 0x00000008ff057819 */ /* 0x000fe40000011604 */
[----:B------:R-:W-:-:S04]  /*adc0*/  LOP3.LUT R4, R0, 0xff, RZ, 0xc0, !PT ;  /* 0x000000ff00047812 */ /* 0x000fc800078ec0ff */
[----:B------:R-:W-:Y:S02]  /*add0*/  PRMT R6, R4, 0x5410, R5 ;  /* 0x0000541004067816 */ /* 0x000fe40000000005 */
[--C-:B------:R-:W-:Y:S02]  /*ade0*/  SHF.R.U32.HI R5, RZ, 0x10, R0.reuse ;  /* 0x00000010ff057819 */ /* 0x100fe40000011600 */
[----:B------:R-:W-:Y:S02]  /*adf0*/  SHF.R.U32.HI R4, RZ, 0x18, R0 ;  /* 0x00000018ff047819 */ /* 0x000fe40000011600 */
[----:B------:R-:W-:-:S04]  /*ae00*/  LOP3.LUT R0, R5, 0xff, RZ, 0xc0, !PT ;  /* 0x000000ff05007812 */ /* 0x000fc800078ec0ff */
[----:B------:R-:W-:Y:S02]  /*ae10*/  PRMT R5, R0, 0x5410, R4 ;  /* 0x0000541000057816 */ /* 0x000fe40000000004 */
[----:B------:R-:W-:-:S04]  /*ae20*/  LOP3.LUT R0, R2, 0xffff, RZ, 0xc0, !PT ;  /* 0x0000ffff02007812 */ /* 0x000fc800078ec0ff */
[----:B------:R-:W-:Y:S02]  /*ae30*/  SHF.R.U32.HI R3, RZ, 0x8, R0 ;  /* 0x00000008ff037819 */ /* 0x000fe40000011600 */
[----:B------:R-:W-:-:S04]  /*ae40*/  LOP3.LUT R0, R2, 0xff, RZ, 0xc0, !PT ;  /* 0x000000ff02007812 */ /* 0x000fc800078ec0ff */
[----:B------:R-:W-:Y:S02]  /*ae50*/  PRMT R4, R0, 0x5410, R3 ;  /* 0x0000541000047816 */ /* 0x000fe40000000003 */
[--C-:B------:R-:W-:Y:S01]  /*ae60*/  SHF.R.U32.HI R0, RZ, 0x10, R2.reuse ;  /* 0x00000010ff007819 */ /* 0x100fe20000011602 */
[----:B------:R-:W-:Y:S01]  /*ae70*/  STG.E.U16 desc[UR26][R22.64+-0x3e], R19 ;  /* 0xffffc21316007986 */ /* 0x000fe2000c10151a */
[----:B------:R-:W-:Y:S02]  /*ae80*/  SHF.R.U32.HI R2, RZ, 0x18, R2 ;  /* 0x00000018ff027819 */ /* 0x000fe40000011602 */
[----:B------:R-:W-:Y:S01]  /*ae90*/  LOP3.LUT R0, R0, 0xff, RZ, 0xc0, !PT ;  /* 0x000000ff00007812 */ /* 0x000fe200078ec0ff */
[----:B------:R3:W-:Y:S04]  /*aea0*/  STG.E.U16 desc[UR26][R34.64+-0x3e], R26 ;  /* 0xffffc21a22007986 */ /* 0x0007e8000c10151a */
[----:B------:R-:W-:Y:S04]  /*aeb0*/  STG.E.U16 desc[UR26][R34.64+-0x40], R18 ;  /* 0xffffc01222007986 */ /* 0x000fe8000c10151a */
[----:B------:R4:W-:Y:S01]  /*aec0*/  STG.E.U16 desc[UR26][R32.64+-0x3e], R10 ;  /* 0xffffc20a20007986 */ /* 0x0009e2000c10151a */
[----:B------:R-:W-:Y:S01]  /*aed0*/  HSET2.LE.AND R3, R9, R20, PT ;  /* 0x0000001409037233 */ /* 0x000fe20003803000 */
[----:B---3--:R-:W-:Y:S01]  /*aee0*/  FADD.FTZ R26, R130, R16 ;  /* 0x00000010821a7221 */ /* 0x008fe20000010000 */
[----:B------:R-:W-:-:S02]  /*aef0*/  PRMT R16, R0, 0x5410, R2 ;  /* 0x0000541000107816 */ /* 0x000fc40000000002 */
[----:B------:R-:W-:-:S05]  /*af00*/  HSET2.LE.AND R0, R15, R20, PT ;  /* 0x000000140f007233 */ /* 0x000fca0003803000 */
[----:B----4-:R-:W-:Y:S02]  /*af10*/  LOP3.LUT R10, R0, R55, RZ, 0xc0, !PT ;  /* 0x00000037000a7212 */ /* 0x010fe400078ec0ff */
[--C-:B------:R-:W-:Y:S02]  /*af20*/  HSET2.LE.AND R0, R14, R20.reuse, PT ;  /* 0x000000140e007233 */ /* 0x100fe40003803000 */
[--C-:B------:R-:W-:Y:S01]  /*af30*/  HSET2.LE.AND R2, R11, R20.reuse, PT ;  /* 0x000000140b027233 */ /* 0x100fe20003803000 */
[----:B------:R-:W-:Y:S02]  /*af40*/  IMAD.WIDE.U32 R18, R197, -0x326172a9, RZ ;  /* 0xcd9e8d57c5127825 */ /* 0x000fe400078e00ff */
[----:B------:R-:W-:Y:S02]  /*af50*/  LOP3.LUT R11, R0, R54, RZ, 0xc0, !PT ;  /* 0x00000036000b7212 */ /* 0x000fe400078ec0ff */
[----:B------:R-:W-:-:S05]  /*af60*/  HSET2.LE.AND R0, R4, R20, PT ;  /* 0x0000001404007233 */ /* 0x000fca0003803000 */
[----:B------:R-:W-:Y:S02]  /*af70*/  LOP3.LUT R130, R0, R37, RZ, 0xc0, !PT ;  /* 0x0000002500827212 */ /* 0x000fe400078ec0ff */
[----:B--2---:R-:W-:Y:S02]  /*af80*/  LOP3.LUT R0, R19, R227, RZ, 0x3c, !PT ;  /* 0x000000e313007212 */ /* 0x004fe400078e3cff */
[----:B------:R-:W-:Y:S02]  /*af90*/  LOP3.LUT R9, R3, R193, RZ, 0xc0, !PT ;  /* 0x000000c103097212 */ /* 0x000fe400078ec0ff */
[----:B------:R-:W-:Y:S01]  /*afa0*/  HSET2.LE.AND R3, R6, R20, PT ;  /* 0x0000001406037233 */ /* 0x000fe20003803000 */
[----:B------:R-:W-:Y:S01]  /*afb0*/  IMAD.WIDE.U32 R6, R0, -0x2daee0ad, RZ ;  /* 0xd2511f5300067825 */ /* 0x000fe200078e00ff */
[----:B------:R-:W-:-:S04]  /*afc0*/  LOP3.LUT R8, R2, R195, RZ, 0xc0, !PT ;  /* 0x000000c302087212 */ /* 0x000fc800078ec0ff */
[----:B------:R-:W-:Y:S01]  /*afd0*/  LOP3.LUT R0, R7, UR43, R216, 0x96, !PT ;  /* 0x0000002b07007c12 */ /* 0x000fe2000f8e96d8 */
[----:B------:R-:W-:Y:S01]  /*afe0*/  IMAD.MOV.U32 R227, RZ, RZ, R24 ;  /* 0x000000ffffe37224 */ /* 0x000fe200078e0018 */
[----:B------:R-:W-:Y:S01]  /*aff0*/  HSET2.LE.AND R2, R5, R20, PT ;  /* 0x0000001405027233 */ /* 0x000fe20003803000 */
[----:B------:R-:W-:Y:S01]  /*b000*/  IMAD.MOV.U32 R197, RZ, RZ, R21 ;  /* 0x000000ffffc57224 */ /* 0x000fe200078e0015 */
[----:B------:R-:W-:Y:S01]  /*b010*/  MOV R21, R244 ;  /* 0x000000f400157202 */ /* 0x000fe20000000f00 */
[----:B------:R-:W-:Y:S02]  /*b020*/  IMAD.MOV.U32 R24, RZ, RZ, R25 ;  /* 0x000000ffff187224 */ /* 0x000fe400078e0019 */
[----:B------:R-:W-:Y:S02]  /*b030*/  IMAD.MOV.U32 R25, RZ, RZ, R245 ;  /* 0x000000ffff197224 */ /* 0x000fe400078e00f5 */
[----:B------:R-:W-:Y:S01]  /*b040*/  IMAD.WIDE.U32 R244, R0, -0x326172a9, RZ ;  /* 0xcd9e8d5700f47825 */ /* 0x000fe200078e00ff */
[----:B------:R-:W-:-:S02]  /*b050*/  LOP3.LUT R129, R2, R48, RZ, 0xc0, !PT ;  /* 0x0000003002817212 */ /* 0x000fc400078ec0ff */
[----:B------:R-:W-:Y:S02]  /*b060*/  LOP3.LUT R2, R229, UR41, R18, 0x96, !PT ;  /* 0x00000029e5027c12 */ /* 0x000fe4000f8e9612 */
[----:B------:R-:W-:Y:S01]  /*b070*/  LOP3.LUT R0, R245, UR40, R228, 0x96, !PT ;  /* 0x00000028f5007c12 */ /* 0x000fe2000f8e96e4 */
[----:B------:R-:W-:Y:S02]  /*b080*/  STG.E.U16 desc[UR26][R32.64+-0x40], R12 ;  /* 0xffffc00c20007986 */ /* 0x000fe4000c10151a */
[----:B------:R-:W-:Y:S02]  /*b090*/  IMAD.WIDE.U32 R4, R2, -0x2daee0ad, RZ ;  /* 0xd2511f5302047825 */ /* 0x000fe400078e00ff */
[----:B------:R2:W-:Y:S03]  /*b0a0*/  STG.E.U16 desc[UR26][R30.64+-0x40], R13 ;  /* 0xffffc00d1e007986 */ /* 0x0005e6000c10151a */
[----:B------:R-:W-:Y:S01]  /*b0b0*/  LOP3.LUT R2, R5, UR39, R6, 0x96, !PT ;  /* 0x0000002705027c12 */ /* 0x000fe2000f8e9606 */
[----:B------:R-:W-:Y:S01]  /*b0c0*/  STL.64 [R1+0xb0], R18 ;  /* 0x0000b01201007387 */ /* 0x000fe20000100a00 */
[----:B------:R-:W-:Y:S01]  /*b0d0*/  LOP3.LUT R128, R3, R49, RZ, 0xc0, !PT ;  /* 0x0000003103807212 */ /* 0x000fe200078ec0ff */
[----:B------:R-:W-:-:S02]  /*b0e0*/  @!P6 HADD2 R50, -R132.H0_H0, -RZ.H0_H0 ;  /* 0xa00000ff8432e230 */ /* 0x000fc40000000900 */
[----:B------:R3:W-:Y:S01]  /*b0f0*/  STL.64 [R1+0x10], R6 ;  /* 0x0000100601007387 */ /* 0x0007e20000100a00 */
[----:B------:R-:W-:-:S04]  /*b100*/  IMAD.WIDE.U32 R2, R2, -0x326172a9, RZ ;  /* 0xcd9e8d5702027825 */ /* 0x000fc800078e00ff */
[----:B------:R-:W-:Y:S01]  /*b110*/  @!P1 HADD2 R51, -R27.H0_H0, -RZ.H0_H0 ;  /* 0xa00000ff1b339230 */ /* 0x000fe20000000900 */
[----:B------:R-:W-:Y:S01]  /*b120*/  PRMT R64, R132, 0x5410, R29 ;  /* 0x0000541084407816 */ /* 0x000fe2000000001d */
[----:B--2---:R-:W-:-:S05]  /*b130*/  IMAD.WIDE.U32 R12, R0, -0x2daee0ad, RZ ;  /* 0xd2511f53000c7825 */ /* 0x004fca00078e00ff */
[----:B------:R-:W-:-:S05]  /*b140*/  LOP3.LUT R0, R13, UR33, R4, 0x96, !PT ;  /* 0x000000210d007c12 */ /* 0x000fca000f8e9604 */
[----:B---3--:R-:W-:Y:S01]  /*b150*/  IMAD.WIDE.U32 R6, R0, -0x326172a9, RZ ;  /* 0xcd9e8d5700067825 */ /* 0x008fe200078e00ff */
[----:B------:R-:W-:Y:S02]  /*b160*/  LOP3.LUT R0, R3, UR38, R244, 0x96, !PT ;  /* 0x0000002603007c12 */ /* 0x000fe4000f8e96f4 */
[----:B------:R-:W-:Y:S02]  /*b170*/  @!P6 PRMT R132, R50, 0x5410, RZ ;  /* 0x000054103284e816 */ /* 0x000fe400000000ff */
[----:B------:R-:W-:Y:S02]  /*b180*/  LOP3.LUT R4, R7, UR32, R2, 0x96, !PT ;  /* 0x0000002007047c12 */ /* 0x000fe4000f8e9602 */
[----:B------:R-:W-:Y:S01]  /*b190*/  PRMT R50, R28, 0x5410, R27 ;  /* 0x000054101c327816 */ /* 0x000fe2000000001b */
[----:B------:R-:W-:Y:S01]  /*b1a0*/  IMAD.MOV.U32 R48, RZ, RZ, R198 ;  /* 0x000000ffff307224 */ /* 0x000fe200078e00c6 */
[----:B------:R-:W-:Y:S01]  /*b1b0*/  @!P1 PRMT R27, R51, 0x5410, RZ ;  /* 0x00005410331b9816 */ /* 0x000fe200000000ff */
[----:B------:R-:W-:Y:S01]  /*b1c0*/  IMAD.MOV.U32 R51, RZ, RZ, R197 ;  /* 0x000000ffff337224 */ /* 0x000fe200078e00c5 */
[----:B------:R-:W-:Y:S01]  /*b1d0*/  MOV R197, R25 ;  /* 0x0000001900c57202 */ /* 0x000fe20000000f00 */
[----:B------:R-:W-:-:S02]  /*b1e0*/  IMAD.MOV.U32 R198, RZ, RZ, R24 ;  /* 0x000000ffffc67224 */ /* 0x000fc400078e0018 */
[----:B------:R-:W-:-:S04]  /*b1f0*/  IMAD.WIDE.U32 R2, R0, -0x2daee0ad, RZ ;  /* 0xd2511f5300027825 */ /* 0x000fc800078e00ff */
[----:B------:R-:W-:Y:S01]  /*b200*/  IMAD.WIDE.U32 R24, R4, -0x2daee0ad, RZ ;  /* 0xd2511f5304187825 */ /* 0x000fe200078e00ff */
[----:B------:R-:W-:Y:S02]  /*b210*/  LOP3.LUT R3, R3, UR29, R12, 0x96, !PT ;  /* 0x0000001d03037c12 */ /* 0x000fe4000f8e960c */
[----:B------:R-:W-:Y:S01]  /*b220*/  HSET2.LE.AND R0, R16, R20, PT ;  /* 0x0000001410007233 */ /* 0x000fe20003803000 */
[----:B------:R-:W-:Y:S01]  /*b230*/  IMAD.MOV.U32 R218, RZ, RZ, R131 ;  /* 0x000000ffffda7224 */ /* 0x000fe200078e0083 */
[----:B------:R-:W-:Y:S01]  /*b240*/  LOP3.LUT R2, R25, UR10, R2, 0x96, !PT ;  /* 0x0000000a19027c12 */ /* 0x000fe2000f8e9602 */
[----:B------:R-:W-:Y:S01]  /*b250*/  IMAD.WIDE.U32 R4, R3, -0x326172a9, RZ ;  /* 0xcd9e8d5703047825 */ /* 0x000fe200078e00ff */
[----:B------:R-:W2:Y:S03]  /*b260*/  LDSM.16.MT88.4 R12, [R201+0xa000] ;  /* 0x00a00000c90c783b */ /* 0x000ea60000004200 */
[----:B------:R-:W-:Y:S01]  /*b270*/  IMAD.WIDE.U32 R2, R2, -0x326172a9, RZ ;  /* 0xcd9e8d5702027825 */ /* 0x000fe200078e00ff */
[----:B------:R-:W-:-:S03]  /*b280*/  LOP3.LUT R131, R0, R41, RZ, 0xc0, !PT ;  /* 0x0000002900837212 */ /* 0x000fc600078ec0ff */
[----:B------:R-:W-:Y:S01]  /*b290*/  IMAD.MOV.U32 R49, RZ, RZ, R199 ;  /* 0x000000ffff317224 */ /* 0x000fe200078e00c7 */
[----:B------:R-:W-:Y:S01]  /*b2a0*/  LOP3.LUT R0, R3, UR24, R4, 0x96, !PT ;  /* 0x0000001803007c12 */ /* 0x000fe2000f8e9604 */
[----:B------:R-:W-:Y:S01]  /*b2b0*/  IMAD.MOV.U32 R199, RZ, RZ, R21 ;  /* 0x000000ffffc77224 */ /* 0x000fe200078e0015 */
        /* <DEDUP_REMOVED lines=21> */
[----:B------:R-:W-:-:S02]  /*b410*/  HSET2.LE.AND R0, R16, R20, PT ;  /* 0x0000001410007233 */ /* 0x000fc40003803000 */
[----:B------:R-:W-:Y:S01]  /*b420*/  LOP3.LUT R7, R2, R36, RZ, 0xc0, !PT ;  /* 0x0000002402077212 */ /* 0x000fe200078ec0ff */
[C---:B--2---:R-:W-:Y:S01]  /*b430*/  HMMA.16816.F32 R152, R8.reuse, R12, R152 ;  /* 0x0000000c0898723c */ /* 0x044fe20000001898 */
[----:B------:R-:W-:Y:S01]  /*b440*/  LOP3.LUT R4, R3, R44, RZ, 0xc0, !PT ;  /* 0x0000002c03047212 */ /* 0x000fe200078ec0ff */
[----:B------:R-:W-:Y:S01]  /*b450*/  IMAD.MOV.U32 R220, RZ, RZ, R200 ;  /* 0x000000ffffdc7224 */ /* 0x000fe200078e00c8 */
[----:B------:R-:W-:Y:S01]  /*b460*/  LOP3.LUT R5, R0, R47, RZ, 0xc0, !PT ;  /* 0x0000002f00057212 */ /* 0x000fe200078ec0ff */
[----:B------:R-:W-:Y:S02]  /*b470*/  @!P5 HADD2 R53, -R29.H0_H0, -RZ.H0_H0 ;  /* 0xa00000ff1d35d230 */ /* 0x000fe40000000900 */
[----:B------:R-:W-:Y:S01]  /*b480*/  @!P4 HADD2 R52, -R28.H0_H0, -RZ.H0_H0 ;  /* 0xa00000ff1c34c230 */ /* 0x000fe20000000900 */
[----:B------:R-:W-:Y:S01]  /*b490*/  HMMA.16816.F32 R36, R8, R14, R148 ;  /* 0x0000000e0824723c */ /* 0x000fe20000001894 */
[----:B------:R-:W-:Y:S02]  /*b4a0*/  IMAD.MOV.U32 R223, RZ, RZ, R194 ;  /* 0x000000ffffdf7224 */ /* 0x000fe400078e00c2 */
[----:B------:R-:W-:-:S02]  /*b4b0*/  IMAD.MOV.U32 R193, RZ, RZ, R62 ;  /* 0x000000ffffc17224 */ /* 0x000fc400078e003e */
[----:B------:R-:W-:Y:S01]  /*b4c0*/  IMAD.MOV.U32 R195, RZ, RZ, R58 ;  /* 0x000000ffffc37224 */ /* 0x000fe200078e003a */
[C---:B------:R-:W-:Y:S01]  /*b4d0*/  HMMA.16816.F32 R168, R4.reuse, R12, R168 ;  /* 0x0000000c04a8723c */ /* 0x040fe200000018a8 */
[----:B------:R-:W-:Y:S01]  /*b4e0*/  IMAD.MOV.U32 R221, RZ, RZ, R199 ;  /* 0x000000ffffdd7224 */ /* 0x000fe200078e00c7 */
[----:B------:R-:W-:Y:S01]  /*b4f0*/  MOV R222, R198 ;  /* 0x000000c600de7202 */ /* 0x000fe20000000f00 */
[----:B------:R-:W-:Y:S01]  /*b500*/  IMAD.MOV.U32 R216, RZ, RZ, R207 ;  /* 0x000000ffffd87224 */ /* 0x000fe200078e00cf */
[----:B------:R-:W-:Y:S02]  /*b510*/  LDSM.16.MT88.4 R16, [R206+0xb000] ;  /* 0x00b00000ce10783b */ /* 0x000fe40000004200 */
[----:B------:R-:W-:Y:S02]  /*b520*/  HMMA.16816.F32 R164, R4, R14, R164 ;  /* 0x0000000e04a4723c */ /* 0x000fe400000018a4 */
[----:B------:R-:W2:Y:S01]  /*b530*/  LDSM.16.MT88.4 R12, [R203+0xa000] ;  /* 0x00a00000cb0c783b */ /* 0x000ea20000004200 */
[----:B------:R-:W-:Y:S01]  /*b540*/  MOV R148, R220 ;  /* 0x000000dc00947202 */ /* 0x000fe20000000f00 */
[----:B------:R-:W-:-:S02]  /*b550*/  IMAD.MOV.U32 R220, RZ, RZ, R197 ;  /* 0x000000ffffdc7224 */ /* 0x000fc400078e00c5 */
[-C--:B--2---:R-:W-:Y:S06]  /*b560*/  HMMA.16816.F32 R144, R8, R12.reuse, R144 ;  /* 0x0000000c0890723c */ /* 0x084fec0000001890 */
[C---:B------:R-:W-:Y:S06]  /*b570*/  HMMA.16816.F32 R160, R4.reuse, R12, R160 ;  /* 0x0000000c04a0723c */ /* 0x040fec00000018a0 */
[-C--:B------:R-:W-:Y:S06]  /*b580*/  HMMA.16816.F32 R156, R4, R14.reuse, R156 ;  /* 0x0000000e049c723c */ /* 0x080fec000000189c */
[----:B------:R-:W-:Y:S01]  /*b590*/  HMMA.16816.F32 R40, R8, R14, R140 ;  /* 0x0000000e0828723c */ /* 0x000fe2000000188c */
[----:B------:R-:W2:Y:S01]  /*b5a0*/  LDSM.16.MT88.4 R12, [R206+0xa000] ;  /* 0x00a00000ce0c783b */ /* 0x000ea20000004200 */
[----:B------:R-:W-:Y:S01]  /*b5b0*/  IMAD.MOV.U32 R197, RZ, RZ, R192 ;  /* 0x000000ffffc57224 */ /* 0x000fe200078e00c0 */
[----:B------:R-:W-:Y:S01]  /*b5c0*/  @!P5 PRMT R29, R53, 0x5410, RZ ;  /* 0x00005410351dd816 */ /* 0x000fe200000000ff */
[----:B------:R-:W-:Y:S01]  /*b5d0*/  IMAD.MOV.U32 R192, RZ, RZ, R63 ;  /* 0x000000ffffc07224 */ /* 0x000fe200078e003f */
[----:B------:R-:W-:-:S02]  /*b5e0*/  @!P4 PRMT R28, R52, 0x5410, RZ ;  /* 0x00005410341cc816 */ /* 0x000fc400000000ff */
[----:B------:R-:W-:Y:S01]  /*b5f0*/  MOV R194, R59 ;  /* 0x0000003b00c27202 */ /* 0x000fe20000000f00 */
[----:B------:R-:W-:Y:S02]  /*b600*/  IMAD.MOV.U32 R140, RZ, RZ, R61 ;  /* 0x000000ffff8c7224 */ /* 0x000fe400078e003d */
[----:B------:R-:W-:Y:S02]  /*b610*/  IMAD.MOV.U32 R141, RZ, RZ, R60 ;  /* 0x000000ffff8d7224 */ /* 0x000fe400078e003c */
[----:B------:R-:W-:Y:S02]  /*b620*/  IMAD.MOV.U32 R142, RZ, RZ, R57 ;  /* 0x000000ffff8e7224 */ /* 0x000fe400078e0039 */
[----:B------:R-:W-:Y:S01]  /*b630*/  IMAD.MOV.U32 R143, RZ, RZ, R56 ;  /* 0x000000ffff8f7224 */ /* 0x000fe200078e0038 */
[-C--:B--2---:R-:W-:Y:S06]  /*b640*/  HMMA.16816.F32 R44, R8, R12.reuse, R240 ;  /* 0x0000000c082c723c */ /* 0x084fec00000018f0 */
[C---:B------:R-:W-:Y:S06]  /*b650*/  HMMA.16816.F32 R52, R4.reuse, R12, R68 ;  /* 0x0000000c0434723c */ /* 0x040fec0000001844 */
[-C--:B------:R-:W-:Y:S06]  /*b660*/  HMMA.16816.F32 R56, R4, R14.reuse, R80 ;  /* 0x0000000e0438723c */ /* 0x080fec0000001850 */
[----:B------:R-:W-:Y:S01]  /*b670*/  HMMA.16816.F32 R60, R8, R14, R248 ;  /* 0x0000000e083c723c */ /* 0x000fe200000018f8 */
[----:B------:R-:W2:Y:S01]  /*b680*/  LDSM.16.MT88.4 R12, [R205+0xa000] ;  /* 0x00a00000cd0c783b */ /* 0x000ea20000004200 */
[----:B------:R-:W-:-:S02]  /*b690*/  IMAD.MOV.U32 R198, RZ, RZ, R79 ;  /* 0x000000ffffc67224 */ /* 0x000fc400078e004f */
[----:B------:R-:W-:Y:S02]  /*b6a0*/  IMAD.MOV.U32 R199, RZ, RZ, R78 ;  /* 0x000000ffffc77224 */ /* 0x000fe400078e004e */
[----:B------:R-:W-:Y:S02]  /*b6b0*/  IMAD.MOV.U32 R217, RZ, RZ, R202 ;  /* 0x000000ffffd97224 */ /* 0x000fe400078e00ca */
[----:B------:R-:W-:Y:S02]  /*b6c0*/  IMAD.MOV.U32 R224, RZ, RZ, R216 ;  /* 0x000000ffffe07224 */ /* 0x000fe400078e00d8 */
[----:B------:R-:W-:Y:S02]  /*b6d0*/  IMAD.MOV.U32 R150, RZ, RZ, R217 ;  /* 0x000000ffff967224 */ /* 0x000fe400078e00d9 */
[----:B------:R-:W-:Y:S02]  /*b6e0*/  IMAD.MOV.U32 R216, RZ, RZ, R77 ;  /* 0x000000ffffd87224 */ /* 0x000fe400078e004d */
[----:B------:R-:W-:Y:S01]  /*b6f0*/  IMAD.MOV.U32 R217, RZ, RZ, R76 ;  /* 0x000000ffffd97224 */ /* 0x000fe200078e004c */
[-C--:B--2---:R-:W-:Y:S06]  /*b700*/  HMMA.16816.F32 R68, R8, R12.reuse, R72 ;  /* 0x0000000c0844723c */ /* 0x084fec0000001848 */
[C---:B------:R-:W-:Y:S06]  /*b710*/  HMMA.16816.F32 R72, R4.reuse, R12, R84 ;  /* 0x0000000c0448723c */ /* 0x040fec0000001854 */
[-C--:B------:R-:W-:Y:S01]  /*b720*/  HMMA.16816.F32 R76, R4, R14.reuse, R96 ;  /* 0x0000000e044c723c */ /* 0x080fe20000001860 */
[----:B------:R-:W-:Y:S01]  /*b730*/  IMAD.MOV.U32 R219, RZ, RZ, R204 ;  /* 0x000000ffffdb7224 */ /* 0x000fe200078e00cc */
[----:B------:R-:W-:Y:S01]  /*b740*/  MOV R229, R135 ;  /* 0x0000008700e57202 */ /* 0x000fe20000000f00 */
[----:B------:R-:W-:Y:S01]  /*b750*/  IMAD.MOV.U32 R151, RZ, RZ, R218 ;  /* 0x000000ffff977224 */ /* 0x000fe200078e00da */
[----:B------:R-:W-:Y:S02]  /*b760*/  LDSM.16.MT88.4 R96, [R203+0xb800] ;  /* 0x00b80000cb60783b */ /* 0x000fe40000004200 */
[----:B------:R-:W-:Y:S02]  /*b770*/  HMMA.16816.F32 R80, R8, R14, R196 ;  /* 0x0000000e0850723c */ /* 0x000fe400000018c4 */
[----:B------:R-:W2:Y:S01]  /*b780*/  LDSM.16.MT88.4 R12, [R201+0xb000] ;  /* 0x00b00000c90c783b */ /* 0x000ea20000004200 */
[----:B------:R-:W-:-:S02]  /*b790*/  IMAD.MOV.U32 R149, RZ, RZ, R219 ;  /* 0x000000ffff957224 */ /* 0x000fc400078e00db */
[----:B------:R-:W-:Y:S02]  /*b7a0*/  IMAD.MOV.U32 R218, RZ, RZ, R172 ;  /* 0x000000ffffda7224 */ /* 0x000fe400078e00ac */
[----:B------:R-:W-:Y:S01]  /*b7b0*/  IMAD.MOV.U32 R219, RZ, RZ, R139 ;  /* 0x000000ffffdb7224 */ /* 0x000fe200078e008b */
[-C--:B--2---:R-:W-:Y:S06]  /*b7c0*/  HMMA.16816.F32 R196, R8, R12.reuse, R92 ;  /* 0x0000000c08c4723c */ /* 0x084fec000000185c */
[C---:B------:R-:W-:Y:S06]  /*b7d0*/  HMMA.16816.F32 R84, R4.reuse, R12, R100 ;  /* 0x0000000c0454723c */ /* 0x040fec0000001864 */
[-C--:B------:R-:W-:Y:S01]  /*b7e0*/  HMMA.16816.F32 R92, R4, R14.reuse, R112 ;  /* 0x0000000e045c723c */ /* 0x080fe20000001870 */
[----:B------:R-:W-:Y:S01]  /*b7f0*/  IMAD.WIDE.U32 R2, R21, -0x2daee0ad, RZ ;  /* 0xd2511f5315027825 */ /* 0x000fe200078e00ff */
[----:B------:R-:W-:Y:S04]  /*b800*/  LDSM.16.MT88.4 R112, [R206+0xb800] ;  /* 0x00b80000ce70783b */ /* 0x000fe80000004200 */
[----:B------:R-:W-:Y:S01]  /*b810*/  HMMA.16816.F32 R192, R8, R14, R192 ;  /* 0x0000000e08c0723c */ /* 0x000fe200000018c0 */
[----:B------:R-:W2:Y:S01]  /*b820*/  LDSM.16.MT88.4 R12, [R203+0xb000] ;  /* 0x00b00000cb0c783b */ /* 0x000ea20000004200 */
[----:B------:R-:W-:-:S04]  /*b830*/  LOP3.LUT R0, R3, UR28, R24, 0x96, !PT ;  /* 0x0000001c03007c12 */ /* 0x000fc8000f8e9618 */
[-C--:B--2---:R-:W-:Y:S06]  /*b840*/  HMMA.16816.F32 R220, R8, R12.reuse, R220 ;  /* 0x0000000c08dc723c */ /* 0x084fec00000018dc */
[C---:B------:R-:W-:Y:S06]  /*b850*/  HMMA.16816.F32 R88, R4.reuse, R12, R88 ;  /* 0x0000000c0458723c */ /* 0x040fec0000001858 */
[-C--:B------:R-:W-:Y:S06]  /*b860*/  HMMA.16816.F32 R100, R4, R14.reuse, R116 ;  /* 0x0000000e0464723c */ /* 0x080fec0000001874 */
[----:B------:R-:W-:Y:S01]  /*b870*/  HMMA.16816.F32 R216, R8, R14, R216 ;  /* 0x0000000e08d8723c */ /* 0x000fe200000018d8 */
[----:B------:R-:W2:Y:S01]  /*b880*/  LDSM.16.MT88.4 R12, [R205+0xb000] ;  /* 0x00b00000cd0c783b */ /* 0x000ea20000004200 */
[----:B------:R-:W-:-:S04]  /*b890*/  LOP3.LUT R3, R2, 0xffff, RZ, 0xc0, !PT ;  /* 0x0000ffff02037812 */ /* 0x000fc800078ec0ff */
[----:B------:R-:W-:Y:S01]  /*b8a0*/  HMMA.16816.F32 R104, R4, R16, R104 ;  /* 0x000000100468723c */ /* 0x000fe20000001868 */
[----:B------:R-:W-:-:S05]  /*b8b0*/  SHF.R.U32.HI R3, RZ, 0x8, R3 ;  /* 0x00000008ff037819 */ /* 0x000fca0000011603 */
[C---:B------:R-:W-:Y:S01]  /*b8c0*/  HMMA.16816.F32 R108, R4.reuse, R18, R108 ;  /* 0x00000012046c723c */ /* 0x040fe2000000186c */
[----:B------:R-:W-:Y:S02]  /*b8d0*/  IMAD.MOV.U32 R67, RZ, RZ, R227 ;  /* 0x000000ffff437224 */ /* 0x000fe400078e00e3 */
[----:B------:R-:W-:Y:S02]  /*b8e0*/  IMAD.MOV.U32 R228, RZ, RZ, R138 ;  /* 0x000000ffffe47224 */ /* 0x000fe400078e008a */
[----:B------:R-:W-:Y:S01]  /*b8f0*/  IMAD.MOV.U32 R227, RZ, RZ, R208 ;  /* 0x000000ffffe37224 */ /* 0x000fe200078e00d0 */
[C---:B--2---:R-:W-:Y:S06]  /*b900*/  HMMA.16816.F32 R120, R4.reuse, R12, R120 ;  /* 0x0000000c0478723c */ /* 0x044fec0000001878 */
[----:B------:R-:W-:Y:S01]  /*b910*/  HMMA.16816.F32 R116, R4, R14, R124 ;  /* 0x0000000e0474723c */ /* 0x000fe2000000187c */
[----:B------:R-:W-:-:S02]  /*b920*/  IMAD.MOV.U32 R243, RZ, RZ, R48 ;  /* 0x000000fffff37224 */ /* 0x000fc400078e0030 */
[----:B------:R-:W-:Y:S02]  /*b930*/  IMAD.MOV.U32 R242, RZ, RZ, R49 ;  /* 0x000000fffff27224 */ /* 0x000fe400078e0031 */
[----:B------:R-:W-:Y:S01]  /*b940*/  IMAD.MOV.U32 R240, RZ, RZ, R51 ;  /* 0x000000fffff07224 */ /* 0x000fe200078e0033 */
[----:B------:R-:W-:Y:S01]  /*b950*/  HMMA.16816.F32 R228, R8, R16, R228 ;  /* 0x0000001008e4723c */ /* 0x000fe200000018e4 */
[----:B------:R-:W-:Y:S01]  /*b960*/  LOP3.LUT R4, R2, 0xff, RZ, 0xc0, !PT ;  /* 0x000000ff02047812 */ /* 0x000fe200078ec0ff */
[----:B------:R-:W-:Y:S01]  /*b970*/  STG.E.U16 desc[UR26][R30.64+-0x3e], R176 ;  /* 0xffffc2b01e007986 */ /* 0x000fe2000c10151a */
[--C-:B------:R-:W-:Y:S02]  /*b980*/  SHF.R.U32.HI R5, RZ, 0x10, R2.reuse ;  /* 0x00000010ff057819 */ /* 0x100fe40000011602 */
[----:B------:R-:W-:Y:S01]  /*b990*/  SHF.R.U32.HI R7, RZ, 0x18, R2 ;  /* 0x00000018ff077819 */ /* 0x000fe20000011602 */
[----:B------:R1:W5:Y:S01]  /*b9a0*/  LDL.LU R208, [R1+0x118] ;  /* 0x0001180001d07983 */ /* 0x0003620000300800 */
[----:B------:R-:W-:-:S02]  /*b9b0*/  LOP3.LUT R2, R0, 0xffff, RZ, 0xc0, !PT ;  /* 0x0000ffff00027812 */ /* 0x000fc400078ec0ff */
[----:B------:R-:W-:Y:S01]  /*b9c0*/  PRMT R6, R4, 0x5410, R3 ;  /* 0x0000541004067816 */ /* 0x000fe20000000003 */
[C---:B------:R-:W-:Y:S01]  /*b9d0*/  HMMA.16816.F32 R16, R8.reuse, R18, R140 ;  /* 0x000000120810723c */ /* 0x040fe2000000188c */
[----:B------:R-:W-:Y:S01]  /*b9e0*/  SHF.R.U32.HI R3, RZ, 0x8, R2 ;  /* 0x00000008ff037819 */ /* 0x000fe20000011602 */
[----:B------:R-:W2:Y:S01]  /*b9f0*/  LDSM.16.MT88.4 R140, [R203+0xa800] ;  /* 0x00a80000cb8c783b */ /* 0x000ea20000004200 */
[----:B------:R-:W-:Y:S02]  /*ba00*/  LOP3.LUT R2, R0, 0xff, RZ, 0xc0, !PT ;  /* 0x000000ff00027812 */ /* 0x000fe400078ec0ff */
[----:B------:R-:W-:Y:S01]  /*ba10*/  LOP3.LUT R5, R5, 0xff, RZ, 0xc0, !PT ;  /* 0x000000ff05057812 */ /* 0x000fe200078ec0ff */
[----:B------:R-:W-:Y:S01]  /*ba20*/  HMMA.16816.F32 R224, R8, R12, R224 ;  /* 0x0000000c08e0723c */ /* 0x000fe200000018e0 */
[----:B------:R-:W-:Y:S02]  /*ba30*/  PRMT R3, R2, 0x5410, R3 ;  /* 0x0000541002037816 */ /* 0x000fe40000000003 */
[----:B------:R-:W-:Y:S01]  /*ba40*/  MOV R241, R67 ;  /* 0x0000004300f17202 */ /* 0x000fe20000000f00 */
[----:B------:R-:W-:Y:S01]  /*ba50*/  STG.E.U16 desc[UR26][R22.64+-0x30], R188 ;  /* 0xffffd0bc16007986 */ /* 0x000fe2000c10151a */
[----:B------:R-:W-:-:S02]  /*ba60*/  SHF.R.U32.HI R2, RZ, 0x10, R0 ;  /* 0x00000010ff027819 */ /* 0x000fc40000011600 */
[----:B------:R-:W-:Y:S01]  /*ba70*/  SHF.R.U32.HI R4, RZ, 0x18, R0 ;  /* 0x00000018ff047819 */ /* 0x000fe20000011600 */
[----:B------:R-:W-:Y:S01]  /*ba80*/  STG.E.U16 desc[UR26][R22.64+-0x2e], R187 ;  /* 0xffffd2bb16007986 */ /* 0x000fe2000c10151a */
[----:B------:R-:W-:Y:S02]  /*ba90*/  LOP3.LUT R2, R2, 0xff, RZ, 0xc0, !PT ;  /* 0x000000ff02027812 */ /* 0x000fe400078ec0ff */
[--C-:B------:R-:W-:Y:S01]  /*baa0*/  HSET2.LE.AND R0, R3, R20.reuse, PT ;  /* 0x0000001403007233 */ /* 0x100fe20003803000 */
[----:B------:R1:W5:Y:S01]  /*bab0*/  LDL.LU R207, [R1+0x114] ;  /* 0x0001140001cf7983 */ /* 0x0003620000300800 */
[----:B------:R-:W-:Y:S02]  /*bac0*/  PRMT R5, R5, 0x5410, R7 ;  /* 0x0000541005057816 */ /* 0x000fe40000000007 */
[----:B------:R-:W-:Y:S01]  /*bad0*/  PRMT R2, R2, 0x5410, R4 ;  /* 0x0000541002027816 */ /* 0x000fe20000000004 */
[----:B------:R-:W-:Y:S01]  /*bae0*/  HMMA.16816.F32 R8, R8, R14, R148 ;  /* 0x0000000e0808723c */ /* 0x000fe20000001894 */
[----:B------:R-:W-:Y:S01]  /*baf0*/  LOP3.LUT R124, R0, R65, RZ, 0xc0, !PT ;  /* 0x00000041007c7212 */ /* 0x000fe200078ec0ff */
[----:B------:R-:W3:Y:S01]  /*bb00*/  LDSM.16.MT88.4 R148, [R201+0xa800] ;  /* 0x00a80000c994783b */ /* 0x000ee20000004200 */
[----:B------:R-:W-:-:S02]  /*bb10*/  HSET2.LE.AND R0, R5, R20, PT ;  /* 0x0000001405007233 */ /* 0x000fc40003803000 */
[--C-:B------:R-:W-:Y:S01]  /*bb20*/  HSET2.LE.AND R3, R2, R20.reuse, PT ;  /* 0x0000001402037233 */ /* 0x100fe20003803000 */
[----:B--2---:R-:W-:Y:S01]  /*bb30*/  HMMA.16816.F32 R144, R128, R140, R144 ;  /* 0x0000008c8090723c */ /* 0x004fe20000001890 */
[----:B------:R-:W-:Y:S01]  /*bb40*/  HSET2.LE.AND R2, R6, R20, PT ;  /* 0x0000001406027233 */ /* 0x000fe20003803000 */
[----:B------:R-:W-:Y:S01]  /*bb50*/  STG.E.U16 desc[UR26][R34.64+-0x30], R186 ;  /* 0xffffd0ba22007986 */ /* 0x000fe2000c10151a */
[----:B------:R-:W-:-:S03]  /*bb60*/  LOP3.LUT R127, R0, R50, RZ, 0xc0, !PT ;  /* 0x00000032007f7212 */ /* 0x000fc600078ec0ff */
[----:B------:R-:W2:Y:S01]  /*bb70*/  LDSM.16.MT88.4 R48, [R206+0xa800] ;  /* 0x00a80000ce30783b */ /* 0x000ea20000004200 */
[----:B------:R-:W-:Y:S02]  /*bb80*/  LOP3.LUT R125, R3, R66, RZ, 0xc0, !PT ;  /* 0x00000042037d7212 */ /* 0x000fe400078ec0ff */
[----:B------:R-:W-:Y:S01]  /*bb90*/  LOP3.LUT R126, R2, R64, RZ, 0xc0, !PT ;  /* 0x00000040027e7212 */ /* 0x000fe200078ec0ff */
[----:B------:R-:W-:Y:S04]  /*bba0*/  LDSM.16.MT88.4 R4, [R205+0xb800] ;  /* 0x00b80000cd04783b */ /* 0x000fe80000004200 */
[----:B------:R-:W4:Y:S02]  /*bbb0*/  LDSM.16.MT88.4 R64, [R205+0xa800] ;  /* 0x00a80000cd40783b */ /* 0x000f240000004200 */
[----:B------:R-:W-:Y:S02]  /*bbc0*/  HMMA.16816.F32 R160, R124, R140, R160 ;  /* 0x0000008c7ca0723c */ /* 0x000fe400000018a0 */
[----:B------:R-:W-:Y:S04]  /*bbd0*/  STG.E.U16 desc[UR26][R34.64+-0x2e], R185 ;  /* 0xffffd2b922007986 */ /* 0x000fe8000c10151a */
[-C--:B---3--:R-:W-:Y:S01]  /*bbe0*/  HMMA.16816.F32 R152, R128, R148.reuse, R152 ;  /* 0x000000948098723c */ /* 0x088fe20000001898 */
[----:B------:R1:W5:Y:S05]  /*bbf0*/  LDL.LU R204, [R1+0x110] ;  /* 0x0001100001cc7983 */ /* 0x00036a0000300800 */
[C---:B------:R-:W-:Y:S06]  /*bc00*/  HMMA.16816.F32 R168, R124.reuse, R148, R168 ;  /* 0x000000947ca8723c */ /* 0x040fec00000018a8 */
[C---:B------:R-:W-:Y:S06]  /*bc10*/  HMMA.16816.F32 R164, R124.reuse, R150, R164 ;  /* 0x000000967ca4723c */ /* 0x040fec00000018a4 */
[----:B------:R-:W-:Y:S01]  /*bc20*/  HMMA.16816.F32 R156, R124, R142, R156 ;  /* 0x0000008e7c9c723c */ /* 0x000fe2000000189c */
[----:B------:R-:W-:Y:S01]  /*bc30*/  FADD.FTZ R0, R246, R191 ;  /* 0x000000bff6007221 */ /* 0x000fe20000010000 */
[----:B------:R-:W-:Y:S04]  /*bc40*/  STG.E.U16 desc[UR26][R32.64+-0x30], R175 ;  /* 0xffffd0af20007986 */ /* 0x000fe8000c10151a */
[C---:B------:R-:W-:Y:S01]  /*bc50*/  HMMA.16816.F32 R148, R128.reuse, R150, R36 ;  /* 0x000000968094723c */ /* 0x040fe20000001824 */
[----:B------:R-:W-:Y:S04]  /*bc60*/  STG.E.U16 desc[UR26][R32.64+-0x2e], R174 ;  /* 0xffffd2ae20007986 */ /* 0x000fe8000c10151a */
[----:B------:R1:W5:Y:S01]  /*bc70*/  LDL.LU R202, [R1+0x10c] ;  /* 0x00010c0001ca7983 */ /* 0x0003620000300800 */
[C---:B------:R-:W-:Y:S06]  /*bc80*/  HMMA.16816.F32 R140, R128.reuse, R142, R40 ;  /* 0x0000008e808c723c */ /* 0x040fec0000001828 */
[-C--:B--2---:R-:W-:Y:S01]  /*bc90*/  HMMA.16816.F32 R36, R128, R48.reuse, R44 ;  /* 0x000000308024723c */ /* 0x084fe2000000182c */
[----:B------:R-:W-:Y:S01]  /*bca0*/  FADD.FTZ R0, R234, R0 ;  /* 0x00000000ea007221 */ /* 0x000fe20000010000 */
[----:B------:R-:W-:Y:S04]  /*bcb0*/  STG.E.U16 desc[UR26][R30.64+-0x30], R173 ;  /* 0xffffd0ad1e007986 */ /* 0x000fe8000c10151a */
[C---:B------:R-:W-:Y:S01]  /*bcc0*/  HMMA.16816.F32 R40, R124.reuse, R48, R52 ;  /* 0x000000307c28723c */ /* 0x040fe20000001834 */
[----:B------:R-:W-:Y:S04]  /*bcd0*/  STG.E.U16 desc[UR26][R30.64+-0x2e], R137 ;  /* 0xffffd2891e007986 */ /* 0x000fe8000c10151a */
[----:B------:R1:W5:Y:S01]  /*bce0*/  LDL.LU R200, [R1+0x108] ;  /* 0x0001080001c87983 */ /* 0x0003620000300800 */
[----:B------:R-:W-:Y:S06]  /*bcf0*/  HMMA.16816.F32 R44, R124, R50, R56 ;  /* 0x000000327c2c723c */ /* 0x000fec0000001838 */
[----:B----4-:R-:W-:Y:S01]  /*bd00*/  HMMA.16816.F32 R52, R128, R64, R68 ;  /* 0x000000408034723c */ /* 0x010fe20000001844 */
[----:B------:R-:W-:Y:S05]  /*bd10*/  STG.E.U16 desc[UR26][R22.64+-0x20], R184 ;  /* 0xffffe0b816007986 */ /* 0x000fea000c10151a */
[C---:B------:R-:W-:Y:S01]  /*bd20*/  HMMA.16816.F32 R88, R124.reuse, R96, R88 ;  /* 0x000000607c58723c */ /* 0x040fe20000001858 */
[----:B------:R-:W-:Y:S05]  /*bd30*/  STG.E.U16 desc[UR26][R22.64+-0x1e], R183 ;  /* 0xffffe2b716007986 */ /* 0x000fea000c10151a */
[C---:B------:R-:W-:Y:S06]  /*bd40*/  HMMA.16816.F32 R104, R124.reuse, R112, R104 ;  /* 0x000000707c68723c */ /* 0x040fec0000001868 */
[C---:B------:R-:W-:Y:S06]  /*bd50*/  HMMA.16816.F32 R108, R124.reuse, R114, R108 ;  /* 0x000000727c6c723c */ /* 0x040fec000000186c */
[----:B------:R-:W-:Y:S01]  /*bd60*/  HMMA.16816.F32 R120, R124, R4, R120 ;  /* 0x000000047c78723c */ /* 0x000fe20000001878 */
[----:B------:R-:W-:Y:S01]  /*bd70*/  FADD.FTZ R247, R247, R0 ;  /* 0x00000000f7f77221 */ /* 0x000fe20000010000 */
[----:B------:R1:W5:Y:S04]  /*bd80*/  LDL.LU R172, [R1+0x104] ;  /* 0x0001040001ac7983 */ /* 0x0003680000300800 */
[----:B------:R-:W-:Y:S06]  /*bd90*/  HMMA.16816.F32 R48, R128, R50, R60 ;  /* 0x000000328030723c */ /* 0x000fec000000183c */
[C---:B------:R-:W-:Y:S01]  /*bda0*/  HMMA.16816.F32 R56, R124.reuse, R64, R72 ;  /* 0x000000407c38723c */ /* 0x040fe20000001848 */
[----:B------:R-:W-:Y:S04]  /*bdb0*/  STG.E.U16 desc[UR26][R34.64+-0x20], R182 ;  /* 0xffffe0b622007986 */ /* 0x000fe8000c10151a */
[----:B------:R-:W-:Y:S01]  /*bdc0*/  STG.E.U16 desc[UR26][R34.64+-0x1e], R181 ;  /* 0xffffe2b522007986 */ /* 0x000fe2000c10151a */
[-C--:B------:R-:W-:Y:S03]  /*bdd0*/  HMMA.16816.F32 R60, R124, R66.reuse, R76 ;  /* 0x000000427c3c723c */ /* 0x080fe6000000184c */
[----:B------:R1:W5:Y:S03]  /*bde0*/  LDL.LU R139, [R1+0x100] ;  /* 0x00010000018b7983 */ /* 0x0003660000300800 */
[----:B------:R-:W-:Y:S01]  /*bdf0*/  HMMA.16816.F32 R64, R128, R66, R80 ;  /* 0x000000428040723c */ /* 0x000fe20000001850 */
[----:B------:R-:W2:Y:S04]  /*be00*/  LDSM.16.MT88.4 R80, [R201+0xb800] ;  /* 0x00b80000c950783b */ /* 0x000ea80000004200 */
[----:B------:R-:W-:Y:S04]  /*be10*/  STG.E.U16 desc[UR26][R32.64+-0x20], R136 ;  /* 0xffffe08820007986 */ /* 0x000fe8000c10151a */
[----:B------:R-:W-:Y:S04]  /*be20*/  STG.E.U16 desc[UR26][R32.64+-0x1e], R134 ;  /* 0xffffe28620007986 */ /* 0x000fe8000c10151a */
[----:B------:R-:W-:Y:S04]  /*be30*/  STG.E.U16 desc[UR26][R30.64+-0x20], R189 ;  /* 0xffffe0bd1e007986 */ /* 0x000fe8000c10151a */
[----:B------:R3:W-:Y:S04]  /*be40*/  STG.E.U16 desc[UR26][R30.64+-0x1e], R133 ;  /* 0xffffe2851e007986 */ /* 0x0007e8000c10151a */
[----:B------:R1:W5:Y:S04]  /*be50*/  LDL.LU R138, [R1+0xfc] ;  /* 0x0000fc00018a7983 */ /* 0x0003680000300800 */
[----:B------:R-:W-:Y:S04]  /*be60*/  STG.E.U16 desc[UR26][R22.64+-0x10], R180 ;  /* 0xfffff0b416007986 */ /* 0x000fe8000c10151a */
[----:B------:R-:W-:Y:S04]  /*be70*/  STG.E.U16 desc[UR26][R22.64+-0xe], R179 ;  /* 0xfffff2b316007986 */ /* 0x000fe8000c10151a */
[----:B------:R1:W5:Y:S01]  /*be80*/  LDL.LU R135, [R1+0xf8] ;  /* 0x0000f80001877983 */ /* 0x0003620000300800 */
[C---:B--2---:R-:W-:Y:S06]  /*be90*/  HMMA.16816.F32 R76, R124.reuse, R82, R92 ;  /* 0x000000527c4c723c */ /* 0x044fec000000185c */
[C---:B------:R-:W-:Y:S06]  /*bea0*/  HMMA.16816.F32 R72, R124.reuse, R80, R84 ;  /* 0x000000507c48723c */ /* 0x040fec0000001854 */
[C---:B------:R-:W-:Y:S06]  /*beb0*/  HMMA.16816.F32 R92, R124.reuse, R98, R100 ;  /* 0x000000627c5c723c */ /* 0x040fec0000001864 */
[----:B------:R-:W-:Y:S06]  /*bec0*/  HMMA.16816.F32 R124, R124, R6, R116 ;  /* 0x000000067c7c723c */ /* 0x000fec0000001874 */
[C---:B------:R-:W-:Y:S07]  /*bed0*/  HMMA.16816.F32 R116, R128.reuse, R4, R224 ;  /* 0x000000048074723c */ /* 0x040fee00000018e0 */
[----:B------:R-:W-:Y:S01]  /*bee0*/  IADD3 R4, P1, R22, -0x80, RZ ;  /* 0xffffff8016047810 */ /* 0x000fe20007f3e0ff */
[----:B------:R-:W-:Y:S03]  /*bef0*/  STG.E.U16 desc[UR26][R34.64+-0x10], R178 ;  /* 0xfffff0b222007986 */ /* 0x000fe6000c10151a */
[----:B------:R-:W-:Y:S01]  /*bf00*/  IADD3.X R0, R23, -0x1, RZ, P1, !PT ;  /* 0xffffffff17007810 */ /* 0x000fe20000ffe4ff */
[----:B------:R-:W-:Y:S04]  /*bf10*/  STG.E.U16 desc[UR26][R34.64+-0xe], R177 ;  /* 0xfffff2b122007986 */ /* 0x000fe8000c10151a */
        /* <DEDUP_REMOVED lines=8> */
[----:B------:R-:W-:Y:S01]  /*bfa0*/  HMMA.16816.F32 R68, R128, R80, R196 ;  /* 0x000000508044723c */ /* 0x000fe200000018c4 */
[----:B------:R-:W-:Y:S01]  /*bfb0*/  FADD.FTZ R235, R241, R26 ;  /* 0x0000001af1eb7221 */ /* 0x000fe20000010000 */
[----:B------:R-:W-:Y:S01]  /*bfc0*/  FADD.FTZ R3, R242, R3 ;  /* 0x00000003f2037221 */ /* 0x000fe20000010000 */
[----:B------:R-:W-:-:S03]  /*bfd0*/  FADD.FTZ R2, R238, R2 ;  /* 0x00000002ee027221 */ /* 0x000fc60000010000 */
[----:B------:R-:W-:Y:S01]  /*bfe0*/  HMMA.16816.F32 R84, R128, R96, R220 ;  /* 0x000000608054723c */ /* 0x000fe200000018dc */
[----:B------:R-:W-:-:S05]  /*bff0*/  FADD.FTZ R227, R243, R3 ;  /* 0x00000003f3e37221 */ /* 0x000fca0000010000 */
[----:B------:R-:W-:Y:S01]  /*c000*/  HMMA.16816.F32 R100, R128, R112, R228 ;  /* 0x000000708064723c */ /* 0x000fe200000018e4 */
[----:B------:R-:W-:Y:S01]  /*c010*/  FADD.FTZ R235, R252, R235 ;  /* 0x000000ebfceb7221 */ /* 0x000fe20000010000 */
[----:B------:R-:W-:-:S04]  /*c020*/  FADD.FTZ R239, R239, R2 ;  /* 0x00000002efef7221 */ /* 0x000fc80000010000 */
[----:B------:R-:W-:Y:S01]  /*c030*/  HMMA.16816.F32 R80, R128, R82, R192 ;  /* 0x000000528050723c */ /* 0x000fe200000018c0 */
[----:B---3--:R-:W-:-:S05]  /*c040*/  IMAD.MOV.U32 R133, RZ, RZ, R232 ;  /* 0x000000ffff857224 */ /* 0x008fca00078e00e8 */
[----:B------:R-:W-:Y:S01]  /*c050*/  HMMA.16816.F32 R96, R128, R98, R216 ;  /* 0x000000628060723c */ /* 0x000fe200000018d8 */
[----:B------:R-:W-:-:S05]  /*c060*/  IMAD.MOV.U32 R134, RZ, RZ, R212 ;  /* 0x000000ffff867224 */ /* 0x000fca00078e00d4 */
[----:B------:R-:W-:Y:S01]  /*c070*/  HMMA.16816.F32 R112, R128, R114, R16 ;  /* 0x000000728070723c */ /* 0x000fe20000001810 */
[----:B------:R-:W-:Y:S02]  /*c080*/  IMAD.MOV.U32 R3, RZ, RZ, R214 ;  /* 0x000000ffff037224 */ /* 0x000fe400078e00d6 */
[----:B--2---:R-:W-:-:S03]  /*c090*/  IMAD.MOV.U32 R132, RZ, RZ, R215 ;  /* 0x000000ffff847224 */ /* 0x004fc600078e00d7 */
        /* <DEDUP_REMOVED lines=21> */
[----:B------:R-:W-:Y:S01]  /*c1f0*/  @P3 STS.128 [R213+0xa000], RZ ;  /* 0x00a000ffd5003388 */ /* 0x000fe20000000c00 */
[----:B--2---:R-:W-:-:S04]  /*c200*/  LEA R0, P1, R0, R240, 0x5 ;  /* 0x000000f000007211 */ /* 0x004fc800078228ff */
[----:B------:R-:W-:Y:S02]  /*c210*/  IADD3 R2, P0, R0, UR23, RZ ;  /* 0x0000001700027c10 */ /* 0x000fe4000ff1e0ff */
[----:B---3--:R-:W-:Y:S02]  /*c220*/  LEA.HI.X R3, R4, R243, R3, 0x5, P1 ;  /* 0x000000f304037211 */ /* 0x008fe400008f2c03 */
[C---:B-1----:R-:W-:Y:S02]  /*c230*/  @!P3 LEA R10, P5, R0.reuse, R10, 0x1 ;  /* 0x0000000a000ab211 */ /* 0x042fe400078a08ff */
        /* <DEDUP_REMOVED lines=27> */
[----:B-----5:R-:W-:Y:S04]  /*c3f0*/  LDSM.16.M88.4 R184, [R200+0x8000] ;  /* 0x00800000c8b8783b */ /* 0x020fe80000000200 */
[----:B------:R-:W2:Y:S04]  /*c400*/  LDSM.16.M88.4 R12, [R202+0x2000] ;  /* 0x00200000ca0c783b */ /* 0x000ea80000000200 */
[----:B------:R-:W3:Y:S04]  /*c410*/  LDSM.16.M88.4 R180, [R200+0x8800] ;  /* 0x00880000c8b4783b */ /* 0x000ee80000000200 */
[----:B------:R-:W4:Y:S04]  /*c420*/  LDSM.16.M88.4 R16, [R202] ;  /* 0x00000000ca10783b */ /* 0x000f280000000200 */
[----:B------:R-:W-:Y:S04]  /*c430*/  LDSM.16.M88.4 R24, [R211+0x800] ;  /* 0x00080000d318783b */ /* 0x000fe80000000200 */
[----:B------:R-:W-:Y:S04]  /*c440*/  LDSM.16.M88.4 R176, [R211] ;  /* 0x00000000d3b0783b */ /* 0x000fe80000000200 */
[----:B-1----:R-:W1:Y:S04]  /*c450*/  LDSM.16.M88.4 R4, [R204+0x2000] ;  /* 0x00200000cc04783b */ /* 0x002e680000000200 */
[----:B------:R-:W1:Y:S04]  /*c460*/  LDSM.16.M88.4 R8, [R204] ;  /* 0x00000000cc08783b */ /* 0x000e680000000200 */
[----:B------:R-:W0:Y:S01]  /*c470*/  LDGDEPBAR ;  /* 0x00000000000079af */ /* 0x000e220000000000 */
[C---:B--2---:R-:W-:Y:S06]  /*c480*/  HMMA.16816.F32 R220, R12.reuse, R184, RZ ;  /* 0x000000b80cdc723c */ /* 0x044fec00000018ff */
[C---:B---3--:R-:W-:Y:S06]  /*c490*/  HMMA.16816.F32 R196, R12.reuse, R180, RZ ;  /* 0x000000b40cc4723c */ /* 0x048fec00000018ff */
[C---:B------:R-:W-:Y:S06]  /*c4a0*/  HMMA.16816.F32 R216, R12.reuse, R186, RZ ;  /* 0x000000ba0cd8723c */ /* 0x040fec00000018ff */
[----:B------:R-:W-:Y:S06]  /*c4b0*/  HMMA.16816.F32 R192, R12, R182, RZ ;  /* 0x000000b60cc0723c */ /* 0x000fec00000018ff */
[C---:B----4-:R-:W-:Y:S06]  /*c4c0*/  HMMA.16816.F32 R188, R16.reuse, R184, RZ ;  /* 0x000000b810bc723c */ /* 0x050fec00000018ff */
[C---:B------:R-:W-:Y:S06]  /*c4d0*/  HMMA.16816.F32 R228, R16.reuse, R186, RZ ;  /* 0x000000ba10e4723c */ /* 0x040fec00000018ff */
[C---:B------:R-:W-:Y:S06]  /*c4e0*/  HMMA.16816.F32 R12, R16.reuse, R180, RZ ;  /* 0x000000b4100c723c */ /* 0x040fec00000018ff */
[----:B------:R-:W-:Y:S06]  /*c4f0*/  HMMA.16816.F32 R16, R16, R182, RZ ;  /* 0x000000b61010723c */ /* 0x000fec00000018ff */
        /* <DEDUP_REMOVED lines=41> */
[C---:B---3--:R-:W-:Y:S01]  /*c790*/  HMMA.16816.F32 R192, R8.reuse, R14, R24 ;  /* 0x0000000e08c0723c */ /* 0x048fe20000001818 */
[----:B------:R-:W1:Y:S05]  /*c7a0*/  LDSM.16.M88.4 R24, [R211+0x1800] ;  /* 0x00180000d318783b */ /* 0x000e6a0000000200 */
[C---:B------:R-:W-:Y:S01]  /*c7b0*/  HMMA.16816.F32 R216, R8.reuse, R12, R176 ;  /* 0x0000000c08d8723c */ /* 0x040fe200000018b0 */
[----:B------:R-:W2:Y:S04]  /*c7c0*/  LDSM.16.M88.4 R176, [R211+0x1000] ;  /* 0x00100000d3b0783b */ /* 0x000ea80000000200 */
[----:B------:R-:W-:Y:S01]  /*c7d0*/  LDSM.16.M88.4 R12, [R210+0x6000] ;  /* 0x00600000d20c783b */ /* 0x000fe20000000200 */
[C---:B------:R-:W-:Y:S06]  /*c7e0*/  HMMA.16816.F32 R184, R8.reuse, R16, R184 ;  /* 0x0000001008b8723c */ /* 0x040fec00000018b8 */
[----:B------:R-:W-:Y:S01]  /*c7f0*/  HMMA.16816.F32 R220, R8, R18, R180 ;  /* 0x0000001208dc723c */ /* 0x000fe200000018b4 */
[----:B------:R-:W3:Y:S04]  /*c800*/  LDSM.16.M88.4 R8, [R204+0x4000] ;  /* 0x00400000cc08783b */ /* 0x000ee80000000200 */
[----:B------:R-:W-:Y:S04]  /*c810*/  LDSM.16.M88.4 R180, [R209+0x9000] ;  /* 0x00900000d1b4783b */ /* 0x000fe80000000200 */
[----:B------:R-:W4:Y:S01]  /*c820*/  LDSM.16.M88.4 R16, [R210+0x4000] ;  /* 0x00400000d210783b */ /* 0x000f220000000200 */
[C---:B-1----:R-:W-:Y:S06]  /*c830*/  HMMA.16816.F32 R240, R4.reuse, R24, R240 ;  /* 0x0000001804f0723c */ /* 0x042fec00000018f0 */
[C---:B--2---:R-:W-:Y:S06]  /*c840*/  HMMA.16816.F32 R196, R4.reuse, R178, R248 ;  /* 0x000000b204c4723c */ /* 0x044fec00000018f8 */
[-C--:B------:R-:W-:Y:S06]  /*c850*/  HMMA.16816.F32 R188, R4, R176.reuse, R188 ;  /* 0x000000b004bc723c */ /* 0x080fec00000018bc */
[----:B---3--:R-:W-:Y:S06]  /*c860*/  HMMA.16816.F32 R184, R8, R176, R184 ;  /* 0x000000b008b8723c */ /* 0x008fec00000018b8 */
[----:B------:R-:W-:Y:S01]  /*c870*/  HMMA.16816.F32 R248, R4, R26, R228 ;  /* 0x0000001a04f8723c */ /* 0x000fe200000018e4 */
[----:B------:R-:W-:-:S02]  /*c880*/  IMAD.MOV.U32 R21, RZ, RZ, R240 ;  /* 0x000000ffff157224 */ /* 0x000fc400078e00f0 */
[----:B------:R-:W-:Y:S02]  /*c890*/  IMAD.MOV.U32 R3, RZ, RZ, R241 ;  /* 0x000000ffff037224 */ /* 0x000fe400078e00f1 */
[----:B------:R-:W-:Y:S01]  /*c8a0*/  IMAD.MOV.U32 R2, RZ, RZ, R242 ;  /* 0x000000ffff027224 */ /* 0x000fe200078e00f2 */
[C---:B------:R-:W-:Y:S01]  /*c8b0*/  HMMA.16816.F32 R4, R8.reuse, R178, R220 ;  /* 0x000000b20804723c */ /* 0x040fe200000018dc */
[----:B------:R-:W-:Y:S01]  /*c8c0*/  IMAD.MOV.U32 R0, RZ, RZ, R243 ;  /* 0x000000ffff007224 */ /* 0x000fe200078e00f3 */
[----:B------:R-:W1:Y:S04]  /*c8d0*/  LDSM.16.M88.4 R176, [R209+0x9800] ;  /* 0x00980000d1b0783b */ /* 0x000e680000000200 */
[----:B------:R-:W-:Y:S06]  /*c8e0*/  HMMA.16816.F32 R240, R8, R24, R216 ;  /* 0x0000001808f0723c */ /* 0x000fec00000018d8 */
[----:B----4-:R-:W-:Y:S06]  /*c8f0*/  HMMA.16816.F32 R216, R16, R180, R184 ;  /* 0x000000b410d8723c */ /* 0x010fec00000018b8 */
[----:B------:R-:W-:Y:S01]  /*c900*/  HMMA.16816.F32 R228, R8, R26, R192 ;  /* 0x0000001a08e4723c */ /* 0x000fe200000018c0 */
[----:B------:R-:W-:Y:S04]  /*c910*/  LDSM.16.M88.4 R24, [R208+0x4000] ;  /* 0x00400000d018783b */ /* 0x000fe80000000200 */
[----:B------:R-:W-:Y:S01]  /*c920*/  LDSM.16.M88.4 R8, [R208+0x6000] ;  /* 0x00600000d008783b */ /* 0x000fe20000000200 */
[----:B------:R-:W-:Y:S03]  /*c930*/  HMMA.16816.F32 R184, R16, R182, R4 ;  /* 0x000000b610b8723c */ /* 0x000fe60000001804 */
[----:B------:R-:W2:Y:S03]  /*c940*/  LDSM.16.M88.4 R4, [R207+0x1000] ;  /* 0x00100000cf04783b */ /* 0x000ea60000000200 */
[C---:B------:R-:W-:Y:S06]  /*c950*/  HMMA.16816.F32 R220, R12.reuse, R180, R188 ;  /* 0x000000b40cdc723c */ /* 0x040fec00000018bc */
[----:B------:R-:W-:Y:S01]  /*c960*/  HMMA.16816.F32 R196, R12, R182, R196 ;  /* 0x000000b60cc4723c */ /* 0x000fe200000018c4 */
[----:B------:R-:W-:Y:S01]  /*c970*/  IMAD.MOV.U32 R188, RZ, RZ, R21 ;  /* 0x000000ffffbc7224 */ /* 0x000fe200078e0015 */
[----:B------:R-:W3:Y:S01]  /*c980*/  LDSM.16.M88.4 R180, [R207+0x1800] ;  /* 0x00180000cfb4783b */ /* 0x000ee20000000200 */
[----:B------:R-:W-:Y:S01]  /*c990*/  IMAD.MOV.U32 R189, RZ, RZ, R3 ;  /* 0x000000ffffbd7224 */ /* 0x000fe200078e0003 */
[----:B------:R-:W-:-:S04]  /*c9a0*/  DEPBAR.LE SB0, 0x0 ;  /* 0x000080000000791a */ /* 0x000fc80000000000 */
[----:B------:R-:W4:Y:S01]  /*c9b0*/  S2R R21, SR_TID.X ;  /* 0x0000000000157919 */ /* 0x000f220000002100 */
[----:B------:R-:W-:Y:S01]  /*c9c0*/  IMAD.MOV.U32 R190, RZ, RZ, R2 ;  /* 0x000000ffffbe7224 */ /* 0x000fe200078e0002 */
[----:B-1----:R-:W-:Y:S01]  /*c9d0*/  HMMA.16816.F32 R192, R16, R176, R240 ;  /* 0x000000b010c0723c */ /* 0x002fe200000018f0 */
[----:B------:R-:W-:Y:S02]  /*c9e0*/  IMAD.MOV.U32 R191, RZ, RZ, R0 ;  /* 0x000000ffffbf7224 */ /* 0x000fe400078e0000 */
[----:B------:R-:W-:-:S03]  /*c9f0*/  IMAD.U32 R0, RZ, RZ, UR44 ;  /* 0x0000002cff007e24 */ /* 0x000fc6000f8e00ff */
[C---:B------:R-:W-:Y:S06]  /*ca00*/  HMMA.16816.F32 R240, R12.reuse, R178, R248 ;  /* 0x000000b20cf0723c */ /* 0x040fec00000018f8 */
[----:B------:R-:W-:Y:S06]  /*ca10*/  HMMA.16816.F32 R188, R12, R176, R188 ;  /* 0x000000b00cbc723c */ /* 0x000fec00000018bc */
[----:B------:R-:W-:Y:S06]  /*ca20*/  HMMA.16816.F32 R228, R16, R178, R228 ;  /* 0x000000b210e4723c */ /* 0x000fec00000018e4 */
[----:B--2---:R-:W-:Y:S01]  /*ca30*/  HMMA.16816.F32 R216, R24, R4, R216 ;  /* 0x0000000418d8723c */ /* 0x004fe200000018d8 */
[----:B----4-:R-:W-:-:S05]  /*ca40*/  IMAD.SHL.U32 R21, R21, 0x2, RZ ;  /* 0x0000000215157824 */ /* 0x010fca00078e00ff */
[----:B------:R-:W-:Y:S01]  /*ca50*/  HMMA.16816.F32 R220, R8, R4, R220 ;  /* 0x0000000408dc723c */ /* 0x000fe200000018dc */
[----:B------:R-:W-:-:S05]  /*ca60*/  LOP3.LUT R21, R21, 0x6, RZ, 0xc0, !PT ;  /* 0x0000000615157812 */ /* 0x000fca00078ec0ff */
[----:B------:R-:W-:Y:S01]  /*ca70*/  HMMA.16816.F32 R196, R8, R6, R196 ;  /* 0x0000000608c4723c */ /* 0x000fe200000018c4 */
[----:B------:R-:W-:-:S05]  /*ca80*/  IMAD R0, R0, 0x20, R21 ;  /* 0x0000002000007824 */ /* 0x000fca00078e0215 */
[----:B------:R-:W-:Y:S01]  /*ca90*/  HMMA.16816.F32 R184, R24, R6, R184 ;  /* 0x0000000618b8723c */ /* 0x000fe200000018b8 */
[----:B------:R-:W-:-:S05]  /*caa0*/  VIADD R2, R0, 0x1 ;  /* 0x0000000100027836 */ /* 0x000fca0000000000 */
[----:B------:R-:W-:Y:S01]  /*cab0*/  I2FP.F32.S32 R3, R2 ;  /* 0x0000000200037245 */ /* 0x000fe20000201400 */
[-C--:B---3--:R-:W-:Y:S01]  /*cac0*/  HMMA.16816.F32 R12, R8, R180.reuse, R188 ;  /* 0x000000b4080c723c */ /* 0x088fe200000018bc */
[C---:B------:R-:W-:Y:S02]  /*cad0*/  ISETP.GE.AND P4, PT, R2.reuse, R135, PT ;  /* 0x000000870200720c */ /* 0x040fe40003f86270 */
[C---:B------:R-:W-:Y:S01]  /*cae0*/  ISETP.GE.AND P1, PT, R2.reuse, R138, PT ;  /* 0x0000008a0200720c */ /* 0x040fe20003f26270 */
[C---:B------:R-:W-:Y:S01]  /*caf0*/  FFMA.FTZ R4, R3.reuse, UR21, R219 ;  /* 0x0000001503047c23 */ /* 0x040fe200080100db */
[----:B------:R-:W-:Y:S01]  /*cb00*/  BAR.SYNC.DEFER_BLOCKING 0x0 ;  /* 0x0000000000007b1d */ /* 0x000fe20000010000 */
[C---:B------:R-:W-:Y:S01]  /*cb10*/  ISETP.GE.AND P0, PT, R2.reuse, R172, PT ;  /* 0x000000ac0200720c */ /* 0x040fe20003f06270 */
[C---:B------:R-:W-:Y:S01]  /*cb20*/  FFMA.FTZ R6, R3.reuse, UR21, R221 ;  /* 0x0000001503067c23 */ /* 0x040fe200080100dd */
[----:B------:R-:W-:Y:S01]  /*cb30*/  ISETP.GE.AND P6, PT, R2, R139, PT ;  /* 0x0000008b0200720c */ /* 0x000fe20003fc6270 */
[----:B------:R-:W-:Y:S01]  /*cb40*/  VIADD R2, R0, 0x8 ;  /* 0x0000000800027836 */ /* 0x000fe20000000000 */
[----:B------:R-:W-:Y:S01]  /*cb50*/  FSEL R179, R4, -INF , !P1 ;  /* 0xff80000004b37808 */ /* 0x000fe20004800000 */
[C---:B------:R-:W-:Y:S01]  /*cb60*/  FFMA.FTZ R5, R3.reuse, UR21, R217 ;  /* 0x0000001503057c23 */ /* 0x040fe200080100d9 */
[----:B------:R-:W-:Y:S01]  /*cb70*/  HMMA.16816.F32 R16, R24, R180, R192 ;  /* 0x000000b41810723c */ /* 0x000fe200000018c0 */
[----:B------:R-:W-:Y:S01]  /*cb80*/  FSEL R189, R6, -INF , !P0 ;  /* 0xff80000006bd7808 */ /* 0x000fe20004000000 */
[----:B------:R-:W-:Y:S01]  /*cb90*/  FFMA.FTZ R7, R3, UR21, R223 ;  /* 0x0000001503077c23 */ /* 0x000fe200080100df */
[----:B------:R-:W-:-:S02]  /*cba0*/  I2FP.F32.S32 R4, R2 ;  /* 0x0000000200047245 */ /* 0x000fc40000201400 */
[----:B------:R-:W-:Y:S01]  /*cbb0*/  FSEL R191, R5, -INF , !P4 ;  /* 0xff80000005bf7808 */ /* 0x000fe20006000000 */
[----:B------:R-:W-:Y:S01]  /*cbc0*/  HMMA.16816.F32 R192, R8, R182, R240 ;  /* 0x000000b608c0723c */ /* 0x000fe200000018f0 */
        /* <DEDUP_REMOVED lines=15> */
[----:B------:R-:W-:Y:S01]  /*ccc0*/  FSEL R177, R6, -INF , !P0 ;  /* 0xff80000006b17808 */ /* 0x000fe20004000000 */
[C---:B------:R-:W-:Y:S01]  /*ccd0*/  FFMA.FTZ R5, R3.reuse, UR21, R187 ;  /* 0x0000001503057c23 */ /* 0x040fe200080100bb */
[C---:B------:R-:W-:Y:S01]  /*cce0*/  ISETP.GE.AND P6, PT, R2.reuse, R135, PT ;  /* 0x000000870200720c */ /* 0x040fe20003fc6270 */
[C---:B------:R-:W-:Y:S01]  /*ccf0*/  FFMA.FTZ R6, R3.reuse, UR21, R197 ;  /* 0x0000001503067c23 */ /* 0x040fe200080100c5 */
[C---:B------:R-:W-:Y:S01]  /*cd00*/  ISETP.GE.AND P5, PT, R2.reuse, R138, PT ;  /* 0x0000008a0200720c */ /* 0x040fe20003fa6270 */
[----:B------:R-:W-:Y:S01]  /*cd10*/  HMMA.16816.F32 R184, R24, R182, R228 ;  /* 0x000000b618b8723c */ /* 0x000fe200000018e4 */
[C---:B------:R-:W-:Y:S01]  /*cd20*/  ISETP.GE.AND P4, PT, R2.reuse, R172, PT ;  /* 0x000000ac0200720c */ /* 0x040fe20003f86270 */
[----:B------:R-:W-:Y:S01]  /*cd30*/  FFMA.FTZ R3, R3, UR21, R199 ;  /* 0x0000001503037c23 */ /* 0x000fe200080100c7 */
[----:B------:R-:W-:Y:S01]  /*cd40*/  ISETP.GE.AND P1, PT, R2, R139, PT ;  /* 0x0000008b0200720c */ /* 0x000fe20003f26270 */
[----:B------:R-:W-:Y:S01]  /*cd50*/  VIADD R2, R0, 0x10 ;  /* 0x0000001000027836 */ /* 0x000fe20000000000 */
[----:B------:R-:W-:-:S02]  /*cd60*/  FSEL R178, R4, -INF , !P6 ;  /* 0xff80000004b27808 */ /* 0x000fc40007000000 */
[----:B------:R-:W-:Y:S02]  /*cd70*/  FSEL R132, R5, -INF , !P5 ;  /* 0xff80000005847808 */ /* 0x000fe40006800000 */
[----:B------:R-:W-:Y:S02]  /*cd80*/  FSEL R176, R6, -INF , !P4 ;  /* 0xff80000006b07808 */ /* 0x000fe40006000000 */
[C---:B------:R-:W-:Y:S02]  /*cd90*/  ISETP.GE.AND P0, PT, R2.reuse, R135, PT ;  /* 0x000000870200720c */ /* 0x040fe40003f06270 */
[C---:B------:R-:W-:Y:S02]  /*cda0*/  ISETP.GE.AND P6, PT, R2.reuse, R138, PT ;  /* 0x0000008a0200720c */ /* 0x040fe40003fc6270 */
[----:B------:R-:W-:Y:S02]  /*cdb0*/  ISETP.GE.AND P5, PT, R2, R172, PT ;  /* 0x000000ac0200720c */ /* 0x000fe40003fa6270 */
[----:B------:R-:W-:-:S02]  /*cdc0*/  I2FP.F32.S32 R4, R2 ;  /* 0x0000000200047245 */ /* 0x000fc40000201400 */
[----:B------:R-:W-:Y:S01]  /*cdd0*/  ISETP.GE.AND P4, PT, R2, R139, PT ;  /* 0x0000008b0200720c */ /* 0x000fe20003f86270 */
[----:B------:R-:W-:Y:S01]  /*cde0*/  VIADD R2, R0, 0x11 ;  /* 0x0000001100027836 */ /* 0x000fe20000000000 */
[----:B------:R-:W-:Y:S01]  /*cdf0*/  FSEL R174, R3, -INF , !P1 ;  /* 0xff80000003ae7808 */ /* 0x000fe20004800000 */
[C---:B------:R-:W-:Y:S01]  /*ce00*/  FFMA.FTZ R5, R4.reuse, UR21, R16 ;  /* 0x0000001504057c23 */ /* 0x040fe20008010010 */
[C---:B------:R-:W-:Y:S01]  /*ce10*/  FFMA.FTZ R6, R4.reuse, UR21, R18 ;  /* 0x0000001504067c23 */ /* 0x040fe20008010012 */
[C---:B------:R-:W-:Y:S01]  /*ce20*/  FFMA.FTZ R7, R4.reuse, UR21, R12 ;  /* 0x0000001504077c23 */ /* 0x040fe2000801000c */
[----:B------:R-:W-:Y:S01]  /*ce30*/  FFMA.FTZ R8, R4, UR21, R14 ;  /* 0x0000001504087c23 */ /* 0x000fe2000801000e */
[----:B------:R-:W-:Y:S02]  /*ce40*/  I2FP.F32.S32 R4, R2 ;  /* 0x0000000200047245 */ /* 0x000fe40000201400 */
        /* <DEDUP_REMOVED lines=44> */
[C---:B------:R-:W-:Y:S01]  /*d110*/  FFMA.FTZ R19, R2.reuse, UR21, R185 ;  /* 0x0000001502137c23 */ /* 0x040fe200080100b9 */
[----:B------:R-:W-:Y:S01]  /*d120*/  FSEL R11, R11, -INF , !P4 ;  /* 0xff8000000b0b7808 */ /* 0x000fe20006000000 */
[----:B------:R-:W-:Y:S01]  /*d130*/  FFMA.FTZ R12, R2, UR21, R187 ;  /* 0x00000015020c7c23 */ /* 0x000fe200080100bb */
        /* <DEDUP_REMOVED lines=61> */
.L_x_1576:
[----:B------:R-:W-:Y:S05]  /*d510*/  BSYNC B0 ;  /* 0x0000000000007941 */ /* 0x000fea0003800000 */
.L_x_1575:
[----:B------:R-:W0:Y:S02]  /*d520*/  LDGDEPBAR ;  /* 0x00000000000079af */ /* 0x000e240000000000 */
.L_x_1574:
[----:B------:R-:W3:Y:S04]  /*d530*/  LDL.64 R222, [R1+0x60] ;  /* 0x0000600001de7983 */ /* 0x000ee80000100a00 */
[----:B------:R-:W4:Y:S04]  /*d540*/  LDL.64 R224, [R1+0xf0] ;  /* 0x0000f00001e07983 */ /* 0x000f280000100a00 */
[----:B------:R-:W4:Y:S01]  /*d550*/  LDL.64 R230, [R1+0x68] ;  /* 0x0000680001e67983 */ /* 0x000f220000100a00 */
        /* <DEDUP_REMOVED lines=10> */
[----:B-12---:R-:W-:Y:S02]  /*d600*/  FMNMX.FTZ R4, R189, R2, !PT ;  /* 0x00000002bd047209 */ /* 0x006fe40007810000 */
        /* <DEDUP_REMOVED lines=20> */
[----:B------:R-:W2:Y:S01]  /*d750*/  SHFL.BFLY PT, R3, R0, 0x2, 0x1f ;  /* 0x0c401f0000037f89 */ /* 0x000ea200000e0000 */
[----:B------:R-:W-:Y:S02]  /*d760*/  FMNMX.FTZ R2, R16, R2, !PT ;  /* 0x0000000210027209 */ /* 0x000fe40007810000 */
[----:B------:R-:W-:Y:S02]  /*d770*/  FMNMX.FTZ R4, R19, R4, !PT ;  /* 0x0000000413047209 */ /* 0x000fe40007810000 */
[----:B-1----:R-:W-:Y:S02]  /*d780*/  FMNMX.FTZ R133, R133, R5, !PT ;  /* 0x0000000585857209 */ /* 0x002fe40007810000 */
[----:B------:R-:W1:Y:S04]  /*d790*/  SHFL.BFLY PT, R5, R2, 0x2, 0x1f ;  /* 0x0c401f0002057f89 */ /* 0x000e6800000e0000 */
[----:B------:R-:W1:Y:S04]  /*d7a0*/  SHFL.BFLY PT, R6, R4, 0x2, 0x1f ;  /* 0x0c401f0004067f89 */ /* 0x000e6800000e0000 */
[----:B------:R-:W1:Y:S01]  /*d7b0*/  SHFL.BFLY PT, R181, R133, 0x1, 0x1f ;  /* 0x0c201f0085b57f89 */ /* 0x000e6200000e0000 */
[----:B--2---:R-:W-:-:S05]  /*d7c0*/  FMNMX.FTZ R3, R0, R3, !PT ;  /* 0x0000000300037209 */ /* 0x004fca0007810000 */
[----:B------:R-:W2:Y:S01]  /*d7d0*/  SHFL.BFLY PT, R182, R3, 0x1, 0x1f ;  /* 0x0c201f0003b67f89 */ /* 0x000ea200000e0000 */
[----:B-1----:R-:W-:Y:S02]  /*d7e0*/  FMNMX.FTZ R2, R2, R5, !PT ;  /* 0x0000000502027209 */ /* 0x002fe40007810000 */
[----:B------:R-:W-:-:S03]  /*d7f0*/  FMNMX.FTZ R4, R4, R6, !PT ;  /* 0x0000000604047209 */ /* 0x000fc60007810000 */
[----:B------:R-:W1:Y:S04]  /*d800*/  SHFL.BFLY PT, R5, R2, 0x1, 0x1f ;  /* 0x0c201f0002057f89 */ /* 0x000e6800000e0000 */
[----:B------:R-:W1:Y:S01]  /*d810*/  SHFL.BFLY PT, R6, R4, 0x1, 0x1f ;  /* 0x0c201f0004067f89 */ /* 0x000e6200000e0000 */
[----:B------:R-:W-:-:S04]  /*d820*/  FMNMX.FTZ R133, R133, R181, !PT ;  /* 0x000000b585857209 */ /* 0x000fc80007810000 */
[C---:B------:R-:W-:Y:S01]  /*d830*/  FSETP.NEU.FTZ.AND P1, PT, R133.reuse, -INF , PT ;  /* 0xff8000008500780b */ /* 0x040fe20003f3d000 */
[----:B------:R-:W-:-:S05]  /*d840*/  FMUL.FTZ R0, R133, UR42 ;  /* 0x0000002a85007c20 */ /* 0x000fca0008410000 */
[----:B------:R-:W-:Y:S02]  /*d850*/  FSEL R0, R0, RZ, P1 ;  /* 0x000000ff00007208 */ /* 0x000fe40000800000 */
[----:B--2---:R-:W-:-:S03]  /*d860*/  FMNMX.FTZ R3, R3, R182, !PT ;  /* 0x000000b603037209 */ /* 0x004fc60007810000 */
[--C-:B------:R-:W-:Y:S01]  /*d870*/  FFMA.FTZ R184, R132, UR42, -R0.reuse ;  /* 0x0000002a84b87c23 */ /* 0x100fe20008010800 */
[----:B------:R-:W-:Y:S01]  /*d880*/  FSETP.NEU.FTZ.AND P5, PT, R3, -INF , PT ;  /* 0xff8000000300780b */ /* 0x000fe20003fbd000 */
[--C-:B------:R-:W-:Y:S01]  /*d890*/  FFMA.FTZ R183, R134, UR42, -R0.reuse ;  /* 0x0000002a86b77c23 */ /* 0x100fe20008010800 */
[----:B-1----:R-:W-:Y:S01]  /*d8a0*/  FMNMX.FTZ R132, R2, R5, !PT ;  /* 0x0000000502847209 */ /* 0x002fe20007810000 */
[--C-:B------:R-:W-:Y:S01]  /*d8b0*/  FFMA.FTZ R181, R11, UR42, -R0.reuse ;  /* 0x0000002a0bb57c23 */ /* 0x100fe20008010800 */
[--C-:B------:R-:W-:Y:S01]  /*d8c0*/  FFMA.FTZ R182, R179, UR42, -R0.reuse ;  /* 0x0000002ab3b67c23 */ /* 0x100fe20008010800 */
[--C-:B------:R-:W-:Y:S01]  /*d8d0*/  FFMA.FTZ R185, R26, UR42, -R0.reuse ;  /* 0x0000002a1ab97c23 */ /* 0x100fe20008010800 */
[----:B------:R-:W-:Y:S01]  /*d8e0*/  FMNMX.FTZ R134, R4, R6, !PT ;  /* 0x0000000604867209 */ /* 0x000fe20007810000 */
[--C-:B------:R-:W-:Y:S01]  /*d8f0*/  FFMA.FTZ R186, R21, UR42, -R0.reuse ;  /* 0x0000002a15ba7c23 */ /* 0x100fe20008010800 */
[--C-:B------:R-:W-:Y:S01]  /*d900*/  FFMA.FTZ R193, R17, UR42, -R0.reuse ;  /* 0x0000002a11c17c23 */ /* 0x100fe20008010800 */
[----:B------:R-:W-:Y:S01]  /*d910*/  FFMA.FTZ R194, R12, UR42, -R0 ;  /* 0x0000002a0cc27c23 */ /* 0x000fe20008010800 */
[C---:B------:R-:W-:Y:S01]  /*d920*/  FSEL R4, R3.reuse, RZ, P5 ;  /* 0x000000ff03047208 */ /* 0x040fe20002800000 */
[C---:B------:R-:W-:Y:S01]  /*d930*/  FMUL.FTZ R0, R132.reuse, UR42 ;  /* 0x0000002a84007c20 */ /* 0x040fe20008410000 */
[----:B------:R-:W-:Y:S01]  /*d940*/  FSETP.NEU.FTZ.AND P4, PT, R132, -INF , PT ;  /* 0xff8000008400780b */ /* 0x000fe20003f9d000 */
[----:B------:R-:W-:-:S02]  /*d950*/  FMUL.FTZ R2, R3, UR42 ;  /* 0x0000002a03027c20 */ /* 0x000fc40008410000 */
[----:B------:R-:W-:Y:S01]  /*d960*/  FADD.FTZ R4, R214, -R4 ;  /* 0x80000004d6047221 */ /* 0x000fe20000010000 */
[----:B------:R-:W-:Y:S02]  /*d970*/  FSEL R0, R0, RZ, P4 ;  /* 0x000000ff00007208 */ /* 0x000fe40002000000 */
[----:B------:R-:W-:Y:S01]  /*d980*/  FSEL R2, R2, RZ, P5 ;  /* 0x000000ff02027208 */ /* 0x000fe20002800000 */
[----:B------:R-:W-:Y:S02]  /*d990*/  FMUL.FTZ R4, R4, UR42 ;  /* 0x0000002a04047c20 */ /* 0x000fe40008410000 */
        /* <DEDUP_REMOVED lines=9> */
[----:B------:R1:W-:Y:S01]  /*da30*/  MUFU.EX2 R6, R4 ;  /* 0x0000000400067308 */ /* 0x0003e20000000800 */
[----:B------:R-:W-:Y:S01]  /*da40*/  FSETP.NEU.FTZ.AND P5, PT, R134, -INF , PT ;  /* 0xff8000008600780b */ /* 0x000fe20003fbd000 */
[----:B------:R-:W-:Y:S01]  /*da50*/  FFMA.FTZ R13, R13, UR42, -R2 ;  /* 0x0000002a0d0d7c23 */ /* 0x000fe20008010802 */
[----:B------:R-:W-:-:S02]  /*da60*/  ULOP3.LUT UR4, UR44, UR31, URZ, 0x3c, !UPT ;  /* 0x0000001f2c047292 */ /* 0x000fc4000f8e3c3f */
[----:B------:R-:W-:Y:S01]  /*da70*/  FSEL R0, R0, RZ, P5 ;  /* 0x000000ff00007208 */ /* 0x000fe20002800000 */
[--C-:B------:R-:W-:Y:S01]  /*da80*/  FFMA.FTZ R196, R177, UR42, -R2.reuse ;  /* 0x0000002ab1c47c23 */ /* 0x100fe20008010802 */
[--C-:B------:R-:W-:Y:S01]  /*da90*/  FFMA.FTZ R198, R174, UR42, -R2.reuse ;  /* 0x0000002aaec67c23 */ /* 0x100fe20008010802 */
[----:B------:R-:W2:Y:S01]  /*daa0*/  MUFU.EX2 R13, R13 ;  /* 0x0000000d000d7308 */ /* 0x000ea20000000800 */
[--C-:B------:R-:W-:Y:S01]  /*dab0*/  FFMA.FTZ R199, R137, UR42, -R2.reuse ;  /* 0x0000002a89c77c23 */ /* 0x100fe20008010802 */
[--C-:B------:R-:W-:Y:S01]  /*dac0*/  FFMA.FTZ R214, R27, UR42, -R2.reuse ;  /* 0x0000002a1bd67c23 */ /* 0x100fe20008010802 */
[--C-:B-1----:R-:W-:Y:S01]  /*dad0*/  FFMA.FTZ R4, R188, UR42, -R2.reuse ;  /* 0x0000002abc047c23 */ /* 0x102fe20008010802 */
[--C-:B------:R-:W-:Y:S01]  /*dae0*/  FFMA.FTZ R218, R24, UR42, -R2.reuse ;  /* 0x0000002a18da7c23 */ /* 0x100fe20008010802 */
[----:B------:R-:W-:Y:S01]  /*daf0*/  FFMA.FTZ R219, R18, UR42, -R2 ;  /* 0x0000002a12db7c23 */ /* 0x000fe20008010802 */
[--C-:B------:R-:W-:Y:S01]  /*db00*/  FFMA.FTZ R2, R15, UR42, -R0.reuse ;  /* 0x0000002a0f027c23 */ /* 0x100fe20008010800 */
[----:B------:R-:W-:-:S02]  /*db10*/  FFMA.FTZ R16, R191, UR42, -R0 ;  /* 0x0000002abf107c23 */ /* 0x000fc40008010800 */
[----:B------:R-:W1:Y:S01]  /*db20*/  MUFU.EX2 R4, R4 ;  /* 0x0000000400047308 */ /* 0x000e620000000800 */
[--C-:B------:R-:W-:Y:S01]  /*db30*/  FFMA.FTZ R136, R190, UR42, -R0.reuse ;  /* 0x0000002abe887c23 */ /* 0x100fe20008010800 */
[--C-:B------:R-:W-:Y:S01]  /*db40*/  FFMA.FTZ R137, R178, UR42, -R0.reuse ;  /* 0x0000002ab2897c23 */ /* 0x100fe20008010800 */
[--C-:B------:R-:W-:Y:S01]  /*db50*/  FFMA.FTZ R175, R175, UR42, -R0.reuse ;  /* 0x0000002aafaf7c23 */ /* 0x100fe20008010800 */
[--C-:B------:R-:W-:Y:S01]  /*db60*/  FFMA.FTZ R173, R173, UR42, -R0.reuse ;  /* 0x0000002aadad7c23 */ /* 0x100fe20008010800 */
[--C-:B------:R-:W-:Y:S01]  /*db70*/  FFMA.FTZ R174, R28, UR42, -R0.reuse ;  /* 0x0000002a1cae7c23 */ /* 0x100fe20008010800 */
[----:B------:R-:W-:Y:S01]  /*db80*/  FFMA.FTZ R176, R19, UR42, -R0 ;  /* 0x0000002a13b07c23 */ /* 0x000fe20008010800 */
[----:B--2---:R-:W-:Y:S01]  /*db90*/  FFMA.FTZ R247, R247, R6, R13 ;  /* 0x00000006f7f77223 */ /* 0x004fe2000001000d */
[----:B-1----:R-:W-:-:S03]  /*dba0*/  F2FP.F16.F32.PACK_AB R177, R4, R13 ;  /* 0x0000000d04b1723e */ /* 0x002fc600000000ff */
[----:B------:R-:W-:Y:S01]  /*dbb0*/  FADD.FTZ R247, R4, R247 ;  /* 0x000000f704f77221 */ /* 0x000fe20000010000 */
[----:B------:R-:W-:Y:S01]  /*dbc0*/  MUFU.EX2 R178, R182 ;  /* 0x000000b600b27308 */ /* 0x000fe20000000800 */
[----:B------:R-:W-:Y:S04]  /*dbd0*/  STL [R1+0x120], R210 ;  /* 0x000120d201007387 */ /* 0x000fe80000100800 */
[----:B------:R-:W-:Y:S01]  /*dbe0*/  STL [R1+0x11c], R209 ;  /* 0x00011cd101007387 */ /* 0x000fe20000100800 */
[----:B---3--:R-:W-:-:S05]  /*dbf0*/  LOP3.LUT R0, R223, UR4, RZ, 0x3c, !PT ;  /* 0x00000004df007c12 */ /* 0x008fca000f8e3cff */
[----:B------:R-:W-:-:S05]  /*dc00*/  IMAD.WIDE.U32 R190, R0, -0x326172a9, RZ ;  /* 0xcd9e8d5700be7825 */ /* 0x000fca00078e00ff */
[----:B----4-:R-:W-:Y:S02]  /*dc10*/  LOP3.LUT R24, R191, UR41, R224, 0x96, !PT ;  /* 0x00000029bf187c12 */ /* 0x010fe4000f8e96e0 */
[----:B------:R-:W-:-:S03]  /*dc20*/  LOP3.LUT R0, R237, UR40, R190, 0x96, !PT ;  /* 0x00000028ed007c12 */ /* 0x000fc6000f8e96be */
        /* <DEDUP_REMOVED lines=14> */
[----:B------:R1:W-:Y:S01]  /*dd10*/  MUFU.EX2 R15, R2 ;  /* 0x00000002000f7308 */ /* 0x0003e20000000800 */
[----:B------:R-:W-:-:S05]  /*dd20*/  FSEL R0, R134, RZ, P5 ;  /* 0x000000ff86007208 */ /* 0x000fca0002800000 */
[----:B------:R-:W-:Y:S01]  /*dd30*/  FADD.FTZ R0, R212, -R0 ;  /* 0x80000000d4007221 */ /* 0x000fe20000010000 */
[----:B-1----:R-:W-:-:S04]  /*dd40*/  LOP3.LUT R2, R5, UR24, R12, 0x96, !PT ;  /* 0x0000001805027c12 */ /* 0x002fc8000f8e960c */
[----:B------:R-:W-:-:S04]  /*dd50*/  LOP3.LUT R12, R2, 0xffff, RZ, 0xc0, !PT ;  /* 0x0000ffff020c7812 */ /* 0x000fc800078ec0ff */
[----:B------:R-:W-:Y:S01]  /*dd60*/  SHF.R.U32.HI R12, RZ, 0x8, R12 ;  /* 0x00000008ff0c7819 */ /* 0x000fe2000001160c */
[----:B------:R-:W-:-:S03]  /*dd70*/  FMUL.FTZ R0, R0, UR42 ;  /* 0x0000002a00007c20 */ /* 0x000fc60008410000 */
[----:B------:R-:W-:-:S04]  /*dd80*/  LOP3.LUT R12, R12, 0xffff, RZ, 0xc0, !PT ;  /* 0x0000ffff0c0c7812 */ /* 0x000fc800078ec0ff */
[----:B------:R-:W-:Y:S02]  /*dd90*/  ISETP.LE.U32.AND P5, PT, R12, UR15, PT ;  /* 0x0000000f0c007c0c */ /* 0x000fe4000bfa3070 */
[----:B------:R-:W-:Y:S01]  /*dda0*/  LOP3.LUT R12, R2, 0xff, RZ, 0xc0, !PT ;  /* 0x000000ff020c7812 */ /* 0x000fe200078ec0ff */
[----:B------:R-:W1:Y:S01]  /*ddb0*/  MUFU.EX2 R0, R0 ;  /* 0x0000000000007308 */ /* 0x000e620000000800 */
[----:B------:R-:W-:Y:S02]  /*ddc0*/  LOP3.LUT R18, R13, UR11, R14, 0x96, !PT ;  /* 0x0000000b0d127c12 */ /* 0x000fe4000f8e960e */
[----:B------:R-:W-:Y:S02]  /*ddd0*/  FSEL R13, R133, RZ, P1 ;  /* 0x000000ff850d7208 */ /* 0x000fe40000800000 */
[----:B------:R-:W-:Y:S02]  /*dde0*/  ISETP.LE.U32.AND P6, PT, R12, UR15, PT ;  /* 0x0000000f0c007c0c */ /* 0x000fe4000bfc3070 */
[--C-:B------:R-:W-:Y:S01]  /*ddf0*/  SHF.R.U32.HI R12, RZ, 0x18, R2.reuse ;  /* 0x00000018ff0c7819 */ /* 0x100fe20000011602 */
[----:B------:R-:W2:Y:S01]  /*de00*/  MUFU.EX2 R14, R16 ;  /* 0x00000010000e7308 */ /* 0x000ea20000000800 */
[----:B------:R-:W-:Y:S01]  /*de10*/  SHF.R.U32.HI R2, RZ, 0x10, R2 ;  /* 0x00000010ff027819 */ /* 0x000fe20000011602 */
[----:B------:R-:W-:Y:S01]  /*de20*/  FADD.FTZ R13, R232, -R13 ;  /* 0x8000000de80d7221 */ /* 0x000fe20000010000 */
[----:B------:R-:W-:-:S02]  /*de30*/  ISETP.LE.U32.AND P1, PT, R12, UR15, PT ;  /* 0x0000000f0c007c0c */ /* 0x000fc4000bf23070 */
[----:B------:R-:W-:Y:S01]  /*de40*/  LOP3.LUT R2, R2, 0xff, RZ, 0xc0, !PT ;  /* 0x000000ff02027812 */ /* 0x000fe200078ec0ff */
[----:B------:R-:W-:Y:S01]  /*de50*/  FMUL.FTZ R12, R13, UR42 ;  /* 0x0000002a0d0c7c20 */ /* 0x000fe20008410000 */
[----:B------:R-:W-:Y:S01]  /*de60*/  FSEL R13, R132, RZ, P4 ;  /* 0x000000ff840d7208 */ /* 0x000fe20002000000 */
[----:B------:R-:W3:Y:S01]  /*de70*/  MUFU.EX2 R16, R181 ;  /* 0x000000b500107308 */ /* 0x000ee20000000800 */
[----:B------:R-:W-:Y:S01]  /*de80*/  ISETP.LE.U32.AND P4, PT, R2, UR15, PT ;  /* 0x0000000f02007c0c */ /* 0x000fe2000bf83070 */
[----:B------:R4:W-:Y:S01]  /*de90*/  STL [R1+0x118], R208 ;  /* 0x000118d001007387 */ /* 0x0009e20000100800 */
[----:B-1----:R-:W-:-:S05]  /*dea0*/  FFMA.FTZ R227, R227, R0, R15 ;  /* 0x00000000e3e37223 */ /* 0x002fca000001000f */
[----:B------:R-:W1:Y:S01]  /*deb0*/  MUFU.EX2 R2, R12 ;  /* 0x0000000c00027308 */ /* 0x000e620000000800 */
[----:B------:R3:W-:Y:S01]  /*dec0*/  STL [R1+0x114], R207 ;  /* 0x000114cf01007387 */ /* 0x0007e20000100800 */
[----:B--2---:R-:W-:-:S03]  /*ded0*/  FADD.FTZ R27, R14, R227 ;  /* 0x000000e30e1b7221 */ /* 0x004fc60000010000 */
[----:B------:R-:W-:Y:S01]  /*dee0*/  STL [R1+0x110], R204 ;  /* 0x000110cc01007387 */ /* 0x000fe20000100800 */
[----:B------:R-:W-:-:S03]  /*def0*/  F2FP.F16.F32.PACK_AB R14, R14, R15 ;  /* 0x0000000f0e0e723e */ /* 0x000fc600000000ff */
[----:B------:R-:W-:Y:S04]  /*df00*/  STL [R1+0x10c], R202 ;  /* 0x00010cca01007387 */ /* 0x000fe80000100800 */
[----:B------:R2:W-:Y:S01]  /*df10*/  STL [R1+0x108], R200 ;  /* 0x000108c801007387 */ /* 0x0005e20000100800 */
[----:B------:R-:W-:-:S03]  /*df20*/  FMUL.FTZ R224, R148, R0 ;  /* 0x0000000094e07220 */ /* 0x000fc60000410000 */
[----:B------:R1:W-:Y:S01]  /*df30*/  STL [R1+0x104], R172 ;  /* 0x000104ac01007387 */ /* 0x0003e20000100800 */
[----:B------:R-:W-:-:S03]  /*df40*/  FMUL.FTZ R225, R149, R0 ;  /* 0x0000000095e17220 */ /* 0x000fc60000410000 */
[----:B------:R1:W-:Y:S01]  /*df50*/  STL [R1+0x100], R139 ;  /* 0x0001008b01007387 */ /* 0x0003e20000100800 */
[-C--:B------:R-:W-:Y:S01]  /*df60*/  FMUL.FTZ R152, R152, R0.reuse ;  /* 0x0000000098987220 */ /* 0x080fe20000410000 */
[-C--:B------:R-:W-:Y:S02]  /*df70*/  FMUL.FTZ R153, R153, R0.reuse ;  /* 0x0000000099997220 */ /* 0x080fe40000410000 */
[----:B------:R1:W-:Y:S01]  /*df80*/  STL [R1+0xfc], R138 ;  /* 0x0000fc8a01007387 */ /* 0x0003e20000100800 */
[-C--:B------:R-:W-:Y:S01]  /*df90*/  FMUL.FTZ R144, R144, R0.reuse ;  /* 0x0000000090907220 */ /* 0x080fe20000410000 */
[-C--:B------:R-:W-:Y:S01]  /*dfa0*/  FMUL.FTZ R145, R145, R0.reuse ;  /* 0x0000000091917220 */ /* 0x080fe20000410000 */
[-C--:B------:R-:W-:Y:S01]  /*dfb0*/  FMUL.FTZ R228, R140, R0.reuse ;  /* 0x000000008ce47220 */ /* 0x080fe20000410000 */
[----:B------:R1:W-:Y:S01]  /*dfc0*/  STL [R1+0xf8], R135 ;  /* 0x0000f88701007387 */ /* 0x0003e20000100800 */
        /* <DEDUP_REMOVED lines=8> */
[-C--:B----4-:R-:W-:Y:S01]  /*e050*/  FMUL.FTZ R208, R65, R0.reuse ;  /* 0x0000000041d07220 */ /* 0x090fe20000410000 */
[-C--:B------:R-:W-:Y:S01]  /*e060*/  FMUL.FTZ R209, R68, R0.reuse ;  /* 0x0000000044d17220 */ /* 0x080fe20000410000 */
[-C--:B---3--:R-:W-:Y:S01]  /*e070*/  FMUL.FTZ R207, R69, R0.reuse ;  /* 0x0000000045cf7220 */ /* 0x088fe20000410000 */
[-C--:B------:R-:W-:Y:S01]  /*e080*/  FMUL.FTZ R212, R80, R0.reuse ;  /* 0x0000000050d47220 */ /* 0x080fe20000410000 */
[-C--:B------:R-:W-:Y:S01]  /*e090*/  FMUL.FTZ R236, R81, R0.reuse ;  /* 0x0000000051ec7220 */ /* 0x080fe20000410000 */
[-C--:B------:R-:W-:Y:S01]  /*e0a0*/  FMUL.FTZ R84, R84, R0.reuse ;  /* 0x0000000054547220 */ /* 0x080fe20000410000 */
[-C--:B------:R-:W-:Y:S01]  /*e0b0*/  FMUL.FTZ R85, R85, R0.reuse ;  /* 0x0000000055557220 */ /* 0x080fe20000410000 */
[-C--:B--2---:R-:W-:Y:S01]  /*e0c0*/  FMUL.FTZ R200, R96, R0.reuse ;  /* 0x0000000060c87220 */ /* 0x084fe20000410000 */
        /* <DEDUP_REMOVED lines=9> */
[----:B------:R-:W-:-:S02]  /*e160*/  PRMT R21, R14, 0x7610, R21 ;  /* 0x000076100e157816 */ /* 0x000fc40000000015 */
[----:B------:R-:W-:Y:S01]  /*e170*/  F2FP.F16.F32.PACK_AB R0, R178, R16 ;  /* 0x00000010b200723e */ /* 0x000fe200000000ff */
[--C-:B------:R-:W-:Y:S01]  /*e180*/  FFMA.FTZ R15, R235, R2, R16.reuse ;  /* 0x00000002eb0f7223 */ /* 0x100fe20000010010 */
[----:B------:R-:W-:Y:S01]  /*e190*/  PRMT R16, R14, 0x7632, R16 ;  /* 0x000076320e107816 */ /* 0x000fe20000000010 */
[----:B------:R-:W-:Y:S01]  /*e1a0*/  @!P6 HADD2 R68, -R21.H0_H0, -RZ.H0_H0 ;  /* 0xa00000ff1544e230 */ /* 0x000fe20000000900 */
[C---:B------:R-:W-:Y:S02]  /*e1b0*/  PRMT R19, R0.reuse, 0x7610, R19 ;  /* 0x0000761000137816 */ /* 0x040fe40000000013 */
[----:B------:R-:W-:Y:S02]  /*e1c0*/  PRMT R17, R0, 0x7632, R17 ;  /* 0x0000763200117816 */ /* 0x000fe40000000011 */
[----:B------:R-:W-:Y:S01]  /*e1d0*/  LOP3.LUT R0, R4, 0xff, RZ, 0xc0, !PT ;  /* 0x000000ff04007812 */ /* 0x000fe200078ec0ff */
[----:B------:R-:W-:Y:S01]  /*e1e0*/  @!P4 HADD2 R64, -R19.H0_H0, -RZ.H0_H0 ;  /* 0xa00000ff1340c230 */ /* 0x000fe20000000900 */
[----:B------:R-:W-:-:S02]  /*e1f0*/  PRMT R80, R21, 0x5410, R16 ;  /* 0x0000541015507816 */ /* 0x000fc40000000010 */
[----:B------:R-:W-:Y:S02]  /*e200*/  @!P6 PRMT R21, R68, 0x5410, RZ ;  /* 0x000054104415e816 */ /* 0x000fe400000000ff */
[----:B------:R-:W-:Y:S02]  /*e210*/  ISETP.LE.U32.AND P6, PT, R0, UR15, PT ;  /* 0x0000000f00007c0c */ /* 0x000fe4000bfc3070 */
[----:B------:R-:W-:Y:S02]  /*e220*/  SHF.R.U32.HI R0, RZ, 0x18, R4 ;  /* 0x00000018ff007819 */ /* 0x000fe40000011604 */
[----:B------:R-:W-:Y:S02]  /*e230*/  LOP3.LUT R5, R4, 0xffff, RZ, 0xc0, !PT ;  /* 0x0000ffff04057812 */ /* 0x000fe400078ec0ff */
[----:B------:R-:W-:Y:S02]  /*e240*/  PRMT R69, R19, 0x5410, R17 ;  /* 0x0000541013457816 */ /* 0x000fe40000000011 */
[----:B------:R-:W-:-:S02]  /*e250*/  @!P4 PRMT R19, R64, 0x5410, RZ ;  /* 0x000054104013c816 */ /* 0x000fc400000000ff */
[----:B------:R-:W-:Y:S02]  /*e260*/  ISETP.LE.U32.AND P4, PT, R0, UR15, PT ;  /* 0x0000000f00007c0c */ /* 0x000fe4000bf83070 */
[----:B------:R-:W-:Y:S01]  /*e270*/  SHF.R.U32.HI R0, RZ, 0x8, R5 ;  /* 0x00000008ff007819 */ /* 0x000fe20000011605 */
[----:B------:R-:W-:Y:S01]  /*e280*/  FADD.FTZ R13, R215, -R13 ;  /* 0x8000000dd70d7221 */ /* 0x000fe20000010000 */
[----:B------:R-:W-:Y:S01]  /*e290*/  @!P1 HADD2 R49, -R17.H0_H0, -RZ.H0_H0 ;  /* 0xa00000ff11319230 */ /* 0x000fe20000000900 */
[----:B------:R-:W-:Y:S02]  /*e2a0*/  SHF.R.U32.HI R12, RZ, 0x10, R4 ;  /* 0x00000010ff0c7819 */ /* 0x000fe40000011604 */
[----:B------:R-:W-:Y:S01]  /*e2b0*/  LOP3.LUT R0, R0, 0xffff, RZ, 0xc0, !PT ;  /* 0x0000ffff00007812 */ /* 0x000fe200078ec0ff */
[----:B------:R-:W-:Y:S01]  /*e2c0*/  FMUL.FTZ R5, R13, UR42 ;  /* 0x0000002a0d057c20 */ /* 0x000fe20008410000 */
[----:B------:R-:W-:Y:S01]  /*e2d0*/  @!P5 HADD2 R65, -R16.H0_H0, -RZ.H0_H0 ;  /* 0xa00000ff1041d230 */ /* 0x000fe20000000900 */
[----:B------:R-:W-:-:S02]  /*e2e0*/  @!P1 PRMT R17, R49, 0x5410, RZ ;  /* 0x0000541031119816 */ /* 0x000fc400000000ff */
[----:B------:R-:W-:Y:S02]  /*e2f0*/  LOP3.LUT R4, R12, 0xff, RZ, 0xc0, !PT ;  /* 0x000000ff0c047812 */ /* 0x000fe400078ec0ff */
[----:B------:R-:W-:Y:S02]  /*e300*/  ISETP.LE.U32.AND P1, PT, R0, UR15, PT ;  /* 0x0000000f00007c0c */ /* 0x000fe4000bf23070 */
[----:B------:R-:W1:Y:S01]  /*e310*/  MUFU.EX2 R0, R5 ;  /* 0x0000000500007308 */ /* 0x000e620000000800 */
[----:B------:R-:W-:Y:S01]  /*e320*/  @!P5 PRMT R16, R65, 0x5410, RZ ;  /* 0x000054104110d816 */ /* 0x000fe200000000ff */
[----:B------:R-:W-:Y:S01]  /*e330*/  FMUL.FTZ R141, R67, R2 ;  /* 0x00000002438d7220 */ /* 0x000fe20000410000 */
[----:B------:R-:W-:-:S05]  /*e340*/  ISETP.LE.U32.AND P5, PT, R4, UR15, PT ;  /* 0x0000000f04007c0c */ /* 0x000fca000bfa3070 */
[----:B------:R-:W2:Y:S08]  /*e350*/  MUFU.EX2 R4, R136 ;  /* 0x0000008800047308 */ /* 0x000eb00000000800 */
[----:B------:R-:W3:Y:S01]  /*e360*/  MUFU.EX2 R67, R137 ;  /* 0x0000008900437308 */ /* 0x000ee20000000800 */
[----:B------:R-:W-:-:S07]  /*e370*/  FMUL.FTZ R246, R83, R2 ;  /* 0x0000000253f67220 */ /* 0x000fce0000410000 */
[----:B------:R-:W4:Y:S01]  /*e380*/  MUFU.EX2 R68, R179 ;  /* 0x000000b300447308 */ /* 0x000f220000000800 */
[----:B------:R-:W-:Y:S02]  /*e390*/  IMAD.MOV.U32 R64, RZ, RZ, R85 ;  /* 0x000000ffff407224 */ /* 0x000fe400078e0055 */
[----:B------:R-:W-:Y:S02]  /*e3a0*/  IMAD.MOV.U32 R83, RZ, RZ, R141 ;  /* 0x000000ffff537224 */ /* 0x000fe400078e008d */
[----:B-1----:R-:W-:Y:S01]  /*e3b0*/  FMUL.FTZ R141, R77, R0 ;  /* 0x000000004d8d7220 */ /* 0x002fe20000410000 */
[----:B------:R-:W-:Y:S02]  /*e3c0*/  IMAD.MOV.U32 R77, RZ, RZ, R148 ;  /* 0x000000ffff4d7224 */ /* 0x000fe400078e0094 */
        /* <DEDUP_REMOVED lines=39> */
[----:B--2---:R-:W-:Y:S01]  /*e640*/  FADD.FTZ R64, R4, R27 ;  /* 0x0000001b04407221 */ /* 0x004fe20000010000 */
[----:B---3--:R-:W-:Y:S01]  /*e650*/  F2FP.F16.F32.PACK_AB R2, R67, R4 ;  /* 0x000000044302723e */ /* 0x008fe200000000ff */
[----:B------:R-:W-:-:S04]  /*e660*/  IMAD.WIDE.U32 R4, R18, -0x2daee0ad, RZ ;  /* 0xd2511f5312047825 */ /* 0x000fc800078e00ff */
[-C--:B------:R-:W-:Y:S01]  /*e670*/  FMUL.FTZ R140, R76, R0.reuse ;  /* 0x000000004c8c7220 */ /* 0x080fe20000410000 */
[----:B------:R-:W-:Y:S01]  /*e680*/  MOV R76, R13 ;  /* 0x0000000d004c7202 */ /* 0x000fe20000000f00 */
[-C--:B----4-:R-:W-:Y:S01]  /*e690*/  FFMA.FTZ R14, R239, R0.reuse, R68 ;  /* 0x00000000ef0e7223 */ /* 0x090fe20000010044 */
[----:B------:R-:W-:Y:S01]  /*e6a0*/  IMAD.MOV.U32 R86, RZ, RZ, R100 ;  /* 0x000000ffff567224 */ /* 0x000fe200078e0064 */
[----:B------:R-:W-:Y:S01]  /*e6b0*/  MOV R87, R101 ;  /* 0x0000006500577202 */ /* 0x000fe20000000f00 */
        /* <DEDUP_REMOVED lines=33> */
[----:B------:R-:W-:Y:S01]  /*e8d0*/  LOP3.LUT R0, R5, UR28, R26, 0x96, !PT ;  /* 0x0000001c05007c12 */ /* 0x000fe2000f8e961a */
[----:B------:R-:W-:-:S02]  /*e8e0*/  IMAD.MOV.U32 R26, RZ, RZ, R114 ;  /* 0x000000ffff1a7224 */ /* 0x000fc400078e0072 */
[-C--:B------:R-:W-:Y:S01]  /*e8f0*/  FMUL.FTZ R114, R62, R6.reuse ;  /* 0x000000063e727220 */ /* 0x080fe20000410000 */
[----:B------:R-:W-:Y:S02]  /*e900*/  IMAD.MOV.U32 R130, RZ, RZ, R115 ;  /* 0x000000ffff827224 */ /* 0x000fe400078e0073 */
[-C--:B------:R-:W-:Y:S02]  /*e910*/  FMUL.FTZ R115, R63, R6.reuse ;  /* 0x000000063f737220 */ /* 0x080fe40000410000 */
[----:B------:R-:W2:Y:S01]  /*e920*/  LDL.LU.64 R62, [R1+0xb0] ;  /* 0x0000b000013e7983 */ /* 0x000ea20000300a00 */
[----:B------:R-:W-:Y:S02]  /*e930*/  IMAD.MOV.U32 R73, RZ, RZ, R119 ;  /* 0x000000ffff497224 */ /* 0x000fe400078e0077 */
[-C--:B------:R-:W-:Y:S01]  /*e940*/  FMUL.FTZ R119, R75, R6.reuse ;  /* 0x000000064b777220 */ /* 0x080fe20000410000 */
[----:B------:R-:W-:Y:S02]  /*e950*/  IMAD.MOV.U32 R72, RZ, RZ, R118 ;  /* 0x000000ffff487224 */ /* 0x000fe400078e0076 */
[----:B------:R-:W-:-:S02]  /*e960*/  FMUL.FTZ R118, R74, R6 ;  /* 0x000000064a767220 */ /* 0x000fc40000410000 */
[----:B------:R-:W3:Y:S01]  /*e970*/  LDL.LU.64 R74, [R1+0x10] ;  /* 0x00001000014a7983 */ /* 0x000ee20000300a00 */
[----:B------:R-:W-:Y:S01]  /*e980*/  MUFU.EX2 R65, R183 ;  /* 0x000000b700417308 */ /* 0x000fe20000000800 */
[----:B------:R-:W-:-:S07]  /*e990*/  PRMT R189, R2, 0x7632, R189 ;  /* 0x0000763202bd7816 */ /* 0x000fce00000000bd */
[----:B------:R-:W1:Y:S01]  /*e9a0*/  MUFU.EX2 R27, R184 ;  /* 0x000000b8001b7308 */ /* 0x000e620000000800 */
[----:B------:R-:W-:Y:S01]  /*e9b0*/  PRMT R18, R2, 0x7610, R18 ;  /* 0x0000761002127816 */ /* 0x000fe20000000012 */
[----:B------:R-:W-:Y:S01]  /*e9c0*/  @!P1 HADD2 R39, -R189.H0_H0, -RZ.H0_H0 ;  /* 0xa00000ffbd279230 */ /* 0x000fe20000000900 */
[----:B------:R-:W-:-:S03]  /*e9d0*/  LOP3.LUT R2, R0, 0xff, RZ, 0xc0, !PT ;  /* 0x000000ff00027812 */ /* 0x000fc600078ec0ff */
[----:B------:R-:W-:Y:S01]  /*e9e0*/  @!P6 HADD2 R11, -R18.H0_H0, -RZ.H0_H0 ;  /* 0xa00000ff120be230 */ /* 0x000fe20000000900 */
[----:B------:R-:W-:Y:S01]  /*e9f0*/  PRMT R61, R18, 0x5410, R189 ;  /* 0x00005410123d7816 */ /* 0x000fe200000000bd */
[----:B------:R-:W-:Y:S01]  /*ea00*/  IMAD.MOV.U32 R142, RZ, RZ, R135 ;  /* 0x000000ffff8e7224 */ /* 0x000fe200078e0087 */
[----:B------:R-:W-:Y:S01]  /*ea10*/  @!P1 PRMT R189, R39, 0x5410, RZ ;  /* 0x0000541027bd9816 */ /* 0x000fe200000000ff */
[----:B------:R-:W-:Y:S01]  /*ea20*/  MUFU.EX2 R135, R175 ;  /* 0x000000af00877308 */ /* 0x000fe20000000800 */
[----:B------:R-:W-:Y:S02]  /*ea30*/  MOV R39, R139 ;  /* 0x0000008b00277202 */ /* 0x000fe40000000f00 */
[----:B------:R-:W-:Y:S02]  /*ea40*/  @!P6 PRMT R18, R11, 0x5410, RZ ;  /* 0x000054100b12e816 */ /* 0x000fe400000000ff */
[----:B------:R-:W-:Y:S02]  /*ea50*/  ISETP.LE.U32.AND P6, PT, R2, UR15, PT ;  /* 0x0000000f02007c0c */ /* 0x000fe4000bfc3070 */
[----:B-1----:R-:W-:Y:S01]  /*ea60*/  F2FP.F16.F32.PACK_AB R11, R27, R65 ;  /* 0x000000411b0b723e */ /* 0x002fe200000000ff */
[----:B------:R-:W1:Y:S01]  /*ea70*/  MUFU.EX2 R139, R173 ;  /* 0x000000ad008b7308 */ /* 0x000e620000000800 */
[----:B------:R-:W-:Y:S01]  /*ea80*/  SHF.R.U32.HI R2, RZ, 0x18, R0 ;  /* 0x00000018ff027819 */ /* 0x000fe20000011600 */
[----:B------:R-:W-:Y:S01]  /*ea90*/  IMAD.MOV.U32 R82, RZ, RZ, R66 ;  /* 0x000000ffff527224 */ /* 0x000fe200078e0042 */
[----:B------:R-:W-:-:S02]  /*eaa0*/  MOV R151, R138 ;  /* 0x0000008a00977202 */ /* 0x000fc40000000f00 */
[----:B------:R-:W-:-:S03]  /*eab0*/  PRMT R188, R11, 0x7632, R188 ;  /* 0x000076320bbc7816 */ /* 0x000fc600000000bc */
[----:B------:R-:W-:Y:S01]  /*eac0*/  MUFU.EX2 R66, R185 ;  /* 0x000000b900427308 */ /* 0x000fe20000000800 */
[----:B------:R-:W-:Y:S02]  /*ead0*/  ISETP.LE.U32.AND P1, PT, R2, UR15, PT ;  /* 0x0000000f02007c0c */ /* 0x000fe4000bf23070 */
[----:B------:R-:W-:-:S05]  /*eae0*/  SHF.R.U32.HI R2, RZ, 0x10, R0 ;  /* 0x00000010ff027819 */ /* 0x000fca0000011600 */
[----:B------:R4:W4:Y:S01]  /*eaf0*/  MUFU.EX2 R138, R186 ;  /* 0x000000ba008a7308 */ /* 0x0009220000000800 */
[----:B------:R-:W-:Y:S01]  /*eb00*/  LOP3.LUT R0, R0, 0xffff, RZ, 0xc0, !PT ;  /* 0x0000ffff00007812 */ /* 0x000fe200078ec0ff */
[----:B------:R-:W-:Y:S01]  /*eb10*/  @!P4 HADD2 R40, -R188.H0_H0, -RZ.H0_H0 ;  /* 0xa00000ffbc28c230 */ /* 0x000fe20000000900 */
[----:B------:R-:W-:Y:S02]  /*eb20*/  PRMT R187, R11, 0x7610, R187 ;  /* 0x000076100bbb7816 */ /* 0x000fe400000000bb */
[----:B------:R-:W-:Y:S02]  /*eb30*/  LOP3.LUT R2, R2, 0xff, RZ, 0xc0, !PT ;  /* 0x000000ff02027812 */ /* 0x000fe400078ec0ff */
[----:B------:R-:W-:Y:S01]  /*eb40*/  SHF.R.U32.HI R0, RZ, 0x8, R0 ;  /* 0x00000008ff007819 */ /* 0x000fe20000011600 */
[----:B------:R-:W-:Y:S01]  /*eb50*/  @!P5 HADD2 R41, -R187.H0_H0, -RZ.H0_H0 ;  /* 0xa00000ffbb29d230 */ /* 0x000fe20000000900 */
[----:B------:R-:W-:Y:S02]  /*eb60*/  PRMT R60, R187, 0x5410, R188 ;  /* 0x00005410bb3c7816 */ /* 0x000fe400000000bc */
[----:B------:R-:W-:-:S02]  /*eb70*/  @!P4 PRMT R188, R40, 0x5410, RZ ;  /* 0x0000541028bcc816 */ /* 0x000fc400000000ff */
[----:B------:R-:W-:Y:S02]  /*eb80*/  ISETP.LE.U32.AND P4, PT, R2, UR15, PT ;  /* 0x0000000f02007c0c */ /* 0x000fe4000bf83070 */
[----:B------:R-:W-:Y:S02]  /*eb90*/  LOP3.LUT R0, R0, 0xffff, RZ, 0xc0, !PT ;  /* 0x0000ffff00007812 */ /* 0x000fe400078ec0ff */
[----:B-1----:R-:W-:Y:S01]  /*eba0*/  F2FP.F16.F32.PACK_AB R2, R139, R135 ;  /* 0x000000878b02723e */ /* 0x002fe200000000ff */
[----:B------:R-:W-:Y:S01]  /*ebb0*/  IMAD.MOV.U32 R150, RZ, RZ, R238 ;  /* 0x000000ffff967224 */ /* 0x000fe200078e00ee */
[----:B------:R-:W-:Y:S02]  /*ebc0*/  @!P5 PRMT R187, R41, 0x5410, RZ ;  /* 0x0000541029bbd816 */ /* 0x000fe400000000ff */
[----:B------:R-:W-:Y:S02]  /*ebd0*/  ISETP.LE.U32.AND P5, PT, R0, UR15, PT ;  /* 0x0000000f00007c0c */ /* 0x000fe4000bfa3070 */
[----:B----4-:R-:W-:-:S02]  /*ebe0*/  PRMT R186, R2, 0x7610, R186 ;  /* 0x0000761002ba7816 */ /* 0x010fc400000000ba */
[----:B------:R-:W-:Y:S01]  /*ebf0*/  F2FP.F16.F32.PACK_AB R0, R138, R66 ;  /* 0x000000428a00723e */ /* 0x000fe200000000ff */
[----:B------:R-:W-:Y:S02]  /*ec00*/  IMAD.MOV.U32 R238, RZ, RZ, R70 ;  /* 0x000000ffffee7224 */ /* 0x000fe400078e0046 */
        /* <DEDUP_REMOVED lines=34> */
[----:B------:R-:W-:Y:S01]  /*ee30*/  @!P6 HADD2 R10, -R186.H0_H0, -RZ.H0_H0 ;  /* 0xa00000ffba0ae230 */ /* 0x000fe20000000900 */
[----:B------:R-:W-:-:S02]  /*ee40*/  PRMT R185, R2, 0x7632, R185 ;  /* 0x0000763202b97816 */ /* 0x000fc400000000b9 */
[C---:B------:R-:W-:Y:S02]  /*ee50*/  PRMT R184, R0.reuse, 0x7610, R184 ;  /* 0x0000761000b87816 */ /* 0x040fe400000000b8 */
[----:B------:R-:W-:Y:S01]  /*ee60*/  PRMT R183, R0, 0x7632, R183 ;  /* 0x0000763200b77816 */ /* 0x000fe200000000b7 */
[----:B------:R-:W-:Y:S01]  /*ee70*/  IMAD.MOV.U32 R93, RZ, RZ, R13 ;  /* 0x000000ffff5d7224 */ /* 0x000fe200078e000d */
[----:B------:R-:W-:Y:S01]  /*ee80*/  LOP3.LUT R0, R4, 0xff, RZ, 0xc0, !PT ;  /* 0x000000ff04007812 */ /* 0x000fe200078ec0ff */
[----:B------:R-:W-:Y:S02]  /*ee90*/  @!P4 HADD2 R9, -R184.H0_H0, -RZ.H0_H0 ;  /* 0xa00000ffb809c230 */ /* 0x000fe40000000900 */
[----:B------:R-:W-:Y:S02]  /*eea0*/  @!P1 HADD2 R8, -R183.H0_H0, -RZ.H0_H0 ;  /* 0xa00000ffb7089230 */ /* 0x000fe40000000900 */
[----:B------:R-:W-:Y:S01]  /*eeb0*/  IMAD.MOV.U32 R11, RZ, RZ, R93 ;  /* 0x000000ffff0b7224 */ /* 0x000fe200078e005d */
[----:B------:R-:W-:Y:S01]  /*eec0*/  SHF.R.U32.HI R2, RZ, 0x10, R4 ;  /* 0x00000010ff027819 */ /* 0x000fe20000011604 */
[----:B------:R-:W-:Y:S01]  /*eed0*/  IMAD.MOV.U32 R93, RZ, RZ, R76 ;  /* 0x000000ffff5d7224 */ /* 0x000fe200078e004c */
[----:B------:R-:W-:Y:S01]  /*eee0*/  MOV R76, R49 ;  /* 0x00000031004c7202 */ /* 0x000fe20000000f00 */
[----:B------:R-:W-:Y:S01]  /*eef0*/  @!P5 HADD2 R7, -R185.H0_H0, -RZ.H0_H0 ;  /* 0xa00000ffb907d230 */ /* 0x000fe20000000900 */
[----:B------:R-:W-:-:S02]  /*ef00*/  PRMT R49, R184, 0x5410, R183 ;  /* 0x00005410b8317816 */ /* 0x000fc400000000b7 */
[----:B------:R-:W-:Y:S02]  /*ef10*/  @!P4 PRMT R184, R9, 0x5410, RZ ;  /* 0x0000541009b8c816 */ /* 0x000fe400000000ff */
[----:B------:R-:W-:Y:S02]  /*ef20*/  @!P1 PRMT R183, R8, 0x5410, RZ ;  /* 0x0000541008b79816 */ /* 0x000fe400000000ff */
[----:B------:R-:W-:Y:S02]  /*ef30*/  LOP3.LUT R2, R2, 0xff, RZ, 0xc0, !PT ;  /* 0x000000ff02027812 */ /* 0x000fe400078ec0ff */
[----:B------:R-:W-:Y:S01]  /*ef40*/  LOP3.LUT R5, R4, 0xffff, RZ, 0xc0, !PT ;  /* 0x0000ffff04057812 */ /* 0x000fe200078ec0ff */
[----:B------:R-:W-:Y:S01]  /*ef50*/  IMAD.MOV.U32 R79, RZ, RZ, R204 ;  /* 0x000000ffff4f7224 */ /* 0x000fe200078e00cc */
[----:B------:R-:W-:Y:S01]  /*ef60*/  MOV R94, R200 ;  /* 0x000000c8005e7202 */ /* 0x000fe20000000f00 */
[----:B------:R-:W-:Y:S01]  /*ef70*/  FADD.FTZ R13, R178, R15 ;  /* 0x0000000fb20d7221 */ /* 0x000fe20000010000 */
[----:B------:R-:W-:Y:S08]  /*ef80*/  MUFU.EX2 R200, R174 ;  /* 0x000000ae00c87308 */ /* 0x000ff00000000800 */
[----:B------:R-:W1:Y:S01]  /*ef90*/  MUFU.EX2 R204, R176 ;  /* 0x000000b000cc7308 */ /* 0x000e620000000800 */
[----:B------:R-:W-:-:S02]  /*efa0*/  IMAD.MOV.U32 R78, RZ, RZ, R130 ;  /* 0x000000ffff4e7224 */ /* 0x000fc400078e0082 */
[----:B------:R-:W-:Y:S02]  /*efb0*/  IMAD.MOV.U32 R95, RZ, RZ, R202 ;  /* 0x000000ffff5f7224 */ /* 0x000fe400078e00ca */
[----:B------:R-:W-:-:S03]  /*efc0*/  IMAD.MOV.U32 R130, RZ, RZ, R172 ;  /* 0x000000ffff827224 */ /* 0x000fc600078e00ac */
[----:B------:R-:W-:Y:S01]  /*efd0*/  MUFU.EX2 R172, R193 ;  /* 0x000000c100ac7308 */ /* 0x000fe20000000800 */
[----:B------:R-:W-:Y:S02]  /*efe0*/  IMAD.MOV.U32 R59, RZ, RZ, R77 ;  /* 0x000000ffff3b7224 */ /* 0x000fe400078e004d */
[----:B------:R-:W-:-:S05]  /*eff0*/  IMAD.MOV.U32 R77, RZ, RZ, R12 ;  /* 0x000000ffff4d7224 */ /* 0x000fca00078e000c */
[----:B------:R-:W4:Y:S08]  /*f000*/  MUFU.EX2 R202, R194 ;  /* 0x000000c200ca7308 */ /* 0x000f300000000800 */
[----:B------:R-:W4:Y:S01]  /*f010*/  MUFU.EX2 R12, R192 ;  /* 0x000000c0000c7308 */ /* 0x000f220000000800 */
[----:B--2---:R-:W-:Y:S01]  /*f020*/  LOP3.LUT R6, R191, UR41, R62, 0x96, !PT ;  /* 0x00000029bf067c12 */ /* 0x004fe2000f8e963e */
[----:B------:R-:W-:-:S02]  /*f030*/  IMAD.MOV.U32 R62, RZ, RZ, R92 ;  /* 0x000000ffff3e7224 */ /* 0x000fc400078e005c */
[----:B------:R-:W-:Y:S01]  /*f040*/  IMAD.MOV.U32 R92, RZ, RZ, R50 ;  /* 0x000000ffff5c7224 */ /* 0x000fe200078e0032 */
[----:B------:R-:W-:Y:S02]  /*f050*/  PRMT R50, R186, 0x5410, R185 ;  /* 0x00005410ba327816 */ /* 0x000fe400000000b9 */
[----:B------:R-:W-:Y:S02]  /*f060*/  @!P6 PRMT R186, R10, 0x5410, RZ ;  /* 0x000054100abae816 */ /* 0x000fe400000000ff */
[----:B------:R-:W-:Y:S02]  /*f070*/  ISETP.LE.U32.AND P6, PT, R0, UR15, PT ;  /* 0x0000000f00007c0c */ /* 0x000fe4000bfc3070 */
[----:B------:R-:W-:Y:S01]  /*f080*/  SHF.R.U32.HI R0, RZ, 0x18, R4 ;  /* 0x00000018ff007819 */ /* 0x000fe20000011604 */
[----:B------:R-:W-:-:S03]  /*f090*/  IMAD.WIDE.U32 R8, R6, -0x2daee0ad, RZ ;  /* 0xd2511f5306087825 */ /* 0x000fc600078e00ff */
[----:B------:R-:W-:Y:S02]  /*f0a0*/  ISETP.LE.U32.AND P1, PT, R0, UR15, PT ;  /* 0x0000000f00007c0c */ /* 0x000fe4000bf23070 */
[----:B------:R-:W-:Y:S02]  /*f0b0*/  LOP3.LUT R0, R245, UR40, R190, 0x96, !PT ;  /* 0x00000028f5007c12 */ /* 0x000fe4000f8e96be */
[----:B------:R-:W-:Y:S02]  /*f0c0*/  @!P5 PRMT R185, R7, 0x5410, RZ ;  /* 0x0000541007b9d816 */ /* 0x000fe400000000ff */
[----:B------:R-:W-:Y:S01]  /*f0d0*/  ISETP.LE.U32.AND P5, PT, R2, UR15, PT ;  /* 0x0000000f02007c0c */ /* 0x000fe2000bfa3070 */
[----:B------:R-:W-:Y:S01]  /*f0e0*/  IMAD.WIDE.U32 R6, R0, -0x2daee0ad, RZ ;  /* 0xd2511f5300067825 */ /* 0x000fe200078e00ff */
[----:B---3--:R-:W-:-:S03]  /*f0f0*/  LOP3.LUT R2, R9, UR39, R74, 0x96, !PT ;  /* 0x0000002709027c12 */ /* 0x008fc6000f8e964a */
[----:B------:R-:W-:Y:S01]  /*f100*/  IMAD.MOV.U32 R75, RZ, RZ, R11 ;  /* 0x000000ffff4b7224 */ /* 0x000fe200078e000b */
[----:B------:R-:W-:Y:S01]  /*f110*/  SHF.R.U32.HI R4, RZ, 0x8, R5 ;  /* 0x00000008ff047819 */ /* 0x000fe20000011605 */
[----:B------:R-:W-:Y:S01]  /*f120*/  IMAD.WIDE.U32 R10, R2, -0x326172a9, RZ ;  /* 0xcd9e8d57020a7825 */ /* 0x000fe200078e00ff */
[----:B------:R-:W-:Y:S02]  /*f130*/  LOP3.LUT R2, R7, UR33, R8, 0x96, !PT ;  /* 0x0000002107027c12 */ /* 0x000fe4000f8e9608 */
[----:B------:R-:W-:Y:S02]  /*f140*/  LOP3.LUT R0, R4, 0xffff, RZ, 0xc0, !PT ;  /* 0x0000ffff04007812 */ /* 0x000fe400078ec0ff */
[----:B------:R-:W-:Y:S01]  /*f150*/  LOP3.LUT R7, R11, UR38, R244, 0x96, !PT ;  /* 0x000000260b077c12 */ /* 0x000fe2000f8e96f4 */
[----:B------:R-:W-:-:S04]  /*f160*/  IMAD.WIDE.U32 R4, R2, -0x326172a9, RZ ;  /* 0xcd9e8d5702047825 */ /* 0x000fc800078e00ff */
[----:B------:R-:W-:Y:S01]  /*f170*/  FADD.FTZ R11, R65, R13 ;  /* 0x0000000d410b7221 */ /* 0x000fe20000010000 */
[----:B------:R-:W-:Y:S01]  /*f180*/  IMAD.WIDE.U32 R8, R7, -0x2daee0ad, RZ ;  /* 0xd2511f5307087825 */ /* 0x000fe200078e00ff */
[----:B------:R-:W-:-:S03]  /*f190*/  LOP3.LUT R2, R5, UR32, R10, 0x96, !PT ;  /* 0x0000002005027c12 */ /* 0x000fc6000f8e960a */
[----:B------:R-:W-:Y:S01]  /*f1a0*/  FADD.FTZ R27, R27, R11 ;  /* 0x0000000b1b1b7221 */ /* 0x000fe20000010000 */
[----:B------:R-:W-:Y:S02]  /*f1b0*/  ISETP.LE.U32.AND P4, PT, R0, UR15, PT ;  /* 0x0000000f00007c0c */ /* 0x000fe4000bf83070 */
[----:B------:R-:W-:Y:S01]  /*f1c0*/  LOP3.LUT R0, R9, UR29, R6, 0x96, !PT ;  /* 0x0000001d09007c12 */ /* 0x000fe2000f8e9606 */
[----:B------:R-:W-:-:S04]  /*f1d0*/  IMAD.WIDE.U32 R10, R2, -0x2daee0ad, RZ ;  /* 0xd2511f53020a7825 */ /* 0x000fc800078e00ff */
[----:B------:R-:W-:Y:S01]  /*f1e0*/  IMAD.WIDE.U32 R6, R0, -0x326172a9, RZ ;  /* 0xcd9e8d5700067825 */ /* 0x000fe200078e00ff */
[----:B------:R-:W-:Y:S02]  /*f1f0*/  LOP3.LUT R0, R11, UR10, R8, 0x96, !PT ;  /* 0x0000000a0b007c12 */ /* 0x000fe4000f8e9608 */
[----:B-1----:R-:W-:Y:S02]  /*f200*/  F2FP.F16.F32.PACK_AB R2, R204, R200 ;  /* 0x000000c8cc02723e */ /* 0x002fe400000000ff */
[----:B------:R-:W-:Y:S01]  /*f210*/  LOP3.LUT R7, R7, UR11, R4, 0x96, !PT ;  /* 0x0000000b07077c12 */ /* 0x000fe2000f8e9604 */
[----:B------:R-:W-:Y:S01]  /*f220*/  IMAD.WIDE.U32 R4, R0, -0x326172a9, RZ ;  /* 0xcd9e8d5700047825 */ /* 0x000fe200078e00ff */
[C---:B------:R-:W-:Y:S02]  /*f230*/  PRMT R182, R2.reuse, 0x7610, R182 ;  /* 0x0000761002b67816 */ /* 0x040fe400000000b6 */
[----:B------:R-:W-:Y:S02]  /*f240*/  PRMT R181, R2, 0x7632, R181 ;  /* 0x0000763202b57816 */ /* 0x000fe400000000b5 */
[----:B------:R-:W-:Y:S01]  /*f250*/  LOP3.LUT R0, R5, UR24, R6, 0x96, !PT ;  /* 0x0000001805007c12 */ /* 0x000fe2000f8e9606 */
[----:B------:R-:W-:-:S02]  /*f260*/  @!P6 HADD2 R28, -R182.H0_H0, -RZ.H0_H0 ;  /* 0xa00000ffb61ce230 */ /* 0x000fc40000000900 */
[----:B------:R-:W-:Y:S01]  /*f270*/  IMAD.MOV.U32 R74, RZ, RZ, R39 ;  /* 0x000000ffff4a7224 */ /* 0x000fe200078e0027 */
[----:B------:R-:W-:Y:S01]  /*f280*/  LOP3.LUT R2, R0, 0xff, RZ, 0xc0, !PT ;  /* 0x000000ff00027812 */ /* 0x000fe200078ec0ff */
[----:B------:R-:W-:Y:S01]  /*f290*/  @!P4 HADD2 R29, -R181.H0_H0, -RZ.H0_H0 ;  /* 0xa00000ffb51dc230 */ /* 0x000fe20000000900 */
[----:B------:R-:W-:Y:S02]  /*f2a0*/  PRMT R39, R182, 0x5410, R181 ;  /* 0x00005410b6277816 */ /* 0x000fe400000000b5 */
[----:B------:R-:W-:Y:S02]  /*f2b0*/  @!P6 PRMT R182, R28, 0x5410, RZ ;  /* 0x000054101cb6e816 */ /* 0x000fe400000000ff */
[----:B------:R-:W-:Y:S02]  /*f2c0*/  ISETP.LE.U32.AND P6, PT, R2, UR15, PT ;  /* 0x0000000f02007c0c */ /* 0x000fe4000bfc3070 */
[----:B------:R-:W-:Y:S02]  /*f2d0*/  SHF.R.U32.HI R2, RZ, 0x18, R0 ;  /* 0x00000018ff027819 */ /* 0x000fe40000011600 */
[----:B----4-:R-:W-:-:S02]  /*f2e0*/  F2FP.F16.F32.PACK_AB R6, R202, R172 ;  /* 0x000000acca06723e */ /* 0x010fc400000000ff */
[----:B------:R-:W-:Y:S02]  /*f2f0*/  @!P4 PRMT R181, R29, 0x5410, RZ ;  /* 0x000054101db5c816 */ /* 0x000fe400000000ff */
[----:B------:R-:W-:Y:S02]  /*f300*/  ISETP.LE.U32.AND P4, PT, R2, UR15, PT ;  /* 0x0000000f02007c0c */ /* 0x000fe4000bf83070 */
[----:B------:R-:W-:Y:S02]  /*f310*/  SHF.R.U32.HI R2, RZ, 0x10, R0 ;  /* 0x00000010ff027819 */ /* 0x000fe40000011600 */
[----:B------:R-:W-:Y:S02]  /*f320*/  LOP3.LUT R0, R0, 0xffff, RZ, 0xc0, !PT ;  /* 0x0000ffff00007812 */ /* 0x000fe400078ec0ff */
[C---:B------:R-:W-:Y:S02]  /*f330*/  PRMT R180, R6.reuse, 0x7610, R180 ;  /* 0x0000761006b47816 */ /* 0x040fe400000000b4 */
[----:B------:R-:W-:-:S02]  /*f340*/  PRMT R179, R6, 0x7632, R179 ;  /* 0x0000763206b37816 */ /* 0x000fc400000000b3 */
[C---:B------:R-:W-:Y:S01]  /*f350*/  F2FP.F16.F32.PACK_AB R9, R12.reuse, R68 ;  /* 0x000000440c09723e */ /* 0x040fe200000000ff */
[----:B------:R-:W-:Y:S01]  /*f360*/  IMAD.MOV.U32 R63, RZ, RZ, R26 ;  /* 0x000000ffff3f7224 */ /* 0x000fe200078e001a */
[----:B------:R-:W-:Y:S01]  /*f370*/  SHF.R.U32.HI R0, RZ, 0x8, R0 ;  /* 0x00000008ff007819 */ /* 0x000fe20000011600 */
[----:B------:R-:W-:Y:S01]  /*f380*/  FADD.FTZ R26, R12, R14 ;  /* 0x0000000e0c1a7221 */ /* 0x000fe20000010000 */
[----:B------:R-:W-:Y:S01]  /*f390*/  @!P5 HADD2 R36, -R180.H0_H0, -RZ.H0_H0 ;  /* 0xa00000ffb424d230 */ /* 0x000fe20000000900 */
[----:B------:R-:W-:Y:S01]  /*f3a0*/  PRMT R12, R9, 0x7610, R12 ;  /* 0x00007610090c7816 */ /* 0x000fe2000000000c */
[----:B------:R-:W-:Y:S01]  /*f3b0*/  @!P1 HADD2 R37, -R179.H0_H0, -RZ.H0_H0 ;  /* 0xa00000ffb3259230 */ /* 0x000fe20000000900 */
[----:B------:R-:W-:Y:S01]  /*f3c0*/  LOP3.LUT R2, R2, 0xff, RZ, 0xc0, !PT ;  /* 0x000000ff02027812 */ /* 0x000fe200078ec0ff */
[----:B------:R-:W-:Y:S01]  /*f3d0*/  IMAD.MOV.U32 R244, RZ, RZ, R40 ;  /* 0x000000fffff47224 */ /* 0x000fe200078e0028 */
[----:B------:R-:W-:Y:S01]  /*f3e0*/  LOP3.LUT R0, R0, 0xffff, RZ, 0xc0, !PT ;  /* 0x0000ffff00007812 */ /* 0x000fe200078ec0ff */
[----:B------:R-:W-:Y:S01]  /*f3f0*/  @!P6 HADD2 R38, -R12.H0_H0, -RZ.H0_H0 ;  /* 0xa00000ff0c26e230 */ /* 0x000fe20000000900 */
[----:B------:R-:W-:-:S02]  /*f400*/  PRMT R40, R180, 0x5410, R179 ;  /* 0x00005410b4287816 */ /* 0x000fc400000000b3 */
[----:B------:R-:W-:Y:S02]  /*f410*/  @!P5 PRMT R180, R36, 0x5410, RZ ;  /* 0x0000541024b4d816 */ /* 0x000fe400000000ff */
[----:B------:R-:W-:Y:S02]  /*f420*/  @!P1 PRMT R179, R37, 0x5410, RZ ;  /* 0x0000541025b39816 */ /* 0x000fe400000000ff */
[----:B------:R-:W-:Y:S02]  /*f430*/  PRMT R15, R9, 0x7632, R15 ;  /* 0x00007632090f7816 */ /* 0x000fe4000000000f */
[----:B------:R-:W-:Y:S02]  /*f440*/  ISETP.LE.U32.AND P5, PT, R2, UR15, PT ;  /* 0x0000000f02007c0c */ /* 0x000fe4000bfa3070 */
[----:B------:R-:W-:Y:S01]  /*f450*/  ISETP.LE.U32.AND P1, PT, R0, UR15, PT ;  /* 0x0000000f00007c0c */ /* 0x000fe2000bf23070 */
[----:B------:R-:W-:Y:S01]  /*f460*/  IMAD.MOV.U32 R245, RZ, RZ, R41 ;  /* 0x000000fffff57224 */ /* 0x000fe200078e0029 */
[----:B------:R-:W-:-:S02]  /*f470*/  LOP3.LUT R0, R4, 0xff, RZ, 0xc0, !PT ;  /* 0x000000ff04007812 */ /* 0x000fc400078ec0ff */
[----:B------:R-:W-:Y:S02]  /*f480*/  PRMT R41, R12, 0x5410, R15 ;  /* 0x000054100c297816 */ /* 0x000fe4000000000f */
[----:B------:R-:W-:Y:S02]  /*f490*/  @!P6 PRMT R12, R38, 0x5410, RZ ;  /* 0x00005410260ce816 */ /* 0x000fe400000000ff */
[----:B------:R-:W-:Y:S02]  /*f4a0*/  ISETP.LE.U32.AND P6, PT, R0, UR15, PT ;  /* 0x0000000f00007c0c */ /* 0x000fe4000bfc3070 */
[----:B------:R-:W-:Y:S01]  /*f4b0*/  LOP3.LUT R0, R4, 0xffff, RZ, 0xc0, !PT ;  /* 0x0000ffff04007812 */ /* 0x000fe200078ec0ff */
[----:B------:R-:W1:Y:S01]  /*f4c0*/  MUFU.EX2 R6, R195 ;  /* 0x000000c300067308 */ /* 0x000e620000000800 */
[----:B------:R-:W-:Y:S02]  /*f4d0*/  PRMT R14, R177, 0x7610, R14 ;  /* 0x00007610b10e7816 */ /* 0x000fe4000000000e */
[----:B------:R-:W-:-:S05]  /*f4e0*/  SHF.R.U32.HI R0, RZ, 0x8, R0 ;  /* 0x00000008ff007819 */ /* 0x000fca0000011600 */
[----:B------:R-:W2:Y:S01]  /*f4f0*/  MUFU.EX2 R8, R197 ;  /* 0x000000c500087308 */ /* 0x000ea20000000800 */
[----:B------:R-:W-:Y:S01]  /*f500*/  @!P5 HADD2 R43, -R14.H0_H0, -RZ.H0_H0 ;  /* 0xa00000ff0e2bd230 */ /* 0x000fe20000000900 */
[----:B------:R-:W-:Y:S02]  /*f510*/  PRMT R13, R177, 0x7632, R13 ;  /* 0x00007632b10d7816 */ /* 0x000fe4000000000d */
[----:B------:R-:W-:Y:S02]  /*f520*/  LOP3.LUT R2, R0, 0xffff, RZ, 0xc0, !PT ;  /* 0x0000ffff00027812 */ /* 0x000fe400078ec0ff */
[--C-:B------:R-:W-:Y:S02]  /*f530*/  SHF.R.U32.HI R0, RZ, 0x18, R4.reuse ;  /* 0x00000018ff007819 */ /* 0x100fe40000011604 */
[----:B------:R-:W-:Y:S01]  /*f540*/  SHF.R.U32.HI R5, RZ, 0x10, R4 ;  /* 0x00000010ff057819 */ /* 0x000fe20000011604 */
[----:B------:R-:W-:Y:S01]  /*f550*/  @!P1 HADD2 R42, -R15.H0_H0, -RZ.H0_H0 ;  /* 0xa00000ff0f2a9230 */ /* 0x000fe20000000900 */
[----:B------:R-:W-:Y:S01]  /*f560*/  PRMT R38, R14, 0x5410, R13 ;  /* 0x000054100e267816 */ /* 0x000fe2000000000d */
[----:B------:R-:W-:Y:S01]  /*f570*/  @!P4 HADD2 R44, -R13.H0_H0, -RZ.H0_H0 ;  /* 0xa00000ff0d2cc230 */ /* 0x000fe20000000900 */
[----:B------:R-:W-:-:S02]  /*f580*/  @!P5 PRMT R14, R43, 0x5410, RZ ;  /* 0x000054102b0ed816 */ /* 0x000fc400000000ff */
[----:B------:R-:W-:Y:S02]  /*f590*/  ISETP.LE.U32.AND P5, PT, R0, UR15, PT ;  /* 0x0000000f00007c0c */ /* 0x000fe4000bfa3070 */
[----:B------:R-:W-:Y:S02]  /*f5a0*/  LOP3.LUT R0, R5, 0xff, RZ, 0xc0, !PT ;  /* 0x000000ff05007812 */ /* 0x000fe400078ec0ff */
[----:B------:R-:W-:Y:S02]  /*f5b0*/  @!P1 PRMT R15, R42, 0x5410, RZ ;  /* 0x000054102a0f9816 */ /* 0x000fe400000000ff */
[----:B------:R-:W-:Y:S02]  /*f5c0*/  @!P4 PRMT R13, R44, 0x5410, RZ ;  /* 0x000054102c0dc816 */ /* 0x000fe400000000ff */
[----:B------:R-:W-:Y:S01]  /*f5d0*/  ISETP.LE.U32.AND P1, PT, R2, UR15, PT ;  /* 0x0000000f02007c0c */ /* 0x000fe2000bf23070 */
[----:B-1----:R-:W-:Y:S01]  /*f5e0*/  FADD.FTZ R2, R6, R26 ;  /* 0x0000001a06027221 */ /* 0x002fe20000010000 */
[----:B------:R-:W-:Y:S01]  /*f5f0*/  ISETP.LE.U32.AND P4, PT, R0, UR15, PT ;  /* 0x0000000f00007c0c */ /* 0x000fe2000bf83070 */
[----:B------:R-:W-:Y:S01]  /*f600*/  MUFU.EX2 R9, R198 ;  /* 0x000000c600097308 */ /* 0x000fe20000000800 */
[----:B--2---:R-:W-:Y:S01]  /*f610*/  F2FP.F16.F32.PACK_AB R0, R8, R6 ;  /* 0x000000060800723e */ /* 0x004fe200000000ff */
[----:B------:R-:W-:-:S06]  /*f620*/  IMAD.WIDE.U32 R4, R7, -0x2daee0ad, RZ ;  /* 0xd2511f5307047825 */ /* 0x000fcc00078e00ff */
[----:B------:R-:W1:Y:S01]  /*f630*/  MUFU.EX2 R6, R196 ;  /* 0x000000c400067308 */ /* 0x000e620000000800 */
[C---:B------:R-:W-:Y:S02]  /*f640*/  PRMT R178, R0.reuse, 0x7610, R178 ;  /* 0x0000761000b27816 */ /* 0x040fe400000000b2 */
[----:B------:R-:W-:Y:S02]  /*f650*/  PRMT R177, R0, 0x7632, R177 ;  /* 0x0000763200b17816 */ /* 0x000fe400000000b1 */
[----:B------:R-:W-:Y:S01]  /*f660*/  LOP3.LUT R0, R5, UR28, R10, 0x96, !PT ;  /* 0x0000001c05007c12 */ /* 0x000fe2000f8e960a */
[----:B------:R-:W-:Y:S02]  /*f670*/  @!P6 HADD2 R46, -R178.H0_H0, -RZ.H0_H0 ;  /* 0xa00000ffb22ee230 */ /* 0x000fe40000000900 */
[----:B------:R-:W-:Y:S01]  /*f680*/  FADD.FTZ R8, R8, R2 ;  /* 0x0000000208087221 */ /* 0x000fe20000010000 */
[----:B------:R-:W-:Y:S02]  /*f690*/  LOP3.LUT R2, R0, 0xff, RZ, 0xc0, !PT ;  /* 0x000000ff00027812 */ /* 0x000fe400078ec0ff */
[----:B------:R-:W-:Y:S01]  /*f6a0*/  PRMT R37, R178, 0x5410, R177 ;  /* 0x00005410b2257816 */ /* 0x000fe200000000b1 */
[----:B------:R-:W-:Y:S01]  /*f6b0*/  MUFU.EX2 R11, R217 ;  /* 0x000000d9000b7308 */ /* 0x000fe20000000800 */
[----:B------:R-:W-:-:S02]  /*f6c0*/  @!P6 PRMT R178, R46, 0x5410, RZ ;  /* 0x000054102eb2e816 */ /* 0x000fc400000000ff */
[----:B------:R-:W-:-:S05]  /*f6d0*/  ISETP.LE.U32.AND P6, PT, R2, UR15, PT ;  /* 0x0000000f02007c0c */ /* 0x000fca000bfc3070 */
[----:B------:R-:W2:Y:S01]  /*f6e0*/  MUFU.EX2 R197, R216 ;  /* 0x000000d800c57308 */ /* 0x000ea20000000800 */
[----:B-1----:R-:W-:Y:S01]  /*f6f0*/  F2FP.F16.F32.PACK_AB R2, R9, R6 ;  /* 0x000000060902723e */ /* 0x002fe200000000ff */
[----:B------:R-:W-:-:S06]  /*f700*/  FADD.FTZ R7, R6, R247 ;  /* 0x000000f706077221 */ /* 0x000fcc0000010000 */
[----:B------:R-:W-:Y:S01]  /*f710*/  MUFU.EX2 R196, R214 ;  /* 0x000000d600c47308 */ /* 0x000fe20000000800 */
[C---:B------:R-:W-:Y:S01]  /*f720*/  PRMT R176, R2.reuse, 0x7610, R176 ;  /* 0x0000761002b07816 */ /* 0x040fe200000000b0 */
[----:B------:R-:W-:Y:S01]  /*f730*/  IMAD.MOV.U32 R44, RZ, RZ, R244 ;  /* 0x000000ffff2c7224 */ /* 0x000fe200078e00f4 */
[----:B------:R-:W-:Y:S01]  /*f740*/  PRMT R175, R2, 0x7632, R175 ;  /* 0x0000763202af7816 */ /* 0x000fe200000000af */
[----:B------:R-:W-:Y:S01]  /*f750*/  @!P1 HADD2 R45, -R177.H0_H0, -RZ.H0_H0 ;  /* 0xa00000ffb12d9230 */ /* 0x000fe20000000900 */
[----:B------:R-:W-:-:S03]  /*f760*/  SHF.R.U32.HI R2, RZ, 0x10, R0 ;  /* 0x00000010ff027819 */ /* 0x000fc60000011600 */
[----:B------:R-:W1:Y:S01]  /*f770*/  MUFU.EX2 R10, R199 ;  /* 0x000000c7000a7308 */ /* 0x000e620000000800 */
[----:B------:R-:W-:Y:S01]  /*f780*/  SHF.R.U32.HI R6, RZ, 0x18, R0 ;  /* 0x00000018ff067819 */ /* 0x000fe20000011600 */
[----:B------:R-:W-:Y:S01]  /*f790*/  @!P4 HADD2 R47, -R176.H0_H0, -RZ.H0_H0 ;  /* 0xa00000ffb02fc230 */ /* 0x000fe20000000900 */
[----:B------:R-:W-:Y:S01]  /*f7a0*/  LOP3.LUT R0, R0, 0xffff, RZ, 0xc0, !PT ;  /* 0x0000ffff00007812 */ /* 0x000fe200078ec0ff */
[----:B------:R-:W-:Y:S01]  /*f7b0*/  IMAD.MOV.U32 R192, RZ, RZ, R79 ;  /* 0x000000ffffc07224 */ /* 0x000fe200078e004f */
[----:B------:R-:W-:Y:S01]  /*f7c0*/  LOP3.LUT R2, R2, 0xff, RZ, 0xc0, !PT ;  /* 0x000000ff02027812 */ /* 0x000fe200078ec0ff */
[----:B------:R-:W-:Y:S01]  /*f7d0*/  UIADD3 UR4, UR31, -0x4498517b, URZ ;  /* 0xbb67ae851f047890 */ /* 0x000fe2000fffe03f */
[----:B------:R-:W-:Y:S01]  /*f7e0*/  PRMT R36, R176, 0x5410, R175 ;  /* 0x00005410b0247816 */ /* 0x000fe200000000af */
[----:B------:R-:W-:Y:S01]  /*f7f0*/  IMAD.MOV.U32 R195, RZ, RZ, R239 ;  /* 0x000000ffffc37224 */ /* 0x000fe200078e00ef */
[----:B------:R-:W-:Y:S01]  /*f800*/  SHF.R.U32.HI R0, RZ, 0x8, R0 ;  /* 0x00000008ff007819 */ /* 0x000fe20000011600 */
[----:B------:R-:W-:Y:S01]  /*f810*/  @!P5 HADD2 R48, -R175.H0_H0, -RZ.H0_H0 ;  /* 0xa00000ffaf30d230 */ /* 0x000fe20000000900 */
[----:B------:R-:W-:Y:S01]  /*f820*/  @!P4 PRMT R176, R47, 0x5410, RZ ;  /* 0x000054102fb0c816 */ /* 0x000fe200000000ff */
[----:B------:R-:W3:Y:S01]  /*f830*/  LDL R46, [R1+0xd4] ;  /* 0x0000d400012e7983 */ /* 0x000ee20000100800 */
[----:B------:R-:W-:-:S02]  /*f840*/  ISETP.LE.U32.AND P4, PT, R2, UR15, PT ;  /* 0x0000000f02007c0c */ /* 0x000fc4000bf83070 */
[----:B--2---:R-:W-:Y:S02]  /*f850*/  F2FP.F16.F32.PACK_AB R2, R197, R11 ;  /* 0x0000000bc502723e */ /* 0x004fe400000000ff */
[----:B------:R-:W-:Y:S02]  /*f860*/  LOP3.LUT R0, R0, 0xffff, RZ, 0xc0, !PT ;  /* 0x0000ffff00007812 */ /* 0x000fe400078ec0ff */
[----:B------:R-:W-:Y:S02]  /*f870*/  @!P5 PRMT R175, R48, 0x5410, RZ ;  /* 0x0000541030afd816 */ /* 0x000fe400000000ff */
[----:B------:R-:W-:Y:S02]  /*f880*/  PRMT R174, R2, 0x7610, R174 ;  /* 0x0000761002ae7816 */ /* 0x000fe400000000ae */
[----:B------:R-:W-:Y:S02]  /*f890*/  ISETP.LE.U32.AND P5, PT, R0, UR15, PT ;  /* 0x0000000f00007c0c */ /* 0x000fe4000bfa3070 */
[----:B-1----:R-:W-:-:S02]  /*f8a0*/  F2FP.F16.F32.PACK_AB R0, R196, R10 ;  /* 0x0000000ac400723e */ /* 0x002fc400000000ff */
[----:B------:R-:W-:Y:S01]  /*f8b0*/  MOV R244, R78 ;  /* 0x0000004e00f47202 */ /* 0x000fe20000000f00 */
[----:B------:R-:W-:Y:S01]  /*f8c0*/  @!P6 HADD2 R54, -R174.H0_H0, -RZ.H0_H0 ;  /* 0xa00000ffae36e230 */ /* 0x000fe20000000900 */
[----:B------:R-:W-:Y:S01]  /*f8d0*/  MOV R78, R252 ;  /* 0x000000fc004e7202 */ /* 0x000fe20000000f00 */
[----:B------:R-:W-:Y:S01]  /*f8e0*/  MUFU.EX2 R247, R219 ;  /* 0x000000db00f77308 */ /* 0x000fe20000000800 */
[----:B------:R-:W-:Y:S01]  /*f8f0*/  PRMT R173, R2, 0x7632, R173 ;  /* 0x0000763202ad7816 */ /* 0x000fe200000000ad */
[----:B------:R-:W-:Y:S01]  /*f900*/  IMAD.MOV.U32 R79, RZ, RZ, R75 ;  /* 0x000000ffff4f7224 */ /* 0x000fe200078e004b */
[C---:B------:R-:W-:Y:S01]  /*f910*/  PRMT R137, R0.reuse, 0x7610, R137 ;  /* 0x0000761000897816 */ /* 0x040fe20000000089 */
[----:B------:R-:W-:Y:S01]  /*f920*/  IMAD.MOV.U32 R75, RZ, RZ, R246 ;  /* 0x000000ffff4b7224 */ /* 0x000fe200078e00f6 */
[----:B------:R-:W-:-:S03]  /*f930*/  PRMT R136, R0, 0x7632, R136 ;  /* 0x0000763200887816 */ /* 0x000fc60000000088 */
[----:B------:R-:W1:Y:S01]  /*f940*/  MUFU.EX2 R252, R218 ;  /* 0x000000da00fc7308 */ /* 0x000e620000000800 */
[----:B------:R-:W-:Y:S01]  /*f950*/  LOP3.LUT R0, R4, 0xff, RZ, 0xc0, !PT ;  /* 0x000000ff04007812 */ /* 0x000fe200078ec0ff */
[----:B------:R-:W-:Y:S01]  /*f960*/  FADD.FTZ R246, R67, R64 ;  /* 0x0000004043f67221 */ /* 0x000fe20000010000 */
[----:B------:R-:W-:Y:S02]  /*f970*/  PRMT R64, R174, 0x5410, R173 ;  /* 0x00005410ae407816 */ /* 0x000fe400000000ad */
[----:B------:R-:W-:Y:S02]  /*f980*/  LOP3.LUT R2, R4, 0xffff, RZ, 0xc0, !PT ;  /* 0x0000ffff04027812 */ /* 0x000fe400078ec0ff */
[----:B------:R-:W-:Y:S02]  /*f990*/  @!P1 PRMT R177, R45, 0x5410, RZ ;  /* 0x000054102db19816 */ /* 0x000fe400000000ff */
[----:B------:R-:W-:Y:S02]  /*f9a0*/  @!P6 PRMT R174, R54, 0x5410, RZ ;  /* 0x0000541036aee816 */ /* 0x000fe400000000ff */
[----:B------:R-:W-:-:S02]  /*f9b0*/  ISETP.LE.U32.AND P1, PT, R6, UR15, PT ;  /* 0x0000000f06007c0c */ /* 0x000fc4000bf23070 */
[----:B------:R-:W-:Y:S02]  /*f9c0*/  ISETP.LE.U32.AND P6, PT, R0, UR15, PT ;  /* 0x0000000f00007c0c */ /* 0x000fe4000bfc3070 */
[--C-:B------:R-:W-:Y:S02]  /*f9d0*/  SHF.R.U32.HI R6, RZ, 0x18, R4.reuse ;  /* 0x00000018ff067819 */ /* 0x100fe40000011604 */
[----:B------:R-:W-:Y:S02]  /*f9e0*/  SHF.R.U32.HI R0, RZ, 0x10, R4 ;  /* 0x00000010ff007819 */ /* 0x000fe40000011604 */
[----:B------:R-:W-:Y:S01]  /*f9f0*/  SHF.R.U32.HI R4, RZ, 0x8, R2 ;  /* 0x00000008ff047819 */ /* 0x000fe20000011602 */
[----:B------:R-:W-:Y:S01]  /*fa00*/  @!P5 HADD2 R53, -R173.H0_H0, -RZ.H0_H0 ;  /* 0xa00000ffad35d230 */ /* 0x000fe20000000900 */
[----:B------:R-:W-:Y:S02]  /*fa10*/  LOP3.LUT R2, R0, 0xff, RZ, 0xc0, !PT ;  /* 0x000000ff00027812 */ /* 0x000fe400078ec0ff */
[----:B------:R-:W-:-:S02]  /*fa20*/  LOP3.LUT R0, R4, 0xffff, RZ, 0xc0, !PT ;  /* 0x0000ffff04007812 */ /* 0x000fc400078ec0ff */
[----:B------:R-:W-:Y:S01]  /*fa30*/  @!P5 PRMT R173, R53, 0x5410, RZ ;  /* 0x0000541035add816 */ /* 0x000fe200000000ff */
[----:B------:R-:W-:Y:S01]  /*fa40*/  IMAD.MOV.U32 R45, RZ, RZ, R245 ;  /* 0x000000ffff2d7224 */ /* 0x000fe200078e00f5 */
[----:B------:R-:W-:Y:S01]  /*fa50*/  ISETP.LE.U32.AND P5, PT, R0, UR15, PT ;  /* 0x0000000f00007c0c */ /* 0x000fe2000bfa3070 */
[----:B------:R-:W-:Y:S01]  /*fa60*/  IMAD.MOV.U32 R245, RZ, RZ, R74 ;  /* 0x000000fffff57224 */ /* 0x000fe200078e004a */
[----:B-1----:R-:W-:Y:S01]  /*fa70*/  F2FP.F16.F32.PACK_AB R0, R247, R252 ;  /* 0x000000fcf700723e */ /* 0x002fe200000000ff */
[----:B------:R-:W-:-:S03]  /*fa80*/  FADD.FTZ R239, R66, R27 ;  /* 0x0000001b42ef7221 */ /* 0x000fc60000010000 */
[C---:B------:R-:W-:Y:S02]  /*fa90*/  PRMT R27, R0.reuse, 0x7610, R27 ;  /* 0x00007610001b7816 */ /* 0x040fe4000000001b */
[----:B------:R-:W-:Y:S02]  /*faa0*/  PRMT R26, R0, 0x7632, R26 ;  /* 0x00007632001a7816 */ /* 0x000fe4000000001a */
[----:B------:R-:W-:Y:S01]  /*fab0*/  LOP3.LUT R0, R195, UR4, R44, 0x96, !PT ;  /* 0x00000004c3007c12 */ /* 0x000fe2000f8e962c */
[----:B------:R-:W-:Y:S02]  /*fac0*/  IMAD.MOV.U32 R195, RZ, RZ, R245 ;  /* 0x000000ffffc37224 */ /* 0x000fe400078e00f5 */
[----:B------:R-:W2:Y:S01]  /*fad0*/  LDL R245, [R1+0xc8] ;  /* 0x0000c80001f57983 */ /* 0x000ea20000100800 */
[----:B------:R-:W-:Y:S08]  /*fae0*/  MUFU.EX2 R198, R221 ;  /* 0x000000dd00c67308 */ /* 0x000ff00000000800 */
[----:B------:R-:W1:Y:S01]  /*faf0*/  MUFU.EX2 R199, R220 ;  /* 0x000000dc00c77308 */ /* 0x000e620000000800 */
[----:B------:R-:W-:-:S02]  /*fb00*/  @!P4 HADD2 R52, -R137.H0_H0, -RZ.H0_H0 ;  /* 0xa00000ff8934c230 */ /* 0x000fc40000000900 */
[----:B------:R-:W-:Y:S02]  /*fb10*/  IMAD.MOV.U32 R194, RZ, RZ, R238 ;  /* 0x000000ffffc27224 */ /* 0x000fe400078e00ee */
[----:B------:R-:W-:Y:S02]  /*fb20*/  IMAD.MOV.U32 R68, RZ, RZ, R63 ;  /* 0x000000ffff447224 */ /* 0x000fe400078e003f */
[----:B------:R-:W-:Y:S02]  /*fb30*/  @!P1 HADD2 R51, -R136.H0_H0, -RZ.H0_H0 ;  /* 0xa00000ff88339230 */ /* 0x000fe40000000900 */
[----:B------:R-:W-:Y:S01]  /*fb40*/  IMAD.MOV.U32 R63, RZ, RZ, R62 ;  /* 0x000000ffff3f7224 */ /* 0x000fe200078e003e */
[----:B------:R-:W-:Y:S01]  /*fb50*/  PRMT R65, R137, 0x5410, R136 ;  /* 0x0000541089417816 */ /* 0x000fe20000000088 */
[----:B------:R-:W-:Y:S01]  /*fb60*/  IMAD.MOV.U32 R62, RZ, RZ, R215 ;  /* 0x000000ffff3e7224 */ /* 0x000fe200078e00d7 */
[----:B------:R-:W-:Y:S01]  /*fb70*/  @!P4 PRMT R137, R52, 0x5410, RZ ;  /* 0x000054103489c816 */ /* 0x000fe200000000ff */
[----:B------:R-:W-:-:S04]  /*fb80*/  IMAD.WIDE.U32 R214, R0, -0x326172a9, RZ ;  /* 0xcd9e8d5700d67825 */ /* 0x000fc800078e00ff */
[----:B------:R-:W-:Y:S01]  /*fb90*/  FADD.FTZ R7, R9, R7 ;  /* 0x0000000709077221 */ /* 0x000fe20000010000 */
[----:B------:R-:W-:Y:S02]  /*fba0*/  ISETP.LE.U32.AND P4, PT, R2, UR15, PT ;  /* 0x0000000f02007c0c */ /* 0x000fe4000bf83070 */
[----:B------:R-:W-:Y:S01]  /*fbb0*/  LOP3.LUT R0, R25, UR39, R194, 0x96, !PT ;  /* 0x0000002719007c12 */ /* 0x000fe2000f8e96c2 */
[----:B------:R-:W-:Y:S01]  /*fbc0*/  IMAD.MOV.U32 R74, RZ, RZ, R212 ;  /* 0x000000ffff4a7224 */ /* 0x000fe200078e00d4 */
[----:B-1----:R-:W-:Y:S01]  /*fbd0*/  F2FP.F16.F32.PACK_AB R2, R199, R198 ;  /* 0x000000c6c702723e */ /* 0x002fe200000000ff */
[----:B------:R-:W-:Y:S01]  /*fbe0*/  FADD.FTZ R212, R10, R7 ;  /* 0x000000070ad47221 */ /* 0x000fe20000010000 */
[----:B------:R-:W-:Y:S02]  /*fbf0*/  @!P1 PRMT R136, R51, 0x5410, RZ ;  /* 0x0000541033889816 */ /* 0x000fe400000000ff */
[----:B------:R-:W-:Y:S01]  /*fc00*/  ISETP.LE.U32.AND P1, PT, R6, UR15, PT ;  /* 0x0000000f06007c0c */ /* 0x000fe2000bf23070 */
[----:B------:R-:W-:Y:S01]  /*fc10*/  IMAD.WIDE.U32 R6, R0, -0x326172a9, RZ ;  /* 0xcd9e8d5700067825 */ /* 0x000fe200078e00ff */
[----:B------:R-:W-:-:S02]  /*fc20*/  PRMT R29, R2, 0x7610, R29 ;  /* 0x00007610021d7816 */ /* 0x000fc4000000001d */
[----:B------:R-:W-:Y:S02]  /*fc30*/  PRMT R28, R2, 0x7632, R28 ;  /* 0x00007632021c7816 */ /* 0x000fe4000000001c */
[----:B------:R-:W-:Y:S01]  /*fc40*/  LOP3.LUT R2, R215, UR40, R190, 0x96, !PT ;  /* 0x00000028d7027c12 */ /* 0x000fe2000f8e96be */
[----:B------:R-:W-:Y:S01]  /*fc50*/  FADD.FTZ R238, R11, R8 ;  /* 0x000000080bee7221 */ /* 0x000fe20000010000 */
        /* <DEDUP_REMOVED lines=18> */
[----:B------:R-:W-:Y:S01]  /*fd80*/  LOP3.LUT R2, R6, 0xff, RZ, 0xc0, !PT ;  /* 0x000000ff06027812 */ /* 0x000fe200078ec0ff */
[----:B------:R1:W-:Y:S03]  /*fd90*/  STG.E.U16 desc[UR26][R22.64+-0x7e], R16 ;  /* 0xffff821016007986 */ /* 0x0003e6000c10151a */
[----:B------:R-:W-:Y:S02]  /*fda0*/  PRMT R11, R2, 0x5410, R5 ;  /* 0x00005410020b7816 */ /* 0x000fe40000000005 */
[----:B------:R-:W-:Y:S02]  /*fdb0*/  LOP3.LUT R2, R0, 0xffff, RZ, 0xc0, !PT ;  /* 0x0000ffff00027812 */ /* 0x000fe400078ec0ff */
[----:B------:R-:W-:Y:S02]  /*fdc0*/  SHF.R.U32.HI R6, RZ, 0x18, R0 ;  /* 0x00000018ff067819 */ /* 0x000fe40000011600 */
[----:B-1----:R-:W-:-:S02]  /*fdd0*/  PRMT R16, R7, 0x5410, R4 ;  /* 0x0000541007107816 */ /* 0x002fc40000000004 */
[----:B------:R-:W-:Y:S02]  /*fde0*/  SHF.R.U32.HI R4, RZ, 0x8, R2 ;  /* 0x00000008ff047819 */ /* 0x000fe40000011602 */
[----:B------:R-:W-:-:S04]  /*fdf0*/  LOP3.LUT R2, R0, 0xff, RZ, 0xc0, !PT ;  /* 0x000000ff00027812 */ /* 0x000fc800078ec0ff */
[----:B------:R-:W-:Y:S01]  /*fe00*/  PRMT R9, R2, 0x5410, R4 ;  /* 0x0000541002097816 */ /* 0x000fe20000000004 */
[----:B------:R-:W-:Y:S01]  /*fe10*/  IMAD.WIDE.U32 R4, R8, -0x2daee0ad, RZ ;  /* 0xd2511f5308047825 */ /* 0x000fe200078e00ff */
[----:B------:R-:W-:-:S04]  /*fe20*/  SHF.R.U32.HI R2, RZ, 0x10, R0 ;  /* 0x00000010ff027819 */ /* 0x000fc80000011600 */
[----:B------:R-:W-:Y:S02]  /*fe30*/  LOP3.LUT R2, R2, 0xff, RZ, 0xc0, !PT ;  /* 0x000000ff02027812 */ /* 0x000fe400078ec0ff */
[----:B------:R-:W-:Y:S02]  /*fe40*/  LOP3.LUT R0, R5, UR28, R10, 0x96, !PT ;  /* 0x0000001c05007c12 */ /* 0x000fe4000f8e960a */
[----:B------:R-:W-:Y:S02]  /*fe50*/  PRMT R7, R2, 0x5410, R6 ;  /* 0x0000541002077816 */ /* 0x000fe40000000006 */
[----:B------:R-:W-:Y:S01]  /*fe60*/  LOP3.LUT R2, R0, 0xffff, RZ, 0xc0, !PT ;  /* 0x0000ffff00027812 */ /* 0x000fe200078ec0ff */
[----:B------:R-:W-:Y:S03]  /*fe70*/  STG.E.U16 desc[UR26][R22.64+-0x80], R21 ;  /* 0xffff801516007986 */ /* 0x000fe6000c10151a */
[----:B------:R-:W-:-:S02]  /*fe80*/  SHF.R.U32.HI R6, RZ, 0x8, R2 ;  /* 0x00000008ff067819 */ /* 0x000fc40000011602 */
[----:B------:R-:W-:Y:S01]  /*fe90*/  LOP3.LUT R2, R0, 0xff, RZ, 0xc0, !PT ;  /* 0x000000ff00027812 */ /* 0x000fe200078ec0ff */
[----:B------:R-:W-:Y:S04]  /*fea0*/  STG.E.U16 desc[UR26][R34.64+-0x80], R19 ;  /* 0xffff801322007986 */ /* 0x000fe8000c10151a */
[----:B------:R-:W-:Y:S04]  /*feb0*/  STG.E.U16 desc[UR26][R34.64+-0x7e], R17 ;  /* 0xffff821122007986 */ /* 0x000fe8000c10151a */
[----:B------:R1:W-:Y:S02]  /*fec0*/  STG.E.U16 desc[UR26][R32.64+-0x80], R12 ;  /* 0xffff800c20007986 */ /* 0x0003e4000c10151a */
[----:B-1----:R-:W-:-:S02]  /*fed0*/  PRMT R12, R2, 0x5410, R6 ;  /* 0x00005410020c7816 */ /* 0x002fc40000000006 */
        /* <DEDUP_REMOVED lines=14> */
[----:B------:R-:W-:Y:S01]  /*ffc0*/  HSET2.LE.AND R0, R11, R20, PT ;  /* 0x000000140b007233 */ /* 0x000fe20003803000 */
[----:B------:R-:W-:-:S04]  /*ffd0*/  IMAD.MOV.U32 R194, RZ, RZ, R68 ;  /* 0x000000ffffc27224 */ /* 0x000fc800078e0044 */
[----:B------:R-:W-:Y:S02]  /*ffe0*/  LOP3.LUT R11, R0, R60, RZ, 0xc0, !PT ;  /* 0x0000003c000b7212 */ /* 0x000fe400078ec0ff */
[----:B------:R-:W-:Y:S01]  /*fff0*/  HSET2.LE.AND R0, R5, R20, PT ;  /* 0x0000001405007233 */ /* 0x000fe20003803000 */
[----:B------:R-:W-:-:S04]  /*10000*/  IMAD.MOV.U32 R68, RZ, RZ, R130 ;  /* 0x000000ffff447224 */ /* 0x000fc800078e0082 */
[----:B------:R-:W-:Y:S01]  /*10010*/  LOP3.LUT R130, R0, R39, RZ, 0xc0, !PT ;  /* 0x0000002700827212 */ /* 0x000fe200078ec0ff */
[----:B------:R-:W-:Y:S01]  /*10020*/  IMAD.MOV.U32 R193, RZ, RZ, R244 ;  /* 0x000000ffffc17224 */ /* 0x000fe200078e00f4 */
[--C-:B------:R-:W-:Y:S01]  /*10030*/  HSET2.LE.AND R4, R7, R20.reuse, PT ;  /* 0x0000001407047233 */ /* 0x100fe20003803000 */
[----:B------:R-:W-:Y:S01]  /*10040*/  STG.E.U16 desc[UR26][R32.64+-0x7e], R15 ;  /* 0xffff820f20007986 */ /* 0x000fe2000c10151a */
[----:B------:R-:W-:-:S03]  /*10050*/  HSET2.LE.AND R2, R9, R20, PT ;  /* 0x0000001409027233 */ /* 0x000fc60003803000 */
[----:B------:R-:W-:Y:S01]  /*10060*/  LOP3.LUT R9, R4, R69, RZ, 0xc0, !PT ;  /* 0x0000004504097212 */ /* 0x000fe200078ec0ff */
[----:B------:R1:W-:Y:S01]  /*10070*/  STG.E.U16 desc[UR26][R30.64+-0x7e], R13 ;  /* 0xffff820d1e007986 */ /* 0x0003e2000c10151a */
[--C-:B------:R-:W-:Y:S01]  /*10080*/  HSET2.LE.AND R4, R12, R20.reuse, PT ;  /* 0x000000140c047233 */ /* 0x100fe20003803000 */
[----:B------:R-:W-:Y:S01]  /*10090*/  IMAD.MOV.U32 R43, RZ, RZ, R95 ;  /* 0x000000ffff2b7224 */ /* 0x000fe200078e005f */
[----:B------:R-:W-:Y:S02]  /*100a0*/  MOV R42, R192 ;  /* 0x000000c0002a7202 */ /* 0x000fe40000000f00 */
[----:B------:R-:W-:Y:S02]  /*100b0*/  LOP3.LUT R8, R2, R80, RZ, 0xc0, !PT ;  /* 0x0000005002087212 */ /* 0x000fe400078ec0ff */
[----:B------:R-:W-:Y:S01]  /*100c0*/  HSET2.LE.AND R2, R6, R20, PT ;  /* 0x0000001406027233 */ /* 0x000fe20003803000 */
[----:B------:R-:W-:-:S04]  /*100d0*/  IMAD.MOV.U32 R192, RZ, RZ, R129 ;  /* 0x000000ffffc07224 */ /* 0x000fc800078e0081 */
[----:B------:R-:W-:Y:S01]  /*100e0*/  LOP3.LUT R129, R2, R49, RZ, 0xc0, !PT ;  /* 0x0000003102817212 */ /* 0x000fe200078ec0ff */
[----:B------:R-:W-:Y:S01]  /*100f0*/  IMAD.MOV.U32 R95, RZ, RZ, R128 ;  /* 0x000000ffff5f7224 */ /* 0x000fe200078e0080 */
[----:B------:R-:W-:Y:S01]  /*10100*/  LOP3.LUT R128, R4, R50, RZ, 0xc0, !PT ;  /* 0x0000003204807212 */ /* 0x000fe200078ec0ff */
[----:B--2---:R-:W-:-:S04]  /*10110*/  VIADD R0, R245, 0x4 ;  /* 0x00000004f5007836 */ /* 0x004fc80000000000 */
[----:B------:R-:W-:-:S05]  /*10120*/  IMAD.WIDE.U32 R244, R0, -0x326172a9, RZ ;  /* 0xcd9e8d5700f47825 */ /* 0x000fca00078e00ff */
[----:B---3--:R-:W-:-:S05]  /*10130*/  LOP3.LUT R0, R245, R46, RZ, 0x3c, !PT ;  /* 0x0000002ef5007212 */ /* 0x008fca00078e3cff */
[----:B-1----:R-:W-:Y:S01]  /*10140*/  IMAD.WIDE.U32 R12, R0, -0x2daee0ad, RZ ;  /* 0xd2511f53000c7825 */ /* 0x002fe200078e00ff */
[----:B------:R-:W-:-:S04]  /*10150*/  MOV R46, R42 ;  /* 0x0000002a002e7202 */ /* 0x000fc80000000f00 */
[----:B------:R-:W-:Y:S01]  /*10160*/  LOP3.LUT R0, R13, UR4, R44, 0x96, !PT ;  /* 0x000000040d007c12 */ /* 0x000fe2000f8e962c */
[----:B------:R-:W-:Y:S02]  /*10170*/  IMAD.MOV.U32 R44, RZ, RZ, R43 ;  /* 0x000000ffff2c7224 */ /* 0x000fe400078e002b */
[----:B------:R-:W-:Y:S02]  /*10180*/  IMAD.MOV.U32 R43, RZ, RZ, R195 ;  /* 0x000000ffff2b7224 */ /* 0x000fe400078e00c3 */
[----:B------:R-:W-:Y:S02]  /*10190*/  IMAD.MOV.U32 R42, RZ, RZ, R194 ;  /* 0x000000ffff2a7224 */ /* 0x000fe400078e00c2 */
[----:B------:R-:W-:Y:S02]  /*101a0*/  IMAD.MOV.U32 R195, RZ, RZ, R193 ;  /* 0x000000ffffc37224 */ /* 0x000fe400078e00c1 */
[----:B------:R-:W-:Y:S02]  /*101b0*/  IMAD.MOV.U32 R194, RZ, RZ, R79 ;  /* 0x000000ffffc27224 */ /* 0x000fe400078e004f */
[----:B------:R-:W-:-:S02]  /*101c0*/  IMAD.MOV.U32 R79, RZ, RZ, R236 ;  /* 0x000000ffff4f7224 */ /* 0x000fc400078e00ec */
[----:B------:R-:W-:Y:S02]  /*101d0*/  IMAD.MOV.U32 R193, RZ, RZ, R237 ;  /* 0x000000ffffc17224 */ /* 0x000fe400078e00ed */
[----:B------:R-:W-:Y:S01]  /*101e0*/  IMAD.WIDE.U32 R236, R0, -0x326172a9, RZ ;  /* 0xcd9e8d5700ec7825 */ /* 0x000fe200078e00ff */
[----:B------:R-:W-:-:S04]  /*101f0*/  LOP3.LUT R2, R191, UR41, R244, 0x96, !PT ;  /* 0x00000029bf027c12 */ /* 0x000fc8000f8e96f4 */
[----:B------:R-:W-:Y:S01]  /*10200*/  LOP3.LUT R0, R237, UR40, R190, 0x96, !PT ;  /* 0x00000028ed007c12 */ /* 0x000fe2000f8e96be */
[----:B------:R-:W-:-:S04]  /*10210*/  IMAD.WIDE.U32 R4, R2, -0x2daee0ad, RZ ;  /* 0xd2511f5302047825 */ /* 0x000fc800078e00ff */
[----:B------:R-:W-:Y:S01]  /*10220*/  IMAD.WIDE.U32 R6, R0, -0x2daee0ad, RZ ;  /* 0xd2511f5300067825 */ /* 0x000fe200078e00ff */
[----:B------:R-:W-:-:S04]  /*10230*/  LOP3.LUT R2, R5, UR39, R12, 0x96, !PT ;  /* 0x0000002705027c12 */ /* 0x000fc8000f8e960c */
[----:B------:R-:W-:Y:S01]  /*10240*/  LOP3.LUT R0, R7, UR33, R4, 0x96, !PT ;  /* 0x0000002107007c12 */ /* 0x000fe2000f8e9604 */
[----:B------:R1:W-:Y:S01]  /*10250*/  STL.64 [R1+0x20], R12 ;  /* 0x0000200c01007387 */ /* 0x0003e20000100a00 */
[----:B------:R-:W-:-:S04]  /*10260*/  IMAD.WIDE.U32 R4, R2, -0x326172a9, RZ ;  /* 0xcd9e8d5702047825 */ /* 0x000fc800078e00ff */
[----:B-1----:R-:W-:Y:S01]  /*10270*/  IMAD.WIDE.U32 R12, R0, -0x326172a9, RZ ;  /* 0xcd9e8d57000c7825 */ /* 0x002fe200078e00ff */
[----:B------:R-:W-:-:S04]  /*10280*/  LOP3.LUT R0, R5, UR38, R236, 0x96, !PT ;  /* 0x0000002605007c12 */ /* 0x000fc8000f8e96ec */
[----:B------:R-:W-:Y:S01]  /*10290*/  LOP3.LUT R2, R13, UR32, R4, 0x96, !PT ;  /* 0x000000200d027c12 */ /* 0x000fe2000f8e9604 */
[----:B------:R-:W-:-:S04]  /*102a0*/  IMAD.WIDE.U32 R4, R0, -0x2daee0ad, RZ ;  /* 0xd2511f5300047825 */ /* 0x000fc800078e00ff */
[----:B------:R-:W-:Y:S01]  /*102b0*/  IMAD.WIDE.U32 R24, R2, -0x2daee0ad, RZ ;  /* 0xd2511f5302187825 */ /* 0x000fe200078e00ff */
[----:B------:R-:W-:-:S04]  /*102c0*/  LOP3.LUT R6, R5, UR29, R6, 0x96, !PT ;  /* 0x0000001d05067c12 */ /* 0x000fc8000f8e9606 */
[----:B------:R-:W-:Y:S01]  /*102d0*/  LOP3.LUT R2, R25, UR10, R4, 0x96, !PT ;  /* 0x0000000a19027c12 */ /* 0x000fe2000f8e9604 */
[----:B------:R-:W-:Y:S01]  /*102e0*/  IMAD.WIDE.U32 R6, R6, -0x326172a9, RZ ;  /* 0xcd9e8d5706067825 */ /* 0x000fe200078e00ff */
[----:B------:R-:W-:-:S03]  /*102f0*/  HSET2.LE.AND R0, R17, R20, PT ;  /* 0x0000001411007233 */ /* 0x000fc60003803000 */
[----:B------:R-:W-:-:S04]  /*10300*/  IMAD.WIDE.U32 R4, R2, -0x326172a9, RZ ;  /* 0xcd9e8d5702047825 */ /* 0x000fc800078e00ff */
[----:B------:R-:W-:Y:S01]  /*10310*/  IMAD.MOV.U32 R17, RZ, RZ, R131 ;  /* 0x000000ffff117224 */ /* 0x000fe200078e0083 */
[----:B------:R-:W-:Y:S02]  /*10320*/  LOP3.LUT R131, R0, R40, RZ, 0xc0, !PT ;  /* 0x0000002800837212 */ /* 0x000fe400078ec0ff */
[----:B------:R-:W-:Y:S02]  /*10330*/  LOP3.LUT R0, R5, UR24, R6, 0x96, !PT ;  /* 0x0000001805007c12 */ /* 0x000fe4000f8e9606 */
[C---:B------:R-:W-:Y:S02]  /*10340*/  LOP3.LUT R2, R4.reuse, 0xffff, RZ, 0xc0, !PT ;  /* 0x0000ffff04027812 */ /* 0x040fe400078ec0ff */
[----:B------:R-:W-:Y:S02]  /*10350*/  SHF.R.U32.HI R5, RZ, 0x10, R4 ;  /* 0x00000010ff057819 */ /* 0x000fe40000011604 */
[----:B------:R-:W-:Y:S02]  /*10360*/  LOP3.LUT R21, R7, UR11, R12, 0x96, !PT ;  /* 0x0000000b07157c12 */ /* 0x000fe4000f8e960c */
[----:B------:R-:W-:-:S02]  /*10370*/  LOP3.LUT R7, R4, 0xff, RZ, 0xc0, !PT ;  /* 0x000000ff04077812 */ /* 0x000fc400078ec0ff */
[----:B------:R-:W-:Y:S02]  /*10380*/  SHF.R.U32.HI R6, RZ, 0x18, R4 ;  /* 0x00000018ff067819 */ /* 0x000fe40000011604 */
[----:B------:R-:W-:Y:S01]  /*10390*/  SHF.R.U32.HI R4, RZ, 0x8, R2 ;  /* 0x00000008ff047819 */ /* 0x000fe20000011602 */
[----:B------:R-:W-:Y:S01]  /*103a0*/  STG.E.U16 desc[UR26][R30.64+-0x80], R14 ;  /* 0xffff800e1e007986 */ /* 0x000fe2000c10151a */
[----:B------:R-:W-:-:S03]  /*103b0*/  LOP3.LUT R2, R5, 0xff, RZ, 0xc0, !PT ;  /* 0x000000ff05027812 */ /* 0x000fc600078ec0ff */
[----:B------:R-:W1:Y:S01]  /*103c0*/  LDSM.16.MT88.4 R12, [R201+0xa000] ;  /* 0x00a00000c90c783b */ /* 0x000e620000004200 */
        /* <DEDUP_REMOVED lines=15> */
[----:B------:R-:W-:Y:S02]  /*104c0*/  LOP3.LUT R7, R2, R36, RZ, 0xc0, !PT ;  /* 0x0000002402077212 */ /* 0x000fe400078ec0ff */
[----:B------:R-:W-:Y:S02]  /*104d0*/  LOP3.LUT R4, R4, R41, RZ, 0xc0, !PT ;  /* 0x0000002904047212 */ /* 0x000fe400078ec0ff */
[----:B------:R-:W-:Y:S01]  /*104e0*/  LOP3.LUT R5, R0, R38, RZ, 0xc0, !PT ;  /* 0x0000002600057212 */ /* 0x000fe200078ec0ff */
[-C--:B-1----:R-:W-:Y:S06]  /*104f0*/  HMMA.16816.F32 R152, R8, R12.reuse, R152 ;  /* 0x0000000c0898723c */ /* 0x082fec0000001898 */
[C---:B------:R-:W-:Y:S06]  /*10500*/  HMMA.16816.F32 R168, R4.reuse, R12, R168 ;  /* 0x0000000c04a8723c */ /* 0x040fec00000018a8 */
[-C--:B------:R-:W-:Y:S06]  /*10510*/  HMMA.16816.F32 R164, R4, R14.reuse, R164 ;  /* 0x0000000e04a4723c */ /* 0x080fec00000018a4 */
[----:B------:R-:W-:Y:S01]  /*10520*/  HMMA.16816.F32 R36, R8, R14, R224 ;  /* 0x0000000e0824723c */ /* 0x000fe200000018e0 */
[----:B------:R-:W1:Y:S01]  /*10530*/  LDSM.16.MT88.4 R12, [R203+0xa000] ;  /* 0x00a00000cb0c783b */ /* 0x000e620000004200 */
[----:B------:R-:W-:-:S03]  /*10540*/  IMAD.MOV.U32 R50, RZ, RZ, R43 ;  /* 0x000000ffff327224 */ /* 0x000fc600078e002b */
[----:B------:R2:W-:Y:S02]  /*10550*/  STG.E.U16 desc[UR26][R22.64+-0x70], R18 ;  /* 0xffff901216007986 */ /* 0x0005e4000c10151a */
[----:B--2---:R-:W-:Y:S01]  /*10560*/  IMAD.MOV.U32 R18, RZ, RZ, R42 ;  /* 0x000000ffff127224 */ /* 0x004fe200078e002a */
[-C--:B-1----:R-:W-:Y:S06]  /*10570*/  HMMA.16816.F32 R144, R8, R12.reuse, R144 ;  /* 0x0000000c0890723c */ /* 0x082fec0000001890 */
[C---:B------:R-:W-:Y:S06]  /*10580*/  HMMA.16816.F32 R160, R4.reuse, R12, R160 ;  /* 0x0000000c04a0723c */ /* 0x040fec00000018a0 */
[-C--:B------:R-:W-:Y:S06]  /*10590*/  HMMA.16816.F32 R156, R4, R14.reuse, R156 ;  /* 0x0000000e049c723c */ /* 0x080fec000000189c */
[----:B------:R-:W-:Y:S01]  /*105a0*/  HMMA.16816.F32 R40, R8, R14, R228 ;  /* 0x0000000e0828723c */ /* 0x000fe200000018e4 */
[----:B------:R-:W1:Y:S01]  /*105b0*/  LDSM.16.MT88.4 R12, [R206+0xa000] ;  /* 0x00a00000ce0c783b */ /* 0x000e620000004200 */
[----:B------:R-:W-:-:S02]  /*105c0*/  @!P6 HADD2 R57, -R29.H0_H0, -RZ.H0_H0 ;  /* 0xa00000ff1d39e230 */ /* 0x000fc40000000900 */
[----:B------:R-:W-:Y:S02]  /*105d0*/  @!P5 HADD2 R58, -R28.H0_H0, -RZ.H0_H0 ;  /* 0xa00000ff1c3ad230 */ /* 0x000fe40000000900 */
[----:B------:R-:W-:Y:S02]  /*105e0*/  @!P4 HADD2 R56, -R27.H0_H0, -RZ.H0_H0 ;  /* 0xa00000ff1b38c230 */ /* 0x000fe40000000900 */
[----:B------:R-:W-:Y:S01]  /*105f0*/  @!P1 HADD2 R55, -R26.H0_H0, -RZ.H0_H0 ;  /* 0xa00000ff1a379230 */ /* 0x000fe20000000900 */
[----:B------:R-:W-:Y:S01]  /*10600*/  PRMT R51, R29, 0x5410, R28 ;  /* 0x000054101d337816 */ /* 0x000fe2000000001c */
[----:B------:R-:W-:Y:S01]  /*10610*/  IMAD.MOV.U32 R66, RZ, RZ, R44 ;  /* 0x000000ffff427224 */ /* 0x000fe200078e002c */
[----:B------:R-:W-:Y:S01]  /*10620*/  PRMT R48, R27, 0x5410, R26 ;  /* 0x000054101b307816 */ /* 0x000fe2000000001a */
[----:B------:R-:W-:Y:S01]  /*10630*/  IMAD.MOV.U32 R221, RZ, RZ, R63 ;  /* 0x000000ffffdd7224 */ /* 0x000fe200078e003f */
[----:B------:R-:W-:Y:S01]  /*10640*/  @!P6 PRMT R29, R57, 0x5410, RZ ;  /* 0x00005410391de816 */ /* 0x000fe200000000ff */
[----:B------:R-:W-:Y:S01]  /*10650*/  IMAD.MOV.U32 R220, RZ, RZ, R62 ;  /* 0x000000ffffdc7224 */ /* 0x000fe200078e003e */
[----:B------:R-:W-:-:S02]  /*10660*/  @!P5 PRMT R28, R58, 0x5410, RZ ;  /* 0x000054103a1cd816 */ /* 0x000fc400000000ff */
[----:B------:R-:W-:Y:S02]  /*10670*/  @!P4 PRMT R27, R56, 0x5410, RZ ;  /* 0x00005410381bc816 */ /* 0x000fe400000000ff */
[----:B------:R-:W-:Y:S02]  /*10680*/  @!P1 PRMT R26, R55, 0x5410, RZ ;  /* 0x00005410371a9816 */ /* 0x000fe400000000ff */
[----:B------:R-:W-:Y:S02]  /*10690*/  MOV R67, R46 ;  /* 0x0000002e00437202 */ /* 0x000fe40000000f00 */
[----:B------:R-:W-:Y:S01]  /*106a0*/  MOV R80, R59 ;  /* 0x0000003b00507202 */ /* 0x000fe20000000f00 */
[-C--:B-1----:R-:W-:Y:S06]  /*106b0*/  HMMA.16816.F32 R44, R8, R12.reuse, R232 ;  /* 0x0000000c082c723c */ /* 0x082fec00000018e8 */
[C---:B------:R-:W-:Y:S06]  /*106c0*/  HMMA.16816.F32 R52, R4.reuse, R12, R84 ;  /* 0x0000000c0434723c */ /* 0x040fec0000001854 */
[-C--:B------:R-:W-:Y:S06]  /*106d0*/  HMMA.16816.F32 R56, R4, R14.reuse, R96 ;  /* 0x0000000e0438723c */ /* 0x080fec0000001860 */
[----:B------:R-:W-:Y:S01]  /*106e0*/  HMMA.16816.F32 R60, R8, R14, R240 ;  /* 0x0000000e083c723c */ /* 0x000fe200000018f0 */
[----:B------:R-:W1:Y:S01]  /*106f0*/  LDSM.16.MT88.4 R12, [R205+0xa000] ;  /* 0x00a00000cd0c783b */ /* 0x000e620000004200 */
[----:B------:R-:W-:Y:S01]  /*10700*/  IMAD.MOV.U32 R216, RZ, RZ, R94 ;  /* 0x000000ffffd87224 */ /* 0x000fe200078e005e */
[----:B------:R-:W-:Y:S01]  /*10710*/  MOV R226, R71 ;  /* 0x0000004700e27202 */ /* 0x000fe20000000f00 */
        /* <DEDUP_REMOVED lines=36> */
[----:B------:R3:W5:Y:S01]  /*10960*/  LDL.LU R210, [R1+0x120] ;  /* 0x0001200001d27983 */ /* 0x0007620000300800 */
[-C--:B-1----:R-:W-:Y:S06]  /*10970*/  HMMA.16816.F32 R196, R8, R12.reuse, R92 ;  /* 0x0000000c08c4723c */ /* 0x082fec000000185c */
[----:B------:R-:W-:Y:S06]  /*10980*/  HMMA.16816.F32 R84, R4, R12, R116 ;  /* 0x0000000c0454723c */ /* 0x000fec0000001874 */
[----:B------:R-:W-:Y:S01]  /*10990*/  HMMA.16816.F32 R192, R8, R14, R192 ;  /* 0x0000000e08c0723c */ /* 0x000fe200000018c0 */
[----:B------:R-:W-:-:S02]  /*109a0*/  IMAD.MOV.U32 R227, RZ, RZ, R16 ;  /* 0x000000ffffe37224 */ /* 0x000fc400078e0010 */
[----:B------:R-:W-:Y:S01]  /*109b0*/  IMAD.MOV.U32 R231, RZ, RZ, R191 ;  /* 0x000000ffffe77224 */ /* 0x000fe200078e00bf */
[----:B------:R-:W-:Y:S02]  /*109c0*/  LDSM.16.MT88.4 R16, [R206+0xb000] ;  /* 0x00b00000ce10783b */ /* 0x000fe40000004200 */
[----:B------:R-:W-:Y:S02]  /*109d0*/  HMMA.16816.F32 R92, R4, R14, R140 ;  /* 0x0000000e045c723c */ /* 0x000fe4000000188c */
[----:B------:R-:W1:Y:S01]  /*109e0*/  LDSM.16.MT88.4 R12, [R203+0xb000] ;  /* 0x00b00000cb0c783b */ /* 0x000e620000004200 */
[----:B------:R-:W-:Y:S01]  /*109f0*/  MOV R2, R139 ;  /* 0x0000008b00027202 */ /* 0x000fe20000000f00 */
[----:B------:R-:W-:Y:S02]  /*10a00*/  IMAD.MOV.U32 R224, RZ, RZ, R226 ;  /* 0x000000ffffe07224 */ /* 0x000fe400078e00e2 */
[----:B------:R-:W-:Y:S01]  /*10a10*/  IMAD.MOV.U32 R96, RZ, RZ, R66 ;  /* 0x000000ffff607224 */ /* 0x000fe200078e0042 */
[----:B------:R-:W-:Y:S01]  /*10a20*/  LDSM.16.MT88.4 R140, [R203+0xa800] ;  /* 0x00a80000cb8c783b */ /* 0x000fe20000004200 */
[----:B------:R-:W-:-:S02]  /*10a30*/  IMAD.MOV.U32 R97, RZ, RZ, R67 ;  /* 0x000000ffff617224 */ /* 0x000fc400078e0043 */
[----:B------:R-:W-:Y:S01]  /*10a40*/  IMAD.MOV.U32 R98, RZ, RZ, R208 ;  /* 0x000000ffff627224 */ /* 0x000fe200078e00d0 */
[----:B------:R3:W5:Y:S01]  /*10a50*/  LDL.LU R209, [R1+0x11c] ;  /* 0x00011c0001d17983 */ /* 0x0007620000300800 */
[-C--:B-1----:R-:W-:Y:S06]  /*10a60*/  HMMA.16816.F32 R220, R8, R12.reuse, R220 ;  /* 0x0000000c08dc723c */ /* 0x082fec00000018dc */
[C---:B------:R-:W-:Y:S06]  /*10a70*/  HMMA.16816.F32 R88, R4.reuse, R12, R88 ;  /* 0x0000000c0458723c */ /* 0x040fec0000001858 */
[-C--:B------:R-:W-:Y:S06]  /*10a80*/  HMMA.16816.F32 R100, R4, R14.reuse, R148 ;  /* 0x0000000e0464723c */ /* 0x080fec0000001894 */
[----:B------:R-:W-:Y:S01]  /*10a90*/  HMMA.16816.F32 R216, R8, R14, R216 ;  /* 0x0000000e08d8723c */ /* 0x000fe200000018d8 */
[----:B------:R-:W1:Y:S01]  /*10aa0*/  LDSM.16.MT88.4 R12, [R205+0xb000] ;  /* 0x00b00000cd0c783b */ /* 0x000e620000004200 */
[----:B------:R-:W-:-:S04]  /*10ab0*/  IMAD.MOV.U32 R226, RZ, RZ, R0 ;  /* 0x000000ffffe27224 */ /* 0x000fc800078e0000 */
[C---:B------:R-:W-:Y:S01]  /*10ac0*/  HMMA.16816.F32 R104, R4.reuse, R16, R104 ;  /* 0x000000100468723c */ /* 0x040fe20000001868 */
[----:B------:R-:W-:Y:S01]  /*10ad0*/  IMAD.MOV.U32 R0, RZ, RZ, R172 ;  /* 0x000000ffff007224 */ /* 0x000fe200078e00ac */
[----:B------:R-:W2:Y:S04]  /*10ae0*/  LDSM.16.MT88.4 R148, [R201+0xa800] ;  /* 0x00a80000c994783b */ /* 0x000ea80000004200 */
[----:B------:R-:W-:Y:S01]  /*10af0*/  HMMA.16816.F32 R108, R4, R18, R108 ;  /* 0x00000012046c723c */ /* 0x000fe2000000186c */
[----:B------:R-:W-:Y:S01]  /*10b00*/  IMAD.MOV.U32 R232, RZ, RZ, R0 ;  /* 0x000000ffffe87224 */ /* 0x000fe200078e0000 */
[----:B------:R-:W-:Y:S04]  /*10b10*/  STG.E.U16 desc[UR26][R22.64+-0x6e], R189 ;  /* 0xffff92bd16007986 */ /* 0x000fe8000c10151a */
[C---:B------:R-:W-:Y:S01]  /*10b20*/  HMMA.16816.F32 R228, R8.reuse, R16, R228 ;  /* 0x0000001008e4723c */ /* 0x040fe200000018e4 */
[----:B------:R-:W-:Y:S01]  /*10b30*/  IMAD.MOV.U32 R99, RZ, RZ, R207 ;  /* 0x000000ffff637224 */ /* 0x000fe200078e00cf */
[----:B------:R3:W5:Y:S04]  /*10b40*/  LDL.LU R208, [R1+0x118] ;  /* 0x0001180001d07983 */ /* 0x0007680000300800 */
[----:B------:R-:W-:Y:S06]  /*10b50*/  HMMA.16816.F32 R16, R8, R18, R240 ;  /* 0x000000120810723c */ /* 0x000fec00000018f0 */
[----:B-1----:R-:W-:Y:S01]  /*10b60*/  HMMA.16816.F32 R120, R4, R12, R120 ;  /* 0x0000000c0478723c */ /* 0x002fe20000001878 */
[----:B------:R-:W-:-:S05]  /*10b70*/  MOV R243, R2 ;  /* 0x0000000200f37202 */ /* 0x000fca0000000f00 */
[----:B------:R-:W-:Y:S06]  /*10b80*/  HMMA.16816.F32 R116, R4, R14, R124 ;  /* 0x0000000e0474723c */ /* 0x000fec000000187c */
[----:B------:R-:W-:Y:S01]  /*10b90*/  HMMA.16816.F32 R224, R8, R12, R224 ;  /* 0x0000000c08e0723c */ /* 0x000fe200000018e0 */
[----:B------:R-:W-:-:S04]  /*10ba0*/  IMAD.WIDE.U32 R4, R21, -0x2daee0ad, RZ ;  /* 0xd2511f5315047825 */ /* 0x000fc800078e00ff */
[----:B------:R-:W-:Y:S01]  /*10bb0*/  IMAD.MOV.U32 R66, RZ, RZ, R138 ;  /* 0x000000ffff427224 */ /* 0x000fe200078e008a */
[----:B------:R-:W-:Y:S01]  /*10bc0*/  LOP3.LUT R2, R4, 0xffff, RZ, 0xc0, !PT ;  /* 0x0000ffff04027812 */ /* 0x000fe200078ec0ff */
[----:B------:R-:W-:Y:S01]  /*10bd0*/  IMAD.MOV.U32 R67, RZ, RZ, R135 ;  /* 0x000000ffff437224 */ /* 0x000fe200078e0087 */
[----:B------:R-:W-:Y:S01]  /*10be0*/  LOP3.LUT R0, R5, UR28, R24, 0x96, !PT ;  /* 0x0000001c05007c12 */ /* 0x000fe2000f8e9618 */
[----:B--2---:R-:W-:Y:S01]  /*10bf0*/  HMMA.16816.F32 R152, R128, R148, R152 ;  /* 0x000000948098723c */ /* 0x004fe20000001898 */
[----:B------:R-:W-:-:S05]  /*10c00*/  SHF.R.U32.HI R2, RZ, 0x8, R2 ;  /* 0x00000008ff027819 */ /* 0x000fca0000011602 */
[----:B------:R-:W-:Y:S01]  /*10c10*/  HMMA.16816.F32 R144, R128, R140, R144 ;  /* 0x0000008c8090723c */ /* 0x000fe20000001890 */
[----:B------:R-:W-:Y:S01]  /*10c20*/  LOP3.LUT R5, R4, 0xff, RZ, 0xc0, !PT ;  /* 0x000000ff04057812 */ /* 0x000fe200078ec0ff */
[----:B------:R-:W-:Y:S03]  /*10c30*/  STG.E.U16 desc[UR26][R34.64+-0x70], R187 ;  /* 0xffff90bb22007986 */ /* 0x000fe6000c10151a */
[----:B------:R-:W-:Y:S01]  /*10c40*/  PRMT R7, R5, 0x5410, R2 ;  /* 0x0000541005077816 */ /* 0x000fe20000000002 */
[----:B------:R-:W-:Y:S01]  /*10c50*/  STG.E.U16 desc[UR26][R34.64+-0x6e], R188 ;  /* 0xffff92bc22007986 */ /* 0x000fe2000c10151a */
[----:B------:R-:W-:Y:S01]  /*10c60*/  LOP3.LUT R2, R0, 0xffff, RZ, 0xc0, !PT ;  /* 0x0000ffff00027812 */ /* 0x000fe200078ec0ff */
[----:B------:R-:W-:Y:S01]  /*10c70*/  HMMA.16816.F32 R12, R8, R14, R96 ;  /* 0x0000000e080c723c */ /* 0x000fe20000001860 */
[----:B------:R-:W-:Y:S01]  /*10c80*/  SHF.R.U32.HI R6, RZ, 0x10, R4 ;  /* 0x00000010ff067819 */ /* 0x000fe20000011604 */
[----:B------:R-:W-:Y:S01]  /*10c90*/  IMAD.MOV.U32 R242, RZ, RZ, R49 ;  /* 0x000000fffff27224 */ /* 0x000fe200078e0031 */
[----:B------:R-:W-:Y:S01]  /*10ca0*/  SHF.R.U32.HI R5, RZ, 0x18, R0 ;  /* 0x00000018ff057819 */ /* 0x000fe20000011600 */
[----:B------:R-:W-:Y:S01]  /*10cb0*/  IMAD.MOV.U32 R241, RZ, RZ, R50 ;  /* 0x000000fffff17224 */ /* 0x000fe200078e0032 */
[----:B------:R3:W5:Y:S02]  /*10cc0*/  LDL.LU R207, [R1+0x114] ;  /* 0x0001140001cf7983 */ /* 0x0007640000300800 */
[----:B------:R-:W-:-:S02]  /*10cd0*/  SHF.R.U32.HI R8, RZ, 0x18, R4 ;  /* 0x00000018ff087819 */ /* 0x000fc40000011604 */
[----:B------:R-:W-:Y:S01]  /*10ce0*/  SHF.R.U32.HI R4, RZ, 0x8, R2 ;  /* 0x00000008ff047819 */ /* 0x000fe20000011602 */
[----:B------:R-:W-:Y:S01]  /*10cf0*/  IMAD.MOV.U32 R240, RZ, RZ, R66 ;  /* 0x000000fffff07224 */ /* 0x000fe200078e0042 */
[----:B------:R-:W-:Y:S01]  /*10d00*/  LOP3.LUT R2, R0, 0xff, RZ, 0xc0, !PT ;  /* 0x000000ff00027812 */ /* 0x000fe200078ec0ff */
[----:B------:R-:W-:Y:S01]  /*10d10*/  IMAD.MOV.U32 R251, RZ, RZ, R67 ;  /* 0x000000fffffb7224 */ /* 0x000fe200078e0043 */
[----:B------:R-:W-:Y:S02]  /*10d20*/  LDSM.16.MT88.4 R96, [R203+0xb800] ;  /* 0x00b80000cb60783b */ /* 0x000fe40000004200 */
[----:B------:R-:W-:Y:S02]  /*10d30*/  PRMT R4, R2, 0x5410, R4 ;  /* 0x0000541002047816 */ /* 0x000fe40000000004 */
[----:B------:R-:W-:Y:S02]  /*10d40*/  SHF.R.U32.HI R2, RZ, 0x10, R0 ;  /* 0x00000010ff027819 */ /* 0x000fe40000011600 */
[----:B------:R-:W-:-:S02]  /*10d50*/  LOP3.LUT R6, R6, 0xff, RZ, 0xc0, !PT ;  /* 0x000000ff06067812 */ /* 0x000fc400078ec0ff */
[----:B------:R-:W-:Y:S02]  /*10d60*/  LOP3.LUT R2, R2, 0xff, RZ, 0xc0, !PT ;  /* 0x000000ff02027812 */ /* 0x000fe400078ec0ff */
[--C-:B------:R-:W-:Y:S02]  /*10d70*/  HSET2.LE.AND R0, R4, R20.reuse, PT ;  /* 0x0000001404007233 */ /* 0x100fe40003803000 */
[----:B------:R-:W-:Y:S02]  /*10d80*/  PRMT R2, R2, 0x5410, R5 ;  /* 0x0000541002027816 */ /* 0x000fe40000000005 */
[----:B------:R-:W-:Y:S02]  /*10d90*/  PRMT R4, R6, 0x5410, R8 ;  /* 0x0000541006047816 */ /* 0x000fe40000000008 */
[----:B------:R-:W-:Y:S02]  /*10da0*/  LOP3.LUT R124, R0, R64, RZ, 0xc0, !PT ;  /* 0x00000040007c7212 */ /* 0x000fe400078ec0ff */
[----:B------:R-:W-:-:S02]  /*10db0*/  HSET2.LE.AND R0, R2, R20, PT ;  /* 0x0000001402007233 */ /* 0x000fc40003803000 */
[--C-:B------:R-:W-:Y:S02]  /*10dc0*/  HSET2.LE.AND R2, R7, R20.reuse, PT ;  /* 0x0000001407027233 */ /* 0x100fe40003803000 */
[----:B------:R-:W-:-:S03]  /*10dd0*/  HSET2.LE.AND R4, R4, R20, PT ;  /* 0x0000001404047233 */ /* 0x000fc60003803000 */
[----:B------:R-:W-:Y:S02]  /*10de0*/  LOP3.LUT R126, R2, R51, RZ, 0xc0, !PT ;  /* 0x00000033027e7212 */ /* 0x000fe400078ec0ff */
[----:B------:R-:W-:Y:S02]  /*10df0*/  LOP3.LUT R127, R4, R48, RZ, 0xc0, !PT ;  /* 0x00000030047f7212 */ /* 0x000fe400078ec0ff */
[----:B------:R-:W1:Y:S01]  /*10e00*/  LDSM.16.MT88.4 R48, [R206+0xa800] ;  /* 0x00a80000ce30783b */ /* 0x000e620000004200 */
[----:B------:R-:W-:-:S03]  /*10e10*/  LOP3.LUT R125, R0, R65, RZ, 0xc0, !PT ;  /* 0x00000041007d7212 */ /* 0x000fc600078ec0ff */
[----:B------:R-:W2:Y:S04]  /*10e20*/  LDSM.16.MT88.4 R64, [R205+0xa800] ;  /* 0x00a80000cd40783b */ /* 0x000ea80000004200 */
[C---:B------:R-:W-:Y:S01]  /*10e30*/  HMMA.16816.F32 R168, R124.reuse, R148, R168 ;  /* 0x000000947ca8723c */ /* 0x040fe200000018a8 */
[----:B------:R-:W4:Y:S05]  /*10e40*/  LDSM.16.MT88.4 R4, [R205+0xb800] ;  /* 0x00b80000cd04783b */ /* 0x000f2a0000004200 */
[-C--:B------:R-:W-:Y:S06]  /*10e50*/  HMMA.16816.F32 R164, R124, R150.reuse, R164 ;  /* 0x000000967ca4723c */ /* 0x080fec00000018a4 */
[----:B------:R-:W-:Y:S06]  /*10e60*/  HMMA.16816.F32 R148, R128, R150, R36 ;  /* 0x000000968094723c */ /* 0x000fec0000001824 */
        /* <DEDUP_REMOVED lines=9> */
[-C--:B------:R-:W-:Y:S06]  /*10f00*/  HMMA.16816.F32 R60, R124, R66.reuse, R76 ;  /* 0x000000427c3c723c */ /* 0x080fec000000184c */
[----:B------:R-:W-:Y:S01]  /*10f10*/  HMMA.16816.F32 R64, R128, R66, R80 ;  /* 0x000000428040723c */ /* 0x000fe20000001850 */
[----:B------:R-:W1:Y:S01]  /*10f20*/  LDSM.16.MT88.4 R80, [R201+0xb800] ;  /* 0x00b80000c950783b */ /* 0x000e620000004200 */
[----:B------:R-:W-:Y:S01]  /*10f30*/  FADD.FTZ R0, R242, R212 ;  /* 0x000000d4f2007221 */ /* 0x000fe20000010000 */
[----:B------:R-:W-:Y:S01]  /*10f40*/  MOV R191, R204 ;  /* 0x000000cc00bf7202 */ /* 0x000fe20000000f00 */
[----:B------:R-:W-:Y:S01]  /*10f50*/  IMAD.MOV.U32 R235, RZ, RZ, R202 ;  /* 0x000000ffffeb7224 */ /* 0x000fe200078e00ca */
[----:B------:R3:W-:Y:S01]  /*10f60*/  STG.E.U16 desc[UR26][R32.64+-0x70], R178 ;  /* 0xffff90b220007986 */ /* 0x0007e2000c10151a */
[----:B------:R-:W-:Y:S01]  /*10f70*/  HMMA.16816.F32 R88, R124, R96, R88 ;  /* 0x000000607c58723c */ /* 0x000fe20000001858 */
[----:B------:R-:W-:-:S02]  /*10f80*/  FADD.FTZ R0, R252, R0 ;  /* 0x00000000fc007221 */ /* 0x000fc40000010000 */
[----:B------:R3:W-:Y:S03]  /*10f90*/  STG.E.U16 desc[UR26][R32.64+-0x6e], R177 ;  /* 0xffff92b120007986 */ /* 0x0007e6000c10151a */
[C---:B------:R-:W-:Y:S01]  /*10fa0*/  HMMA.16816.F32 R104, R124.reuse, R112, R104 ;  /* 0x000000707c68723c */ /* 0x040fe20000001868 */
[----:B------:R3:W5:Y:S05]  /*10fb0*/  LDL.LU R204, [R1+0x110] ;  /* 0x0001100001cc7983 */ /* 0x00076a0000300800 */
[C---:B------:R-:W-:Y:S01]  /*10fc0*/  HMMA.16816.F32 R108, R124.reuse, R114, R108 ;  /* 0x000000727c6c723c */ /* 0x040fe2000000186c */
[----:B------:R3:W-:Y:S05]  /*10fd0*/  STG.E.U16 desc[UR26][R30.64+-0x70], R176 ;  /* 0xffff90b01e007986 */ /* 0x0007ea000c10151a */
[----:B----4-:R-:W-:Y:S01]  /*10fe0*/  HMMA.16816.F32 R120, R124, R4, R120 ;  /* 0x000000047c78723c */ /* 0x010fe20000001878 */
[----:B------:R3:W-:Y:S01]  /*10ff0*/  STG.E.U16 desc[UR26][R30.64+-0x6e], R175 ;  /* 0xffff92af1e007986 */ /* 0x0007e2000c10151a */
[----:B------:R-:W-:-:S02]  /*11000*/  IMAD.MOV.U32 R234, RZ, RZ, R200 ;  /* 0x000000ffffea7224 */ /* 0x000fc400078e00c8 */
[----:B------:R-:W-:Y:S01]  /*11010*/  FADD.FTZ R247, R247, R0 ;  /* 0x00000000f7f77221 */ /* 0x000fe20000010000 */
[----:B------:R3:W5:Y:S04]  /*11020*/  LDL.LU R202, [R1+0x10c] ;  /* 0x00010c0001ca7983 */ /* 0x0007680000300800 */
[----:B------:R3:W-:Y:S01]  /*11030*/  STG.E.U16 desc[UR26][R22.64+-0x60], R186 ;  /* 0xffffa0ba16007986 */ /* 0x0007e2000c10151a */
[C---:B-1----:R-:W-:Y:S03]  /*11040*/  HMMA.16816.F32 R76, R124.reuse, R82, R92 ;  /* 0x000000527c4c723c */ /* 0x042fe6000000185c */
[----:B------:R3:W-:Y:S04]  /*11050*/  STG.E.U16 desc[UR26][R22.64+-0x5e], R185 ;  /* 0xffffa2b916007986 */ /* 0x0007e8000c10151a */
[----:B------:R3:W5:Y:S01]  /*11060*/  LDL.LU R200, [R1+0x108] ;  /* 0x0001080001c87983 */ /* 0x0007620000300800 */
[C---:B------:R-:W-:Y:S06]  /*11070*/  HMMA.16816.F32 R72, R124.reuse, R80, R84 ;  /* 0x000000507c48723c */ /* 0x040fec0000001854 */
[C---:B------:R-:W-:Y:S01]  /*11080*/  HMMA.16816.F32 R92, R124.reuse, R98, R100 ;  /* 0x000000627c5c723c */ /* 0x040fe20000001864 */
[----:B------:R3:W-:Y:S04]  /*11090*/  STG.E.U16 desc[UR26][R34.64+-0x60], R184 ;  /* 0xffffa0b822007986 */ /* 0x0007e8000c10151a */
[----:B------:R3:W-:Y:S01]  /*110a0*/  STG.E.U16 desc[UR26][R34.64+-0x5e], R183 ;  /* 0xffffa2b722007986 */ /* 0x0007e2000c10151a */
[----:B------:R-:W-:Y:S03]  /*110b0*/  HMMA.16816.F32 R124, R124, R6, R116 ;  /* 0x000000067c7c723c */ /* 0x000fe60000001874 */
[----:B------:R3:W5:Y:S03]  /*110c0*/  LDL.LU R172, [R1+0x104] ;  /* 0x0001040001ac7983 */ /* 0x0007660000300800 */
[----:B------:R-:W-:Y:S01]  /*110d0*/  HMMA.16816.F32 R116, R128, R4, R224 ;  /* 0x000000048074723c */ /* 0x000fe200000018e0 */
[----:B------:R3:W-:Y:S04]  /*110e0*/  STG.E.U16 desc[UR26][R32.64+-0x60], R174 ;  /* 0xffffa0ae20007986 */ /* 0x0007e8000c10151a */
[----:B------:R3:W-:Y:S02]  /*110f0*/  STG.E.U16 desc[UR26][R32.64+-0x5e], R173 ;  /* 0xffffa2ad20007986 */ /* 0x0007e4000c10151a */
[----:B------:R-:W-:-:S02]  /*11100*/  IADD3 R5, P1, R22, -0xc0, RZ ;  /* 0xffffff4016057810 */ /* 0x000fc40007f3e0ff */
[----:B------:R3:W5:Y:S02]  /*11110*/  LDL.LU R139, [R1+0x100] ;  /* 0x00010000018b7983 */ /* 0x0007640000300800 */
[----:B------:R-:W-:Y:S02]  /*11120*/  IADD3.X R0, R23, -0x1, RZ, P1, !PT ;  /* 0xffffffff17007810 */ /* 0x000fe40000ffe4ff */
[----:B------:R3:W-:Y:S04]  /*11130*/  STG.E.U16 desc[UR26][R30.64+-0x60], R137 ;  /* 0xffffa0891e007986 */ /* 0x0007e8000c10151a */
        /* <DEDUP_REMOVED lines=15> */
[----:B------:R-:W-:-:S02]  /*11230*/  FADD.FTZ R2, R241, R238 ;  /* 0x000000eef1027221 */ /* 0x000fc40000010000 */
        /* <DEDUP_REMOVED lines=10> */
[C---:B------:R-:W-:Y:S06]  /*112e0*/  HMMA.16816.F32 R80, R128.reuse, R82, R192 ;  /* 0x000000528050723c */ /* 0x040fec00000018c0 */
[C---:B------:R-:W-:Y:S06]  /*112f0*/  HMMA.16816.F32 R96, R128.reuse, R98, R216 ;  /* 0x000000628060723c */ /* 0x040fec00000018d8 */
[C---:B------:R-:W-:Y:S06]  /*11300*/  HMMA.16816.F32 R112, R128.reuse, R114, R16 ;  /* 0x000000728070723c */ /* 0x040fec0000001810 */
[----:B------:R-:W-:Y:S01]  /*11310*/  HMMA.16816.F32 R128, R128, R6, R12 ;  /* 0x000000068080723c */ /* 0x000fe2000000180c */
[----:B------:R-:W-:-:S08]  /*11320*/  NOP ;  /* 0x0000000000007918 */ /* 0x000fd00000000000 */
[----:B---3--:R-:W-:-:S15]  /*11330*/  @!P0 BRA `(.L_x_1570) ;  /* 0x000000a800848947 */ /* 0x008fde0003800000 */
        /* <DEDUP_REMOVED lines=13> */
[----:B------:R-:W1:Y:S01]  /*11410*/  S2R R234, SR_TID.X ;  /* 0x0000000000ea7919 */ /* 0x000e620000002100 */
[----:B------:R-:W-:Y:S01]  /*11420*/  IMAD.U32 R5, RZ, RZ, UR34 ;  /* 0x00000022ff057e24 */ /* 0x000fe2000f8e00ff */
[----:B------:R-:W-:-:S03]  /*11430*/  UIADD3 UR4, UR35, UR4, URZ ;  /* 0x0000000423047290 */ /* 0x000fc6000fffe03f */
[----:B------:R-:W4:Y:S03]  /*11440*/  @!P3 LDC.64 R10, c[0x0][0x220] ;  /* 0x00008800ff0abb82 */ /* 0x000f260000000a00 */
[----:B------:R-:W-:-:S05]  /*11450*/  IMAD.U32 R4, RZ, RZ, UR4 ;  /* 0x00000004ff047e24 */ /* 0x000fca000f8e00ff */
[----:B------:R-:W4:Y:S01]  /*11460*/  @!P2 LDC.64 R6, c[0x0][0x220] ;  /* 0x00008800ff06ab82 */ /* 0x000f220000000a00 */
[----:B------:R-:W-:Y:S01]  /*11470*/  @P3 STS.128 [R213+0xa000], RZ ;  /* 0x00a000ffd5003388 */ /* 0x000fe20000000c00 */
[----:B-1----:R-:W-:-:S05]  /*11480*/  IMAD.SHL.U32 R234, R234, 0x2, RZ ;  /* 0x00000002eaea7824 */ /* 0x002fca00078e00ff */
[----:B------:R-:W-:Y:S02]  /*11490*/  LOP3.LUT R234, R234, 0x6, RZ, 0xc0, !PT ;  /* 0x00000006eaea7812 */ /* 0x000fe400078ec0ff */
[----:B--2---:R-:W-:-:S04]  /*114a0*/  LEA R0, P1, R0, R232, 0x5 ;  /* 0x000000e800007211 */ /* 0x004fc800078228ff */
[C---:B------:R-:W-:Y:S02]  /*114b0*/  IADD3 R2, P0, R0.reuse, UR23, RZ ;  /* 0x0000001700027c10 */ /* 0x040fe4000ff1e0ff */
        /* <DEDUP_REMOVED lines=30> */
[----:B-1----:R-:W1:Y:S04]  /*116a0*/  LDSM.16.M88.4 R12, [R202+0x2000] ;  /* 0x00200000ca0c783b */ /* 0x002e680000000200 */
[----:B------:R-:W3:Y:S04]  /*116b0*/  LDSM.16.M88.4 R180, [R200+0x8800] ;  /* 0x00880000c8b4783b */ /* 0x000ee80000000200 */
[----:B------:R-:W4:Y:S04]  /*116c0*/  LDSM.16.M88.4 R16, [R202] ;  /* 0x00000000ca10783b */ /* 0x000f280000000200 */
[----:B------:R-:W-:Y:S04]  /*116d0*/  LDSM.16.M88.4 R24, [R211+0x800] ;  /* 0x00080000d318783b */ /* 0x000fe80000000200 */
[----:B------:R-:W-:Y:S04]  /*116e0*/  LDSM.16.M88.4 R176, [R211] ;  /* 0x00000000d3b0783b */ /* 0x000fe80000000200 */
[----:B--2---:R-:W2:Y:S04]  /*116f0*/  LDSM.16.M88.4 R4, [R204+0x2000] ;  /* 0x00200000cc04783b */ /* 0x004ea80000000200 */
[----:B------:R-:W2:Y:S04]  /*11700*/  LDSM.16.M88.4 R8, [R204] ;  /* 0x00000000cc08783b */ /* 0x000ea80000000200 */
[----:B------:R-:W0:Y:S01]  /*11710*/  LDGDEPBAR ;  /* 0x00000000000079af */ /* 0x000e220000000000 */
[C---:B-1----:R-:W-:Y:S06]  /*11720*/  HMMA.16816.F32 R220, R12.reuse, R184, RZ ;  /* 0x000000b80cdc723c */ /* 0x042fec00000018ff */
        /* <DEDUP_REMOVED lines=60> */
[C---:B------:R-:W-:Y:S06]  /*11af0*/  HMMA.16816.F32 R188, R4.reuse, R176, R188 ;  /* 0x000000b004bc723c */ /* 0x040fec00000018bc */
[----:B------:R-:W-:Y:S06]  /*11b00*/  HMMA.16816.F32 R248, R4, R26, R228 ;  /* 0x0000001a04f8723c */ /* 0x000fec00000018e4 */
[----:B---3--:R-:W-:Y:S01]  /*11b10*/  HMMA.16816.F32 R184, R8, R176, R184 ;  /* 0x000000b008b8723c */ /* 0x008fe200000018b8 */
[----:B------:R-:W-:-:S02]  /*11b20*/  IMAD.MOV.U32 R28, RZ, RZ, R240 ;  /* 0x000000ffff1c7224 */ /* 0x000fc400078e00f0 */
[----:B------:R-:W-:Y:S02]  /*11b30*/  IMAD.MOV.U32 R21, RZ, RZ, R241 ;  /* 0x000000ffff157224 */ /* 0x000fe400078e00f1 */
[----:B------:R-:W-:Y:S01]  /*11b40*/  IMAD.MOV.U32 R2, RZ, RZ, R242 ;  /* 0x000000ffff027224 */ /* 0x000fe200078e00f2 */
[----:B------:R-:W-:Y:S01]  /*11b50*/  HMMA.16816.F32 R4, R8, R178, R220 ;  /* 0x000000b20804723c */ /* 0x000fe200000018dc */
[----:B------:R-:W1:Y:S01]  /*11b60*/  LDSM.16.M88.4 R176, [R209+0x9800] ;  /* 0x00980000d1b0783b */ /* 0x000e620000000200 */
[----:B------:R-:W-:-:S04]  /*11b70*/  IMAD.MOV.U32 R0, RZ, RZ, R243 ;  /* 0x000000ffff007224 */ /* 0x000fc800078e00f3 */
[C---:B------:R-:W-:Y:S06]  /*11b80*/  HMMA.16816.F32 R240, R8.reuse, R24, R216 ;  /* 0x0000001808f0723c */ /* 0x040fec00000018d8 */
[----:B------:R-:W-:Y:S01]  /*11b90*/  HMMA.16816.F32 R228, R8, R26, R192 ;  /* 0x0000001a08e4723c */ /* 0x000fe200000018c0 */
[----:B------:R-:W-:Y:S04]  /*11ba0*/  LDSM.16.M88.4 R8, [R208+0x6000] ;  /* 0x00600000d008783b */ /* 0x000fe80000000200 */
[----:B------:R-:W-:Y:S01]  /*11bb0*/  LDSM.16.M88.4 R24, [R208+0x4000] ;  /* 0x00400000d018783b */ /* 0x000fe20000000200 */
[C---:B----4-:R-:W-:Y:S06]  /*11bc0*/  HMMA.16816.F32 R216, R16.reuse, R180, R184 ;  /* 0x000000b410d8723c */ /* 0x050fec00000018b8 */
[----:B------:R-:W-:Y:S01]  /*11bd0*/  HMMA.16816.F32 R184, R16, R182, R4 ;  /* 0x000000b610b8723c */ /* 0x000fe20000001804 */
[----:B------:R-:W2:Y:S05]  /*11be0*/  LDSM.16.M88.4 R4, [R207+0x1000] ;  /* 0x00100000cf04783b */ /* 0x000eaa0000000200 */
[C---:B------:R-:W-:Y:S06]  /*11bf0*/  HMMA.16816.F32 R220, R12.reuse, R180, R188 ;  /* 0x000000b40cdc723c */ /* 0x040fec00000018bc */
[----:B------:R-:W-:Y:S01]  /*11c00*/  HMMA.16816.F32 R196, R12, R182, R196 ;  /* 0x000000b60cc4723c */ /* 0x000fe200000018c4 */
[----:B------:R-:W-:Y:S01]  /*11c10*/  IMAD.MOV.U32 R188, RZ, RZ, R28 ;  /* 0x000000ffffbc7224 */ /* 0x000fe200078e001c */
[----:B------:R-:W3:Y:S01]  /*11c20*/  LDSM.16.M88.4 R180, [R207+0x1800] ;  /* 0x00180000cfb4783b */ /* 0x000ee20000000200 */
[----:B------:R-:W-:Y:S01]  /*11c30*/  IMAD.MOV.U32 R189, RZ, RZ, R21 ;  /* 0x000000ffffbd7224 */ /* 0x000fe200078e0015 */
[----:B------:R-:W-:-:S04]  /*11c40*/  DEPBAR.LE SB0, 0x0 ;  /* 0x000080000000791a */ /* 0x000fc80000000000 */
[C---:B-1----:R-:W-:Y:S01]  /*11c50*/  HMMA.16816.F32 R192, R16.reuse, R176, R240 ;  /* 0x000000b010c0723c */ /* 0x042fe200000018f0 */
[----:B------:R-:W-:Y:S02]  /*11c60*/  IMAD.MOV.U32 R190, RZ, RZ, R2 ;  /* 0x000000ffffbe7224 */ /* 0x000fe400078e0002 */
[----:B------:R-:W-:Y:S02]  /*11c70*/  IMAD.MOV.U32 R191, RZ, RZ, R0 ;  /* 0x000000ffffbf7224 */ /* 0x000fe400078e0000 */
[----:B------:R-:W-:Y:S01]  /*11c80*/  IMAD.U32 R0, RZ, RZ, UR44 ;  /* 0x0000002cff007e24 */ /* 0x000fe2000f8e00ff */
[----:B------:R-:W-:Y:S03]  /*11c90*/  HMMA.16816.F32 R16, R16, R178, R228 ;  /* 0x000000b21010723c */ /* 0x000fe600000018e4 */
[----:B------:R-:W-:-:S03]  /*11ca0*/  IMAD R0, R0, 0x20, R234 ;  /* 0x0000002000007824 */ /* 0x000fc600078e02ea */
[----:B------:R-:W-:Y:S01]  /*11cb0*/  HMMA.16816.F32 R188, R12, R176, R188 ;  /* 0x000000b00cbc723c */ /* 0x000fe200000018bc */
[----:B------:R-:W-:-:S05]  /*11cc0*/  VIADD R2, R0, 0x1 ;  /* 0x0000000100027836 */ /* 0x000fca0000000000 */
[----:B------:R-:W-:Y:S01]  /*11cd0*/  HMMA.16816.F32 R248, R12, R178, R248 ;  /* 0x000000b20cf8723c */ /* 0x000fe200000018f8 */
[C---:B------:R-:W-:Y:S02]  /*11ce0*/  ISETP.GE.AND P4, PT, R2.reuse, R135, PT ;  /* 0x000000870200720c */ /* 0x040fe40003f86270 */
[C---:B------:R-:W-:Y:S02]  /*11cf0*/  ISETP.GE.AND P1, PT, R2.reuse, R138, PT ;  /* 0x0000008a0200720c */ /* 0x040fe40003f26270 */
[C---:B------:R-:W-:Y:S01]  /*11d00*/  ISETP.GE.AND P0, PT, R2.reuse, R172, PT ;  /* 0x000000ac0200720c */ /* 0x040fe20003f06270 */
[----:B--2---:R-:W-:Y:S01]  /*11d10*/  HMMA.16816.F32 R240, R24, R4, R216 ;  /* 0x0000000418f0723c */ /* 0x004fe200000018d8 */
[----:B------:R-:W-:-:S05]  /*11d20*/  ISETP.GE.AND P6, PT, R2, R139, PT ;  /* 0x0000008b0200720c */ /* 0x000fca0003fc6270 */
[----:B------:R-:W-:Y:S01]  /*11d30*/  IMAD.MOV.U32 R29, RZ, RZ, R16 ;  /* 0x000000ffff1d7224 */ /* 0x000fe200078e0010 */
[----:B------:R-:W-:Y:S01]  /*11d40*/  HMMA.16816.F32 R196, R8, R6, R196 ;  /* 0x0000000608c4723c */ /* 0x000fe200000018c4 */
[----:B------:R-:W-:Y:S02]  /*11d50*/  IMAD.MOV.U32 R28, RZ, RZ, R17 ;  /* 0x000000ffff1c7224 */ /* 0x000fe400078e0011 */
[----:B------:R-:W-:Y:S02]  /*11d60*/  IMAD.MOV.U32 R21, RZ, RZ, R18 ;  /* 0x000000ffff157224 */ /* 0x000fe400078e0012 */
[----:B------:R-:W-:Y:S01]  /*11d70*/  IMAD.MOV.U32 R15, RZ, RZ, R19 ;  /* 0x000000ffff0f7224 */ /* 0x000fe200078e0013 */
[----:B---3--:R-:W-:Y:S06]  /*11d80*/  HMMA.16816.F32 R228, R24, R180, R192 ;  /* 0x000000b418e4723c */ /* 0x008fec00000018c0 */
[----:B------:R-:W-:Y:S01]  /*11d90*/  HMMA.16816.F32 R16, R8, R4, R220 ;  /* 0x000000040810723c */ /* 0x000fe200000018dc */
[----:B------:R-:W-:-:S02]  /*11da0*/  IMAD.MOV.U32 R192, RZ, RZ, R29 ;  /* 0x000000ffffc07224 */ /* 0x000fc400078e001d */
[----:B------:R-:W-:Y:S02]  /*11db0*/  IMAD.MOV.U32 R193, RZ, RZ, R28 ;  /* 0x000000ffffc17224 */ /* 0x000fe400078e001c */
[----:B------:R-:W-:Y:S01]  /*11dc0*/  IMAD.MOV.U32 R194, RZ, RZ, R21 ;  /* 0x000000ffffc27224 */ /* 0x000fe200078e0015 */
[C---:B------:R-:W-:Y:S01]  /*11dd0*/  HMMA.16816.F32 R216, R8.reuse, R180, R188 ;  /* 0x000000b408d8723c */ /* 0x040fe200000018bc */
[----:B------:R-:W-:Y:S01]  /*11de0*/  I2FP.F32.S32 R4, R2 ;  /* 0x0000000200047245 */ /* 0x000fe20000201400 */
[----:B------:R-:W-:Y:S02]  /*11df0*/  VIADD R2, R0, 0x8 ;  /* 0x0000000800027836 */ /* 0x000fe40000000000 */
[----:B------:R-:W-:Y:S02]  /*11e00*/  IMAD.MOV.U32 R195, RZ, RZ, R15 ;  /* 0x000000ffffc37224 */ /* 0x000fe400078e000f */
[----:B------:R-:W-:Y:S01]  /*11e10*/  FFMA.FTZ R5, R4, UR21, R243 ;  /* 0x0000001504057c23 */ /* 0x000fe200080100f3 */
[----:B------:R-:W-:Y:S01]  /*11e20*/  BAR.SYNC.DEFER_BLOCKING 0x0 ;  /* 0x0000000000007b1d */ /* 0x000fe20000010000 */
[----:B------:R-:W-:Y:S01]  /*11e30*/  ISETP.GE.AND P5, PT, R2, R135, PT ;  /* 0x000000870200720c */ /* 0x000fe20003fa6270 */
[-C--:B------:R-:W-:Y:S06]  /*11e40*/  HMMA.16816.F32 R220, R8, R182.reuse, R248 ;  /* 0x000000b608dc723c */ /* 0x080fec00000018f8 */
[----:B------:R-:W-:Y:S03]  /*11e50*/  HMMA.16816.F32 R192, R24, R182, R192 ;  /* 0x000000b618c0723c */ /* 0x000fe600000018c0 */
[----:B------:R-:W-:-:S02]  /*11e60*/  IMAD.MOV.U32 R136, RZ, RZ, R17 ;  /* 0x000000ffff887224 */ /* 0x000fc400078e0011 */
[----:B------:R-:W-:Y:S02]  /*11e70*/  IMAD.MOV.U32 R12, RZ, RZ, R19 ;  /* 0x000000ffff0c7224 */ /* 0x000fe400078e0013 */
[----:B------:R-:W-:Y:S02]  /*11e80*/  IMAD.MOV.U32 R14, RZ, RZ, R16 ;  /* 0x000000ffff0e7224 */ /* 0x000fe400078e0010 */
[----:B------:R-:W-:Y:S02]  /*11e90*/  IMAD.MOV.U32 R13, RZ, RZ, R18 ;  /* 0x000000ffff0d7224 */ /* 0x000fe400078e0012 */
[C---:B------:R-:W-:Y:S01]  /*11ea0*/  FFMA.FTZ R12, R4.reuse, UR21, R12 ;  /* 0x00000015040c7c23 */ /* 0x040fe2000801000c */
[----:B------:R-:W-:Y:S07]  /*11eb0*/  HMMA.16816.F32 R16, R24, R6, R184 ;  /* 0x000000061810723c */ /* 0x000fee00000018b8 */
[C---:B------:R-:W-:Y:S01]  /*11ec0*/  FFMA.FTZ R7, R4.reuse, UR21, R136 ;  /* 0x0000001504077c23 */ /* 0x040fe20008010088 */
[----:B------:R-:W-:Y:S01]  /*11ed0*/  FSEL R184, R5, -INF , !P1 ;  /* 0xff80000005b87808 */ /* 0x000fe20004800000 */
[----:B------:R-:W-:Y:S01]  /*11ee0*/  FFMA.FTZ R6, R4, UR21, R241 ;  /* 0x0000001504067c23 */ /* 0x000fe200080100f1 */
[----:B------:R-:W-:-:S02]  /*11ef0*/  I2FP.F32.S32 R5, R2 ;  /* 0x0000000200057245 */ /* 0x000fc40000201400 */
[----:B------:R-:W-:Y:S02]  /*11f00*/  FSEL R187, R7, -INF , !P0 ;  /* 0xff80000007bb7808 */ /* 0x000fe40004000000 */
[----:B------:R-:W-:Y:S01]  /*11f10*/  FSEL R189, R6, -INF , !P4 ;  /* 0xff80000006bd7808 */ /* 0x000fe20006000000 */
[----:B------:R-:W-:Y:S01]  /*11f20*/  FFMA.FTZ R7, R5, UR21, R196 ;  /* 0x0000001505077c23 */ /* 0x000fe200080100c4 */
[C---:B------:R-:W-:Y:S02]  /*11f30*/  ISETP.GE.AND P4, PT, R2.reuse, R138, PT ;  /* 0x0000008a0200720c */ /* 0x040fe40003f86270 */
[C---:B------:R-:W-:Y:S02]  /*11f40*/  ISETP.GE.AND P1, PT, R2.reuse, R172, PT ;  /* 0x000000ac0200720c */ /* 0x040fe40003f26270 */
[----:B------:R-:W-:Y:S01]  /*11f50*/  ISETP.GE.AND P0, PT, R2, R139, PT ;  /* 0x0000008b0200720c */ /* 0x000fe20003f06270 */
[----:B------:R-:W-:Y:S01]  /*11f60*/  VIADD R2, R0, 0x9 ;  /* 0x0000000900027836 */ /* 0x000fe20000000000 */
[----:B------:R-:W-:Y:S01]  /*11f70*/  FSEL R185, R7, -INF , !P1 ;  /* 0xff80000007b97808 */ /* 0x000fe20004800000 */
[C---:B------:R-:W-:Y:S01]  /*11f80*/  FFMA.FTZ R7, R5.reuse, UR21, R198 ;  /* 0x0000001505077c23 */ /* 0x040fe200080100c6 */
[C---:B------:R-:W-:Y:S01]  /*11f90*/  FFMA.FTZ R4, R5.reuse, UR21, R16 ;  /* 0x0000001505047c23 */ /* 0x040fe20008010010 */
[----:B------:R-:W-:Y:S01]  /*11fa0*/  FFMA.FTZ R6, R5, UR21, R18 ;  /* 0x0000001505067c23 */ /* 0x000fe20008010012 */
[----:B------:R-:W-:-:S02]  /*11fb0*/  FSEL R186, R12, -INF , !P6 ;  /* 0xff8000000cba7808 */ /* 0x000fc40007000000 */
[----:B------:R-:W-:Y:S02]  /*11fc0*/  FSEL R179, R7, -INF , !P0 ;  /* 0xff80000007b37808 */ /* 0x000fe40004000000 */
[----:B------:R-:W-:Y:S02]  /*11fd0*/  FSEL R188, R4, -INF , !P5 ;  /* 0xff80000004bc7808 */ /* 0x000fe40006800000 */
[----:B------:R-:W-:Y:S02]  /*11fe0*/  I2FP.F32.S32 R4, R2 ;  /* 0x0000000200047245 */ /* 0x000fe40000201400 */
        /* <DEDUP_REMOVED lines=23> */
[----:B------:R-:W-:Y:S01]  /*12160*/  FFMA.FTZ R9, R5, UR21, R218 ;  /* 0x0000001505097c23 */ /* 0x000fe200080100da */
[----:B------:R-:W-:-:S02]  /*12170*/  I2FP.F32.S32 R5, R2 ;  /* 0x0000000200057245 */ /* 0x000fc40000201400 */
        /* <DEDUP_REMOVED lines=108> */
.L_x_1579:
[----:B------:R-:W-:Y:S05]  /*12840*/  BSYNC B0 ;  /* 0x0000000000007941 */ /* 0x000fea0003800000 */
.L_x_1578:
[----:B------:R-:W0:Y:S02]  /*12850*/  LDGDEPBAR ;  /* 0x00000000000079af */ /* 0x000e240000000000 */
.L_x_1577:
[----:B------:R-:W3:Y:S04]  /*12860*/  LDL.64 R222, [R1+0x60] ;  /* 0x0000600001de7983 */ /* 0x000ee80000100a00 */
[----:B------:R-:W4:Y:S04]  /*12870*/  LDL.64 R224, [R1+0xf0] ;  /* 0x0000f00001e07983 */ /* 0x000f280000100a00 */
[----:B------:R-:W4:Y:S01]  /*12880*/  LDL.64 R230, [R1+0x68] ;  /* 0x0000680001e67983 */ /* 0x000f220000100a00 */
[----:B------:R-:W-:-:S04]  /*12890*/  FMNMX.FTZ R0, R133, R12, !PT ;  /* 0x0000000c85007209 */ /* 0x000fc80007810000 */
[----:B------:R-:W-:-:S04]  /*128a0*/  FMNMX.FTZ R0, R184, R0, !PT ;  /* 0x00000000b8007209 */ /* 0x000fc80007810000 */
[----:B------:R-:W-:-:S04]  /*128b0*/  FMNMX.FTZ R0, R181, R0, !PT ;  /* 0x00000000b5007209 */ /* 0x000fc80007810000 */
[----:B------:R-:W-:-:S04]  /*128c0*/  FMNMX.FTZ R0, R177, R0, !PT ;  /* 0x00000000b1007209 */ /* 0x000fc80007810000 */
[----:B--2---:R-:W-:-:S04]  /*128d0*/  FMNMX.FTZ R4, R28, R0, !PT ;  /* 0x000000001c047209 */ /* 0x004fc80007810000 */
[----:B------:R-:W-:Y:S02]  /*128e0*/  FMNMX.FTZ R4, R26, R4, !PT ;  /* 0x000000041a047209 */ /* 0x000fe40007810000 */
[----:B------:R-:W-:Y:S02]  /*128f0*/  FMNMX.FTZ R2, R132, R14, !PT ;  /* 0x0000000e84027209 */ /* 0x000fe40007810000 */
[----:B------:R-:W-:Y:S02]  /*12900*/  FMNMX.FTZ R4, R19, R4, !PT ;  /* 0x0000000413047209 */ /* 0x000fe40007810000 */
[----:B-1----:R-:W-:Y:S02]  /*12910*/  FMNMX.FTZ R10, R187, R2, !PT ;  /* 0x00000002bb0a7209 */ /* 0x002fe40007810000 */
        /* <DEDUP_REMOVED lines=23> */
[----:B------:R-:W1:Y:S01]  /*12a90*/  SHFL.BFLY PT, R4, R2, 0x2, 0x1f ;  /* 0x0c401f0002047f89 */ /* 0x000e6200000e0000 */
[----:B------:R-:W-:-:S03]  /*12aa0*/  FMNMX.FTZ R11, R29, R11, !PT ;  /* 0x0000000b1d0b7209 */ /* 0x000fc60007810000 */
[----:B------:R-:W2:Y:S01]  /*12ab0*/  SHFL.BFLY PT, R5, R0, 0x2, 0x1f ;  /* 0x0c401f0000057f89 */ /* 0x000ea200000e0000 */
[----:B------:R-:W-:-:S03]  /*12ac0*/  FMNMX.FTZ R11, R21, R11, !PT ;  /* 0x0000000b150b7209 */ /* 0x000fc60007810000 */
[----:B------:R-:W2:Y:S04]  /*12ad0*/  SHFL.BFLY PT, R183, R10, 0x1, 0x1f ;  /* 0x0c201f000ab77f89 */ /* 0x000ea800000e0000 */
[----:B------:R-:W2:Y:S01]  /*12ae0*/  SHFL.BFLY PT, R182, R11, 0x2, 0x1f ;  /* 0x0c401f000bb67f89 */ /* 0x000ea200000e0000 */
[----:B-1----:R-:W-:Y:S02]  /*12af0*/  FMNMX.FTZ R2, R2, R4, !PT ;  /* 0x0000000402027209 */ /* 0x002fe40007810000 */
[----:B--2---:R-:W-:Y:S02]  /*12b00*/  FMNMX.FTZ R5, R0, R5, !PT ;  /* 0x0000000500057209 */ /* 0x004fe40007810000 */
[----:B------:R-:W-:Y:S02]  /*12b10*/  FMNMX.FTZ R232, R10, R183, !PT ;  /* 0x000000b70ae87209 */ /* 0x000fe40007810000 */
[----:B------:R-:W1:Y:S04]  /*12b20*/  SHFL.BFLY PT, R10, R2, 0x1, 0x1f ;  /* 0x0c201f00020a7f89 */ /* 0x000e6800000e0000 */
[----:B------:R-:W2:Y:S01]  /*12b30*/  SHFL.BFLY PT, R190, R5, 0x1, 0x1f ;  /* 0x0c201f0005be7f89 */ /* 0x000ea200000e0000 */
[----:B------:R-:W-:-:S05]  /*12b40*/  FMNMX.FTZ R4, R11, R182, !PT ;  /* 0x000000b60b047209 */ /* 0x000fca0007810000 */
[----:B------:R-:W2:Y:S01]  /*12b50*/  SHFL.BFLY PT, R11, R4, 0x1, 0x1f ;  /* 0x0c201f00040b7f89 */ /* 0x000ea200000e0000 */
[C---:B------:R-:W-:Y:S01]  /*12b60*/  FMUL.FTZ R0, R232.reuse, UR42 ;  /* 0x0000002ae8007c20 */ /* 0x040fe20008410000 */
[----:B------:R-:W-:-:S04]  /*12b70*/  FSETP.NEU.FTZ.AND P1, PT, R232, -INF , PT ;  /* 0xff800000e800780b */ /* 0x000fc80003f3d000 */
[----:B------:R-:W-:Y:S02]  /*12b80*/  FSEL R0, R0, RZ, P1 ;  /* 0x000000ff00007208 */ /* 0x000fe40000800000 */
[----:B-1----:R-:W-:-:S03]  /*12b90*/  FMNMX.FTZ R233, R2, R10, !PT ;  /* 0x0000000a02e97209 */ /* 0x002fc60007810000 */
[--C-:B------:R-:W-:Y:S01]  /*12ba0*/  FFMA.FTZ R182, R12, UR42, -R0.reuse ;  /* 0x0000002a0cb67c23 */ /* 0x100fe20008010800 */
[--C-:B------:R-:W-:Y:S01]  /*12bb0*/  FFMA.FTZ R184, R184, UR42, -R0.reuse ;  /* 0x0000002ab8b87c23 */ /* 0x100fe20008010800 */
[--C-:B------:R-:W-:Y:S01]  /*12bc0*/  FFMA.FTZ R181, R181, UR42, -R0.reuse ;  /* 0x0000002ab5b57c23 */ /* 0x100fe20008010800 */
[----:B--2---:R-:W-:Y:S01]  /*12bd0*/  FMNMX.FTZ R238, R5, R190, !PT ;  /* 0x000000be05ee7209 */ /* 0x004fe20007810000 */
[--C-:B------:R-:W-:Y:S01]  /*12be0*/  FFMA.FTZ R183, R177, UR42, -R0.reuse ;  /* 0x0000002ab1b77c23 */ /* 0x100fe20008010800 */
[--C-:B------:R-:W-:Y:S01]  /*12bf0*/  FFMA.FTZ R190, R28, UR42, -R0.reuse ;  /* 0x0000002a1cbe7c23 */ /* 0x100fe20008010800 */
[--C-:B------:R-:W-:Y:S01]  /*12c00*/  FFMA.FTZ R191, R26, UR42, -R0.reuse ;  /* 0x0000002a1abf7c23 */ /* 0x100fe20008010800 */
[--C-:B------:R-:W-:Y:S01]  /*12c10*/  FFMA.FTZ R193, R19, UR42, -R0.reuse ;  /* 0x0000002a13c17c23 */ /* 0x100fe20008010800 */
[----:B------:R-:W-:Y:S01]  /*12c20*/  FFMA.FTZ R194, R15, UR42, -R0 ;  /* 0x0000002a0fc27c23 */ /* 0x000fe20008010800 */
[C---:B------:R-:W-:Y:S01]  /*12c30*/  FMUL.FTZ R0, R233.reuse, UR42 ;  /* 0x0000002ae9007c20 */ /* 0x040fe20008410000 */
[----:B------:R-:W-:Y:S01]  /*12c40*/  FSETP.NEU.FTZ.AND P4, PT, R233, -INF , PT ;  /* 0xff800000e900780b */ /* 0x000fe20003f9d000 */
[----:B------:R-:W-:Y:S01]  /*12c50*/  FMUL.FTZ R2, R238, UR42 ;  /* 0x0000002aee027c20 */ /* 0x000fe20008410000 */
[----:B------:R-:W-:-:S02]  /*12c60*/  FMNMX.FTZ R234, R4, R11, !PT ;  /* 0x0000000b04ea7209 */ /* 0x000fc40007810000 */
[----:B------:R-:W-:Y:S02]  /*12c70*/  FSEL R0, R0, RZ, P4 ;  /* 0x000000ff00007208 */ /* 0x000fe40002000000 */
[----:B------:R-:W-:-:S03]  /*12c80*/  FSETP.NEU.FTZ.AND P5, PT, R238, -INF , PT ;  /* 0xff800000ee00780b */ /* 0x000fc60003fbd000 */
        /* <DEDUP_REMOVED lines=8> */
[----:B------:R-:W-:Y:S01]  /*12d10*/  FSEL R2, R2, RZ, P5 ;  /* 0x000000ff02027208 */ /* 0x000fe20002800000 */
[----:B------:R-:W-:Y:S01]  /*12d20*/  FMUL.FTZ R0, R234, UR42 ;  /* 0x0000002aea007c20 */ /* 0x000fe20008410000 */
[----:B------:R-:W-:-:S02]  /*12d30*/  FSEL R4, R238, RZ, P5 ;  /* 0x000000ffee047208 */ /* 0x000fc40002800000 */
[----:B------:R-:W-:Y:S01]  /*12d40*/  FSETP.NEU.FTZ.AND P5, PT, R234, -INF , PT ;  /* 0xff800000ea00780b */ /* 0x000fe20003fbd000 */
[--C-:B------:R-:W-:Y:S01]  /*12d50*/  FFMA.FTZ R13, R13, UR42, -R2.reuse ;  /* 0x0000002a0d0d7c23 */ /* 0x100fe20008010802 */
[----:B------:R-:W-:Y:S02]  /*12d60*/  ULOP3.LUT UR4, UR44, UR31, URZ, 0x3c, !UPT ;  /* 0x0000001f2c047292 */ /* 0x000fe4000f8e3c3f */
[----:B------:R-:W-:Y:S01]  /*12d70*/  FSEL R0, R0, RZ, P5 ;  /* 0x000000ff00007208 */ /* 0x000fe20002800000 */
[----:B------:R-:W-:Y:S01]  /*12d80*/  FFMA.FTZ R199, R173, UR42, -R2 ;  /* 0x0000002aadc77c23 */ /* 0x000fe20008010802 */
[----:B------:R-:W-:Y:S01]  /*12d90*/  FADD.FTZ R3, R3, -R4 ;  /* 0x8000000403037221 */ /* 0x000fe20000010000 */
[----:B------:R1:W-:Y:S01]  /*12da0*/  MUFU.EX2 R10, R13 ;  /* 0x0000000d000a7308 */ /* 0x0003e20000000800 */
[----:B------:R-:W-:Y:S01]  /*12db0*/  FFMA.FTZ R198, R175, UR42, -R2 ;  /* 0x0000002aafc67c23 */ /* 0x000fe20008010802 */
[--C-:B------:R-:W-:Y:S01]  /*12dc0*/  FFMA.FTZ R173, R176, UR42, -R0.reuse ;  /* 0x0000002ab0ad7c23 */ /* 0x100fe20008010800 */
[--C-:B------:R-:W-:Y:S01]  /*12dd0*/  FFMA.FTZ R5, R16, UR42, -R0.reuse ;  /* 0x0000002a10057c23 */ /* 0x100fe20008010800 */
[--C-:B------:R-:W-:Y:S01]  /*12de0*/  FFMA.FTZ R136, R188, UR42, -R0.reuse ;  /* 0x0000002abc887c23 */ /* 0x100fe20008010800 */
[--C-:B------:R-:W-:Y:S01]  /*12df0*/  FFMA.FTZ R137, R180, UR42, -R0.reuse ;  /* 0x0000002ab4897c23 */ /* 0x100fe20008010800 */
[--C-:B------:R-:W-:Y:S01]  /*12e00*/  FFMA.FTZ R174, R174, UR42, -R0.reuse ;  /* 0x0000002aaeae7c23 */ /* 0x100fe20008010800 */
[--C-:B------:R-:W-:Y:S01]  /*12e10*/  FFMA.FTZ R175, R29, UR42, -R0.reuse ;  /* 0x0000002a1daf7c23 */ /* 0x100fe20008010800 */
[----:B------:R-:W-:Y:S01]  /*12e20*/  FFMA.FTZ R176, R21, UR42, -R0 ;  /* 0x0000002a15b07c23 */ /* 0x000fe20008010800 */
[----:B------:R-:W-:Y:S01]  /*12e30*/  FFMA.FTZ R186, R186, UR42, -R2 ;  /* 0x0000002ababa7c23 */ /* 0x000fe20008010802 */
[----:B------:R-:W-:Y:S01]  /*12e40*/  FMUL.FTZ R3, R3, UR42 ;  /* 0x0000002a03037c20 */ /* 0x000fe20008410000 */
[----:B-1----:R-:W-:-:S03]  /*12e50*/  FFMA.FTZ R13, R189, UR42, -R0 ;  /* 0x0000002abd0d7c23 */ /* 0x002fc60008010800 */
[----:B------:R-:W1:Y:S01]  /*12e60*/  MUFU.EX2 R4, R3 ;  /* 0x0000000300047308 */ /* 0x000e620000000800 */
[----:B------:R-:W-:-:S07]  /*12e70*/  FFMA.FTZ R218, R18, UR42, -R2 ;  /* 0x0000002a12da7c23 */ /* 0x000fce0008010802 */
[----:B------:R-:W2:Y:S01]  /*12e80*/  MUFU.EX2 R186, R186 ;  /* 0x000000ba00ba7308 */ /* 0x000ea20000000800 */
[--C-:B------:R-:W-:Y:S01]  /*12e90*/  FFMA.FTZ R196, R179, UR42, -R2.reuse ;  /* 0x0000002ab3c47c23 */ /* 0x100fe20008010802 */
[--C-:B------:R-:W-:Y:S01]  /*12ea0*/  FFMA.FTZ R212, R27, UR42, -R2.reuse ;  /* 0x0000002a1bd47c23 */ /* 0x100fe20008010802 */
[----:B------:R-:W-:Y:S01]  /*12eb0*/  FFMA.FTZ R219, R24, UR42, -R2 ;  /* 0x0000002a18db7c23 */ /* 0x000fe20008010802 */
[----:B-1----:R-:W-:Y:S01]  /*12ec0*/  FFMA.FTZ R247, R247, R4, R10 ;  /* 0x00000004f7f77223 */ /* 0x002fe2000001000a */
[----:B--2---:R-:W-:-:S03]  /*12ed0*/  F2FP.F16.F32.PACK_AB R189, R186, R10 ;  /* 0x0000000ababd723e */ /* 0x004fc600000000ff */
[----:B------:R-:W-:Y:S08]  /*12ee0*/  MUFU.EX2 R5, R5 ;  /* 0x0000000500057308 */ /* 0x000ff00000000800 */
[----:B------:R-:W-:Y:S01]  /*12ef0*/  MUFU.EX2 R13, R13 ;  /* 0x0000000d000d7308 */ /* 0x000fe20000000800 */
        /* <DEDUP_REMOVED lines=15> */
[----:B------:R-:W-:Y:S02]  /*12ff0*/  FSEL R0, R234, RZ, P5 ;  /* 0x000000ffea007208 */ /* 0x000fe40002800000 */
[----:B------:R-:W-:Y:S01]  /*13000*/  LOP3.LUT R11, R17, UR10, R2, 0x96, !PT ;  /* 0x0000000a110b7c12 */ /* 0x000fe2000f8e9602 */
[----:B------:R-:W-:-:S04]  /*13010*/  IMAD.WIDE.U32 R2, R3, -0x326172a9, RZ ;  /* 0xcd9e8d5703027825 */ /* 0x000fc800078e00ff */
[----:B------:R-:W-:Y:S01]  /*13020*/  FADD.FTZ R0, R134, -R0 ;  /* 0x8000000086007221 */ /* 0x000fe20000010000 */
[----:B------:R-:W-:Y:S01]  /*13030*/  LOP3.LUT R134, R3, UR11, R10, 0x96, !PT ;  /* 0x0000000b03867c12 */ /* 0x000fe2000f8e960a */
[----:B------:R-:W-:-:S04]  /*13040*/  IMAD.WIDE.U32 R10, R11, -0x326172a9, RZ ;  /* 0xcd9e8d570b0a7825 */ /* 0x000fc800078e00ff */
[----:B------:R-:W-:Y:S01]  /*13050*/  FMUL.FTZ R0, R0, UR42 ;  /* 0x0000002a00007c20 */ /* 0x000fe20008410000 */
[----:B------:R-:W-:-:S05]  /*13060*/  LOP3.LUT R2, R11, UR24, R2, 0x96, !PT ;  /* 0x000000180b027c12 */ /* 0x000fca000f8e9602 */
[----:B------:R-:W1:Y:S01]  /*13070*/  MUFU.EX2 R0, R0 ;  /* 0x0000000000007308 */ /* 0x000e620000000800 */
[----:B------:R-:W-:-:S04]  /*13080*/  LOP3.LUT R3, R2, 0xffff, RZ, 0xc0, !PT ;  /* 0x0000ffff02037812 */ /* 0x000fc800078ec0ff */
[----:B------:R-:W-:-:S04]  /*13090*/  SHF.R.U32.HI R3, RZ, 0x8, R3 ;  /* 0x00000008ff037819 */ /* 0x000fc80000011603 */
[----:B------:R-:W-:-:S04]  /*130a0*/  LOP3.LUT R3, R3, 0xffff, RZ, 0xc0, !PT ;  /* 0x0000ffff03037812 */ /* 0x000fc800078ec0ff */
[----:B------:R-:W-:Y:S02]  /*130b0*/  ISETP.LE.U32.AND P5, PT, R3, UR15, PT ;  /* 0x0000000f03007c0c */ /* 0x000fe4000bfa3070 */
[----:B------:R-:W-:Y:S01]  /*130c0*/  LOP3.LUT R3, R2, 0xff, RZ, 0xc0, !PT ;  /* 0x000000ff02037812 */ /* 0x000fe200078ec0ff */
[----:B-1----:R-:W-:Y:S01]  /*130d0*/  FFMA.FTZ R227, R227, R0, R5 ;  /* 0x00000000e3e37223 */ /* 0x002fe20000010005 */
[----:B------:R-:W-:Y:S02]  /*130e0*/  F2FP.F16.F32.PACK_AB R15, R13, R5 ;  /* 0x000000050d0f723e */ /* 0x000fe400000000ff */
[----:B------:R-:W-:Y:S02]  /*130f0*/  ISETP.LE.U32.AND P6, PT, R3, UR15, PT ;  /* 0x0000000f03007c0c */ /* 0x000fe4000bfc3070 */
[----:B------:R-:W-:Y:S02]  /*13100*/  SHF.R.U32.HI R3, RZ, 0x18, R2 ;  /* 0x00000018ff037819 */ /* 0x000fe40000011602 */
[----:B------:R-:W-:-:S02]  /*13110*/  FSEL R5, R232, RZ, P1 ;  /* 0x000000ffe8057208 */ /* 0x000fc40000800000 */
[----:B------:R-:W-:Y:S02]  /*13120*/  SHF.R.U32.HI R2, RZ, 0x10, R2 ;  /* 0x00000010ff027819 */ /* 0x000fe40000011602 */
[----:B------:R-:W-:Y:S01]  /*13130*/  ISETP.LE.U32.AND P1, PT, R3, UR15, PT ;  /* 0x0000000f03007c0c */ /* 0x000fe2000bf23070 */
[----:B------:R-:W-:Y:S01]  /*13140*/  FADD.FTZ R3, R133, -R5 ;  /* 0x8000000585037221 */ /* 0x000fe20000010000 */
[----:B------:R-:W-:Y:S01]  /*13150*/  LOP3.LUT R2, R2, 0xff, RZ, 0xc0, !PT ;  /* 0x000000ff02027812 */ /* 0x000fe200078ec0ff */
[----:B------:R-:W-:Y:S01]  /*13160*/  FADD.FTZ R178, R13, R227 ;  /* 0x000000e30db27221 */ /* 0x000fe20000010000 */
[----:B------:R-:W-:Y:S01]  /*13170*/  MUFU.EX2 R133, R184 ;  /* 0x000000b800857308 */ /* 0x000fe20000000800 */
[----:B------:R-:W-:Y:S01]  /*13180*/  FMUL.FTZ R5, R3, UR42 ;  /* 0x0000002a03057c20 */ /* 0x000fe20008410000 */
[----:B------:R-:W-:Y:S02]  /*13190*/  FSEL R3, R233, RZ, P4 ;  /* 0x000000ffe9037208 */ /* 0x000fe40002000000 */
[----:B------:R-:W-:-:S04]  /*131a0*/  ISETP.LE.U32.AND P4, PT, R2, UR15, PT ;  /* 0x0000000f02007c0c */ /* 0x000fc8000bf83070 */
[----:B------:R-:W1:Y:S01]  /*131b0*/  MUFU.EX2 R13, R182 ;  /* 0x000000b6000d7308 */ /* 0x000e620000000800 */
[----:B------:R2:W-:Y:S07]  /*131c0*/  STL [R1+0x11c], R209 ;  /* 0x00011cd101007387 */ /* 0x0005ee0000100800 */
[----:B------:R-:W3:Y:S01]  /*131d0*/  MUFU.EX2 R2, R5 ;  /* 0x0000000500027308 */ /* 0x000ee20000000800 */
[----:B------:R4:W-:Y:S04]  /*131e0*/  STL [R1+0x118], R208 ;  /* 0x000118d001007387 */ /* 0x0009e80000100800 */
[----:B------:R1:W-:Y:S04]  /*131f0*/  STL [R1+0x114], R207 ;  /* 0x000114cf01007387 */ /* 0x0003e80000100800 */
[----:B------:R3:W-:Y:S01]  /*13200*/  STL [R1+0x110], R204 ;  /* 0x000110cc01007387 */ /* 0x0007e20000100800 */
[----:B------:R-:W-:-:S03]  /*13210*/  FMUL.FTZ R224, R140, R0 ;  /* 0x000000008ce07220 */ /* 0x000fc60000410000 */
[----:B------:R3:W-:Y:S01]  /*13220*/  STL [R1+0x10c], R202 ;  /* 0x00010cca01007387 */ /* 0x0007e20000100800 */
[----:B------:R-:W-:-:S03]  /*13230*/  FMUL.FTZ R225, R141, R0 ;  /* 0x000000008de17220 */ /* 0x000fc60000410000 */
[----:B------:R-:W-:Y:S01]  /*13240*/  STL [R1+0x108], R200 ;  /* 0x000108c801007387 */ /* 0x000fe20000100800 */
[-C--:B------:R-:W-:Y:S01]  /*13250*/  FMUL.FTZ R152, R152, R0.reuse ;  /* 0x0000000098987220 */ /* 0x080fe20000410000 */
[-C--:B------:R-:W-:Y:S02]  /*13260*/  FMUL.FTZ R153, R153, R0.reuse ;  /* 0x0000000099997220 */ /* 0x080fe40000410000 */
[----:B------:R-:W-:Y:S01]  /*13270*/  STL [R1+0x104], R172 ;  /* 0x000104ac01007387 */ /* 0x000fe20000100800 */
        /* <DEDUP_REMOVED lines=12> */
[-C--:B----4-:R-:W-:Y:S01]  /*13340*/  FMUL.FTZ R208, R65, R0.reuse ;  /* 0x0000000041d07220 */ /* 0x090fe20000410000 */
[-C--:B------:R-:W-:Y:S01]  /*13350*/  FMUL.FTZ R140, R68, R0.reuse ;  /* 0x00000000448c7220 */ /* 0x080fe20000410000 */
[-C--:B------:R-:W-:Y:S01]  /*13360*/  FMUL.FTZ R141, R69, R0.reuse ;  /* 0x00000000458d7220 */ /* 0x080fe20000410000 */
[-C--:B-1----:R-:W-:Y:S01]  /*13370*/  FMUL.FTZ R207, R80, R0.reuse ;  /* 0x0000000050cf7220 */ /* 0x082fe20000410000 */
        /* <DEDUP_REMOVED lines=14> */
[--C-:B------:R-:W-:Y:S01]  /*13460*/  FFMA.FTZ R49, R235, R2, R13.reuse ;  /* 0x00000002eb317223 */ /* 0x100fe2000001000d */
[----:B------:R-:W-:Y:S01]  /*13470*/  @!P6 HADD2 R68, -R15.H0_H0, -RZ.H0_H0 ;  /* 0xa00000ff0f44e230 */ /* 0x000fe20000000900 */
[----:B------:R-:W-:-:S02]  /*13480*/  PRMT R13, R15, 0x7632, R13 ;  /* 0x000076320f0d7816 */ /* 0x000fc4000000000d */
[C---:B------:R-:W-:Y:S02]  /*13490*/  PRMT R14, R0.reuse, 0x7610, R14 ;  /* 0x00007610000e7816 */ /* 0x040fe4000000000e */
[----:B------:R-:W-:Y:S02]  /*134a0*/  PRMT R17, R0, 0x7632, R17 ;  /* 0x0000763200117816 */ /* 0x000fe40000000011 */
[----:B------:R-:W-:Y:S01]  /*134b0*/  LOP3.LUT R0, R10, 0xff, RZ, 0xc0, !PT ;  /* 0x000000ff0a007812 */ /* 0x000fe200078ec0ff */
[----:B------:R-:W-:Y:S01]  /*134c0*/  @!P4 HADD2 R64, -R14.H0_H0, -RZ.H0_H0 ;  /* 0xa00000ff0e40c230 */ /* 0x000fe20000000900 */
[----:B------:R-:W-:Y:S02]  /*134d0*/  PRMT R69, R15, 0x5410, R13 ;  /* 0x000054100f457816 */ /* 0x000fe4000000000d */
[----:B------:R-:W-:Y:S02]  /*134e0*/  @!P6 PRMT R15, R68, 0x5410, RZ ;  /* 0x00005410440fe816 */ /* 0x000fe400000000ff */
[----:B------:R-:W-:-:S02]  /*134f0*/  ISETP.LE.U32.AND P6, PT, R0, UR15, PT ;  /* 0x0000000f00007c0c */ /* 0x000fc4000bfc3070 */
[----:B------:R-:W-:Y:S02]  /*13500*/  SHF.R.U32.HI R0, RZ, 0x18, R10 ;  /* 0x00000018ff007819 */ /* 0x000fe4000001160a */
[----:B------:R-:W-:Y:S02]  /*13510*/  LOP3.LUT R5, R10, 0xffff, RZ, 0xc0, !PT ;  /* 0x0000ffff0a057812 */ /* 0x000fe400078ec0ff */
[----:B------:R-:W-:Y:S02]  /*13520*/  PRMT R68, R14, 0x5410, R17 ;  /* 0x000054100e447816 */ /* 0x000fe40000000011 */
[----:B------:R-:W-:Y:S02]  /*13530*/  @!P4 PRMT R14, R64, 0x5410, RZ ;  /* 0x00005410400ec816 */ /* 0x000fe400000000ff */
[----:B------:R-:W-:Y:S02]  /*13540*/  ISETP.LE.U32.AND P4, PT, R0, UR15, PT ;  /* 0x0000000f00007c0c */ /* 0x000fe4000bf83070 */
[----:B------:R-:W-:Y:S01]  /*13550*/  SHF.R.U32.HI R0, RZ, 0x8, R5 ;  /* 0x00000008ff007819 */ /* 0x000fe20000011605 */
[----:B------:R-:W-:Y:S01]  /*13560*/  FADD.FTZ R48, R132, -R3 ;  /* 0x8000000384307221 */ /* 0x000fe20000010000 */
[----:B------:R-:W-:-:S02]  /*13570*/  @!P1 HADD2 R52, -R17.H0_H0, -RZ.H0_H0 ;  /* 0xa00000ff11349230 */ /* 0x000fc40000000900 */
[----:B------:R-:W-:Y:S01]  /*13580*/  LOP3.LUT R0, R0, 0xffff, RZ, 0xc0, !PT ;  /* 0x0000ffff00007812 */ /* 0x000fe200078ec0ff */
[----:B------:R-:W-:Y:S02]  /*13590*/  FMUL.FTZ R5, R48, UR42 ;  /* 0x0000002a30057c20 */ /* 0x000fe40008410000 */
[----:B------:R-:W-:Y:S02]  /*135a0*/  @!P1 PRMT R17, R52, 0x5410, RZ ;  /* 0x0000541034119816 */ /* 0x000fe400000000ff */
[----:B------:R-:W-:Y:S02]  /*135b0*/  ISETP.LE.U32.AND P1, PT, R0, UR15, PT ;  /* 0x0000000f00007c0c */ /* 0x000fe4000bf23070 */
[----:B------:R-:W1:Y:S01]  /*135c0*/  MUFU.EX2 R0, R5 ;  /* 0x0000000500007308 */ /* 0x000e620000000800 */
[----:B------:R-:W-:Y:S01]  /*135d0*/  SHF.R.U32.HI R3, RZ, 0x10, R10 ;  /* 0x00000010ff037819 */ /* 0x000fe2000001160a */
[----:B------:R-:W-:Y:S02]  /*135e0*/  @!P5 HADD2 R65, -R13.H0_H0, -RZ.H0_H0 ;  /* 0xa00000ff0d41d230 */ /* 0x000fe40000000900 */
[-C--:B------:R-:W-:Y:S01]  /*135f0*/  FMUL.FTZ R227, R143, R2.reuse ;  /* 0x000000028fe37220 */ /* 0x080fe20000410000 */
[----:B------:R-:W-:Y:S01]  /*13600*/  IMAD.MOV.U32 R143, RZ, RZ, R128 ;  /* 0x000000ffff8f7224 */ /* 0x000fe200078e0080 */
[----:B------:R-:W-:Y:S01]  /*13610*/  LOP3.LUT R3, R3, 0xff, RZ, 0xc0, !PT ;  /* 0x000000ff03037812 */ /* 0x000fe200078ec0ff */
[----:B------:R-:W-:Y:S01]  /*13620*/  IMAD.MOV.U32 R128, RZ, RZ, R84 ;  /* 0x000000ffff807224 */ /* 0x000fe200078e0054 */
[----:B------:R-:W-:Y:S01]  /*13630*/  @!P5 PRMT R13, R65, 0x5410, RZ ;  /* 0x00005410410dd816 */ /* 0x000fe200000000ff */
[----:B------:R-:W-:Y:S01]  /*13640*/  MUFU.EX2 R64, R181 ;  /* 0x000000b500407308 */ /* 0x000fe20000000800 */
[----:B------:R-:W-:Y:S01]  /*13650*/  ISETP.LE.U32.AND P5, PT, R3, UR15, PT ;  /* 0x0000000f03007c0c */ /* 0x000fe2000bfa3070 */
[----:B------:R-:W-:Y:S01]  /*13660*/  FMUL.FTZ R48, R70, R2 ;  /* 0x0000000246307220 */ /* 0x000fe20000410000 */
[----:B-1----:R-:W-:-:S05]  /*13670*/  FMUL.FTZ R84, R44, R0 ;  /* 0x000000002c547220 */ /* 0x002fca0000410000 */
[----:B------:R-:W1:Y:S08]  /*13680*/  MUFU.EX2 R44, R183 ;  /* 0x000000b7002c7308 */ /* 0x000e700000000800 */
[----:B------:R-:W2:Y:S08]  /*13690*/  MUFU.EX2 R3, R136 ;  /* 0x0000008800037308 */ /* 0x000eb00000000800 */
[----:B------:R-:W3:Y:S01]  /*136a0*/  MUFU.EX2 R70, R137 ;  /* 0x0000008900467308 */ /* 0x000ee20000000800 */
[----:B------:R-:W-:-:S07]  /*136b0*/  FMUL.FTZ R80, R71, R2 ;  /* 0x0000000247507220 */ /* 0x000fce0000410000 */
[----:B------:R-:W4:Y:S01]  /*136c0*/  MUFU.EX2 R65, R177 ;  /* 0x000000b100417308 */ /* 0x000f220000000800 */
[----:B------:R2:W-:Y:S01]  /*136d0*/  STL [R1+0xfc], R138 ;  /* 0x0000fc8a01007387 */ /* 0x0005e20000100800 */
[-C--:B------:R-:W-:Y:S01]  /*136e0*/  FMUL.FTZ R252, R103, R2.reuse ;  /* 0x0000000267fc7220 */ /* 0x080fe20000410000 */
[-C--:B------:R-:W-:Y:S01]  /*136f0*/  FMUL.FTZ R226, R142, R2.reuse ;  /* 0x000000028ee27220 */ /* 0x080fe20000410000 */
[-C--:B------:R-:W-:Y:S01]  /*13700*/  FMUL.FTZ R246, R66, R2.reuse ;  /* 0x0000000242f67220 */ /* 0x080fe20000410000 */
[----:B------:R-:W-:Y:S02]  /*13710*/  IMAD.MOV.U32 R71, RZ, RZ, R117 ;  /* 0x000000ffff477224 */ /* 0x000fe400078e0075 */
[-C--:B------:R-:W-:Y:S01]  /*13720*/  FMUL.FTZ R99, R99, R2.reuse ;  /* 0x0000000263637220 */ /* 0x080fe20000410000 */
[----:B------:R-:W-:Y:S02]  /*13730*/  IMAD.MOV.U32 R103, RZ, RZ, R80 ;  /* 0x000000ffff677224 */ /* 0x000fe400078e0050 */
[----:B------:R-:W-:Y:S01]  /*13740*/  FMUL.FTZ R172, R115, R2 ;  /* 0x0000000273ac7220 */ /* 0x000fe20000410000 */
[----:B-1----:R-:W-:Y:S01]  /*13750*/  F2FP.F16.F32.PACK_AB R10, R44, R64 ;  /* 0x000000402c0a723e */ /* 0x002fe200000000ff */
[----:B------:R1:W-:Y:S01]  /*13760*/  STL [R1+0xf8], R135 ;  /* 0x0000f88701007387 */ /* 0x0003e20000100800 */
[----:B------:R-:W-:Y:S01]  /*13770*/  IMAD.MOV.U32 R214, RZ, RZ, R230 ;  /* 0x000000ffffd67224 */ /* 0x000fe200078e00e6 */
[----:B------:R-:W-:Y:S01]  /*13780*/  MOV R142, R129 ;  /* 0x00000081008e7202 */ /* 0x000fe20000000f00 */
[----:B------:R-:W-:-:S02]  /*13790*/  IMAD.MOV.U32 R215, RZ, RZ, R231 ;  /* 0x000000ffffd77224 */ /* 0x000fc400078e00e7 */
[-C--:B------:R-:W-:Y:S01]  /*137a0*/  FMUL.FTZ R66, R118, R2.reuse ;  /* 0x0000000276427220 */ /* 0x080fe20000410000 */
[----:B------:R-:W-:Y:S01]  /*137b0*/  FMUL.FTZ R115, R119, R2 ;  /* 0x0000000277737220 */ /* 0x000fe20000410000 */
        /* <DEDUP_REMOVED lines=8> */
[----:B--2---:R-:W-:Y:S01]  /*13840*/  FMUL.FTZ R138, R82, R2 ;  /* 0x00000002528a7220 */ /* 0x004fe20000410000 */
[----:B------:R-:W-:-:S02]  /*13850*/  IMAD.MOV.U32 R82, RZ, RZ, R101 ;  /* 0x000000ffff527224 */ /* 0x000fc400078e0065 */
[----:B------:R-:W-:Y:S01]  /*13860*/  FMUL.FTZ R101, R61, R0 ;  /* 0x000000003d657220 */ /* 0x000fe20000410000 */
        /* <DEDUP_REMOVED lines=15> */
[----:B------:R-:W-:Y:S01]  /*13960*/  FADD.FTZ R61, R3, R178 ;  /* 0x000000b2033d7221 */ /* 0x000fe20000010000 */
[----:B---3--:R-:W-:Y:S01]  /*13970*/  F2FP.F16.F32.PACK_AB R5, R70, R3 ;  /* 0x000000034605723e */ /* 0x008fe200000000ff */
[----:B------:R-:W-:Y:S02]  /*13980*/  IMAD.MOV.U32 R67, RZ, RZ, R116 ;  /* 0x000000ffff437224 */ /* 0x000fe400078e0074 */
[-C--:B------:R-:W-:Y:S01]  /*13990*/  FMUL.FTZ R140, R92, R0.reuse ;  /* 0x000000005c8c7220 */ /* 0x080fe20000410000 */
[----:B------:R-:W-:Y:S02]  /*139a0*/  IMAD.MOV.U32 R114, RZ, RZ, R48 ;  /* 0x000000ffff727224 */ /* 0x000fe400078e0030 */
[----:B------:R-:W-:Y:S01]  /*139b0*/  FMUL.FTZ R116, R76, R0 ;  /* 0x000000004c747220 */ /* 0x000fe20000410000 */
[----:B------:R-:W-:Y:S01]  /*139c0*/  IMAD.WIDE.U32 R2, R134, -0x2daee0ad, RZ ;  /* 0xd2511f5386027825 */ /* 0x000fe200078e00ff */
[----:B------:R-:W-:Y:S02]  /*139d0*/  PRMT R185, R10, 0x7610, R185 ;  /* 0x000076100ab97816 */ /* 0x000fe400000000b9 */
[----:B------:R-:W-:Y:S01]  /*139e0*/  MOV R76, R141 ;  /* 0x0000008d004c7202 */ /* 0x000fe20000000f00 */
[----:B------:R-:W-:Y:S01]  /*139f0*/  IMAD.MOV.U32 R92, RZ, RZ, R103 ;  /* 0x000000ffff5c7224 */ /* 0x000fe200078e0067 */
[----:B------:R-:W-:Y:S01]  /*13a00*/  MOV R103, R99 ;  /* 0x0000006300677202 */ /* 0x000fe20000000f00 */
[----:B------:R-:W-:Y:S01]  /*13a10*/  IMAD.MOV.U32 R52, RZ, RZ, R96 ;  /* 0x000000ffff347224 */ /* 0x000fe200078e0060 */
[----:B------:R-:W-:Y:S01]  /*13a20*/  MOV R83, R100 ;  /* 0x0000006400537202 */ /* 0x000fe20000000f00 */
[----:B------:R-:W-:-:S02]  /*13a30*/  IMAD.MOV.U32 R11, RZ, RZ, R97 ;  /* 0x000000ffff0b7224 */ /* 0x000fc400078e0061 */
[-C--:B------:R-:W-:Y:S01]  /*13a40*/  FMUL.FTZ R141, R93, R0.reuse ;  /* 0x000000005d8d7220 */ /* 0x080fe20000410000 */
[----:B------:R-:W-:Y:S02]  /*13a50*/  IMAD.MOV.U32 R87, RZ, RZ, R85 ;  /* 0x000000ffff577224 */ /* 0x000fe400078e0055 */
[-C--:B----4-:R-:W-:Y:S01]  /*13a60*/  FFMA.FTZ R48, R239, R0.reuse, R65 ;  /* 0x00000000ef307223 */ /* 0x090fe20000010041 */
        /* <DEDUP_REMOVED lines=28> */
[----:B------:R-:W-:Y:S01]  /*13c30*/  IMAD.MOV.U32 R114, RZ, RZ, R98 ;  /* 0x000000ffff727224 */ /* 0x000fe200078e0062 */
[----:B------:R-:W-:Y:S01]  /*13c40*/  LOP3.LUT R0, R3, UR28, R16, 0x96, !PT ;  /* 0x0000001c03007c12 */ /* 0x000fe2000f8e9610 */
[----:B------:R-:W-:Y:S01]  /*13c50*/  IMAD.MOV.U32 R16, RZ, RZ, R71 ;  /* 0x000000ffff107224 */ /* 0x000fe200078e0047 */
[----:B------:R-:W-:Y:S01]  /*13c60*/  PRMT R186, R10, 0x7632, R186 ;  /* 0x000076320aba7816 */ /* 0x000fe200000000ba */
[----:B------:R-:W-:-:S02]  /*13c70*/  @!P5 HADD2 R37, -R185.H0_H0, -RZ.H0_H0 ;  /* 0xa00000ffb925d230 */ /* 0x000fc40000000900 */
[-C--:B------:R-:W-:Y:S01]  /*13c80*/  FMUL.FTZ R99, R59, R4.reuse ;  /* 0x000000043b637220 */ /* 0x080fe20000410000 */
[----:B------:R-:W-:Y:S02]  /*13c90*/  IMAD.MOV.U32 R59, RZ, RZ, R103 ;  /* 0x000000ffff3b7224 */ /* 0x000fe400078e0067 */
[-C--:B------:R-:W-:Y:S01]  /*13ca0*/  FMUL.FTZ R103, R63, R4.reuse ;  /* 0x000000043f677220 */ /* 0x080fe20000410000 */
[----:B------:R-:W-:Y:S01]  /*13cb0*/  IMAD.MOV.U32 R63, RZ, RZ, R114 ;  /* 0x000000ffff3f7224 */ /* 0x000fe200078e0072 */
[----:B------:R-:W-:Y:S01]  /*13cc0*/  PRMT R57, R185, 0x5410, R186 ;  /* 0x00005410b9397816 */ /* 0x000fe200000000ba */
[----:B------:R-:W-:Y:S01]  /*13cd0*/  FMUL.FTZ R114, R74, R4 ;  /* 0x000000044a727220 */ /* 0x000fe20000410000 */
[----:B------:R-:W-:Y:S01]  /*13ce0*/  @!P5 PRMT R185, R37, 0x5410, RZ ;  /* 0x0000541025b9d816 */ /* 0x000fe200000000ff */
[----:B------:R-:W-:Y:S01]  /*13cf0*/  IMAD.MOV.U32 R37, RZ, RZ, R142 ;  /* 0x000000ffff257224 */ /* 0x000fe200078e008e */
[----:B------:R-:W-:Y:S01]  /*13d00*/  MOV R74, R16 ;  /* 0x00000010004a7202 */ /* 0x000fe20000000f00 */
[----:B------:R-:W-:-:S02]  /*13d10*/  IMAD.MOV.U32 R16, RZ, RZ, R143 ;  /* 0x000000ffff107224 */ /* 0x000fc400078e008f */
[-C--:B------:R-:W-:Y:S01]  /*13d20*/  FMUL.FTZ R142, R94, R4.reuse ;  /* 0x000000045e8e7220 */ /* 0x080fe20000410000 */
[----:B------:R-:W-:Y:S02]  /*13d30*/  FMUL.FTZ R143, R95, R4 ;  /* 0x000000045f8f7220 */ /* 0x000fe40000410000 */
[----:B------:R-:W2:Y:S01]  /*13d40*/  LDL.LU.64 R94, [R1+0x20] ;  /* 0x00002000015e7983 */ /* 0x000ea20000300a00 */
[C---:B------:R-:W-:Y:S01]  /*13d50*/  PRMT R188, R5.reuse, 0x7610, R188 ;  /* 0x0000761005bc7816 */ /* 0x040fe200000000bc */
[----:B------:R-:W-:Y:S01]  /*13d60*/  IMAD.MOV.U32 R239, RZ, RZ, R66 ;  /* 0x000000ffffef7224 */ /* 0x000fe200078e0042 */
[----:B------:R-:W-:Y:S01]  /*13d70*/  PRMT R187, R5, 0x7632, R187 ;  /* 0x0000763205bb7816 */ /* 0x000fe200000000bb */
[----:B------:R-:W-:Y:S02]  /*13d80*/  MUFU.EX2 R66, R190 ;  /* 0x000000be00427308 */ /* 0x000fe40000000800 */
[----:B------:R-:W-:Y:S01]  /*13d90*/  @!P6 HADD2 R26, -R188.H0_H0, -RZ.H0_H0 ;  /* 0xa00000ffbc1ae230 */ /* 0x000fe20000000900 */
[----:B------:R-:W-:Y:S01]  /*13da0*/  LOP3.LUT R5, R0, 0xff, RZ, 0xc0, !PT ;  /* 0x000000ff00057812 */ /* 0x000fe200078ec0ff */
[----:B------:R-:W-:Y:S01]  /*13db0*/  @!P1 HADD2 R28, -R187.H0_H0, -RZ.H0_H0 ;  /* 0xa00000ffbb1c9230 */ /* 0x000fe20000000900 */
[----:B------:R-:W-:-:S03]  /*13dc0*/  PRMT R60, R188, 0x5410, R187 ;  /* 0x00005410bc3c7816 */ /* 0x000fc600000000bb */
[----:B------:R-:W1:Y:S01]  /*13dd0*/  MUFU.EX2 R190, R174 ;  /* 0x000000ae00be7308 */ /* 0x000e620000000800 */
[----:B------:R-:W-:Y:S01]  /*13de0*/  @!P6 PRMT R188, R26, 0x5410, RZ ;  /* 0x000054101abce816 */ /* 0x000fe200000000ff */
[----:B------:R-:W-:Y:S01]  /*13df0*/  IMAD.MOV.U32 R26, RZ, RZ, R67 ;  /* 0x000000ffff1a7224 */ /* 0x000fe200078e0043 */
[----:B------:R-:W-:Y:S02]  /*13e00*/  ISETP.LE.U32.AND P6, PT, R5, UR15, PT ;  /* 0x0000000f05007c0c */ /* 0x000fe4000bfc3070 */
[----:B------:R-:W-:-:S03]  /*13e10*/  SHF.R.U32.HI R5, RZ, 0x18, R0 ;  /* 0x00000018ff057819 */ /* 0x000fc60000011600 */
[----:B------:R-:W3:Y:S01]  /*13e20*/  MUFU.EX2 R67, R173 ;  /* 0x000000ad00437308 */ /* 0x000ee20000000800 */
[----:B------:R-:W-:Y:S02]  /*13e30*/  @!P1 PRMT R187, R28, 0x5410, RZ ;  /* 0x000054101cbb9816 */ /* 0x000fe400000000ff */
[----:B------:R-:W-:Y:S02]  /*13e40*/  ISETP.LE.U32.AND P1, PT, R5, UR15, PT ;  /* 0x0000000f05007c0c */ /* 0x000fe4000bf23070 */
[----:B------:R-:W-:Y:S02]  /*13e50*/  SHF.R.U32.HI R5, RZ, 0x10, R0 ;  /* 0x00000010ff057819 */ /* 0x000fe40000011600 */
[----:B------:R-:W-:Y:S01]  /*13e60*/  LOP3.LUT R0, R0, 0xffff, RZ, 0xc0, !PT ;  /* 0x0000ffff00007812 */ /* 0x000fe200078ec0ff */
[----:B------:R4:W3:Y:S01]  /*13e70*/  MUFU.EX2 R71, R191 ;  /* 0x000000bf00477308 */ /* 0x0008e20000000800 */
[----:B------:R-:W-:Y:S02]  /*13e80*/  IMAD.MOV.U32 R131, RZ, RZ, R102 ;  /* 0x000000ffff837224 */ /* 0x000fe400078e0066 */
[----:B------:R-:W-:Y:S01]  /*13e90*/  FMUL.FTZ R102, R62, R4 ;  /* 0x000000043e667220 */ /* 0x000fe20000410000 */
[----:B------:R-:W-:Y:S01]  /*13ea0*/  SHF.R.U32.HI R0, RZ, 0x8, R0 ;  /* 0x00000008ff007819 */ /* 0x000fe20000011600 */
[----:B-1----:R-:W-:Y:S01]  /*13eb0*/  IMAD.MOV.U32 R62, RZ, RZ, R190 ;  /* 0x000000ffff3e7224 */ /* 0x002fe200078e00be */
[----:B------:R-:W-:Y:S01]  /*13ec0*/  MOV R130, R86 ;  /* 0x0000005600827202 */ /* 0x000fe20000000f00 */
[----:B------:R-:W-:Y:S01]  /*13ed0*/  IMAD.MOV.U32 R73, RZ, RZ, R87 ;  /* 0x000000ffff497224 */ /* 0x000fe200078e0057 */
[----:B------:R-:W-:Y:S01]  /*13ee0*/  LOP3.LUT R0, R0, 0xffff, RZ, 0xc0, !PT ;  /* 0x0000ffff00007812 */ /* 0x000fe200078ec0ff */
[----:B------:R-:W-:-:S02]  /*13ef0*/  IMAD.MOV.U32 R72, RZ, RZ, R83 ;  /* 0x000000ffff487224 */ /* 0x000fc400078e0053 */
[-C--:B------:R-:W-:Y:S01]  /*13f00*/  FMUL.FTZ R170, R170, R4.reuse ;  /* 0x00000004aaaa7220 */ /* 0x080fe20000410000 */
[----:B------:R-:W-:Y:S02]  /*13f10*/  IMAD.MOV.U32 R45, RZ, RZ, R82 ;  /* 0x000000ffff2d7224 */ /* 0x000fe400078e0052 */
[-C--:B------:R-:W-:Y:S01]  /*13f20*/  FMUL.FTZ R171, R171, R4.reuse ;  /* 0x00000004abab7220 */ /* 0x080fe20000410000 */
[----:B------:R-:W-:Y:S01]  /*13f30*/  IMAD.MOV.U32 R190, RZ, RZ, R119 ;  /* 0x000000ffffbe7224 */ /* 0x000fe200078e0077 */
[----:B----4-:R-:W-:Y:S01]  /*13f40*/  MOV R191, R239 ;  /* 0x000000ef00bf7202 */ /* 0x010fe20000000f00 */
        /* <DEDUP_REMOVED lines=27> */
[----:B---3--:R-:W-:-:S02]  /*14100*/  F2FP.F16.F32.PACK_AB R4, R62, R67 ;  /* 0x000000433e04723e */ /* 0x008fc400000000ff */
[----:B------:R-:W-:Y:S01]  /*14110*/  ISETP.LE.U32.AND P5, PT, R0, UR15, PT ;  /* 0x0000000f00007c0c */ /* 0x000fe2000bfa3070 */
[----:B------:R-:W-:Y:S01]  /*14120*/  @!P4 HADD2 R29, -R186.H0_H0, -RZ.H0_H0 ;  /* 0xa00000ffba1dc230 */ /* 0x000fe20000000900 */
[C---:B------:R-:W-:Y:S02]  /*14130*/  PRMT R184, R4.reuse, 0x7610, R184 ;  /* 0x0000761004b87816 */ /* 0x040fe400000000b8 */
[----:B------:R-:W-:Y:S02]  /*14140*/  F2FP.F16.F32.PACK_AB R0, R71, R66 ;  /* 0x000000424700723e */ /* 0x000fe400000000ff */
[----:B------:R-:W-:Y:S01]  /*14150*/  LOP3.LUT R5, R5, 0xff, RZ, 0xc0, !PT ;  /* 0x000000ff05057812 */ /* 0x000fe200078ec0ff */
[----:B------:R-:W-:Y:S01]  /*14160*/  @!P6 HADD2 R9, -R184.H0_H0, -RZ.H0_H0 ;  /* 0xa00000ffb809e230 */ /* 0x000fe20000000900 */
[----:B------:R-:W-:Y:S02]  /*14170*/  PRMT R183, R4, 0x7632, R183 ;  /* 0x0000763204b77816 */ /* 0x000fe400000000b7 */
[----:B------:R-:W-:-:S02]  /*14180*/  PRMT R181, R0, 0x7632, R181 ;  /* 0x0000763200b57816 */ /* 0x000fc400000000b5 */
[----:B------:R-:W-:Y:S02]  /*14190*/  @!P4 PRMT R186, R29, 0x5410, RZ ;  /* 0x000054101dbac816 */ /* 0x000fe400000000ff */
[----:B------:R-:W-:Y:S01]  /*141a0*/  PRMT R182, R0, 0x7610, R182 ;  /* 0x0000761000b67816 */ /* 0x000fe200000000b6 */
[----:B------:R-:W-:Y:S01]  /*141b0*/  IMAD.MOV.U32 R58, RZ, RZ, R52 ;  /* 0x000000ffff3a7224 */ /* 0x000fe200078e0034 */
[----:B------:R-:W-:Y:S02]  /*141c0*/  ISETP.LE.U32.AND P4, PT, R5, UR15, PT ;  /* 0x0000000f05007c0c */ /* 0x000fe4000bf83070 */
[----:B------:R-:W-:Y:S01]  /*141d0*/  LOP3.LUT R0, R2, 0xff, RZ, 0xc0, !PT ;  /* 0x000000ff02007812 */ /* 0x000fe200078ec0ff */
[----:B------:R-:W-:Y:S01]  /*141e0*/  @!P5 HADD2 R6, -R183.H0_H0, -RZ.H0_H0 ;  /* 0xa00000ffb706d230 */ /* 0x000fe20000000900 */
[----:B------:R-:W-:Y:S01]  /*141f0*/  PRMT R52, R184, 0x5410, R183 ;  /* 0x00005410b8347816 */ /* 0x000fe200000000b7 */
[----:B------:R-:W-:Y:S01]  /*14200*/  @!P1 HADD2 R7, -R181.H0_H0, -RZ.H0_H0 ;  /* 0xa00000ffb5079230 */ /* 0x000fe20000000900 */
[----:B------:R-:W-:-:S02]  /*14210*/  @!P6 PRMT R184, R9, 0x5410, RZ ;  /* 0x0000541009b8e816 */ /* 0x000fc400000000ff */
[----:B------:R-:W-:Y:S02]  /*14220*/  LOP3.LUT R5, R223, UR41, R244, 0x96, !PT ;  /* 0x00000029df057c12 */ /* 0x000fe4000f8e96f4 */
[----:B------:R-:W-:Y:S02]  /*14230*/  ISETP.LE.U32.AND P6, PT, R0, UR15, PT ;  /* 0x0000000f00007c0c */ /* 0x000fe4000bfc3070 */
[----:B------:R-:W-:Y:S01]  /*14240*/  MOV R78, R11 ;  /* 0x0000000b004e7202 */ /* 0x000fe20000000f00 */
[----:B------:R-:W-:Y:S01]  /*14250*/  FADD.FTZ R11, R133, R49 ;  /* 0x00000031850b7221 */ /* 0x000fe20000010000 */
[--C-:B------:R-:W-:Y:S02]  /*14260*/  SHF.R.U32.HI R4, RZ, 0x10, R2.reuse ;  /* 0x00000010ff047819 */ /* 0x100fe40000011602 */
[----:B------:R-:W-:Y:S02]  /*14270*/  SHF.R.U32.HI R0, RZ, 0x18, R2 ;  /* 0x00000018ff007819 */ /* 0x000fe40000011602 */
[----:B------:R-:W-:-:S02]  /*14280*/  PRMT R49, R182, 0x5410, R181 ;  /* 0x00005410b6317816 */ /* 0x000fc400000000b5 */
[----:B------:R-:W-:Y:S02]  /*14290*/  @!P5 PRMT R183, R6, 0x5410, RZ ;  /* 0x0000541006b7d816 */ /* 0x000fe400000000ff */
[----:B------:R-:W-:Y:S01]  /*142a0*/  @!P1 PRMT R181, R7, 0x5410, RZ ;  /* 0x0000541007b59816 */ /* 0x000fe200000000ff */
[----:B------:R-:W-:Y:S01]  /*142b0*/  IMAD.WIDE.U32 R6, R5, -0x2daee0ad, RZ ;  /* 0xd2511f5305067825 */ /* 0x000fe200078e00ff */
[----:B------:R-:W-:Y:S02]  /*142c0*/  LOP3.LUT R3, R2, 0xffff, RZ, 0xc0, !PT ;  /* 0x0000ffff02037812 */ /* 0x000fe400078ec0ff */
[----:B------:R-:W-:Y:S02]  /*142d0*/  LOP3.LUT R2, R4, 0xff, RZ, 0xc0, !PT ;  /* 0x000000ff04027812 */ /* 0x000fe400078ec0ff */
[----:B------:R-:W-:Y:S02]  /*142e0*/  ISETP.LE.U32.AND P1, PT, R0, UR15, PT ;  /* 0x0000000f00007c0c */ /* 0x000fe4000bf23070 */
[----:B------:R-:W-:Y:S01]  /*142f0*/  LOP3.LUT R0, R237, UR40, R222, 0x96, !PT ;  /* 0x00000028ed007c12 */ /* 0x000fe2000f8e96de */
[----:B------:R-:W-:Y:S01]  /*14300*/  @!P4 HADD2 R8, -R182.H0_H0, -RZ.H0_H0 ;  /* 0xa00000ffb608c230 */ /* 0x000fe20000000900 */
[----:B------:R-:W-:-:S03]  /*14310*/  ISETP.LE.U32.AND P5, PT, R2, UR15, PT ;  /* 0x0000000f02007c0c */ /* 0x000fc6000bfa3070 */
[----:B------:R-:W-:Y:S01]  /*14320*/  IMAD.WIDE.U32 R4, R0, -0x2daee0ad, RZ ;  /* 0xd2511f5300047825 */ /* 0x000fe200078e00ff */
[----:B------:R-:W-:Y:S02]  /*14330*/  @!P4 PRMT R182, R8, 0x5410, RZ ;  /* 0x0000541008b6c816 */ /* 0x000fe400000000ff */
[----:B------:R-:W-:-:S04]  /*14340*/  SHF.R.U32.HI R3, RZ, 0x8, R3 ;  /* 0x00000008ff037819 */ /* 0x000fc80000011603 */
[----:B------:R-:W-:Y:S02]  /*14350*/  LOP3.LUT R0, R3, 0xffff, RZ, 0xc0, !PT ;  /* 0x0000ffff03007812 */ /* 0x000fe400078ec0ff */
[----:B--2---:R-:W-:-:S05]  /*14360*/  LOP3.LUT R2, R7, UR39, R94, 0x96, !PT ;  /* 0x0000002707027c12 */ /* 0x004fca000f8e965e */
[----:B------:R-:W-:Y:S01]  /*14370*/  IMAD.WIDE.U32 R8, R2, -0x326172a9, RZ ;  /* 0xcd9e8d5702087825 */ /* 0x000fe200078e00ff */
[----:B------:R-:W-:-:S05]  /*14380*/  LOP3.LUT R2, R5, UR33, R6, 0x96, !PT ;  /* 0x0000002105027c12 */ /* 0x000fca000f8e9606 */
[----:B------:R-:W-:Y:S01]  /*14390*/  IMAD.WIDE.U32 R2, R2, -0x326172a9, RZ ;  /* 0xcd9e8d5702027825 */ /* 0x000fe200078e00ff */
[----:B------:R-:W-:-:S04]  /*143a0*/  LOP3.LUT R6, R9, UR38, R236, 0x96, !PT ;  /* 0x0000002609067c12 */ /* 0x000fc8000f8e96ec */
[----:B------:R-:W-:Y:S02]  /*143b0*/  LOP3.LUT R3, R3, UR32, R8, 0x96, !PT ;  /* 0x0000002003037c12 */ /* 0x000fe4000f8e9608 */
[----:B------:R-:W2:Y:S01]  /*143c0*/  LDL.64 R8, [R1+0x60] ;  /* 0x0000600001087983 */ /* 0x000ea20000100a00 */
[----:B------:R1:W3:Y:S01]  /*143d0*/  MUFU.EX2 R10, R192 ;  /* 0x000000c0000a7308 */ /* 0x0002e20000000800 */
[----:B------:R-:W-:Y:S02]  /*143e0*/  IMAD.MOV.U32 R95, RZ, RZ, R190 ;  /* 0x000000ffff5f7224 */ /* 0x000fe400078e00be */
[----:B------:R-:W-:Y:S02]  /*143f0*/  IMAD.MOV.U32 R190, RZ, RZ, R73 ;  /* 0x000000ffffbe7224 */ /* 0x000fe400078e0049 */
[----:B------:R-:W-:Y:S01]  /*14400*/  IMAD.WIDE.U32 R6, R6, -0x2daee0ad, RZ ;  /* 0xd2511f5306067825 */ /* 0x000fe200078e00ff */
[----:B------:R-:W-:-:S03]  /*14410*/  ISETP.LE.U32.AND P4, PT, R0, UR15, PT ;  /* 0x0000000f00007c0c */ /* 0x000fc6000bf83070 */
[----:B------:R-:W-:Y:S02]  /*14420*/  IMAD.MOV.U32 R79, RZ, RZ, R63 ;  /* 0x000000ffff4f7224 */ /* 0x000fe400078e003f */
[----:B------:R-:W-:Y:S01]  /*14430*/  IMAD.MOV.U32 R73, RZ, RZ, R131 ;  /* 0x000000ffff497224 */ /* 0x000fe200078e0083 */
[----:B------:R-:W-:Y:S01]  /*14440*/  MUFU.EX2 R63, R175 ;  /* 0x000000af003f7308 */ /* 0x000fe20000000800 */
[----:B------:R-:W-:Y:S01]  /*14450*/  LOP3.LUT R0, R7, UR29, R4, 0x96, !PT ;  /* 0x0000001d07007c12 */ /* 0x000fe2000f8e9604 */
[----:B------:R-:W-:Y:S01]  /*14460*/  FADD.FTZ R5, R64, R11 ;  /* 0x0000000b40057221 */ /* 0x000fe20000010000 */
[----:B-1----:R-:W-:-:S05]  /*14470*/  IMAD.MOV.U32 R192, RZ, RZ, R78 ;  /* 0x000000ffffc07224 */ /* 0x002fca00078e004e */
[----:B------:R-:W1:Y:S01]  /*14480*/  MUFU.EX2 R131, R176 ;  /* 0x000000b000837308 */ /* 0x000e620000000800 */
[----:B------:R-:W-:Y:S01]  /*14490*/  IMAD.MOV.U32 R78, RZ, RZ, R59 ;  /* 0x000000ffff4e7224 */ /* 0x000fe200078e003b */
[----:B---3--:R-:W-:Y:S01]  /*144a0*/  F2FP.F16.F32.PACK_AB R7, R10, R65 ;  /* 0x000000410a07723e */ /* 0x008fe200000000ff */
[----:B------:R-:W-:Y:S01]  /*144b0*/  IMAD.MOV.U32 R244, RZ, RZ, R26 ;  /* 0x000000fffff47224 */ /* 0x000fe200078e001a */
[----:B------:R-:W-:Y:S01]  /*144c0*/  MOV R94, R93 ;  /* 0x0000005d005e7202 */ /* 0x000fe20000000f00 */
[----:B------:R-:W-:-:S03]  /*144d0*/  IMAD.MOV.U32 R93, RZ, RZ, R76 ;  /* 0x000000ffff5d7224 */ /* 0x000fc600078e004c */
[----:B------:R-:W-:Y:S01]  /*144e0*/  MUFU.EX2 R59, R193 ;  /* 0x000000c1003b7308 */ /* 0x000fe20000000800 */
[----:B------:R-:W-:Y:S02]  /*144f0*/  IMAD.MOV.U32 R76, RZ, RZ, R45 ;  /* 0x000000ffff4c7224 */ /* 0x000fe400078e002d */
[----:B------:R-:W-:-:S05]  /*14500*/  FADD.FTZ R26, R44, R5 ;  /* 0x000000052c1a7221 */ /* 0x000fca0000010000 */
[----:B------:R-:W3:Y:S01]  /*14510*/  MUFU.EX2 R65, R194 ;  /* 0x000000c200417308 */ /* 0x000ee20000000800 */
[----:B------:R-:W-:Y:S01]  /*14520*/  IMAD.WIDE.U32 R4, R0, -0x326172a9, RZ ;  /* 0xcd9e8d5700047825 */ /* 0x000fe200078e00ff */
[----:B------:R-:W-:-:S03]  /*14530*/  PRMT R11, R7, 0x7610, R11 ;  /* 0x00007610070b7816 */ /* 0x000fc6000000000b */
[----:B------:R-:W-:Y:S02]  /*14540*/  IMAD.MOV.U32 R245, RZ, RZ, R16 ;  /* 0x000000fffff57224 */ /* 0x000fe400078e0010 */
[----:B------:R-:W-:Y:S01]  /*14550*/  FADD.FTZ R16, R10, R48 ;  /* 0x000000300a107221 */ /* 0x000fe20000010000 */
[----:B------:R-:W-:Y:S02]  /*14560*/  PRMT R10, R7, 0x7632, R10 ;  /* 0x00007632070a7816 */ /* 0x000fe4000000000a */
[----:B------:R4:W-:Y:S02]  /*14570*/  MUFU.EX2 R7, R198 ;  /* 0x000000c600077308 */ /* 0x0009e40000000800 */
[----:B----4-:R-:W4:Y:S01]  /*14580*/  LDL R198, [R1+0xc8] ;  /* 0x0000c80001c67983 */ /* 0x010f220000100800 */
[----:B------:R-:W-:Y:S01]  /*14590*/  IMAD.MOV.U32 R236, RZ, RZ, R37 ;  /* 0x000000ffffec7224 */ /* 0x000fe200078e0025 */
[C---:B------:R-:W-:Y:S02]  /*145a0*/  PRMT R176, R189.reuse, 0x7610, R176 ;  /* 0x00007610bdb07816 */ /* 0x040fe400000000b0 */
[----:B------:R-:W-:-:S02]  /*145b0*/  PRMT R175, R189, 0x7632, R175 ;  /* 0x00007632bdaf7816 */ /* 0x000fc400000000af */
[----:B------:R-:W-:Y:S01]  /*145c0*/  MOV R237, R58 ;  /* 0x0000003a00ed7202 */ /* 0x000fe20000000f00 */
[----:B------:R-:W-:Y:S02]  /*145d0*/  IMAD.MOV.U32 R58, RZ, RZ, R92 ;  /* 0x000000ffff3a7224 */ /* 0x000fe400078e005c */
[----:B------:R-:W-:Y:S01]  /*145e0*/  IMAD.MOV.U32 R92, RZ, RZ, R77 ;  /* 0x000000ffff5c7224 */ /* 0x000fe200078e004d */
[----:B------:R-:W-:Y:S01]  /*145f0*/  MOV R77, R72 ;  /* 0x00000048004d7202 */ /* 0x000fe20000000f00 */
[----:B------:R-:W-:Y:S02]  /*14600*/  IMAD.MOV.U32 R72, RZ, RZ, R252 ;  /* 0x000000ffff487224 */ /* 0x000fe400078e00fc */
[----:B------:R-:W-:Y:S01]  /*14610*/  MUFU.EX2 R252, R216 ;  /* 0x000000d800fc7308 */ /* 0x000fe20000000800 */
[----:B------:R-:W-:Y:S01]  /*14620*/  MOV R193, R246 ;  /* 0x000000f600c17202 */ /* 0x000fe20000000f00 */
[----:B------:R-:W-:-:S06]  /*14630*/  UIADD3 UR20, UR31, -0x4498517b, URZ ;  /* 0xbb67ae851f147890 */ /* 0x000fcc000fffe03f */
[----:B------:R-:W-:Y:S01]  /*14640*/  MUFU.EX2 R246, R220 ;  /* 0x000000dc00f67308 */ /* 0x000fe20000000800 */
[----:B------:R-:W-:Y:S01]  /*14650*/  MOV R194, R236 ;  /* 0x000000ec00c27202 */ /* 0x000fe20000000f00 */
[----:B--2---:R-:W-:Y:S01]  /*14660*/  IMAD.MOV.U32 R44, RZ, RZ, R8 ;  /* 0x000000ffff2c7224 */ /* 0x004fe200078e0008 */
[----:B------:R-:W-:Y:S01]  /*14670*/  MOV R45, R9 ;  /* 0x00000009002d7202 */ /* 0x000fe20000000f00 */
[----:B------:R-:W-:-:S05]  /*14680*/  IMAD.WIDE.U32 R8, R3, -0x2daee0ad, RZ ;  /* 0xd2511f5303087825 */ /* 0x000fca00078e00ff */
[----:B------:R-:W-:Y:S02]  /*14690*/  LOP3.LUT R3, R9, UR10, R6, 0x96, !PT ;  /* 0x0000000a09037c12 */ /* 0x000fe4000f8e9606 */
[----:B------:R-:W-:Y:S02]  /*146a0*/  LOP3.LUT R9, R5, UR11, R2, 0x96, !PT ;  /* 0x0000000b05097c12 */ /* 0x000fe4000f8e9602 */
[----:B-1----:R-:W-:-:S04]  /*146b0*/  F2FP.F16.F32.PACK_AB R5, R131, R63 ;  /* 0x0000003f8305723e */ /* 0x002fc800000000ff */
[C---:B------:R-:W-:Y:S02]  /*146c0*/  PRMT R180, R5.reuse, 0x7610, R180 ;  /* 0x0000761005b47816 */ /* 0x040fe400000000b4 */
[----:B------:R-:W-:Y:S02]  /*146d0*/  PRMT R179, R5, 0x7632, R179 ;  /* 0x0000763205b37816 */ /* 0x000fe400000000b3 */
[----:B---3--:R-:W-:-:S04]  /*146e0*/  F2FP.F16.F32.PACK_AB R5, R65, R59 ;  /* 0x0000003b4105723e */ /* 0x008fc800000000ff */
[C---:B------:R-:W-:Y:S02]  /*146f0*/  PRMT R178, R5.reuse, 0x7610, R178 ;  /* 0x0000761005b27816 */ /* 0x040fe400000000b2 */
[----:B------:R-:W-:Y:S02]  /*14700*/  PRMT R177, R5, 0x7632, R177 ;  /* 0x0000763205b17816 */ /* 0x000fe400000000b1 */
[----:B------:R1:W-:Y:S02]  /*14710*/  MUFU.EX2 R5, R196 ;  /* 0x000000c400057308 */ /* 0x0003e40000000800 */
[----:B-1----:R-:W2:Y:S01]  /*14720*/  LDL R196, [R1+0xd4] ;  /* 0x0000d40001c47983 */ /* 0x002ea20000100800 */
[----:B------:R-:W-:-:S04]  /*14730*/  IMAD.WIDE.U32 R2, R3, -0x326172a9, RZ ;  /* 0xcd9e8d5703027825 */ /* 0x000fc800078e00ff */
[----:B------:R-:W-:Y:S01]  /*14740*/  @!P6 HADD2 R12, -R180.H0_H0, -RZ.H0_H0 ;  /* 0xa00000ffb40ce230 */ /* 0x000fe20000000900 */
[----:B------:R-:W-:Y:S01]  /*14750*/  LOP3.LUT R0, R3, UR24, R4, 0x96, !PT ;  /* 0x0000001803007c12 */ /* 0x000fe2000f8e9604 */
[----:B------:R-:W-:Y:S01]  /*14760*/  @!P4 HADD2 R21, -R179.H0_H0, -RZ.H0_H0 ;  /* 0xa00000ffb315c230 */ /* 0x000fe20000000900 */
[----:B------:R-:W-:Y:S02]  /*14770*/  PRMT R37, R180, 0x5410, R179 ;  /* 0x00005410b4257816 */ /* 0x000fe400000000b3 */
[----:B------:R-:W-:Y:S02]  /*14780*/  LOP3.LUT R4, R0, 0xff, RZ, 0xc0, !PT ;  /* 0x000000ff00047812 */ /* 0x000fe400078ec0ff */
[----:B------:R-:W-:Y:S02]  /*14790*/  @!P6 PRMT R180, R12, 0x5410, RZ ;  /* 0x000054100cb4e816 */ /* 0x000fe400000000ff */
[----:B------:R-:W-:Y:S02]  /*147a0*/  ISETP.LE.U32.AND P6, PT, R4, UR15, PT ;  /* 0x0000000f04007c0c */ /* 0x000fe4000bfc3070 */
[----:B------:R-:W-:-:S02]  /*147b0*/  SHF.R.U32.HI R4, RZ, 0x18, R0 ;  /* 0x00000018ff047819 */ /* 0x000fc40000011600 */
[----:B------:R-:W-:Y:S02]  /*147c0*/  @!P4 PRMT R179, R21, 0x5410, RZ ;  /* 0x0000541015b3c816 */ /* 0x000fe400000000ff */
[----:B------:R-:W-:Y:S02]  /*147d0*/  ISETP.LE.U32.AND P4, PT, R4, UR15, PT ;  /* 0x0000000f04007c0c */ /* 0x000fe4000bf83070 */
[----:B------:R-:W-:Y:S02]  /*147e0*/  SHF.R.U32.HI R4, RZ, 0x10, R0 ;  /* 0x00000010ff047819 */ /* 0x000fe40000011600 */
[----:B------:R-:W-:Y:S01]  /*147f0*/  LOP3.LUT R0, R0, 0xffff, RZ, 0xc0, !PT ;  /* 0x0000ffff00007812 */ /* 0x000fe200078ec0ff */
[----:B------:R-:W-:-:S03]  /*14800*/  @!P1 HADD2 R25, -R177.H0_H0, -RZ.H0_H0 ;  /* 0xa00000ffb1199230 */ /* 0x000fc60000000900 */
[----:B------:R-:W-:Y:S01]  /*14810*/  SHF.R.U32.HI R0, RZ, 0x8, R0 ;  /* 0x00000008ff007819 */ /* 0x000fe20000011600 */
[----:B------:R-:W-:Y:S01]  /*14820*/  @!P5 HADD2 R24, -R178.H0_H0, -RZ.H0_H0 ;  /* 0xa00000ffb218d230 */ /* 0x000fe20000000900 */
[----:B------:R-:W-:Y:S02]  /*14830*/  LOP3.LUT R4, R4, 0xff, RZ, 0xc0, !PT ;  /* 0x000000ff04047812 */ /* 0x000fe400078ec0ff */
[----:B------:R-:W-:Y:S02]  /*14840*/  LOP3.LUT R0, R0, 0xffff, RZ, 0xc0, !PT ;  /* 0x0000ffff00007812 */ /* 0x000fe400078ec0ff */
[----:B------:R-:W-:Y:S01]  /*14850*/  PRMT R21, R178, 0x5410, R177 ;  /* 0x00005410b2157816 */ /* 0x000fe200000000b1 */
[----:B------:R-:W-:Y:S01]  /*14860*/  @!P6 HADD2 R27, -R11.H0_H0, -RZ.H0_H0 ;  /* 0xa00000ff0b1be230 */ /* 0x000fe20000000900 */
[----:B------:R-:W-:Y:S02]  /*14870*/  @!P1 PRMT R177, R25, 0x5410, RZ ;  /* 0x0000541019b19816 */ /* 0x000fe400000000ff */
[----:B------:R-:W-:-:S02]  /*14880*/  ISETP.LE.U32.AND P1, PT, R0, UR15, PT ;  /* 0x0000000f00007c0c */ /* 0x000fc4000bf23070 */
[----:B------:R-:W-:Y:S01]  /*14890*/  @!P5 PRMT R178, R24, 0x5410, RZ ;  /* 0x0000541018b2d816 */ /* 0x000fe200000000ff */
[----:B------:R-:W-:Y:S01]  /*148a0*/  IMAD.MOV.U32 R25, RZ, RZ, R45 ;  /* 0x000000ffff197224 */ /* 0x000fe200078e002d */
[----:B------:R-:W-:Y:S02]  /*148b0*/  ISETP.LE.U32.AND P5, PT, R4, UR15, PT ;  /* 0x0000000f04007c0c */ /* 0x000fe4000bfa3070 */
[----:B------:R-:W-:Y:S01]  /*148c0*/  LOP3.LUT R0, R2, 0xff, RZ, 0xc0, !PT ;  /* 0x000000ff02007812 */ /* 0x000fe200078ec0ff */
[----:B------:R-:W1:Y:S01]  /*148d0*/  MUFU.EX2 R4, R195 ;  /* 0x000000c300047308 */ /* 0x000e620000000800 */
[----:B------:R-:W-:Y:S02]  /*148e0*/  PRMT R45, R11, 0x5410, R10 ;  /* 0x000054100b2d7816 */ /* 0x000fe4000000000a */
[----:B------:R-:W-:Y:S02]  /*148f0*/  @!P6 PRMT R11, R27, 0x5410, RZ ;  /* 0x000054101b0be816 */ /* 0x000fe400000000ff */
[----:B------:R-:W-:-:S02]  /*14900*/  ISETP.LE.U32.AND P6, PT, R0, UR15, PT ;  /* 0x0000000f00007c0c */ /* 0x000fc4000bfc3070 */
[----:B------:R-:W-:Y:S01]  /*14910*/  LOP3.LUT R0, R2, 0xffff, RZ, 0xc0, !PT ;  /* 0x0000ffff02007812 */ /* 0x000fe200078ec0ff */
[----:B------:R-:W3:Y:S01]  /*14920*/  MUFU.EX2 R6, R197 ;  /* 0x000000c500067308 */ /* 0x000ee20000000800 */
[----:B------:R-:W-:Y:S02]  /*14930*/  @!P1 HADD2 R36, -R10.H0_H0, -RZ.H0_H0 ;  /* 0xa00000ff0a249230 */ /* 0x000fe40000000900 */
[----:B------:R-:W-:Y:S01]  /*14940*/  SHF.R.U32.HI R0, RZ, 0x8, R0 ;  /* 0x00000008ff007819 */ /* 0x000fe20000011600 */
[----:B------:R-:W-:Y:S01]  /*14950*/  @!P5 HADD2 R39, -R176.H0_H0, -RZ.H0_H0 ;  /* 0xa00000ffb027d230 */ /* 0x000fe20000000900 */
[----:B------:R-:W-:Y:S02]  /*14960*/  SHF.R.U32.HI R3, RZ, 0x10, R2 ;  /* 0x00000010ff037819 */ /* 0x000fe40000011602 */
[----:B------:R-:W-:Y:S01]  /*14970*/  LOP3.LUT R0, R0, 0xffff, RZ, 0xc0, !PT ;  /* 0x0000ffff00007812 */ /* 0x000fe200078ec0ff */
[----:B------:R-:W-:Y:S01]  /*14980*/  IMAD.MOV.U32 R24, RZ, RZ, R44 ;  /* 0x000000ffff187224 */ /* 0x000fe200078e002c */
[----:B------:R-:W-:Y:S01]  /*14990*/  SHF.R.U32.HI R2, RZ, 0x18, R2 ;  /* 0x00000018ff027819 */ /* 0x000fe20000011602 */
[----:B------:R-:W-:Y:S01]  /*149a0*/  @!P4 HADD2 R38, -R175.H0_H0, -RZ.H0_H0 ;  /* 0xa00000ffaf26c230 */ /* 0x000fe20000000900 */
[----:B------:R-:W-:-:S02]  /*149b0*/  @!P1 PRMT R10, R36, 0x5410, RZ ;  /* 0x00005410240a9816 */ /* 0x000fc400000000ff */
[----:B------:R-:W-:Y:S02]  /*149c0*/  ISETP.LE.U32.AND P1, PT, R0, UR15, PT ;  /* 0x0000000f00007c0c */ /* 0x000fe4000bf23070 */
[----:B------:R-:W-:Y:S02]  /*149d0*/  PRMT R44, R176, 0x5410, R175 ;  /* 0x00005410b02c7816 */ /* 0x000fe400000000af */
[----:B------:R-:W-:Y:S02]  /*149e0*/  @!P5 PRMT R176, R39, 0x5410, RZ ;  /* 0x0000541027b0d816 */ /* 0x000fe400000000ff */
[----:B------:R-:W-:Y:S02]  /*149f0*/  LOP3.LUT R0, R3, 0xff, RZ, 0xc0, !PT ;  /* 0x000000ff03007812 */ /* 0x000fe400078ec0ff */
[----:B------:R-:W-:Y:S01]  /*14a00*/  ISETP.LE.U32.AND P5, PT, R2, UR15, PT ;  /* 0x0000000f02007c0c */ /* 0x000fe2000bfa3070 */
[----:B-1----:R-:W-:Y:S01]  /*14a10*/  FADD.FTZ R2, R4, R16 ;  /* 0x0000001004027221 */ /* 0x002fe20000010000 */
[----:B------:R-:W-:-:S02]  /*14a20*/  @!P4 PRMT R175, R38, 0x5410, RZ ;  /* 0x0000541026afc816 */ /* 0x000fc400000000ff */
[----:B------:R-:W-:Y:S01]  /*14a30*/  ISETP.LE.U32.AND P4, PT, R0, UR15, PT ;  /* 0x0000000f00007c0c */ /* 0x000fe2000bf83070 */
[C---:B---3--:R-:W-:Y:S01]  /*14a40*/  FADD.FTZ R12, R6.reuse, R2 ;  /* 0x00000002060c7221 */ /* 0x048fe20000010000 */
[----:B------:R-:W-:Y:S01]  /*14a50*/  F2FP.F16.F32.PACK_AB R0, R6, R4 ;  /* 0x000000040600723e */ /* 0x000fe200000000ff */
[----:B------:R-:W-:-:S03]  /*14a60*/  IMAD.WIDE.U32 R2, R9, -0x2daee0ad, RZ ;  /* 0xd2511f5309027825 */ /* 0x000fc600078e00ff */
[C---:B------:R-:W-:Y:S02]  /*14a70*/  PRMT R174, R0.reuse, 0x7610, R174 ;  /* 0x0000761000ae7816 */ /* 0x040fe400000000ae */
[----:B------:R-:W-:Y:S02]  /*14a80*/  PRMT R173, R0, 0x7632, R173 ;  /* 0x0000763200ad7816 */ /* 0x000fe400000000ad */
[----:B------:R-:W-:Y:S01]  /*14a90*/  LOP3.LUT R0, R3, UR28, R8, 0x96, !PT ;  /* 0x0000001c03007c12 */ /* 0x000fe2000f8e9608 */
[----:B------:R-:W-:Y:S01]  /*14aa0*/  @!P6 HADD2 R41, -R174.H0_H0, -RZ.H0_H0 ;  /* 0xa00000ffae29e230 */ /* 0x000fe20000000900 */
[----:B------:R-:W-:Y:S02]  /*14ab0*/  PRMT R38, R174, 0x5410, R173 ;  /* 0x00005410ae267816 */ /* 0x000fe400000000ad */
[----:B------:R-:W-:Y:S01]  /*14ac0*/  LOP3.LUT R4, R0, 0xff, RZ, 0xc0, !PT ;  /* 0x000000ff00047812 */ /* 0x000fe200078ec0ff */
[----:B------:R-:W1:Y:S01]  /*14ad0*/  MUFU.EX2 R9, R217 ;  /* 0x000000d900097308 */ /* 0x000e620000000800 */
[----:B------:R-:W-:-:S02]  /*14ae0*/  @!P6 PRMT R174, R41, 0x5410, RZ ;  /* 0x0000541029aee816 */ /* 0x000fc400000000ff */
[----:B------:R-:W-:Y:S02]  /*14af0*/  ISETP.LE.U32.AND P6, PT, R4, UR15, PT ;  /* 0x0000000f04007c0c */ /* 0x000fe4000bfc3070 */
[----:B------:R-:W-:Y:S01]  /*14b00*/  F2FP.F16.F32.PACK_AB R4, R7, R5 ;  /* 0x000000050704723e */ /* 0x000fe200000000ff */
[----:B------:R-:W-:Y:S02]  /*14b10*/  IMAD.MOV.U32 R197, RZ, RZ, R192 ;  /* 0x000000ffffc57224 */ /* 0x000fe400078e00c0 */
[----:B------:R-:W-:Y:S01]  /*14b20*/  IMAD.MOV.U32 R192, RZ, RZ, R235 ;  /* 0x000000ffffc07224 */ /* 0x000fe200078e00eb */
[C---:B------:R-:W-:Y:S01]  /*14b30*/  PRMT R137, R4.reuse, 0x7610, R137 ;  /* 0x0000761004897816 */ /* 0x040fe20000000089 */
[----:B------:R-:W-:Y:S01]  /*14b40*/  MUFU.EX2 R8, R199 ;  /* 0x000000c700087308 */ /* 0x000fe20000000800 */
[----:B------:R-:W-:Y:S01]  /*14b50*/  PRMT R136, R4, 0x7632, R136 ;  /* 0x0000763204887816 */ /* 0x000fe20000000088 */
[----:B------:R-:W-:Y:S01]  /*14b60*/  FADD.FTZ R6, R5, R247 ;  /* 0x000000f705067221 */ /* 0x000fe20000010000 */
[--C-:B------:R-:W-:Y:S01]  /*14b70*/  SHF.R.U32.HI R4, RZ, 0x10, R0.reuse ;  /* 0x00000010ff047819 */ /* 0x100fe20000011600 */
[----:B------:R-:W-:Y:S01]  /*14b80*/  @!P4 HADD2 R42, -R137.H0_H0, -RZ.H0_H0 ;  /* 0xa00000ff892ac230 */ /* 0x000fe20000000900 */
[----:B------:R-:W-:-:S03]  /*14b90*/  SHF.R.U32.HI R5, RZ, 0x18, R0 ;  /* 0x00000018ff057819 */ /* 0x000fc60000011600 */
[----:B------:R-:W3:Y:S01]  /*14ba0*/  MUFU.EX2 R235, R212 ;  /* 0x000000d400eb7308 */ /* 0x000ee20000000800 */
[----:B------:R-:W-:Y:S02]  /*14bb0*/  LOP3.LUT R0, R0, 0xffff, RZ, 0xc0, !PT ;  /* 0x0000ffff00007812 */ /* 0x000fe400078ec0ff */
[----:B------:R-:W-:Y:S02]  /*14bc0*/  LOP3.LUT R4, R4, 0xff, RZ, 0xc0, !PT ;  /* 0x000000ff04047812 */ /* 0x000fe400078ec0ff */
[----:B------:R-:W-:Y:S02]  /*14bd0*/  PRMT R36, R137, 0x5410, R136 ;  /* 0x0000541089247816 */ /* 0x000fe40000000088 */
[----:B------:R-:W-:Y:S01]  /*14be0*/  SHF.R.U32.HI R0, RZ, 0x8, R0 ;  /* 0x00000008ff007819 */ /* 0x000fe20000011600 */
[----:B------:R-:W-:Y:S01]  /*14bf0*/  @!P5 HADD2 R43, -R136.H0_H0, -RZ.H0_H0 ;  /* 0xa00000ff882bd230 */ /* 0x000fe20000000900 */
[----:B------:R-:W-:Y:S02]  /*14c00*/  @!P4 PRMT R137, R42, 0x5410, RZ ;  /* 0x000054102a89c816 */ /* 0x000fe400000000ff */
[----:B------:R-:W-:-:S02]  /*14c10*/  ISETP.LE.U32.AND P4, PT, R4, UR15, PT ;  /* 0x0000000f04007c0c */ /* 0x000fc4000bf83070 */
[----:B-1----:R-:W-:Y:S02]  /*14c20*/  F2FP.F16.F32.PACK_AB R4, R252, R9 ;  /* 0x00000009fc04723e */ /* 0x002fe400000000ff */
[----:B------:R-:W-:Y:S02]  /*14c30*/  LOP3.LUT R0, R0, 0xffff, RZ, 0xc0, !PT ;  /* 0x0000ffff00007812 */ /* 0x000fe400078ec0ff */
[----:B------:R-:W-:Y:S02]  /*14c40*/  @!P5 PRMT R136, R43, 0x5410, RZ ;  /* 0x000054102b88d816 */ /* 0x000fe400000000ff */
[----:B------:R-:W-:Y:S02]  /*14c50*/  PRMT R134, R4, 0x7610, R134 ;  /* 0x0000761004867816 */ /* 0x000fe40000000086 */
[----:B------:R-:W-:Y:S02]  /*14c60*/  ISETP.LE.U32.AND P5, PT, R0, UR15, PT ;  /* 0x0000000f00007c0c */ /* 0x000fe4000bfa3070 */
[----:B---3--:R-:W-:Y:S01]  /*14c70*/  F2FP.F16.F32.PACK_AB R0, R235, R8 ;  /* 0x00000008eb00723e */ /* 0x008fe200000000ff */
[----:B------:R-:W-:Y:S01]  /*14c80*/  @!P6 HADD2 R51, -R134.H0_H0, -RZ.H0_H0 ;  /* 0xa00000ff8633e230 */ /* 0x000fe20000000900 */
[----:B------:R-:W-:-:S02]  /*14c90*/  PRMT R133, R4, 0x7632, R133 ;  /* 0x0000763204857816 */ /* 0x000fc40000000085 */
[C---:B------:R-:W-:Y:S02]  /*14ca0*/  PRMT R132, R0.reuse, 0x7610, R132 ;  /* 0x0000761000847816 */ /* 0x040fe40000000084 */
[----:B------:R-:W-:Y:S02]  /*14cb0*/  PRMT R29, R0, 0x7632, R29 ;  /* 0x00007632001d7816 */ /* 0x000fe4000000001d */
[----:B------:R-:W-:Y:S01]  /*14cc0*/  LOP3.LUT R0, R2, 0xff, RZ, 0xc0, !PT ;  /* 0x000000ff02007812 */ /* 0x000fe200078ec0ff */
[----:B------:R-:W-:Y:S01]  /*14cd0*/  IMAD.MOV.U32 R41, RZ, RZ, R215 ;  /* 0x000000ffff297224 */ /* 0x000fe200078e00d7 */
[----:B------:R-:W-:Y:S01]  /*14ce0*/  PRMT R64, R134, 0x5410, R133 ;  /* 0x0000541086407816 */ /* 0x000fe20000000085 */
[----:B------:R-:W-:Y:S01]  /*14cf0*/  MUFU.EX2 R215, R219 ;  /* 0x000000db00d77308 */ /* 0x000fe20000000800 */
[----:B------:R-:W-:Y:S02]  /*14d00*/  @!P6 PRMT R134, R51, 0x5410, RZ ;  /* 0x000054103386e816 */ /* 0x000fe400000000ff */
[----:B------:R-:W-:-:S02]  /*14d10*/  ISETP.LE.U32.AND P6, PT, R0, UR15, PT ;  /* 0x0000000f00007c0c */ /* 0x000fc4000bfc3070 */
[----:B------:R-:W-:-:S03]  /*14d20*/  LOP3.LUT R0, R2, 0xffff, RZ, 0xc0, !PT ;  /* 0x0000ffff02007812 */ /* 0x000fc600078ec0ff */
[----:B------:R-:W1:Y:S01]  /*14d30*/  MUFU.EX2 R247, R218 ;  /* 0x000000da00f77308 */ /* 0x000e620000000800 */
[--C-:B------:R-:W-:Y:S01]  /*14d40*/  SHF.R.U32.HI R4, RZ, 0x10, R2.reuse ;  /* 0x00000010ff047819 */ /* 0x100fe20000011602 */
[----:B------:R-:W-:Y:S01]  /*14d50*/  @!P4 HADD2 R47, -R132.H0_H0, -RZ.H0_H0 ;  /* 0xa00000ff842fc230 */ /* 0x000fe20000000900 */
[----:B------:R-:W-:Y:S02]  /*14d60*/  SHF.R.U32.HI R3, RZ, 0x18, R2 ;  /* 0x00000018ff037819 */ /* 0x000fe40000011602 */
[----:B------:R-:W-:Y:S02]  /*14d70*/  SHF.R.U32.HI R2, RZ, 0x8, R0 ;  /* 0x00000008ff027819 */ /* 0x000fe40000011600 */
[----:B------:R-:W-:Y:S01]  /*14d80*/  LOP3.LUT R0, R4, 0xff, RZ, 0xc0, !PT ;  /* 0x000000ff04007812 */ /* 0x000fe200078ec0ff */
[----:B------:R-:W-:Y:S01]  /*14d90*/  @!P5 HADD2 R50, -R133.H0_H0, -RZ.H0_H0 ;  /* 0xa00000ff8532d230 */ /* 0x000fe20000000900 */
[----:B------:R-:W-:Y:S01]  /*14da0*/  PRMT R51, R132, 0x5410, R29 ;  /* 0x0000541084337816 */ /* 0x000fe2000000001d */
[----:B------:R-:W-:Y:S01]  /*14db0*/  IMAD.MOV.U32 R195, RZ, RZ, R78 ;  /* 0x000000ffffc37224 */ /* 0x000fe200078e004e */
[----:B------:R-:W-:Y:S01]  /*14dc0*/  @!P4 PRMT R132, R47, 0x5410, RZ ;  /* 0x000054102f84c816 */ /* 0x000fe200000000ff */
[----:B------:R-:W-:Y:S01]  /*14dd0*/  IMAD.MOV.U32 R78, RZ, RZ, R74 ;  /* 0x000000ffff4e7224 */ /* 0x000fe200078e004a */
[----:B------:R-:W-:Y:S01]  /*14de0*/  ISETP.LE.U32.AND P4, PT, R0, UR15, PT ;  /* 0x0000000f00007c0c */ /* 0x000fe2000bf83070 */
[----:B------:R-:W-:Y:S01]  /*14df0*/  IMAD.MOV.U32 R74, RZ, RZ, R239 ;  /* 0x000000ffff4a7224 */ /* 0x000fe200078e00ef */
[----:B------:R-:W-:Y:S01]  /*14e00*/  LOP3.LUT R0, R2, 0xffff, RZ, 0xc0, !PT ;  /* 0x0000ffff02007812 */ /* 0x000fe200078ec0ff */
[----:B------:R-:W3:Y:S01]  /*14e10*/  MUFU.EX2 R239, R221 ;  /* 0x000000dd00ef7308 */ /* 0x000ee20000000800 */
[----:B------:R-:W-:-:S02]  /*14e20*/  @!P5 PRMT R133, R50, 0x5410, RZ ;  /* 0x000054103285d816 */ /* 0x000fc400000000ff */
[----:B------:R-:W-:Y:S02]  /*14e30*/  ISETP.LE.U32.AND P5, PT, R0, UR15, PT ;  /* 0x0000000f00007c0c */ /* 0x000fe4000bfa3070 */
[----:B-1----:R-:W-:Y:S01]  /*14e40*/  F2FP.F16.F32.PACK_AB R0, R247, R215 ;  /* 0x000000d7f700723e */ /* 0x002fe200000000ff */
[----:B------:R-:W-:Y:S01]  /*14e50*/  FADD.FTZ R16, R66, R26 ;  /* 0x0000001a42107221 */ /* 0x000fe20000010000 */
[----:B------:R-:W-:Y:S02]  /*14e60*/  @!P1 HADD2 R40, -R173.H0_H0, -RZ.H0_H0 ;  /* 0xa00000ffad289230 */ /* 0x000fe40000000900 */
[----:B------:R-:W-:Y:S01]  /*14e70*/  IMAD.MOV.U32 R216, RZ, RZ, R24 ;  /* 0x000000ffffd87224 */ /* 0x000fe200078e0018 */
[C---:B------:R-:W-:Y:S01]  /*14e80*/  PRMT R26, R0.reuse, 0x7632, R26 ;  /* 0x00007632001a7816 */ /* 0x040fe2000000001a */
[----:B------:R-:W-:Y:S01]  /*14e90*/  @!P4 HADD2 R53, -R0.H0_H0, -RZ.H0_H0 ;  /* 0xa00000ff0035c230 */ /* 0x000fe20000000900 */
[C---:B------:R-:W-:Y:S02]  /*14ea0*/  @P4 PRMT R189, R0.reuse, 0x7610, R189 ;  /* 0x0000761000bd4816 */ /* 0x040fe400000000bd */
[----:B------:R-:W-:-:S02]  /*14eb0*/  PRMT R48, R0, 0x5410, R26 ;  /* 0x0000541000307816 */ /* 0x000fc4000000001a */
[----:B------:R-:W-:Y:S01]  /*14ec0*/  @!P1 PRMT R173, R40, 0x5410, RZ ;  /* 0x0000541028ad9816 */ /* 0x000fe200000000ff */
[----:B------:R-:W-:Y:S01]  /*14ed0*/  IMAD.MOV.U32 R40, RZ, RZ, R214 ;  /* 0x000000ffff287224 */ /* 0x000fe200078e00d6 */
[----:B------:R-:W-:Y:S02]  /*14ee0*/  LOP3.LUT R0, R41, UR20, R216, 0x96, !PT ;  /* 0x0000001429007c12 */ /* 0x000fe4000f8e96d8 */
[----:B------:R-:W-:Y:S01]  /*14ef0*/  ISETP.LE.U32.AND P1, PT, R5, UR15, PT ;  /* 0x0000000f05007c0c */ /* 0x000fe2000bf23070 */
[----:B------:R-:W-:Y:S01]  /*14f00*/  IMAD.MOV.U32 R217, RZ, RZ, R25 ;  /* 0x000000ffffd97224 */ /* 0x000fe200078e0019 */
[----:B---3--:R-:W-:Y:S01]  /*14f10*/  F2FP.F16.F32.PACK_AB R2, R239, R246 ;  /* 0x000000f6ef02723e */ /* 0x008fe200000000ff */
[----:B------:R-:W-:Y:S02]  /*14f20*/  IMAD.MOV.U32 R25, RZ, RZ, R237 ;  /* 0x000000ffff197224 */ /* 0x000fe400078e00ed */
[----:B------:R-:W-:Y:S01]  /*14f30*/  FADD.FTZ R5, R70, R61 ;  /* 0x0000003d46057221 */ /* 0x000fe20000010000 */
[----:B------:R-:W-:Y:S01]  /*14f40*/  IMAD.WIDE.U32 R236, R0, -0x326172a9, RZ ;  /* 0xcd9e8d5700ec7825 */ /* 0x000fe200078e00ff */
[----:B------:R-:W-:-:S03]  /*14f50*/  LOP3.LUT R0, R19, UR39, R40, 0x96, !PT ;  /* 0x0000002713007c12 */ /* 0x000fc6000f8e9628 */
[----:B------:R-:W-:Y:S01]  /*14f60*/  IMAD.MOV.U32 R24, RZ, RZ, R79 ;  /* 0x000000ffff187224 */ /* 0x000fe200078e004f */
[----:B------:R-:W-:Y:S01]  /*14f70*/  MOV R79, R75 ;  /* 0x0000004b004f7202 */ /* 0x000fe20000000f00 */
[----:B------:R-:W-:Y:S01]  /*14f80*/  IMAD.MOV.U32 R75, RZ, RZ, R191 ;  /* 0x000000ffff4b7224 */ /* 0x000fe200078e00bf */
[C---:B------:R-:W-:Y:S01]  /*14f90*/  PRMT R28, R2.reuse, 0x7610, R28 ;  /* 0x00007610021c7816 */ /* 0x040fe2000000001c */
[----:B------:R-:W-:Y:S01]  /*14fa0*/  FADD.FTZ R6, R7, R6 ;  /* 0x0000000607067221 */ /* 0x000fe20000010000 */
[----:B------:R-:W-:Y:S01]  /*14fb0*/  PRMT R27, R2, 0x7632, R27 ;  /* 0x00007632021b7816 */ /* 0x000fe2000000001b */
[----:B------:R-:W-:Y:S01]  /*14fc0*/  FADD.FTZ R191, R67, R5 ;  /* 0x0000000543bf7221 */ /* 0x000fe20000010000 */
[----:B------:R-:W-:Y:S01]  /*14fd0*/  LOP3.LUT R2, R237, UR40, R222, 0x96, !PT ;  /* 0x00000028ed027c12 */ /* 0x000fe2000f8e96de */
[----:B------:R-:W-:-:S04]  /*14fe0*/  IMAD.WIDE.U32 R4, R0, -0x326172a9, RZ ;  /* 0xcd9e8d5700047825 */ /* 0x000fc800078e00ff */
[----:B------:R-:W-:Y:S02]  /*14ff0*/  @!P1 HADD2 R46, -R29.H0_H0, -RZ.H0_H0 ;  /* 0xa00000ff1d2e9230 */ /* 0x000fe40000000900 */
[----:B------:R-:W-:Y:S01]  /*15000*/  FADD.FTZ R212, R8, R6 ;  /* 0x0000000608d47221 */ /* 0x000fe20000010000 */
[----:B------:R-:W-:Y:S01]  /*15010*/  IMAD.WIDE.U32 R6, R2, -0x2daee0ad, RZ ;  /* 0xd2511f5302067825 */ /* 0x000fe200078e00ff */
[----:B------:R-:W-:Y:S02]  /*15020*/  LOP3.LUT R2, R5, UR38, R236, 0x96, !PT ;  /* 0x0000002605027c12 */ /* 0x000fe4000f8e96ec */
[----:B------:R-:W-:Y:S02]  /*15030*/  @!P1 PRMT R29, R46, 0x5410, RZ ;  /* 0x000054102e1d9816 */ /* 0x000fe400000000ff */
[----:B------:R-:W-:Y:S01]  /*15040*/  ISETP.LE.U32.AND P1, PT, R3, UR15, PT ;  /* 0x0000000f03007c0c */ /* 0x000fe2000bf23070 */
[----:B------:R-:W-:Y:S01]  /*15050*/  IMAD.WIDE.U32 R2, R2, -0x2daee0ad, RZ ;  /* 0xd2511f5302027825 */ /* 0x000fe200078e00ff */
[----:B------:R-:W-:-:S04]  /*15060*/  LOP3.LUT R0, R7, UR33, R18, 0x96, !PT ;  /* 0x0000002107007c12 */ /* 0x000fc8000f8e9612 */
[----:B------:R-:W-:Y:S01]  /*15070*/  LOP3.LUT R3, R3, UR29, R6, 0x96, !PT ;  /* 0x0000001d03037c12 */ /* 0x000fe2000f8e9606 */
[----:B------:R-:W-:-:S04]  /*15080*/  IMAD.WIDE.U32 R6, R0, -0x326172a9, RZ ;  /* 0xcd9e8d5700067825 */ /* 0x000fc800078e00ff */
[----:B------:R-:W-:Y:S01]  /*15090*/  FADD.FTZ R214, R9, R12 ;  /* 0x0000000c09d67221 */ /* 0x000fe20000010000 */
[----:B------:R-:W-:-:S05]  /*150a0*/  LOP3.LUT R0, R7, UR32, R4, 0x96, !PT ;  /* 0x0000002007007c12 */ /* 0x000fca000f8e9604 */
        /* <DEDUP_REMOVED lines=10> */
[----:B------:R-:W-:Y:S01]  /*15150*/  LOP3.LUT R2, R5, 0xff, RZ, 0xc0, !PT ;  /* 0x000000ff05027812 */ /* 0x000fe200078ec0ff */
[----:B------:R-:W-:Y:S01]  /*15160*/  STG.E.U16 desc[UR26][R22.64+-0xc0], R15 ;  /* 0xffff400f16007986 */ /* 0x000fe2000c10151a */
[----:B------:R-:W-:-:S03]  /*15170*/  SHF.R.U32.HI R3, RZ, 0x8, R3 ;  /* 0x00000008ff037819 */ /* 0x000fc60000011603 */
[----:B------:R-:W-:Y:S04]  /*15180*/  STG.E.U16 desc[UR26][R22.64+-0xbe], R13 ;  /* 0xffff420d16007986 */ /* 0x000fe8000c10151a */
[----:B------:R1:W-:Y:S01]  /*15190*/  STG.E.U16 desc[UR26][R34.64+-0xc0], R14 ;  /* 0xffff400e22007986 */ /* 0x0003e2000c10151a */
[----:B------:R-:W-:Y:S02]  /*151a0*/  PRMT R9, R6, 0x5410, R3 ;  /* 0x0000541006097816 */ /* 0x000fe40000000003 */
[----:B------:R-:W-:Y:S02]  /*151b0*/  SHF.R.U32.HI R5, RZ, 0x18, R0 ;  /* 0x00000018ff057819 */ /* 0x000fe40000011600 */
        /* <DEDUP_REMOVED lines=24> */
[----:B------:R-:W-:Y:S01]  /*15340*/  LOP3.LUT R0, R0, 0xff, RZ, 0xc0, !PT ;  /* 0x000000ff00007812 */ /* 0x000fe200078ec0ff */
[----:B----4-:R-:W-:-:S03]  /*15350*/  VIADD R40, R198, 0x4 ;  /* 0x00000004c6287836 */ /* 0x010fc60000000000 */
[----:B------:R-:W-:Y:S02]  /*15360*/  PRMT R15, R0, 0x5410, R2 ;  /* 0x00005410000f7816 */ /* 0x000fe40000000002 */
[----:B------:R-:W-:Y:S01]  /*15370*/  HSET2.LE.AND R0, R9, R20, PT ;  /* 0x0000001409007233 */ /* 0x000fe20003803000 */
[----:B------:R-:W-:Y:S01]  /*15380*/  STG.E.U16 desc[UR26][R34.64+-0xbe], R17 ;  /* 0xffff421122007986 */ /* 0x000fe2000c10151a */
[----:B------:R-:W-:-:S03]  /*15390*/  IMAD.WIDE.U32 R2, R40, -0x326172a9, RZ ;  /* 0xcd9e8d5728027825 */ /* 0x000fc600078e00ff */
[----:B------:R1:W-:Y:S01]  /*153a0*/  STG.E.U16 desc[UR26][R32.64+-0xbe], R10 ;  /* 0xffff420a20007986 */ /* 0x0003e2000c10151a */
[----:B------:R-:W-:Y:S01]  /*153b0*/  IMAD.MOV.U32 R39, RZ, RZ, R197 ;  /* 0x000000ffff277224 */ /* 0x000fe200078e00c5 */
[----:B--2---:R-:W-:Y:S01]  /*153c0*/  LOP3.LUT R5, R3, R196, RZ, 0x3c, !PT ;  /* 0x000000c403057212 */ /* 0x004fe200078e3cff */
[----:B------:R-:W-:Y:S01]  /*153d0*/  IMAD.MOV.U32 R197, RZ, RZ, R24 ;  /* 0x000000ffffc57224 */ /* 0x000fe200078e0018 */
[----:B------:R-:W-:Y:S01]  /*153e0*/  MOV R24, R194 ;  /* 0x000000c200187202 */ /* 0x000fe20000000f00 */
[----:B------:R-:W-:Y:S01]  /*153f0*/  IMAD.MOV.U32 R194, RZ, RZ, R95 ;  /* 0x000000ffffc27224 */ /* 0x000fe200078e005f */
[----:B------:R2:W-:Y:S01]  /*15400*/  STG.E.U16 desc[UR26][R32.64+-0xc0], R11 ;  /* 0xffff400b20007986 */ /* 0x0005e2000c10151a */
[----:B------:R-:W-:Y:S02]  /*15410*/  IMAD.MOV.U32 R95, RZ, RZ, R58 ;  /* 0x000000ffff5f7224 */ /* 0x000fe400078e003a */
[----:B------:R-:W-:Y:S02]  /*15420*/  IMAD.MOV.U32 R58, RZ, RZ, R190 ;  /* 0x000000ffff3a7224 */ /* 0x000fe400078e00be */
[----:B------:R-:W-:Y:S01]  /*15430*/  FADD.FTZ R190, R71, R16 ;  /* 0x0000001047be7221 */ /* 0x000fe20000010000 */
[----:B------:R-:W-:-:S02]  /*15440*/  IMAD.MOV.U32 R198, RZ, RZ, R63 ;  /* 0x000000ffffc67224 */ /* 0x000fc400078e003f */
[----:B------:R-:W-:Y:S01]  /*15450*/  IMAD.MOV.U32 R196, RZ, RZ, R59 ;  /* 0x000000ffffc47224 */ /* 0x000fe200078e003b */
[----:B------:R-:W-:Y:S01]  /*15460*/  MOV R59, R130 ;  /* 0x00000082003b7202 */ /* 0x000fe20000000f00 */
[----:B------:R3:W-:Y:S01]  /*15470*/  STL [R1+0xd0], R40 ;  /* 0x0000d02801007387 */ /* 0x0007e20000100800 */
[----:B-1----:R-:W-:Y:S02]  /*15480*/  LOP3.LUT R10, R0, R60, RZ, 0xc0, !PT ;  /* 0x0000003c000a7212 */ /* 0x002fe400078ec0ff */
[----:B------:R-:W-:Y:S01]  /*15490*/  HSET2.LE.AND R0, R14, R20, PT ;  /* 0x000000140e007233 */ /* 0x000fe20003803000 */
[----:B------:R-:W-:-:S04]  /*154a0*/  IMAD.WIDE.U32 R16, R5, -0x2daee0ad, RZ ;  /* 0xd2511f5305107825 */ /* 0x000fc800078e00ff */
[----:B--2---:R-:W-:Y:S02]  /*154b0*/  LOP3.LUT R11, R0, R57, RZ, 0xc0, !PT ;  /* 0x00000039000b7212 */ /* 0x004fe400078ec0ff */
[----:B------:R-:W-:Y:S01]  /*154c0*/  HSET2.LE.AND R0, R6, R20, PT ;  /* 0x0000001406007233 */ /* 0x000fe20003803000 */
[----:B------:R-:W-:Y:S02]  /*154d0*/  IMAD.MOV.U32 R217, RZ, RZ, R196 ;  /* 0x000000ffffd97224 */ /* 0x000fe400078e00c4 */
[----:B------:R-:W-:Y:S02]  /*154e0*/  IMAD.MOV.U32 R196, RZ, RZ, R197 ;  /* 0x000000ffffc47224 */ /* 0x000fe400078e00c5 */
[----:B------:R-:W-:Y:S01]  /*154f0*/  LOP3.LUT R130, R0, R37, RZ, 0xc0, !PT ;  /* 0x0000002500827212 */ /* 0x000fe200078ec0ff */
[----:B---3--:R-:W-:Y:S01]  /*15500*/  IMAD.MOV.U32 R40, RZ, RZ, R198 ;  /* 0x000000ffff287224 */ /* 0x008fe200078e00c6 */
[----:B------:R-:W-:Y:S01]  /*15510*/  LOP3.LUT R0, R17, UR20, R216, 0x96, !PT ;  /* 0x0000001411007c12 */ /* 0x000fe2000f8e96d8 */
[----:B------:R-:W-:Y:S01]  /*15520*/  IMAD.MOV.U32 R197, RZ, RZ, R25 ;  /* 0x000000ffffc57224 */ /* 0x000fe200078e0019 */
[----:B------:R-:W-:Y:S01]  /*15530*/  MOV R198, R39 ;  /* 0x0000002700c67202 */ /* 0x000fe20000000f00 */
[----:B------:R-:W-:Y:S01]  /*15540*/  IMAD.MOV.U32 R39, RZ, RZ, R195 ;  /* 0x000000ffff277224 */ /* 0x000fe200078e00c3 */
[----:B------:R-:W-:Y:S01]  /*15550*/  MOV R25, R194 ;  /* 0x000000c200197202 */ /* 0x000fe20000000f00 */
[----:B------:R-:W-:-:S02]  /*15560*/  IMAD.MOV.U32 R195, RZ, RZ, R24 ;  /* 0x000000ffffc37224 */ /* 0x000fc400078e0018 */
[----:B------:R-:W-:Y:S02]  /*15570*/  IMAD.MOV.U32 R24, RZ, RZ, R244 ;  /* 0x000000ffff187224 */ /* 0x000fe400078e00f4 */
[----:B------:R-:W-:Y:S01]  /*15580*/  IMAD.MOV.U32 R194, RZ, RZ, R245 ;  /* 0x000000ffffc27224 */ /* 0x000fe200078e00f5 */
[----:B------:R-:W-:Y:S01]  /*15590*/  LOP3.LUT R4, R223, UR41, R2, 0x96, !PT ;  /* 0x00000029df047c12 */ /* 0x000fe2000f8e9602 */
[----:B------:R-:W-:Y:S01]  /*155a0*/  IMAD.WIDE.U32 R244, R0, -0x326172a9, RZ ;  /* 0xcd9e8d5700f47825 */ /* 0x000fe200078e00ff */
[--C-:B------:R-:W-:Y:S02]  /*155b0*/  HSET2.LE.AND R2, R13, R20.reuse, PT ;  /* 0x000000140d027233 */ /* 0x100fe40003803000 */
[----:B------:R-:W-:Y:S02]  /*155c0*/  HSET2.LE.AND R3, R8, R20, PT ;  /* 0x0000001408037233 */ /* 0x000fe40003803000 */
[----:B------:R-:W-:Y:S02]  /*155d0*/  LOP3.LUT R0, R245, UR40, R222, 0x96, !PT ;  /* 0x00000028f5007c12 */ /* 0x000fe4000f8e96de */
[----:B------:R-:W-:Y:S01]  /*155e0*/  LOP3.LUT R8, R2, R69, RZ, 0xc0, !PT ;  /* 0x0000004502087212 */ /* 0x000fe200078ec0ff */
[----:B------:R-:W-:Y:S01]  /*155f0*/  IMAD.WIDE.U32 R4, R4, -0x2daee0ad, RZ ;  /* 0xd2511f5304047825 */ /* 0x000fe200078e00ff */
[----:B------:R-:W-:-:S02]  /*15600*/  LOP3.LUT R9, R3, R68, RZ, 0xc0, !PT ;  /* 0x0000004403097212 */ /* 0x000fc400078ec0ff */
[--C-:B------:R-:W-:Y:S02]  /*15610*/  HSET2.LE.AND R2, R7, R20.reuse, PT ;  /* 0x0000001407027233 */ /* 0x100fe40003803000 */
[----:B------:R-:W-:Y:S01]  /*15620*/  MOV R41, R65 ;  /* 0x0000004100297202 */ /* 0x000fe20000000f00 */
[----:B------:R-:W-:Y:S01]  /*15630*/  IMAD.MOV.U32 R65, RZ, RZ, R62 ;  /* 0x000000ffff417224 */ /* 0x000fe200078e003e */
[----:B------:R-:W-:Y:S01]  /*15640*/  HSET2.LE.AND R3, R12, R20, PT ;  /* 0x000000140c037233 */ /* 0x000fe20003803000 */
[----:B------:R-:W-:-:S04]  /*15650*/  IMAD.WIDE.U32 R12, R0, -0x2daee0ad, RZ ;  /* 0xd2511f53000c7825 */ /* 0x000fc800078e00ff */
[----:B------:R-:W-:Y:S02]  /*15660*/  IMAD.MOV.U32 R62, RZ, RZ, R58 ;  /* 0x000000ffff3e7224 */ /* 0x000fe400078e003a */
[----:B------:R-:W-:Y:S01]  /*15670*/  IMAD.MOV.U32 R58, RZ, RZ, R129 ;  /* 0x000000ffff3a7224 */ /* 0x000fe200078e0081 */
[----:B------:R-:W-:Y:S02]  /*15680*/  LOP3.LUT R129, R2, R49, RZ, 0xc0, !PT ;  /* 0x0000003102817212 */ /* 0x000fe400078ec0ff */
[----:B------:R-:W-:Y:S02]  /*15690*/  LOP3.LUT R2, R5, UR39, R16, 0x96, !PT ;  /* 0x0000002705027c12 */ /* 0x000fe4000f8e9610 */
[----:B------:R-:W-:Y:S01]  /*156a0*/  LOP3.LUT R0, R13, UR33, R4, 0x96, !PT ;  /* 0x000000210d007c12 */ /* 0x000fe2000f8e9604 */
[----:B------:R-:W-:Y:S01]  /*156b0*/  IMAD.MOV.U32 R63, RZ, RZ, R128 ;  /* 0x000000ffff3f7224 */ /* 0x000fe200078e0080 */
[----:B------:R-:W-:Y:S01]  /*156c0*/  LOP3.LUT R128, R3, R52, RZ, 0xc0, !PT ;  /* 0x0000003403807212 */ /* 0x000fe200078ec0ff */
[----:B------:R-:W-:-:S04]  /*156d0*/  IMAD.WIDE.U32 R2, R2, -0x326172a9, RZ ;  /* 0xcd9e8d5702027825 */ /* 0x000fc800078e00ff */
[----:B------:R-:W-:Y:S01]  /*156e0*/  IMAD.WIDE.U32 R6, R0, -0x326172a9, RZ ;  /* 0xcd9e8d5700067825 */ /* 0x000fe200078e00ff */
[----:B------:R-:W-:-:S04]  /*156f0*/  LOP3.LUT R0, R3, UR38, R244, 0x96, !PT ;  /* 0x0000002603007c12 */ /* 0x000fc8000f8e96f4 */
[----:B------:R-:W-:Y:S01]  /*15700*/  LOP3.LUT R4, R7, UR32, R2, 0x96, !PT ;  /* 0x0000002007047c12 */ /* 0x000fe2000f8e9602 */
[----:B------:R-:W-:Y:S01]  /*15710*/  IMAD.MOV.U32 R66, RZ, RZ, R217 ;  /* 0x000000ffff427224 */ /* 0x000fe200078e00d9 */
[----:B------:R-:W-:Y:S01]  /*15720*/  MOV R216, R25 ;  /* 0x0000001900d87202 */ /* 0x000fe20000000f00 */
[----:B------:R-:W-:Y:S02]  /*15730*/  IMAD.MOV.U32 R217, RZ, RZ, R24 ;  /* 0x000000ffffd97224 */ /* 0x000fe400078e0018 */
[----:B------:R-:W-:-:S04]  /*15740*/  IMAD.WIDE.U32 R2, R0, -0x2daee0ad, RZ ;  /* 0xd2511f5300027825 */ /* 0x000fc800078e00ff */
[----:B------:R-:W-:Y:S01]  /*15750*/  IMAD.WIDE.U32 R24, R4, -0x2daee0ad, RZ ;  /* 0xd2511f5304187825 */ /* 0x000fe200078e00ff */
[----:B------:R-:W-:-:S04]  /*15760*/  LOP3.LUT R3, R3, UR29, R12, 0x96, !PT ;  /* 0x0000001d03037c12 */ /* 0x000fc8000f8e960c */
[----:B------:R-:W-:Y:S01]  /*15770*/  LOP3.LUT R2, R25, UR10, R2, 0x96, !PT ;  /* 0x0000000a19027c12 */ /* 0x000fe2000f8e9602 */
[----:B------:R-:W-:Y:S01]  /*15780*/  IMAD.WIDE.U32 R4, R3, -0x326172a9, RZ ;  /* 0xcd9e8d5703047825 */ /* 0x000fe200078e00ff */
[----:B------:R-:W-:Y:S02]  /*15790*/  HSET2.LE.AND R0, R15, R20, PT ;  /* 0x000000140f007233 */ /* 0x000fe40003803000 */
[----:B------:R-:W1:Y:S01]  /*157a0*/  LDSM.16.MT88.4 R12, [R201+0xa000] ;  /* 0x00a00000c90c783b */ /* 0x000e620000004200 */
[----:B------:R-:W-:-:S04]  /*157b0*/  IMAD.WIDE.U32 R2, R2, -0x326172a9, RZ ;  /* 0xcd9e8d5702027825 */ /* 0x000fc800078e00ff */
[----:B------:R-:W-:Y:S01]  /*157c0*/  IMAD.MOV.U32 R43, RZ, RZ, R131 ;  /* 0x000000ffff2b7224 */ /* 0x000fe200078e0083 */
[----:B------:R-:W-:Y:S02]  /*157d0*/  LOP3.LUT R131, R0, R21, RZ, 0xc0, !PT ;  /* 0x0000001500837212 */ /* 0x000fe400078ec0ff */
[----:B------:R-:W-:Y:S02]  /*157e0*/  LOP3.LUT R0, R3, UR24, R4, 0x96, !PT ;  /* 0x0000001803007c12 */ /* 0x000fe4000f8e9604 */
[----:B------:R-:W-:Y:S02]  /*157f0*/  SHF.R.U32.HI R4, RZ, 0x10, R2 ;  /* 0x00000010ff047819 */ /* 0x000fe40000011602 */
[----:B------:R-:W-:Y:S02]  /*15800*/  LOP3.LUT R21, R5, UR11, R6, 0x96, !PT ;  /* 0x0000000b05157c12 */ /* 0x000fe4000f8e9606 */
[C---:B------:R-:W-:Y:S02]  /*15810*/  LOP3.LUT R3, R2.reuse, 0xffff, RZ, 0xc0, !PT ;  /* 0x0000ffff02037812 */ /* 0x040fe400078ec0ff */
[----:B------:R-:W-:-:S02]  /*15820*/  LOP3.LUT R6, R2, 0xff, RZ, 0xc0, !PT ;  /* 0x000000ff02067812 */ /* 0x000fc400078ec0ff */
[----:B------:R-:W-:Y:S02]  /*15830*/  SHF.R.U32.HI R5, RZ, 0x18, R2 ;  /* 0x00000018ff057819 */ /* 0x000fe40000011602 */
[----:B------:R-:W-:Y:S02]  /*15840*/  LOP3.LUT R2, R4, 0xff, RZ, 0xc0, !PT ;  /* 0x000000ff04027812 */ /* 0x000fe400078ec0ff */
[----:B------:R-:W-:Y:S02]  /*15850*/  SHF.R.U32.HI R3, RZ, 0x8, R3 ;  /* 0x00000008ff037819 */ /* 0x000fe40000011603 */
[----:B------:R-:W-:Y:S02]  /*15860*/  PRMT R5, R2, 0x5410, R5 ;  /* 0x0000541002057816 */ /* 0x000fe40000000005 */
[----:B------:R-:W-:Y:S02]  /*15870*/  LOP3.LUT R2, R0, 0xffff, RZ, 0xc0, !PT ;  /* 0x0000ffff00027812 */ /* 0x000fe400078ec0ff */
[----:B------:R-:W-:-:S02]  /*15880*/  PRMT R6, R6, 0x5410, R3 ;  /* 0x0000541006067816 */ /* 0x000fc40000000003 */
[----:B------:R-:W-:Y:S02]  /*15890*/  SHF.R.U32.HI R3, RZ, 0x8, R2 ;  /* 0x00000008ff037819 */ /* 0x000fe40000011602 */
[----:B------:R-:W-:-:S04]  /*158a0*/  LOP3.LUT R2, R0, 0xff, RZ, 0xc0, !PT ;  /* 0x000000ff00027812 */ /* 0x000fc800078ec0ff */
[----:B------:R-:W-:Y:S02]  /*158b0*/  PRMT R4, R2, 0x5410, R3 ;  /* 0x0000541002047816 */ /* 0x000fe40000000003 */
[--C-:B------:R-:W-:Y:S02]  /*158c0*/  SHF.R.U32.HI R3, RZ, 0x10, R0.reuse ;  /* 0x00000010ff037819 */ /* 0x100fe40000011600 */
[----:B------:R-:W-:Y:S02]  /*158d0*/  SHF.R.U32.HI R2, RZ, 0x18, R0 ;  /* 0x00000018ff027819 */ /* 0x000fe40000011600 */
[----:B------:R-:W-:Y:S01]  /*158e0*/  LOP3.LUT R0, R3, 0xff, RZ, 0xc0, !PT ;  /* 0x000000ff03007812 */ /* 0x000fe200078ec0ff */
[----:B------:R2:W-:Y:S01]  /*158f0*/  STL.64 [R1+0x90], R16 ;  /* 0x0000901001007387 */ /* 0x0005e20000100a00 */
[----:B------:R-:W-:Y:S01]  /*15900*/  HSET2.LE.AND R3, R4, R20, PT ;  /* 0x0000001404037233 */ /* 0x000fe20003803000 */
[----:B------:R-:W-:-:S04]  /*15910*/  IMAD.MOV.U32 R42, RZ, RZ, R194 ;  /* 0x000000ffff2a7224 */ /* 0x000fc800078e00c2 */
[----:B------:R-:W-:Y:S01]  /*15920*/  LOP3.LUT R4, R3, R45, RZ, 0xc0, !PT ;  /* 0x0000002d03047212 */ /* 0x000fe200078ec0ff */
[----:B------:R-:W-:Y:S01]  /*15930*/  IMAD.MOV.U32 R47, RZ, RZ, R42 ;  /* 0x000000ffff2f7224 */ /* 0x000fe200078e002a */
[----:B-1----:R-:W-:Y:S01]  /*15940*/  HMMA.16816.F32 R152, R8, R12, R152 ;  /* 0x0000000c0898723c */ /* 0x002fe20000001898 */
[----:B------:R-:W-:Y:S01]  /*15950*/  IMAD.MOV.U32 R42, RZ, RZ, R39 ;  /* 0x000000ffff2a7224 */ /* 0x000fe200078e0027 */
[----:B--2---:R-:W-:Y:S02]  /*15960*/  PRMT R16, R0, 0x5410, R2 ;  /* 0x0000541000107816 */ /* 0x004fe40000000002 */
[--C-:B------:R-:W-:Y:S02]  /*15970*/  HSET2.LE.AND R0, R6, R20.reuse, PT ;  /* 0x0000001406007233 */ /* 0x100fe40003803000 */
[----:B------:R-:W-:-:S03]  /*15980*/  HSET2.LE.AND R2, R5, R20, PT ;  /* 0x0000001405027233 */ /* 0x000fc60003803000 */
[----:B------:R-:W-:Y:S02]  /*15990*/  LOP3.LUT R6, R0, R38, RZ, 0xc0, !PT ;  /* 0x0000002600067212 */ /* 0x000fe400078ec0ff */
[----:B------:R-:W-:Y:S02]  /*159a0*/  HSET2.LE.AND R0, R16, R20, PT ;  /* 0x0000001410007233 */ /* 0x000fe40003803000 */
[----:B------:R-:W-:Y:S01]  /*159b0*/  LOP3.LUT R7, R2, R36, RZ, 0xc0, !PT ;  /* 0x0000002402077212 */ /* 0x000fe200078ec0ff */
[----:B------:R-:W-:Y:S01]  /*159c0*/  IMAD.MOV.U32 R67, RZ, RZ, R40 ;  /* 0x000000ffff437224 */ /* 0x000fe200078e0028 */
[----:B------:R-:W-:Y:S01]  /*159d0*/  MOV R49, R41 ;  /* 0x0000002900317202 */ /* 0x000fe20000000f00 */
[----:B------:R-:W-:Y:S01]  /*159e0*/  IMAD.MOV.U32 R61, RZ, RZ, R217 ;  /* 0x000000ffff3d7224 */ /* 0x000fe200078e00d9 */
[----:B------:R-:W-:Y:S01]  /*159f0*/  LOP3.LUT R5, R0, R44, RZ, 0xc0, !PT ;  /* 0x0000002c00057212 */ /* 0x000fe200078ec0ff */
[----:B------:R-:W-:Y:S01]  /*15a00*/  HMMA.16816.F32 R36, R8, R14, R148 ;  /* 0x0000000e0824723c */ /* 0x000fe20000001894 */
[----:B------:R-:W-:-:S02]  /*15a10*/  IMAD.MOV.U32 R70, RZ, RZ, R216 ;  /* 0x000000ffff467224 */ /* 0x000fc400078e00d8 */
[----:B------:R-:W-:Y:S02]  /*15a20*/  @!P6 HADD2 R56, -R28.H0_H0, -RZ.H0_H0 ;  /* 0xa00000ff1c38e230 */ /* 0x000fe40000000900 */
[----:B------:R-:W-:Y:S02]  /*15a30*/  IMAD.MOV.U32 R219, RZ, RZ, R42 ;  /* 0x000000ffffdb7224 */ /* 0x000fe400078e002a */
[----:B------:R-:W-:Y:S02]  /*15a40*/  @!P5 HADD2 R55, -R27.H0_H0, -RZ.H0_H0 ;  /* 0xa00000ff1b37d230 */ /* 0x000fe40000000900 */
[----:B------:R-:W-:Y:S01]  /*15a50*/  IMAD.MOV.U32 R199, RZ, RZ, R195 ;  /* 0x000000ffffc77224 */ /* 0x000fe200078e00c3 */
[C---:B------:R-:W-:Y:S01]  /*15a60*/  HMMA.16816.F32 R168, R4.reuse, R12, R168 ;  /* 0x0000000c04a8723c */ /* 0x040fe200000018a8 */
[----:B------:R-:W-:Y:S01]  /*15a70*/  @!P1 HADD2 R54, -R26.H0_H0, -RZ.H0_H0 ;  /* 0xa00000ff1a369230 */ /* 0x000fe20000000900 */
[----:B------:R-:W-:Y:S02]  /*15a80*/  PRMT R50, R28, 0x5410, R27 ;  /* 0x000054101c327816 */ /* 0x000fe4000000001b */
[----:B------:R-:W-:Y:S01]  /*15a90*/  @!P4 PRMT R189, R53, 0x5410, RZ ;  /* 0x0000541035bdc816 */ /* 0x000fe200000000ff */
[----:B------:R-:W-:Y:S01]  /*15aa0*/  IMAD.MOV.U32 R194, RZ, RZ, R192 ;  /* 0x000000ffffc27224 */ /* 0x000fe200078e00c0 */
[----:B------:R-:W-:Y:S01]  /*15ab0*/  HMMA.16816.F32 R164, R4, R14, R164 ;  /* 0x0000000e04a4723c */ /* 0x000fe200000018a4 */
[----:B------:R-:W1:Y:S01]  /*15ac0*/  LDSM.16.MT88.4 R12, [R203+0xa000] ;  /* 0x00a00000cb0c783b */ /* 0x000e620000004200 */
[----:B------:R-:W-:-:S02]  /*15ad0*/  IMAD.MOV.U32 R41, RZ, RZ, R198 ;  /* 0x000000ffff297224 */ /* 0x000fc400078e00c6 */
[----:B------:R-:W-:Y:S01]  /*15ae0*/  IMAD.MOV.U32 R40, RZ, RZ, R197 ;  /* 0x000000ffff287224 */ /* 0x000fe200078e00c5 */
[----:B------:R-:W-:Y:S01]  /*15af0*/  LDSM.16.MT88.4 R16, [R206+0xb000] ;  /* 0x00b00000ce10783b */ /* 0x000fe20000004200 */
[----:B------:R-:W-:Y:S01]  /*15b00*/  IMAD.MOV.U32 R198, RZ, RZ, R196 ;  /* 0x000000ffffc67224 */ /* 0x000fe200078e00c4 */
[----:B------:R-:W-:Y:S01]  /*15b10*/  MOV R2, R43 ;  /* 0x0000002b00027202 */ /* 0x000fe20000000f00 */
[----:B------:R-:W-:Y:S01]  /*15b20*/  IMAD.MOV.U32 R217, RZ, RZ, R41 ;  /* 0x000000ffffd97224 */ /* 0x000fe200078e0029 */
[----:B------:R-:W-:Y:S01]  /*15b30*/  MOV R216, R40 ;  /* 0x0000002800d87202 */ /* 0x000fe20000000f00 */
[----:B------:R-:W-:Y:S02]  /*15b40*/  IMAD.MOV.U32 R43, RZ, RZ, R198 ;  /* 0x000000ffff2b7224 */ /* 0x000fe400078e00c6 */
[----:B------:R-:W-:Y:S02]  /*15b50*/  IMAD.MOV.U32 R41, RZ, RZ, R59 ;  /* 0x000000ffff297224 */ /* 0x000fe400078e003b */
[----:B------:R-:W-:Y:S01]  /*15b60*/  IMAD.MOV.U32 R40, RZ, RZ, R62 ;  /* 0x000000ffff287224 */ /* 0x000fe200078e003e */
[----:B------:R-:W-:-:S02]  /*15b70*/  MOV R218, R43 ;  /* 0x0000002b00da7202 */ /* 0x000fc40000000f00 */
[----:B------:R-:W-:Y:S01]  /*15b80*/  MOV R222, R41 ;  /* 0x0000002900de7202 */ /* 0x000fe20000000f00 */
[----:B------:R-:W-:Y:S01]  /*15b90*/  IMAD.MOV.U32 R221, RZ, RZ, R40 ;  /* 0x000000ffffdd7224 */ /* 0x000fe200078e0028 */
[-C--:B-1----:R-:W-:Y:S06]  /*15ba0*/  HMMA.16816.F32 R144, R8, R12.reuse, R144 ;  /* 0x0000000c0890723c */ /* 0x082fec0000001890 */
[C---:B------:R-:W-:Y:S06]  /*15bb0*/  HMMA.16816.F32 R160, R4.reuse, R12, R160 ;  /* 0x0000000c04a0723c */ /* 0x040fec00000018a0 */
[-C--:B------:R-:W-:Y:S06]  /*15bc0*/  HMMA.16816.F32 R156, R4, R14.reuse, R156 ;  /* 0x0000000e049c723c */ /* 0x080fec000000189c */
[----:B------:R-:W-:Y:S01]  /*15bd0*/  HMMA.16816.F32 R40, R8, R14, R224 ;  /* 0x0000000e0828723c */ /* 0x000fe200000018e0 */
[----:B------:R-:W1:Y:S01]  /*15be0*/  LDSM.16.MT88.4 R12, [R206+0xa000] ;  /* 0x00a00000ce0c783b */ /* 0x000e620000004200 */
[----:B------:R-:W-:Y:S01]  /*15bf0*/  IMAD.MOV.U32 R220, RZ, RZ, R199 ;  /* 0x000000ffffdc7224 */ /* 0x000fe200078e00c7 */
[----:B------:R-:W-:Y:S01]  /*15c00*/  MOV R199, R63 ;  /* 0x0000003f00c77202 */ /* 0x000fe20000000f00 */
[----:B------:R-:W-:Y:S01]  /*15c10*/  IMAD.MOV.U32 R198, RZ, RZ, R58 ;  /* 0x000000ffffc67224 */ /* 0x000fe200078e003a */
[----:B------:R-:W-:Y:S01]  /*15c20*/  MOV R63, R77 ;  /* 0x0000004d003f7202 */ /* 0x000fe20000000f00 */
[----:B------:R-:W-:-:S02]  /*15c30*/  IMAD.MOV.U32 R59, RZ, RZ, R73 ;  /* 0x000000ffff3b7224 */ /* 0x000fc400078e0049 */
[----:B------:R-:W-:Y:S02]  /*15c40*/  IMAD.MOV.U32 R62, RZ, RZ, R76 ;  /* 0x000000ffff3e7224 */ /* 0x000fe400078e004c */
[----:B------:R-:W-:Y:S01]  /*15c50*/  IMAD.MOV.U32 R58, RZ, RZ, R72 ;  /* 0x000000ffff3a7224 */ /* 0x000fe200078e0048 */
[----:B------:R-:W-:Y:S01]  /*15c60*/  MOV R148, R47 ;  /* 0x0000002f00947202 */ /* 0x000fe20000000f00 */
[----:B------:R-:W-:Y:S01]  /*15c70*/  IMAD.MOV.U32 R151, RZ, RZ, R61 ;  /* 0x000000ffff977224 */ /* 0x000fe200078e003d */
[----:B------:R-:W-:Y:S02]  /*15c80*/  @!P6 PRMT R28, R56, 0x5410, RZ ;  /* 0x00005410381ce816 */ /* 0x000fe400000000ff */
[----:B------:R-:W-:Y:S02]  /*15c90*/  @!P5 PRMT R27, R55, 0x5410, RZ ;  /* 0x00005410371bd816 */ /* 0x000fe400000000ff */
[----:B------:R-:W-:Y:S01]  /*15ca0*/  @!P1 PRMT R26, R54, 0x5410, RZ ;  /* 0x00005410361a9816 */ /* 0x000fe200000000ff */
[-C--:B-1----:R-:W-:Y:S06]  /*15cb0*/  HMMA.16816.F32 R44, R8, R12.reuse, R228 ;  /* 0x0000000c082c723c */ /* 0x082fec00000018e4 */
[----:B------:R-:W-:Y:S01]  /*15cc0*/  HMMA.16816.F32 R52, R4, R12, R80 ;  /* 0x0000000c0434723c */ /* 0x000fe20000001850 */
[----:B------:R-:W-:Y:S01]  /*15cd0*/  IMAD.MOV.U32 R228, RZ, RZ, R63 ;  /* 0x000000ffffe47224 */ /* 0x000fe200078e003f */
[----:B------:R-:W-:Y:S01]  /*15ce0*/  MOV R230, R59 ;  /* 0x0000003b00e67202 */ /* 0x000fe20000000f00 */
[----:B------:R-:W-:-:S02]  /*15cf0*/  IMAD.MOV.U32 R229, RZ, RZ, R62 ;  /* 0x000000ffffe57224 */ /* 0x000fc400078e003e */
[----:B------:R-:W-:Y:S01]  /*15d00*/  IMAD.MOV.U32 R231, RZ, RZ, R58 ;  /* 0x000000ffffe77224 */ /* 0x000fe200078e003a */
[-C--:B------:R-:W-:Y:S06]  /*15d10*/  HMMA.16816.F32 R60, R8, R14.reuse, R240 ;  /* 0x0000000e083c723c */ /* 0x080fec00000018f0 */
[----:B------:R-:W-:Y:S01]  /*15d20*/  HMMA.16816.F32 R56, R4, R14, R84 ;  /* 0x0000000e0438723c */ /* 0x000fe20000001854 */
[----:B------:R-:W1:Y:S01]  /*15d30*/  LDSM.16.MT88.4 R12, [R205+0xa000] ;  /* 0x00a00000cd0c783b */ /* 0x000e620000004200 */
[----:B------:R-:W-:Y:S02]  /*15d40*/  IMAD.MOV.U32 R195, RZ, RZ, R193 ;  /* 0x000000ffffc37224 */ /* 0x000fe400078e00c1 */
        /* <DEDUP_REMOVED lines=9> */
[----:B------:R-:W-:Y:S01]  /*15de0*/  MOV R226, R75 ;  /* 0x0000004b00e27202 */ /* 0x000fe20000000f00 */
[----:B------:R-:W-:-:S02]  /*15df0*/  IMAD.MOV.U32 R198, RZ, RZ, R195 ;  /* 0x000000ffffc67224 */ /* 0x000fc400078e00c3 */
[----:B------:R-:W-:Y:S02]  /*15e00*/  IMAD.MOV.U32 R150, RZ, RZ, R70 ;  /* 0x000000ffff967224 */ /* 0x000fe400078e0046 */
[----:B------:R-:W-:Y:S02]  /*15e10*/  IMAD.MOV.U32 R224, RZ, RZ, R79 ;  /* 0x000000ffffe07224 */ /* 0x000fe400078e004f */
[----:B------:R-:W-:Y:S02]  /*15e20*/  IMAD.MOV.U32 R225, RZ, RZ, R78 ;  /* 0x000000ffffe17224 */ /* 0x000fe400078e004e */
[----:B------:R-:W-:Y:S02]  /*15e30*/  IMAD.MOV.U32 R227, RZ, RZ, R74 ;  /* 0x000000ffffe37224 */ /* 0x000fe400078e004a */
[----:B------:R-:W-:Y:S01]  /*15e40*/  IMAD.MOV.U32 R192, RZ, RZ, R207 ;  /* 0x000000ffffc07224 */ /* 0x000fe200078e00cf */
[----:B------:R-:W-:Y:S01]  /*15e50*/  HMMA.16816.F32 R228, R8, R16, R228 ;  /* 0x0000001008e4723c */ /* 0x000fe200000018e4 */
[----:B------:R-:W-:Y:S01]  /*15e60*/  IMAD.MOV.U32 R199, RZ, RZ, R194 ;  /* 0x000000ffffc77224 */ /* 0x000fe200078e00c2 */
[----:B------:R-:W-:Y:S01]  /*15e70*/  MOV R242, R73 ;  /* 0x0000004900f27202 */ /* 0x000fe20000000f00 */
[----:B------:R-:W-:Y:S01]  /*15e80*/  IMAD.MOV.U32 R240, RZ, RZ, R77 ;  /* 0x000000fffff07224 */ /* 0x000fe200078e004d */
[----:B------:R-:W-:Y:S01]  /*15e90*/  STG.E.U16 desc[UR26][R30.64+-0xc0], R176 ;  /* 0xffff40b01e007986 */ /* 0x000fe2000c10151a */
[----:B------:R-:W-:-:S02]  /*15ea0*/  IMAD.MOV.U32 R241, RZ, RZ, R76 ;  /* 0x000000fffff17224 */ /* 0x000fc400078e004c */
[----:B------:R-:W-:Y:S01]  /*15eb0*/  IMAD.MOV.U32 R243, RZ, RZ, R72 ;  /* 0x000000fffff37224 */ /* 0x000fe200078e0048 */
[----:B------:R-:W-:Y:S01]  /*15ec0*/  HMMA.16816.F32 R104, R4, R16, R104 ;  /* 0x000000100468723c */ /* 0x000fe20000001868 */
[----:B------:R-:W-:Y:S01]  /*15ed0*/  IMAD.MOV.U32 R193, RZ, RZ, R204 ;  /* 0x000000ffffc17224 */ /* 0x000fe200078e00cc */
[----:B------:R-:W-:Y:S04]  /*15ee0*/  STG.E.U16 desc[UR26][R30.64+-0xbe], R175 ;  /* 0xffff42af1e007986 */ /* 0x000fe8000c10151a */
[-C--:B-1----:R-:W-:Y:S01]  /*15ef0*/  HMMA.16816.F32 R68, R8, R12.reuse, R248 ;  /* 0x0000000c0844723c */ /* 0x082fe200000018f8 */
[----:B------:R1:W5:Y:S05]  /*15f00*/  LDL.LU R209, [R1+0x11c] ;  /* 0x00011c0001d17983 */ /* 0x00036a0000300800 */
[C---:B------:R-:W-:Y:S06]  /*15f10*/  HMMA.16816.F32 R72, R4.reuse, R12, R96 ;  /* 0x0000000c0448723c */ /* 0x040fec0000001860 */
[-C--:B------:R-:W-:Y:S06]  /*15f20*/  HMMA.16816.F32 R76, R4, R14.reuse, R100 ;  /* 0x0000000e044c723c */ /* 0x080fec0000001864 */
[----:B------:R-:W-:Y:S01]  /*15f30*/  HMMA.16816.F32 R80, R8, R14, R196 ;  /* 0x0000000e0850723c */ /* 0x000fe200000018c4 */
[----:B------:R-:W2:Y:S01]  /*15f40*/  LDSM.16.MT88.4 R12, [R201+0xb000] ;  /* 0x00b00000c90c783b */ /* 0x000ea20000004200 */
[----:B------:R-:W-:Y:S01]  /*15f50*/  MOV R194, R138 ;  /* 0x0000008a00c27202 */ /* 0x000fe20000000f00 */
[----:B------:R-:W-:-:S03]  /*15f60*/  IMAD.MOV.U32 R195, RZ, RZ, R135 ;  /* 0x000000ffffc37224 */ /* 0x000fc600078e0087 */
[----:B------:R-:W-:Y:S01]  /*15f70*/  HMMA.16816.F32 R108, R4, R18, R108 ;  /* 0x00000012046c723c */ /* 0x000fe2000000186c */
[----:B------:R-:W-:Y:S01]  /*15f80*/  IMAD.MOV.U32 R251, RZ, RZ, R65 ;  /* 0x000000fffffb7224 */ /* 0x000fe200078e0041 */
[----:B------:R-:W-:Y:S04]  /*15f90*/  LDSM.16.MT88.4 R96, [R203+0xb800] ;  /* 0x00b80000cb60783b */ /* 0x000fe80000004200 */
[----:B------:R-:W-:Y:S04]  /*15fa0*/  STG.E.U16 desc[UR26][R22.64+-0xb0], R188 ;  /* 0xffff50bc16007986 */ /* 0x000fe8000c10151a */
[----:B------:R-:W-:Y:S04]  /*15fb0*/  STG.E.U16 desc[UR26][R22.64+-0xae], R187 ;  /* 0xffff52bb16007986 */ /* 0x000fe8000c10151a */
[----:B------:R1:W5:Y:S01]  /*15fc0*/  LDL.LU R208, [R1+0x118] ;  /* 0x0001180001d07983 */ /* 0x0003620000300800 */
[-C--:B--2---:R-:W-:Y:S06]  /*15fd0*/  HMMA.16816.F32 R196, R8, R12.reuse, R92 ;  /* 0x0000000c08c4723c */ /* 0x084fec000000185c */
[----:B------:R-:W-:Y:S01]  /*15fe0*/  HMMA.16816.F32 R84, R4, R12, R112 ;  /* 0x0000000c0454723c */ /* 0x000fe20000001870 */
[----:B------:R-:W-:Y:S05]  /*15ff0*/  LDSM.16.MT88.4 R112, [R206+0xb800] ;  /* 0x00b80000ce70783b */ /* 0x000fea0000004200 */
[C---:B------:R-:W-:Y:S06]  /*16000*/  HMMA.16816.F32 R192, R8.reuse, R14, R192 ;  /* 0x0000000e08c0723c */ /* 0x040fec00000018c0 */
[----:B------:R-:W-:Y:S01]  /*16010*/  HMMA.16816.F32 R16, R8, R18, R240 ;  /* 0x000000120810723c */ /* 0x000fe200000018f0 */
[----:B------:R-:W-:Y:S04]  /*16020*/  STG.E.U16 desc[UR26][R34.64+-0xb0], R185 ;  /* 0xffff50b922007986 */ /* 0x000fe8000c10151a */
[----:B------:R-:W-:Y:S01]  /*16030*/  STG.E.U16 desc[UR26][R34.64+-0xae], R186 ;  /* 0xffff52ba22007986 */ /* 0x000fe2000c10151a */
[----:B------:R-:W-:Y:S03]  /*16040*/  HMMA.16816.F32 R92, R4, R14, R116 ;  /* 0x0000000e045c723c */ /* 0x000fe60000001874 */
[----:B------:R-:W2:Y:S01]  /*16050*/  LDSM.16.MT88.4 R12, [R203+0xb000] ;  /* 0x00b00000cb0c783b */ /* 0x000ea20000004200 */
[----:B------:R-:W-:-:S02]  /*16060*/  IMAD.MOV.U32 R243, RZ, RZ, R2 ;  /* 0x000000fffff37224 */ /* 0x000fc400078e0002 */
[----:B------:R-:W-:Y:S01]  /*16070*/  IMAD.WIDE.U32 R2, R21, -0x2daee0ad, RZ ;  /* 0xd2511f5315027825 */ /* 0x000fe200078e00ff */
[----:B------:R1:W5:Y:S01]  /*16080*/  LDL.LU R207, [R1+0x114] ;  /* 0x0001140001cf7983 */ /* 0x0003620000300800 */
[-C--:B--2---:R-:W-:Y:S06]  /*16090*/  HMMA.16816.F32 R220, R8, R12.reuse, R220 ;  /* 0x0000000c08dc723c */ /* 0x084fec00000018dc */
[C---:B------:R-:W-:Y:S06]  /*160a0*/  HMMA.16816.F32 R88, R4.reuse, R12, R88 ;  /* 0x0000000c0458723c */ /* 0x040fec0000001858 */
[-C--:B------:R-:W-:Y:S06]  /*160b0*/  HMMA.16816.F32 R100, R4, R14.reuse, R140 ;  /* 0x0000000e0464723c */ /* 0x080fec000000188c */
[----:B------:R-:W-:Y:S01]  /*160c0*/  HMMA.16816.F32 R216, R8, R14, R216 ;  /* 0x0000000e08d8723c */ /* 0x000fe200000018d8 */
[----:B------:R-:W2:Y:S01]  /*160d0*/  LDSM.16.MT88.4 R12, [R205+0xb000] ;  /* 0x00b00000cd0c783b */ /* 0x000ea20000004200 */
[----:B------:R-:W-:-:S02]  /*160e0*/  LOP3.LUT R0, R3, UR28, R24, 0x96, !PT ;  /* 0x0000001c03007c12 */ /* 0x000fc4000f8e9618 */
[C---:B------:R-:W-:Y:S01]  /*160f0*/  LOP3.LUT R3, R2.reuse, 0xffff, RZ, 0xc0, !PT ;  /* 0x0000ffff02037812 */ /* 0x040fe200078ec0ff */
[----:B------:R-:W-:Y:S01]  /*16100*/  IMAD.MOV.U32 R242, RZ, RZ, R49 ;  /* 0x000000fffff27224 */ /* 0x000fe200078e0031 */
[----:B------:R-:W3:Y:S02]  /*16110*/  LDSM.16.MT88.4 R140, [R203+0xa800] ;  /* 0x00a80000cb8c783b */ /* 0x000ee40000004200 */
[----:B------:R-:W-:Y:S01]  /*16120*/  SHF.R.U32.HI R3, RZ, 0x8, R3 ;  /* 0x00000008ff037819 */ /* 0x000fe20000011603 */
[----:B------:R-:W-:Y:S01]  /*16130*/  IMAD.MOV.U32 R240, RZ, RZ, R66 ;  /* 0x000000fffff07224 */ /* 0x000fe200078e0042 */
[----:B------:R-:W-:Y:S01]  /*16140*/  MOV R241, R67 ;  /* 0x0000004300f17202 */ /* 0x000fe20000000f00 */
[----:B------:R-:W-:Y:S04]  /*16150*/  STG.E.U16 desc[UR26][R32.64+-0xb0], R174 ;  /* 0xffff50ae20007986 */ /* 0x000fe8000c10151a */
[----:B------:R-:W-:Y:S04]  /*16160*/  STG.E.U16 desc[UR26][R32.64+-0xae], R173 ;  /* 0xffff52ad20007986 */ /* 0x000fe8000c10151a */
[----:B------:R1:W5:Y:S01]  /*16170*/  LDL.LU R204, [R1+0x110] ;  /* 0x0001100001cc7983 */ /* 0x0003620000300800 */
[C---:B--2---:R-:W-:Y:S06]  /*16180*/  HMMA.16816.F32 R120, R4.reuse, R12, R120 ;  /* 0x0000000c0478723c */ /* 0x044fec0000001878 */
[----:B------:R-:W-:Y:S06]  /*16190*/  HMMA.16816.F32 R116, R4, R14, R124 ;  /* 0x0000000e0474723c */ /* 0x000fec000000187c */
[----:B------:R-:W-:Y:S01]  /*161a0*/  HMMA.16816.F32 R224, R8, R12, R224 ;  /* 0x0000000c08e0723c */ /* 0x000fe200000018e0 */
[----:B------:R-:W-:-:S05]  /*161b0*/  LOP3.LUT R4, R2, 0xff, RZ, 0xc0, !PT ;  /* 0x000000ff02047812 */ /* 0x000fca00078ec0ff */
[----:B---3--:R-:W-:Y:S01]  /*161c0*/  HMMA.16816.F32 R144, R128, R140, R144 ;  /* 0x0000008c8090723c */ /* 0x008fe20000001890 */
[--C-:B------:R-:W-:Y:S01]  /*161d0*/  SHF.R.U32.HI R5, RZ, 0x10, R2.reuse ;  /* 0x00000010ff057819 */ /* 0x100fe20000011602 */
[----:B------:R-:W-:Y:S01]  /*161e0*/  STG.E.U16 desc[UR26][R30.64+-0xb0], R137 ;  /* 0xffff50891e007986 */ /* 0x000fe2000c10151a */
[----:B------:R-:W-:Y:S02]  /*161f0*/  SHF.R.U32.HI R7, RZ, 0x18, R2 ;  /* 0x00000018ff077819 */ /* 0x000fe40000011602 */
[----:B------:R-:W-:Y:S01]  /*16200*/  LOP3.LUT R2, R0, 0xffff, RZ, 0xc0, !PT ;  /* 0x0000ffff00027812 */ /* 0x000fe200078ec0ff */
[----:B------:R-:W-:Y:S01]  /*16210*/  STG.E.U16 desc[UR26][R30.64+-0xae], R136 ;  /* 0xffff52881e007986 */ /* 0x000fe2000c10151a */
[----:B------:R-:W-:Y:S02]  /*16220*/  PRMT R6, R4, 0x5410, R3 ;  /* 0x0000541004067816 */ /* 0x000fe40000000003 */
[----:B------:R-:W-:Y:S01]  /*16230*/  SHF.R.U32.HI R3, RZ, 0x8, R2 ;  /* 0x00000008ff037819 */ /* 0x000fe20000011602 */
[----:B------:R1:W5:Y:S01]  /*16240*/  LDL.LU R202, [R1+0x10c] ;  /* 0x00010c0001ca7983 */ /* 0x0003620000300800 */
[----:B------:R-:W-:-:S02]  /*16250*/  LOP3.LUT R2, R0, 0xff, RZ, 0xc0, !PT ;  /* 0x000000ff00027812 */ /* 0x000fc400078ec0ff */
[--C-:B------:R-:W-:Y:S02]  /*16260*/  SHF.R.U32.HI R4, RZ, 0x18, R0.reuse ;  /* 0x00000018ff047819 */ /* 0x100fe40000011600 */
[----:B------:R-:W-:Y:S01]  /*16270*/  LOP3.LUT R5, R5, 0xff, RZ, 0xc0, !PT ;  /* 0x000000ff05057812 */ /* 0x000fe200078ec0ff */
[----:B------:R-:W-:Y:S01]  /*16280*/  HMMA.16816.F32 R8, R8, R14, R148 ;  /* 0x0000000e0808723c */ /* 0x000fe20000001894 */
[----:B------:R-:W-:Y:S01]  /*16290*/  PRMT R3, R2, 0x5410, R3 ;  /* 0x0000541002037816 */ /* 0x000fe20000000003 */
[----:B------:R-:W2:Y:S01]  /*162a0*/  LDSM.16.MT88.4 R148, [R201+0xa800] ;  /* 0x00a80000c994783b */ /* 0x000ea20000004200 */
[----:B------:R-:W-:-:S03]  /*162b0*/  SHF.R.U32.HI R2, RZ, 0x10, R0 ;  /* 0x00000010ff027819 */ /* 0x000fc60000011600 */
[----:B------:R-:W-:Y:S01]  /*162c0*/  STG.E.U16 desc[UR26][R22.64+-0xa0], R184 ;  /* 0xffff60b816007986 */ /* 0x000fe2000c10151a */
[----:B------:R-:W-:Y:S02]  /*162d0*/  LOP3.LUT R2, R2, 0xff, RZ, 0xc0, !PT ;  /* 0x000000ff02027812 */ /* 0x000fe400078ec0ff */
[--C-:B------:R-:W-:Y:S01]  /*162e0*/  HSET2.LE.AND R0, R3, R20.reuse, PT ;  /* 0x0000001403007233 */ /* 0x100fe20003803000 */
[----:B------:R-:W-:Y:S01]  /*162f0*/  STG.E.U16 desc[UR26][R22.64+-0x9e], R183 ;  /* 0xffff62b716007986 */ /* 0x000fe2000c10151a */
[----:B------:R-:W-:Y:S02]  /*16300*/  PRMT R2, R2, 0x5410, R4 ;  /* 0x0000541002027816 */ /* 0x000fe40000000004 */
[----:B------:R-:W-:Y:S01]  /*16310*/  PRMT R5, R5, 0x5410, R7 ;  /* 0x0000541005057816 */ /* 0x000fe20000000007 */
[----:B------:R1:W5:Y:S01]  /*16320*/  LDL.LU R200, [R1+0x108] ;  /* 0x0001080001c87983 */ /* 0x0003620000300800 */
[----:B------:R-:W-:Y:S02]  /*16330*/  LOP3.LUT R124, R0, R64, RZ, 0xc0, !PT ;  /* 0x00000040007c7212 */ /* 0x000fe400078ec0ff */
[--C-:B------:R-:W-:Y:S01]  /*16340*/  HSET2.LE.AND R3, R2, R20.reuse, PT ;  /* 0x0000001402037233 */ /* 0x100fe20003803000 */
[----:B------:R-:W-:Y:S01]  /*16350*/  LDSM.16.MT88.4 R64, [R205+0xa800] ;  /* 0x00a80000cd40783b */ /* 0x000fe20000004200 */
[----:B------:R-:W-:-:S02]  /*16360*/  HSET2.LE.AND R2, R6, R20, PT ;  /* 0x0000001406027233 */ /* 0x000fc40003803000 */
[----:B------:R-:W-:Y:S01]  /*16370*/  HSET2.LE.AND R0, R5, R20, PT ;  /* 0x0000001405007233 */ /* 0x000fe20003803000 */
[-C--:B--2---:R-:W-:Y:S01]  /*16380*/  HMMA.16816.F32 R152, R128, R148.reuse, R152 ;  /* 0x000000948098723c */ /* 0x084fe20000001898 */
[----:B------:R-:W-:Y:S01]  /*16390*/  LOP3.LUT R125, R3, R51, RZ, 0xc0, !PT ;  /* 0x00000033037d7212 */ /* 0x000fe200078ec0ff */
[----:B------:R-:W2:Y:S01]  /*163a0*/  LDSM.16.MT88.4 R4, [R205+0xb800] ;  /* 0x00b80000cd04783b */ /* 0x000ea20000004200 */
[----:B------:R-:W-:Y:S02]  /*163b0*/  LOP3.LUT R126, R2, R50, RZ, 0xc0, !PT ;  /* 0x00000032027e7212 */ /* 0x000fe400078ec0ff */
[----:B------:R-:W-:Y:S01]  /*163c0*/  LOP3.LUT R127, R0, R48, RZ, 0xc0, !PT ;  /* 0x00000030007f7212 */ /* 0x000fe200078ec0ff */
[----:B------:R-:W-:Y:S04]  /*163d0*/  STG.E.U16 desc[UR26][R34.64+-0xa0], R182 ;  /* 0xffff60b622007986 */ /* 0x000fe8000c10151a */
[----:B------:R-:W3:Y:S02]  /*163e0*/  LDSM.16.MT88.4 R48, [R206+0xa800] ;  /* 0x00a80000ce30783b */ /* 0x000ee40000004200 */
[C---:B------:R-:W-:Y:S02]  /*163f0*/  HMMA.16816.F32 R168, R124.reuse, R148, R168 ;  /* 0x000000947ca8723c */ /* 0x040fe400000018a8 */
[----:B------:R-:W-:Y:S04]  /*16400*/  STG.E.U16 desc[UR26][R34.64+-0x9e], R181 ;  /* 0xffff62b522007986 */ /* 0x000fe8000c10151a */
[C---:B------:R-:W-:Y:S01]  /*16410*/  HMMA.16816.F32 R164, R124.reuse, R150, R164 ;  /* 0x000000967ca4723c */ /* 0x040fe200000018a4 */
[----:B------:R1:W5:Y:S05]  /*16420*/  LDL.LU R172, [R1+0x104] ;  /* 0x0001040001ac7983 */ /* 0x00036a0000300800 */
[C---:B------:R-:W-:Y:S06]  /*16430*/  HMMA.16816.F32 R160, R124.reuse, R140, R160 ;  /* 0x0000008c7ca0723c */ /* 0x040fec00000018a0 */
[----:B------:R-:W-:Y:S01]  /*16440*/  HMMA.16816.F32 R156, R124, R142, R156 ;  /* 0x0000008e7c9c723c */ /* 0x000fe2000000189c */
[----:B------:R-:W-:-:S05]  /*16450*/  FADD.FTZ R0, R235, R212 ;  /* 0x000000d4eb007221 */ /* 0x000fca0000010000 */
[C---:B------:R-:W-:Y:S06]  /*16460*/  HMMA.16816.F32 R88, R124.reuse, R96, R88 ;  /* 0x000000607c58723c */ /* 0x040fec0000001858 */
[C---:B------:R-:W-:Y:S06]  /*16470*/  HMMA.16816.F32 R104, R124.reuse, R112, R104 ;  /* 0x000000707c68723c */ /* 0x040fec0000001868 */
[C---:B------:R-:W-:Y:S06]  /*16480*/  HMMA.16816.F32 R108, R124.reuse, R114, R108 ;  /* 0x000000727c6c723c */ /* 0x040fec000000186c */
[----:B--2---:R-:W-:Y:S01]  /*16490*/  HMMA.16816.F32 R120, R124, R4, R120 ;  /* 0x000000047c78723c */ /* 0x004fe20000001878 */
[----:B------:R-:W-:Y:S04]  /*164a0*/  STG.E.U16 desc[UR26][R32.64+-0xa0], R134 ;  /* 0xffff608620007986 */ /* 0x000fe8000c10151a */
[----:B------:R-:W-:Y:S01]  /*164b0*/  STG.E.U16 desc[UR26][R32.64+-0x9e], R133 ;  /* 0xffff628520007986 */ /* 0x000fe2000c10151a */
[C---:B------:R-:W-:Y:S03]  /*164c0*/  HMMA.16816.F32 R148, R128.reuse, R150, R36 ;  /* 0x000000968094723c */ /* 0x040fe60000001824 */
[----:B------:R1:W5:Y:S03]  /*164d0*/  LDL.LU R139, [R1+0x100] ;  /* 0x00010000018b7983 */ /* 0x0003660000300800 */
[C---:B------:R-:W-:Y:S01]  /*164e0*/  HMMA.16816.F32 R140, R128.reuse, R142, R40 ;  /* 0x0000008e808c723c */ /* 0x040fe20000001828 */
[----:B------:R-:W-:Y:S01]  /*164f0*/  FADD.FTZ R0, R215, R0 ;  /* 0x00000000d7007221 */ /* 0x000fe20000010000 */
[----:B------:R-:W-:Y:S04]  /*16500*/  STG.E.U16 desc[UR26][R30.64+-0xa0], R132 ;  /* 0xffff60841e007986 */ /* 0x000fe8000c10151a */
[-C--:B---3--:R-:W-:Y:S01]  /*16510*/  HMMA.16816.F32 R36, R128, R48.reuse, R44 ;  /* 0x000000308024723c */ /* 0x088fe2000000182c */
[----:B------:R-:W-:Y:S04]  /*16520*/  STG.E.U16 desc[UR26][R30.64+-0x9e], R29 ;  /* 0xffff621d1e007986 */ /* 0x000fe8000c10151a */
[----:B------:R1:W5:Y:S01]  /*16530*/  LDL.LU R138, [R1+0xfc] ;  /* 0x0000fc00018a7983 */ /* 0x0003620000300800 */
[C---:B------:R-:W-:Y:S06]  /*16540*/  HMMA.16816.F32 R40, R124.reuse, R48, R52 ;  /* 0x000000307c28723c */ /* 0x040fec0000001834 */
[-C--:B------:R-:W-:Y:S01]  /*16550*/  HMMA.16816.F32 R44, R124, R50.reuse, R56 ;  /* 0x000000327c2c723c */ /* 0x080fe20000001838 */
[----:B------:R-:W-:Y:S01]  /*16560*/  FADD.FTZ R247, R247, R0 ;  /* 0x00000000f7f77221 */ /* 0x000fe20000010000 */
[----:B------:R-:W-:Y:S04]  /*16570*/  STG.E.U16 desc[UR26][R22.64+-0x90], R180 ;  /* 0xffff70b416007986 */ /* 0x000fe8000c10151a */
[C---:B------:R-:W-:Y:S01]  /*16580*/  HMMA.16816.F32 R48, R128.reuse, R50, R60 ;  /* 0x000000328030723c */ /* 0x040fe2000000183c */
[----:B------:R-:W-:Y:S04]  /*16590*/  STG.E.U16 desc[UR26][R22.64+-0x8e], R179 ;  /* 0xffff72b316007986 */ /* 0x000fe8000c10151a */
[----:B------:R1:W5:Y:S01]  /*165a0*/  LDL.LU R135, [R1+0xf8] ;  /* 0x0000f80001877983 */ /* 0x0003620000300800 */
[-C--:B------:R-:W-:Y:S06]  /*165b0*/  HMMA.16816.F32 R52, R128, R64.reuse, R68 ;  /* 0x000000408034723c */ /* 0x080fec0000001844 */
[C---:B------:R-:W-:Y:S06]  /*165c0*/  HMMA.16816.F32 R56, R124.reuse, R64, R72 ;  /* 0x000000407c38723c */ /* 0x040fec0000001848 */
[-C--:B------:R-:W-:Y:S06]  /*165d0*/  HMMA.16816.F32 R60, R124, R66.reuse, R76 ;  /* 0x000000427c3c723c */ /* 0x080fec000000184c */
[----:B------:R-:W-:Y:S01]  /*165e0*/  HMMA.16816.F32 R64, R128, R66, R80 ;  /* 0x000000428040723c */ /* 0x000fe20000001850 */
[----:B------:R-:W2:Y:S04]  /*165f0*/  LDSM.16.MT88.4 R80, [R201+0xb800] ;  /* 0x00b80000c950783b */ /* 0x000ea80000004200 */
[----:B------:R1:W-:Y:S04]  /*16600*/  STG.E.U16 desc[UR26][R34.64+-0x90], R178 ;  /* 0xffff70b222007986 */ /* 0x0003e8000c10151a */
[----:B------:R1:W-:Y:S04]  /*16610*/  STG.E.U16 desc[UR26][R34.64+-0x8e], R177 ;  /* 0xffff72b122007986 */ /* 0x0003e8000c10151a */
[----:B------:R1:W-:Y:S04]  /*16620*/  STG.E.U16 desc[UR26][R32.64+-0x90], R28 ;  /* 0xffff701c20007986 */ /* 0x0003e8000c10151a */
[----:B------:R1:W-:Y:S04]  /*16630*/  STG.E.U16 desc[UR26][R32.64+-0x8e], R27 ;  /* 0xffff721b20007986 */ /* 0x0003e8000c10151a */
[----:B------:R1:W-:Y:S04]  /*16640*/  STG.E.U16 desc[UR26][R30.64+-0x90], R189 ;  /* 0xffff70bd1e007986 */ /* 0x0003e8000c10151a */
[----:B------:R1:W-:Y:S01]  /*16650*/  STG.E.U16 desc[UR26][R30.64+-0x8e], R26 ;  /* 0xffff721a1e007986 */ /* 0x0003e2000c10151a */
[C---:B--2---:R-:W-:Y:S06]  /*16660*/  HMMA.16816.F32 R76, R124.reuse, R82, R92 ;  /* 0x000000527c4c723c */ /* 0x044fec000000185c */
[C---:B------:R-:W-:Y:S06]  /*16670*/  HMMA.16816.F32 R72, R124.reuse, R80, R84 ;  /* 0x000000507c48723c */ /* 0x040fec0000001854 */
[C---:B------:R-:W-:Y:S06]  /*16680*/  HMMA.16816.F32 R92, R124.reuse, R98, R100 ;  /* 0x000000627c5c723c */ /* 0x040fec0000001864 */
[----:B------:R-:W-:Y:S06]  /*16690*/  HMMA.16816.F32 R124, R124, R6, R116 ;  /* 0x000000067c7c723c */ /* 0x000fec0000001874 */
[----:B------:R-:W-:Y:S07]  /*166a0*/  HMMA.16816.F32 R116, R128, R4, R224 ;  /* 0x000000048074723c */ /* 0x000fee00000018e0 */
[----:B------:R-:W-:-:S04]  /*166b0*/  IADD3 R4, P1, R22, -0x100, RZ ;  /* 0xffffff0016047810 */ /* 0x000fc80007f3e0ff */
[----:B------:R-:W-:Y:S01]  /*166c0*/  IADD3.X R0, R23, -0x1, RZ, P1, !PT ;  /* 0xffffffff17007810 */ /* 0x000fe20000ffe4ff */
[----:B------:R1:W-:Y:S04]  /*166d0*/  STL [R1+0x78], R4 ;  /* 0x0000780401007387 */ /* 0x0003e80000100800 */
        /* <DEDUP_REMOVED lines=13> */
[----:B------:R-:W-:Y:S01]  /*167b0*/  IMAD.MOV.U32 R133, RZ, RZ, R232 ;  /* 0x000000ffff857224 */ /* 0x000fe200078e00e8 */
[----:B------:R-:W-:-:S04]  /*167c0*/  MOV R134, R234 ;  /* 0x000000ea00867202 */ /* 0x000fc80000000f00 */
        /* <DEDUP_REMOVED lines=59> */
[----:B------:R-:W-:Y:S04]  /*16b80*/  LDSM.16.M88.4 R24, [R211+0x800] ;  /* 0x00080000d318783b */ /* 0x000fe80000000200 */
[----:B------:R-:W3:Y:S04]  /*16b90*/  LDSM.16.M88.4 R184, [R200+0x8000] ;  /* 0x00800000c8b8783b */ /* 0x000ee80000000200 */
[----:B------:R-:W-:Y:S04]  /*16ba0*/  LDSM.16.M88.4 R16, [R202] ;  /* 0x00000000ca10783b */ /* 0x000fe80000000200 */
[----:B------:R-:W-:Y:S04]  /*16bb0*/  LDSM.16.M88.4 R176, [R211] ;  /* 0x00000000d3b0783b */ /* 0x000fe80000000200 */
[----:B-1----:R-:W1:Y:S04]  /*16bc0*/  LDSM.16.M88.4 R4, [R204+0x2000] ;  /* 0x00200000cc04783b */ /* 0x002e680000000200 */
[----:B------:R-:W4:Y:S04]  /*16bd0*/  LDSM.16.M88.4 R8, [R204] ;  /* 0x00000000cc08783b */ /* 0x000f280000000200 */
[----:B------:R-:W0:Y:S01]  /*16be0*/  LDGDEPBAR ;  /* 0x00000000000079af */ /* 0x000e220000000000 */
[C---:B--2---:R-:W-:Y:S06]  /*16bf0*/  HMMA.16816.F32 R196, R12.reuse, R180, RZ ;  /* 0x000000b40cc4723c */ /* 0x044fec00000018ff */
[C---:B------:R-:W-:Y:S06]  /*16c00*/  HMMA.16816.F32 R192, R12.reuse, R182, RZ ;  /* 0x000000b60cc0723c */ /* 0x040fec00000018ff */
[C---:B---3--:R-:W-:Y:S06]  /*16c10*/  HMMA.16816.F32 R216, R12.reuse, R186, RZ ;  /* 0x000000ba0cd8723c */ /* 0x048fec00000018ff */
[----:B------:R-:W-:Y:S06]  /*16c20*/  HMMA.16816.F32 R220, R12, R184, RZ ;  /* 0x000000b80cdc723c */ /* 0x000fec00000018ff */
[----:B-1----:R-:W-:Y:S06]  /*16c30*/  HMMA.16816.F32 R228, R4, R24, R196 ;  /* 0x0000001804e4723c */ /* 0x002fec00000018c4 */
[C---:B------:R-:W-:Y:S06]  /*16c40*/  HMMA.16816.F32 R188, R16.reuse, R184, RZ ;  /* 0x000000b810bc723c */ /* 0x040fec00000018ff */
[C---:B------:R-:W-:Y:S06]  /*16c50*/  HMMA.16816.F32 R184, R16.reuse, R186, RZ ;  /* 0x000000ba10b8723c */ /* 0x040fec00000018ff */
[C---:B------:R-:W-:Y:S06]  /*16c60*/  HMMA.16816.F32 R12, R16.reuse, R180, RZ ;  /* 0x000000b4100c723c */ /* 0x040fec00000018ff */
[----:B------:R-:W-:Y:S01]  /*16c70*/  HMMA.16816.F32 R16, R16, R182, RZ ;  /* 0x000000b61010723c */ /* 0x000fe200000018ff */
[----:B------:R-:W-:Y:S01]  /*16c80*/  IMAD.MOV.U32 R21, RZ, RZ, R228 ;  /* 0x000000ffff157224 */ /* 0x000fe200078e00e4 */
[----:B------:R-:W-:Y:S01]  /*16c90*/  LDSM.16.M88.4 R180, [R207+0x800] ;  /* 0x00080000cfb4783b */ /* 0x000fe20000000200 */
[----:B------:R-:W-:-:S02]  /*16ca0*/  IMAD.MOV.U32 R3, RZ, RZ, R229 ;  /* 0x000000ffff037224 */ /* 0x000fc400078e00e5 */
[----:B------:R-:W-:Y:S01]  /*16cb0*/  IMAD.MOV.U32 R2, RZ, RZ, R230 ;  /* 0x000000ffff027224 */ /* 0x000fe200078e00e6 */
[----:B------:R-:W-:Y:S01]  /*16cc0*/  HMMA.16816.F32 R220, R4, R176, R220 ;  /* 0x000000b004dc723c */ /* 0x000fe200000018dc */
[----:B------:R-:W-:-:S05]  /*16cd0*/  IMAD.MOV.U32 R0, RZ, RZ, R231 ;  /* 0x000000ffff007224 */ /* 0x000fca00078e00e7 */
[----:B------:R-:W-:Y:S06]  /*16ce0*/  HMMA.16816.F32 R228, R4, R178, R216 ;  /* 0x000000b204e4723c */ /* 0x000fec00000018d8 */
[----:B----4-:R-:W-:Y:S06]  /*16cf0*/  HMMA.16816.F32 R216, R8, R176, R188 ;  /* 0x000000b008d8723c */ /* 0x010fec00000018bc */
[----:B------:R-:W-:Y:S01]  /*16d00*/  HMMA.16816.F32 R248, R4, R26, R192 ;  /* 0x0000001a04f8723c */ /* 0x000fe200000018c0 */
[----:B------:R-:W-:Y:S05]  /*16d10*/  LDSM.16.M88.4 R4, [R210+0x2000] ;  /* 0x00200000d204783b */ /* 0x000fea0000000200 */
[C---:B------:R-:W-:Y:S01]  /*16d20*/  HMMA.16816.F32 R188, R8.reuse, R178, R184 ;  /* 0x000000b208bc723c */ /* 0x040fe200000018b8 */
[----:B------:R-:W-:Y:S05]  /*16d30*/  LDSM.16.M88.4 R184, [R207] ;  /* 0x00000000cfb8783b */ /* 0x000fea0000000200 */
[C---:B------:R-:W-:Y:S01]  /*16d40*/  HMMA.16816.F32 R192, R8.reuse, R24, R12 ;  /* 0x0000001808c0723c */ /* 0x040fe2000000180c */
[----:B------:R-:W-:Y:S05]  /*16d50*/  LDSM.16.M88.4 R12, [R208] ;  /* 0x00000000d00c783b */ /* 0x000fea0000000200 */
[----:B------:R-:W-:Y:S01]  /*16d60*/  HMMA.16816.F32 R176, R8, R26, R16 ;  /* 0x0000001a08b0723c */ /* 0x000fe20000001810 */
[----:B------:R-:W-:Y:S04]  /*16d70*/  LDSM.16.M88.4 R8, [R210] ;  /* 0x00000000d208783b */ /* 0x000fe80000000200 */
[----:B------:R-:W1:Y:S04]  /*16d80*/  LDSM.16.M88.4 R16, [R209+0x8800] ;  /* 0x00880000d110783b */ /* 0x000e680000000200 */
[----:B------:R-:W2:Y:S09]  /*16d90*/  LDSM.16.M88.4 R24, [R209+0x8000] ;  /* 0x00800000d118783b */ /* 0x000eb20000000200 */
[C---:B-1----:R-:W-:Y:S06]  /*16da0*/  HMMA.16816.F32 R196, R8.reuse, R16, R192 ;  /* 0x0000001008c4723c */ /* 0x042fec00000018c0 */
[----:B--2---:R-:W-:Y:S06]  /*16db0*/  HMMA.16816.F32 R192, R8, R26, R188 ;  /* 0x0000001a08c0723c */ /* 0x004fec00000018bc */
[----:B------:R-:W-:Y:S01]  /*16dc0*/  HMMA.16816.F32 R240, R4, R24, R220 ;  /* 0x0000001804f0723c */ /* 0x000fe200000018dc */
[----:B------:R-:W-:-:S02]  /*16dd0*/  IMAD.MOV.U32 R188, RZ, RZ, R21 ;  /* 0x000000ffffbc7224 */ /* 0x000fc400078e0015 */
[----:B------:R-:W-:Y:S01]  /*16de0*/  IMAD.MOV.U32 R189, RZ, RZ, R3 ;  /* 0x000000ffffbd7224 */ /* 0x000fe200078e0003 */
[----:B------:R-:W1:Y:S01]  /*16df0*/  S2R R21, SR_TID.X ;  /* 0x0000000000157919 */ /* 0x000e620000002100 */
[----:B------:R-:W-:Y:S01]  /*16e00*/  IMAD.MOV.U32 R190, RZ, RZ, R2 ;  /* 0x000000ffffbe7224 */ /* 0x000fe200078e0002 */
[----:B------:R-:W-:Y:S01]  /*16e10*/  HMMA.16816.F32 R228, R4, R26, R228 ;  /* 0x0000001a04e4723c */ /* 0x000fe200000018e4 */
[----:B------:R-:W-:-:S05]  /*16e20*/  IMAD.MOV.U32 R191, RZ, RZ, R0 ;  /* 0x000000ffffbf7224 */ /* 0x000fca00078e0000 */
[----:B------:R-:W-:Y:S06]  /*16e30*/  HMMA.16816.F32 R216, R8, R24, R216 ;  /* 0x0000001808d8723c */ /* 0x000fec00000018d8 */
[C---:B------:R-:W-:Y:S06]  /*16e40*/  HMMA.16816.F32 R220, R4.reuse, R16, R188 ;  /* 0x0000001004dc723c */ /* 0x040fec00000018bc */
[-C--:B------:R-:W-:Y:S01]  /*16e50*/  HMMA.16816.F32 R188, R4, R18.reuse, R248 ;  /* 0x0000001204bc723c */ /* 0x080fe200000018f8 */
[----:B------:R-:W2:Y:S05]  /*16e60*/  LDSM.16.M88.4 R4, [R208+0x2000] ;  /* 0x00200000d004783b */ /* 0x000eaa0000000200 */
[----:B------:R-:W-:Y:S01]  /*16e70*/  HMMA.16816.F32 R8, R8, R18, R176 ;  /* 0x000000120808723c */ /* 0x000fe200000018b0 */
[----:B------:R-:W-:Y:S05]  /*16e80*/  LDSM.16.M88.4 R176, [R200+0x9000] ;  /* 0x00900000c8b0783b */ /* 0x000fea0000000200 */
[----:B------:R-:W-:Y:S01]  /*16e90*/  HMMA.16816.F32 R216, R12, R184, R216 ;  /* 0x000000b80cd8723c */ /* 0x000fe200000018d8 */
[----:B-1----:R-:W-:-:S05]  /*16ea0*/  IMAD.SHL.U32 R21, R21, 0x2, RZ ;  /* 0x0000000215157824 */ /* 0x002fca00078e00ff */
[----:B------:R-:W-:Y:S01]  /*16eb0*/  HMMA.16816.F32 R192, R12, R186, R192 ;  /* 0x000000ba0cc0723c */ /* 0x000fe200000018c0 */
[----:B------:R-:W-:-:S05]  /*16ec0*/  LOP3.LUT R21, R21, 0x6, RZ, 0xc0, !PT ;  /* 0x0000000615157812 */ /* 0x000fca00078ec0ff */
[C---:B------:R-:W-:Y:S06]  /*16ed0*/  HMMA.16816.F32 R24, R12.reuse, R180, R196 ;  /* 0x000000b40c18723c */ /* 0x040fec00000018c4 */
[----:B------:R-:W-:Y:S01]  /*16ee0*/  HMMA.16816.F32 R16, R12, R182, R8 ;  /* 0x000000b60c10723c */ /* 0x000fe20000001808 */
[----:B------:R-:W1:Y:S04]  /*16ef0*/  LDSM.16.M88.4 R8, [R202+0x4000] ;  /* 0x00400000ca08783b */ /* 0x000e680000000200 */
[----:B------:R-:W3:Y:S01]  /*16f00*/  LDSM.16.M88.4 R12, [R200+0x9800] ;  /* 0x00980000c80c783b */ /* 0x000ee20000000200 */
[C---:B--2---:R-:W-:Y:S06]  /*16f10*/  HMMA.16816.F32 R240, R4.reuse, R184, R240 ;  /* 0x000000b804f0723c */ /* 0x044fec00000018f0 */
[C---:B------:R-:W-:Y:S06]  /*16f20*/  HMMA.16816.F32 R228, R4.reuse, R186, R228 ;  /* 0x000000ba04e4723c */ /* 0x040fec00000018e4 */
[C---:B------:R-:W-:Y:S06]  /*16f30*/  HMMA.16816.F32 R220, R4.reuse, R180, R220 ;  /* 0x000000b404dc723c */ /* 0x040fec00000018dc */
[----:B------:R-:W-:Y:S01]  /*16f40*/  HMMA.16816.F32 R188, R4, R182, R188 ;  /* 0x000000b604bc723c */ /* 0x000fe200000018bc */
[----:B------:R-:W2:Y:S04]  /*16f50*/  LDSM.16.M88.4 R4, [R202+0x6000] ;  /* 0x00600000ca04783b */ /* 0x000ea80000000200 */
[----:B------:R-:W-:Y:S01]  /*16f60*/  LDSM.16.M88.4 R180, [R209+0x9000] ;  /* 0x00900000d1b4783b */ /* 0x000fe20000000200 */
[C---:B-1----:R-:W-:Y:S06]  /*16f70*/  HMMA.16816.F32 R196, R8.reuse, R178, R192 ;  /* 0x000000b208c4723c */ /* 0x042fec00000018c0 */
[C---:B---3--:R-:W-:Y:S01]  /*16f80*/  HMMA.16816.F32 R192, R8.reuse, R12, R24 ;  /* 0x0000000c08c0723c */ /* 0x048fe20000001818 */
[----:B------:R-:W-:Y:S05]  /*16f90*/  LDSM.16.M88.4 R24, [R211+0x1000] ;  /* 0x00100000d318783b */ /* 0x000fea0000000200 */
[C---:B------:R-:W-:Y:S06]  /*16fa0*/  HMMA.16816.F32 R216, R8.reuse, R176, R216 ;  /* 0x000000b008d8723c */ /* 0x040fec00000018d8 */
[----:B------:R-:W-:Y:S01]  /*16fb0*/  HMMA.16816.F32 R184, R8, R14, R16 ;  /* 0x0000000e08b8723c */ /* 0x000fe20000001810 */
[----:B------:R-:W1:Y:S04]  /*16fc0*/  LDSM.16.M88.4 R8, [R204+0x4000] ;  /* 0x00400000cc08783b */ /* 0x000e680000000200 */
[----:B------:R-:W3:Y:S01]  /*16fd0*/  LDSM.16.M88.4 R16, [R211+0x1800] ;  /* 0x00180000d310783b */ /* 0x000ee20000000200 */
[C---:B--2---:R-:W-:Y:S06]  /*16fe0*/  HMMA.16816.F32 R240, R4.reuse, R176, R240 ;  /* 0x000000b004f0723c */ /* 0x044fec00000018f0 */
[C---:B------:R-:W-:Y:S01]  /*16ff0*/  HMMA.16816.F32 R228, R4.reuse, R178, R228 ;  /* 0x000000b204e4723c */ /* 0x040fe200000018e4 */
[----:B------:R-:W-:Y:S05]  /*17000*/  LDSM.16.M88.4 R176, [R209+0x9800] ;  /* 0x00980000d1b0783b */ /* 0x000fea0000000200 */
[C---:B------:R-:W-:Y:S06]  /*17010*/  HMMA.16816.F32 R220, R4.reuse, R12, R220 ;  /* 0x0000000c04dc723c */ /* 0x040fec00000018dc */
[----:B------:R-:W-:Y:S01]  /*17020*/  HMMA.16816.F32 R188, R4, R14, R188 ;  /* 0x0000000e04bc723c */ /* 0x000fe200000018bc */
[----:B------:R-:W2:Y:S04]  /*17030*/  LDSM.16.M88.4 R4, [R204+0x6000] ;  /* 0x00600000cc04783b */ /* 0x000ea80000000200 */
[----:B------:R-:W4:Y:S01]  /*17040*/  LDSM.16.M88.4 R12, [R210+0x4000] ;  /* 0x00400000d20c783b */ /* 0x000f220000000200 */
[C---:B-1----:R-:W-:Y:S06]  /*17050*/  HMMA.16816.F32 R216, R8.reuse, R24, R216 ;  /* 0x0000001808d8723c */ /* 0x042fec00000018d8 */
[C---:B------:R-:W-:Y:S06]  /*17060*/  HMMA.16816.F32 R196, R8.reuse, R26, R196 ;  /* 0x0000001a08c4723c */ /* 0x040fec00000018c4 */
[C---:B---3--:R-:W-:Y:S06]  /*17070*/  HMMA.16816.F32 R192, R8.reuse, R16, R192 ;  /* 0x0000001008c0723c */ /* 0x048fec00000018c0 */
[----:B------:R-:W-:Y:S06]  /*17080*/  HMMA.16816.F32 R184, R8, R18, R184 ;  /* 0x0000001208b8723c */ /* 0x000fec00000018b8 */
[C---:B--2---:R-:W-:Y:S06]  /*17090*/  HMMA.16816.F32 R248, R4.reuse, R24, R240 ;  /* 0x0000001804f8723c */ /* 0x044fec00000018f0 */
[----:B------:R-:W-:Y:S06]  /*170a0*/  HMMA.16816.F32 R240, R4, R16, R220 ;  /* 0x0000001004f0723c */ /* 0x000fec00000018dc */
[C---:B----4-:R-:W-:Y:S06]  /*170b0*/  HMMA.16816.F32 R220, R12.reuse, R180, R216 ;  /* 0x000000b40cdc723c */ /* 0x050fec00000018d8 */
[C---:B------:R-:W-:Y:S06]  /*170c0*/  HMMA.16816.F32 R216, R12.reuse, R182, R196 ;  /* 0x000000b60cd8723c */ /* 0x040fec00000018c4 */
[----:B------:R-:W-:Y:S01]  /*170d0*/  IMAD.MOV.U32 R8, RZ, RZ, R248 ;  /* 0x000000ffff087224 */ /* 0x000fe200078e00f8 */
[----:B------:R-:W-:Y:S01]  /*170e0*/  HMMA.16816.F32 R196, R12, R176, R192 ;  /* 0x000000b00cc4723c */ /* 0x000fe200000018c0 */
[----:B------:R-:W-:-:S02]  /*170f0*/  IMAD.MOV.U32 R3, RZ, RZ, R249 ;  /* 0x000000ffff037224 */ /* 0x000fc400078e00f9 */
[----:B------:R-:W-:Y:S02]  /*17100*/  IMAD.MOV.U32 R2, RZ, RZ, R250 ;  /* 0x000000ffff027224 */ /* 0x000fe400078e00fa */
[----:B------:R-:W-:Y:S01]  /*17110*/  IMAD.MOV.U32 R0, RZ, RZ, R251 ;  /* 0x000000ffff007224 */ /* 0x000fe200078e00fb */
[----:B------:R-:W-:Y:S01]  /*17120*/  HMMA.16816.F32 R192, R12, R178, R184 ;  /* 0x000000b20cc0723c */ /* 0x000fe200000018b8 */
[----:B------:R-:W-:Y:S05]  /*17130*/  LDSM.16.M88.4 R12, [R207+0x1000] ;  /* 0x00100000cf0c783b */ /* 0x000fea0000000200 */
[C---:B------:R-:W-:Y:S01]  /*17140*/  HMMA.16816.F32 R248, R4.reuse, R26, R228 ;  /* 0x0000001a04f8723c */ /* 0x040fe200000018e4 */
[----:B------:R-:W-:Y:S05]  /*17150*/  LDSM.16.M88.4 R24, [R207+0x1800] ;  /* 0x00180000cf18783b */ /* 0x000fea0000000200 */
[----:B------:R-:W-:Y:S01]  /*17160*/  HMMA.16816.F32 R228, R4, R18, R188 ;  /* 0x0000001204e4723c */ /* 0x000fe200000018bc */
[----:B------:R-:W1:Y:S04]  /*17170*/  LDSM.16.M88.4 R4, [R208+0x4000] ;  /* 0x00400000d004783b */ /* 0x000e680000000200 */
[----:B------:R-:W-:Y:S02]  /*17180*/  LDSM.16.M88.4 R16, [R208+0x6000] ;  /* 0x00600000d010783b */ /* 0x000fe40000000200 */
[----:B------:R-:W-:-:S02]  /*17190*/  IMAD.MOV.U32 R188, RZ, RZ, R8 ;  /* 0x000000ffffbc7224 */ /* 0x000fc400078e0008 */
[----:B------:R-:W2:Y:S01]  /*171a0*/  LDSM.16.M88.4 R8, [R210+0x6000] ;  /* 0x00600000d208783b */ /* 0x000ea20000000200 */
[----:B------:R-:W-:Y:S01]  /*171b0*/  IMAD.MOV.U32 R189, RZ, RZ, R3 ;  /* 0x000000ffffbd7224 */ /* 0x000fe200078e0003 */
[----:B------:R-:W-:-:S04]  /*171c0*/  DEPBAR.LE SB0, 0x0 ;  /* 0x000080000000791a */ /* 0x000fc80000000000 */
[----:B------:R-:W-:Y:S02]  /*171d0*/  IMAD.MOV.U32 R190, RZ, RZ, R2 ;  /* 0x000000ffffbe7224 */ /* 0x000fe400078e0002 */
[----:B------:R-:W-:Y:S02]  /*171e0*/  IMAD.MOV.U32 R191, RZ, RZ, R0 ;  /* 0x000000ffffbf7224 */ /* 0x000fe400078e0000 */
[----:B------:R-:W-:-:S04]  /*171f0*/  IMAD.U32 R0, RZ, RZ, UR44 ;  /* 0x0000002cff007e24 */ /* 0x000fc8000f8e00ff */
[----:B------:R-:W-:-:S05]  /*17200*/  IMAD R0, R0, 0x20, R21 ;  /* 0x0000002000007824 */ /* 0x000fca00078e0215 */
[C---:B------:R-:W-:Y:S02]  /*17210*/  ISETP.GE.AND P4, PT, R0.reuse, R135, PT ;  /* 0x000000870000720c */ /* 0x040fe40003f86270 */
[C---:B------:R-:W-:Y:S01]  /*17220*/  ISETP.GE.AND P6, PT, R0.reuse, R138, PT ;  /* 0x0000008a0000720c */ /* 0x040fe20003fc6270 */
[----:B------:R-:W-:Y:S01]  /*17230*/  BAR.SYNC.DEFER_BLOCKING 0x0 ;  /* 0x0000000000007b1d */ /* 0x000fe20000010000 */
[C---:B------:R-:W-:Y:S02]  /*17240*/  ISETP.GE.AND P1, PT, R0.reuse, R172, PT ;  /* 0x000000ac0000720c */ /* 0x040fe40003f26270 */
[----:B------:R-:W-:Y:S01]  /*17250*/  ISETP.GE.AND P0, PT, R0, R139, PT ;  /* 0x0000008b0000720c */ /* 0x000fe20003f06270 */
[C---:B-1----:R-:W-:Y:S06]  /*17260*/  HMMA.16816.F32 R220, R4.reuse, R12, R220 ;  /* 0x0000000c04dc723c */ /* 0x042fec00000018dc */
[----:B------:R-:W-:Y:S06]  /*17270*/  HMMA.16816.F32 R196, R4, R24, R196 ;  /* 0x0000001804c4723c */ /* 0x000fec00000018c4 */
[C---:B--2---:R-:W-:Y:S06]  /*17280*/  HMMA.16816.F32 R184, R8.reuse, R182, R248 ;  /* 0x000000b608b8723c */ /* 0x044fec00000018f8 */
[C---:B------:R-:W-:Y:S06]  /*17290*/  HMMA.16816.F32 R188, R8.reuse, R180, R188 ;  /* 0x000000b408bc723c */ /* 0x040fec00000018bc */
[C---:B------:R-:W-:Y:S06]  /*172a0*/  HMMA.16816.F32 R180, R8.reuse, R176, R240 ;  /* 0x000000b008b4723c */ /* 0x040fec00000018f0 */
[----:B------:R-:W-:Y:S06]  /*172b0*/  HMMA.16816.F32 R240, R8, R178, R228 ;  /* 0x000000b208f0723c */ /* 0x000fec00000018e4 */
[-C--:B------:R-:W-:Y:S06]  /*172c0*/  HMMA.16816.F32 R176, R4, R14.reuse, R216 ;  /* 0x0000000e04b0723c */ /* 0x080fec00000018d8 */
[----:B------:R-:W-:Y:S06]  /*172d0*/  HMMA.16816.F32 R216, R16, R14, R184 ;  /* 0x0000000e10d8723c */ /* 0x000fec00000018b8 */
[----:B------:R-:W-:Y:S01]  /*172e0*/  HMMA.16816.F32 R192, R4, R26, R192 ;  /* 0x0000001a04c0723c */ /* 0x000fe200000018c0 */
[----:B------:R-:W-:-:S05]  /*172f0*/  I2FP.F32.S32 R15, R0 ;  /* 0x00000000000f7245 */ /* 0x000fca0000201400 */
[C---:B------:R-:W-:Y:S01]  /*17300*/  HMMA.16816.F32 R228, R16.reuse, R24, R180 ;  /* 0x0000001810e4723c */ /* 0x040fe200000018b4 */
[C---:B------:R-:W-:Y:S02]  /*17310*/  VIADD R7, R0.reuse, 0x1 ;  /* 0x0000000100077836 */ /* 0x040fe40000000000 */
[----:B------:R-:W-:Y:S01]  /*17320*/  FFMA.FTZ R4, R15, UR21, R220 ;  /* 0x000000150f047c23 */ /* 0x000fe200080100dc */
[C---:B------:R-:W-:Y:S02]  /*17330*/  VIADD R6, R0.reuse, 0x8 ;  /* 0x0000000800067836 */ /* 0x040fe40000000000 */
[----:B------:R-:W-:Y:S01]  /*17340*/  VIADD R5, R0, 0x9 ;  /* 0x0000000900057836 */ /* 0x000fe20000000000 */
[----:B------:R-:W-:Y:S01]  /*17350*/  I2FP.F32.S32 R14, R7 ;  /* 0x00000007000e7245 */ /* 0x000fe20000201400 */
[----:B------:R-:W-:Y:S01]  /*17360*/  HMMA.16816.F32 R188, R16, R12, R188 ;  /* 0x0000000c10bc723c */ /* 0x000fe200000018bc */
[----:B------:R-:W-:Y:S01]  /*17370*/  FSEL R183, R4, -INF , !P4 ;  /* 0xff80000004b77808 */ /* 0x000fe20006000000 */
[----:B------:R-:W-:Y:S01]  /*17380*/  VIADD R4, R0, 0x10 ;  /* 0x0000001000047836 */ /* 0x000fe20000000000 */
[-C--:B------:R-:W-:Y:S01]  /*17390*/  ISETP.GE.AND P5, PT, R7, R135.reuse, PT ;  /* 0x000000870700720c */ /* 0x080fe20003fa6270 */
[----:B------:R-:W-:Y:S01]  /*173a0*/  FFMA.FTZ R3, R14, UR21, R221 ;  /* 0x000000150e037c23 */ /* 0x000fe200080100dd */
[----:B------:R-:W-:Y:S01]  /*173b0*/  ISETP.GE.AND P4, PT, R6, R135, PT ;  /* 0x000000870600720c */ /* 0x000fe20003f86270 */
[----:B------:R-:W-:Y:S01]  /*173c0*/  FFMA.FTZ R24, R14, UR21, R223 ;  /* 0x000000150e187c23 */ /* 0x000fe200080100df */
[----:B------:R-:W-:-:S02]  /*173d0*/  I2FP.F32.S32 R13, R6 ;  /* 0x00000006000d7245 */ /* 0x000fc40000201400 */
[----:B------:R-:W-:Y:S02]  /*173e0*/  I2FP.F32.S32 R12, R5 ;  /* 0x00000005000c7245 */ /* 0x000fe40000201400 */
[----:B------:R-:W-:Y:S01]  /*173f0*/  FSEL R184, R3, -INF , !P5 ;  /* 0xff80000003b87808 */ /* 0x000fe20006800000 */
[----:B------:R-:W-:Y:S01]  /*17400*/  FFMA.FTZ R2, R13, UR21, R176 ;  /* 0x000000150d027c23 */ /* 0x000fe200080100b0 */
[----:B------:R-:W-:Y:S01]  /*17410*/  I2FP.F32.S32 R11, R4 ;  /* 0x00000004000b7245 */ /* 0x000fe20000201400 */
[----:B------:R-:W-:Y:S02]  /*17420*/  VIADD R3, R0, 0x11 ;  /* 0x0000001100037836 */ /* 0x000fe40000000000 */
[----:B------:R-:W-:Y:S01]  /*17430*/  FFMA.FTZ R8, R12, UR21, R177 ;  /* 0x000000150c087c23 */ /* 0x000fe200080100b1 */
[-C--:B------:R-:W-:Y:S01]  /*17440*/  ISETP.GE.AND P5, PT, R5, R135.reuse, PT ;  /* 0x000000870500720c */ /* 0x080fe20003fa6270 */
[----:B------:R-:W-:Y:S01]  /*17450*/  FFMA.FTZ R25, R13, UR21, R178 ;  /* 0x000000150d197c23 */ /* 0x000fe200080100b2 */
[----:B------:R-:W-:Y:S01]  /*17460*/  FSEL R187, R2, -INF , !P4 ;  /* 0xff80000002bb7808 */ /* 0x000fe20006000000 */
[----:B------:R-:W-:Y:S01]  /*17470*/  FFMA.FTZ R9, R11, UR21, R196 ;  /* 0x000000150b097c23 */ /* 0x000fe200080100c4 */
[----:B------:R-:W-:Y:S01]  /*17480*/  ISETP.GE.AND P4, PT, R4, R135, PT ;  /* 0x000000870400720c */ /* 0x000fe20003f86270 */
[----:B------:R-:W-:Y:S01]  /*17490*/  VIADD R2, R0, 0x18 ;  /* 0x0000001800027836 */ /* 0x000fe20000000000 */
[----:B------:R-:W-:Y:S01]  /*174a0*/  I2FP.F32.S32 R10, R3 ;  /* 0x00000003000a7245 */ /* 0x000fe20000201400 */
[----:B------:R-:W-:Y:S01]  /*174b0*/  FFMA.FTZ R29, R12, UR21, R179 ;  /* 0x000000150c1d7c23 */ /* 0x000fe200080100b3 */
[----:B------:R-:W-:Y:S01]  /*174c0*/  FSEL R186, R8, -INF , !P5 ;  /* 0xff80000008ba7808 */ /* 0x000fe20006800000 */
[----:B------:R-:W-:Y:S01]  /*174d0*/  VIADD R0, R0, 0x19 ;  /* 0x0000001900007836 */ /* 0x000fe20000000000 */
[----:B------:R-:W-:Y:S01]  /*174e0*/  FSEL R214, R9, -INF , !P4 ;  /* 0xff80000009d67808 */ /* 0x000fe20006000000 */
[----:B------:R-:W-:Y:S01]  /*174f0*/  FFMA.FTZ R8, R10, UR21, R197 ;  /* 0x000000150a087c23 */ /* 0x000fe200080100c5 */
[----:B------:R-:W-:Y:S01]  /*17500*/  I2FP.F32.S32 R9, R2 ;  /* 0x0000000200097245 */ /* 0x000fe20000201400 */
[----:B------:R-:W-:Y:S01]  /*17510*/  HMMA.16816.F32 R176, R16, R26, R240 ;  /* 0x0000001a10b0723c */ /* 0x000fe200000018f0 */
[----:B------:R-:W-:-:S02]  /*17520*/  ISETP.GE.AND P5, PT, R3, R135, PT ;  /* 0x000000870300720c */ /* 0x000fc40003fa6270 */
[-C--:B------:R-:W-:Y:S01]  /*17530*/  ISETP.GE.AND P4, PT, R2, R135.reuse, PT ;  /* 0x000000870200720c */ /* 0x080fe20003f86270 */
[----:B------:R-:W-:Y:S01]  /*17540*/  FFMA.FTZ R21, R9, UR21, R192 ;  /* 0x0000001509157c23 */ /* 0x000fe200080100c0 */
        /* <DEDUP_REMOVED lines=8> */
[-C--:B------:R-:W-:Y:S02]  /*175d0*/  ISETP.GE.AND P6, PT, R6, R138.reuse, PT ;  /* 0x0000008a0600720c */ /* 0x080fe40003fc6270 */
[----:B------:R-:W-:Y:S01]  /*175e0*/  FSEL R134, R24, -INF , !P4 ;  /* 0xff80000018867808 */ /* 0x000fe20006000000 */
[----:B------:R-:W-:Y:S01]  /*175f0*/  FFMA.FTZ R24, R10, UR21, R199 ;  /* 0x000000150a187c23 */ /* 0x000fe200080100c7 */
[----:B------:R-:W-:Y:S02]  /*17600*/  FSEL R132, R25, -INF , !P6 ;  /* 0xff80000019847808 */ /* 0x000fe40007000000 */
[-C--:B------:R-:W-:Y:S02]  /*17610*/  ISETP.GE.AND P4, PT, R5, R138.reuse, PT ;  /* 0x0000008a0500720c */ /* 0x080fe40003f86270 */
[----:B------:R-:W-:Y:S01]  /*17620*/  ISETP.GE.AND P6, PT, R4, R138, PT ;  /* 0x0000008a0400720c */ /* 0x000fe20003fc6270 */
[----:B------:R-:W-:Y:S01]  /*17630*/  FFMA.FTZ R19, R9, UR21, R178 ;  /* 0x0000001509137c23 */ /* 0x000fe200080100b2 */
[----:B------:R-:W-:-:S02]  /*17640*/  FSEL R29, R29, -INF , !P4 ;  /* 0xff8000001d1d7808 */ /* 0x000fc40006000000 */
[----:B------:R-:W-:Y:S02]  /*17650*/  FSEL R28, R8, -INF , !P6 ;  /* 0xff800000081c7808 */ /* 0x000fe40007000000 */
[----:B------:R-:W-:Y:S02]  /*17660*/  ISETP.GE.AND P4, PT, R3, R138, PT ;  /* 0x0000008a0300720c */ /* 0x000fe40003f86270 */
[----:B------:R-:W-:Y:S02]  /*17670*/  I2FP.F32.S32 R8, R0 ;  /* 0x0000000000087245 */ /* 0x000fe40000201400 */
[----:B------:R-:W-:Y:S01]  /*17680*/  FSEL R25, R24, -INF , !P4 ;  /* 0xff80000018197808 */ /* 0x000fe20006000000 */
[----:B------:R-:W-:Y:S01]  /*17690*/  FFMA.FTZ R24, R9, UR21, R194 ;  /* 0x0000001509187c23 */ /* 0x000fe200080100c2 */
[-C--:B------:R-:W-:Y:S01]  /*176a0*/  ISETP.GE.AND P6, PT, R2, R138.reuse, PT ;  /* 0x0000008a0200720c */ /* 0x080fe20003fc6270 */
[----:B------:R-:W-:Y:S01]  /*176b0*/  FFMA.FTZ R133, R8, UR21, R193 ;  /* 0x0000001508857c23 */ /* 0x000fe200080100c1 */
[----:B------:R-:W-:Y:S01]  /*176c0*/  ISETP.GE.AND P4, PT, R0, R138, PT ;  /* 0x0000008a0000720c */ /* 0x000fe20003f86270 */
[----:B------:R-:W-:Y:S01]  /*176d0*/  FFMA.FTZ R18, R8, UR21, R179 ;  /* 0x0000001508127c23 */ /* 0x000fe200080100b3 */
[----:B------:R-:W-:-:S02]  /*176e0*/  FSEL R24, R24, -INF , !P6 ;  /* 0xff80000018187808 */ /* 0x000fc40007000000 */
[----:B------:R-:W-:Y:S01]  /*176f0*/  FSEL R185, R133, -INF , !P5 ;  /* 0xff80000085b97808 */ /* 0x000fe20006800000 */
[----:B------:R-:W-:Y:S01]  /*17700*/  FFMA.FTZ R133, R15, UR21, R190 ;  /* 0x000000150f857c23 */ /* 0x000fe200080100be */
[CC--:B------:R-:W-:Y:S02]  /*17710*/  ISETP.GE.AND P6, PT, R7.reuse, R172.reuse, PT ;  /* 0x000000ac0700720c */ /* 0x0c0fe40003fc6270 */
[-C--:B------:R-:W-:Y:S01]  /*17720*/  ISETP.GE.AND P5, PT, R7, R139.reuse, PT ;  /* 0x0000008b0700720c */ /* 0x080fe20003fa6270 */
[----:B------:R-:W-:Y:S01]  /*17730*/  FFMA.FTZ R7, R8, UR21, R195 ;  /* 0x0000001508077c23 */ /* 0x000fe200080100c3 */
[----:B------:R-:W-:Y:S02]  /*17740*/  FSEL R175, R135, -INF , !P1 ;  /* 0xff80000087af7808 */ /* 0x000fe40004800000 */
[C---:B------:R-:W-:Y:S02]  /*17750*/  ISETP.GE.AND P1, PT, R6.reuse, R139, PT ;  /* 0x0000008b0600720c */ /* 0x040fe40003f26270 */
[----:B------:R-:W-:Y:S01]  /*17760*/  FSEL R15, R7, -INF , !P4 ;  /* 0xff800000070f7808 */ /* 0x000fe20006000000 */
[----:B------:R-:W-:Y:S01]  /*17770*/  FFMA.FTZ R7, R13, UR21, R218 ;  /* 0x000000150d077c23 */ /* 0x000fe200080100da */
[----:B------:R-:W-:Y:S01]  /*17780*/  ISETP.GE.AND P4, PT, R6, R172, PT ;  /* 0x000000ac0600720c */ /* 0x000fe20003f86270 */
[----:B------:R-:W-:Y:S01]  /*17790*/  FFMA.FTZ R6, R14, UR21, R189 ;  /* 0x000000150e067c23 */ /* 0x000fe200080100bd */
[----:B------:R-:W-:-:S02]  /*177a0*/  FSEL R181, R133, -INF , !P0 ;  /* 0xff80000085b57808 */ /* 0x000fc40004000000 */
[-C--:B------:R-:W-:Y:S02]  /*177b0*/  ISETP.GE.AND P0, PT, R5, R172.reuse, PT ;  /* 0x000000ac0500720c */ /* 0x080fe40003f06270 */
[----:B------:R-:W-:Y:S01]  /*177c0*/  FSEL R180, R6, -INF , !P6 ;  /* 0xff80000006b47808 */ /* 0x000fe20007000000 */
[----:B------:R-:W-:Y:S01]  /*177d0*/  FFMA.FTZ R6, R13, UR21, R216 ;  /* 0x000000150d067c23 */ /* 0x000fe200080100d8 */
[----:B------:R-:W-:Y:S01]  /*177e0*/  ISETP.GE.AND P6, PT, R5, R139, PT ;  /* 0x0000008b0500720c */ /* 0x000fe20003fc6270 */
[----:B------:R-:W-:Y:S01]  /*177f0*/  FFMA.FTZ R5, R14, UR21, R191 ;  /* 0x000000150e057c23 */ /* 0x000fe200080100bf */
[----:B------:R-:W-:Y:S01]  /*17800*/  FSEL R173, R7, -INF , !P1 ;  /* 0xff80000007ad7808 */ /* 0x000fe20004800000 */
[----:B------:R-:W-:Y:S01]  /*17810*/  FFMA.FTZ R14, R9, UR21, R176 ;  /* 0x00000015090e7c23 */ /* 0x000fe200080100b0 */
[----:B------:R-:W-:Y:S01]  /*17820*/  FSEL R174, R6, -INF , !P4 ;  /* 0xff80000006ae7808 */ /* 0x000fe20006000000 */
[----:B------:R-:W-:Y:S01]  /*17830*/  FFMA.FTZ R6, R12, UR21, R217 ;  /* 0x000000150c067c23 */ /* 0x000fe200080100d9 */
[----:B------:R-:W-:Y:S01]  /*17840*/  FSEL R182, R5, -INF , !P5 ;  /* 0xff80000005b67808 */ /* 0x000fe20006800000 */
[----:B------:R-:W-:Y:S01]  /*17850*/  FFMA.FTZ R5, R11, UR21, R228 ;  /* 0x000000150b057c23 */ /* 0x000fe200080100e4 */
[----:B------:R-:W-:-:S02]  /*17860*/  ISETP.GE.AND P5, PT, R4, R172, PT ;  /* 0x000000ac0400720c */ /* 0x000fc40003fa6270 */
[----:B------:R-:W-:Y:S02]  /*17870*/  FSEL R136, R6, -INF , !P0 ;  /* 0xff80000006887808 */ /* 0x000fe40004000000 */
[-C--:B------:R-:W-:Y:S01]  /*17880*/  ISETP.GE.AND P4, PT, R4, R139.reuse, PT ;  /* 0x0000008b0400720c */ /* 0x080fe20003f86270 */
[----:B------:R-:W-:Y:S01]  /*17890*/  FFMA.FTZ R4, R12, UR21, R219 ;  /* 0x000000150c047c23 */ /* 0x000fe200080100db */
[CC--:B------:R-:W-:Y:S02]  /*178a0*/  ISETP.GE.AND P1, PT, R3.reuse, R172.reuse, PT ;  /* 0x000000ac0300720c */ /* 0x0c0fe40003f26270 */
[----:B------:R-:W-:Y:S01]  /*178b0*/  ISETP.GE.AND P0, PT, R3, R139, PT ;  /* 0x0000008b0300720c */ /* 0x000fe20003f06270 */
[----:B------:R-:W-:Y:S01]  /*178c0*/  FFMA.FTZ R3, R11, UR21, R230 ;  /* 0x000000150b037c23 */ /* 0x000fe200080100e6 */
[----:B------:R-:W-:Y:S01]  /*178d0*/  FSEL R138, R4, -INF , !P6 ;  /* 0xff800000048a7808 */ /* 0x000fe20007000000 */
[----:B------:R-:W-:Y:S01]  /*178e0*/  FFMA.FTZ R4, R10, UR21, R229 ;  /* 0x000000150a047c23 */ /* 0x000fe200080100e5 */
[----:B------:R-:W-:Y:S01]  /*178f0*/  ISETP.GE.AND P6, PT, R2, R172, PT ;  /* 0x000000ac0200720c */ /* 0x000fe20003fc6270 */
[----:B------:R-:W-:Y:S01]  /*17900*/  FFMA.FTZ R11, R8, UR21, R177 ;  /* 0x00000015080b7c23 */ /* 0x000fe200080100b1 */
[----:B------:R-:W-:-:S02]  /*17910*/  FSEL R137, R3, -INF , !P4 ;  /* 0xff80000003897808 */ /* 0x000fc40006000000 */
[----:B------:R-:W-:Y:S01]  /*17920*/  ISETP.GE.AND P4, PT, R2, R139, PT ;  /* 0x0000008b0200720c */ /* 0x000fe20003f86270 */
[----:B------:R-:W-:Y:S01]  /*17930*/  FFMA.FTZ R2, R10, UR21, R231 ;  /* 0x000000150a027c23 */ /* 0x000fe200080100e7 */
[----:B------:R-:W-:Y:S02]  /*17940*/  FSEL R135, R5, -INF , !P5 ;  /* 0xff80000005877808 */ /* 0x000fe40006800000 */
[----:B------:R-:W-:Y:S02]  /*17950*/  FSEL R27, R4, -INF , !P1 ;  /* 0xff800000041b7808 */ /* 0x000fe40004800000 */
[----:B------:R-:W-:Y:S02]  /*17960*/  FSEL R26, R2, -INF , !P0 ;  /* 0xff800000021a7808 */ /* 0x000fe40004000000 */
[----:B------:R-:W-:Y:S02]  /*17970*/  PLOP3.LUT P0, PT, PT, PT, UP0, 0x80, 0x0 ;  /* 0x000000000000781c */ /* 0x000fe40003f0f008 */
        /* <DEDUP_REMOVED lines=56> */
.L_x_1582:
[----:B------:R-:W-:Y:S05]  /*17d00*/  BSYNC B0 ;  /* 0x0000000000007941 */ /* 0x000fea0003800000 */
.L_x_1581:
[----:B------:R-:W0:Y:S02]  /*17d10*/  LDGDEPBAR ;  /* 0x00000000000079af */ /* 0x000e240000000000 */
.L_x_1580:
[----:B------:R-:W3:Y:S04]  /*17d20*/  LDL.LU.64 R242, [R1+0x68] ;  /* 0x0000680001f27983 */ /* 0x000ee80000300a00 */
[----:B-12---:R-:W2:Y:S04]  /*17d30*/  LDL.LU R4, [R1+0xd0] ;  /* 0x0000d00001047983 */ /* 0x006ea80000300800 */
[----:B------:R-:W4:Y:S04]  /*17d40*/  LDL.64 R16, [R1+0x60] ;  /* 0x0000600001107983 */ /* 0x000f280000100a00 */
[----:B------:R-:W3:Y:S01]  /*17d50*/  LDL.LU.64 R12, [R1+0xf0] ;  /* 0x0000f000010c7983 */ /* 0x000ee20000300a00 */
[----:B------:R-:W-:Y:S01]  /*17d60*/  FMNMX.FTZ R133, R232, R21, !PT ;  /* 0x00000015e8857209 */ /* 0x000fe20007810000 */
[----:B------:R-:W-:Y:S01]  /*17d70*/  ULOP3.LUT UR4, UR44, UR31, URZ, 0x3c, !UPT ;  /* 0x0000001f2c047292 */ /* 0x000fe2000f8e3c3f */
[----:B------:R-:W-:Y:S01]  /*17d80*/  FMNMX.FTZ R2, R234, R183, !PT ;  /* 0x000000b7ea027209 */ /* 0x000fe20007810000 */
[----:B------:R-:W-:Y:S01]  /*17d90*/  STL.64 [R1+0x120], R30 ;  /* 0x0001201e01007387 */ /* 0x000fe20000100a00 */
        /* <DEDUP_REMOVED lines=16> */
[----:B------:R-:W-:Y:S01]  /*17ea0*/  STL [R1+0x104], R207 ;  /* 0x000104cf01007387 */ /* 0x000fe20000100800 */
[----:B------:R-:W-:-:S03]  /*17eb0*/  FMNMX.FTZ R133, R15, R133, !PT ;  /* 0x000000850f857209 */ /* 0x000fc60007810000 */
[----:B------:R-:W-:Y:S04]  /*17ec0*/  STL [R1+0x100], R204 ;  /* 0x000100cc01007387 */ /* 0x000fe80000100800 */
[----:B------:R-:W1:Y:S04]  /*17ed0*/  SHFL.BFLY PT, R0, R133, 0x2, 0x1f ;  /* 0x0c401f0085007f89 */ /* 0x000e6800000e0000 */
[----:B------:R-:W-:Y:S04]  /*17ee0*/  STL [R1+0xfc], R202 ;  /* 0x0000fcca01007387 */ /* 0x000fe80000100800 */
[----:B------:R-:W-:Y:S01]  /*17ef0*/  STL [R1+0xf8], R200 ;  /* 0x0000f8c801007387 */ /* 0x000fe20000100800 */
[----:B-1----:R-:W-:-:S05]  /*17f00*/  FMNMX.FTZ R133, R133, R0, !PT ;  /* 0x0000000085857209 */ /* 0x002fca0007810000 */
[----:B------:R-:W1:Y:S02]  /*17f10*/  SHFL.BFLY PT, R0, R133, 0x1, 0x1f ;  /* 0x0c201f0085007f89 */ /* 0x000e6400000e0000 */
[----:B-1----:R-:W-:-:S04]  /*17f20*/  FMNMX.FTZ R133, R133, R0, !PT ;  /* 0x0000000085857209 */ /* 0x002fc80007810000 */
        /* <DEDUP_REMOVED lines=12> */
[----:B------:R-:W-:Y:S03]  /*17ff0*/  MUFU.EX2 R172, R172 ;  /* 0x000000ac00ac7308 */ /* 0x000fe60000000800 */
[----:B------:R-:W-:-:S04]  /*18000*/  FMNMX.FTZ R0, R180, R0, !PT ;  /* 0x00000000b4007209 */ /* 0x000fc80007810000 */
[----:B------:R-:W-:Y:S01]  /*18010*/  FMNMX.FTZ R0, R174, R0, !PT ;  /* 0x00000000ae007209 */ /* 0x000fe20007810000 */
[----:B------:R-:W-:Y:S03]  /*18020*/  MUFU.EX2 R176, R176 ;  /* 0x000000b000b07308 */ /* 0x000fe60000000800 */
[----:B------:R-:W-:-:S04]  /*18030*/  FMNMX.FTZ R0, R136, R0, !PT ;  /* 0x0000000088007209 */ /* 0x000fc80007810000 */
[----:B------:R-:W-:Y:S01]  /*18040*/  FMNMX.FTZ R0, R135, R0, !PT ;  /* 0x0000000087007209 */ /* 0x000fe20007810000 */
[----:B------:R-:W-:Y:S03]  /*18050*/  MUFU.EX2 R252, R177 ;  /* 0x000000b100fc7308 */ /* 0x000fe60000000800 */
[----:B------:R-:W-:-:S04]  /*18060*/  FMNMX.FTZ R0, R27, R0, !PT ;  /* 0x000000001b007209 */ /* 0x000fc80007810000 */
[----:B------:R-:W-:-:S04]  /*18070*/  FMNMX.FTZ R0, R14, R0, !PT ;  /* 0x000000000e007209 */ /* 0x000fc80007810000 */
[----:B------:R-:W-:Y:S01]  /*18080*/  FMNMX.FTZ R0, R11, R0, !PT ;  /* 0x000000000b007209 */ /* 0x000fe20007810000 */
[----:B--2---:R-:W-:Y:S01]  /*18090*/  IMAD.MOV.U32 R240, RZ, RZ, R4 ;  /* 0x000000fffff07224 */ /* 0x004fe200078e0004 */
[----:B------:R-:W-:Y:S02]  /*180a0*/  FMNMX.FTZ R4, R196, R2, !PT ;  /* 0x00000002c4047209 */ /* 0x000fe40007810000 */
[----:B------:R-:W-:Y:S02]  /*180b0*/  FMNMX.FTZ R2, R238, R181, !PT ;  /* 0x000000b5ee027209 */ /* 0x000fe40007810000 */
[----:B----4-:R-:W-:Y:S02]  /*180c0*/  LOP3.LUT R3, R17, UR4, RZ, 0x3c, !PT ;  /* 0x0000000411037c12 */ /* 0x010fe4000f8e3cff */
[----:B------:R-:W-:Y:S01]  /*180d0*/  FMNMX.FTZ R2, R182, R2, !PT ;  /* 0x00000002b6027209 */ /* 0x000fe20007810000 */
[----:B---3--:R-:W1:Y:S01]  /*180e0*/  SHFL.BFLY PT, R13, R0, 0x2, 0x1f ;  /* 0x0c401f00000d7f89 */ /* 0x008e6200000e0000 */
[----:B------:R-:W-:Y:S01]  /*180f0*/  FMNMX.FTZ R4, R185, R4, !PT ;  /* 0x00000004b9047209 */ /* 0x000fe20007810000 */
[----:B------:R-:W-:Y:S01]  /*18100*/  IMAD.WIDE.U32 R250, R3, -0x326172a9, RZ ;  /* 0xcd9e8d5703fa7825 */ /* 0x000fe200078e00ff */
[----:B------:R-:W-:-:S03]  /*18110*/  FMNMX.FTZ R2, R173, R2, !PT ;  /* 0x00000002ad027209 */ /* 0x000fc60007810000 */
[----:B------:R-:W2:Y:S01]  /*18120*/  SHFL.BFLY PT, R16, R4, 0x2, 0x1f ;  /* 0x0c401f0004107f89 */ /* 0x000ea200000e0000 */
[----:B------:R-:W-:Y:S02]  /*18130*/  LOP3.LUT R3, R251, UR41, R12, 0x96, !PT ;  /* 0x00000029fb037c12 */ /* 0x000fe4000f8e960c */
[----:B------:R-:W-:Y:S02]  /*18140*/  FMNMX.FTZ R2, R138, R2, !PT ;  /* 0x000000028a027209 */ /* 0x000fe40007810000 */
[----:B------:R-:W-:Y:S01]  /*18150*/  LOP3.LUT R12, R237, UR40, R250, 0x96, !PT ;  /* 0x00000028ed0c7c12 */ /* 0x000fe2000f8e96fa */
[----:B------:R-:W-:Y:S01]  /*18160*/  IMAD.WIDE.U32 R248, R3, -0x2daee0ad, RZ ;  /* 0xd2511f5303f87825 */ /* 0x000fe200078e00ff */
[----:B------:R-:W-:-:S03]  /*18170*/  FMNMX.FTZ R3, R137, R2, !PT ;  /* 0x0000000289037209 */ /* 0x000fc60007810000 */
[----:B------:R-:W-:Y:S01]  /*18180*/  IMAD.WIDE.U32 R188, R12, -0x2daee0ad, RZ ;  /* 0xd2511f530cbc7825 */ /* 0x000fe200078e00ff */
[----:B------:R-:W-:Y:S02]  /*18190*/  FMNMX.FTZ R15, R26, R3, !PT ;  /* 0x000000031a0f7209 */ /* 0x000fe40007810000 */
[----:B------:R-:W-:Y:S02]  /*181a0*/  LOP3.LUT R2, R249, UR39, R242, 0x96, !PT ;  /* 0x00000027f9027c12 */ /* 0x000fe4000f8e96f2 */
[----:B------:R-:W-:Y:S02]  /*181b0*/  FMNMX.FTZ R15, R19, R15, !PT ;  /* 0x0000000f130f7209 */ /* 0x000fe40007810000 */
[----:B------:R-:W-:Y:S01]  /*181c0*/  LOP3.LUT R12, R189, UR33, R248, 0x96, !PT ;  /* 0x00000021bd0c7c12 */ /* 0x000fe2000f8e96f8 */
[----:B------:R-:W-:Y:S01]  /*181d0*/  IMAD.WIDE.U32 R2, R2, -0x326172a9, RZ ;  /* 0xcd9e8d5702027825 */ /* 0x000fe200078e00ff */
[----:B------:R-:W-:Y:S02]  /*181e0*/  FMNMX.FTZ R15, R18, R15, !PT ;  /* 0x0000000f120f7209 */ /* 0x000fe40007810000 */
[----:B-1----:R-:W-:Y:S01]  /*181f0*/  FMNMX.FTZ R0, R0, R13, !PT ;  /* 0x0000000d00007209 */ /* 0x002fe20007810000 */
[----:B------:R-:W-:Y:S01]  /*18200*/  IMAD.WIDE.U32 R12, R12, -0x326172a9, RZ ;  /* 0xcd9e8d570c0c7825 */ /* 0x000fe200078e00ff */
[----:B------:R-:W-:Y:S01]  /*18210*/  LOP3.LUT R3, R3, UR38, R236, 0x96, !PT ;  /* 0x0000002603037c12 */ /* 0x000fe2000f8e96ec */
[----:B------:R-:W1:Y:S01]  /*18220*/  SHFL.BFLY PT, R21, R15, 0x2, 0x1f ;  /* 0x0c401f000f157f89 */ /* 0x000e6200000e0000 */
[----:B--2---:R-:W-:-:S02]  /*18230*/  FMNMX.FTZ R4, R4, R16, !PT ;  /* 0x0000001004047209 */ /* 0x004fc40007810000 */
[----:B------:R-:W-:Y:S01]  /*18240*/  LOP3.LUT R16, R13, UR32, R2, 0x96, !PT ;  /* 0x000000200d107c12 */ /* 0x000fe2000f8e9602 */
[----:B------:R-:W-:Y:S01]  /*18250*/  IMAD.WIDE.U32 R2, R3, -0x2daee0ad, RZ ;  /* 0xd2511f5303027825 */ /* 0x000fe200078e00ff */
[----:B------:R-:W2:Y:S03]  /*18260*/  SHFL.BFLY PT, R132, R0, 0x1, 0x1f ;  /* 0x0c201f0000847f89 */ /* 0x000ea600000e0000 */
[----:B------:R-:W-:Y:S01]  /*18270*/  IMAD.WIDE.U32 R16, R16, -0x2daee0ad, RZ ;  /* 0xd2511f5310107825 */ /* 0x000fe200078e00ff */
[----:B------:R-:W3:Y:S01]  /*18280*/  SHFL.BFLY PT, R134, R4, 0x1, 0x1f ;  /* 0x0c201f0004867f89 */ /* 0x000ee200000e0000 */
[----:B------:R-:W-:-:S03]  /*18290*/  LOP3.LUT R3, R3, UR29, R188, 0x96, !PT ;  /* 0x0000001d03037c12 */ /* 0x000fc6000f8e96bc */
[----:B------:R-:W-:Y:S02]  /*182a0*/  LOP3.LUT R13, R17, UR10, R2, 0x96, !PT ;  /* 0x0000000a110d7c12 */ /* 0x000fe4000f8e9602 */
[----:B------:R-:W-:-:S05]  /*182b0*/  IMAD.WIDE.U32 R2, R3, -0x326172a9, RZ ;  /* 0xcd9e8d5703027825 */ /* 0x000fca00078e00ff */
[----:B------:R-:W-:Y:S01]  /*182c0*/  LOP3.LUT R139, R3, UR11, R12, 0x96, !PT ;  /* 0x0000000b038b7c12 */ /* 0x000fe2000f8e960c */
[----:B------:R-:W-:Y:S01]  /*182d0*/  IMAD.WIDE.U32 R12, R13, -0x326172a9, RZ ;  /* 0xcd9e8d570d0c7825 */ /* 0x000fe200078e00ff */
[----:B-1----:R-:W-:-:S05]  /*182e0*/  FMNMX.FTZ R15, R15, R21, !PT ;  /* 0x000000150f0f7209 */ /* 0x002fca0007810000 */
[----:B------:R-:W1:Y:S01]  /*182f0*/  SHFL.BFLY PT, R17, R15, 0x1, 0x1f ;  /* 0x0c201f000f117f89 */ /* 0x000e6200000e0000 */
[----:B--2---:R-:W-:Y:S02]  /*18300*/  FMNMX.FTZ R132, R0, R132, !PT ;  /* 0x0000008400847209 */ /* 0x004fe40007810000 */
[----:B---3--:R-:W-:Y:S02]  /*18310*/  FMNMX.FTZ R134, R4, R134, !PT ;  /* 0x0000008604867209 */ /* 0x008fe40007810000 */
[----:B------:R-:W-:Y:S01]  /*18320*/  LOP3.LUT R4, R13, UR24, R2, 0x96, !PT ;  /* 0x000000180d047c12 */ /* 0x000fe2000f8e9602 */
[----:B------:R-:W-:Y:S01]  /*18330*/  FMUL.FTZ R0, R132, UR42 ;  /* 0x0000002a84007c20 */ /* 0x000fe20008410000 */
[C---:B------:R-:W-:Y:S01]  /*18340*/  FSETP.NEU.FTZ.AND P6, PT, R134.reuse, -INF , PT ;  /* 0xff8000008600780b */ /* 0x040fe20003fdd000 */
[----:B------:R-:W-:Y:S01]  /*18350*/  FMUL.FTZ R3, R134, UR42 ;  /* 0x0000002a86037c20 */ /* 0x000fe20008410000 */
[----:B------:R-:W-:Y:S02]  /*18360*/  FSETP.NEU.FTZ.AND P4, PT, R132, -INF , PT ;  /* 0xff8000008400780b */ /* 0x000fe40003f9d000 */
[----:B------:R-:W-:-:S02]  /*18370*/  LOP3.LUT R13, R12, 0xffff, RZ, 0xc0, !PT ;  /* 0x0000ffff0c0d7812 */ /* 0x000fc400078ec0ff */
[----:B------:R-:W-:Y:S02]  /*18380*/  FSEL R2, R3, RZ, P6 ;  /* 0x000000ff03027208 */ /* 0x000fe40003000000 */
[----:B------:R-:W-:-:S03]  /*18390*/  FSEL R0, R0, RZ, P4 ;  /* 0x000000ff00007208 */ /* 0x000fc60002000000 */
[----:B------:R-:W-:Y:S02]  /*183a0*/  FFMA.FTZ R21, R185, UR42, -R2 ;  /* 0x0000002ab9157c23 */ /* 0x000fe40008010802 */
[--C-:B------:R-:W-:Y:S01]  /*183b0*/  FFMA.FTZ R175, R175, UR42, -R0.reuse ;  /* 0x0000002aafaf7c23 */ /* 0x100fe20008010800 */
[--C-:B------:R-:W-:Y:S01]  /*183c0*/  FFMA.FTZ R180, R180, UR42, -R0.reuse ;  /* 0x0000002ab4b47c23 */ /* 0x100fe20008010800 */
[----:B------:R-:W-:Y:S01]  /*183d0*/  FFMA.FTZ R220, R174, UR42, -R0 ;  /* 0x0000002aaedc7c23 */ /* 0x000fe20008010800 */
[----:B-1----:R-:W-:Y:S01]  /*183e0*/  FMNMX.FTZ R3, R15, R17, !PT ;  /* 0x000000110f037209 */ /* 0x002fe20007810000 */
[----:B------:R-:W-:Y:S01]  /*183f0*/  FFMA.FTZ R15, R183, UR42, -R2 ;  /* 0x0000002ab70f7c23 */ /* 0x000fe20008010802 */
[--C-:B------:R-:W-:Y:S01]  /*18400*/  FFMA.FTZ R221, R136, UR42, -R0.reuse ;  /* 0x0000002a88dd7c23 */ /* 0x100fe20008010800 */
[--C-:B------:R-:W-:Y:S01]  /*18410*/  FFMA.FTZ R226, R135, UR42, -R0.reuse ;  /* 0x0000002a87e27c23 */ /* 0x100fe20008010800 */
[--C-:B------:R-:W-:Y:S01]  /*18420*/  FFMA.FTZ R228, R27, UR42, -R0.reuse ;  /* 0x0000002a1be47c23 */ /* 0x100fe20008010800 */
[----:B------:R1:W-:Y:S01]  /*18430*/  MUFU.EX2 R183, R15 ;  /* 0x0000000f00b77308 */ /* 0x0003e20000000800 */
[--C-:B------:R-:W-:Y:S01]  /*18440*/  FFMA.FTZ R229, R14, UR42, -R0.reuse ;  /* 0x0000002a0ee57c23 */ /* 0x100fe20008010800 */
[----:B------:R-:W-:Y:S01]  /*18450*/  FFMA.FTZ R230, R11, UR42, -R0 ;  /* 0x0000002a0be67c23 */ /* 0x000fe20008010800 */
[----:B------:R-:W-:-:S02]  /*18460*/  LOP3.LUT R0, R4, 0xff, RZ, 0xc0, !PT ;  /* 0x000000ff04007812 */ /* 0x000fc400078ec0ff */
[C---:B------:R-:W-:Y:S02]  /*18470*/  FSETP.NEU.FTZ.AND P5, PT, R3.reuse, -INF , PT ;  /* 0xff8000000300780b */ /* 0x040fe40003fbd000 */
[----:B------:R-:W-:Y:S01]  /*18480*/  ISETP.LE.U32.AND P2, PT, R0, UR15, PT ;  /* 0x0000000f00007c0c */ /* 0x000fe2000bf43070 */
[----:B------:R-:W-:Y:S01]  /*18490*/  FMUL.FTZ R0, R3, UR42 ;  /* 0x0000002a03007c20 */ /* 0x000fe20008410000 */
[----:B------:R-:W-:Y:S01]  /*184a0*/  FSEL R17, R133, RZ, P1 ;  /* 0x000000ff85117208 */ /* 0x000fe20000800000 */
[----:B------:R-:W-:Y:S03]  /*184b0*/  MUFU.EX2 R175, R175 ;  /* 0x000000af00af7308 */ /* 0x000fe60000000800 */
[----:B------:R-:W-:Y:S01]  /*184c0*/  FSEL R0, R0, RZ, P5 ;  /* 0x000000ff00007208 */ /* 0x000fe20002800000 */
[----:B-1----:R-:W-:-:S04]  /*184d0*/  FFMA.FTZ R15, R184, UR42, -R2 ;  /* 0x0000002ab80f7c23 */ /* 0x002fc80008010802 */
[--C-:B------:R-:W-:Y:S01]  /*184e0*/  FFMA.FTZ R135, R181, UR42, -R0.reuse ;  /* 0x0000002ab5877c23 */ /* 0x100fe20008010800 */
[--C-:B------:R-:W-:Y:S01]  /*184f0*/  FFMA.FTZ R215, R182, UR42, -R0.reuse ;  /* 0x0000002ab6d77c23 */ /* 0x100fe20008010800 */
[--C-:B------:R-:W-:Y:S01]  /*18500*/  FFMA.FTZ R218, R173, UR42, -R0.reuse ;  /* 0x0000002aadda7c23 */ /* 0x100fe20008010800 */
[----:B------:R1:W2:Y:S01]  /*18510*/  MUFU.EX2 R237, R15 ;  /* 0x0000000f00ed7308 */ /* 0x0002a20000000800 */
[--C-:B------:R-:W-:Y:S01]  /*18520*/  FFMA.FTZ R219, R138, UR42, -R0.reuse ;  /* 0x0000002a8adb7c23 */ /* 0x100fe20008010800 */
[--C-:B------:R-:W-:Y:S01]  /*18530*/  FFMA.FTZ R222, R137, UR42, -R0.reuse ;  /* 0x0000002a89de7c23 */ /* 0x100fe20008010800 */
[--C-:B------:R-:W-:Y:S01]  /*18540*/  FFMA.FTZ R223, R26, UR42, -R0.reuse ;  /* 0x0000002a1adf7c23 */ /* 0x100fe20008010800 */
[--C-:B------:R-:W-:Y:S01]  /*18550*/  FFMA.FTZ R224, R19, UR42, -R0.reuse ;  /* 0x0000002a13e07c23 */ /* 0x100fe20008010800 */
[----:B------:R-:W-:Y:S01]  /*18560*/  FFMA.FTZ R225, R18, UR42, -R0 ;  /* 0x0000002a12e17c23 */ /* 0x000fe20008010800 */
[----:B-1----:R-:W-:Y:S02]  /*18570*/  LOP3.LUT R15, R4, 0xffff, RZ, 0xc0, !PT ;  /* 0x0000ffff040f7812 */ /* 0x002fe400078ec0ff */
[----:B--2---:R-:W-:-:S02]  /*18580*/  F2FP.F16.F32.PACK_AB R0, R237, R183 ;  /* 0x000000b7ed00723e */ /* 0x004fc400000000ff */
[----:B------:R-:W-:Y:S02]  /*18590*/  SHF.R.U32.HI R15, RZ, 0x8, R15 ;  /* 0x00000008ff0f7819 */ /* 0x000fe4000001160f */
[C---:B------:R-:W-:Y:S02]  /*185a0*/  PRMT R198, R0.reuse, 0x7610, R198 ;  /* 0x0000761000c67816 */ /* 0x040fe400000000c6 */
[----:B------:R-:W-:Y:S02]  /*185b0*/  LOP3.LUT R15, R15, 0xffff, RZ, 0xc0, !PT ;  /* 0x0000ffff0f0f7812 */ /* 0x000fe400078ec0ff */
[----:B------:R-:W-:Y:S01]  /*185c0*/  PRMT R197, R0, 0x7632, R197 ;  /* 0x0000763200c57816 */ /* 0x000fe200000000c5 */
[----:B------:R-:W-:Y:S01]  /*185d0*/  @!P2 HADD2 R18, -R198.H0_H0, -RZ.H0_H0 ;  /* 0xa00000ffc612a230 */ /* 0x000fe20000000900 */
[----:B------:R-:W-:Y:S02]  /*185e0*/  ISETP.LE.U32.AND P3, PT, R15, UR15, PT ;  /* 0x0000000f0f007c0c */ /* 0x000fe4000bf63070 */
[----:B------:R-:W-:-:S02]  /*185f0*/  SHF.R.U32.HI R0, RZ, 0x18, R4 ;  /* 0x00000018ff007819 */ /* 0x000fc40000011604 */
[----:B------:R-:W-:Y:S02]  /*18600*/  PRMT R231, R198, 0x5410, R197 ;  /* 0x00005410c6e77816 */ /* 0x000fe400000000c5 */
[----:B------:R-:W-:Y:S01]  /*18610*/  @!P2 PRMT R198, R18, 0x5410, RZ ;  /* 0x0000541012c6a816 */ /* 0x000fe200000000ff */
[----:B------:R-:W-:Y:S01]  /*18620*/  FFMA.FTZ R18, R214, UR42, -R2 ;  /* 0x0000002ad6127c23 */ /* 0x000fe20008010802 */
[----:B------:R-:W-:Y:S02]  /*18630*/  ISETP.LE.U32.AND P2, PT, R0, UR15, PT ;  /* 0x0000000f00007c0c */ /* 0x000fe4000bf43070 */
[----:B------:R-:W-:Y:S01]  /*18640*/  SHF.R.U32.HI R0, RZ, 0x10, R4 ;  /* 0x00000010ff007819 */ /* 0x000fe20000011604 */
[----:B------:R-:W-:Y:S01]  /*18650*/  FFMA.FTZ R4, R187, UR42, -R2 ;  /* 0x0000002abb047c23 */ /* 0x000fe20008010802 */
[----:B------:R-:W-:Y:S01]  /*18660*/  LOP3.LUT R15, R12, 0xff, RZ, 0xc0, !PT ;  /* 0x000000ff0c0f7812 */ /* 0x000fe200078ec0ff */
[----:B------:R-:W-:Y:S01]  /*18670*/  @!P3 HADD2 R19, -R197.H0_H0, -RZ.H0_H0 ;  /* 0xa00000ffc513b230 */ /* 0x000fe20000000900 */
[----:B------:R-:W-:Y:S01]  /*18680*/  LOP3.LUT R0, R0, 0xff, RZ, 0xc0, !PT ;  /* 0x000000ff00007812 */ /* 0x000fe200078ec0ff */
[----:B------:R1:W-:Y:S01]  /*18690*/  MUFU.EX2 R241, R4 ;  /* 0x0000000400f17308 */ /* 0x0003e20000000800 */
[----:B------:R-:W-:-:S02]  /*186a0*/  ISETP.LE.U32.AND P1, PT, R15, UR15, PT ;  /* 0x0000000f0f007c0c */ /* 0x000fc4000bf23070 */
[----:B------:R-:W-:Y:S01]  /*186b0*/  @!P3 PRMT R197, R19, 0x5410, RZ ;  /* 0x0000541013c5b816 */ /* 0x000fe200000000ff */
[----:B------:R-:W-:Y:S01]  /*186c0*/  FFMA.FTZ R19, R212, UR42, -R2 ;  /* 0x0000002ad4137c23 */ /* 0x000fe20008010802 */
[----:B------:R-:W-:Y:S02]  /*186d0*/  ISETP.LE.U32.AND P3, PT, R0, UR15, PT ;  /* 0x0000000f00007c0c */ /* 0x000fe4000bf63070 */
[----:B------:R-:W-:Y:S01]  /*186e0*/  F2FP.F16.F32.PACK_AB R0, R176, R172 ;  /* 0x000000acb000723e */ /* 0x000fe200000000ff */
[----:B------:R-:W-:Y:S01]  /*186f0*/  MUFU.EX2 R18, R18 ;  /* 0x0000001200127308 */ /* 0x000fe20000000800 */
[----:B------:R-:W-:Y:S02]  /*18700*/  SHF.R.U32.HI R15, RZ, 0x10, R12 ;  /* 0x00000010ff0f7819 */ /* 0x000fe4000001160c */
[C---:B------:R-:W-:Y:S02]  /*18710*/  PRMT R195, R0.reuse, 0x7632, R195 ;  /* 0x0000763200c37816 */ /* 0x040fe400000000c3 */
[----:B------:R-:W-:Y:S01]  /*18720*/  PRMT R194, R0, 0x7610, R194 ;  /* 0x0000761000c27816 */ /* 0x000fe200000000c2 */
[----:B------:R-:W-:Y:S01]  /*18730*/  FFMA.FTZ R0, R186, UR42, -R2 ;  /* 0x0000002aba007c23 */ /* 0x000fe20008010802 */
[----:B------:R-:W-:Y:S01]  /*18740*/  SHF.R.U32.HI R12, RZ, 0x18, R12 ;  /* 0x00000018ff0c7819 */ /* 0x000fe2000001160c */
[----:B------:R-:W-:-:S02]  /*18750*/  @!P2 HADD2 R136, -R195.H0_H0, -RZ.H0_H0 ;  /* 0xa00000ffc388a230 */ /* 0x000fc40000000900 */
[----:B-1----:R-:W-:Y:S01]  /*18760*/  FADD.FTZ R4, R232, -R17 ;  /* 0x80000011e8047221 */ /* 0x002fe20000010000 */
[----:B------:R1:W-:Y:S01]  /*18770*/  MUFU.EX2 R30, R0 ;  /* 0x00000000001e7308 */ /* 0x0003e20000000800 */
[----:B------:R-:W-:Y:S01]  /*18780*/  @!P3 HADD2 R26, -R194.H0_H0, -RZ.H0_H0 ;  /* 0xa00000ffc21ab230 */ /* 0x000fe20000000900 */
[----:B------:R-:W-:Y:S01]  /*18790*/  PRMT R246, R194, 0x5410, R195 ;  /* 0x00005410c2f67816 */ /* 0x000fe200000000c3 */
[----:B------:R-:W-:Y:S01]  /*187a0*/  FMUL.FTZ R4, R4, UR42 ;  /* 0x0000002a04047c20 */ /* 0x000fe20008410000 */
[----:B------:R-:W-:Y:S02]  /*187b0*/  @!P2 PRMT R195, R136, 0x5410, RZ ;  /* 0x0000541088c3a816 */ /* 0x000fe400000000ff */
[----:B------:R-:W-:Y:S01]  /*187c0*/  @!P3 PRMT R194, R26, 0x5410, RZ ;  /* 0x000054101ac2b816 */ /* 0x000fe200000000ff */
[----:B------:R-:W-:Y:S01]  /*187d0*/  FFMA.FTZ R26, R196, UR42, -R2 ;  /* 0x0000002ac41a7c23 */ /* 0x000fe20008010802 */
[----:B------:R-:W-:Y:S01]  /*187e0*/  ISETP.LE.U32.AND P2, PT, R12, UR15, PT ;  /* 0x0000000f0c007c0c */ /* 0x000fe2000bf43070 */
[----:B------:R-:W2:Y:S01]  /*187f0*/  MUFU.EX2 R4, R4 ;  /* 0x0000000400047308 */ /* 0x000ea20000000800 */
[----:B-1----:R-:W-:Y:S01]  /*18800*/  SHF.R.U32.HI R0, RZ, 0x8, R13 ;  /* 0x00000008ff007819 */ /* 0x002fe2000001160d */
[----:B------:R-:W-:-:S03]  /*18810*/  IMAD.WIDE.U32 R12, R139, -0x2daee0ad, RZ ;  /* 0xd2511f538b0c7825 */ /* 0x000fc600078e00ff */
[----:B------:R-:W-:Y:S02]  /*18820*/  LOP3.LUT R0, R0, 0xffff, RZ, 0xc0, !PT ;  /* 0x0000ffff00007812 */ /* 0x000fe400078ec0ff */
[----:B------:R-:W-:Y:S02]  /*18830*/  LOP3.LUT R2, R13, UR28, R16, 0x96, !PT ;  /* 0x0000001c0d027c12 */ /* 0x000fe4000f8e9610 */
[----:B------:R-:W-:Y:S01]  /*18840*/  ISETP.LE.U32.AND P3, PT, R0, UR15, PT ;  /* 0x0000000f00007c0c */ /* 0x000fe2000bf63070 */
[-C--:B--2---:R-:W-:Y:S01]  /*18850*/  FFMA.FTZ R136, R235, R4.reuse, R172 ;  /* 0x00000004eb887223 */ /* 0x084fe200000100ac */
[----:B------:R-:W-:Y:S01]  /*18860*/  F2FP.F16.F32.PACK_AB R0, R30, R241 ;  /* 0x000000f11e00723e */ /* 0x000fe200000000ff */
[----:B------:R-:W-:Y:S01]  /*18870*/  IMAD.MOV.U32 R235, RZ, RZ, R30 ;  /* 0x000000ffffeb7224 */ /* 0x000fe200078e001e */
[----:B------:R-:W-:Y:S01]  /*18880*/  LOP3.LUT R16, R2, 0xffff, RZ, 0xc0, !PT ;  /* 0x0000ffff02107812 */ /* 0x000fe200078ec0ff */
[----:B------:R-:W1:Y:S01]  /*18890*/  MUFU.EX2 R30, R178 ;  /* 0x000000b2001e7308 */ /* 0x000e620000000800 */
[----:B------:R-:W-:Y:S01]  /*188a0*/  PRMT R193, R0, 0x7610, R193 ;  /* 0x0000761000c17816 */ /* 0x000fe200000000c1 */
[-C--:B------:R-:W-:Y:S01]  /*188b0*/  FMUL.FTZ R154, R154, R4.reuse ;  /* 0x000000049a9a7220 */ /* 0x080fe20000410000 */
[----:B------:R-:W-:Y:S01]  /*188c0*/  PRMT R192, R0, 0x7632, R192 ;  /* 0x0000763200c07816 */ /* 0x000fe200000000c0 */
[-C--:B------:R-:W-:Y:S01]  /*188d0*/  FMUL.FTZ R155, R155, R4.reuse ;  /* 0x000000049b9b7220 */ /* 0x080fe20000410000 */
[----:B------:R-:W-:Y:S01]  /*188e0*/  LOP3.LUT R0, R15, 0xff, RZ, 0xc0, !PT ;  /* 0x000000ff0f007812 */ /* 0x000fe200078ec0ff */
[----:B------:R-:W-:Y:S01]  /*188f0*/  @!P1 HADD2 R137, -R193.H0_H0, -RZ.H0_H0 ;  /* 0xa00000ffc1899230 */ /* 0x000fe20000000900 */
[----:B------:R-:W-:Y:S01]  /*18900*/  FSEL R15, R132, RZ, P4 ;  /* 0x000000ff840f7208 */ /* 0x000fe20002000000 */
[----:B------:R-:W-:Y:S01]  /*18910*/  @!P3 HADD2 R138, -R192.H0_H0, -RZ.H0_H0 ;  /* 0xa00000ffc08ab230 */ /* 0x000fe20000000900 */
[----:B------:R-:W-:Y:S01]  /*18920*/  PRMT R212, R193, 0x5410, R192 ;  /* 0x00005410c1d47816 */ /* 0x000fe200000000c0 */
[-C--:B------:R-:W-:Y:S01]  /*18930*/  FMUL.FTZ R150, R150, R4.reuse ;  /* 0x0000000496967220 */ /* 0x080fe20000410000 */
[----:B------:R-:W-:Y:S01]  /*18940*/  @!P1 PRMT R193, R137, 0x5410, RZ ;  /* 0x0000541089c19816 */ /* 0x000fe200000000ff */
[----:B------:R-:W-:Y:S01]  /*18950*/  FADD.FTZ R15, R233, -R15 ;  /* 0x8000000fe90f7221 */ /* 0x000fe20000010000 */
[----:B------:R-:W-:Y:S01]  /*18960*/  ISETP.LE.U32.AND P1, PT, R0, UR15, PT ;  /* 0x0000000f00007c0c */ /* 0x000fe2000bf23070 */
[-C--:B------:R-:W-:Y:S01]  /*18970*/  FMUL.FTZ R151, R151, R4.reuse ;  /* 0x0000000497977220 */ /* 0x080fe20000410000 */
[----:B------:R-:W-:Y:S01]  /*18980*/  LOP3.LUT R0, R12, 0xff, RZ, 0xc0, !PT ;  /* 0x000000ff0c007812 */ /* 0x000fe200078ec0ff */
[-C--:B------:R-:W-:Y:S01]  /*18990*/  FMUL.FTZ R146, R146, R4.reuse ;  /* 0x0000000492927220 */ /* 0x080fe20000410000 */
[----:B------:R-:W-:Y:S01]  /*189a0*/  @!P3 PRMT R192, R138, 0x5410, RZ ;  /* 0x000054108ac0b816 */ /* 0x000fe200000000ff */
[----:B------:R-:W-:Y:S01]  /*189b0*/  FMUL.FTZ R147, R147, R4 ;  /* 0x0000000493937220 */ /* 0x000fe20000410000 */
[----:B------:R-:W-:Y:S01]  /*189c0*/  ISETP.LE.U32.AND P4, PT, R0, UR15, PT ;  /* 0x0000000f00007c0c */ /* 0x000fe2000bf83070 */
[----:B------:R-:W-:Y:S01]  /*189d0*/  FMUL.FTZ R0, R15, UR42 ;  /* 0x0000002a0f007c20 */ /* 0x000fe20008410000 */
[----:B-1----:R-:W-:Y:S01]  /*189e0*/  F2FP.F16.F32.PACK_AB R15, R30, R252 ;  /* 0x000000fc1e0f723e */ /* 0x002fe200000000ff */
[-C--:B------:R-:W-:Y:S01]  /*189f0*/  FMUL.FTZ R142, R142, R4.reuse ;  /* 0x000000048e8e7220 */ /* 0x080fe20000410000 */
[----:B------:R-:W-:Y:S01]  /*18a00*/  LOP3.LUT R17, R12, 0xffff, RZ, 0xc0, !PT ;  /* 0x0000ffff0c117812 */ /* 0x000fe200078ec0ff */
[-C--:B------:R-:W-:Y:S01]  /*18a10*/  FMUL.FTZ R143, R143, R4.reuse ;  /* 0x000000048f8f7220 */ /* 0x080fe20000410000 */
[C---:B------:R-:W-:Y:S01]  /*18a20*/  PRMT R191, R15.reuse, 0x7610, R191 ;  /* 0x000076100fbf7816 */ /* 0x040fe200000000bf */
[----:B------:R-:W1:Y:S01]  /*18a30*/  MUFU.EX2 R0, R0 ;  /* 0x0000000000007308 */ /* 0x000e620000000800 */
[----:B------:R-:W-:Y:S01]  /*18a40*/  PRMT R190, R15, 0x7632, R190 ;  /* 0x000076320fbe7816 */ /* 0x000fe200000000be */
[-C--:B------:R-:W-:Y:S01]  /*18a50*/  FMUL.FTZ R50, R50, R4.reuse ;  /* 0x0000000432327220 */ /* 0x080fe20000410000 */
[----:B------:R-:W-:Y:S01]  /*18a60*/  SHF.R.U32.HI R15, RZ, 0x8, R16 ;  /* 0x00000008ff0f7819 */ /* 0x000fe20000011610 */
[----:B------:R-:W-:Y:S01]  /*18a70*/  @!P1 HADD2 R174, -R191.H0_H0, -RZ.H0_H0 ;  /* 0xa00000ffbfae9230 */ /* 0x000fe20000000900 */
[--C-:B------:R-:W-:Y:S01]  /*18a80*/  SHF.R.U32.HI R16, RZ, 0x10, R12.reuse ;  /* 0x00000010ff107819 */ /* 0x100fe2000001160c */
[----:B------:R-:W-:Y:S01]  /*18a90*/  @!P2 HADD2 R173, -R190.H0_H0, -RZ.H0_H0 ;  /* 0xa00000ffbeada230 */ /* 0x000fe20000000900 */
[----:B------:R-:W-:Y:S01]  /*18aa0*/  LOP3.LUT R15, R15, 0xffff, RZ, 0xc0, !PT ;  /* 0x0000ffff0f0f7812 */ /* 0x000fe200078ec0ff */
[-C--:B------:R-:W-:Y:S01]  /*18ab0*/  FMUL.FTZ R51, R51, R4.reuse ;  /* 0x0000000433337220 */ /* 0x080fe20000410000 */
[----:B------:R-:W-:Y:S01]  /*18ac0*/  SHF.R.U32.HI R12, RZ, 0x18, R12 ;  /* 0x00000018ff0c7819 */ /* 0x000fe2000001160c */
[-C--:B------:R-:W-:Y:S01]  /*18ad0*/  FMUL.FTZ R82, R82, R4.reuse ;  /* 0x0000000452527220 */ /* 0x080fe20000410000 */
[----:B------:R-:W-:Y:S01]  /*18ae0*/  ISETP.LE.U32.AND P3, PT, R15, UR15, PT ;  /* 0x0000000f0f007c0c */ /* 0x000fe2000bf63070 */
[-C--:B------:R-:W-:Y:S01]  /*18af0*/  FMUL.FTZ R83, R83, R4.reuse ;  /* 0x0000000453537220 */ /* 0x080fe20000410000 */
[----:B------:R-:W-:Y:S01]  /*18b00*/  PRMT R196, R191, 0x5410, R190 ;  /* 0x00005410bfc47816 */ /* 0x000fe200000000be */
[-C--:B------:R-:W-:Y:S01]  /*18b10*/  FMUL.FTZ R114, R114, R4.reuse ;  /* 0x0000000472727220 */ /* 0x080fe20000410000 */
[----:B------:R-:W-:Y:S01]  /*18b20*/  @!P1 PRMT R191, R174, 0x5410, RZ ;  /* 0x00005410aebf9816 */ /* 0x000fe200000000ff */
[----:B------:R-:W-:Y:S01]  /*18b30*/  FMUL.FTZ R115, R115, R4 ;  /* 0x0000000473737220 */ /* 0x000fe20000410000 */
[----:B-1----:R-:W-:Y:S01]  /*18b40*/  FMUL.FTZ R233, R60, R0 ;  /* 0x000000003ce97220 */ /* 0x002fe20000410000 */
[----:B------:R-:W-:-:S02]  /*18b50*/  IMAD.MOV.U32 R60, RZ, RZ, R242 ;  /* 0x000000ffff3c7224 */ /* 0x000fc400078e00f2 */
[-C--:B------:R-:W-:Y:S01]  /*18b60*/  FFMA.FTZ R15, R239, R0.reuse, R175 ;  /* 0x00000000ef0f7223 */ /* 0x080fe200000100af */
        /* <DEDUP_REMOVED lines=31> */
[----:B------:R-:W-:Y:S01]  /*18d60*/  FSEL R0, R3, RZ, P5 ;  /* 0x000000ff03007208 */ /* 0x000fe20002800000 */
[----:B------:R-:W-:Y:S01]  /*18d70*/  IMAD.MOV.U32 R239, RZ, RZ, R30 ;  /* 0x000000ffffef7224 */ /* 0x000fe200078e001e */
[----:B------:R-:W-:Y:S01]  /*18d80*/  ISETP.LE.U32.AND P1, PT, R12, UR15, PT ;  /* 0x0000000f0c007c0c */ /* 0x000fe2000bf23070 */
[----:B------:R-:W-:Y:S01]  /*18d90*/  MUFU.EX2 R30, R199 ;  /* 0x000000c7001e7308 */ /* 0x000fe20000000800 */
[----:B------:R-:W-:Y:S01]  /*18da0*/  @!P2 PRMT R190, R173, 0x5410, RZ ;  /* 0x00005410adbea816 */ /* 0x000fe200000000ff */
[----:B------:R-:W-:Y:S01]  /*18db0*/  FADD.FTZ R12, R238, -R0 ;  /* 0x80000000ee0c7221 */ /* 0x000fe20000010000 */
[----:B------:R-:W-:Y:S01]  /*18dc0*/  IMAD.MOV.U32 R238, RZ, RZ, R240 ;  /* 0x000000ffffee7224 */ /* 0x000fe200078e00f0 */
[----:B------:R-:W-:Y:S01]  /*18dd0*/  FSEL R0, R134, RZ, P6 ;  /* 0x000000ff86007208 */ /* 0x000fe20003000000 */
[----:B------:R-:W-:-:S02]  /*18de0*/  IMAD.MOV.U32 R88, RZ, RZ, R60 ;  /* 0x000000ffff587224 */ /* 0x000fc400078e003c */
[----:B------:R-:W-:Y:S01]  /*18df0*/  FMUL.FTZ R12, R12, UR42 ;  /* 0x0000002a0c0c7c20 */ /* 0x000fe20008410000 */
[----:B------:R-:W-:Y:S01]  /*18e00*/  MOV R61, R243 ;  /* 0x000000f3003d7202 */ /* 0x000fe20000000f00 */
[----:B------:R-:W1:Y:S01]  /*18e10*/  MUFU.EX2 R240, R19 ;  /* 0x0000001300f07308 */ /* 0x000e620000000800 */
[----:B------:R-:W-:Y:S01]  /*18e20*/  FADD.FTZ R13, R234, -R0 ;  /* 0x80000000ea0d7221 */ /* 0x000fe20000010000 */
[----:B------:R-:W-:Y:S01]  /*18e30*/  LOP3.LUT R0, R2, 0xff, RZ, 0xc0, !PT ;  /* 0x000000ff02007812 */ /* 0x000fe200078ec0ff */
[----:B------:R-:W-:Y:S02]  /*18e40*/  IMAD.MOV.U32 R124, RZ, RZ, R200 ;  /* 0x000000ffff7c7224 */ /* 0x000fe400078e00c8 */
[-C--:B------:R-:W-:Y:S01]  /*18e50*/  FMUL.FTZ R130, R130, R4.reuse ;  /* 0x0000000482827220 */ /* 0x080fe20000410000 */
[----:B------:R-:W-:Y:S01]  /*18e60*/  FMUL.FTZ R13, R13, UR42 ;  /* 0x0000002a0d0d7c20 */ /* 0x000fe20008410000 */
[----:B------:R-:W-:Y:S01]  /*18e70*/  ISETP.LE.U32.AND P2, PT, R0, UR15, PT ;  /* 0x0000000f00007c0c */ /* 0x000fe2000bf43070 */
[----:B------:R-:W-:Y:S01]  /*18e80*/  IMAD.MOV.U32 R89, RZ, RZ, R61 ;  /* 0x000000ffff597224 */ /* 0x000fe200078e003d */
[--C-:B------:R-:W-:Y:S01]  /*18e90*/  SHF.R.U32.HI R0, RZ, 0x18, R2.reuse ;  /* 0x00000018ff007819 */ /* 0x100fe20000011602 */
[----:B------:R-:W-:Y:S01]  /*18ea0*/  MUFU.EX2 R60, R179 ;  /* 0x000000b3003c7308 */ /* 0x000fe20000000800 */
[----:B------:R-:W-:Y:S01]  /*18eb0*/  SHF.R.U32.HI R2, RZ, 0x10, R2 ;  /* 0x00000010ff027819 */ /* 0x000fe20000011602 */
[----:B------:R-:W-:Y:S01]  /*18ec0*/  FMUL.FTZ R131, R131, R4 ;  /* 0x0000000483837220 */ /* 0x000fe20000410000 */
[----:B------:R-:W-:-:S02]  /*18ed0*/  ISETP.LE.U32.AND P5, PT, R0, UR15, PT ;  /* 0x0000000f00007c0c */ /* 0x000fc4000bfa3070 */
[----:B------:R-:W-:Y:S02]  /*18ee0*/  LOP3.LUT R2, R2, 0xff, RZ, 0xc0, !PT ;  /* 0x000000ff02027812 */ /* 0x000fe400078ec0ff */
[----:B-1----:R-:W-:Y:S02]  /*18ef0*/  F2FP.F16.F32.PACK_AB R0, R240, R18 ;  /* 0x00000012f000723e */ /* 0x002fe400000000ff */
[----:B------:R-:W-:Y:S02]  /*18f00*/  ISETP.LE.U32.AND P6, PT, R2, UR15, PT ;  /* 0x0000000f02007c0c */ /* 0x000fe4000bfc3070 */
[C---:B------:R-:W-:Y:S02]  /*18f10*/  PRMT R189, R0.reuse, 0x7610, R189 ;  /* 0x0000761000bd7816 */ /* 0x040fe400000000bd */
[----:B------:R-:W-:Y:S02]  /*18f20*/  PRMT R188, R0, 0x7632, R188 ;  /* 0x0000763200bc7816 */ /* 0x000fe400000000bc */
[----:B------:R-:W-:Y:S01]  /*18f30*/  LOP3.LUT R2, R16, 0xff, RZ, 0xc0, !PT ;  /* 0x000000ff10027812 */ /* 0x000fe200078ec0ff */
[----:B------:R-:W-:Y:S01]  /*18f40*/  @!P2 HADD2 R57, -R189.H0_H0, -RZ.H0_H0 ;  /* 0xa00000ffbd39a230 */ /* 0x000fe20000000900 */
[----:B------:R-:W-:Y:S01]  /*18f50*/  PRMT R214, R189, 0x5410, R188 ;  /* 0x00005410bdd67816 */ /* 0x000fe200000000bc */
[----:B------:R-:W1:Y:S01]  /*18f60*/  MUFU.EX2 R0, R12 ;  /* 0x0000000c00007308 */ /* 0x000e620000000800 */
[----:B------:R-:W-:-:S02]  /*18f70*/  @!P3 HADD2 R56, -R188.H0_H0, -RZ.H0_H0 ;  /* 0xa00000ffbc38b230 */ /* 0x000fc40000000900 */
[----:B------:R-:W-:Y:S01]  /*18f80*/  @!P2 PRMT R189, R57, 0x5410, RZ ;  /* 0x0000541039bda816 */ /* 0x000fe200000000ff */
[----:B------:R-:W-:Y:S01]  /*18f90*/  IMAD.MOV.U32 R57, RZ, RZ, R210 ;  /* 0x000000ffff397224 */ /* 0x000fe200078e00d2 */
[----:B------:R-:W-:Y:S02]  /*18fa0*/  ISETP.LE.U32.AND P2, PT, R2, UR15, PT ;  /* 0x0000000f02007c0c */ /* 0x000fe4000bf43070 */
[----:B------:R-:W-:Y:S01]  /*18fb0*/  SHF.R.U32.HI R2, RZ, 0x8, R17 ;  /* 0x00000008ff027819 */ /* 0x000fe20000011611 */
[----:B------:R-:W2:Y:S01]  /*18fc0*/  MUFU.EX2 R12, R135 ;  /* 0x00000087000c7308 */ /* 0x000ea20000000800 */
[----:B------:R-:W-:Y:S02]  /*18fd0*/  @!P3 PRMT R188, R56, 0x5410, RZ ;  /* 0x0000541038bcb816 */ /* 0x000fe400000000ff */
[----:B------:R-:W-:Y:S02]  /*18fe0*/  LOP3.LUT R2, R2, 0xffff, RZ, 0xc0, !PT ;  /* 0x0000ffff02027812 */ /* 0x000fe400078ec0ff */
[----:B------:R-:W-:-:S02]  /*18ff0*/  MOV R56, R209 ;  /* 0x000000d100387202 */ /* 0x000fc40000000f00 */
[----:B------:R-:W-:Y:S02]  /*19000*/  ISETP.LE.U32.AND P3, PT, R2, UR15, PT ;  /* 0x0000000f02007c0c */ /* 0x000fe4000bf63070 */
[----:B------:R-:W3:Y:S01]  /*19010*/  MUFU.EX2 R2, R13 ;  /* 0x0000000d00027308 */ /* 0x000ee20000000800 */
[-C--:B-1----:R-:W-:Y:S01]  /*19020*/  FMUL.FTZ R19, R46, R0.reuse ;  /* 0x000000002e137220 */ /* 0x082fe20000410000 */
[-C--:B------:R-:W-:Y:S01]  /*19030*/  FMUL.FTZ R46, R79, R0.reuse ;  /* 0x000000004f2e7220 */ /* 0x080fe20000410000 */
[----:B------:R-:W-:Y:S02]  /*19040*/  IMAD.MOV.U32 R79, RZ, RZ, R232 ;  /* 0x000000ffff4f7224 */ /* 0x000fe400078e00e8 */
[-C--:B------:R-:W-:Y:S01]  /*19050*/  FMUL.FTZ R234, R58, R0.reuse ;  /* 0x000000003aea7220 */ /* 0x080fe20000410000 */
[----:B------:R-:W-:Y:S02]  /*19060*/  IMAD.MOV.U32 R58, RZ, RZ, R30 ;  /* 0x000000ffff3a7224 */ /* 0x000fe400078e001e */
[-C--:B------:R-:W-:Y:S01]  /*19070*/  FMUL.FTZ R125, R47, R0.reuse ;  /* 0x000000002f7d7220 */ /* 0x080fe20000410000 */
[-C--:B------:R-:W-:Y:S01]  /*19080*/  FMUL.FTZ R199, R59, R0.reuse ;  /* 0x000000003bc77220 */ /* 0x080fe20000410000 */
[----:B------:R-:W1:Y:S01]  /*19090*/  MUFU.EX2 R232, R21 ;  /* 0x0000001500e87308 */ /* 0x000e620000000800 */
[----:B--2---:R-:W-:Y:S01]  /*190a0*/  FFMA.FTZ R16, R247, R0, R12 ;  /* 0x00000000f7107223 */ /* 0x004fe2000001000c */
[----:B------:R-:W-:Y:S01]  /*190b0*/  MOV R247, R56 ;  /* 0x0000003800f77202 */ /* 0x000fe20000000f00 */
[-C--:B------:R-:W-:Y:S01]  /*190c0*/  FMUL.FTZ R236, R75, R0.reuse ;  /* 0x000000004bec7220 */ /* 0x080fe20000410000 */
[-C--:B------:R-:W-:Y:S01]  /*190d0*/  FMUL.FTZ R47, R78, R0.reuse ;  /* 0x000000004e2f7220 */ /* 0x080fe20000410000 */
[-C--:B------:R-:W-:Y:S01]  /*190e0*/  FMUL.FTZ R30, R62, R0.reuse ;  /* 0x000000003e1e7220 */ /* 0x080fe20000410000 */
[-C--:B------:R-:W-:Y:S01]  /*190f0*/  FMUL.FTZ R78, R126, R0.reuse ;  /* 0x000000007e4e7220 */ /* 0x080fe20000410000 */
[----:B------:R-:W-:Y:S01]  /*19100*/  FMUL.FTZ R243, R127, R0 ;  /* 0x000000007ff37220 */ /* 0x000fe20000410000 */
[----:B------:R2:W4:Y:S01]  /*19110*/  MUFU.EX2 R56, R26 ;  /* 0x0000001a00387308 */ /* 0x0005220000000800 */
[----:B---3--:R-:W-:Y:S01]  /*19120*/  FFMA.FTZ R17, R227, R2, R183 ;  /* 0x00000002e3117223 */ /* 0x008fe200000100b7 */
[----:B------:R-:W-:-:S02]  /*19130*/  IMAD.MOV.U32 R227, RZ, RZ, R58 ;  /* 0x000000ffffe37224 */ /* 0x000fc400078e003a */
[-C--:B------:R-:W-:Y:S01]  /*19140*/  FMUL.FTZ R75, R67, R4.reuse ;  /* 0x00000004434b7220 */ /* 0x080fe20000410000 */
[----:B------:R-:W-:Y:S02]  /*19150*/  IMAD.MOV.U32 R126, RZ, RZ, R57 ;  /* 0x000000ffff7e7224 */ /* 0x000fe400078e0039 */
[-C--:B------:R-:W-:Y:S01]  /*19160*/  FMUL.FTZ R58, R38, R4.reuse ;  /* 0x00000004263a7220 */ /* 0x080fe20000410000 */
[----:B------:R-:W-:Y:S01]  /*19170*/  FMUL.FTZ R62, R54, R4 ;  /* 0x00000004363e7220 */ /* 0x000fe20000410000 */
[----:B------:R-:W-:Y:S01]  /*19180*/  MOV R67, R60 ;  /* 0x0000003c00437202 */ /* 0x000fe20000000f00 */
[-C--:B------:R-:W-:Y:S01]  /*19190*/  FMUL.FTZ R76, R63, R0.reuse ;  /* 0x000000003f4c7220 */ /* 0x080fe20000410000 */
[----:B------:R-:W-:Y:S01]  /*191a0*/  FMUL.FTZ R61, R74, R0 ;  /* 0x000000004a3d7220 */ /* 0x000fe20000410000 */
[----:B------:R-:W-:Y:S02]  /*191b0*/  IMAD.MOV.U32 R54, RZ, RZ, R199 ;  /* 0x000000ffff367224 */ /* 0x000fe400078e00c7 */
[----:B------:R-:W-:Y:S01]  /*191c0*/  FMUL.FTZ R63, R55, R4 ;  /* 0x00000004373f7220 */ /* 0x000fe20000410000 */
[----:B------:R-:W-:-:S02]  /*191d0*/  IMAD.MOV.U32 R38, RZ, RZ, R239 ;  /* 0x000000ffff267224 */ /* 0x000fc400078e00ef */
[-C--:B------:R-:W-:Y:S01]  /*191e0*/  FMUL.FTZ R74, R66, R4.reuse ;  /* 0x00000004424a7220 */ /* 0x080fe20000410000 */
[----:B------:R-:W-:Y:S02]  /*191f0*/  IMAD.MOV.U32 R13, RZ, RZ, R202 ;  /* 0x000000ffff0d7224 */ /* 0x000fe400078e00ca */
[----:B------:R-:W-:Y:S01]  /*19200*/  FMUL.FTZ R239, R99, R4 ;  /* 0x0000000463ef7220 */ /* 0x000fe20000410000 */
[----:B------:R-:W-:Y:S02]  /*19210*/  IMAD.MOV.U32 R199, RZ, RZ, R238 ;  /* 0x000000ffffc77224 */ /* 0x000fe400078e00ee */
[-C--:B------:R-:W-:Y:S01]  /*19220*/  FMUL.FTZ R202, R90, R0.reuse ;  /* 0x000000005aca7220 */ /* 0x080fe20000410000 */
[----:B------:R-:W-:Y:S01]  /*19230*/  FMUL.FTZ R200, R91, R0 ;  /* 0x000000005bc87220 */ /* 0x000fe20000410000 */
[----:B------:R-:W-:Y:S01]  /*19240*/  IMAD.MOV.U32 R55, RZ, RZ, R234 ;  /* 0x000000ffff377224 */ /* 0x000fe200078e00ea */
[----:B--2---:R-:W-:Y:S01]  /*19250*/  MOV R26, R242 ;  /* 0x000000f2001a7202 */ /* 0x004fe20000000f00 */
        /* <DEDUP_REMOVED lines=14> */
[----:B------:R-:W-:-:S02]  /*19340*/  IMAD.MOV.U32 R4, RZ, RZ, R67 ;  /* 0x000000ffff047224 */ /* 0x000fc400078e0043 */
[-C--:B------:R-:W-:Y:S01]  /*19350*/  FMUL.FTZ R240, R84, R2.reuse ;  /* 0x0000000254f07220 */ /* 0x080fe20000410000 */
[----:B-1----:R-:W-:Y:S02]  /*19360*/  IMAD.MOV.U32 R84, RZ, RZ, R232 ;  /* 0x000000ffff547224 */ /* 0x002fe400078e00e8 */
[----:B------:R-:W-:Y:S01]  /*19370*/  FMUL.FTZ R232, R100, R2 ;  /* 0x0000000264e87220 */ /* 0x000fe20000410000 */
[----:B------:R-:W-:Y:S02]  /*19380*/  IMAD.MOV.U32 R100, RZ, RZ, R4 ;  /* 0x000000ffff647224 */ /* 0x000fe400078e0004 */
[-C--:B------:R-:W-:Y:S01]  /*19390*/  FMUL.FTZ R170, R170, R0.reuse ;  /* 0x00000000aaaa7220 */ /* 0x080fe20000410000 */
[----:B----4-:R-:W-:Y:S02]  /*193a0*/  IMAD.MOV.U32 R70, RZ, RZ, R56 ;  /* 0x000000ffff467224 */ /* 0x010fe400078e0038 */
        /* <DEDUP_REMOVED lines=18> */
[----:B------:R-:W-:Y:S01]  /*194d0*/  IMAD.MOV.U32 R52, RZ, RZ, R70 ;  /* 0x000000ffff347224 */ /* 0x000fe200078e0046 */
[----:B------:R-:W-:Y:S01]  /*194e0*/  F2FP.F16.F32.PACK_AB R0, R227, R100 ;  /* 0x00000064e300723e */ /* 0x000fe200000000ff */
[----:B------:R-:W-:Y:S01]  /*194f0*/  IMAD.MOV.U32 R118, RZ, RZ, R55 ;  /* 0x000000ffff767224 */ /* 0x000fe200078e0037 */
[----:B------:R-:W-:Y:S01]  /*19500*/  MOV R87, R54 ;  /* 0x0000003600577202 */ /* 0x000fe20000000f00 */
[----:B------:R-:W-:Y:S01]  /*19510*/  IMAD.MOV.U32 R71, RZ, RZ, R124 ;  /* 0x000000ffff477224 */ /* 0x000fe200078e007c */
[C---:B------:R-:W-:Y:S01]  /*19520*/  PRMT R187, R0.reuse, 0x7610, R187 ;  /* 0x0000761000bb7816 */ /* 0x040fe200000000bb */
[----:B------:R-:W-:Y:S01]  /*19530*/  IMAD.MOV.U32 R55, RZ, RZ, R19 ;  /* 0x000000ffff377224 */ /* 0x000fe200078e0013 */
[----:B------:R-:W-:Y:S01]  /*19540*/  PRMT R186, R0, 0x7632, R186 ;  /* 0x0000763200ba7816 */ /* 0x000fe200000000ba */
[----:B------:R-:W-:Y:S01]  /*19550*/  IMAD.MOV.U32 R124, RZ, RZ, R88 ;  /* 0x000000ffff7c7224 */ /* 0x000fe200078e0058 */
[----:B------:R-:W-:Y:S01]  /*19560*/  F2FP.F16.F32.PACK_AB R0, R84, R52 ;  /* 0x000000345400723e */ /* 0x000fe200000000ff */
[----:B------:R-:W-:Y:S01]  /*19570*/  IMAD.MOV.U32 R102, RZ, RZ, R236 ;  /* 0x000000ffff667224 */ /* 0x000fe200078e00ec */
[----:B------:R-:W-:Y:S01]  /*19580*/  MOV R54, R125 ;  /* 0x0000007d00367202 */ /* 0x000fe20000000f00 */
[----:B------:R-:W-:Y:S01]  /*19590*/  IMAD.MOV.U32 R86, RZ, RZ, R247 ;  /* 0x000000ffff567224 */ /* 0x000fe200078e00f7 */
[----:B------:R-:W-:Y:S01]  /*195a0*/  PRMT R184, R0, 0x7632, R184 ;  /* 0x0000763200b87816 */ /* 0x000fe200000000b8 */
[----:B------:R-:W-:Y:S01]  /*195b0*/  IMAD.MOV.U32 R125, RZ, RZ, R89 ;  /* 0x000000ffff7d7224 */ /* 0x000fe200078e0059 */
[----:B------:R-:W-:Y:S01]  /*195c0*/  MOV R247, R61 ;  /* 0x0000003d00f77202 */ /* 0x000fe20000000f00 */
[----:B------:R-:W-:-:S02]  /*195d0*/  IMAD.MOV.U32 R19, RZ, RZ, R237 ;  /* 0x000000ffff137224 */ /* 0x000fc400078e00ed */
[-C--:B------:R-:W-:Y:S01]  /*195e0*/  FMUL.FTZ R237, R97, R2.reuse ;  /* 0x0000000261ed7220 */ /* 0x080fe20000410000 */
[----:B------:R-:W-:Y:S01]  /*195f0*/  @!P5 HADD2 R7, -R186.H0_H0, -RZ.H0_H0 ;  /* 0xa00000ffba07d230 */ /* 0x000fe20000000900 */
[----:B------:R-:W-:Y:S01]  /*19600*/  PRMT R185, R0, 0x7610, R185 ;  /* 0x0000761000b97816 */ /* 0x000fe200000000b9 */
[----:B------:R-:W-:Y:S02]  /*19610*/  @!P3 HADD2 R6, -R184.H0_H0, -RZ.H0_H0 ;  /* 0xa00000ffb806b230 */ /* 0x000fe40000000900 */
[-C--:B------:R-:W-:Y:S01]  /*19620*/  FMUL.FTZ R61, R53, R2.reuse ;  /* 0x00000002353d7220 */ /* 0x080fe20000410000 */
[-C--:B------:R-:W-:Y:S01]  /*19630*/  FMUL.FTZ R88, R68, R2.reuse ;  /* 0x0000000244587220 */ /* 0x080fe20000410000 */
[----:B------:R-:W-:Y:S01]  /*19640*/  FMUL.FTZ R97, R117, R2 ;  /* 0x0000000275617220 */ /* 0x000fe20000410000 */
[----:B------:R-:W-:Y:S01]  /*19650*/  IMAD.MOV.U32 R4, RZ, RZ, R102 ;  /* 0x000000ffff047224 */ /* 0x000fe200078e0066 */
[----:B------:R1:W-:Y:S01]  /*19660*/  MUFU.EX2 R117, R216 ;  /* 0x000000d800757308 */ /* 0x0003e20000000800 */
[----:B------:R-:W-:Y:S01]  /*19670*/  IMAD.MOV.U32 R68, RZ, RZ, R26 ;  /* 0x000000ffff447224 */ /* 0x000fe200078e001a */
[----:B------:R-:W-:Y:S01]  /*19680*/  MOV R26, R77 ;  /* 0x0000004d001a7202 */ /* 0x000fe20000000f00 */
[----:B------:R-:W-:-:S02]  /*19690*/  IMAD.MOV.U32 R102, RZ, RZ, R78 ;  /* 0x000000ffff667224 */ /* 0x000fc400078e004e */
[-C--:B------:R-:W-:Y:S01]  /*196a0*/  FMUL.FTZ R152, R152, R2.reuse ;  /* 0x0000000298987220 */ /* 0x080fe20000410000 */
[----:B------:R-:W-:Y:S02]  /*196b0*/  IMAD.MOV.U32 R77, RZ, RZ, R31 ;  /* 0x000000ffff4d7224 */ /* 0x000fe400078e001f */
[----:B------:R-:W-:Y:S01]  /*196c0*/  FMUL.FTZ R153, R153, R2 ;  /* 0x0000000299997220 */ /* 0x000fe20000410000 */
[----:B------:R-:W-:Y:S01]  /*196d0*/  IMAD.MOV.U32 R78, RZ, RZ, R30 ;  /* 0x000000ffff4e7224 */ /* 0x000fe200078e001e */
[----:B------:R2:W3:Y:S01]  /*196e0*/  MUFU.EX2 R53, R217 ;  /* 0x000000d900357308 */ /* 0x0004e20000000800 */
[----:B------:R-:W4:Y:S01]  /*196f0*/  LDL.LU.64 R30, [R1+0x90] ;  /* 0x00009000011e7983 */ /* 0x000f220000300a00 */
[----:B------:R-:W-:Y:S02]  /*19700*/  IMAD.MOV.U32 R67, RZ, RZ, R72 ;  /* 0x000000ffff437224 */ /* 0x000fe400078e0048 */
[----:B------:R-:W-:Y:S02]  /*19710*/  @!P4 HADD2 R9, -R185.H0_H0, -RZ.H0_H0 ;  /* 0xa00000ffb909c230 */ /* 0x000fe40000000900 */
[----:B------:R-:W-:-:S02]  /*19720*/  IMAD.MOV.U32 R103, RZ, RZ, R73 ;  /* 0x000000ffff677224 */ /* 0x000fc400078e0049 */
[-C--:B------:R-:W-:Y:S01]  /*19730*/  FMUL.FTZ R73, R65, R2.reuse ;  /* 0x0000000241497220 */ /* 0x080fe20000410000 */
[----:B------:R-:W-:Y:S01]  /*19740*/  @!P6 HADD2 R5, -R187.H0_H0, -RZ.H0_H0 ;  /* 0xa00000ffbb05e230 */ /* 0x000fe20000000900 */
[----:B------:R-:W-:Y:S01]  /*19750*/  MOV R65, R67 ;  /* 0x0000004300417202 */ /* 0x000fe20000000f00 */
[----:B------:R-:W-:Y:S01]  /*19760*/  FMUL.FTZ R72, R64, R2 ;  /* 0x0000000240487220 */ /* 0x000fe20000410000 */
[----:B-1----:R-:W-:Y:S01]  /*19770*/  MOV R216, R124 ;  /* 0x0000007c00d87202 */ /* 0x002fe20000000f00 */
[----:B------:R-:W-:Y:S01]  /*19780*/  IMAD.MOV.U32 R70, RZ, RZ, R13 ;  /* 0x000000ffff467224 */ /* 0x000fe200078e000d */
[----:B------:R-:W-:Y:S01]  /*19790*/  PRMT R124, R185, 0x5410, R184 ;  /* 0x00005410b97c7816 */ /* 0x000fe200000000b8 */
[----:B------:R-:W-:Y:S01]  /*197a0*/  IMAD.MOV.U32 R64, RZ, RZ, R103 ;  /* 0x000000ffff407224 */ /* 0x000fe200078e0067 */
[----:B------:R-:W-:Y:S01]  /*197b0*/  @!P3 PRMT R184, R6, 0x5410, RZ ;  /* 0x0000541006b8b816 */ /* 0x000fe200000000ff */
[----:B------:R-:W-:Y:S02]  /*197c0*/  IMAD.MOV.U32 R13, RZ, RZ, R241 ;  /* 0x000000ffff0d7224 */ /* 0x000fe400078e00f1 */
[-C--:B------:R-:W-:Y:S01]  /*197d0*/  FMUL.FTZ R236, R96, R2.reuse ;  /* 0x0000000260ec7220 */ /* 0x080fe20000410000 */
[-C--:B------:R-:W-:Y:S01]  /*197e0*/  FMUL.FTZ R148, R148, R2.reuse ;  /* 0x0000000294947220 */ /* 0x080fe20000410000 */
[----:B--2---:R-:W-:Y:S01]  /*197f0*/  IMAD.MOV.U32 R217, RZ, RZ, R125 ;  /* 0x000000ffffd97224 */ /* 0x004fe200078e007d */
[----:B------:R-:W-:Y:S01]  /*19800*/  PRMT R125, R187, 0x5410, R186 ;  /* 0x00005410bb7d7816 */ /* 0x000fe200000000ba */
[----:B------:R-:W-:Y:S01]  /*19810*/  IMAD.MOV.U32 R103, RZ, RZ, R66 ;  /* 0x000000ffff677224 */ /* 0x000fe200078e0042 */
[----:B------:R-:W-:Y:S01]  /*19820*/  @!P5 PRMT R186, R7, 0x5410, RZ ;  /* 0x0000541007bad816 */ /* 0x000fe200000000ff */
[----:B------:R-:W-:Y:S01]  /*19830*/  FMUL.FTZ R241, R85, R2 ;  /* 0x0000000255f17220 */ /* 0x000fe20000410000 */
[----:B------:R-:W2:Y:S01]  /*19840*/  LDL.LU.64 R6, [R1+0x60] ;  /* 0x0000600001067983 */ /* 0x000ea20000300a00 */
[----:B---3--:R-:W-:Y:S01]  /*19850*/  F2FP.F16.F32.PACK_AB R0, R53, R117 ;  /* 0x000000753500723e */ /* 0x008fe200000000ff */
[----:B------:R-:W-:Y:S01]  /*19860*/  IMAD.MOV.U32 R66, RZ, RZ, R79 ;  /* 0x000000ffff427224 */ /* 0x000fe200078e004f */
[----:B------:R-:W-:Y:S01]  /*19870*/  @!P4 PRMT R185, R9, 0x5410, RZ ;  /* 0x0000541009b9c816 */ /* 0x000fe200000000ff */
[----:B------:R-:W-:Y:S01]  /*19880*/  IMAD.MOV.U32 R79, RZ, RZ, R76 ;  /* 0x000000ffff4f7224 */ /* 0x000fe200078e004c */
[C---:B------:R-:W-:Y:S01]  /*19890*/  PRMT R182, R0.reuse, 0x7632, R182 ;  /* 0x0000763200b67816 */ /* 0x040fe200000000b6 */
[----:B------:R-:W-:Y:S01]  /*198a0*/  IMAD.MOV.U32 R85, RZ, RZ, R4 ;  /* 0x000000ffff557224 */ /* 0x000fe200078e0004 */
[----:B------:R-:W-:Y:S01]  /*198b0*/  PRMT R183, R0, 0x7610, R183 ;  /* 0x0000761000b77816 */ /* 0x000fe200000000b7 */
[----:B------:R-:W-:-:S02]  /*198c0*/  IMAD R0, R199, -0x326172a9, RZ ;  /* 0xcd9e8d57c7007824 */ /* 0x000fc400078e02ff */
[-C--:B------:R-:W-:Y:S01]  /*198d0*/  FMUL.FTZ R149, R149, R2.reuse ;  /* 0x0000000295957220 */ /* 0x080fe20000410000 */
[----:B------:R-:W-:Y:S01]  /*198e0*/  @!P1 HADD2 R8, -R182.H0_H0, -RZ.H0_H0 ;  /* 0xa00000ffb6089230 */ /* 0x000fe20000000900 */
[----:B------:R-:W-:Y:S01]  /*198f0*/  PRMT R67, R183, 0x5410, R182 ;  /* 0x00005410b7437816 */ /* 0x000fe200000000b6 */
[----:B------:R-:W-:Y:S01]  /*19900*/  IMAD.MOV.U32 R76, RZ, RZ, R233 ;  /* 0x000000ffff4c7224 */ /* 0x000fe200078e00e9 */
[----:B------:R-:W-:Y:S01]  /*19910*/  LOP3.LUT R0, R251, UR41, R0, 0x96, !PT ;  /* 0x00000029fb007c12 */ /* 0x000fe2000f8e9600 */
[-C--:B------:R-:W-:Y:S01]  /*19920*/  FMUL.FTZ R144, R144, R2.reuse ;  /* 0x0000000290907220 */ /* 0x080fe20000410000 */
[----:B------:R-:W-:Y:S01]  /*19930*/  @!P1 PRMT R182, R8, 0x5410, RZ ;  /* 0x0000541008b69816 */ /* 0x000fe200000000ff */
[-C--:B------:R-:W-:Y:S01]  /*19940*/  FMUL.FTZ R145, R145, R2.reuse ;  /* 0x0000000291917220 */ /* 0x080fe20000410000 */
[----:B------:R-:W-:Y:S01]  /*19950*/  @!P6 PRMT R187, R5, 0x5410, RZ ;  /* 0x0000541005bbe816 */ /* 0x000fe200000000ff */
        /* <DEDUP_REMOVED lines=15> */
[----:B------:R-:W-:-:S05]  /*19a50*/  @!P2 HADD2 R10, -R183.H0_H0, -RZ.H0_H0 ;  /* 0xa00000ffb70aa230 */ /* 0x000fca0000000900 */
[----:B------:R-:W-:Y:S02]  /*19a60*/  @!P2 PRMT R183, R10, 0x5410, RZ ;  /* 0x000054100ab7a816 */ /* 0x000fe400000000ff */
[----:B------:R-:W-:Y:S01]  /*19a70*/  MUFU.EX2 R10, R215 ;  /* 0x000000d7000a7308 */ /* 0x000fe20000000800 */
[----:B------:R-:W-:Y:S01]  /*19a80*/  MOV R101, R38 ;  /* 0x0000002600657202 */ /* 0x000fe20000000f00 */
[----:B------:R-:W-:Y:S02]  /*19a90*/  IMAD.MOV.U32 R116, RZ, RZ, R19 ;  /* 0x000000ffff747224 */ /* 0x000fe400078e0013 */
[----:B--2---:R-:W-:Y:S02]  /*19aa0*/  IMAD.MOV.U32 R8, RZ, RZ, R6 ;  /* 0x000000ffff087224 */ /* 0x004fe400078e0006 */
[----:B------:R-:W-:Y:S02]  /*19ab0*/  IMAD.MOV.U32 R9, RZ, RZ, R7 ;  /* 0x000000ffff097224 */ /* 0x000fe400078e0007 */
[----:B------:R-:W-:Y:S01]  /*19ac0*/  IMAD.WIDE.U32 R6, R0, -0x2daee0ad, RZ ;  /* 0xd2511f5300067825 */ /* 0x000fe200078e00ff */
[----:B------:R-:W-:-:S05]  /*19ad0*/  LOP3.LUT R0, R245, UR40, R250, 0x96, !PT ;  /* 0x00000028f5007c12 */ /* 0x000fca000f8e96fa */
[----:B------:R-:W-:Y:S01]  /*19ae0*/  IMAD.WIDE.U32 R4, R0, -0x2daee0ad, RZ ;  /* 0xd2511f5300047825 */ /* 0x000fe200078e00ff */
[----:B----4-:R-:W-:Y:S02]  /*19af0*/  LOP3.LUT R2, R7, UR39, R30, 0x96, !PT ;  /* 0x0000002707027c12 */ /* 0x010fe4000f8e961e */
[----:B------:R-:W2:Y:S01]  /*19b00*/  LDL.LU.64 R30, [R1+0x120] ;  /* 0x00012000011e7983 */ /* 0x000ea20000300a00 */
[----:B------:R-:W-:Y:S01]  /*19b10*/  IMAD.MOV.U32 R7, RZ, RZ, R9 ;  /* 0x000000ffff077224 */ /* 0x000fe200078e0009 */
[----:B------:R-:W-:Y:S02]  /*19b20*/  LOP3.LUT R5, R5, UR33, R6, 0x96, !PT ;  /* 0x0000002105057c12 */ /* 0x000fe4000f8e9606 */
[----:B------:R-:W-:Y:S01]  /*19b30*/  MOV R6, R8 ;  /* 0x0000000800067202 */ /* 0x000fe20000000f00 */
[----:B------:R-:W-:-:S05]  /*19b40*/  IMAD.WIDE.U32 R8, R2, -0x326172a9, RZ ;  /* 0xcd9e8d5702087825 */ /* 0x000fca00078e00ff */
[----:B------:R-:W-:Y:S01]  /*19b50*/  LOP3.LUT R0, R9, UR38, R244, 0x96, !PT ;  /* 0x0000002609007c12 */ /* 0x000fe2000f8e96f4 */
[----:B------:R-:W-:Y:S02]  /*19b60*/  IMAD.MOV.U32 R244, RZ, RZ, R6 ;  /* 0x000000fffff47224 */ /* 0x000fe400078e0006 */
[----:B------:R-:W-:Y:S02]  /*19b70*/  IMAD.MOV.U32 R245, RZ, RZ, R7 ;  /* 0x000000fffff57224 */ /* 0x000fe400078e0007 */
[----:B------:R-:W-:-:S05]  /*19b80*/  IMAD.WIDE.U32 R6, R0, -0x2daee0ad, RZ ;  /* 0xd2511f5300067825 */ /* 0x000fca00078e00ff */
[----:B------:R-:W-:Y:S01]  /*19b90*/  LOP3.LUT R2, R7, UR29, R4, 0x96, !PT ;  /* 0x0000001d07027c12 */ /* 0x000fe2000f8e9604 */
[----:B------:R-:W-:-:S05]  /*19ba0*/  IMAD.WIDE.U32 R4, R5, -0x326172a9, RZ ;  /* 0xcd9e8d5705047825 */ /* 0x000fca00078e00ff */
[----:B------:R-:W-:-:S05]  /*19bb0*/  LOP3.LUT R0, R5, UR32, R8, 0x96, !PT ;  /* 0x0000002005007c12 */ /* 0x000fca000f8e9608 */
[----:B------:R-:W-:-:S05]  /*19bc0*/  IMAD.WIDE.U32 R8, R0, -0x2daee0ad, RZ ;  /* 0xd2511f5300087825 */ /* 0x000fca00078e00ff */
[----:B------:R-:W-:Y:S01]  /*19bd0*/  LOP3.LUT R0, R9, UR10, R6, 0x96, !PT ;  /* 0x0000000a09007c12 */ /* 0x000fe2000f8e9606 */
[----:B------:R-:W-:-:S05]  /*19be0*/  IMAD.WIDE.U32 R6, R2, -0x326172a9, RZ ;  /* 0xcd9e8d5702067825 */ /* 0x000fca00078e00ff */
[----:B------:R-:W-:Y:S01]  /*19bf0*/  LOP3.LUT R9, R7, UR11, R4, 0x96, !PT ;  /* 0x0000000b07097c12 */ /* 0x000fe2000f8e9604 */
[----:B------:R-:W-:-:S05]  /*19c00*/  IMAD.WIDE.U32 R4, R0, -0x326172a9, RZ ;  /* 0xcd9e8d5700047825 */ /* 0x000fca00078e00ff */
[----:B------:R-:W-:-:S04]  /*19c10*/  LOP3.LUT R0, R5, UR24, R6, 0x96, !PT ;  /* 0x0000001805007c12 */ /* 0x000fc8000f8e9606 */
[----:B------:R-:W-:-:S04]  /*19c20*/  LOP3.LUT R2, R0, 0xff, RZ, 0xc0, !PT ;  /* 0x000000ff00027812 */ /* 0x000fc800078ec0ff */
[----:B------:R-:W-:Y:S02]  /*19c30*/  ISETP.LE.U32.AND P1, PT, R2, UR15, PT ;  /* 0x0000000f02007c0c */ /* 0x000fe4000bf23070 */
[----:B------:R-:W-:-:S04]  /*19c40*/  LOP3.LUT R2, R0, 0xffff, RZ, 0xc0, !PT ;  /* 0x0000ffff00027812 */ /* 0x000fc800078ec0ff */
[----:B------:R-:W-:-:S04]  /*19c50*/  SHF.R.U32.HI R2, RZ, 0x8, R2 ;  /* 0x00000008ff027819 */ /* 0x000fc80000011602 */
[----:B------:R-:W-:Y:S01]  /*19c60*/  LOP3.LUT R2, R2, 0xffff, RZ, 0xc0, !PT ;  /* 0x0000ffff02027812 */ /* 0x000fe200078ec0ff */
[----:B------:R-:W1:Y:S03]  /*19c70*/  MUFU.EX2 R6, R180 ;  /* 0x000000b400067308 */ /* 0x000e660000000800 */
[----:B------:R-:W-:Y:S02]  /*19c80*/  ISETP.LE.U32.AND P5, PT, R2, UR15, PT ;  /* 0x0000000f02007c0c */ /* 0x000fe4000bfa3070 */
[--C-:B------:R-:W-:Y:S02]  /*19c90*/  SHF.R.U32.HI R2, RZ, 0x10, R0.reuse ;  /* 0x00000010ff027819 */ /* 0x100fe40000011600 */
[----:B------:R-:W-:-:S04]  /*19ca0*/  SHF.R.U32.HI R0, RZ, 0x18, R0 ;  /* 0x00000018ff007819 */ /* 0x000fc80000011600 */
[----:B------:R-:W-:Y:S02]  /*19cb0*/  ISETP.LE.U32.AND P6, PT, R0, UR15, PT ;  /* 0x0000000f00007c0c */ /* 0x000fe4000bfc3070 */
[----:B------:R-:W-:-:S04]  /*19cc0*/  LOP3.LUT R0, R4, 0xff, RZ, 0xc0, !PT ;  /* 0x000000ff04007812 */ /* 0x000fc800078ec0ff */
[----:B------:R-:W-:Y:S02]  /*19cd0*/  ISETP.LE.U32.AND P2, PT, R0, UR15, PT ;  /* 0x0000000f00007c0c */ /* 0x000fe4000bf43070 */
[----:B------:R-:W-:Y:S02]  /*19ce0*/  SHF.R.U32.HI R0, RZ, 0x18, R4 ;  /* 0x00000018ff007819 */ /* 0x000fe40000011604 */
[----:B------:R-:W-:Y:S02]  /*19cf0*/  LOP3.LUT R2, R2, 0xff, RZ, 0xc0, !PT ;  /* 0x000000ff02027812 */ /* 0x000fe400078ec0ff */
[----:B------:R-:W-:Y:S02]  /*19d00*/  ISETP.LE.U32.AND P3, PT, R0, UR15, PT ;  /* 0x0000000f00007c0c */ /* 0x000fe4000bf63070 */
[----:B-1----:R-:W-:Y:S02]  /*19d10*/  F2FP.F16.F32.PACK_AB R0, R6, R175 ;  /* 0x000000af0600723e */ /* 0x002fe400000000ff */
[----:B------:R-:W-:-:S02]  /*19d20*/  ISETP.LE.U32.AND P4, PT, R2, UR15, PT ;  /* 0x0000000f02007c0c */ /* 0x000fc4000bf83070 */
[----:B------:R-:W-:Y:S02]  /*19d30*/  SHF.R.U32.HI R2, RZ, 0x10, R4 ;  /* 0x00000010ff027819 */ /* 0x000fe40000011604 */
[----:B------:R-:W-:Y:S02]  /*19d40*/  LOP3.LUT R7, R4, 0xffff, RZ, 0xc0, !PT ;  /* 0x0000ffff04077812 */ /* 0x000fe400078ec0ff */
[C---:B------:R-:W-:Y:S02]  /*19d50*/  PRMT R180, R0.reuse, 0x7632, R180 ;  /* 0x0000763200b47816 */ /* 0x040fe400000000b4 */
[----:B------:R-:W-:Y:S02]  /*19d60*/  PRMT R181, R0, 0x7610, R181 ;  /* 0x0000761000b57816 */ /* 0x000fe400000000b5 */
[----:B------:R-:W-:Y:S02]  /*19d70*/  LOP3.LUT R0, R2, 0xff, RZ, 0xc0, !PT ;  /* 0x000000ff02007812 */ /* 0x000fe400078ec0ff */
[----:B------:R-:W-:Y:S01]  /*19d80*/  SHF.R.U32.HI R2, RZ, 0x8, R7 ;  /* 0x00000008ff027819 */ /* 0x000fe20000011607 */
[----:B------:R-:W-:Y:S01]  /*19d90*/  @!P5 HADD2 R14, -R180.H0_H0, -RZ.H0_H0 ;  /* 0xa00000ffb40ed230 */ /* 0x000fe20000000900 */
[----:B------:R-:W-:-:S02]  /*19da0*/  PRMT R38, R181, 0x5410, R180 ;  /* 0x00005410b5267816 */ /* 0x000fc400000000b4 */
[----:B------:R-:W-:Y:S02]  /*19db0*/  LOP3.LUT R2, R2, 0xffff, RZ, 0xc0, !PT ;  /* 0x0000ffff02027812 */ /* 0x000fe400078ec0ff */
[----:B------:R-:W-:Y:S02]  /*19dc0*/  @!P5 PRMT R180, R14, 0x5410, RZ ;  /* 0x000054100eb4d816 */ /* 0x000fe400000000ff */
[----:B------:R-:W-:Y:S02]  /*19dd0*/  ISETP.LE.U32.AND P5, PT, R2, UR15, PT ;  /* 0x0000000f02007c0c */ /* 0x000fe4000bfa3070 */
[----:B------:R-:W-:-:S04]  /*19de0*/  F2FP.F16.F32.PACK_AB R2, R10, R12 ;  /* 0x0000000c0a02723e */ /* 0x000fc800000000ff */
[C---:B------:R-:W-:Y:S02]  /*19df0*/  PRMT R178, R2.reuse, 0x7632, R178 ;  /* 0x0000763202b27816 */ /* 0x040fe400000000b2 */
[----:B------:R-:W-:-:S03]  /*19e00*/  PRMT R179, R2, 0x7610, R179 ;  /* 0x0000761002b37816 */ /* 0x000fc600000000b3 */
[----:B------:R-:W-:Y:S01]  /*19e10*/  @!P6 HADD2 R25, -R178.H0_H0, -RZ.H0_H0 ;  /* 0xa00000ffb219e230 */ /* 0x000fe20000000900 */
[----:B------:R-:W-:-:S04]  /*19e20*/  PRMT R19, R179, 0x5410, R178 ;  /* 0x00005410b3137816 */ /* 0x000fc800000000b2 */
[----:B------:R-:W-:Y:S01]  /*19e30*/  @!P6 PRMT R178, R25, 0x5410, RZ ;  /* 0x0000541019b2e816 */ /* 0x000fe200000000ff */
[----:B------:R-:W-:Y:S01]  /*19e40*/  IMAD.MOV.U32 R25, RZ, RZ, R217 ;  /* 0x000000ffff197224 */ /* 0x000fe200078e00d9 */
[----:B------:R-:W-:Y:S08]  /*19e50*/  MUFU.EX2 R14, R221 ;  /* 0x000000dd000e7308 */ /* 0x000ff00000000800 */
[----:B------:R1:W-:Y:S02]  /*19e60*/  MUFU.EX2 R221, R229 ;  /* 0x000000e500dd7308 */ /* 0x0003e40000000800 */
[----:B-1----:R-:W-:-:S02]  /*19e70*/  IMAD.MOV.U32 R229, RZ, RZ, R25 ;  /* 0x000000ffffe57224 */ /* 0x002fc400078e0019 */
[----:B------:R-:W3:Y:S01]  /*19e80*/  LDL R25, [R1+0xd4] ;  /* 0x0000d40001197983 */ /* 0x000ee20000100800 */
[----:B------:R-:W-:Y:S02]  /*19e90*/  @!P1 HADD2 R11, -R181.H0_H0, -RZ.H0_H0 ;  /* 0xa00000ffb50b9230 */ /* 0x000fe40000000900 */
[----:B------:R-:W-:-:S03]  /*19ea0*/  IMAD.WIDE.U32 R4, R9, -0x2daee0ad, RZ ;  /* 0xd2511f5309047825 */ /* 0x000fc600078e00ff */
[----:B------:R-:W-:Y:S02]  /*19eb0*/  @!P1 PRMT R181, R11, 0x5410, RZ ;  /* 0x000054100bb59816 */ /* 0x000fe400000000ff */
[----:B------:R-:W1:Y:S01]  /*19ec0*/  MUFU.EX2 R11, R220 ;  /* 0x000000dc000b7308 */ /* 0x000e620000000800 */
[----:B------:R-:W-:Y:S02]  /*19ed0*/  ISETP.LE.U32.AND P1, PT, R0, UR15, PT ;  /* 0x0000000f00007c0c */ /* 0x000fe4000bf23070 */
[----:B------:R-:W-:-:S04]  /*19ee0*/  LOP3.LUT R0, R5, UR28, R8, 0x96, !PT ;  /* 0x0000001c05007c12 */ /* 0x000fc8000f8e9608 */
[----:B------:R-:W-:-:S04]  /*19ef0*/  SHF.R.U32.HI R2, RZ, 0x10, R0 ;  /* 0x00000010ff027819 */ /* 0x000fc80000011600 */
[----:B------:R-:W-:Y:S01]  /*19f00*/  LOP3.LUT R2, R2, 0xff, RZ, 0xc0, !PT ;  /* 0x000000ff02027812 */ /* 0x000fe200078ec0ff */
[----:B------:R-:W-:Y:S01]  /*19f10*/  FADD.FTZ R7, R10, R16 ;  /* 0x000000100a077221 */ /* 0x000fe20000010000 */
[----:B------:R-:W-:Y:S01]  /*19f20*/  IMAD.MOV.U32 R69, RZ, RZ, R66 ;  /* 0x000000ffff457224 */ /* 0x000fe200078e0042 */
[----:B------:R-:W-:Y:S01]  /*19f30*/  MUFU.EX2 R12, R218 ;  /* 0x000000da000c7308 */ /* 0x000fe20000000800 */
[----:B------:R-:W-:Y:S01]  /*19f40*/  ISETP.LE.U32.AND P6, PT, R2, UR15, PT ;  /* 0x0000000f02007c0c */ /* 0x000fe2000bfc3070 */
[----:B------:R-:W-:Y:S01]  /*19f50*/  IMAD.MOV.U32 R66, RZ, RZ, R126 ;  /* 0x000000ffff427224 */ /* 0x000fe200078e007e */
[----:B-1----:R-:W-:Y:S01]  /*19f60*/  F2FP.F16.F32.PACK_AB R2, R14, R11 ;  /* 0x0000000b0e02723e */ /* 0x002fe200000000ff */
[----:B------:R-:W-:Y:S02]  /*19f70*/  IMAD.MOV.U32 R126, RZ, RZ, R13 ;  /* 0x000000ffff7e7224 */ /* 0x000fe400078e000d */
[----:B------:R-:W-:Y:S02]  /*19f80*/  FADD.FTZ R13, R176, R136 ;  /* 0x00000088b00d7221 */ /* 0x000fe40000010000 */
[----:B------:R-:W1:Y:S01]  /*19f90*/  MUFU.EX2 R16, R219 ;  /* 0x000000db00107308 */ /* 0x000e620000000800 */
[----:B------:R-:W-:-:S02]  /*19fa0*/  PRMT R176, R2, 0x7632, R176 ;  /* 0x0000763202b07816 */ /* 0x000fc400000000b0 */
[----:B------:R-:W-:Y:S01]  /*19fb0*/  PRMT R177, R2, 0x7610, R177 ;  /* 0x0000761002b17816 */ /* 0x000fe200000000b1 */
[----:B------:R-:W-:Y:S02]  /*19fc0*/  FADD.FTZ R10, R116, R17 ;  /* 0x00000011740a7221 */ /* 0x000fe40000010000 */
[----:B------:R-:W-:Y:S02]  /*19fd0*/  @!P5 HADD2 R28, -R176.H0_H0, -RZ.H0_H0 ;  /* 0xa00000ffb01cd230 */ /* 0x000fe40000000900 */
[----:B------:R-:W-:Y:S02]  /*19fe0*/  IMAD.MOV.U32 R116, RZ, RZ, R247 ;  /* 0x000000ffff747224 */ /* 0x000fe400078e00f7 */
[----:B------:R-:W-:Y:S01]  /*19ff0*/  @!P2 HADD2 R27, -R177.H0_H0, -RZ.H0_H0 ;  /* 0xa00000ffb11ba230 */ /* 0x000fe20000000900 */
[----:B------:R-:W-:Y:S02]  /*1a000*/  MOV R247, R18 ;  /* 0x0000001200f77202 */ /* 0x000fe40000000f00 */
[----:B------:R-:W-:Y:S01]  /*1a010*/  PRMT R18, R177, 0x5410, R176 ;  /* 0x00005410b1127816 */ /* 0x000fe200000000b0 */
[----:B------:R-:W-:Y:S01]  /*1a020*/  FADD.FTZ R15, R6, R15 ;  /* 0x0000000f060f7221 */ /* 0x000fe20000010000 */
[----:B------:R-:W-:-:S02]  /*1a030*/  LOP3.LUT R2, R0, 0xff, RZ, 0xc0, !PT ;  /* 0x000000ff00027812 */ /* 0x000fc400078ec0ff */
[----:B------:R-:W-:Y:S01]  /*1a040*/  @!P5 PRMT R176, R28, 0x5410, RZ ;  /* 0x000054101cb0d816 */ /* 0x000fe200000000ff */
[----:B------:R-:W-:Y:S01]  /*1a050*/  IMAD.MOV.U32 R28, RZ, RZ, R244 ;  /* 0x000000ffff1c7224 */ /* 0x000fe200078e00f4 */
[C---:B------:R-:W-:Y:S01]  /*1a060*/  LOP3.LUT R9, R4.reuse, 0xffff, RZ, 0xc0, !PT ;  /* 0x0000ffff04097812 */ /* 0x040fe200078ec0ff */
[----:B------:R-:W-:Y:S01]  /*1a070*/  MUFU.EX2 R219, R226 ;  /* 0x000000e200db7308 */ /* 0x000fe20000000800 */
[----:B------:R-:W-:Y:S02]  /*1a080*/  LOP3.LUT R6, R4, 0xff, RZ, 0xc0, !PT ;  /* 0x000000ff04067812 */ /* 0x000fe400078ec0ff */
[--C-:B------:R-:W-:Y:S02]  /*1a090*/  SHF.R.U32.HI R8, RZ, 0x10, R4.reuse ;  /* 0x00000010ff087819 */ /* 0x100fe40000011604 */
[----:B------:R-:W-:Y:S02]  /*1a0a0*/  SHF.R.U32.HI R5, RZ, 0x18, R4 ;  /* 0x00000018ff057819 */ /* 0x000fe40000011604 */
[----:B------:R-:W-:Y:S01]  /*1a0b0*/  @!P2 PRMT R177, R27, 0x5410, RZ ;  /* 0x000054101bb1a816 */ /* 0x000fe200000000ff */
[----:B------:R-:W4:Y:S01]  /*1a0c0*/  MUFU.EX2 R244, R228 ;  /* 0x000000e400f47308 */ /* 0x000f220000000800 */
[----:B-1----:R-:W-:-:S02]  /*1a0d0*/  F2FP.F16.F32.PACK_AB R4, R16, R12 ;  /* 0x0000000c1004723e */ /* 0x002fc400000000ff */
[----:B------:R-:W-:Y:S02]  /*1a0e0*/  ISETP.LE.U32.AND P2, PT, R2, UR15, PT ;  /* 0x0000000f02007c0c */ /* 0x000fe4000bf43070 */
[----:B------:R-:W-:Y:S02]  /*1a0f0*/  SHF.R.U32.HI R2, RZ, 0x18, R0 ;  /* 0x00000018ff027819 */ /* 0x000fe40000011600 */
[----:B------:R-:W-:Y:S02]  /*1a100*/  LOP3.LUT R0, R0, 0xffff, RZ, 0xc0, !PT ;  /* 0x0000ffff00007812 */ /* 0x000fe400078ec0ff */
[C---:B------:R-:W-:Y:S02]  /*1a110*/  PRMT R174, R4.reuse, 0x7632, R174 ;  /* 0x0000763204ae7816 */ /* 0x040fe400000000ae */
[----:B------:R-:W-:Y:S02]  /*1a120*/  SHF.R.U32.HI R0, RZ, 0x8, R0 ;  /* 0x00000008ff007819 */ /* 0x000fe40000011600 */
[----:B------:R-:W-:Y:S01]  /*1a130*/  PRMT R175, R4, 0x7610, R175 ;  /* 0x0000761004af7816 */ /* 0x000fe200000000af */
[----:B------:R-:W-:Y:S01]  /*1a140*/  @!P3 HADD2 R36, -R174.H0_H0, -RZ.H0_H0 ;  /* 0xa00000ffae24b230 */ /* 0x000fe20000000900 */
[----:B------:R-:W-:-:S02]  /*1a150*/  LOP3.LUT R0, R0, 0xffff, RZ, 0xc0, !PT ;  /* 0x0000ffff00007812 */ /* 0x000fc400078ec0ff */
[----:B------:R-:W-:Y:S02]  /*1a160*/  PRMT R17, R175, 0x5410, R174 ;  /* 0x00005410af117816 */ /* 0x000fe400000000ae */
[----:B------:R-:W-:Y:S02]  /*1a170*/  @!P3 PRMT R174, R36, 0x5410, RZ ;  /* 0x0000541024aeb816 */ /* 0x000fe400000000ff */
[----:B------:R-:W-:Y:S01]  /*1a180*/  ISETP.LE.U32.AND P3, PT, R0, UR15, PT ;  /* 0x0000000f00007c0c */ /* 0x000fe2000bf63070 */
[----:B------:R-:W-:Y:S01]  /*1a190*/  @!P1 HADD2 R29, -R175.H0_H0, -RZ.H0_H0 ;  /* 0xa00000ffaf1d9230 */ /* 0x000fe20000000900 */
[----:B----4-:R-:W-:-:S04]  /*1a1a0*/  F2FP.F16.F32.PACK_AB R0, R244, R219 ;  /* 0x000000dbf400723e */ /* 0x010fc800000000ff */
[C---:B------:R-:W-:Y:S02]  /*1a1b0*/  PRMT R173, R0.reuse, 0x7610, R173 ;  /* 0x0000761000ad7816 */ /* 0x040fe400000000ad */
[----:B------:R-:W-:Y:S01]  /*1a1c0*/  @!P1 PRMT R175, R29, 0x5410, RZ ;  /* 0x000054101daf9816 */ /* 0x000fe200000000ff */
[----:B------:R-:W-:Y:S01]  /*1a1d0*/  IMAD.MOV.U32 R29, RZ, RZ, R245 ;  /* 0x000000ffff1d7224 */ /* 0x000fe200078e00f5 */
[----:B------:R-:W-:Y:S01]  /*1a1e0*/  MUFU.EX2 R226, R223 ;  /* 0x000000df00e27308 */ /* 0x000fe20000000800 */
[----:B------:R-:W-:Y:S01]  /*1a1f0*/  @!P2 HADD2 R39, -R173.H0_H0, -RZ.H0_H0 ;  /* 0xa00000ffad27a230 */ /* 0x000fe20000000900 */
[----:B------:R-:W-:Y:S01]  /*1a200*/  PRMT R172, R0, 0x7632, R172 ;  /* 0x0000763200ac7816 */ /* 0x000fe200000000ac */
[----:B------:R-:W-:Y:S01]  /*1a210*/  @!P4 HADD2 R24, -R179.H0_H0, -RZ.H0_H0 ;  /* 0xa00000ffb318c230 */ /* 0x000fe20000000900 */
[----:B------:R-:W-:-:S04]  /*1a220*/  MOV R220, R101 ;  /* 0x0000006500dc7202 */ /* 0x000fc80000000f00 */
[----:B------:R-:W1:Y:S01]  /*1a230*/  MUFU.EX2 R245, R222 ;  /* 0x000000de00f57308 */ /* 0x000e620000000800 */
[----:B------:R-:W-:Y:S01]  /*1a240*/  LOP3.LUT R0, R8, 0xff, RZ, 0xc0, !PT ;  /* 0x000000ff08007812 */ /* 0x000fe200078ec0ff */
[----:B------:R-:W-:Y:S02]  /*1a250*/  IMAD.MOV.U32 R215, RZ, RZ, R84 ;  /* 0x000000ffffd77224 */ /* 0x000fe400078e0054 */
[----:B------:R-:W-:Y:S01]  /*1a260*/  IMAD.MOV.U32 R101, RZ, RZ, R66 ;  /* 0x000000ffff657224 */ /* 0x000fe200078e0042 */
[----:B------:R-:W-:Y:S02]  /*1a270*/  PRMT R66, R173, 0x5410, R172 ;  /* 0x00005410ad427816 */ /* 0x000fe400000000ac */
[----:B------:R-:W-:Y:S01]  /*1a280*/  @!P2 PRMT R173, R39, 0x5410, RZ ;  /* 0x0000541027ada816 */ /* 0x000fe200000000ff */
[----:B------:R-:W-:Y:S01]  /*1a290*/  MUFU.EX2 R84, R224 ;  /* 0x000000e000547308 */ /* 0x000fe20000000800 */
[----:B------:R-:W-:Y:S02]  /*1a2a0*/  ISETP.LE.U32.AND P2, PT, R0, UR15, PT ;  /* 0x0000000f00007c0c */ /* 0x000fe4000bf43070 */
[----:B------:R-:W-:-:S05]  /*1a2b0*/  SHF.R.U32.HI R0, RZ, 0x8, R9 ;  /* 0x00000008ff007819 */ /* 0x000fca0000011609 */
[----:B------:R-:W4:Y:S01]  /*1a2c0*/  MUFU.EX2 R217, R225 ;  /* 0x000000e100d97308 */ /* 0x000f220000000800 */
[----:B------:R-:W-:Y:S01]  /*1a2d0*/  @!P4 PRMT R179, R24, 0x5410, RZ ;  /* 0x0000541018b3c816 */ /* 0x000fe200000000ff */
[----:B------:R-:W-:Y:S02]  /*1a2e0*/  IMAD.MOV.U32 R24, RZ, RZ, R216 ;  /* 0x000000ffff187224 */ /* 0x000fe400078e00d8 */
[----:B------:R-:W-:Y:S01]  /*1a2f0*/  @!P3 HADD2 R37, -R172.H0_H0, -RZ.H0_H0 ;  /* 0xa00000ffac25b230 */ /* 0x000fe20000000900 */
[----:B------:R-:W-:-:S03]  /*1a300*/  LOP3.LUT R0, R0, 0xffff, RZ, 0xc0, !PT ;  /* 0x0000ffff00007812 */ /* 0x000fc600078ec0ff */
[----:B------:R-:W2:Y:S01]  /*1a310*/  MUFU.EX2 R216, R230 ;  /* 0x000000e600d87308 */ /* 0x000ea20000000800 */
[----:B------:R-:W-:Y:S02]  /*1a320*/  @!P3 PRMT R172, R37, 0x5410, RZ ;  /* 0x0000541025acb816 */ /* 0x000fe400000000ff */
[----:B------:R-:W-:Y:S02]  /*1a330*/  ISETP.LE.U32.AND P3, PT, R0, UR15, PT ;  /* 0x0000000f00007c0c */ /* 0x000fe4000bf63070 */
[----:B-1----:R-:W-:-:S04]  /*1a340*/  F2FP.F16.F32.PACK_AB R0, R226, R245 ;  /* 0x000000f5e200723e */ /* 0x002fc800000000ff */
[C---:B------:R-:W-:Y:S02]  /*1a350*/  PRMT R139, R0.reuse, 0x7610, R139 ;  /* 0x00007610008b7816 */ /* 0x040fe4000000008b */
[----:B------:R-:W-:Y:S02]  /*1a360*/  PRMT R138, R0, 0x7632, R138 ;  /* 0x00007632008a7816 */ /* 0x000fe4000000008a */
[----:B----4-:R-:W-:Y:S01]  /*1a370*/  F2FP.F16.F32.PACK_AB R0, R217, R84 ;  /* 0x00000054d900723e */ /* 0x010fe200000000ff */
[----:B------:R-:W-:Y:S01]  /*1a380*/  IMAD.MOV.U32 R218, RZ, RZ, R220 ;  /* 0x000000ffffda7224 */ /* 0x000fe200078e00dc */
[----:B------:R-:W-:Y:S01]  /*1a390*/  ISETP.LE.U32.AND P4, PT, R6, UR15, PT ;  /* 0x0000000f06007c0c */ /* 0x000fe2000bf83070 */
[----:B------:R-:W-:Y:S01]  /*1a3a0*/  FADD.FTZ R6, R252, R13 ;  /* 0x0000000dfc067221 */ /* 0x000fe20000010000 */
[C---:B------:R-:W-:Y:S02]  /*1a3b0*/  PRMT R135, R0.reuse, 0x7610, R135 ;  /* 0x0000761000877816 */ /* 0x040fe40000000087 */
[----:B------:R-:W-:Y:S01]  /*1a3c0*/  PRMT R21, R0, 0x7632, R21 ;  /* 0x0000763200157816 */ /* 0x000fe20000000015 */
[----:B------:R-:W-:Y:S01]  /*1a3d0*/  IMAD.MOV.U32 R228, RZ, RZ, R24 ;  /* 0x000000ffffe47224 */ /* 0x000fe200078e0018 */
[----:B------:R-:W-:-:S02]  /*1a3e0*/  ISETP.LE.U32.AND P5, PT, R2, UR15, PT ;  /* 0x0000000f02007c0c */ /* 0x000fc4000bfa3070 */
[----:B------:R-:W-:Y:S02]  /*1a3f0*/  LOP3.LUT R0, R229, UR20, R28, 0x96, !PT ;  /* 0x00000014e5007c12 */ /* 0x000fe4000f8e961c */
[----:B--2---:R-:W-:Y:S01]  /*1a400*/  F2FP.F16.F32.PACK_AB R2, R216, R221 ;  /* 0x000000ddd802723e */ /* 0x004fe200000000ff */
[----:B------:R-:W-:Y:S01]  /*1a410*/  FADD.FTZ R4, R11, R15 ;  /* 0x0000000f0b047221 */ /* 0x000fe20000010000 */
[----:B------:R-:W-:Y:S01]  /*1a420*/  FADD.FTZ R11, R12, R7 ;  /* 0x000000070c0b7221 */ /* 0x000fe20000010000 */
[----:B------:R-:W-:Y:S01]  /*1a430*/  FADD.FTZ R252, R218, R6 ;  /* 0x00000006dafc7221 */ /* 0x000fe20000010000 */
[----:B------:R-:W-:Y:S01]  /*1a440*/  PRMT R137, R2, 0x7610, R137 ;  /* 0x0000761002897816 */ /* 0x000fe20000000089 */
[----:B------:R-:W-:Y:S01]  /*1a450*/  IMAD.WIDE.U32 R6, R0, -0x326172a9, RZ ;  /* 0xcd9e8d5700067825 */ /* 0x000fe200078e00ff */
[----:B------:R-:W-:Y:S02]  /*1a460*/  PRMT R136, R2, 0x7632, R136 ;  /* 0x0000763202887816 */ /* 0x000fe40000000088 */
[----:B------:R-:W-:-:S02]  /*1a470*/  LOP3.LUT R2, R249, UR39, R228, 0x96, !PT ;  /* 0x00000027f9027c12 */ /* 0x000fc4000f8e96e4 */
[----:B------:R-:W-:Y:S01]  /*1a480*/  LOP3.LUT R0, R7, UR40, R250, 0x96, !PT ;  /* 0x0000002807007c12 */ /* 0x000fe2000f8e96fa */
[----:B------:R-:W-:Y:S02]  /*1a490*/  IMAD.MOV.U32 R24, RZ, RZ, R215 ;  /* 0x000000ffff187224 */ /* 0x000fe400078e00d7 */
[----:B------:R-:W-:Y:S01]  /*1a4a0*/  IMAD.WIDE.U32 R8, R2, -0x326172a9, RZ ;  /* 0xcd9e8d5702087825 */ /* 0x000fe200078e00ff */
[----:B------:R-:W-:-:S03]  /*1a4b0*/  ISETP.LE.U32.AND P1, PT, R5, UR15, PT ;  /* 0x0000000f05007c0c */ /* 0x000fc6000bf23070 */
[----:B------:R-:W-:Y:S01]  /*1a4c0*/  FADD.FTZ R215, R14, R4 ;  /* 0x000000040ed77221 */ /* 0x000fe20000010000 */
[----:B------:R-:W-:Y:S01]  /*1a4d0*/  IMAD.WIDE.U32 R4, R0, -0x2daee0ad, RZ ;  /* 0xd2511f5300047825 */ /* 0x000fe200078e00ff */
[----:B------:R-:W-:-:S04]  /*1a4e0*/  LOP3.LUT R0, R9, UR38, R6, 0x96, !PT ;  /* 0x0000002609007c12 */ /* 0x000fc8000f8e9606 */
[----:B------:R-:W-:Y:S01]  /*1a4f0*/  LOP3.LUT R5, R5, UR33, R248, 0x96, !PT ;  /* 0x0000002105057c12 */ /* 0x000fe2000f8e96f8 */
        /* <DEDUP_REMOVED lines=11> */
[----:B------:R-:W-:Y:S02]  /*1a5b0*/  SHF.R.U32.HI R6, RZ, 0x8, R2 ;  /* 0x00000008ff067819 */ /* 0x000fe40000011602 */
[----:B------:R-:W-:-:S04]  /*1a5c0*/  LOP3.LUT R2, R0, 0xff, RZ, 0xc0, !PT ;  /* 0x000000ff00027812 */ /* 0x000fc800078ec0ff */
[----:B------:R-:W-:Y:S02]  /*1a5d0*/  PRMT R7, R2, 0x5410, R6 ;  /* 0x0000541002077816 */ /* 0x000fe40000000006 */
[----:B------:R-:W-:-:S04]  /*1a5e0*/  LOP3.LUT R2, R4, 0xffff, RZ, 0xc0, !PT ;  /* 0x0000ffff04027812 */ /* 0x000fc800078ec0ff */
[----:B------:R-:W-:Y:S02]  /*1a5f0*/  SHF.R.U32.HI R5, RZ, 0x8, R2 ;  /* 0x00000008ff057819 */ /* 0x000fe40000011602 */
[----:B------:R-:W-:Y:S02]  /*1a600*/  LOP3.LUT R2, R4, 0xff, RZ, 0xc0, !PT ;  /* 0x000000ff04027812 */ /* 0x000fe400078ec0ff */
[----:B------:R-:W-:Y:S02]  /*1a610*/  SHF.R.U32.HI R6, RZ, 0x10, R4 ;  /* 0x00000010ff067819 */ /* 0x000fe40000011604 */
[----:B------:R-:W-:Y:S02]  /*1a620*/  PRMT R14, R2, 0x5410, R5 ;  /* 0x00005410020e7816 */ /* 0x000fe40000000005 */
[----:B------:R-:W-:Y:S02]  /*1a630*/  SHF.R.U32.HI R2, RZ, 0x10, R0 ;  /* 0x00000010ff027819 */ /* 0x000fe40000011600 */
[----:B------:R-:W-:-:S02]  /*1a640*/  SHF.R.U32.HI R5, RZ, 0x18, R4 ;  /* 0x00000018ff057819 */ /* 0x000fc40000011604 */
[----:B------:R-:W-:Y:S01]  /*1a650*/  SHF.R.U32.HI R4, RZ, 0x18, R0 ;  /* 0x00000018ff047819 */ /* 0x000fe20000011600 */
[----:B------:R-:W-:Y:S01]  /*1a660*/  IMAD.MOV.U32 R27, RZ, RZ, R199 ;  /* 0x000000ffff1b7224 */ /* 0x000fe200078e00c7 */
[----:B------:R-:W-:Y:S02]  /*1a670*/  LOP3.LUT R0, R6, 0xff, RZ, 0xc0, !PT ;  /* 0x000000ff06007812 */ /* 0x000fe400078ec0ff */
[----:B------:R-:W-:Y:S02]  /*1a680*/  LOP3.LUT R2, R2, 0xff, RZ, 0xc0, !PT ;  /* 0x000000ff02027812 */ /* 0x000fe400078ec0ff */
[----:B------:R-:W-:Y:S02]  /*1a690*/  PRMT R13, R0, 0x5410, R5 ;  /* 0x00005410000d7816 */ /* 0x000fe40000000005 */
[----:B------:R-:W-:Y:S01]  /*1a6a0*/  PRMT R12, R2, 0x5410, R4 ;  /* 0x00005410020c7816 */ /* 0x000fe20000000004 */
[----:B------:R-:W-:-:S03]  /*1a6b0*/  IMAD.WIDE.U32 R4, R27, -0x326172a9, RZ ;  /* 0xcd9e8d571b047825 */ /* 0x000fc600078e00ff */
[----:B------:R-:W-:Y:S01]  /*1a6c0*/  LOP3.LUT R9, R251, UR41, R4, 0x96, !PT ;  /* 0x00000029fb097c12 */ /* 0x000fe2000f8e9604 */
[----:B------:R-:W-:Y:S01]  /*1a6d0*/  FADD.FTZ R126, R126, R10 ;  /* 0x0000000a7e7e7221 */ /* 0x000fe20000010000 */
[----:B------:R-:W-:-:S03]  /*1a6e0*/  FADD.FTZ R199, R16, R11 ;  /* 0x0000000b10c77221 */ /* 0x000fc60000010000 */
[----:B------:R-:W-:-:S04]  /*1a6f0*/  IMAD.WIDE.U32 R10, R9, -0x2daee0ad, RZ ;  /* 0xd2511f53090a7825 */ /* 0x000fc800078e00ff */
[----:B------:R-:W-:-:S04]  /*1a700*/  IMAD.MOV.U32 R220, RZ, RZ, R117 ;  /* 0x000000ffffdc7224 */ /* 0x000fc800078e0075 */
[----:B------:R-:W-:-:S04]  /*1a710*/  IMAD.MOV.U32 R218, RZ, RZ, R220 ;  /* 0x000000ffffda7224 */ /* 0x000fc800078e00dc */
[----:B------:R-:W-:Y:S02]  /*1a720*/  IMAD.MOV.U32 R222, RZ, RZ, R218 ;  /* 0x000000ffffde7224 */ /* 0x000fe400078e00da */
[----:B------:R-:W-:Y:S01]  /*1a730*/  IMAD.MOV.U32 R218, RZ, RZ, R24 ;  /* 0x000000ffffda7224 */ /* 0x000fe200078e0018 */
[----:B---3--:R-:W-:-:S05]  /*1a740*/  LOP3.LUT R0, R5, R25, RZ, 0x3c, !PT ;  /* 0x0000001905007212 */ /* 0x008fca00078e3cff */
[----:B------:R-:W-:Y:S01]  /*1a750*/  IMAD.WIDE.U32 R4, R0, -0x2daee0ad, RZ ;  /* 0xd2511f5300047825 */ /* 0x000fe200078e00ff */
[----:B------:R-:W-:-:S04]  /*1a760*/  HSET2.LE.AND R0, R7, R20, PT ;  /* 0x0000001407007233 */ /* 0x000fc80003803000 */
[----:B------:R-:W-:-:S05]  /*1a770*/  LOP3.LUT R2, R5, UR20, R28, 0x96, !PT ;  /* 0x0000001405027c12 */ /* 0x000fca000f8e961c */
[----:B------:R-:W-:Y:S01]  /*1a780*/  IMAD.WIDE.U32 R6, R2, -0x326172a9, RZ ;  /* 0xcd9e8d5702067825 */ /* 0x000fe200078e00ff */
[----:B------:R-:W-:-:S04]  /*1a790*/  LOP3.LUT R8, R0, R231, RZ, 0xc0, !PT ;  /* 0x000000e700087212 */ /* 0x000fc800078ec0ff */
[----:B------:R-:W-:Y:S02]  /*1a7a0*/  LOP3.LUT R2, R7, UR40, R250, 0x96, !PT ;  /* 0x0000002807027c12 */ /* 0x000fe4000f8e96fa */
[----:B------:R-:W-:-:S03]  /*1a7b0*/  LOP3.LUT R0, R11, UR39, R4, 0x96, !PT ;  /* 0x000000270b007c12 */ /* 0x000fc6000f8e9604 */
[----:B------:R-:W-:-:S05]  /*1a7c0*/  IMAD.WIDE.U32 R4, R2, -0x2daee0ad, RZ ;  /* 0xd2511f5302047825 */ /* 0x000fca00078e00ff */
[----:B------:R-:W-:Y:S01]  /*1a7d0*/  LOP3.LUT R2, R5, UR33, R10, 0x96, !PT ;  /* 0x0000002105027c12 */ /* 0x000fe2000f8e960a */
[----:B------:R-:W-:-:S04]  /*1a7e0*/  IMAD.WIDE.U32 R10, R0, -0x326172a9, RZ ;  /* 0xcd9e8d57000a7825 */ /* 0x000fc800078e00ff */
[----:B------:R-:W-:Y:S01]  /*1a7f0*/  IMAD.WIDE.U32 R24, R2, -0x326172a9, RZ ;  /* 0xcd9e8d5702187825 */ /* 0x000fe200078e00ff */
[----:B------:R-:W-:-:S04]  /*1a800*/  LOP3.LUT R0, R11, UR38, R6, 0x96, !PT ;  /* 0x000000260b007c12 */ /* 0x000fc8000f8e9606 */
[----:B------:R-:W-:Y:S01]  /*1a810*/  LOP3.LUT R2, R25, UR32, R10, 0x96, !PT ;  /* 0x0000002019027c12 */ /* 0x000fe2000f8e960a */
[----:B------:R-:W-:Y:S02]  /*1a820*/  IMAD.MOV.U32 R225, RZ, RZ, R118 ;  /* 0x000000ffffe17224 */ /* 0x000fe400078e0076 */
[----:B------:R-:W-:-:S04]  /*1a830*/  IMAD.WIDE.U32 R6, R0, -0x2daee0ad, RZ ;  /* 0xd2511f5300067825 */ /* 0x000fc800078e00ff */
[----:B------:R-:W-:Y:S02]  /*1a840*/  IMAD.MOV.U32 R118, RZ, RZ, R26 ;  /* 0x000000ffff767224 */ /* 0x000fe400078e001a */
[----:B------:R-:W-:Y:S01]  /*1a850*/  IMAD.WIDE.U32 R26, R2, -0x2daee0ad, RZ ;  /* 0xd2511f53021a7825 */ /* 0x000fe200078e00ff */
[----:B------:R-:W-:Y:S02]  /*1a860*/  LOP3.LUT R7, R7, UR29, R4, 0x96, !PT ;  /* 0x0000001d07077c12 */ /* 0x000fe4000f8e9604 */
[--C-:B------:R-:W-:Y:S02]  /*1a870*/  HSET2.LE.AND R4, R13, R20.reuse, PT ;  /* 0x000000140d047233 */ /* 0x100fe40003803000 */
[----:B------:R-:W-:Y:S01]  /*1a880*/  LOP3.LUT R5, R27, UR10, R6, 0x96, !PT ;  /* 0x0000000a1b057c12 */ /* 0x000fe2000f8e9606 */
[----:B------:R-:W-:Y:S01]  /*1a890*/  IMAD.WIDE.U32 R28, R7, -0x326172a9, RZ ;  /* 0xcd9e8d57071c7825 */ /* 0x000fe200078e00ff */
[--C-:B------:R-:W-:Y:S02]  /*1a8a0*/  HSET2.LE.AND R0, R12, R20.reuse, PT ;  /* 0x000000140c007233 */ /* 0x100fe40003803000 */
[----:B------:R-:W-:Y:S01]  /*1a8b0*/  LOP3.LUT R11, R4, R196, RZ, 0xc0, !PT ;  /* 0x000000c4040b7212 */ /* 0x000fe200078ec0ff */
[----:B------:R-:W-:Y:S01]  /*1a8c0*/  IMAD.WIDE.U32 R4, R5, -0x326172a9, RZ ;  /* 0xcd9e8d5705047825 */ /* 0x000fe200078e00ff */
[----:B------:R-:W-:-:S02]  /*1a8d0*/  HSET2.LE.AND R2, R14, R20, PT ;  /* 0x000000140e027233 */ /* 0x000fc40003803000 */
[----:B------:R-:W-:Y:S01]  /*1a8e0*/  LOP3.LUT R9, R0, R246, RZ, 0xc0, !PT ;  /* 0x000000f600097212 */ /* 0x000fe200078ec0ff */
[----:B------:R-:W1:Y:S01]  /*1a8f0*/  LDSM.16.MT88.4 R12, [R201+0xa000] ;  /* 0x00a00000c90c783b */ /* 0x000e620000004200 */
[----:B------:R-:W-:Y:S02]  /*1a900*/  LOP3.LUT R0, R5, UR24, R28, 0x96, !PT ;  /* 0x0000001805007c12 */ /* 0x000fe4000f8e961c */
[----:B------:R-:W-:Y:S02]  /*1a910*/  LOP3.LUT R10, R2, R212, RZ, 0xc0, !PT ;  /* 0x000000d4020a7212 */ /* 0x000fe400078ec0ff */
        /* <DEDUP_REMOVED lines=15> */
[----:B------:R-:W-:Y:S02]  /*1aa10*/  HSET2.LE.AND R0, R7, R20, PT ;  /* 0x0000001407007233 */ /* 0x000fe40003803000 */
[----:B------:R-:W-:-:S02]  /*1aa20*/  PRMT R7, R2, 0x5410, R4 ;  /* 0x0000541002077816 */ /* 0x000fc40000000004 */
[--C-:B------:R-:W-:Y:S02]  /*1aa30*/  HSET2.LE.AND R2, R5, R20.reuse, PT ;  /* 0x0000001405027233 */ /* 0x100fe40003803000 */
[----:B------:R-:W-:Y:S02]  /*1aa40*/  LOP3.LUT R4, R0, R38, RZ, 0xc0, !PT ;  /* 0x0000002600047212 */ /* 0x000fe400078ec0ff */
[--C-:B------:R-:W-:Y:S02]  /*1aa50*/  HSET2.LE.AND R0, R6, R20.reuse, PT ;  /* 0x0000001406007233 */ /* 0x100fe40003803000 */
[----:B------:R-:W-:Y:S01]  /*1aa60*/  HSET2.LE.AND R7, R7, R20, PT ;  /* 0x0000001407077233 */ /* 0x000fe20003803000 */
[----:B------:R-:W-:Y:S01]  /*1aa70*/  @!P6 HADD2 R41, -R139.H0_H0, -RZ.H0_H0 ;  /* 0xa00000ff8b29e230 */ /* 0x000fe20000000900 */
[----:B------:R-:W-:Y:S01]  /*1aa80*/  LOP3.LUT R6, R2, R18, RZ, 0xc0, !PT ;  /* 0x0000001202067212 */ /* 0x000fe200078ec0ff */
[----:B------:R-:W-:Y:S01]  /*1aa90*/  @!P5 HADD2 R40, -R138.H0_H0, -RZ.H0_H0 ;  /* 0xa00000ff8a28d230 */ /* 0x000fe20000000900 */
[----:B------:R-:W-:Y:S01]  /*1aaa0*/  LOP3.LUT R5, R0, R19, RZ, 0xc0, !PT ;  /* 0x0000001300057212 */ /* 0x000fe200078ec0ff */
[----:B------:R-:W-:Y:S01]  /*1aab0*/  @!P2 HADD2 R43, -R135.H0_H0, -RZ.H0_H0 ;  /* 0xa00000ff872ba230 */ /* 0x000fe20000000900 */
[----:B------:R-:W-:Y:S01]  /*1aac0*/  LOP3.LUT R7, R7, R17, RZ, 0xc0, !PT ;  /* 0x0000001107077212 */ /* 0x000fe200078ec0ff */
[----:B------:R-:W-:Y:S01]  /*1aad0*/  @!P1 HADD2 R42, -R21.H0_H0, -RZ.H0_H0 ;  /* 0xa00000ff152a9230 */ /* 0x000fe20000000900 */
[----:B------:R-:W-:-:S02]  /*1aae0*/  MOV R117, R65 ;  /* 0x0000004100757202 */ /* 0x000fc40000000f00 */
[----:B------:R-:W-:Y:S02]  /*1aaf0*/  PRMT R65, R139, 0x5410, R138 ;  /* 0x000054108b417816 */ /* 0x000fe4000000008a */
[----:B------:R-:W-:Y:S01]  /*1ab00*/  PRMT R39, R135, 0x5410, R21 ;  /* 0x0000541087277816 */ /* 0x000fe20000000015 */
[-C--:B-1----:R-:W-:Y:S01]  /*1ab10*/  HMMA.16816.F32 R152, R8, R12.reuse, R152 ;  /* 0x0000000c0898723c */ /* 0x082fe20000001898 */
[----:B------:R-:W-:Y:S02]  /*1ab20*/  @!P6 PRMT R139, R41, 0x5410, RZ ;  /* 0x00005410298be816 */ /* 0x000fe400000000ff */
[----:B------:R-:W-:Y:S02]  /*1ab30*/  @!P5 PRMT R138, R40, 0x5410, RZ ;  /* 0x00005410288ad816 */ /* 0x000fe400000000ff */
[----:B------:R-:W-:Y:S01]  /*1ab40*/  @!P2 PRMT R135, R43, 0x5410, RZ ;  /* 0x000054102b87a816 */ /* 0x000fe200000000ff */
[----:B------:R-:W-:Y:S01]  /*1ab50*/  HMMA.16816.F32 R168, R4, R12, R168 ;  /* 0x0000000c04a8723c */ /* 0x000fe200000018a8 */
[----:B------:R-:W-:-:S05]  /*1ab60*/  @!P1 PRMT R21, R42, 0x5410, RZ ;  /* 0x000054102a159816 */ /* 0x000fca00000000ff */
[-C--:B------:R-:W-:Y:S06]  /*1ab70*/  HMMA.16816.F32 R164, R4, R14.reuse, R164 ;  /* 0x0000000e04a4723c */ /* 0x080fec00000018a4 */
[----:B------:R-:W-:Y:S01]  /*1ab80*/  HMMA.16816.F32 R40, R8, R14, R148 ;  /* 0x0000000e0828723c */ /* 0x000fe20000001894 */
[----:B------:R-:W1:Y:S01]  /*1ab90*/  LDSM.16.MT88.4 R12, [R203+0xa000] ;  /* 0x00a00000cb0c783b */ /* 0x000e620000004200 */
[----:B------:R-:W-:Y:S01]  /*1aba0*/  MOV R224, R87 ;  /* 0x0000005700e07202 */ /* 0x000fe20000000f00 */
[----:B------:R-:W-:Y:S01]  /*1abb0*/  IMAD.MOV.U32 R248, RZ, RZ, R86 ;  /* 0x000000fffff87224 */ /* 0x000fe200078e0056 */
[----:B------:R-:W-:Y:S01]  /*1abc0*/  MOV R87, R46 ;  /* 0x0000002e00577202 */ /* 0x000fe20000000f00 */
[----:B------:R-:W-:-:S02]  /*1abd0*/  IMAD.MOV.U32 R86, RZ, RZ, R47 ;  /* 0x000000ffff567224 */ /* 0x000fc400078e002f */
[----:B------:R-:W-:Y:S02]  /*1abe0*/  @!P4 HADD2 R44, -R137.H0_H0, -RZ.H0_H0 ;  /* 0xa00000ff892cc230 */ /* 0x000fe40000000900 */
[----:B------:R-:W-:Y:S02]  /*1abf0*/  IMAD.MOV.U32 R47, RZ, RZ, R210 ;  /* 0x000000ffff2f7224 */ /* 0x000fe400078e00d2 */
[----:B------:R-:W-:Y:S01]  /*1ac00*/  @!P3 HADD2 R45, -R136.H0_H0, -RZ.H0_H0 ;  /* 0xa00000ff882db230 */ /* 0x000fe20000000900 */
[----:B------:R-:W-:Y:S02]  /*1ac10*/  MOV R46, R209 ;  /* 0x000000d1002e7202 */ /* 0x000fe40000000f00 */
[----:B------:R-:W-:Y:S01]  /*1ac20*/  MOV R220, R117 ;  /* 0x0000007500dc7202 */ /* 0x000fe20000000f00 */
[----:B------:R-:W-:Y:S01]  /*1ac30*/  IMAD.MOV.U32 R117, RZ, RZ, R64 ;  /* 0x000000ffff757224 */ /* 0x000fe200078e0040 */
[----:B------:R-:W-:Y:S01]  /*1ac40*/  PRMT R64, R137, 0x5410, R136 ;  /* 0x0000541089407816 */ /* 0x000fe20000000088 */
[----:B------:R-:W-:Y:S01]  /*1ac50*/  IMAD.MOV.U32 R19, RZ, RZ, R46 ;  /* 0x000000ffff137224 */ /* 0x000fe200078e002e */
[----:B------:R-:W-:-:S02]  /*1ac60*/  @!P4 PRMT R137, R44, 0x5410, RZ ;  /* 0x000054102c89c816 */ /* 0x000fc400000000ff */
[----:B------:R-:W-:Y:S02]  /*1ac70*/  @!P3 PRMT R136, R45, 0x5410, RZ ;  /* 0x000054102d88b816 */ /* 0x000fe400000000ff */
[----:B------:R-:W-:Y:S01]  /*1ac80*/  MOV R18, R47 ;  /* 0x0000002f00127202 */ /* 0x000fe20000000f00 */
[-C--:B-1----:R-:W-:Y:S06]  /*1ac90*/  HMMA.16816.F32 R144, R8, R12.reuse, R144 ;  /* 0x0000000c0890723c */ /* 0x082fec0000001890 */
[C---:B------:R-:W-:Y:S06]  /*1aca0*/  HMMA.16816.F32 R160, R4.reuse, R12, R160 ;  /* 0x0000000c04a0723c */ /* 0x040fec00000018a0 */
[-C--:B------:R-:W-:Y:S06]  /*1acb0*/  HMMA.16816.F32 R156, R4, R14.reuse, R156 ;  /* 0x0000000e049c723c */ /* 0x080fec000000189c */
[----:B------:R-:W-:Y:S01]  /*1acc0*/  HMMA.16816.F32 R44, R8, R14, R140 ;  /* 0x0000000e082c723c */ /* 0x000fe2000000188c */
[----:B------:R-:W1:Y:S01]  /*1acd0*/  LDSM.16.MT88.4 R12, [R206+0xa000] ;  /* 0x00a00000ce0c783b */ /* 0x000e620000004200 */
[----:B------:R-:W-:Y:S01]  /*1ace0*/  MOV R223, R101 ;  /* 0x0000006500df7202 */ /* 0x000fe20000000f00 */
[----:B------:R-:W-:-:S02]  /*1acf0*/  IMAD.MOV.U32 R228, RZ, RZ, R100 ;  /* 0x000000ffffe47224 */ /* 0x000fc400078e0064 */
[----:B------:R-:W-:Y:S02]  /*1ad00*/  IMAD.MOV.U32 R101, RZ, RZ, R69 ;  /* 0x000000ffff657224 */ /* 0x000fe400078e0045 */
[----:B------:R-:W-:Y:S02]  /*1ad10*/  IMAD.MOV.U32 R100, RZ, RZ, R68 ;  /* 0x000000ffff647224 */ /* 0x000fe400078e0044 */
[----:B------:R-:W-:Y:S02]  /*1ad20*/  IMAD.MOV.U32 R68, RZ, RZ, R71 ;  /* 0x000000ffff447224 */ /* 0x000fe400078e0047 */
[----:B------:R-:W-:Y:S01]  /*1ad30*/  IMAD.MOV.U32 R69, RZ, RZ, R70 ;  /* 0x000000ffff457224 */ /* 0x000fe200078e0046 */
[----:B------:R-:W-:Y:S01]  /*1ad40*/  MOV R70, R55 ;  /* 0x0000003700467202 */ /* 0x000fe20000000f00 */
[----:B------:R-:W-:Y:S02]  /*1ad50*/  IMAD.MOV.U32 R71, RZ, RZ, R54 ;  /* 0x000000ffff477224 */ /* 0x000fe400078e0036 */
        /* <DEDUP_REMOVED lines=17> */
[----:B------:R-:W-:Y:S01]  /*1ae70*/  STG.E.U16 desc[UR26][R22.64+-0x100], R198 ;  /* 0xffff00c616007986 */ /* 0x000fe2000c10151a */
[----:B------:R-:W-:Y:S01]  /*1ae80*/  IMAD.MOV.U32 R84, RZ, RZ, R119 ;  /* 0x000000ffff547224 */ /* 0x000fe200078e0077 */
[-C--:B-1----:R-:W-:Y:S01]  /*1ae90*/  HMMA.16816.F32 R52, R8, R12.reuse, R56 ;  /* 0x0000000c0834723c */ /* 0x082fe20000001838 */
[----:B------:R-:W-:Y:S01]  /*1aea0*/  IMAD.MOV.U32 R85, RZ, RZ, R118 ;  /* 0x000000ffff557224 */ /* 0x000fe200078e0076 */
[----:B------:R-:W-:Y:S04]  /*1aeb0*/  STG.E.U16 desc[UR26][R22.64+-0xfe], R197 ;  /* 0xffff02c516007986 */ /* 0x000fe8000c10151a */
[C---:B------:R-:W-:Y:S06]  /*1aec0*/  HMMA.16816.F32 R56, R4.reuse, R12, R16 ;  /* 0x0000000c0438723c */ /* 0x040fec0000001810 */
[-C--:B------:R-:W-:Y:S01]  /*1aed0*/  HMMA.16816.F32 R68, R4, R14.reuse, R68 ;  /* 0x0000000e0444723c */ /* 0x080fe20000001844 */
[----:B------:R-:W-:Y:S01]  /*1aee0*/  IMAD.MOV.U32 R149, RZ, RZ, R249 ;  /* 0x000000ffff957224 */ /* 0x000fe200078e00f9 */
[----:B------:R1:W5:Y:S04]  /*1aef0*/  LDL.LU R213, [R1+0x118] ;  /* 0x0001180001d57983 */ /* 0x0003680000300800 */
[----:B------:R-:W-:Y:S01]  /*1af00*/  HMMA.16816.F32 R116, R8, R14, R48 ;  /* 0x0000000e0874723c */ /* 0x000fe20000001830 */
[----:B------:R-:W2:Y:S01]  /*1af10*/  LDSM.16.MT88.4 R12, [R205+0xa000] ;  /* 0x00a00000cd0c783b */ /* 0x000ea20000004200 */
        /* <DEDUP_REMOVED lines=9> */
[----:B------:R-:W-:Y:S01]  /*1afb0*/  IMAD.MOV.U32 R245, RZ, RZ, R227 ;  /* 0x000000fffff57224 */ /* 0x000fe200078e00e3 */
[----:B------:R-:W-:Y:S01]  /*1afc0*/  MOV R16, R207 ;  /* 0x000000cf00107202 */ /* 0x000fe20000000f00 */
[----:B------:R-:W-:Y:S01]  /*1afd0*/  IMAD.MOV.U32 R17, RZ, RZ, R204 ;  /* 0x000000ffff117224 */ /* 0x000fe200078e00cc */
[----:B------:R-:W-:Y:S01]  /*1afe0*/  LDSM.16.MT88.4 R48, [R206+0xa800] ;  /* 0x00a80000ce30783b */ /* 0x000fe20000004200 */
[----:B------:R-:W-:-:S02]  /*1aff0*/  IMAD.MOV.U32 R18, RZ, RZ, R202 ;  /* 0x000000ffff127224 */ /* 0x000fc400078e00ca */
[----:B------:R-:W-:Y:S01]  /*1b000*/  IMAD.MOV.U32 R19, RZ, RZ, R200 ;  /* 0x000000ffff137224 */ /* 0x000fe200078e00c8 */
[----:B------:R-:W-:Y:S04]  /*1b010*/  STG.E.U16 desc[UR26][R34.64+-0x100], R194 ;  /* 0xffff00c222007986 */ /* 0x000fe8000c10151a */
[----:B------:R-:W-:Y:S04]  /*1b020*/  STG.E.U16 desc[UR26][R34.64+-0xfe], R195 ;  /* 0xffff02c322007986 */ /* 0x000fe8000c10151a */
[----:B------:R1:W5:Y:S01]  /*1b030*/  LDL.LU R211, [R1+0x114] ;  /* 0x0001140001d37983 */ /* 0x0003620000300800 */
[----:B--2---:R-:W-:Y:S06]  /*1b040*/  HMMA.16816.F32 R220, R8, R12, R60 ;  /* 0x0000000c08dc723c */ /* 0x004fec000000183c */
[C---:B------:R-:W-:Y:S01]  /*1b050*/  HMMA.16816.F32 R76, R4.reuse, R14, R76 ;  /* 0x0000000e044c723c */ /* 0x040fe2000000184c */
[----:B------:R-:W-:Y:S01]  /*1b060*/  MOV R251, R249 ;  /* 0x000000f900fb7202 */ /* 0x000fe20000000f00 */
[----:B------:R-:W-:Y:S01]  /*1b070*/  IMAD.MOV.U32 R248, RZ, RZ, R225 ;  /* 0x000000fffff87224 */ /* 0x000fe200078e00e1 */
[----:B------:R-:W-:Y:S03]  /*1b080*/  STG.E.U16 desc[UR26][R32.64+-0x100], R181 ;  /* 0xffff00b520007986 */ /* 0x000fe6000c10151a */
[----:B------:R-:W-:Y:S01]  /*1b090*/  HMMA.16816.F32 R60, R4, R12, R148 ;  /* 0x0000000c043c723c */ /* 0x000fe20000001894 */
[----:B------:R-:W-:Y:S04]  /*1b0a0*/  STG.E.U16 desc[UR26][R32.64+-0xfe], R180 ;  /* 0xffff02b420007986 */ /* 0x000fe8000c10151a */
[----:B------:R1:W5:Y:S02]  /*1b0b0*/  LDL.LU R210, [R1+0x110] ;  /* 0x0001100001d27983 */ /* 0x0003640000300800 */
[----:B------:R-:W-:-:S02]  /*1b0c0*/  IMAD.MOV.U32 R149, RZ, RZ, R219 ;  /* 0x000000ffff957224 */ /* 0x000fc400078e00db */
[----:B------:R-:W-:Y:S02]  /*1b0d0*/  IMAD.MOV.U32 R150, RZ, RZ, R216 ;  /* 0x000000ffff967224 */ /* 0x000fe400078e00d8 */
[----:B------:R-:W-:Y:S01]  /*1b0e0*/  IMAD.MOV.U32 R151, RZ, RZ, R229 ;  /* 0x000000ffff977224 */ /* 0x000fe200078e00e5 */
[----:B------:R-:W-:Y:S01]  /*1b0f0*/  HMMA.16816.F32 R216, R8, R14, R72 ;  /* 0x0000000e08d8723c */ /* 0x000fe20000001848 */
[----:B------:R-:W2:Y:S01]  /*1b100*/  LDSM.16.MT88.4 R12, [R201+0xb000] ;  /* 0x00b00000c90c783b */ /* 0x000ea20000004200 */
[----:B------:R-:W-:-:S03]  /*1b110*/  IMAD.MOV.U32 R249, RZ, RZ, R224 ;  /* 0x000000fffff97224 */ /* 0x000fc600078e00e0 */
[----:B------:R-:W-:Y:S04]  /*1b120*/  STG.E.U16 desc[UR26][R30.64+-0x100], R179 ;  /* 0xffff00b31e007986 */ /* 0x000fe8000c10151a */
[----:B------:R-:W-:Y:S04]  /*1b130*/  STG.E.U16 desc[UR26][R30.64+-0xfe], R178 ;  /* 0xffff02b21e007986 */ /* 0x000fe8000c10151a */
[----:B------:R1:W5:Y:S01]  /*1b140*/  LDL.LU R209, [R1+0x10c] ;  /* 0x00010c0001d17983 */ /* 0x0003620000300800 */
[-C--:B--2---:R-:W-:Y:S06]  /*1b150*/  HMMA.16816.F32 R228, R8, R12.reuse, R88 ;  /* 0x0000000c08e4723c */ /* 0x084fec0000001858 */
[C---:B------:R-:W-:Y:S01]  /*1b160*/  HMMA.16816.F32 R72, R4.reuse, R12, R140 ;  /* 0x0000000c0448723c */ /* 0x040fe2000000188c */
[----:B------:R-:W-:Y:S05]  /*1b170*/  LDSM.16.MT88.4 R140, [R203+0xa800] ;  /* 0x00a80000cb8c783b */ /* 0x000fea0000004200 */
[-C--:B------:R-:W-:Y:S06]  /*1b180*/  HMMA.16816.F32 R84, R4, R14.reuse, R84 ;  /* 0x0000000e0454723c */ /* 0x080fec0000001854 */
[----:B------:R-:W-:Y:S01]  /*1b190*/  HMMA.16816.F32 R224, R8, R14, R80 ;  /* 0x0000000e08e0723c */ /* 0x000fe20000001850 */
[----:B------:R-:W2:Y:S04]  /*1b1a0*/  LDSM.16.MT88.4 R12, [R203+0xb000] ;  /* 0x00b00000cb0c783b */ /* 0x000ea80000004200 */
[----:B------:R-:W-:Y:S04]  /*1b1b0*/  STG.E.U16 desc[UR26][R22.64+-0xf0], R193 ;  /* 0xffff10c116007986 */ /* 0x000fe8000c10151a */
[----:B------:R-:W-:Y:S04]  /*1b1c0*/  STG.E.U16 desc[UR26][R22.64+-0xee], R192 ;  /* 0xffff12c016007986 */ /* 0x000fe8000c10151a */
[----:B------:R1:W5:Y:S01]  /*1b1d0*/  LDL.LU R208, [R1+0x108] ;  /* 0x0001080001d07983 */ /* 0x0003620000300800 */
[-C--:B--2---:R-:W-:Y:S03]  /*1b1e0*/  HMMA.16816.F32 R88, R4, R12.reuse, R16 ;  /* 0x0000000c0458723c */ /* 0x084fe60000001810 */
[----:B------:R-:W2:Y:S03]  /*1b1f0*/  LDSM.16.MT88.4 R16, [R206+0xb000] ;  /* 0x00b00000ce10783b */ /* 0x000ea60000004200 */
[----:B------:R-:W-:Y:S06]  /*1b200*/  HMMA.16816.F32 R240, R8, R12, R240 ;  /* 0x0000000c08f0723c */ /* 0x000fec00000018f0 */
[-C--:B------:R-:W-:Y:S06]  /*1b210*/  HMMA.16816.F32 R92, R4, R14.reuse, R92 ;  /* 0x0000000e045c723c */ /* 0x080fec000000185c */
[----:B------:R-:W-:Y:S01]  /*1b220*/  HMMA.16816.F32 R236, R8, R14, R236 ;  /* 0x0000000e08ec723c */ /* 0x000fe200000018ec */
[----:B------:R-:W3:Y:S01]  /*1b230*/  LDSM.16.MT88.4 R12, [R205+0xb000] ;  /* 0x00b00000cd0c783b */ /* 0x000ee20000004200 */
[----:B------:R-:W-:Y:S01]  /*1b240*/  IMAD.MOV.U32 R80, RZ, RZ, R2 ;  /* 0x000000ffff507224 */ /* 0x000fe200078e0002 */
[----:B------:R-:W-:Y:S01]  /*1b250*/  MOV R81, R151 ;  /* 0x0000009700517202 */ /* 0x000fe20000000f00 */
[----:B------:R-:W-:-:S02]  /*1b260*/  IMAD.MOV.U32 R83, RZ, RZ, R149 ;  /* 0x000000ffff537224 */ /* 0x000fc400078e0095 */
[----:B------:R-:W-:Y:S01]  /*1b270*/  IMAD.MOV.U32 R82, RZ, RZ, R150 ;  /* 0x000000ffff527224 */ /* 0x000fe200078e0096 */
[----:B------:R-:W-:Y:S04]  /*1b280*/  STG.E.U16 desc[UR26][R34.64+-0xf0], R191 ;  /* 0xffff10bf22007986 */ /* 0x000fe8000c10151a */
[----:B------:R-:W4:Y:S04]  /*1b290*/  LDSM.16.MT88.4 R148, [R201+0xa800] ;  /* 0x00a80000c994783b */ /* 0x000f280000004200 */
[----:B------:R-:W-:Y:S04]  /*1b2a0*/  STG.E.U16 desc[UR26][R34.64+-0xee], R190 ;  /* 0xffff12be22007986 */ /* 0x000fe8000c10151a */
[----:B------:R1:W5:Y:S01]  /*1b2b0*/  LDL.LU R207, [R1+0x104] ;  /* 0x0001040001cf7983 */ /* 0x0003620000300800 */
[C---:B--2---:R-:W-:Y:S06]  /*1b2c0*/  HMMA.16816.F32 R104, R4.reuse, R16, R104 ;  /* 0x000000100468723c */ /* 0x044fec0000001868 */
[----:B------:R-:W-:Y:S06]  /*1b2d0*/  HMMA.16816.F32 R108, R4, R18, R108 ;  /* 0x00000012046c723c */ /* 0x000fec000000186c */
[----:B------:R-:W-:Y:S06]  /*1b2e0*/  HMMA.16816.F32 R232, R8, R16, R232 ;  /* 0x0000001008e8723c */ /* 0x000fec00000018e8 */
[C---:B---3--:R-:W-:Y:S06]  /*1b2f0*/  HMMA.16816.F32 R120, R4.reuse, R12, R120 ;  /* 0x0000000c0478723c */ /* 0x048fec0000001878 */
[----:B------:R-:W-:Y:S01]  /*1b300*/  HMMA.16816.F32 R100, R4, R14, R100 ;  /* 0x0000000e0464723c */ /* 0x000fe20000001864 */
[----:B------:R-:W-:Y:S01]  /*1b310*/  IMAD.MOV.U32 R25, RZ, RZ, R82 ;  /* 0x000000ffff197224 */ /* 0x000fe200078e0052 */
[----:B------:R-:W-:Y:S04]  /*1b320*/  STG.E.U16 desc[UR26][R32.64+-0xf0], R177 ;  /* 0xffff10b120007986 */ /* 0x000fe8000c10151a */
[----:B------:R-:W-:Y:S01]  /*1b330*/  HMMA.16816.F32 R16, R8, R18, R112 ;  /* 0x000000120810723c */ /* 0x000fe20000001870 */
[----:B------:R-:W-:Y:S01]  /*1b340*/  IMAD.WIDE.U32 R4, R37, -0x2daee0ad, RZ ;  /* 0xd2511f5325047825 */ /* 0x000fe200078e00ff */
[----:B------:R-:W-:Y:S04]  /*1b350*/  STG.E.U16 desc[UR26][R32.64+-0xee], R176 ;  /* 0xffff12b020007986 */ /* 0x000fe8000c10151a */
[----:B------:R1:W5:Y:S01]  /*1b360*/  LDL.LU R204, [R1+0x100] ;  /* 0x0001000001cc7983 */ /* 0x0003620000300800 */
[----:B------:R-:W-:Y:S01]  /*1b370*/  IMAD.MOV.U32 R115, RZ, RZ, R250 ;  /* 0x000000ffff737224 */ /* 0x000fe200078e00fa */
[----:B------:R-:W-:Y:S01]  /*1b380*/  MOV R113, R248 ;  /* 0x000000f800717202 */ /* 0x000fe20000000f00 */
[----:B------:R-:W-:-:S02]  /*1b390*/  IMAD.MOV.U32 R114, RZ, RZ, R251 ;  /* 0x000000ffff727224 */ /* 0x000fc400078e00fb */
[----:B------:R-:W-:Y:S01]  /*1b3a0*/  IMAD.MOV.U32 R112, RZ, RZ, R249 ;  /* 0x000000ffff707224 */ /* 0x000fe200078e00f9 */
[----:B------:R-:W-:Y:S01]  /*1b3b0*/  LOP3.LUT R2, R5, UR28, R36, 0x96, !PT ;  /* 0x0000001c05027c12 */ /* 0x000fe2000f8e9624 */
[----:B------:R-:W-:Y:S01]  /*1b3c0*/  HMMA.16816.F32 R248, R8, R12, R96 ;  /* 0x0000000c08f8723c */ /* 0x000fe20000001860 */
[----:B------:R-:W-:Y:S01]  /*1b3d0*/  LOP3.LUT R6, R4, 0xffff, RZ, 0xc0, !PT ;  /* 0x0000ffff04067812 */ /* 0x000fe200078ec0ff */
[----:B------:R-:W-:Y:S04]  /*1b3e0*/  STG.E.U16 desc[UR26][R30.64+-0xf0], R175 ;  /* 0xffff10af1e007986 */ /* 0x000fe8000c10151a */
[----:B------:R-:W-:Y:S01]  /*1b3f0*/  STG.E.U16 desc[UR26][R30.64+-0xee], R174 ;  /* 0xffff12ae1e007986 */ /* 0x000fe2000c10151a */
[----:B------:R-:W-:Y:S01]  /*1b400*/  IMAD.MOV.U32 R99, RZ, RZ, R246 ;  /* 0x000000ffff637224 */ /* 0x000fe200078e00f6 */
[----:B------:R-:W-:Y:S01]  /*1b410*/  MOV R97, R245 ;  /* 0x000000f500617202 */ /* 0x000fe20000000f00 */
[----:B------:R-:W-:Y:S01]  /*1b420*/  IMAD.MOV.U32 R98, RZ, RZ, R244 ;  /* 0x000000ffff627224 */ /* 0x000fe200078e00f4 */
[----:B------:R1:W5:Y:S01]  /*1b430*/  LDL.LU R202, [R1+0xfc] ;  /* 0x0000fc0001ca7983 */ /* 0x0003620000300800 */
[----:B------:R-:W-:-:S02]  /*1b440*/  IMAD.MOV.U32 R96, RZ, RZ, R247 ;  /* 0x000000ffff607224 */ /* 0x000fc400078e00f7 */
[----:B------:R-:W-:Y:S01]  /*1b450*/  HMMA.16816.F32 R244, R8, R14, R128 ;  /* 0x0000000e08f4723c */ /* 0x000fe20000001880 */
[----:B------:R-:W-:Y:S02]  /*1b460*/  SHF.R.U32.HI R12, RZ, 0x18, R4 ;  /* 0x00000018ff0c7819 */ /* 0x000fe40000011604 */
[----:B------:R-:W-:Y:S01]  /*1b470*/  SHF.R.U32.HI R6, RZ, 0x8, R6 ;  /* 0x00000008ff067819 */ /* 0x000fe20000011606 */
[----:B------:R-:W-:Y:S02]  /*1b480*/  IMAD.MOV.U32 R27, RZ, RZ, R114 ;  /* 0x000000ffff1b7224 */ /* 0x000fe400078e0072 */
[----:B------:R-:W-:Y:S01]  /*1b490*/  IMAD.MOV.U32 R28, RZ, RZ, R115 ;  /* 0x000000ffff1c7224 */ /* 0x000fe200078e0073 */
[----:B------:R-:W-:Y:S01]  /*1b4a0*/  STG.E.U16 desc[UR26][R22.64+-0xe0], R189 ;  /* 0xffff20bd16007986 */ /* 0x000fe2000c10151a */
[----:B------:R-:W-:Y:S01]  /*1b4b0*/  IMAD.MOV.U32 R131, RZ, RZ, R0 ;  /* 0x000000ffff837224 */ /* 0x000fe200078e0000 */
[----:B------:R-:W-:Y:S02]  /*1b4c0*/  LOP3.LUT R0, R29, UR11, R24, 0x96, !PT ;  /* 0x0000000b1d007c12 */ /* 0x000fe4000f8e9618 */
[----:B------:R-:W-:Y:S01]  /*1b4d0*/  LOP3.LUT R11, R4, 0xff, RZ, 0xc0, !PT ;  /* 0x000000ff040b7812 */ /* 0x000fe200078ec0ff */
[----:B------:R-:W-:Y:S01]  /*1b4e0*/  STG.E.U16 desc[UR26][R22.64+-0xde], R188 ;  /* 0xffff22bc16007986 */ /* 0x000fe2000c10151a */
[----:B------:R-:W-:Y:S01]  /*1b4f0*/  SHF.R.U32.HI R10, RZ, 0x10, R4 ;  /* 0x00000010ff0a7819 */ /* 0x000fe20000011604 */
[----:B------:R-:W-:-:S02]  /*1b500*/  IMAD.WIDE.U32 R4, R0, -0x2daee0ad, RZ ;  /* 0xd2511f5300047825 */ /* 0x000fc400078e00ff */
[----:B------:R1:W5:Y:S01]  /*1b510*/  LDL.LU R200, [R1+0xf8] ;  /* 0x0000f80001c87983 */ /* 0x0003620000300800 */
[----:B------:R-:W-:Y:S02]  /*1b520*/  SHF.R.U32.HI R8, RZ, 0x10, R4 ;  /* 0x00000010ff087819 */ /* 0x000fe40000011604 */
[----:B------:R-:W-:Y:S02]  /*1b530*/  LOP3.LUT R0, R5, UR28, R26, 0x96, !PT ;  /* 0x0000001c05007c12 */ /* 0x000fe4000f8e961a */
[C---:B------:R-:W-:Y:S02]  /*1b540*/  LOP3.LUT R5, R4.reuse, 0xffff, RZ, 0xc0, !PT ;  /* 0x0000ffff04057812 */ /* 0x040fe400078ec0ff */
[----:B------:R-:W-:Y:S02]  /*1b550*/  LOP3.LUT R9, R4, 0xff, RZ, 0xc0, !PT ;  /* 0x000000ff04097812 */ /* 0x000fe400078ec0ff */
[----:B------:R-:W-:Y:S02]  /*1b560*/  SHF.R.U32.HI R7, RZ, 0x18, R4 ;  /* 0x00000018ff077819 */ /* 0x000fe40000011604 */
[----:B------:R-:W-:-:S02]  /*1b570*/  LOP3.LUT R4, R8, 0xff, RZ, 0xc0, !PT ;  /* 0x000000ff08047812 */ /* 0x000fc400078ec0ff */
[----:B------:R-:W-:Y:S02]  /*1b580*/  PRMT R15, R11, 0x5410, R6 ;  /* 0x000054100b0f7816 */ /* 0x000fe40000000006 */
[----:B------:R-:W-:Y:S02]  /*1b590*/  LOP3.LUT R6, R10, 0xff, RZ, 0xc0, !PT ;  /* 0x000000ff0a067812 */ /* 0x000fe400078ec0ff */
[----:B------:R-:W-:Y:S02]  /*1b5a0*/  SHF.R.U32.HI R5, RZ, 0x8, R5 ;  /* 0x00000008ff057819 */ /* 0x000fe40000011605 */
[----:B------:R-:W-:Y:S02]  /*1b5b0*/  PRMT R13, R4, 0x5410, R7 ;  /* 0x00005410040d7816 */ /* 0x000fe40000000007 */
[----:B------:R-:W-:Y:S02]  /*1b5c0*/  LOP3.LUT R4, R2, 0xffff, RZ, 0xc0, !PT ;  /* 0x0000ffff02047812 */ /* 0x000fe400078ec0ff */
[----:B------:R-:W-:-:S02]  /*1b5d0*/  PRMT R14, R6, 0x5410, R12 ;  /* 0x00005410060e7816 */ /* 0x000fc4000000000c */
[----:B------:R-:W-:Y:S02]  /*1b5e0*/  PRMT R12, R9, 0x5410, R5 ;  /* 0x00005410090c7816 */ /* 0x000fe40000000005 */
[----:B------:R-:W-:Y:S02]  /*1b5f0*/  SHF.R.U32.HI R5, RZ, 0x8, R4 ;  /* 0x00000008ff057819 */ /* 0x000fe40000011604 */
[----:B------:R-:W-:Y:S02]  /*1b600*/  LOP3.LUT R4, R2, 0xff, RZ, 0xc0, !PT ;  /* 0x000000ff02047812 */ /* 0x000fe400078ec0ff */
[--C-:B------:R-:W-:Y:S02]  /*1b610*/  SHF.R.U32.HI R8, RZ, 0x18, R2.reuse ;  /* 0x00000018ff087819 */ /* 0x100fe40000011602 */
[----:B------:R-:W-:Y:S02]  /*1b620*/  PRMT R11, R4, 0x5410, R5 ;  /* 0x00005410040b7816 */ /* 0x000fe40000000005 */
[----:B------:R-:W-:-:S02]  /*1b630*/  SHF.R.U32.HI R4, RZ, 0x10, R2 ;  /* 0x00000010ff047819 */ /* 0x000fc40000011602 */
[C---:B------:R-:W-:Y:S02]  /*1b640*/  LOP3.LUT R2, R0.reuse, 0xffff, RZ, 0xc0, !PT ;  /* 0x0000ffff00027812 */ /* 0x040fe400078ec0ff */
[--C-:B------:R-:W-:Y:S02]  /*1b650*/  SHF.R.U32.HI R6, RZ, 0x10, R0.reuse ;  /* 0x00000010ff067819 */ /* 0x100fe40000011600 */
[----:B------:R-:W-:Y:S02]  /*1b660*/  LOP3.LUT R7, R0, 0xff, RZ, 0xc0, !PT ;  /* 0x000000ff00077812 */ /* 0x000fe400078ec0ff */
[----:B------:R-:W-:Y:S02]  /*1b670*/  SHF.R.U32.HI R5, RZ, 0x18, R0 ;  /* 0x00000018ff057819 */ /* 0x000fe40000011600 */
[----:B------:R-:W-:Y:S02]  /*1b680*/  LOP3.LUT R4, R4, 0xff, RZ, 0xc0, !PT ;  /* 0x000000ff04047812 */ /* 0x000fe400078ec0ff */
[----:B------:R-:W-:-:S02]  /*1b690*/  SHF.R.U32.HI R2, RZ, 0x8, R2 ;  /* 0x00000008ff027819 */ /* 0x000fc40000011602 */
[----:B------:R-:W-:Y:S02]  /*1b6a0*/  LOP3.LUT R0, R6, 0xff, RZ, 0xc0, !PT ;  /* 0x000000ff06007812 */ /* 0x000fe400078ec0ff */
[----:B------:R-:W-:Y:S02]  /*1b6b0*/  PRMT R9, R4, 0x5410, R8 ;  /* 0x0000541004097816 */ /* 0x000fe40000000008 */
[----:B------:R-:W-:Y:S02]  /*1b6c0*/  PRMT R10, R7, 0x5410, R2 ;  /* 0x00005410070a7816 */ /* 0x000fe40000000002 */
[----:B------:R-:W-:Y:S02]  /*1b6d0*/  PRMT R7, R0, 0x5410, R5 ;  /* 0x0000541000077816 */ /* 0x000fe40000000005 */
[--C-:B------:R-:W-:Y:S02]  /*1b6e0*/  HSET2.LE.AND R5, R9, R20.reuse, PT ;  /* 0x0000001409057233 */ /* 0x100fe40003803000 */
[----:B------:R-:W-:-:S02]  /*1b6f0*/  HSET2.LE.AND R4, R15, R20, PT ;  /* 0x000000140f047233 */ /* 0x000fc40003803000 */
[--C-:B------:R-:W-:Y:S02]  /*1b700*/  HSET2.LE.AND R6, R11, R20.reuse, PT ;  /* 0x000000140b067233 */ /* 0x100fe40003803000 */
[--C-:B------:R-:W-:Y:S02]  /*1b710*/  HSET2.LE.AND R7, R7, R20.reuse, PT ;  /* 0x0000001407077233 */ /* 0x100fe40003803000 */
[--C-:B------:R-:W-:Y:S02]  /*1b720*/  HSET2.LE.AND R0, R10, R20.reuse, PT ;  /* 0x000000140a007233 */ /* 0x100fe40003803000 */
[--C-:B------:R-:W-:Y:S02]  /*1b730*/  HSET2.LE.AND R2, R14, R20.reuse, PT ;  /* 0x000000140e027233 */ /* 0x100fe40003803000 */
[----:B------:R-:W-:Y:S02]  /*1b740*/  HSET2.LE.AND R8, R12, R20, PT ;  /* 0x000000140c087233 */ /* 0x000fe40003803000 */
[----:B------:R-:W-:-:S02]  /*1b750*/  LOP3.LUT R129, R5, R125, RZ, 0xc0, !PT ;  /* 0x0000007d05817212 */ /* 0x000fc400078ec0ff */
[----:B------:R-:W-:Y:S02]  /*1b760*/  LOP3.LUT R128, R6, R214, RZ, 0xc0, !PT ;  /* 0x000000d606807212 */ /* 0x000fe400078ec0ff */
[----:B------:R-:W-:Y:S02]  /*1b770*/  LOP3.LUT R130, R4, R124, RZ, 0xc0, !PT ;  /* 0x0000007c04827212 */ /* 0x000fe400078ec0ff */
[----:B------:R-:W-:Y:S02]  /*1b780*/  LOP3.LUT R125, R7, R65, RZ, 0xc0, !PT ;  /* 0x00000041077d7212 */ /* 0x000fe400078ec0ff */
[----:B------:R-:W2:Y:S01]  /*1b790*/  LDSM.16.MT88.4 R4, [R205+0xb800] ;  /* 0x00b80000cd04783b */ /* 0x000ea20000004200 */
[----:B------:R-:W-:Y:S01]  /*1b7a0*/  LOP3.LUT R124, R0, R66, RZ, 0xc0, !PT ;  /* 0x00000042007c7212 */ /* 0x000fe200078ec0ff */
[----:B------:R-:W-:Y:S01]  /*1b7b0*/  IMAD.MOV.U32 R10, RZ, RZ, R131 ;  /* 0x000000ffff0a7224 */ /* 0x000fe200078e0083 */
[----:B------:R-:W-:Y:S01]  /*1b7c0*/  LOP3.LUT R131, R2, R67, RZ, 0xc0, !PT ;  /* 0x0000004302837212 */ /* 0x000fe200078ec0ff */
[----:B------:R-:W-:Y:S01]  /*1b7d0*/  IMAD.MOV.U32 R0, RZ, RZ, R126 ;  /* 0x000000ffff007224 */ /* 0x000fe200078e007e */
[----:B------:R-:W-:Y:S01]  /*1b7e0*/  LOP3.LUT R126, R8, R64, RZ, 0xc0, !PT ;  /* 0x00000040087e7212 */ /* 0x000fe200078ec0ff */
[----:B------:R-:W-:Y:S01]  /*1b7f0*/  IMAD.MOV.U32 R11, RZ, RZ, R97 ;  /* 0x000000ffff0b7224 */ /* 0x000fe200078e0061 */
[----:B------:R-:W-:Y:S01]  /*1b800*/  HSET2.LE.AND R9, R13, R20, PT ;  /* 0x000000140d097233 */ /* 0x000fe20003803000 */
[----:B------:R-:W3:Y:S01]  /*1b810*/  LDSM.16.MT88.4 R64, [R205+0xa800] ;  /* 0x00a80000cd40783b */ /* 0x000ee20000004200 */
[----:B------:R-:W-:Y:S01]  /*1b820*/  MOV R13, R96 ;  /* 0x00000060000d7202 */ /* 0x000fe20000000f00 */
        /* <DEDUP_REMOVED lines=8> */
[----:B------:R-:W-:Y:S04]  /*1b8b0*/  LDSM.16.MT88.4 R112, [R206+0xb800] ;  /* 0x00b80000ce70783b */ /* 0x000fe80000004200 */
[----:B------:R-:W1:Y:S01]  /*1b8c0*/  LDSM.16.MT88.4 R80, [R201+0xb800] ;  /* 0x00b80000c950783b */ /* 0x000e620000004200 */
[----:B------:R-:W-:Y:S01]  /*1b8d0*/  IMAD.MOV.U32 R2, RZ, RZ, R127 ;  /* 0x000000ffff027224 */ /* 0x000fe200078e007f */
[----:B------:R-:W-:Y:S01]  /*1b8e0*/  LOP3.LUT R127, R9, R39, RZ, 0xc0, !PT ;  /* 0x00000027097f7212 */ /* 0x000fe200078ec0ff */
[----:B----4-:R-:W-:Y:S01]  /*1b8f0*/  HMMA.16816.F32 R152, R128, R148, R152 ;  /* 0x000000948098723c */ /* 0x010fe20000001898 */
[----:B------:R-:W-:-:S05]  /*1b900*/  MOV R214, R38 ;  /* 0x0000002600d67202 */ /* 0x000fca0000000f00 */
[C---:B------:R-:W-:Y:S06]  /*1b910*/  HMMA.16816.F32 R168, R124.reuse, R148, R168 ;  /* 0x000000947ca8723c */ /* 0x040fec00000018a8 */
[----:B------:R-:W-:Y:S06]  /*1b920*/  HMMA.16816.F32 R164, R124, R150, R164 ;  /* 0x000000967ca4723c */ /* 0x000fec00000018a4 */
[-C--:B------:R-:W-:Y:S06]  /*1b930*/  HMMA.16816.F32 R144, R128, R140.reuse, R144 ;  /* 0x0000008c8090723c */ /* 0x080fec0000001890 */
[C---:B------:R-:W-:Y:S06]  /*1b940*/  HMMA.16816.F32 R160, R124.reuse, R140, R160 ;  /* 0x0000008c7ca0723c */ /* 0x040fec00000018a0 */
[----:B------:R-:W-:Y:S06]  /*1b950*/  HMMA.16816.F32 R156, R124, R142, R156 ;  /* 0x0000008e7c9c723c */ /* 0x000fec000000189c */
[C---:B------:R-:W-:Y:S06]  /*1b960*/  HMMA.16816.F32 R148, R128.reuse, R150, R40 ;  /* 0x000000968094723c */ /* 0x040fec0000001828 */
[C---:B------:R-:W-:Y:S06]  /*1b970*/  HMMA.16816.F32 R140, R128.reuse, R142, R44 ;  /* 0x0000008e808c723c */ /* 0x040fec000000182c */
[-C--:B------:R-:W-:Y:S06]  /*1b980*/  HMMA.16816.F32 R36, R128, R48.reuse, R52 ;  /* 0x000000308024723c */ /* 0x080fec0000001834 */
[C---:B------:R-:W-:Y:S06]  /*1b990*/  HMMA.16816.F32 R40, R124.reuse, R48, R56 ;  /* 0x000000307c28723c */ /* 0x040fec0000001838 */
[-C--:B------:R-:W-:Y:S06]  /*1b9a0*/  HMMA.16816.F32 R44, R124, R50.reuse, R68 ;  /* 0x000000327c2c723c */ /* 0x080fec0000001844 */
[----:B------:R-:W-:Y:S06]  /*1b9b0*/  HMMA.16816.F32 R48, R128, R50, R116 ;  /* 0x000000328030723c */ /* 0x000fec0000001874 */
[-C--:B--2---:R-:W-:Y:S06]  /*1b9c0*/  HMMA.16816.F32 R120, R124, R4.reuse, R120 ;  /* 0x000000047c78723c */ /* 0x084fec0000001878 */
[----:B------:R-:W-:Y:S07]  /*1b9d0*/  HMMA.16816.F32 R116, R128, R4, R248 ;  /* 0x000000048074723c */ /* 0x000fee00000018f8 */
[----:B------:R-:W-:Y:S01]  /*1b9e0*/  FADD.FTZ R5, R2, R0 ;  /* 0x0000000002057221 */ /* 0x000fe20000010000 */
[----:B------:R-:W-:Y:S01]  /*1b9f0*/  FADD.FTZ R0, R10, R199 ;  /* 0x000000c70a007221 */ /* 0x000fe20000010000 */
[----:B---3--:R-:W-:Y:S03]  /*1ba00*/  HMMA.16816.F32 R56, R124, R64, R60 ;  /* 0x000000407c38723c */ /* 0x008fe6000000183c */
[----:B------:R-:W-:-:S03]  /*1ba10*/  FADD.FTZ R0, R14, R0 ;  /* 0x000000000e007221 */ /* 0x000fc60000010000 */
[----:B------:R-:W-:Y:S01]  /*1ba20*/  HMMA.16816.F32 R60, R124, R66, R76 ;  /* 0x000000427c3c723c */ /* 0x000fe2000000184c */
[----:B------:R-:W-:-:S05]  /*1ba30*/  FADD.FTZ R0, R28, R0 ;  /* 0x000000001c007221 */ /* 0x000fca0000010000 */
[C---:B-1----:R-:W-:Y:S06]  /*1ba40*/  HMMA.16816.F32 R72, R124.reuse, R80, R72 ;  /* 0x000000507c48723c */ /* 0x042fec0000001848 */
        /* <DEDUP_REMOVED lines=9> */
[C---:B------:R-:W-:Y:S01]  /*1bae0*/  HMMA.16816.F32 R100, R128.reuse, R112, R232 ;  /* 0x000000708064723c */ /* 0x040fe200000018e8 */
[----:B------:R1:W-:Y:S05]  /*1baf0*/  STG.E.U16 desc[UR26][R34.64+-0xe0], R187 ;  /* 0xffff20bb22007986 */ /* 0x0003ea000c10151a */
[C---:B------:R-:W-:Y:S01]  /*1bb00*/  HMMA.16816.F32 R64, R128.reuse, R66, R216 ;  /* 0x000000428040723c */ /* 0x040fe200000018d8 */
[----:B------:R1:W-:Y:S05]  /*1bb10*/  STG.E.U16 desc[UR26][R34.64+-0xde], R186 ;  /* 0xffff22ba22007986 */ /* 0x0003ea000c10151a */
[C---:B------:R-:W-:Y:S06]  /*1bb20*/  HMMA.16816.F32 R80, R128.reuse, R82, R224 ;  /* 0x000000528050723c */ /* 0x040fec00000018e0 */
[C---:B------:R-:W-:Y:S06]  /*1bb30*/  HMMA.16816.F32 R96, R128.reuse, R98, R236 ;  /* 0x000000628060723c */ /* 0x040fec00000018ec */
[C---:B------:R-:W-:Y:S01]  /*1bb40*/  HMMA.16816.F32 R112, R128.reuse, R114, R16 ;  /* 0x000000728070723c */ /* 0x040fe20000001810 */
[----:B------:R1:W-:Y:S05]  /*1bb50*/  STG.E.U16 desc[UR26][R32.64+-0xe0], R173 ;  /* 0xffff20ad20007986 */ /* 0x0003ea000c10151a */
[----:B------:R-:W-:Y:S01]  /*1bb60*/  HMMA.16816.F32 R128, R128, R6, R244 ;  /* 0x000000068080723c */ /* 0x000fe200000018f4 */
[----:B------:R1:W-:Y:S06]  /*1bb70*/  STG.E.U16 desc[UR26][R32.64+-0xde], R172 ;  /* 0xffff22ac20007986 */ /* 0x0003ec000c10151a */
[----:B------:R-:W-:Y:S01]  /*1bb80*/  IADD3 R6, P1, R22, -0x140, RZ ;  /* 0xfffffec016067810 */ /* 0x000fe20007f3e0ff */
[----:B------:R-:W-:Y:S01]  /*1bb90*/  FADD.FTZ R247, R196, R0 ;  /* 0x00000000c4f77221 */ /* 0x000fe20000010000 */
[----:B------:R1:W-:Y:S02]  /*1bba0*/  STG.E.U16 desc[UR26][R30.64+-0xe0], R139 ;  /* 0xffff208b1e007986 */ /* 0x0003e4000c10151a */
[----:B------:R-:W-:-:S02]  /*1bbb0*/  IADD3.X R0, R23, -0x1, RZ, P1, !PT ;  /* 0xffffffff17007810 */ /* 0x000fc40000ffe4ff */
[----:B------:R1:W-:Y:S04]  /*1bbc0*/  STG.E.U16 desc[UR26][R30.64+-0xde], R138 ;  /* 0xffff228a1e007986 */ /* 0x0003e8000c10151a */
[----:B------:R1:W-:Y:S04]  /*1bbd0*/  STG.E.U16 desc[UR26][R22.64+-0xd0], R185 ;  /* 0xffff30b916007986 */ /* 0x0003e8000c10151a */
[----:B------:R1:W-:Y:S04]  /*1bbe0*/  STG.E.U16 desc[UR26][R22.64+-0xce], R184 ;  /* 0xffff32b816007986 */ /* 0x0003e8000c10151a */
        /* <DEDUP_REMOVED lines=12> */
[----:B------:R-:W-:Y:S01]  /*1bcb0*/  FADD.FTZ R2, R12, R2 ;  /* 0x000000020c027221 */ /* 0x000fe20000010000 */
[----:B------:R-:W-:Y:S01]  /*1bcc0*/  FADD.FTZ R5, R15, R5 ;  /* 0x000000050f057221 */ /* 0x000fe20000010000 */
[----:B------:R-:W-:Y:S01]  /*1bcd0*/  @UP0 UIADD3 UR19, UR19, -0x6, URZ ;  /* 0xfffffffa13130890 */ /* 0x000fe2000fffe03f */
[----:B------:R-:W-:Y:S01]  /*1bce0*/  FADD.FTZ R4, R26, R4 ;  /* 0x000000041a047221 */ /* 0x000fe20000010000 */
[----:B------:R-:W-:Y:S01]  /*1bcf0*/  FADD.FTZ R2, R27, R2 ;  /* 0x000000021b027221 */ /* 0x000fe20000010000 */
[----:B------:R-:W-:Y:S02]  /*1bd00*/  FADD.FTZ R5, R29, R5 ;  /* 0x000000051d057221 */ /* 0x000fe40000010000 */
[----:B------:R-:W-:Y:S01]  /*1bd10*/  FADD.FTZ R235, R24, R4 ;  /* 0x0000000418eb7221 */ /* 0x000fe20000010000 */
[----:B------:R-:W-:Y:S01]  /*1bd20*/  FADD.FTZ R239, R25, R2 ;  /* 0x0000000219ef7221 */ /* 0x000fe20000010000 */
[----:B------:R-:W-:Y:S01]  /*1bd30*/  FADD.FTZ R227, R212, R5 ;  /* 0x00000005d4e37221 */ /* 0x000fe20000010000 */
[----:B------:R-:W-:Y:S06]  /*1bd40*/  @P0 BRA `(.L_x_1583) ;  /* 0x0000000000040947 */ /* 0x000fec0003800000 */
.L_x_1570:
[----:B------:R-:W-:-:S12]  /*1bd50*/  UIADD3 UR19, UR44, -0x1, URZ ;  /* 0xffffffff2c137890 */ /* 0x000fd8000fffe03f */
.L_x_1583:
[----:B------:R-:W-:-:S13]  /*1bd60*/  ISETP.LE.AND P0, PT, RZ, UR19, PT ;  /* 0x00000013ff007c0c */ /* 0x000fda000bf03270 */
[----:B------:R-:W-:Y:S05]  /*1bd70*/  @!P0 BRA `(.L_x_1584) ;  /* 0x0000004c00288947 */ /* 0x000fea0003800000 */
[----:B-1----:R-:W3:Y:S01]  /*1bd80*/  LDL.LU R6, [R1+0xc8] ;  /* 0x0000c80001067983 */ /* 0x002ee20000300800 */
[----:B------:R-:W-:Y:S01]  /*1bd90*/  ULDC UR5, c[0x0][0x2d0] ;  /* 0x0000b40000057ab9 */ /* 0x000fe20000000800 */
[----:B------:R-:W2:Y:S01]  /*1bda0*/  S2R R2, SR_TID.X ;  /* 0x0000000000027919 */ /* 0x000ea20000002100 */
[----:B------:R-:W-:Y:S01]  /*1bdb0*/  MOV R137, R3 ;  /* 0x0000000300897202 */ /* 0x000fe20000000f00 */
[----:B------:R-:W-:Y:S01]  /*1bdc0*/  ULDC UR4, c[0x0][0x2d8] ;  /* 0x0000b60000047ab9 */ /* 0x000fe20000000800 */
[----:B------:R-:W-:Y:S01]  /*1bdd0*/  IMAD.U32 R214, RZ, RZ, UR15 ;  /* 0x0000000fffd67e24 */ /* 0x000fe2000f8e00ff */
[----:B------:R-:W4:Y:S01]  /*1bde0*/  LDL.LU R4, [R1+0xd8] ;  /* 0x0000d80001047983 */ /* 0x000f220000300800 */
[----:B-----5:R-:W-:Y:S01]  /*1bdf0*/  IMAD.MOV.U32 R135, RZ, RZ, R133 ;  /* 0x000000ffff877224 */ /* 0x020fe200078e0085 */
[----:B------:R-:W-:Y:S02]  /*1be00*/  ULDC UR8, c[0x0][0x2d0] ;  /* 0x0000b40000087ab9 */ /* 0x000fe40000000800 */
[----:B------:R-:W4:Y:S01]  /*1be10*/  LDL.LU R5, [R1+0xd4] ;  /* 0x0000d40001057983 */ /* 0x000f220000300800 */
[----:B------:R-:W-:Y:S01]  /*1be20*/  USHF.L.U32 UR20, UR4, 0x3, URZ ;  /* 0x0000000304147899 */ /* 0x000fe2000800063f */
[----:B------:R-:W-:Y:S01]  /*1be30*/  IMAD.MOV.U32 R136, RZ, RZ, R132 ;  /* 0x000000ffff887224 */ /* 0x000fe200078e0084 */
[----:B------:R-:W-:-:S02]  /*1be40*/  UIMAD UR43, UR4, 0x48, URZ ;  /* 0x00000048042b78a4 */ /* 0x000fc4000f8e023f */
[----:B------:R-:W-:Y:S02]  /*1be50*/  USHF.R.S32.HI UR34, URZ, 0x1f, UR4 ;  /* 0x0000001f3f227899 */ /* 0x000fe40008011404 */
[----:B------:R-:W-:Y:S02]  /*1be60*/  UIMAD.WIDE.U32 UR46, UR4, 0x70, URZ ;  /* 0x00000070042e78a5 */ /* 0x000fe4000f8e003f */
[----:B------:R-:W-:Y:S02]  /*1be70*/  UIMAD UR4, UR4, 0x38, UR20 ;  /* 0x00000038040478a4 */ /* 0x000fe4000f8e0214 */
[----:B------:R-:W-:Y:S02]  /*1be80*/  USHF.R.S32.HI UR6, URZ, 0x1f, UR20 ;  /* 0x0000001f3f067899 */ /* 0x000fe40008011414 */
[----:B------:R-:W-:Y:S02]  /*1be90*/  UIADD3 UR4, UR4, 0x1, URZ ;  /* 0x0000000104047890 */ /* 0x000fe4000fffe03f */
[----:B------:R-:W-:-:S02]  /*1bea0*/  UIMAD UR34, UR34, 0x70, URZ ;  /* 0x00000070222278a4 */ /* 0x000fc4000f8e023f */
[----:B------:R-:W-:Y:S02]  /*1beb0*/  USHF.R.S32.HI UR35, URZ, 0x1f, UR4 ;  /* 0x0000001f3f237899 */ /* 0x000fe40008011404 */
[----:B------:R-:W-:Y:S02]  /*1bec0*/  USHF.L.U32 UR25, UR20, 0x1, URZ ;  /* 0x0000000114197899 */ /* 0x000fe4000800063f */
[----:B------:R-:W-:Y:S02]  /*1bed0*/  USHF.L.U32 UR44, UR43, 0x1, URZ ;  /* 0x000000012b2c7899 */ /* 0x000fe4000800063f */
[----:B------:R-:W-:Y:S01]  /*1bee0*/  USHF.L.U64.HI UR20, UR20, 0x1, UR6 ;  /* 0x0000000114147899 */ /* 0x000fe20008010206 */
[----:B--2---:R-:W-:Y:S01]  /*1bef0*/  SHF.R.S32.HI R0, RZ, 0x1f, R2 ;  /* 0x0000001fff007819 */ /* 0x004fe20000011402 */
[----:B------:R-:W-:Y:S02]  /*1bf00*/  USHF.L.U32 UR42, UR4, 0x1, URZ ;  /* 0x00000001042a7899 */ /* 0x000fe4000800063f */
[----:B------:R-:W-:Y:S01]  /*1bf10*/  USHF.L.U64.HI UR35, UR4, 0x1, UR35 ;  /* 0x0000000104237899 */ /* 0x000fe20008010223 */
[----:B------:R-:W-:Y:S01]  /*1bf20*/  LEA.HI R0, R0, R2, RZ, 0x3 ;  /* 0x0000000200007211 */ /* 0x000fe200078f18ff */
[----:B------:R-:W-:Y:S01]  /*1bf30*/  UIADD3 UR34, UR47, UR34, URZ ;  /* 0x000000222f227290 */ /* 0x000fe2000fffe03f */
[----:B------:R-:W-:-:S02]  /*1bf40*/  ULDC UR4, c[0x0][0x2ec] ;  /* 0x0000bb0000047ab9 */ /* 0x000fc40000000800 */
[----:B------:R-:W-:Y:S01]  /*1bf50*/  LOP3.LUT R0, R0, 0xfffffff8, RZ, 0xc0, !PT ;  /* 0xfffffff800007812 */ /* 0x000fe200078ec0ff */
[----:B------:R-:W-:-:S04]  /*1bf60*/  ULDC.64 UR6, c[0x0][0x248] ;  /* 0x0000920000067ab9 */ /* 0x000fc80000000a00 */
[----:B------:R-:W-:-:S05]  /*1bf70*/  IMAD.IADD R0, R2, 0x1, -R0 ;  /* 0x0000000102007824 */ /* 0x000fca00078e0a00 */
[----:B------:R-:W-:-:S04]  /*1bf80*/  SHF.L.U32 R0, R0, 0x3, RZ ;  /* 0x0000000300007819 */ /* 0x000fc800000006ff */
[----:B------:R-:W-:Y:S01]  /*1bf90*/  ISETP.GE.AND P0, PT, R0, UR5, PT ;  /* 0x0000000500007c0c */ /* 0x000fe2000bf06270 */
[----:B------:R-:W-:Y:S01]  /*1bfa0*/  USHF.R.S32.HI UR5, URZ, 0x1f, UR43 ;  /* 0x0000001f3f057899 */ /* 0x000fe2000801142b */
[----:B------:R-:W-:-:S03]  /*1bfb0*/  MOV R0, 0x7054 ;  /* 0x0000705400007802 */ /* 0x000fc60000000f00 */
[----:B------:R-:W-:Y:S01]  /*1bfc0*/  USHF.L.U64.HI UR43, UR43, 0x1, UR5 ;  /* 0x000000012b2b7899 */ /* 0x000fe20008010205 */
[----:B------:R-:W-:Y:S02]  /*1bfd0*/  PRMT R214, R214, R0, UR15 ;  /* 0x0000000fd6d67e16 */ /* 0x000fe40008000000 */
[----:B------:R-:W-:-:S05]  /*1bfe0*/  MOV R0, R134 ;  /* 0x0000008600007202 */ /* 0x000fca0000000f00 */
[----:B------:R-:W1:Y:S08]  /*1bff0*/  @!P0 LDC.64 R10, c[0x0][0x220] ;  /* 0x00008800ff0a8b82 */ /* 0x000e700000000a00 */
[----:B------:R-:W2:Y:S01]  /*1c000*/  @!P0 LDC.64 R8, c[0x0][0x220] ;  /* 0x00008800ff088b82 */ /* 0x000ea20000000a00 */
[----:B-1----:R-:W-:Y:S04]  /*1c010*/  @!P0 STL.64 [R1+0xb0], R10 ;  /* 0x0000b00a01008387 */ /* 0x002fe80000100a00 */
[----:B--2---:R1:W-:Y:S01]  /*1c020*/  @!P0 STL.64 [R1+0xa8], R8 ;  /* 0x0000a80801008387 */ /* 0x0043e20000100a00 */
[----:B---3--:R-:W-:-:S02]  /*1c030*/  VIADD R2, R6, 0x4 ;  /* 0x0000000406027836 */ /* 0x008fc40000000000 */
[----:B-1----:R-:W-:-:S04]  /*1c040*/  IMAD.WIDE.U32 R8, R6, -0x326172a9, RZ ;  /* 0xcd9e8d5706087825 */ /* 0x002fc800078e00ff */
[----:B------:R-:W-:Y:S01]  /*1c050*/  IMAD.WIDE.U32 R6, R2, -0x326172a9, RZ ;  /* 0xcd9e8d5702067825 */ /* 0x000fe200078e00ff */
[----:B------:R-:W-:Y:S03]  /*1c060*/  STL.64 [R1+0x98], R8 ;  /* 0x0000980801007387 */ /* 0x000fe60000100a00 */
[----:B----4-:R-:W-:Y:S01]  /*1c070*/  IMAD.WIDE.U32 R248, R4, -0x2daee0ad, RZ ;  /* 0xd2511f5304f87825 */ /* 0x010fe200078e00ff */
[----:B------:R1:W-:Y:S01]  /*1c080*/  STL.64 [R1+0x90], R6 ;  /* 0x0000900601007387 */ /* 0x0003e20000100a00 */
[-C--:B------:R-:W-:Y:S02]  /*1c090*/  LOP3.LUT R3, R7, R5.reuse, RZ, 0x3c, !PT ;  /* 0x0000000507037212 */ /* 0x080fe400078e3cff */
[----:B------:R-:W-:Y:S01]  /*1c0a0*/  LOP3.LUT R2, R9, R5, RZ, 0x3c, !PT ;  /* 0x0000000509027212 */ /* 0x000fe200078e3cff */
        /* <DEDUP_REMOVED lines=10> */
.L_x_1587:
        /* <DEDUP_REMOVED lines=49> */
.L_x_1585:
[----:B-1----:R-:W2:Y:S01]  /*1c460*/  LDL R2, [R1+0x7c] ;  /* 0x00007c0001027983 */ /* 0x002ea20000100800 */
[----:B------:R-:W-:Y:S04]  /*1c470*/  DEPBAR.LE SB0, 0x0 ;  /* 0x000080000000791a */ /* 0x000fe80000000000 */
[----:B------:R-:W3:Y:S01]  /*1c480*/  LDL.64 R12, [R1+0xa0] ;  /* 0x0000a000010c7983 */ /* 0x000ee20000100a00 */
[----:B------:R-:W-:Y:S02]  /*1c490*/  USHF.R.S32.HI UR9, URZ, 0x1f, UR19 ;  /* 0x0000001f3f097899 */ /* 0x000fe40008011413 */
[----:B------:R-:W-:Y:S02]  /*1c4a0*/  UIMAD UR5, UR12, UR19, URZ ;  /* 0x000000130c0572a4 */ /* 0x000fe4000f8e023f */
[----:B----4-:R-:W4:Y:S01]  /*1c4b0*/  LDL R5, [R1+0xb0] ;  /* 0x0000b00001057983 */ /* 0x010f220000100800 */
[----:B------:R-:W-:Y:S02]  /*1c4c0*/  UISETP.GE.AND UP0, UPT, UR19, 0x1, UPT ;  /* 0x000000011300788c */ /* 0x000fe4000bf06270 */
[----:B------:R-:W-:Y:S02]  /*1c4d0*/  UIMAD UR5, UR9, UR13, UR5 ;  /* 0x0000000d090572a4 */ /* 0x000fe4000f8e0205 */
[----:B-----5:R-:W5:Y:S01]  /*1c4e0*/  LDL R15, [R1+0xb4] ;  /* 0x0000b400010f7983 */ /* 0x020f620000100800 */
[----:B------:R-:W-:Y:S04]  /*1c4f0*/  ULOP3.LUT UR9, UR19, UR31, URZ, 0x3c, !UPT ;  /* 0x0000001f13097292 */ /* 0x000fe8000f8e3c3f */
[----:B------:R-:W5:Y:S02]  /*1c500*/  LDL R10, [R1+0xa8] ;  /* 0x0000a800010a7983 */ /* 0x000f640000100800 */
[----:B------:R-:W-:Y:S03]  /*1c510*/  LOP3.LUT R132, R249, UR9, RZ, 0x3c, !PT ;  /* 0x00000009f9847c12 */ /* 0x000fe6000f8e3cff */
[----:B------:R-:W5:Y:S01]  /*1c520*/  LDL R14, [R1+0xac] ;  /* 0x0000ac00010e7983 */ /* 0x000f620000100800 */
[----:B------:R-:W-:Y:S06]  /*1c530*/  BAR.SYNC.DEFER_BLOCKING 0x0 ;  /* 0x0000000000007b1d */ /* 0x000fec0000010000 */
[----:B------:R-:W-:Y:S05]  /*1c540*/  @P0 STS.128 [R213+0xa000], RZ ;  /* 0x00a000ffd5000388 */ /* 0x000fea0000000c00 */
[----:B------:R-:W5:Y:S05]  /*1c550*/  LDL.64 R218, [R1+0x88] ;  /* 0x0000880001da7983 */ /* 0x000f6a0000100a00 */
[----:B------:R-:W5:Y:S05]  /*1c560*/  LDL.64 R216, [R1+0x80] ;  /* 0x0000800001d87983 */ /* 0x000f6a0000100a00 */
[----:B------:R-:W5:Y:S05]  /*1c570*/  LDL.64 R138, [R1+0x98] ;  /* 0x00009800018a7983 */ /* 0x000f6a0000100a00 */
[----:B------:R-:W5:Y:S01]  /*1c580*/  LDL.64 R220, [R1+0x90] ;  /* 0x0000900001dc7983 */ /* 0x000f620000100a00 */
[----:B------:R-:W1:Y:S02]  /*1c590*/  S2R R133, SR_TID.X ;  /* 0x0000000000857919 */ /* 0x000e640000002100 */
[----:B-1----:R-:W-:Y:S05]  /*1c5a0*/  IMAD.SHL.U32 R133, R133, 0x2, RZ ;  /* 0x0000000285857824 */ /* 0x002fea00078e00ff */
[----:B------:R-:W-:Y:S02]  /*1c5b0*/  LOP3.LUT R133, R133, 0x6, RZ, 0xc0, !PT ;  /* 0x0000000685857812 */ /* 0x000fe400078ec0ff */
        /* <DEDUP_REMOVED lines=16> */
[C---:B------:R-:W-:Y:S02]  /*1c6c0*/  @!P0 LEA.HI.X R11, R3.reuse, R14, R5, 0x1, P4 ;  /* 0x0000000e030b8211 */ /* 0x040fe400020f0c05 */
[----:B------:R-:W-:Y:S01]  /*1c6d0*/  @P3 STS.128 [R213+0xb000], RZ ;  /* 0x00b000ffd5003388 */ /* 0x000fe20000000c00 */
[C---:B-1----:R-:W-:Y:S04]  /*1c6e0*/  @!P3 LEA R8, P2, R2.reuse, R8, 0x1 ;  /* 0x000000080208b211 */ /* 0x042fe800078408ff */
[----:B------:R-:W-:Y:S01]  /*1c6f0*/  @!P3 LEA.HI.X R9, R2, R9, R4, 0x1, P2 ;  /* 0x000000090209b211 */ /* 0x000fe200010f0c04 */
[----:B------:R-:W-:Y:S01]  /*1c700*/  IMAD.U32 R2, RZ, RZ, UR19 ;  /* 0x00000013ff027e24 */ /* 0x000fe2000f8e00ff */
[C---:B--2---:R-:W-:Y:S03]  /*1c710*/  @!P3 LEA R6, P1, R3.reuse, R6, 0x1 ;  /* 0x000000060306b211 */ /* 0x044fe600078208ff */
[----:B------:R-:W-:Y:S01]  /*1c720*/  @!PT LDS RZ, [RZ] ;  /* 0x00000000fffff984 */ /* 0x000fe20000000800 */
[----:B------:R-:W-:Y:S01]  /*1c730*/  @!PT LDS RZ, [RZ] ;  /* 0x00000000fffff984 */ /* 0x000fe20000000800 */
[----:B------:R-:W-:Y:S01]  /*1c740*/  @!PT LDS RZ, [RZ] ;  /* 0x00000000fffff984 */ /* 0x000fe20000000800 */
[----:B------:R-:W-:Y:S01]  /*1c750*/  @!P3 LDGSTS.E.BYPASS.LTC128B.128 [R213+0xb000], desc[UR26][R8.64+0x80] ;  /* 0x0b00008008d5bfae */ /* 0x000fe2000b901d5a */
[----:B------:R-:W-:Y:S01]  /*1c760*/  IMAD R2, R2, 0x20, R133 ;  /* 0x0000002002027824 */ /* 0x000fe200078e0285 */
[----:B------:R-:W-:Y:S03]  /*1c770*/  @!P3 LEA.HI.X R7, R3, R7, R5, 0x1, P1 ;  /* 0x000000070307b211 */ /* 0x000fe600008f0c05 */
[----:B------:R-:W-:Y:S01]  /*1c780*/  @P0 STS.128 [R213+0xa800], RZ ;  /* 0x00a800ffd5000388 */ /* 0x000fe20000000c00 */
[C---:B------:R-:W-:Y:S01]  /*1c790*/  VIADD R133, R2.reuse, 0x1 ;  /* 0x0000000102857836 */ /* 0x040fe20000000000 */
[----:B------:R-:W-:Y:S01]  /*1c7a0*/  PLOP3.LUT P1, PT, PT, PT, UP0, 0x80, 0x0 ;  /* 0x000000000000781c */ /* 0x000fe20003f2f008 */
[----:B------:R-:W-:Y:S02]  /*1c7b0*/  VIADD R134, R2, 0x9 ;  /* 0x0000000902867836 */ /* 0x000fe40000000000 */
[----:B------:R-:W-:Y:S01]  /*1c7c0*/  @!PT LDS RZ, [RZ] ;  /* 0x00000000fffff984 */ /* 0x000fe20000000800 */
[----:B------:R-:W-:Y:S01]  /*1c7d0*/  @!PT LDS RZ, [RZ] ;  /* 0x00000000fffff984 */ /* 0x000fe20000000800 */
[----:B------:R-:W-:Y:S01]  /*1c7e0*/  @!PT LDS RZ, [RZ] ;  /* 0x00000000fffff984 */ /* 0x000fe20000000800 */
[----:B------:R-:W-:Y:S01]  /*1c7f0*/  @!P0 LDGSTS.E.BYPASS.LTC128B.128 [R213+0xa800], desc[UR26][R10.64] ;  /* 0x0a8000000ad58fae */ /* 0x000fe2000b901d5a */
[--C-:B------:R-:W-:Y:S02]  /*1c800*/  LOP3.LUT R3, R219, UR5, R248.reuse, 0x96, !PT ;  /* 0x00000005db037c12 */ /* 0x100fe4000f8e96f8 */
[----:B------:R-:W-:Y:S02]  /*1c810*/  I2FP.F32.S32 R133, R133 ;  /* 0x0000008500857245 */ /* 0x000fe40000201400 */
[----:B------:R-:W-:Y:S05]  /*1c820*/  @P3 STS.128 [R213+0xb800], RZ ;  /* 0x00b800ffd5003388 */ /* 0x000fea0000000c00 */
[----:B------:R-:W-:Y:S01]  /*1c830*/  @!PT LDS RZ, [RZ] ;  /* 0x00000000fffff984 */ /* 0x000fe20000000800 */
[----:B------:R-:W-:Y:S01]  /*1c840*/  @!PT LDS RZ, [RZ] ;  /* 0x00000000fffff984 */ /* 0x000fe20000000800 */
[----:B------:R-:W-:Y:S01]  /*1c850*/  @!PT LDS RZ, [RZ] ;  /* 0x00000000fffff984 */ /* 0x000fe20000000800 */
[----:B------:R1:W-:Y:S05]  /*1c860*/  @!P3 LDGSTS.E.BYPASS.LTC128B.128 [R213+0xb800], desc[UR26][R6.64+0x80] ;  /* 0x0b80008006d5bfae */ /* 0x0003ea000b901d5a */
[----:B------:R-:W-:Y:S05]  /*1c870*/  LDSM.16.M88.4 R32, [R202] ;  /* 0x00000000ca20783b */ /* 0x000fea0000000200 */
[----:B------:R-:W1:Y:S05]  /*1c880*/  LDSM.16.M88.4 R16, [R200+0x8000] ;  /* 0x00800000c810783b */ /* 0x000e6a0000000200 */
[----:B------:R-:W2:Y:S05]  /*1c890*/  LDSM.16.M88.4 R28, [R202+0x2000] ;  /* 0x00200000ca1c783b */ /* 0x000eaa0000000200 */
[----:B------:R-:W3:Y:S05]  /*1c8a0*/  LDSM.16.M88.4 R172, [R200+0x8800] ;  /* 0x00880000c8ac783b */ /* 0x000eea0000000200 */
[----:B------:R-:W0:Y:S05]  /*1c8b0*/  LDGDEPBAR ;  /* 0x00000000000079af */ /* 0x000e2a0000000000 */
[----:B------:R-:W-:Y:S05]  /*1c8c0*/  LDSM.16.M88.4 R176, [R204] ;  /* 0x00000000ccb0783b */ /* 0x000fea0000000200 */
[----:B------:R-:W4:Y:S05]  /*1c8d0*/  LDSM.16.M88.4 R180, [R211] ;  /* 0x00000000d3b4783b */ /* 0x000f2a0000000200 */
[----:B------:R-:W5:Y:S05]  /*1c8e0*/  LDSM.16.M88.4 R184, [R204+0x2000] ;  /* 0x00200000ccb8783b */ /* 0x000f6a0000000200 */
[----:B------:R-:W5:Y:S05]  /*1c8f0*/  LDSM.16.M88.4 R188, [R211+0x800] ;  /* 0x00080000d3bc783b */ /* 0x000f6a0000000200 */
[----:B------:R-:W-:Y:S01]  /*1c900*/  LDSM.16.M88.4 R192, [R209+0x8000] ;  /* 0x00800000d1c0783b */ /* 0x000fe20000000200 */
[-C--:B-1----:R-:W-:Y:S04]  /*1c910*/  HMMA.16816.F32 R4, R32, R16.reuse, RZ ;  /* 0x000000102004723c */ /* 0x082fe800000018ff */
[----:B------:R-:W-:Y:S02]  /*1c920*/  LDSM.16.M88.4 R196, [R210+0x2000] ;  /* 0x00200000d2c4783b */ /* 0x000fe40000000200 */
[C---:B--2---:R-:W-:Y:S06]  /*1c930*/  HMMA.16816.F32 R8, R28.reuse, R16, RZ ;  /* 0x000000101c08723c */ /* 0x044fec00000018ff */
[-C--:B------:R-:W-:Y:S06]  /*1c940*/  HMMA.16816.F32 R12, R28, R18.reuse, RZ ;  /* 0x000000121c0c723c */ /* 0x080fec00000018ff */
[C---:B------:R-:W-:Y:S06]  /*1c950*/  HMMA.16816.F32 R16, R32.reuse, R18, RZ ;  /* 0x000000122010723c */ /* 0x040fec00000018ff */
[-C--:B---3--:R-:W-:Y:S06]  /*1c960*/  HMMA.16816.F32 R20, R32, R172.reuse, RZ ;  /* 0x000000ac2014723c */ /* 0x088fec00000018ff */
[C---:B------:R-:W-:Y:S06]  /*1c970*/  HMMA.16816.F32 R24, R28.reuse, R172, RZ ;  /* 0x000000ac1c18723c */ /* 0x040fec00000018ff */
[-C--:B------:R-:W-:Y:S06]  /*1c980*/  HMMA.16816.F32 R28, R28, R174.reuse, RZ ;  /* 0x000000ae1c1c723c */ /* 0x080fec00000018ff */
[----:B------:R-:W-:Y:S01]  /*1c990*/  HMMA.16816.F32 R32, R32, R174, RZ ;  /* 0x000000ae2020723c */ /* 0x000fe200000018ff */
[----:B------:R-:W1:Y:S05]  /*1c9a0*/  LDSM.16.M88.4 R172, [R210] ;  /* 0x00000000d2ac783b */ /* 0x000e6a0000000200 */
[-C--:B----4-:R-:W-:Y:S06]  /*1c9b0*/  HMMA.16816.F32 R4, R176, R180.reuse, R4 ;  /* 0x000000b4b004723c */ /* 0x090fec0000001804 */
[C---:B-----5:R-:W-:Y:S06]  /*1c9c0*/  HMMA.16816.F32 R8, R184.reuse, R180, R8 ;  /* 0x000000b4b808723c */ /* 0x060fec0000001808 */
[-C--:B------:R-:W-:Y:S06]  /*1c9d0*/  HMMA.16816.F32 R12, R184, R182.reuse, R12 ;  /* 0x000000b6b80c723c */ /* 0x080fec000000180c */
[C---:B------:R-:W-:Y:S01]  /*1c9e0*/  HMMA.16816.F32 R16, R176.reuse, R182, R16 ;  /* 0x000000b6b010723c */ /* 0x040fe20000001810 */
[----:B------:R-:W2:Y:S05]  /*1c9f0*/  LDSM.16.M88.4 R180, [R209+0x8800] ;  /* 0x00880000d1b4783b */ /* 0x000eaa0000000200 */
[-C--:B------:R-:W-:Y:S06]  /*1ca00*/  HMMA.16816.F32 R20, R176, R188.reuse, R20 ;  /* 0x000000bcb014723c */ /* 0x080fec0000001814 */
[C---:B------:R-:W-:Y:S06]  /*1ca10*/  HMMA.16816.F32 R24, R184.reuse, R188, R24 ;  /* 0x000000bcb818723c */ /* 0x040fec0000001818 */
[-C--:B------:R-:W-:Y:S01]  /*1ca20*/  HMMA.16816.F32 R28, R184, R190.reuse, R28 ;  /* 0x000000beb81c723c */ /* 0x080fe2000000181c */
[----:B------:R-:W-:Y:S05]  /*1ca30*/  LDSM.16.M88.4 R184, [R207] ;  /* 0x00000000cfb8783b */ /* 0x000fea0000000200 */
[----:B------:R-:W-:Y:S01]  /*1ca40*/  HMMA.16816.F32 R32, R176, R190, R32 ;  /* 0x000000beb020723c */ /* 0x000fe20000001820 */
[----:B------:R-:W3:Y:S05]  /*1ca50*/  LDSM.16.M88.4 R176, [R208] ;  /* 0x00000000d0b0783b */ /* 0x000eea0000000200 */
[-C--:B-1----:R-:W-:Y:S01]  /*1ca60*/  HMMA.16816.F32 R4, R172, R192.reuse, R4 ;  /* 0x000000c0ac04723c */ /* 0x082fe20000001804 */
[----:B------:R-:W1:Y:S05]  /*1ca70*/  LDSM.16.M88.4 R188, [R208+0x2000] ;  /* 0x00200000d0bc783b */ /* 0x000e6a0000000200 */
[C---:B------:R-:W-:Y:S06]  /*1ca80*/  HMMA.16816.F32 R8, R196.reuse, R192, R8 ;  /* 0x000000c0c408723c */ /* 0x040fec0000001808 */
[-C--:B------:R-:W-:Y:S06]  /*1ca90*/  HMMA.16816.F32 R12, R196, R194.reuse, R12 ;  /* 0x000000c2c40c723c */ /* 0x080fec000000180c */
[C---:B------:R-:W-:Y:S01]  /*1caa0*/  HMMA.16816.F32 R16, R172.reuse, R194, R16 ;  /* 0x000000c2ac10723c */ /* 0x040fe20000001810 */
[----:B------:R-:W4:Y:S05]  /*1cab0*/  LDSM.16.M88.4 R192, [R207+0x800] ;  /* 0x00080000cfc0783b */ /* 0x000f2a0000000200 */
[-C--:B--2---:R-:W-:Y:S06]  /*1cac0*/  HMMA.16816.F32 R20, R172, R180.reuse, R20 ;  /* 0x000000b4ac14723c */ /* 0x084fec0000001814 */
[C---:B------:R-:W-:Y:S06]  /*1cad0*/  HMMA.16816.F32 R24, R196.reuse, R180, R24 ;  /* 0x000000b4c418723c */ /* 0x040fec0000001818 */
[-C--:B------:R-:W-:Y:S01]  /*1cae0*/  HMMA.16816.F32 R28, R196, R182.reuse, R28 ;  /* 0x000000b6c41c723c */ /* 0x080fe2000000181c */
[----:B------:R-:W-:Y:S05]  /*1caf0*/  LDSM.16.M88.4 R196, [R202+0x6000] ;  /* 0x00600000cac4783b */ /* 0x000fea0000000200 */
[----:B------:R-:W-:Y:S01]  /*1cb00*/  HMMA.16816.F32 R32, R172, R182, R32 ;  /* 0x000000b6ac20723c */ /* 0x000fe20000001820 */
[----:B------:R-:W-:Y:S05]  /*1cb10*/  LDSM.16.M88.4 R172, [R202+0x4000] ;  /* 0x00400000caac783b */ /* 0x000fea0000000200 */
[-C--:B---3--:R-:W-:Y:S01]  /*1cb20*/  HMMA.16816.F32 R4, R176, R184.reuse, R4 ;  /* 0x000000b8b004723c */ /* 0x088fe20000001804 */
[----:B------:R-:W2:Y:S05]  /*1cb30*/  LDSM.16.M88.4 R180, [R200+0x9000] ;  /* 0x00900000c8b4783b */ /* 0x000eaa0000000200 */
[C---:B-1----:R-:W-:Y:S06]  /*1cb40*/  HMMA.16816.F32 R8, R188.reuse, R184, R8 ;  /* 0x000000b8bc08723c */ /* 0x042fec0000001808 */
[-C--:B------:R-:W-:Y:S06]  /*1cb50*/  HMMA.16816.F32 R12, R188, R186.reuse, R12 ;  /* 0x000000babc0c723c */ /* 0x080fec000000180c */
[C---:B------:R-:W-:Y:S01]  /*1cb60*/  HMMA.16816.F32 R16, R176.reuse, R186, R16 ;  /* 0x000000bab010723c */ /* 0x040fe20000001810 */
[----:B------:R-:W1:Y:S05]  /*1cb70*/  LDSM.16.M88.4 R184, [R200+0x9800] ;  /* 0x00980000c8b8783b */ /* 0x000e6a0000000200 */
[-C--:B----4-:R-:W-:Y:S06]  /*1cb80*/  HMMA.16816.F32 R20, R176, R192.reuse, R20 ;  /* 0x000000c0b014723c */ /* 0x090fec0000001814 */
[C---:B------:R-:W-:Y:S06]  /*1cb90*/  HMMA.16816.F32 R24, R188.reuse, R192, R24 ;  /* 0x000000c0bc18723c */ /* 0x040fec0000001818 */
[-C--:B------:R-:W-:Y:S01]  /*1cba0*/  HMMA.16816.F32 R28, R188, R194.reuse, R28 ;  /* 0x000000c2bc1c723c */ /* 0x080fe2000000181c */
[----:B------:R-:W-:Y:S05]  /*1cbb0*/  LDSM.16.M88.4 R188, [R211+0x1000] ;  /* 0x00100000d3bc783b */ /* 0x000fea0000000200 */
[----:B------:R-:W-:Y:S01]  /*1cbc0*/  HMMA.16816.F32 R32, R176, R194, R32 ;  /* 0x000000c2b020723c */ /* 0x000fe20000001820 */
[----:B------:R-:W3:Y:S05]  /*1cbd0*/  LDSM.16.M88.4 R176, [R204+0x4000] ;  /* 0x00400000ccb0783b */ /* 0x000eea0000000200 */
[-C--:B--2---:R-:W-:Y:S01]  /*1cbe0*/  HMMA.16816.F32 R4, R172, R180.reuse, R4 ;  /* 0x000000b4ac04723c */ /* 0x084fe20000001804 */
[----:B------:R-:W2:Y:S05]  /*1cbf0*/  LDSM.16.M88.4 R192, [R204+0x6000] ;  /* 0x00600000ccc0783b */ /* 0x000eaa0000000200 */
[C---:B------:R-:W-:Y:S06]  /*1cc00*/  HMMA.16816.F32 R8, R196.reuse, R180, R8 ;  /* 0x000000b4c408723c */ /* 0x040fec0000001808 */
[-C--:B------:R-:W-:Y:S06]  /*1cc10*/  HMMA.16816.F32 R12, R196, R182.reuse, R12 ;  /* 0x000000b6c40c723c */ /* 0x080fec000000180c */
[C---:B------:R-:W-:Y:S01]  /*1cc20*/  HMMA.16816.F32 R16, R172.reuse, R182, R16 ;  /* 0x000000b6ac10723c */ /* 0x040fe20000001810 */
[----:B------:R-:W4:Y:S05]  /*1cc30*/  LDSM.16.M88.4 R180, [R211+0x1800] ;  /* 0x00180000d3b4783b */ /* 0x000f2a0000000200 */
[-C--:B-1----:R-:W-:Y:S06]  /*1cc40*/  HMMA.16816.F32 R20, R172, R184.reuse, R20 ;  /* 0x000000b8ac14723c */ /* 0x082fec0000001814 */
[C---:B------:R-:W-:Y:S06]  /*1cc50*/  HMMA.16816.F32 R24, R196.reuse, R184, R24 ;  /* 0x000000b8c418723c */ /* 0x040fec0000001818 */
[-C--:B------:R-:W-:Y:S01]  /*1cc60*/  HMMA.16816.F32 R28, R196, R186.reuse, R28 ;  /* 0x000000bac41c723c */ /* 0x080fe2000000181c */
[----:B------:R-:W-:Y:S05]  /*1cc70*/  LDSM.16.M88.4 R196, [R210+0x6000] ;  /* 0x00600000d2c4783b */ /* 0x000fea0000000200 */
[----:B------:R-:W-:Y:S01]  /*1cc80*/  HMMA.16816.F32 R32, R172, R186, R32 ;  /* 0x000000baac20723c */ /* 0x000fe20000001820 */
[----:B------:R-:W-:Y:S05]  /*1cc90*/  LDSM.16.M88.4 R172, [R210+0x4000] ;  /* 0x00400000d2ac783b */ /* 0x000fea0000000200 */
[-C--:B---3--:R-:W-:Y:S01]  /*1cca0*/  HMMA.16816.F32 R4, R176, R188.reuse, R4 ;  /* 0x000000bcb004723c */ /* 0x088fe20000001804 */
[----:B------:R-:W1:Y:S05]  /*1ccb0*/  LDSM.16.M88.4 R184, [R209+0x9000] ;  /* 0x00900000d1b8783b */ /* 0x000e6a0000000200 */
[C---:B--2---:R-:W-:Y:S06]  /*1ccc0*/  HMMA.16816.F32 R8, R192.reuse, R188, R8 ;  /* 0x000000bcc008723c */ /* 0x044fec0000001808 */
[-C--:B------:R-:W-:Y:S06]  /*1ccd0*/  HMMA.16816.F32 R12, R192, R190.reuse, R12 ;  /* 0x000000bec00c723c */ /* 0x080fec000000180c */
[C---:B------:R-:W-:Y:S01]  /*1cce0*/  HMMA.16816.F32 R16, R176.reuse, R190, R16 ;  /* 0x000000beb010723c */ /* 0x040fe20000001810 */
[----:B------:R-:W2:Y:S05]  /*1ccf0*/  LDSM.16.M88.4 R188, [R209+0x9800] ;  /* 0x00980000d1bc783b */ /* 0x000eaa0000000200 */
[-C--:B----4-:R-:W-:Y:S06]  /*1cd00*/  HMMA.16816.F32 R20, R176, R180.reuse, R20 ;  /* 0x000000b4b014723c */ /* 0x090fec0000001814 */
[C---:B------:R-:W-:Y:S06]  /*1cd10*/  HMMA.16816.F32 R24, R192.reuse, R180, R24 ;  /* 0x000000b4c018723c */ /* 0x040fec0000001818 */
[-C--:B------:R-:W-:Y:S01]  /*1cd20*/  HMMA.16816.F32 R28, R192, R182.reuse, R28 ;  /* 0x000000b6c01c723c */ /* 0x080fe2000000181c */
[----:B------:R-:W-:Y:S05]  /*1cd30*/  LDSM.16.M88.4 R192, [R208+0x6000] ;  /* 0x00600000d0c0783b */ /* 0x000fea0000000200 */
[----:B------:R-:W-:Y:S01]  /*1cd40*/  HMMA.16816.F32 R32, R176, R182, R32 ;  /* 0x000000b6b020723c */ /* 0x000fe20000001820 */
[----:B------:R-:W-:Y:S05]  /*1cd50*/  LDSM.16.M88.4 R176, [R208+0x4000] ;  /* 0x00400000d0b0783b */ /* 0x000fea0000000200 */
[-C--:B-1----:R-:W-:Y:S01]  /*1cd60*/  HMMA.16816.F32 R4, R172, R184.reuse, R4 ;  /* 0x000000b8ac04723c */ /* 0x082fe20000001804 */
[----:B------:R-:W1:Y:S05]  /*1cd70*/  LDSM.16.M88.4 R180, [R207+0x1000] ;  /* 0x00100000cfb4783b */ /* 0x000e6a0000000200 */
[C---:B------:R-:W-:Y:S06]  /*1cd80*/  HMMA.16816.F32 R8, R196.reuse, R184, R8 ;  /* 0x000000b8c408723c */ /* 0x040fec0000001808 */
[-C--:B------:R-:W-:Y:S06]  /*1cd90*/  HMMA.16816.F32 R12, R196, R186.reuse, R12 ;  /* 0x000000bac40c723c */ /* 0x080fec000000180c */
[C---:B------:R-:W-:Y:S01]  /*1cda0*/  HMMA.16816.F32 R16, R172.reuse, R186, R16 ;  /* 0x000000baac10723c */ /* 0x040fe20000001810 */
[----:B------:R-:W3:Y:S01]  /*1cdb0*/  LDSM.16.M88.4 R184, [R207+0x1800] ;  /* 0x00180000cfb8783b */ /* 0x000ee20000000200 */
[----:B------:R-:W-:Y:S04]  /*1cdc0*/  DEPBAR.LE SB0, 0x0 ;  /* 0x000080000000791a */ /* 0x000fe80000000000 */
[-C--:B--2---:R-:W-:Y:S01]  /*1cdd0*/  HMMA.16816.F32 R20, R172, R188.reuse, R20 ;  /* 0x000000bcac14723c */ /* 0x084fe20000001814 */
[----:B------:R-:W-:Y:S05]  /*1cde0*/  BAR.SYNC.DEFER_BLOCKING 0x0 ;  /* 0x0000000000007b1d */ /* 0x000fea0000010000 */
[C---:B------:R-:W-:Y:S06]  /*1cdf0*/  HMMA.16816.F32 R24, R196.reuse, R188, R24 ;  /* 0x000000bcc418723c */ /* 0x040fec0000001818 */
[-C--:B------:R-:W-:Y:S06]  /*1ce00*/  HMMA.16816.F32 R28, R196, R190.reuse, R28 ;  /* 0x000000bec41c723c */ /* 0x080fec000000181c */
[----:B------:R-:W-:Y:S05]  /*1ce10*/  HMMA.16816.F32 R32, R172, R190, R32 ;  /* 0x000000beac20723c */ /* 0x000fea0000001820 */
[----:B------:R-:W-:Y:S01]  /*1ce20*/  IMAD.WIDE.U32 R196, R3, -0x326172a9, RZ ;  /* 0xcd9e8d5703c47825 */ /* 0x000fe200078e00ff */
[-C--:B-1----:R-:W-:Y:S05]  /*1ce30*/  HMMA.16816.F32 R4, R176, R180.reuse, R4 ;  /* 0x000000b4b004723c */ /* 0x082fea0000001804 */
[----:B------:R-:W-:Y:S01]  /*1ce40*/  IMAD.WIDE.U32 R174, R132, -0x326172a9, RZ ;  /* 0xcd9e8d5784ae7825 */ /* 0x000fe200078e00ff */
[----:B------:R-:W-:Y:S01]  /*1ce50*/  LOP3.LUT R132, R217, UR5, R248, 0x96, !PT ;  /* 0x00000005d9847c12 */ /* 0x000fe2000f8e96f8 */
[C---:B------:R-:W-:Y:S04]  /*1ce60*/  HMMA.16816.F32 R8, R192.reuse, R180, R8 ;  /* 0x000000b4c008723c */ /* 0x040fe80000001808 */
[----:B------:R-:W-:Y:S01]  /*1ce70*/  LOP3.LUT R3, R197, UR40, R174, 0x96, !PT ;  /* 0x00000028c5037c12 */ /* 0x000fe2000f8e96ae */
[----:B------:R-:W-:Y:S01]  /*1ce80*/  IMAD.WIDE.U32 R188, R132, -0x326172a9, RZ ;  /* 0xcd9e8d5784bc7825 */ /* 0x000fe200078e00ff */
[C---:B------:R-:W-:Y:S01]  /*1ce90*/  LOP3.LUT R138, R175.reuse, UR41, R138, 0x96, !PT ;  /* 0x00000029af8a7c12 */ /* 0x040fe2000f8e968a */
[-C--:B------:R-:W-:Y:S04]  /*1cea0*/  HMMA.16816.F32 R12, R192, R182.reuse, R12 ;  /* 0x000000b6c00c723c */ /* 0x080fe8000000180c */
[----:B------:R-:W-:Y:S01]  /*1ceb0*/  LOP3.LUT R172, R175, UR41, R220, 0x96, !PT ;  /* 0x00000029afac7c12 */ /* 0x000fe2000f8e96dc */
[----:B------:R-:W-:Y:S01]  /*1cec0*/  IMAD.WIDE.U32 R190, R3, -0x2daee0ad, RZ ;  /* 0xd2511f5303be7825 */ /* 0x000fe200078e00ff */
[----:B------:R-:W-:Y:S01]  /*1ced0*/  I2FP.F32.S32 R3, R2 ;  /* 0x0000000200037245 */ /* 0x000fe20000201400 */
[C---:B------:R-:W-:Y:S04]  /*1cee0*/  HMMA.16816.F32 R16, R176.reuse, R182, R16 ;  /* 0x000000b6b010723c */ /* 0x040fe80000001810 */
[C---:B------:R-:W-:Y:S01]  /*1cef0*/  FFMA.FTZ R4, R3.reuse, UR21, R4 ;  /* 0x0000001503047c23 */ /* 0x040fe20008010004 */
[----:B------:R-:W-:Y:S01]  /*1cf00*/  FFMA.FTZ R6, R3, UR21, R6 ;  /* 0x0000001503067c23 */ /* 0x000fe20008010006 */
[-C--:B---3--:R-:W-:Y:S05]  /*1cf10*/  HMMA.16816.F32 R20, R176, R184.reuse, R20 ;  /* 0x000000b8b014723c */ /* 0x088fea0000001814 */
[----:B------:R-:W-:Y:S01]  /*1cf20*/  LOP3.LUT R183, R189, UR40, R174, 0x96, !PT ;  /* 0x00000028bdb77c12 */ /* 0x000fe2000f8e96ae */
[C---:B------:R-:W-:Y:S05]  /*1cf30*/  HMMA.16816.F32 R24, R192.reuse, R184, R24 ;  /* 0x000000b8c018723c */ /* 0x040fea0000001818 */
[C---:B------:R-:W-:Y:S01]  /*1cf40*/  FFMA.FTZ R8, R3.reuse, UR21, R8 ;  /* 0x0000001503087c23 */ /* 0x040fe20008010008 */
[-C--:B------:R-:W-:Y:S05]  /*1cf50*/  HMMA.16816.F32 R28, R192, R186.reuse, R28 ;  /* 0x000000bac01c723c */ /* 0x080fea000000181c */
[----:B------:R-:W-:Y:S01]  /*1cf60*/  FFMA.FTZ R10, R3, UR21, R10 ;  /* 0x00000015030a7c23 */ /* 0x000fe2000801000a */
[----:B------:R-:W-:Y:S01]  /*1cf70*/  I2FP.F32.S32 R3, R134 ;  /* 0x0000008600037245 */ /* 0x000fe20000201400 */
[----:B------:R-:W-:Y:S04]  /*1cf80*/  HMMA.16816.F32 R32, R176, R186, R32 ;  /* 0x000000bab020723c */ /* 0x000fe80000001820 */
[C---:B------:R-:W-:Y:S01]  /*1cf90*/  FFMA.FTZ R5, R133.reuse, UR21, R5 ;  /* 0x0000001585057c23 */ /* 0x040fe20008010005 */
[C---:B------:R-:W-:Y:S01]  /*1cfa0*/  FFMA.FTZ R7, R133.reuse, UR21, R7 ;  /* 0x0000001585077c23 */ /* 0x040fe20008010007 */
[C---:B------:R-:W-:Y:S01]  /*1cfb0*/  FFMA.FTZ R9, R133.reuse, UR21, R9 ;  /* 0x0000001585097c23 */ /* 0x040fe20008010009 */
[----:B------:R-:W-:Y:S01]  /*1cfc0*/  FFMA.FTZ R11, R133, UR21, R11 ;  /* 0x00000015850b7c23 */ /* 0x000fe2000801000b */
[C---:B------:R-:W-:Y:S03]  /*1cfd0*/  FFMA.FTZ R13, R3.reuse, UR21, R13 ;  /* 0x00000015030d7c23 */ /* 0x040fe6000801000d */
[C---:B------:R-:W-:Y:S01]  /*1cfe0*/  FFMA.FTZ R15, R3.reuse, UR21, R15 ;  /* 0x00000015030f7c23 */ /* 0x040fe2000801000f */
[C---:B------:R-:W-:Y:S01]  /*1cff0*/  FFMA.FTZ R17, R3.reuse, UR21, R17 ;  /* 0x0000001503117c23 */ /* 0x040fe20008010011 */
[----:B------:R-:W-:Y:S01]  /*1d000*/  FFMA.FTZ R19, R3, UR21, R19 ;  /* 0x0000001503137c23 */ /* 0x000fe20008010013 */
[C---:B------:R-:W-:Y:S02]  /*1d010*/  VIADD R132, R2.reuse, 0x8 ;  /* 0x0000000802847836 */ /* 0x040fe40000000000 */
[C---:B------:R-:W-:Y:S02]  /*1d020*/  VIADD R133, R2.reuse, 0x10 ;  /* 0x0000001002857836 */ /* 0x040fe40000000000 */
[C---:B------:R-:W-:Y:S01]  /*1d030*/  VIADD R134, R2.reuse, 0x11 ;  /* 0x0000001102867836 */ /* 0x040fe20000000000 */
[----:B------:R-:W-:Y:S01]  /*1d040*/  I2FP.F32.S32 R132, R132 ;  /* 0x0000008400847245 */ /* 0x000fe20000201400 */
[C---:B------:R-:W-:Y:S02]  /*1d050*/  VIADD R3, R2.reuse, 0x18 ;  /* 0x0000001802037836 */ /* 0x040fe40000000000 */
[----:B------:R-:W-:Y:S02]  /*1d060*/  VIADD R2, R2, 0x19 ;  /* 0x0000001902027836 */ /* 0x000fe40000000000 */
[C---:B------:R-:W-:Y:S01]  /*1d070*/  FFMA.FTZ R12, R132.reuse, UR21, R12 ;  /* 0x00000015840c7c23 */ /* 0x040fe2000801000c */
[----:B------:R-:W-:Y:S01]  /*1d080*/  I2FP.F32.S32 R3, R3 ;  /* 0x0000000300037245 */ /* 0x000fe20000201400 */
[C---:B------:R-:W-:Y:S01]  /*1d090*/  FFMA.FTZ R14, R132.reuse, UR21, R14 ;  /* 0x00000015840e7c23 */ /* 0x040fe2000801000e */
[----:B------:R-:W-:Y:S01]  /*1d0a0*/  I2FP.F32.S32 R2, R2 ;  /* 0x0000000200027245 */ /* 0x000fe20000201400 */
[C---:B------:R-:W-:Y:S01]  /*1d0b0*/  FFMA.FTZ R16, R132.reuse, UR21, R16 ;  /* 0x0000001584107c23 */ /* 0x040fe20008010010 */
[----:B------:R-:W-:Y:S01]  /*1d0c0*/  FFMA.FTZ R18, R132, UR21, R18 ;  /* 0x0000001584127c23 */ /* 0x000fe20008010012 */
[----:B------:R-:W-:Y:S01]  /*1d0d0*/  I2FP.F32.S32 R132, R133 ;  /* 0x0000008500847245 */ /* 0x000fe20000201400 */
[C---:B------:R-:W-:Y:S01]  /*1d0e0*/  FFMA.FTZ R28, R3.reuse, UR21, R28 ;  /* 0x00000015031c7c23 */ /* 0x040fe2000801001c */
[----:B------:R-:W-:Y:S01]  /*1d0f0*/  I2FP.F32.S32 R133, R134 ;  /* 0x0000008600857245 */ /* 0x000fe20000201400 */
[C---:B------:R-:W-:Y:S01]  /*1d100*/  FFMA.FTZ R30, R3.reuse, UR21, R30 ;  /* 0x00000015031e7c23 */ /* 0x040fe2000801001e */
[C---:B------:R-:W-:Y:S01]  /*1d110*/  FFMA.FTZ R32, R3.reuse, UR21, R32 ;  /* 0x0000001503207c23 */ /* 0x040fe20008010020 */
[----:B------:R-:W-:Y:S01]  /*1d120*/  FFMA.FTZ R34, R3, UR21, R34 ;  /* 0x0000001503227c23 */ /* 0x000fe20008010022 */
[----:B------:R-:W-:Y:S01]  /*1d130*/  FMNMX.FTZ R3, R4, R0, !PT ;  /* 0x0000000004037209 */ /* 0x000fe20007810000 */
[C---:B------:R-:W-:Y:S01]  /*1d140*/  FFMA.FTZ R29, R2.reuse, UR21, R29 ;  /* 0x00000015021d7c23 */ /* 0x040fe2000801001d */
[C---:B------:R-:W-:Y:S01]  /*1d150*/  FFMA.FTZ R31, R2.reuse, UR21, R31 ;  /* 0x00000015021f7c23 */ /* 0x040fe2000801001f */
[C---:B------:R-:W-:Y:S01]  /*1d160*/  FFMA.FTZ R33, R2.reuse, UR21, R33 ;  /* 0x0000001502217c23 */ /* 0x040fe20008010021 */
[----:B------:R-:W-:Y:S01]  /*1d170*/  FMNMX.FTZ R3, R5, R3, !PT ;  /* 0x0000000305037209 */ /* 0x000fe20007810000 */
        /* <DEDUP_REMOVED lines=9> */
[----:B------:R-:W-:Y:S01]  /*1d210*/  FMNMX.FTZ R3, R18, R2, !PT ;  /* 0x0000000212037209 */ /* 0x000fe20007810000 */
[C---:B------:R-:W-:Y:S01]  /*1d220*/  FFMA.FTZ R23, R133.reuse, UR21, R23 ;  /* 0x0000001585177c23 */ /* 0x040fe20008010017 */
[----:B------:R-:W-:Y:S01]  /*1d230*/  FMNMX.FTZ R2, R8, R136, !PT ;  /* 0x0000008808027209 */ /* 0x000fe20007810000 */
[----:B------:R-:W-:Y:S01]  /*1d240*/  FFMA.FTZ R25, R133, UR21, R25 ;  /* 0x0000001585197c23 */ /* 0x000fe20008010019 */
[----:B------:R-:W-:Y:S01]  /*1d250*/  FMNMX.FTZ R134, R17, R132, !PT ;  /* 0x0000008411867209 */ /* 0x000fe20007810000 */
[----:B------:R-:W-:Y:S01]  /*1d260*/  FFMA.FTZ R27, R133, UR21, R27 ;  /* 0x00000015851b7c23 */ /* 0x000fe2000801001b */
[----:B------:R-:W-:Y:S01]  /*1d270*/  FMNMX.FTZ R133, R10, R137, !PT ;  /* 0x000000890a857209 */ /* 0x000fe20007810000 */
        /* <DEDUP_REMOVED lines=15> */
[----:B------:R-:W-:Y:S02]  /*1d370*/  LOP3.LUT R198, R139, UR39, R218, 0x96, !PT ;  /* 0x000000278bc67c12 */ /* 0x000fe4000f8e96da */
[----:B------:R-:W-:Y:S02]  /*1d380*/  LOP3.LUT R199, R191, UR33, R138, 0x96, !PT ;  /* 0x00000021bfc77c12 */ /* 0x000fe4000f8e968a */
[----:B------:R-:W-:Y:S02]  /*1d390*/  FMNMX.FTZ R182, R24, R3, !PT ;  /* 0x0000000318b67209 */ /* 0x000fe40007810000 */
[----:B------:R-:W-:Y:S02]  /*1d3a0*/  FMNMX.FTZ R181, R26, R2, !PT ;  /* 0x000000021ab57209 */ /* 0x000fe40007810000 */
[----:B------:R-:W-:Y:S02]  /*1d3b0*/  FMNMX.FTZ R134, R33, R134, !PT ;  /* 0x0000008621867209 */ /* 0x000fe40007810000 */
[----:B------:R-:W-:Y:S01]  /*1d3c0*/  FMNMX.FTZ R180, R35, R180, !PT ;  /* 0x000000b423b47209 */ /* 0x000fe20007810000 */
[----:B------:R-:W-:Y:S06]  /*1d3d0*/  @P1 BRA `(.L_x_1587) ;  /* 0xffffffec005c1947 */ /* 0x000fec000383ffff */
.L_x_1586:
[----:B------:R-:W-:Y:S01]  /*1d3e0*/  FMNMX.FTZ R133, R25, R182, !PT ;  /* 0x000000b619857209 */ /* 0x000fe20007810000 */
[----:B------:R2:W-:Y:S01]  /*1d3f0*/  STL [R1+0x104], R207 ;  /* 0x000104cf01007387 */ /* 0x0005e20000100800 */
[----:B------:R-:W-:Y:S01]  /*1d400*/  FMNMX.FTZ R132, R27, R181, !PT ;  /* 0x000000b51b847209 */ /* 0x000fe20007810000 */
[----:B------:R-:W-:Y:S01]  /*1d410*/  IMAD.WIDE.U32 R2, R183, -0x2daee0ad, RZ ;  /* 0xd2511f53b7027825 */ /* 0x000fe200078e00ff */
[----:B-1----:R-:W-:Y:S01]  /*1d420*/  FMNMX.FTZ R172, R28, R133, !PT ;  /* 0x000000851cac7209 */ /* 0x002fe20007810000 */
[----:B------:R-:W-:Y:S01]  /*1d430*/  STL [R1+0x100], R204 ;  /* 0x000100cc01007387 */ /* 0x000fe20000100800 */
[----:B------:R-:W-:Y:S02]  /*1d440*/  LOP3.LUT R139, R179, UR39, R216, 0x96, !PT ;  /* 0x00000027b38b7c12 */ /* 0x000fe4000f8e96d8 */
[----:B------:R-:W-:Y:S01]  /*1d450*/  FMNMX.FTZ R172, R29, R172, !PT ;  /* 0x000000ac1dac7209 */ /* 0x000fe20007810000 */
[----:B------:R-:W-:Y:S01]  /*1d460*/  STL [R1+0xfc], R202 ;  /* 0x0000fcca01007387 */ /* 0x000fe20000100800 */
[----:B------:R-:W-:Y:S01]  /*1d470*/  FMNMX.FTZ R138, R30, R132, !PT ;  /* 0x000000841e8a7209 */ /* 0x000fe20007810000 */
[----:B------:R-:W-:Y:S01]  /*1d480*/  IMAD.WIDE.U32 R132, R198, -0x326172a9, RZ ;  /* 0xcd9e8d57c6847825 */ /* 0x000fe200078e00ff */
[----:B------:R-:W-:Y:S01]  /*1d490*/  LOP3.LUT R178, R3, UR33, R178, 0x96, !PT ;  /* 0x0000002103b27c12 */ /* 0x000fe2000f8e96b2 */
[----:B------:R-:W-:Y:S01]  /*1d4a0*/  STL [R1+0xf8], R200 ;  /* 0x0000f8c801007387 */ /* 0x000fe20000100800 */
[----:B------:R-:W-:Y:S01]  /*1d4b0*/  FMNMX.FTZ R3, R31, R138, !PT ;  /* 0x0000008a1f037209 */ /* 0x000fe20007810000 */
[----:B------:R-:W-:Y:S01]  /*1d4c0*/  IMAD.WIDE.U32 R186, R139, -0x326172a9, RZ ;  /* 0xcd9e8d578bba7825 */ /* 0x000fe200078e00ff */
[----:B------:R-:W-:Y:S01]  /*1d4d0*/  LOP3.LUT R133, R133, UR38, R196, 0x96, !PT ;  /* 0x0000002685857c12 */ /* 0x000fe2000f8e96c4 */
[----:B------:R-:W3:Y:S01]  /*1d4e0*/  LDL.LU R193, [R1+0x74] ;  /* 0x0000740001c17983 */ /* 0x000ee20000300800 */
[----:B------:R-:W-:Y:S01]  /*1d4f0*/  LOP3.LUT R212, R212, 0xffff7fff, RZ, 0xc0, !PT ;  /* 0xffff7fffd4d47812 */ /* 0x000fe200078ec0ff */
[----:B------:R-:W-:Y:S01]  /*1d500*/  IMAD.WIDE.U32 R138, R199, -0x326172a9, RZ ;  /* 0xcd9e8d57c78a7825 */ /* 0x000fe200078e00ff */
[----:B------:R-:W-:Y:S01]  /*1d510*/  LOP3.LUT R173, R187, UR38, R188, 0x96, !PT ;  /* 0x00000026bbad7c12 */ /* 0x000fe2000f8e96bc */
[----:B------:R-:W4:Y:S01]  /*1d520*/  LDL.LU R192, [R1+0x78] ;  /* 0x0000780001c07983 */ /* 0x000f220000300800 */
[----:B------:R-:W-:Y:S01]  /*1d530*/  @P0 LOP3.LUT R212, R212, 0x8000, RZ, 0xfc, !PT ;  /* 0x00008000d4d40812 */ /* 0x000fe200078efcff */
[----:B------:R-:W-:Y:S01]  /*1d540*/  IMAD.WIDE.U32 R184, R133, -0x2daee0ad, RZ ;  /* 0xd2511f5385b87825 */ /* 0x000fe200078e00ff */
[----:B------:R-:W-:Y:S01]  /*1d550*/  LOP3.LUT R132, R139, UR32, R132, 0x96, !PT ;  /* 0x000000208b847c12 */ /* 0x000fe2000f8e9684 */
[----:B------:R-:W1:Y:S01]  /*1d560*/  SHFL.BFLY PT, R174, R134, 0x2, 0x1f ;  /* 0x0c401f0086ae7f89 */ /* 0x000e6200000e0000 */
[----:B------:R-:W-:Y:S01]  /*1d570*/  LOP3.LUT R212, R212, 0xfff7ffff, RZ, 0xc0, !PT ;  /* 0xfff7ffffd4d47812 */ /* 0x000fe200078ec0ff */
[----:B------:R-:W-:Y:S01]  /*1d580*/  IMAD.WIDE.U32 R182, R173, -0x2daee0ad, RZ ;  /* 0xd2511f53adb67825 */ /* 0x000fe200078e00ff */
[----:B------:R-:W-:Y:S05]  /*1d590*/  LOP3.LUT R173, R185, UR29, R190, 0x96, !PT ;  /* 0x0000001db9ad7c12 */ /* 0x000fea000f8e96be */
[----:B------:R-:W1:Y:S01]  /*1d5a0*/  SHFL.BFLY PT, R175, R180, 0x2, 0x1f ;  /* 0x0c401f00b4af7f89 */ /* 0x000e6200000e0000 */
[----:B------:R-:W-:Y:S01]  /*1d5b0*/  IMAD.WIDE.U32 R188, R178, -0x326172a9, RZ ;  /* 0xcd9e8d57b2bc7825 */ /* 0x000fe200078e00ff */
[----:B------:R-:W-:Y:S06]  /*1d5c0*/  LOP3.LUT R2, R183, UR29, R2, 0x96, !PT ;  /* 0x0000001db7027c12 */ /* 0x000fec000f8e9602 */
[----:B------:R-:W1:Y:S01]  /*1d5d0*/  SHFL.BFLY PT, R176, R172, 0x2, 0x1f ;  /* 0x0c401f00acb07f89 */ /* 0x000e6200000e0000 */
[----:B------:R-:W-:Y:S07]  /*1d5e0*/  LOP3.LUT R139, R189, UR32, R186, 0x96, !PT ;  /* 0x00000020bd8b7c12 */ /* 0x000fee000f8e96ba */
[----:B--2---:R2:W2:Y:S01]  /*1d5f0*/  LDL.S16 R207, [R1+0x48] ;  /* 0x0000480001cf7983 */ /* 0x0044a20000100600 */
[----:B------:R-:W-:Y:S03]  /*1d600*/  IMAD.WIDE.U32 R186, R132, -0x2daee0ad, RZ ;  /* 0xd2511f5384ba7825 */ /* 0x000fe600078e00ff */
[----:B------:R-:W1:Y:S01]  /*1d610*/  SHFL.BFLY PT, R179, R3, 0x2, 0x1f ;  /* 0x0c401f0003b37f89 */ /* 0x000e6200000e0000 */
[----:B------:R-:W-:Y:S05]  /*1d620*/  IMAD.WIDE.U32 R236, R139, -0x2daee0ad, RZ ;  /* 0xd2511f538bec7825 */ /* 0x000fea00078e00ff */
[----:B------:R-:W-:Y:S02]  /*1d630*/  LOP3.LUT R178, R237, UR10, R182, 0x96, !PT ;  /* 0x0000000aedb27c12 */ /* 0x000fe4000f8e96b6 */
[----:B-1----:R-:W-:Y:S02]  /*1d640*/  FMNMX.FTZ R134, R134, R174, !PT ;  /* 0x000000ae86867209 */ /* 0x002fe40007810000 */
[----:B------:R-:W-:Y:S01]  /*1d650*/  LOP3.LUT R174, R187, UR10, R184, 0x96, !PT ;  /* 0x0000000abbae7c12 */ /* 0x000fe2000f8e96b8 */
[----:B------:R-:W-:Y:S01]  /*1d660*/  IMAD.WIDE.U32 R184, R2, -0x326172a9, RZ ;  /* 0xcd9e8d5702b87825 */ /* 0x000fe200078e00ff */
[----:B------:R-:W-:Y:S01]  /*1d670*/  FMNMX.FTZ R133, R180, R175, !PT ;  /* 0x000000afb4857209 */ /* 0x000fe20007810000 */
[----:B------:R-:W1:Y:S02]  /*1d680*/  SHFL.BFLY PT, R177, R134, 0x1, 0x1f ;  /* 0x0c201f0086b17f89 */ /* 0x000e6400000e0000 */
[----:B------:R-:W-:Y:S01]  /*1d690*/  IMAD.WIDE.U32 R180, R173, -0x326172a9, RZ ;  /* 0xcd9e8d57adb47825 */ /* 0x000fe200078e00ff */
[----:B------:R-:W-:Y:S05]  /*1d6a0*/  FMNMX.FTZ R132, R172, R176, !PT ;  /* 0x000000b0ac847209 */ /* 0x000fea0007810000 */
[----:B------:R-:W1:Y:S01]  /*1d6b0*/  SHFL.BFLY PT, R173, R133, 0x1, 0x1f ;  /* 0x0c201f0085ad7f89 */ /* 0x000e6200000e0000 */
[----:B------:R-:W-:Y:S01]  /*1d6c0*/  LOP3.LUT R219, R185, UR11, R188, 0x96, !PT ;  /* 0x0000000bb9db7c12 */ /* 0x000fe2000f8e96bc */
[----:B------:R-:W-:Y:S01]  /*1d6d0*/  IMAD.WIDE.U32 R174, R174, -0x326172a9, RZ ;  /* 0xcd9e8d57aeae7825 */ /* 0x000fe200078e00ff */
[----:B------:R-:W-:Y:S05]  /*1d6e0*/  LOP3.LUT R182, R181, UR11, R138, 0x96, !PT ;  /* 0x0000000bb5b67c12 */ /* 0x000fea000f8e968a */
[----:B------:R-:W1:Y:S01]  /*1d6f0*/  SHFL.BFLY PT, R139, R132, 0x1, 0x1f ;  /* 0x0c201f00848b7f89 */ /* 0x000e6200000e0000 */
[----:B------:R-:W-:Y:S02]  /*1d700*/  FMNMX.FTZ R3, R3, R179, !PT ;  /* 0x000000b303037209 */ /* 0x000fe40007810000 */
[----:B------:R-:W-:Y:S02]  /*1d710*/  LOP3.LUT R176, R175, UR24, R180, 0x96, !PT ;  /* 0x00000018afb07c12 */ /* 0x000fe4000f8e96b4 */
[----:B------:R-:W-:Y:S03]  /*1d720*/  LOP3.LUT R244, R174, 0xff, RZ, 0xc0, !PT ;  /* 0x000000ffaef47812 */ /* 0x000fe600078ec0ff */
[----:B------:R-:W1:Y:S01]  /*1d730*/  SHFL.BFLY PT, R179, R3, 0x1, 0x1f ;  /* 0x0c201f0003b37f89 */ /* 0x000e6200000e0000 */
[----:B------:R-:W-:Y:S02]  /*1d740*/  SHF.R.U32.HI R234, RZ, 0x18, R174 ;  /* 0x00000018ffea7819 */ /* 0x000fe400000116ae */
[----:B------:R-:W-:Y:S02]  /*1d750*/  LOP3.LUT R183, R176, 0xff, RZ, 0xc0, !PT ;  /* 0x000000ffb0b77812 */ /* 0x000fe400078ec0ff */
[----:B------:R-:W-:Y:S02]  /*1d760*/  SHF.R.U32.HI R185, RZ, 0x18, R176 ;  /* 0x00000018ffb97819 */ /* 0x000fe400000116b0 */
[----:B-1----:R-:W-:Y:S02]  /*1d770*/  FMNMX.FTZ R134, R134, R177, !PT ;  /* 0x000000b186867209 */ /* 0x002fe40007810000 */
[----:B------:R-:W-:Y:S03]  /*1d780*/  FMNMX.FTZ R133, R133, R173, !PT ;  /* 0x000000ad85857209 */ /* 0x000fe60007810000 */
[----:B------:R-:W-:Y:S01]  /*1d790*/  FMUL.FTZ R138, R134, UR4 ;  /* 0x00000004868a7c20 */ /* 0x000fe20008410000 */
[----:B------:R-:W-:Y:S04]  /*1d7a0*/  IMAD.WIDE.U32 R172, R178, -0x326172a9, RZ ;  /* 0xcd9e8d57b2ac7825 */ /* 0x000fe800078e00ff */
[----:B------:R-:W-:Y:S01]  /*1d7b0*/  FADD.FTZ R0, -R134, R0 ;  /* 0x0000000086007221 */ /* 0x000fe20000010100 */
[----:B------:R-:W-:Y:S01]  /*1d7c0*/  FMNMX.FTZ R132, R132, R139, !PT ;  /* 0x0000008b84847209 */ /* 0x000fe20007810000 */
[----:B------:R-:W-:Y:S01]  /*1d7d0*/  FMUL.FTZ R2, R133, UR4 ;  /* 0x0000000485027c20 */ /* 0x000fe20008410000 */
[----:B------:R-:W-:Y:S02]  /*1d7e0*/  LOP3.LUT R139, R175, UR24, R180, 0x96, !PT ;  /* 0x00000018af8b7c12 */ /* 0x000fe4000f8e96b4 */
[----:B------:R-:W-:Y:S02]  /*1d7f0*/  LOP3.LUT R177, R172, 0xff, RZ, 0xc0, !PT ;  /* 0x000000ffacb17812 */ /* 0x000fe400078ec0ff */
[----:B------:R-:W-:Y:S01]  /*1d800*/  FMNMX.FTZ R3, R3, R179, !PT ;  /* 0x000000b303037209 */ /* 0x000fe20007810000 */
[----:B------:R-:W-:Y:S01]  /*1d810*/  IMAD.WIDE.U32 R178, R182, -0x2daee0ad, RZ ;  /* 0xd2511f53b6b27825 */ /* 0x000fe200078e00ff */
[----:B------:R-:W-:Y:S04]  /*1d820*/  ISETP.LE.U32.AND P5, PT, R177, UR15, PT ;  /* 0x0000000fb1007c0c */ /* 0x000fe8000bfa3070 */
[C-C-:B------:R-:W-:Y:S02]  /*1d830*/  LOP3.LUT R177, R179.reuse, UR28, R186.reuse, 0x96, !PT ;  /* 0x0000001cb3b17c12 */ /* 0x140fe4000f8e96ba */
[----:B------:R-:W-:Y:S07]  /*1d840*/  LOP3.LUT R180, R179, UR28, R186, 0x96, !PT ;  /* 0x0000001cb3b47c12 */ /* 0x000fee000f8e96ba */
[----:B------:R-:W-:Y:S02]  /*1d850*/  @P5 LOP3.LUT R212, R212, 0x80000, RZ, 0xfc, !PT ;  /* 0x00080000d4d45812 */ /* 0x000fe400078efcff */
[----:B------:R-:W-:Y:S02]  /*1d860*/  ISETP.LE.U32.AND P5, PT, R185, UR15, PT ;  /* 0x0000000fb9007c0c */ /* 0x000fe4000bfa3070 */
[----:B------:R-:W-:Y:S01]  /*1d870*/  LOP3.LUT R212, R212, 0xffefffff, RZ, 0xc0, !PT ;  /* 0xffefffffd4d47812 */ /* 0x000fe200078ec0ff */
[----:B---3--:R-:W-:Y:S02]  /*1d880*/  IMAD.MOV.U32 R195, RZ, RZ, R193 ;  /* 0x000000ffffc37224 */ /* 0x008fe400078e00c1 */
[----:B----4-:R-:W-:Y:S05]  /*1d890*/  IMAD.MOV.U32 R194, RZ, RZ, R192 ;  /* 0x000000ffffc27224 */ /* 0x010fea00078e00c0 */
[C---:B------:R-:W-:Y:S02]  /*1d8a0*/  IADD3 R196, P2, R194.reuse, UR25, RZ ;  /* 0x00000019c2c47c10 */ /* 0x040fe4000ff5e0ff */
[----:B------:R-:W-:Y:S02]  /*1d8b0*/  IADD3 R216, P1, R194, UR42, RZ ;  /* 0x0000002ac2d87c10 */ /* 0x000fe4000ff3e0ff */
[C---:B------:R-:W-:Y:S02]  /*1d8c0*/  IADD3.X R197, R195.reuse, UR20, RZ, P2, !PT ;  /* 0x00000014c3c57c10 */ /* 0x040fe400097fe4ff */
[----:B------:R-:W-:Y:S02]  /*1d8d0*/  IADD3.X R217, R195, UR35, RZ, P1, !PT ;  /* 0x00000023c3d97c10 */ /* 0x000fe40008ffe4ff */
[----:B------:R-:W-:Y:S02]  /*1d8e0*/  FSETP.NEU.FTZ.AND P2, PT, R134, -INF , PT ;  /* 0xff8000008600780b */ /* 0x000fe40003f5d000 */
[----:B------:R-:W-:Y:S02]  /*1d8f0*/  FSETP.NEU.FTZ.AND P1, PT, R133, -INF , PT ;  /* 0xff8000008500780b */ /* 0x000fe40003f3d000 */
[----:B------:R-:W-:Y:S02]  /*1d900*/  FSEL R138, R138, RZ, P2 ;  /* 0x000000ff8a8a7208 */ /* 0x000fe40001000000 */
[----:B------:R-:W-:Y:S02]  /*1d910*/  FSEL R2, R2, RZ, P1 ;  /* 0x000000ff02027208 */ /* 0x000fe40000800000 */
[----:B------:R-:W-:Y:S01]  /*1d920*/  IADD3 R198, P1, R194, UR44, RZ ;  /* 0x0000002cc2c67c10 */ /* 0x000fe2000ff3e0ff */
[--C-:B------:R-:W-:Y:S01]  /*1d930*/  FFMA.FTZ R190, R5, UR4, -R138.reuse ;  /* 0x0000000405be7c23 */ /* 0x100fe2000801088a */
[----:B------:R-:W-:Y:S01]  /*1d940*/  FFMA.FTZ R226, R20, UR4, -R138 ;  /* 0x0000000414e27c23 */ /* 0x000fe2000801088a */
[----:B------:R-:W-:Y:S01]  /*1d950*/  FFMA.FTZ R228, R22, UR4, -R2 ;  /* 0x0000000416e47c23 */ /* 0x000fe20008010802 */
[----:B------:R-:W-:Y:S01]  /*1d960*/  IADD3.X R199, R195, UR43, RZ, P1, !PT ;  /* 0x0000002bc3c77c10 */ /* 0x000fe20008ffe4ff */
[C---:B------:R-:W-:Y:S01]  /*1d970*/  FMUL.FTZ R5, R132.reuse, UR4 ;  /* 0x0000000484057c20 */ /* 0x040fe20008410000 */
[----:B------:R-:W-:Y:S01]  /*1d980*/  FSETP.NEU.FTZ.AND P1, PT, R132, -INF , PT ;  /* 0xff8000008400780b */ /* 0x000fe20003f3d000 */
        /* <DEDUP_REMOVED lines=11> */
[----:B------:R-:W-:Y:S01]  /*1da40*/  LOP3.LUT R6, R139, 0xff, RZ, 0xc0, !PT ;  /* 0x000000ff8b067812 */ /* 0x000fe200078ec0ff */
[--C-:B------:R-:W-:Y:S01]  /*1da50*/  FFMA.FTZ R241, R34, UR4, -R2.reuse ;  /* 0x0000000422f17c23 */ /* 0x100fe20008010802 */
[----:B------:R-:W-:Y:S01]  /*1da60*/  FFMA.FTZ R242, R35, UR4, -R2 ;  /* 0x0000000423f27c23 */ /* 0x000fe20008010802 */
[----:B------:R-:W-:Y:S01]  /*1da70*/  FSEL R2, R5, RZ, P1 ;  /* 0x000000ff05027208 */ /* 0x000fe20000800000 */
[C---:B------:R-:W-:Y:S01]  /*1da80*/  FMUL.FTZ R4, R3.reuse, UR4 ;  /* 0x0000000403047c20 */ /* 0x040fe20008410000 */
[----:B------:R-:W-:Y:S01]  /*1da90*/  SHF.R.U32.HI R5, RZ, 0x18, R172 ;  /* 0x00000018ff057819 */ /* 0x000fe200000116ac */
[----:B------:R-:W-:Y:S01]  /*1daa0*/  MUFU.EX2 R229, R229 ;  /* 0x000000e500e57308 */ /* 0x000fe20000000800 */
[----:B------:R-:W-:Y:S01]  /*1dab0*/  FSETP.NEU.FTZ.AND P1, PT, R3, -INF , PT ;  /* 0xff8000000300780b */ /* 0x000fe20003f3d000 */
[--C-:B------:R-:W-:Y:S01]  /*1dac0*/  FFMA.FTZ R230, R24, UR4, -R2.reuse ;  /* 0x0000000418e67c23 */ /* 0x100fe20008010802 */
[----:B------:R-:W-:Y:S01]  /*1dad0*/  ISETP.LE.U32.AND P2, PT, R5, UR15, PT ;  /* 0x0000000f05007c0c */ /* 0x000fe2000bf43070 */
[--C-:B------:R-:W-:Y:S01]  /*1dae0*/  FFMA.FTZ R182, R8, UR4, -R2.reuse ;  /* 0x0000000408b67c23 */ /* 0x100fe20008010802 */
[----:B------:R-:W-:Y:S01]  /*1daf0*/  FSEL R4, R4, RZ, P1 ;  /* 0x000000ff04047208 */ /* 0x000fe20000800000 */
[--C-:B------:R-:W-:Y:S01]  /*1db00*/  FFMA.FTZ R188, R9, UR4, -R2.reuse ;  /* 0x0000000409bc7c23 */ /* 0x100fe20008010802 */
[--C-:B------:R-:W-:Y:S01]  /*1db10*/  SHF.R.U32.HI R8, RZ, 0x10, R139.reuse ;  /* 0x00000010ff087819 */ /* 0x100fe2000001168b */
[--C-:B------:R-:W-:Y:S01]  /*1db20*/  FFMA.FTZ R222, R12, UR4, -R2.reuse ;  /* 0x000000040cde7c23 */ /* 0x100fe20008010802 */
[--C-:B------:R-:W-:Y:S01]  /*1db30*/  FFMA.FTZ R221, R13, UR4, -R2.reuse ;  /* 0x000000040ddd7c23 */ /* 0x100fe20008010802 */
[--C-:B------:R-:W-:Y:S01]  /*1db40*/  FFMA.FTZ R243, R28, UR4, -R2.reuse ;  /* 0x000000041cf37c23 */ /* 0x100fe20008010802 */
[----:B------:R-:W-:Y:S01]  /*1db50*/  LOP3.LUT R8, R8, 0xff, RZ, 0xc0, !PT ;  /* 0x000000ff08087812 */ /* 0x000fe200078ec0ff */
[--C-:B------:R-:W-:Y:S01]  /*1db60*/  FFMA.FTZ R246, R29, UR4, -R2.reuse ;  /* 0x000000041df67c23 */ /* 0x100fe20008010802 */
[----:B------:R-:W-:Y:S01]  /*1db70*/  FFMA.FTZ R231, R25, UR4, -R2 ;  /* 0x0000000419e77c23 */ /* 0x000fe20008010802 */
[----:B------:R-:W-:Y:S01]  /*1db80*/  LOP3.LUT R2, R139, 0xffff, RZ, 0xc0, !PT ;  /* 0x0000ffff8b027812 */ /* 0x000fe200078ec0ff */
[----:B------:R-:W-:Y:S01]  /*1db90*/  FFMA.FTZ R186, R11, UR4, -R4 ;  /* 0x000000040bba7c23 */ /* 0x000fe20008010804 */
[----:B------:R-:W-:Y:S01]  /*1dba0*/  SHF.R.U32.HI R139, RZ, 0x18, R139 ;  /* 0x00000018ff8b7819 */ /* 0x000fe2000001168b */
[----:B------:R-:W-:Y:S01]  /*1dbb0*/  MUFU.EX2 R182, R182 ;  /* 0x000000b600b67308 */ /* 0x000fe20000000800 */
[----:B------:R-:W-:Y:S01]  /*1dbc0*/  SHF.R.U32.HI R5, RZ, 0x8, R2 ;  /* 0x00000008ff057819 */ /* 0x000fe20000011602 */
[----:B------:R-:W-:Y:S01]  /*1dbd0*/  FMUL.FTZ R2, R0, UR4 ;  /* 0x0000000400027c20 */ /* 0x000fe20008410000 */
[----:B------:R-:W-:Y:S01]  /*1dbe0*/  @P2 LOP3.LUT R212, R212, 0x100000, RZ, 0xfc, !PT ;  /* 0x00100000d4d42812 */ /* 0x000fe200078efcff */
[----:B------:R-:W-:Y:S01]  /*1dbf0*/  FADD.FTZ R0, -R133, R135 ;  /* 0x0000008785007221 */ /* 0x000fe20000010100 */
[----:B------:R-:W-:Y:S01]  /*1dc00*/  PRMT R223, R6, 0x5410, R5 ;  /* 0x0000541006df7816 */ /* 0x000fe20000000005 */
[--C-:B------:R-:W-:Y:S01]  /*1dc10*/  FFMA.FTZ R10, R10, UR4, -R4.reuse ;  /* 0x000000040a0a7c23 */ /* 0x100fe20008010804 */
[C---:B------:R-:W-:Y:S03]  /*1dc20*/  LOP3.LUT R5, R174.reuse, 0xffff, RZ, 0xc0, !PT ;  /* 0x0000ffffae057812 */ /* 0x040fe600078ec0ff */
[----:B------:R-:W1:Y:S01]  /*1dc30*/  MUFU.EX2 R2, R2 ;  /* 0x0000000200027308 */ /* 0x000e620000000800 */
[----:B------:R-:W-:Y:S01]  /*1dc40*/  LOP3.LUT R6, R174, 0xff, RZ, 0xc0, !PT ;  /* 0x000000ffae067812 */ /* 0x000fe200078ec0ff */
[----:B------:R-:W-:Y:S01]  /*1dc50*/  FMUL.FTZ R0, R0, UR4 ;  /* 0x0000000400007c20 */ /* 0x000fe20008410000 */
[----:B------:R-:W-:Y:S01]  /*1dc60*/  SHF.R.U32.HI R5, RZ, 0x8, R5 ;  /* 0x00000008ff057819 */ /* 0x000fe20000011605 */
[--C-:B------:R-:W-:Y:S01]  /*1dc70*/  FFMA.FTZ R192, R14, UR4, -R4.reuse ;  /* 0x000000040ec07c23 */ /* 0x100fe20008010804 */
[----:B------:R-:W-:Y:S01]  /*1dc80*/  LOP3.LUT R212, R212, 0xffdfffff, RZ, 0xc0, !PT ;  /* 0xffdfffffd4d47812 */ /* 0x000fe200078ec0ff */
[--C-:B------:R-:W-:Y:S01]  /*1dc90*/  FFMA.FTZ R191, R15, UR4, -R4.reuse ;  /* 0x000000040fbf7c23 */ /* 0x100fe20008010804 */
[----:B------:R-:W-:Y:S03]  /*1dca0*/  PRMT R224, R6, 0x5410, R5 ;  /* 0x0000541006e07816 */ /* 0x000fe60000000005 */
[----:B------:R-:W3:Y:S01]  /*1dcb0*/  MUFU.EX2 R135, R181 ;  /* 0x000000b500877308 */ /* 0x000ee20000000800 */
[--C-:B------:R-:W-:Y:S01]  /*1dcc0*/  FFMA.FTZ R232, R26, UR4, -R4.reuse ;  /* 0x000000041ae87c23 */ /* 0x100fe20008010804 */
[--C-:B------:R-:W-:Y:S01]  /*1dcd0*/  FFMA.FTZ R233, R27, UR4, -R4.reuse ;  /* 0x000000041be97c23 */ /* 0x100fe20008010804 */
[--C-:B------:R-:W-:Y:S01]  /*1dce0*/  FFMA.FTZ R240, R30, UR4, -R4.reuse ;  /* 0x000000041ef07c23 */ /* 0x100fe20008010804 */
[----:B------:R-:W-:Y:S06]  /*1dcf0*/  FFMA.FTZ R245, R31, UR4, -R4 ;  /* 0x000000041ff57c23 */ /* 0x000fec0008010804 */
[----:B------:R-:W4:Y:S01]  /*1dd00*/  MUFU.EX2 R0, R0 ;  /* 0x0000000000007308 */ /* 0x000f220000000800 */
[C---:B-1----:R-:W-:Y:S01]  /*1dd10*/  FMUL.FTZ R16, R2.reuse, R148 ;  /* 0x0000009402107220 */ /* 0x042fe20000410000 */
[C---:B------:R-:W-:Y:S01]  /*1dd20*/  FMUL.FTZ R33, R2.reuse, R141 ;  /* 0x0000008d02217220 */ /* 0x040fe20000410000 */
[C---:B------:R-:W-:Y:S01]  /*1dd30*/  FMUL.FTZ R4, R2.reuse, R152 ;  /* 0x0000009802047220 */ /* 0x040fe20000410000 */
[----:B------:R-:W-:Y:S01]  /*1dd40*/  SHF.R.U32.HI R152, RZ, 0x10, R174 ;  /* 0x00000010ff987819 */ /* 0x000fe200000116ae */
[C---:B------:R-:W-:Y:S01]  /*1dd50*/  FMUL.FTZ R5, R2.reuse, R153 ;  /* 0x0000009902057220 */ /* 0x040fe20000410000 */
[C---:B------:R-:W-:Y:S01]  /*1dd60*/  FMUL.FTZ R17, R2.reuse, R149 ;  /* 0x0000009502117220 */ /* 0x040fe20000410000 */
[C---:B------:R-:W-:Y:S03]  /*1dd70*/  FMUL.FTZ R20, R2.reuse, R144 ;  /* 0x0000009002147220 */ /* 0x040fe60000410000 */
[----:B------:R1:W2:Y:S01]  /*1dd80*/  MUFU.EX2 R148, R138 ;  /* 0x0000008a00947308 */ /* 0x0002a20000000800 */
        /* <DEDUP_REMOVED lines=16> */
[----:B-1----:R-:W-:Y:S01]  /*1de90*/  LOP3.LUT R138, R173, UR24, R184, 0x96, !PT ;  /* 0x00000018ad8a7c12 */ /* 0x002fe2000f8e96b8 */
[C---:B------:R-:W-:Y:S01]  /*1dea0*/  FMUL.FTZ R64, R2.reuse, R64 ;  /* 0x0000004002407220 */ /* 0x040fe20000410000 */
[C---:B------:R-:W-:Y:S01]  /*1deb0*/  FMUL.FTZ R65, R2.reuse, R65 ;  /* 0x0000004102417220 */ /* 0x040fe20000410000 */
[C---:B------:R-:W-:Y:S01]  /*1dec0*/  FMUL.FTZ R116, R2.reuse, R116 ;  /* 0x0000007402747220 */ /* 0x040fe20000410000 */
[C---:B------:R-:W-:Y:S01]  /*1ded0*/  FMUL.FTZ R117, R2.reuse, R117 ;  /* 0x0000007502757220 */ /* 0x040fe20000410000 */
[C---:B------:R-:W-:Y:S01]  /*1dee0*/  FMUL.FTZ R128, R2.reuse, R128 ;  /* 0x0000008002807220 */ /* 0x040fe20000410000 */
[C---:B------:R-:W-:Y:S01]  /*1def0*/  FMUL.FTZ R129, R2.reuse, R129 ;  /* 0x0000008102817220 */ /* 0x040fe20000410000 */
[----:B---3--:R-:W-:Y:S01]  /*1df00*/  FFMA.FTZ R141, R2, R227, R135 ;  /* 0x000000e3028d7223 */ /* 0x008fe20000010087 */
[----:B------:R-:W-:Y:S01]  /*1df10*/  LOP3.LUT R227, R174, 0xffff, RZ, 0xc0, !PT ;  /* 0x0000ffffaee37812 */ /* 0x000fe200078ec0ff */
[C---:B------:R-:W-:Y:S01]  /*1df20*/  FMUL.FTZ R52, R2.reuse, R52 ;  /* 0x0000003402347220 */ /* 0x040fe20000410000 */
[C---:B------:R-:W-:Y:S01]  /*1df30*/  FMUL.FTZ R53, R2.reuse, R53 ;  /* 0x0000003502357220 */ /* 0x040fe20000410000 */
[C---:B------:R-:W-:Y:S01]  /*1df40*/  FMUL.FTZ R68, R2.reuse, R68 ;  /* 0x0000004402447220 */ /* 0x040fe20000410000 */
[----:B------:R-:W-:Y:S01]  /*1df50*/  FMUL.FTZ R69, R2, R69 ;  /* 0x0000004502457220 */ /* 0x000fe20000410000 */
[--C-:B------:R-:W-:Y:S01]  /*1df60*/  SHF.R.U32.HI R2, RZ, 0x10, R174.reuse ;  /* 0x00000010ff027819 */ /* 0x100fe200000116ae */
[C---:B----4-:R-:W-:Y:S01]  /*1df70*/  FMUL.FTZ R7, R0.reuse, R155 ;  /* 0x0000009b00077220 */ /* 0x050fe20000410000 */
[----:B------:R-:W-:Y:S01]  /*1df80*/  SHF.R.U32.HI R174, RZ, 0x18, R174 ;  /* 0x00000018ffae7819 */ /* 0x000fe200000116ae */
[----:B------:R-:W-:Y:S01]  /*1df90*/  FMUL.FTZ R18, R0, R150 ;  /* 0x0000009600127220 */ /* 0x000fe20000410000 */
[----:B------:R-:W-:Y:S01]  /*1dfa0*/  LOP3.LUT R2, R2, 0xff, RZ, 0xc0, !PT ;  /* 0x000000ff02027812 */ /* 0x000fe200078ec0ff */
[C---:B------:R-:W-:Y:S01]  /*1dfb0*/  FMUL.FTZ R23, R0.reuse, R147 ;  /* 0x0000009300177220 */ /* 0x040fe20000410000 */
[C---:B------:R-:W-:Y:S01]  /*1dfc0*/  FMUL.FTZ R6, R0.reuse, R154 ;  /* 0x0000009a00067220 */ /* 0x040fe20000410000 */
[----:B------:R-:W-:Y:S01]  /*1dfd0*/  FMUL.FTZ R19, R0, R151 ;  /* 0x0000009700137220 */ /* 0x000fe20000410000 */
[----:B------:R-:W-:Y:S01]  /*1dfe0*/  PRMT R187, R2, 0x5410, R174 ;  /* 0x0000541002bb7816 */ /* 0x000fe200000000ae */
[----:B------:R-:W-:Y:S01]  /*1dff0*/  FMUL.FTZ R22, R0, R146 ;  /* 0x0000009200167220 */ /* 0x000fe20000410000 */
[----:B------:R-:W-:Y:S01]  /*1e000*/  PRMT R174, R8, 0x5410, R139 ;  /* 0x0000541008ae7816 */ /* 0x000fe2000000008b */
[C---:B------:R-:W-:Y:S01]  /*1e010*/  FMUL.FTZ R34, R0.reuse, R142 ;  /* 0x0000008e00227220 */ /* 0x040fe20000410000 */
[----:B------:R-:W-:Y:S01]  /*1e020*/  SHF.R.U32.HI R146, RZ, 0x10, R172 ;  /* 0x00000010ff927819 */ /* 0x000fe200000116ac */
[----:B------:R-:W-:Y:S01]  /*1e030*/  FMUL.FTZ R35, R0, R143 ;  /* 0x0000008f00237220 */ /* 0x000fe20000410000 */
[----:B------:R-:W-:Y:S01]  /*1e040*/  LOP3.LUT R151, R172, 0xffff, RZ, 0xc0, !PT ;  /* 0x0000ffffac977812 */ /* 0x000fe200078ec0ff */
[----:B------:R-:W-:Y:S01]  /*1e050*/  FMUL.FTZ R82, R0, R82 ;  /* 0x0000005200527220 */ /* 0x000fe20000410000 */
[----:B------:R-:W-:Y:S01]  /*1e060*/  LOP3.LUT R143, R138, 0xff, RZ, 0xc0, !PT ;  /* 0x000000ff8a8f7812 */ /* 0x000fe200078ec0ff */
[----:B------:R-:W-:Y:S01]  /*1e070*/  FMUL.FTZ R83, R0, R83 ;  /* 0x0000005300537220 */ /* 0x000fe20000410000 */
[----:B------:R-:W-:Y:S01]  /*1e080*/  LOP3.LUT R142, R138, 0xffff, RZ, 0xc0, !PT ;  /* 0x0000ffff8a8e7812 */ /* 0x000fe200078ec0ff */
[C---:B------:R-:W-:Y:S01]  /*1e090*/  FMUL.FTZ R86, R0.reuse, R86 ;  /* 0x0000005600567220 */ /* 0x040fe20000410000 */
[----:B------:R-:W-:Y:S01]  /*1e0a0*/  ISETP.LE.U32.AND P4, PT, R143, UR15, PT ;  /* 0x0000000f8f007c0c */ /* 0x000fe2000bf83070 */
        /* <DEDUP_REMOVED lines=8> */
[----:B------:R-:W-:Y:S01]  /*1e130*/  FMUL.FTZ R115, R0, R115 ;  /* 0x0000007300737220 */ /* 0x000fe20000410000 */
[----:B------:R-:W-:Y:S01]  /*1e140*/  ISETP.LE.U32.AND P3, PT, R142, UR15, PT ;  /* 0x0000000f8e007c0c */ /* 0x000fe2000bf63070 */
[C---:B--2---:R-:W-:Y:S01]  /*1e150*/  FFMA.FTZ R140, R0.reuse, R235, R148 ;  /* 0x000000eb008c7223 */ /* 0x044fe20000010094 */
[----:B------:R-:W-:Y:S01]  /*1e160*/  FMUL.FTZ R38, R0, R38 ;  /* 0x0000002600267220 */ /* 0x000fe20000410000 */
[----:B------:R-:W-:Y:S01]  /*1e170*/  @P4 LOP3.LUT R212, R212, 0x200000, RZ, 0xfc, !PT ;  /* 0x00200000d4d44812 */ /* 0x000fe200078efcff */
        /* <DEDUP_REMOVED lines=15> */
[----:B------:R-:W-:Y:S03]  /*1e270*/  MUFU.EX2 R139, R188 ;  /* 0x000000bc008b7308 */ /* 0x000fe60000000800 */
[C---:B------:R-:W-:Y:S02]  /*1e280*/  LOP3.LUT R2, R0.reuse, 0xffff, RZ, 0xc0, !PT ;  /* 0x0000ffff00027812 */ /* 0x040fe400078ec0ff */
[----:B------:R-:W-:Y:S02]  /*1e290*/  LOP3.LUT R8, R0, 0xff, RZ, 0xc0, !PT ;  /* 0x000000ff00087812 */ /* 0x000fe400078ec0ff */
[----:B------:R-:W-:Y:S03]  /*1e2a0*/  SHF.R.U32.HI R2, RZ, 0x8, R2 ;  /* 0x00000008ff027819 */ /* 0x000fe60000011602 */
[----:B------:R-:W-:Y:S01]  /*1e2b0*/  MUFU.EX2 R153, R10 ;  /* 0x0000000a00997308 */ /* 0x000fe20000000800 */
[----:B------:R-:W-:Y:S02]  /*1e2c0*/  PRMT R184, R8, 0x5410, R2 ;  /* 0x0000541008b87816 */ /* 0x000fe40000000002 */
[--C-:B------:R-:W-:Y:S02]  /*1e2d0*/  SHF.R.U32.HI R8, RZ, 0x10, R0.reuse ;  /* 0x00000010ff087819 */ /* 0x100fe40000011600 */
[----:B------:R-:W-:Y:S05]  /*1e2e0*/  SHF.R.U32.HI R2, RZ, 0x18, R0 ;  /* 0x00000018ff027819 */ /* 0x000fea0000011600 */
[----:B------:R-:W-:Y:S01]  /*1e2f0*/  MUFU.EX2 R231, R231 ;  /* 0x000000e700e77308 */ /* 0x000fe20000000800 */
[----:B------:R-:W-:Y:S04]  /*1e300*/  LOP3.LUT R0, R8, 0xff, RZ, 0xc0, !PT ;  /* 0x000000ff08007812 */ /* 0x000fe800078ec0ff */
[----:B------:R-:W-:Y:S02]  /*1e310*/  PRMT R181, R0, 0x5410, R2 ;  /* 0x0000541000b57816 */ /* 0x000fe40000000002 */
[C---:B------:R-:W-:Y:S03]  /*1e320*/  LOP3.LUT R0, R172.reuse, 0xffff, RZ, 0xc0, !PT ;  /* 0x0000ffffac007812 */ /* 0x040fe600078ec0ff */
[----:B------:R-:W-:Y:S01]  /*1e330*/  MUFU.EX2 R233, R233 ;  /* 0x000000e900e97308 */ /* 0x000fe20000000800 */
[----:B------:R-:W-:Y:S02]  /*1e340*/  LOP3.LUT R2, R172, 0xff, RZ, 0xc0, !PT ;  /* 0x000000ffac027812 */ /* 0x000fe400078ec0ff */
[----:B------:R-:W-:Y:S04]  /*1e350*/  SHF.R.U32.HI R0, RZ, 0x8, R0 ;  /* 0x00000008ff007819 */ /* 0x000fe80000011600 */
[----:B------:R-:W-:Y:S03]  /*1e360*/  PRMT R175, R2, 0x5410, R0 ;  /* 0x0000541002af7816 */ /* 0x000fe60000000000 */
[----:B------:R-:W-:Y:S01]  /*1e370*/  MUFU.EX2 R238, R238 ;  /* 0x000000ee00ee7308 */ /* 0x000fe20000000800 */
[--C-:B------:R-:W-:Y:S02]  /*1e380*/  SHF.R.U32.HI R0, RZ, 0x10, R172.reuse ;  /* 0x00000010ff007819 */ /* 0x100fe400000116ac */
[----:B------:R-:W-:Y:S02]  /*1e390*/  IADD3 R2, P1, R194, -0x40, RZ ;  /* 0xffffffc0c2027810 */ /* 0x000fe40007f3e0ff */
[----:B------:R-:W-:Y:S02]  /*1e3a0*/  SHF.R.U32.HI R172, RZ, 0x18, R172 ;  /* 0x00000018ffac7819 */ /* 0x000fe400000116ac */
[----:B------:R-:W-:Y:S01]  /*1e3b0*/  LOP3.LUT R0, R0, 0xff, RZ, 0xc0, !PT ;  /* 0x000000ff00007812 */ /* 0x000fe200078ec0ff */
[----:B------:R-:W-:Y:S02]  /*1e3c0*/  STL [R1+0x78], R2 ;  /* 0x0000780201007387 */ /* 0x000fe40000100800 */
[----:B------:R-:W-:Y:S01]  /*1e3d0*/  MUFU.EX2 R237, R237 ;  /* 0x000000ed00ed7308 */ /* 0x000fe20000000800 */
[----:B------:R-:W-:Y:S01]  /*1e3e0*/  PRMT R173, R0, 0x5410, R172 ;  /* 0x0000541000ad7816 */ /* 0x000fe200000000ac */
[----:B------:R3:W2:Y:S01]  /*1e3f0*/  LDL.S16 R204, [R1+0x44] ;  /* 0x0000440001cc7983 */ /* 0x0006a20000100600 */
[----:B------:R-:W-:Y:S02]  /*1e400*/  IADD3.X R0, R195, -0x1, RZ, P1, !PT ;  /* 0xffffffffc3007810 */ /* 0x000fe40000ffe4ff */
[----:B------:R-:W-:Y:S03]  /*1e410*/  IADD3 R144, P1, R196, UR46, RZ ;  /* 0x0000002ec4907c10 */ /* 0x000fe6000ff3e0ff */
[----:B------:R1:W-:Y:S01]  /*1e420*/  STL [R1+0x74], R0 ;  /* 0x0000740001007387 */ /* 0x0003e20000100800 */
[----:B------:R-:W-:Y:S03]  /*1e430*/  IADD3.X R145, R197, UR34, RZ, P1, !PT ;  /* 0x00000022c5917c10 */ /* 0x000fe60008ffe4ff */
[----:B------:R3:W4:Y:S04]  /*1e440*/  LDL.S16 R202, [R1+0x40] ;  /* 0x0000400001ca7983 */ /* 0x0007280000100600 */
[----:B------:R3:W3:Y:S04]  /*1e450*/  LDL.S16 R155, [R1+0x3c] ;  /* 0x00003c00019b7983 */ /* 0x0006e80000100600 */
[----:B------:R2:W3:Y:S04]  /*1e460*/  LDL.S16 R150, [R1+0x38] ;  /* 0x0000380001967983 */ /* 0x0004e80000100600 */
[----:B------:R2:W3:Y:S01]  /*1e470*/  LDL.S16 R147, [R1+0x34] ;  /* 0x0000340001937983 */ /* 0x0004e20000100600 */
[----:B-1----:R-:W-:Y:S04]  /*1e480*/  FADD.FTZ R0, -R132, R136 ;  /* 0x0000008884007221 */ /* 0x002fe80000010100 */
[----:B------:R-:W-:Y:S06]  /*1e490*/  FMUL.FTZ R0, R0, UR4 ;  /* 0x0000000400007c20 */ /* 0x000fec0008410000 */
[----:B------:R-:W1:Y:S02]  /*1e4a0*/  MUFU.EX2 R0, R0 ;  /* 0x0000000000007308 */ /* 0x000e640000000800 */
[C---:B-1----:R-:W-:Y:S01]  /*1e4b0*/  FMUL.FTZ R8, R0.reuse, R168 ;  /* 0x000000a800087220 */ /* 0x042fe20000410000 */
[C---:B------:R-:W-:Y:S01]  /*1e4c0*/  FMUL.FTZ R9, R0.reuse, R169 ;  /* 0x000000a900097220 */ /* 0x040fe20000410000 */
[----:B------:R-:W-:Y:S01]  /*1e4d0*/  SHF.R.U32.HI R169, RZ, 0x18, R177 ;  /* 0x00000018ffa97819 */ /* 0x000fe200000116b1 */
        /* <DEDUP_REMOVED lines=32> */
[----:B------:R-:W-:Y:S01]  /*1e6e0*/  FADD.FTZ R0, -R3, R137 ;  /* 0x0000008903007221 */ /* 0x000fe20000010100 */
[----:B------:R-:W-:Y:S01]  /*1e6f0*/  FADD.FTZ R149, R139, R136 ;  /* 0x000000888b957221 */ /* 0x000fe20000010000 */
[----:B------:R-:W-:Y:S02]  /*1e700*/  MUFU.EX2 R157, R193 ;  /* 0x000000c1009d7308 */ /* 0x000fe40000000800 */
[----:B------:R-:W-:Y:S08]  /*1e710*/  FMUL.FTZ R0, R0, UR4 ;  /* 0x0000000400007c20 */ /* 0x000ff00008410000 */
[----:B------:R-:W1:Y:S10]  /*1e720*/  MUFU.EX2 R0, R0 ;  /* 0x0000000000007308 */ /* 0x000e740000000800 */
[----:B------:R-:W1:Y:S02]  /*1e730*/  MUFU.EX2 R136, R186 ;  /* 0x000000ba00887308 */ /* 0x000e640000000800 */
        /* <DEDUP_REMOVED lines=33> */
[C---:B------:R-:W-:Y:S01]  /*1e950*/  F2FP.F16.F32.PACK_AB R153, R136.reuse, R153 ;  /* 0x000000998899723e */ /* 0x040fe200000000ff */
[----:B------:R-:W1:Y:S02]  /*1e960*/  MUFU.EX2 R0, R190 ;  /* 0x000000be00007308 */ /* 0x000e640000000800 */
[----:B------:R-:W-:Y:S01]  /*1e970*/  FADD.FTZ R168, R136, R2 ;  /* 0x0000000288a87221 */ /* 0x000fe20000010000 */
[--C-:B------:R-:W-:Y:S02]  /*1e980*/  SHF.R.U32.HI R2, RZ, 0x18, R138.reuse ;  /* 0x00000018ff027819 */ /* 0x100fe4000001168a */
[----:B------:R-:W-:Y:S02]  /*1e990*/  SHF.R.U32.HI R138, RZ, 0x10, R138 ;  /* 0x00000010ff8a7819 */ /* 0x000fe4000001168a */
[----:B------:R-:W-:Y:S03]  /*1e9a0*/  ISETP.LE.U32.AND P6, PT, R2, UR15, PT ;  /* 0x0000000f02007c0c */ /* 0x000fe6000bfc3070 */
[----:B------:R-:W-:Y:S01]  /*1e9b0*/  MUFU.EX2 R167, R220 ;  /* 0x000000dc00a77308 */ /* 0x000fe20000000800 */
[----:B------:R-:W-:Y:S02]  /*1e9c0*/  LOP3.LUT R138, R138, 0xff, RZ, 0xc0, !PT ;  /* 0x000000ff8a8a7812 */ /* 0x000fe400078ec0ff */
[----:B------:R-:W-:Y:S02]  /*1e9d0*/  PRMT R154, R153, 0x7632, R154 ;  /* 0x00007632999a7816 */ /* 0x000fe4000000009a */
[C---:B-1----:R-:W-:Y:S01]  /*1e9e0*/  F2FP.F16.F32.PACK_AB R135, R0.reuse, R135 ;  /* 0x000000870087723e */ /* 0x042fe200000000ff */
[----:B------:R-:W-:Y:S01]  /*1e9f0*/  FADD.FTZ R161, R0, R141 ;  /* 0x0000008d00a17221 */ /* 0x000fe20000010000 */
[----:B------:R-:W-:Y:S03]  /*1ea00*/  SHF.R.U32.HI R141, RZ, 0x10, R176 ;  /* 0x00000010ff8d7819 */ /* 0x000fe600000116b0 */
[----:B------:R-:W1:Y:S01]  /*1ea10*/  MUFU.EX2 R0, R189 ;  /* 0x000000bd00007308 */ /* 0x000e620000000800 */
[----:B------:R-:W-:Y:S01]  /*1ea20*/  LOP3.LUT R176, R176, 0xffff, RZ, 0xc0, !PT ;  /* 0x0000ffffb0b07812 */ /* 0x000fe200078ec0ff */
[----:B------:R-:W-:Y:S01]  /*1ea30*/  @!P4 HADD2 R207, -R135.H0_H0, -RZ.H0_H0 ;  /* 0xa00000ff87cfc230 */ /* 0x000fe20000000900 */
[----:B------:R-:W-:Y:S02]  /*1ea40*/  LOP3.LUT R141, R141, 0xff, RZ, 0xc0, !PT ;  /* 0x000000ff8d8d7812 */ /* 0x000fe400078ec0ff */
[----:B------:R-:W-:Y:S02]  /*1ea50*/  PRMT R2, R135, 0x7632, R2 ;  /* 0x0000763287027816 */ /* 0x000fe40000000002 */
[----:B------:R-:W-:Y:S01]  /*1ea60*/  ISETP.LE.U32.AND P1, PT, R141, UR15, PT ;  /* 0x0000000f8d007c0c */ /* 0x000fe2000bf23070 */
[----:B------:R3:W-:Y:S01]  /*1ea70*/  @!P4 STL.S16 [R1+0x48], R207 ;  /* 0x000048cf0100c387 */ /* 0x0007e20000100600 */
[----:B------:R-:W-:Y:S02]  /*1ea80*/  LOP3.LUT P4, RZ, R212, 0x200000, RZ, 0xc0, !PT ;  /* 0x00200000d4ff7812 */ /* 0x000fe4000788c0ff */
[----:B------:R-:W-:Y:S02]  /*1ea90*/  PRMT R166, R207, 0x7610, R166 ;  /* 0x00007610cfa67816 */ /* 0x000fe400000000a6 */
[C---:B-1----:R-:W-:Y:S01]  /*1eaa0*/  F2FP.F16.F32.PACK_AB R137, R0.reuse, R148 ;  /* 0x000000940089723e */ /* 0x042fe200000000ff */
[----:B------:R-:W-:Y:S01]  /*1eab0*/  FADD.FTZ R148, R0, R140 ;  /* 0x0000008c00947221 */ /* 0x000fe20000010000 */
[----:B------:R-:W-:Y:S02]  /*1eac0*/  F2FP.F16.F32.PACK_AB R0, R139, R182 ;  /* 0x000000b68b00723e */ /* 0x000fe400000000ff */
[----:B------:R-:W-:Y:S01]  /*1ead0*/  SHF.R.U32.HI R139, RZ, 0x8, R176 ;  /* 0x00000008ff8b7819 */ /* 0x000fe200000116b0 */
[----:B------:R-:W-:Y:S01]  /*1eae0*/  FADD.FTZ R148, R157, R148 ;  /* 0x000000949d947221 */ /* 0x000fe20000010000 */
[----:B------:R-:W-:Y:S02]  /*1eaf0*/  PRMT R136, R137, 0x7632, R136 ;  /* 0x0000763289887816 */ /* 0x000fe40000000088 */
[----:B------:R-:W-:Y:S02]  /*1eb00*/  LOP3.LUT R139, R139, 0xffff, RZ, 0xc0, !PT ;  /* 0x0000ffff8b8b7812 */ /* 0x000fe400078ec0ff */
[----:B------:R-:W-:Y:S02]  /*1eb10*/  LOP3.LUT R140, R152, 0xff, RZ, 0xc0, !PT ;  /* 0x000000ff988c7812 */ /* 0x000fe400078ec0ff */
[----:B------:R-:W-:Y:S02]  /*1eb20*/  ISETP.LE.U32.AND P2, PT, R139, UR15, PT ;  /* 0x0000000f8b007c0c */ /* 0x000fe4000bf43070 */
[----:B------:R-:W-:Y:S02]  /*1eb30*/  PRMT R152, R0, 0x7632, R152 ;  /* 0x0000763200987816 */ /* 0x000fe40000000098 */
[----:B------:R-:W-:Y:S02]  /*1eb40*/  ISETP.LE.U32.AND P0, PT, R140, UR15, PT ;  /* 0x0000000f8c007c0c */ /* 0x000fe4000bf03070 */
[----:B------:R-:W-:Y:S02]  /*1eb50*/  LOP3.LUT R140, R146, 0xff, RZ, 0xc0, !PT ;  /* 0x000000ff928c7812 */ /* 0x000fe400078ec0ff */
[----:B------:R-:W-:Y:S02]  /*1eb60*/  SHF.R.U32.HI R146, RZ, 0x8, R151 ;  /* 0x00000008ff927819 */ /* 0x000fe40000011697 */
[C---:B------:R-:W-:Y:S01]  /*1eb70*/  F2FP.F16.F32.PACK_AB R157, R167.reuse, R157 ;  /* 0x0000009da79d723e */ /* 0x040fe200000000ff */
[----:B------:R-:W-:Y:S01]  /*1eb80*/  FADD.FTZ R167, R167, R148 ;  /* 0x00000094a7a77221 */ /* 0x000fe20000010000 */
[----:B------:R-:W-:Y:S02]  /*1eb90*/  F2FP.F16.F32.PACK_AB R189, R237, R238 ;  /* 0x000000eeedbd723e */ /* 0x000fe400000000ff */
[----:B------:R-:W-:Y:S02]  /*1eba0*/  PRMT R159, R157, 0x7632, R159 ;  /* 0x000076329d9f7816 */ /* 0x000fe4000000009f */
[----:B------:R-:W-:Y:S01]  /*1ebb0*/  PRMT R188, R189, 0x7632, R188 ;  /* 0x00007632bdbc7816 */ /* 0x000fe200000000bc */
[----:B--2---:R-:W-:Y:S05]  /*1ebc0*/  @!P2 HADD2 R204, -R2.H0_H0, -RZ.H0_H0 ;  /* 0xa00000ff02cca230 */ /* 0x004fea0000000900 */
[----:B------:R-:W-:Y:S01]  /*1ebd0*/  PRMT R172, R204, 0x7610, R172 ;  /* 0x00007610ccac7816 */ /* 0x000fe200000000ac */
[----:B------:R1:W-:Y:S01]  /*1ebe0*/  @!P2 STL.S16 [R1+0x44], R204 ;  /* 0x000044cc0100a387 */ /* 0x0003e20000100600 */
[C---:B------:R-:W-:Y:S02]  /*1ebf0*/  LOP3.LUT P2, RZ, R212.reuse, 0x100000, RZ, 0xc0, !PT ;  /* 0x00100000d4ff7812 */ /* 0x040fe4000784c0ff */
[----:B------:R-:W-:Y:S01]  /*1ec00*/  LOP3.LUT R212, R212, 0xfffeffff, RZ, 0xc0, !PT ;  /* 0xfffeffffd4d47812 */ /* 0x000fe200078ec0ff */
[----:B----4-:R-:W-:Y:S02]  /*1ec10*/  @!P1 HADD2 R202, -R137.H0_H0, -RZ.H0_H0 ;  /* 0xa00000ff89ca9230 */ /* 0x010fe40000000900 */
[----:B---3--:R-:W-:Y:S03]  /*1ec20*/  @!P5 HADD2 R155, -R136.H0_H0, -RZ.H0_H0 ;  /* 0xa00000ff889bd230 */ /* 0x008fe60000000900 */
[----:B------:R-:W-:Y:S01]  /*1ec30*/  PRMT R162, R202, 0x7610, R162 ;  /* 0x00007610caa27816 */ /* 0x000fe200000000a2 */
[----:B------:R2:W-:Y:S01]  /*1ec40*/  @!P1 STL.S16 [R1+0x40], R202 ;  /* 0x000040ca01009387 */ /* 0x0005e20000100600 */
[----:B------:R-:W-:Y:S01]  /*1ec50*/  @!P4 HADD2 R150, -R0.H0_H0, -RZ.H0_H0 ;  /* 0xa00000ff0096c230 */ /* 0x000fe20000000900 */
[----:B------:R-:W-:Y:S02]  /*1ec60*/  PRMT R158, R155, 0x7610, R158 ;  /* 0x000076109b9e7816 */ /* 0x000fe4000000009e */
[----:B------:R3:W-:Y:S01]  /*1ec70*/  @!P5 STL.S16 [R1+0x3c], R155 ;  /* 0x00003c9b0100d387 */ /* 0x0007e20000100600 */
[----:B------:R-:W-:Y:S01]  /*1ec80*/  ISETP.LE.U32.AND P5, PT, R138, UR15, PT ;  /* 0x0000000f8a007c0c */ /* 0x000fe2000bfa3070 */
[----:B------:R-:W-:Y:S01]  /*1ec90*/  @!P3 HADD2 R147, -R152.H0_H0, -RZ.H0_H0 ;  /* 0xa00000ff9893b230 */ /* 0x000fe20000000900 */
[----:B------:R-:W-:Y:S01]  /*1eca0*/  PRMT R200, R150, 0x7610, R200 ;  /* 0x0000761096c87816 */ /* 0x000fe200000000c8 */
[----:B------:R-:W-:Y:S01]  /*1ecb0*/  @!P4 STL.S16 [R1+0x38], R150 ;  /* 0x000038960100c387 */ /* 0x000fe20000100600 */
[----:B------:R-:W-:Y:S02]  /*1ecc0*/  PRMT R151, R158, 0x7610, R151 ;  /* 0x000076109e977816 */ /* 0x000fe40000000097 */
[----:B------:R-:W-:Y:S01]  /*1ecd0*/  PRMT R247, R147, 0x7610, R247 ;  /* 0x0000761093f77816 */ /* 0x000fe200000000f7 */
[----:B------:R4:W-:Y:S01]  /*1ece0*/  @!P3 STL.S16 [R1+0x34], R147 ;  /* 0x000034930100b387 */ /* 0x0009e20000100600 */
[----:B------:R-:W-:Y:S01]  /*1ecf0*/  ISETP.LE.U32.AND P3, PT, R140, UR15, PT ;  /* 0x0000000f8c007c0c */ /* 0x000fe2000bf63070 */
[----:B------:R3:W-:Y:S01]  /*1ed00*/  MUFU.EX2 R158, R222 ;  /* 0x000000de009e7308 */ /* 0x0007e20000000800 */
[----:B------:R-:W-:Y:S01]  /*1ed10*/  LOP3.LUT R140, R146, 0xffff, RZ, 0xc0, !PT ;  /* 0x0000ffff928c7812 */ /* 0x000fe200078ec0ff */
[----:B------:R4:W4:Y:S03]  /*1ed20*/  LDL.S16 R207, [R1+0x54] ;  /* 0x0000540001cf7983 */ /* 0x0009260000100600 */
[----:B------:R-:W-:Y:S01]  /*1ed30*/  ISETP.LE.U32.AND P4, PT, R140, UR15, PT ;  /* 0x0000000f8c007c0c */ /* 0x000fe2000bf83070 */
[----:B-1----:R1:W4:Y:S01]  /*1ed40*/  LDL.S16 R204, [R1+0x64] ;  /* 0x0000640001cc7983 */ /* 0x0023220000100600 */
[----:B------:R-:W-:Y:S02]  /*1ed50*/  LOP3.LUT R140, R177, 0xffff, RZ, 0xc0, !PT ;  /* 0x0000ffffb18c7812 */ /* 0x000fe400078ec0ff */
[----:B------:R-:W-:Y:S01]  /*1ed60*/  SHF.R.U32.HI R177, RZ, 0x10, R177 ;  /* 0x00000010ffb17819 */ /* 0x000fe200000116b1 */
[----:B------:R1:W4:Y:S01]  /*1ed70*/  LDL.S16 R171, [R1+0x60] ;  /* 0x0000600001ab7983 */ /* 0x0003220000100600 */
[----:B------:R-:W-:Y:S02]  /*1ed80*/  SHF.R.U32.HI R140, RZ, 0x8, R140 ;  /* 0x00000008ff8c7819 */ /* 0x000fe4000001168c */
[----:B------:R-:W-:Y:S01]  /*1ed90*/  LOP3.LUT R177, R177, 0xff, RZ, 0xc0, !PT ;  /* 0x000000ffb1b17812 */ /* 0x000fe200078ec0ff */
[----:B--2---:R1:W2:Y:S01]  /*1eda0*/  LDL.S16 R202, [R1+0x50] ;  /* 0x0000500001ca7983 */ /* 0x0042a20000100600 */
[----:B---3--:R3:W1:Y:S01]  /*1edb0*/  MUFU.EX2 R155, R218 ;  /* 0x000000da009b7308 */ /* 0x0086620000000800 */
[----:B------:R-:W-:Y:S02]  /*1edc0*/  PRMT R222, R172, 0x7610, R222 ;  /* 0x00007610acde7816 */ /* 0x000fe400000000de */
[----:B----4-:R-:W-:Y:S07]  /*1edd0*/  SHF.R.U32.HI R147, RZ, 0x8, R227 ;  /* 0x00000008ff937819 */ /* 0x010fee00000116e3 */
[----:B------:R-:W4:Y:S01]  /*1ede0*/  MUFU.EX2 R150, R215 ;  /* 0x000000d700967308 */ /* 0x000f220000000800 */
[----:B------:R-:W-:Y:S01]  /*1edf0*/  LOP3.LUT R147, R147, 0xffff, RZ, 0xc0, !PT ;  /* 0x0000ffff93937812 */ /* 0x000fe200078ec0ff */
[----:B---3--:R-:W-:Y:S08]  /*1ee00*/  IMAD.WIDE.U32 R218, R219, -0x2daee0ad, RZ ;  /* 0xd2511f53dbda7825 */ /* 0x008ff000078e00ff */
[----:B------:R3:W3:Y:S01]  /*1ee10*/  MUFU.EX2 R172, R221 ;  /* 0x000000dd00ac7308 */ /* 0x0006e20000000800 */
[----:B-1----:R-:W-:Y:S01]  /*1ee20*/  FADD.FTZ R161, R155, R161 ;  /* 0x000000a19ba17221 */ /* 0x002fe20000010000 */
[----:B------:R-:W-:Y:S04]  /*1ee30*/  LOP3.LUT R164, R219, UR28, R236, 0x96, !PT ;  /* 0x0000001cdba47c12 */ /* 0x000fe8000f8e96ec */
[----:B------:R-:W-:Y:S01]  /*1ee40*/  LOP3.LUT R146, R164, 0xff, RZ, 0xc0, !PT ;  /* 0x000000ffa4927812 */ /* 0x000fe200078ec0ff */
[C---:B----4-:R-:W-:Y:S01]  /*1ee50*/  FADD.FTZ R161, R150.reuse, R161 ;  /* 0x000000a196a17221 */ /* 0x050fe20000010000 */
[----:B------:R-:W-:Y:S02]  /*1ee60*/  F2FP.F16.F32.PACK_AB R155, R150, R155 ;  /* 0x0000009b969b723e */ /* 0x000fe400000000ff */
[----:B------:R-:W-:Y:S02]  /*1ee70*/  ISETP.LE.U32.AND P1, PT, R146, UR15, PT ;  /* 0x0000000f92007c0c */ /* 0x000fe4000bf23070 */
[----:B------:R-:W-:Y:S02]  /*1ee80*/  PRMT R146, R166, 0x7610, R146 ;  /* 0x00007610a6927816 */ /* 0x000fe40000000092 */
[----:B------:R-:W-:Y:S02]  /*1ee90*/  LOP3.LUT R166, R140, 0xffff, RZ, 0xc0, !PT ;  /* 0x0000ffff8ca67812 */ /* 0x000fe400078ec0ff */
[----:B------:R-:W-:Y:S02]  /*1eea0*/  PRMT R140, R162, 0x7610, R140 ;  /* 0x00007610a28c7816 */ /* 0x000fe4000000008c */
[----:B------:R4:W4:Y:S01]  /*1eeb0*/  LDL.S16 R162, [R1+0x5c] ;  /* 0x00005c0001a27983 */ /* 0x0009220000100600 */
[----:B------:R-:W-:Y:S02]  /*1eec0*/  PRMT R156, R155, 0x7632, R156 ;  /* 0x000076329b9c7816 */ /* 0x000fe4000000009c */
[----:B---3--:R-:W-:Y:S01]  /*1eed0*/  PRMT R221, R146, 0x7610, R221 ;  /* 0x0000761092dd7816 */ /* 0x008fe200000000dd */
[----:B------:R-:W-:Y:S01]  /*1eee0*/  FADD.FTZ R146, R158, R149 ;  /* 0x000000959e927221 */ /* 0x000fe20000010000 */
[----:B------:R-:W-:Y:S02]  /*1eef0*/  @P1 LOP3.LUT R212, R212, 0x10000, RZ, 0xfc, !PT ;  /* 0x00010000d4d41812 */ /* 0x000fe400078efcff */
[----:B------:R-:W-:Y:S02]  /*1ef00*/  ISETP.LE.U32.AND P1, PT, R244, UR15, PT ;  /* 0x0000000ff4007c0c */ /* 0x000fe4000bf23070 */
[----:B------:R-:W-:Y:S02]  /*1ef10*/  PRMT R244, R140, 0x7610, R244 ;  /* 0x000076108cf47816 */ /* 0x000fe400000000f4 */
[C---:B------:R-:W-:Y:S01]  /*1ef20*/  F2FP.F16.F32.PACK_AB R158, R172.reuse, R158 ;  /* 0x0000009eac9e723e */ /* 0x040fe200000000ff */
[----:B------:R-:W-:Y:S01]  /*1ef30*/  FADD.FTZ R172, R172, R146 ;  /* 0x00000092acac7221 */ /* 0x000fe20000010000 */
[----:B------:R-:W-:Y:S02]  /*1ef40*/  PRMT R150, R0, 0x5410, R152 ;  /* 0x0000541000967816 */ /* 0x000fe40000000098 */
[----:B------:R-:W-:Y:S02]  /*1ef50*/  PRMT R160, R158, 0x7632, R160 ;  /* 0x000076329ea07816 */ /* 0x000fe400000000a0 */
[--C-:B------:R-:W-:Y:S01]  /*1ef60*/  HSET2.LE.AND R146, R175, R214.reuse, PT ;  /* 0x000000d6af927233 */ /* 0x100fe20003803000 */
[----:B------:R-:W-:Y:S02]  /*1ef70*/  @!P5 HADD2 R207, -R153.H0_H0, -RZ.H0_H0 ;  /* 0xa00000ff99cfd230 */ /* 0x000fe40000000900 */
[----:B------:R-:W-:Y:S03]  /*1ef80*/  @!P1 HADD2 R204, -R155.H0_H0, -RZ.H0_H0 ;  /* 0xa00000ff9bcc9230 */ /* 0x000fe60000000900 */
[----:B------:R1:W-:Y:S01]  /*1ef90*/  @!P5 STL.S16 [R1+0x54], R207 ;  /* 0x000054cf0100d387 */ /* 0x0003e20000100600 */
[----:B------:R-:W-:Y:S02]  /*1efa0*/  PRMT R239, R207, 0x7610, R239 ;  /* 0x00007610cfef7816 */ /* 0x000fe400000000ef */
[----:B------:R-:W-:Y:S02]  /*1efb0*/  LOP3.LUT P5, RZ, R212, 0x80000, RZ, 0xc0, !PT ;  /* 0x00080000d4ff7812 */ /* 0x000fe400078ac0ff */
[----:B------:R-:W-:Y:S01]  /*1efc0*/  PRMT R227, R204, 0x7610, R227 ;  /* 0x00007610cce37816 */ /* 0x000fe200000000e3 */
[----:B--2---:R-:W-:Y:S01]  /*1efd0*/  @!P6 HADD2 R202, -R154.H0_H0, -RZ.H0_H0 ;  /* 0xa00000ff9acae230 */ /* 0x004fe20000000900 */
[----:B------:R-:W-:Y:S04]  /*1efe0*/  LOP3.LUT R212, R212, 0xfffdffff, RZ, 0xc0, !PT ;  /* 0xfffdffffd4d47812 */ /* 0x000fe800078ec0ff */
[----:B------:R-:W-:Y:S02]  /*1eff0*/  PRMT R235, R202, 0x7610, R235 ;  /* 0x00007610caeb7816 */ /* 0x000fe400000000eb */
[----:B------:R-:W-:Y:S04]  /*1f000*/  @P6 LOP3.LUT R212, R212, 0x20000, RZ, 0xfc, !PT ;  /* 0x00020000d4d46812 */ /* 0x000fe800078efcff */
[----:B------:R-:W-:Y:S04]  /*1f010*/  LOP3.LUT R212, R212, 0xfffbffff, RZ, 0xc0, !PT ;  /* 0xfffbffffd4d47812 */ /* 0x000fe800078ec0ff */
[----:B------:R-:W-:Y:S01]  /*1f020*/  @P1 LOP3.LUT R212, R212, 0x40000, RZ, 0xfc, !PT ;  /* 0x00040000d4d41812 */ /* 0x000fe200078efcff */
[----:B-1----:R3:W5:Y:S04]  /*1f030*/  LDL.LU R207, [R1+0x104] ;  /* 0x0001040001cf7983 */ /* 0x0027680000300800 */
[----:B------:R1:W-:Y:S01]  /*1f040*/  @!P6 STL.S16 [R1+0x50], R202 ;  /* 0x000050ca0100e387 */ /* 0x0003e20000100600 */
[----:B------:R-:W-:Y:S01]  /*1f050*/  ISETP.LE.U32.AND P6, PT, R234, UR15, PT ;  /* 0x0000000fea007c0c */ /* 0x000fe2000bfc3070 */
[----:B----4-:R-:W-:Y:S05]  /*1f060*/  @!P0 HADD2 R162, -R157.H0_H0, -RZ.H0_H0 ;  /* 0xa00000ff9da28230 */ /* 0x010fea0000000900 */
[----:B------:R-:W-:Y:S01]  /*1f070*/  PRMT R215, R162, 0x7610, R215 ;  /* 0x00007610a2d77816 */ /* 0x000fe200000000d7 */
[----:B-1----:R3:W2:Y:S04]  /*1f080*/  LDL.S16 R202, [R1+0x58] ;  /* 0x0000580001ca7983 */ /* 0x0026a80000100600 */
[----:B------:R1:W-:Y:S01]  /*1f090*/  @!P1 STL.S16 [R1+0x64], R204 ;  /* 0x000064cc01009387 */ /* 0x0003e20000100600 */
[----:B------:R-:W-:Y:S11]  /*1f0a0*/  ISETP.LE.U32.AND P1, PT, R147, UR15, PT ;  /* 0x0000000f93007c0c */ /* 0x000ff6000bf23070 */
[----:B------:R-:W-:Y:S02]  /*1f0b0*/  @!UPT UIADD3 URZ, URZ, URZ, URZ ;  /* 0x0000003f3f3ff290 */ /* 0x000fe4000fffe03f */
[----:B------:R-:W-:Y:S05]  /*1f0c0*/  @!P1 HADD2 R171, -R156.H0_H0, -RZ.H0_H0 ;  /* 0xa00000ff9cab9230 */ /* 0x000fea0000000900 */
[----:B------:R-:W-:Y:S01]  /*1f0d0*/  PRMT R220, R171, 0x7610, R220 ;  /* 0x00007610abdc7816 */ /* 0x000fe200000000dc */
[----:B-1----:R3:W5:Y:S04]  /*1f0e0*/  LDL.LU R204, [R1+0x100] ;  /* 0x0001000001cc7983 */ /* 0x0027680000300800 */
[----:B------:R1:W-:Y:S01]  /*1f0f0*/  @!P1 STL.S16 [R1+0x60], R171 ;  /* 0x000060ab01009387 */ /* 0x0003e20000100600 */
[----:B------:R-:W-:Y:S03]  /*1f100*/  ISETP.LE.U32.AND P1, PT, R183, UR15, PT ;  /* 0x0000000fb7007c0c */ /* 0x000fe6000bf23070 */
[----:B------:R4:W-:Y:S04]  /*1f110*/  @!P0 STL.S16 [R1+0x5c], R162 ;  /* 0x00005ca201008387 */ /* 0x0009e80000100600 */
[----:B-1----:R3:W3:Y:S04]  /*1f120*/  LDL.S16 R171, [R1+0x6c] ;  /* 0x00006c0001ab7983 */ /* 0x0026e80000100600 */
[----:B----4-:R4:W4:Y:S01]  /*1f130*/  LDL.S16 R162, [R1+0x68] ;  /* 0x0000680001a27983 */ /* 0x0109220000100600 */
[----:B--2---:R-:W-:Y:S05]  /*1f140*/  @!P6 HADD2 R202, -R159.H0_H0, -RZ.H0_H0 ;  /* 0xa00000ff9fcae230 */ /* 0x004fea0000000900 */
[----:B------:R1:W-:Y:S01]  /*1f150*/  @!P6 STL.S16 [R1+0x58], R202 ;  /* 0x000058ca0100e387 */ /* 0x0003e20000100600 */
[----:B------:R-:W-:Y:S02]  /*1f160*/  PRMT R193, R202, 0x7610, R193 ;  /* 0x00007610cac17816 */ /* 0x000fe400000000c1 */
[----:B------:R-:W-:Y:S02]  /*1f170*/  ISETP.LE.U32.AND P6, PT, R139, UR15, PT ;  /* 0x0000000f8b007c0c */ /* 0x000fe4000bfc3070 */
[--C-:B------:R-:W-:Y:S01]  /*1f180*/  HSET2.LE.AND R139, R187, R214.reuse, PT ;  /* 0x000000d6bb8b7233 */ /* 0x100fe20003803000 */
[----:B-1----:R1:W5:Y:S04]  /*1f190*/  LDL.LU R202, [R1+0xfc] ;  /* 0x0000fc0001ca7983 */ /* 0x0023680000300800 */
[----:B------:R1:W2:Y:S04]  /*1f1a0*/  LDL.S16 R149, [R1+0x70] ;  /* 0x0000700001957983 */ /* 0x0002a80000100600 */
[----:B------:R1:W2:Y:S01]  /*1f1b0*/  LDL.S16 R140, [R1+0x4c] ;  /* 0x00004c00018c7983 */ /* 0x0002a20000100600 */
[----:B---3--:R-:W-:Y:S02]  /*1f1c0*/  @!P5 HADD2 R171, -R158.H0_H0, -RZ.H0_H0 ;  /* 0xa00000ff9eabd230 */ /* 0x008fe40000000900 */
[----:B----4-:R-:W-:Y:S03]  /*1f1d0*/  @!P4 HADD2 R162, -R160.H0_H0, -RZ.H0_H0 ;  /* 0xa00000ffa0a2c230 */ /* 0x010fe60000000900 */
[----:B------:R3:W-:Y:S01]  /*1f1e0*/  @!P5 STL.S16 [R1+0x6c], R171 ;  /* 0x00006cab0100d387 */ /* 0x0007e20000100600 */
[----:B------:R-:W-:Y:S03]  /*1f1f0*/  PRMT R182, R171, 0x7610, R182 ;  /* 0x00007610abb67816 */ /* 0x000fe600000000b6 */
[----:B------:R4:W-:Y:S01]  /*1f200*/  @!P4 STL.S16 [R1+0x68], R162 ;  /* 0x000068a20100c387 */ /* 0x0009e20000100600 */
[----:B------:R-:W-:Y:S01]  /*1f210*/  PRMT R176, R162, 0x7610, R176 ;  /* 0x00007610a2b07816 */ /* 0x000fe200000000b0 */
[----:B---3--:R-:W-:Y:S10]  /*1f220*/  MUFU.EX2 R171, R191 ;  /* 0x000000bf00ab7308 */ /* 0x008ff40000000800 */
[----:B----4-:R-:W3:Y:S10]  /*1f230*/  MUFU.EX2 R162, R192 ;  /* 0x000000c000a27308 */ /* 0x010ef40000000800 */
[----:B------:R-:W-:Y:S01]  /*1f240*/  MUFU.EX2 R191, R232 ;  /* 0x000000e800bf7308 */ /* 0x000fe20000000800 */
[----:B---3--:R-:W-:Y:S01]  /*1f250*/  FADD.FTZ R168, R162, R168 ;  /* 0x000000a8a2a87221 */ /* 0x008fe20000010000 */
[C---:B------:R-:W-:Y:S03]  /*1f260*/  F2FP.F16.F32.PACK_AB R162, R171.reuse, R162 ;  /* 0x000000a2aba2723e */ /* 0x040fe600000000ff */
[----:B------:R-:W-:Y:S01]  /*1f270*/  FADD.FTZ R171, R171, R168 ;  /* 0x000000a8abab7221 */ /* 0x000fe20000010000 */
[C---:B------:R-:W-:Y:S02]  /*1f280*/  PRMT R163, R162.reuse, 0x7632, R163 ;  /* 0x00007632a2a37816 */ /* 0x040fe400000000a3 */
[----:B------:R-:W-:Y:S02]  /*1f290*/  SHF.R.U32.HI R168, RZ, 0x18, R178 ;  /* 0x00000018ffa87819 */ /* 0x000fe400000116b2 */
[----:B------:R-:W-:Y:S01]  /*1f2a0*/  PRMT R148, R162, 0x5410, R163 ;  /* 0x00005410a2947816 */ /* 0x000fe200000000a3 */
[----:B--2---:R-:W-:Y:S02]  /*1f2b0*/  @!P3 HADD2 R149, -R162.H0_H0, -RZ.H0_H0 ;  /* 0xa00000ffa295b230 */ /* 0x004fe40000000900 */
[----:B------:R-:W-:Y:S03]  /*1f2c0*/  @!P2 HADD2 R140, -R163.H0_H0, -RZ.H0_H0 ;  /* 0xa00000ffa38ca230 */ /* 0x000fe60000000900 */
[----:B------:R2:W-:Y:S01]  /*1f2d0*/  @!P3 STL.S16 [R1+0x70], R149 ;  /* 0x000070950100b387 */ /* 0x0005e20000100600 */
[----:B------:R-:W-:Y:S03]  /*1f2e0*/  PRMT R170, R149, 0x7610, R170 ;  /* 0x0000761095aa7816 */ /* 0x000fe600000000aa */
[----:B------:R3:W-:Y:S01]  /*1f2f0*/  @!P2 STL.S16 [R1+0x4c], R140 ;  /* 0x00004c8c0100a387 */ /* 0x0007e20000100600 */
[----:B------:R-:W-:Y:S02]  /*1f300*/  PRMT R183, R140, 0x7610, R183 ;  /* 0x000076108cb77816 */ /* 0x000fe400000000b7 */
[----:B------:R-:W-:Y:S02]  /*1f310*/  @!P3 PRMT R162, R170, 0x5410, RZ ;  /* 0x00005410aaa2b816 */ /* 0x000fe400000000ff */
[----:B------:R-:W-:Y:S01]  /*1f320*/  MUFU.EX2 R170, R225 ;  /* 0x000000e100aa7308 */ /* 0x000fe20000000800 */
[----:B------:R-:W-:Y:S09]  /*1f330*/  @!P2 PRMT R163, R183, 0x5410, RZ ;  /* 0x00005410b7a3a816 */ /* 0x000ff200000000ff */
[----:B------:R-:W-:Y:S01]  /*1f340*/  MUFU.EX2 R225, R241 ;  /* 0x000000f100e17308 */ /* 0x000fe20000000800 */
[----:B--2---:R-:W-:Y:S02]  /*1f350*/  PRMT R149, R158, 0x5410, R160 ;  /* 0x000054109e957816 */ /* 0x004fe400000000a0 */
[----:B------:R-:W-:Y:S02]  /*1f360*/  @!P5 PRMT R158, R182, 0x5410, RZ ;  /* 0x00005410b69ed816 */ /* 0x000fe400000000ff */
[----:B---3--:R-:W-:Y:S02]  /*1f370*/  PRMT R140, R135, 0x5410, R2 ;  /* 0x00005410878c7816 */ /* 0x008fe40000000002 */
[----:B------:R-:W-:Y:S02]  /*1f380*/  @!P6 PRMT R2, R222, 0x5410, RZ ;  /* 0x00005410de02e816 */ /* 0x000fe400000000ff */
[----:B------:R-:W-:Y:S01]  /*1f390*/  ISETP.LE.U32.AND P6, PT, R185, UR15, PT ;  /* 0x0000000fb9007c0c */ /* 0x000fe2000bfc3070 */
[----:B------:R-:W-:Y:S01]  /*1f3a0*/  MUFU.EX2 R222, R240 ;  /* 0x000000f000de7308 */ /* 0x000fe20000000800 */
[----:B------:R-:W-:Y:S01]  /*1f3b0*/  @!P1 PRMT R135, R221, 0x5410, RZ ;  /* 0x00005410dd879816 */ /* 0x000fe200000000ff */
[----:B------:R2:W-:Y:S01]  /*1f3c0*/  STG.E.U16 desc[UR26][R194.64+0x2], R2 ;  /* 0x00000202c2007986 */ /* 0x0005e2000c10151a */
[----:B------:R-:W-:Y:S02]  /*1f3d0*/  ISETP.LE.U32.AND P1, PT, R141, UR15, PT ;  /* 0x0000000f8d007c0c */ /* 0x000fe4000bf23070 */
[----:B------:R-:W-:Y:S01]  /*1f3e0*/  PRMT R141, R137, 0x5410, R136 ;  /* 0x00005410898d7816 */ /* 0x000fe20000000088 */
[----:B------:R3:W-:Y:S01]  /*1f3f0*/  STG.E.U16 desc[UR26][R194.64], R135 ;  /* 0x00000087c2007986 */ /* 0x0007e2000c10151a */
[----:B------:R-:W-:Y:S02]  /*1f400*/  @!P4 PRMT R160, R176, 0x5410, RZ ;  /* 0x00005410b0a0c816 */ /* 0x000fe400000000ff */
[----:B------:R-:W-:Y:S02]  /*1f410*/  ISETP.LE.U32.AND P5, PT, R165, UR15, PT ;  /* 0x0000000fa5007c0c */ /* 0x000fe4000bfa3070 */
[----:B------:R-:W-:Y:S02]  /*1f420*/  LOP3.LUT R146, R146, R149, RZ, 0xc0, !PT ;  /* 0x0000009592927212 */ /* 0x000fe400078ec0ff */
[----:B------:R-:W-:Y:S02]  /*1f430*/  @!P6 PRMT R136, R151, 0x5410, RZ ;  /* 0x000054109788e816 */ /* 0x000fe400000000ff */
[----:B------:R-:W-:Y:S02]  /*1f440*/  ISETP.LE.U32.AND P6, PT, R143, UR15, PT ;  /* 0x0000000f8f007c0c */ /* 0x000fe4000bfc3070 */
[----:B------:R-:W-:Y:S01]  /*1f450*/  @!P1 PRMT R137, R244, 0x5410, RZ ;  /* 0x00005410f4899816 */ /* 0x000fe200000000ff */
[----:B------:R-:W-:Y:S01]  /*1f460*/  STG.E.U16 desc[UR26][R196.64+0x2], R136 ;  /* 0x00000288c4007986 */ /* 0x000fe2000c10151a */
[----:B------:R-:W-:Y:S02]  /*1f470*/  PRMT R151, R153, 0x5410, R154 ;  /* 0x0000541099977816 */ /* 0x000fe4000000009a */
[----:B------:R-:W-:Y:S01]  /*1f480*/  ISETP.LE.U32.AND P1, PT, R142, UR15, PT ;  /* 0x0000000f8e007c0c */ /* 0x000fe2000bf23070 */
[----:B------:R4:W-:Y:S06]  /*1f490*/  STG.E.U16 desc[UR26][R196.64], R137 ;  /* 0x00000089c4007986 */ /* 0x0009ec000c10151a */
[----:B------:R-:W-:Y:S02]  /*1f4a0*/  @!P6 PRMT R0, R200, 0x5410, RZ ;  /* 0x00005410c800e816 */ /* 0x000fe400000000ff */
[----:B------:R1:W5:Y:S01]  /*1f4b0*/  LDL.LU R200, [R1+0xf8] ;  /* 0x0000f80001c87983 */ /* 0x0003620000300800 */
[----:B------:R-:W-:Y:S02]  /*1f4c0*/  ISETP.LE.U32.AND P6, PT, R138, UR15, PT ;  /* 0x0000000f8a007c0c */ /* 0x000fe4000bfc3070 */
[----:B--2---:R-:W-:Y:S01]  /*1f4d0*/  PRMT R2, R157, 0x5410, R159 ;  /* 0x000054109d027816 */ /* 0x004fe2000000009f */
[----:B------:R1:W2:Y:S01]  /*1f4e0*/  LDL.S16 R182, [R1+0x30] ;  /* 0x0000300001b67983 */ /* 0x0002a20000100600 */
[----:B---3--:R-:W-:Y:S02]  /*1f4f0*/  PRMT R135, R155, 0x5410, R156 ;  /* 0x000054109b877816 */ /* 0x008fe4000000009c */
[----:B------:R-:W-:Y:S01]  /*1f500*/  LOP3.LUT R139, R139, R2, RZ, 0xc0, !PT ;  /* 0x000000028b8b7212 */ /* 0x000fe200078ec0ff */
[----:B------:R1:W3:Y:S01]  /*1f510*/  LDL.S16 R176, [R1+0x2c] ;  /* 0x00002c0001b07983 */ /* 0x0002e20000100600 */
[----:B------:R-:W1:Y:S01]  /*1f520*/  MUFU.EX2 R2, R226 ;  /* 0x000000e200027308 */ /* 0x000e620000000800 */
[--C-:B------:R-:W-:Y:S02]  /*1f530*/  HSET2.LE.AND R138, R224, R214.reuse, PT ;  /* 0x000000d6e08a7233 */ /* 0x100fe40003803000 */
[----:B------:R1:W-:Y:S01]  /*1f540*/  STG.E.U16 desc[UR26][R144.64], R0 ;  /* 0x0000000090007986 */ /* 0x0003e2000c10151a */
[----:B------:R-:W-:Y:S02]  /*1f550*/  @!P1 PRMT R152, R247, 0x5410, RZ ;  /* 0x00005410f7989816 */ /* 0x000fe400000000ff */
[----:B------:R-:W-:Y:S02]  /*1f560*/  @!P6 PRMT R153, R239, 0x5410, RZ ;  /* 0x00005410ef99e816 */ /* 0x000fe400000000ff */
[----:B------:R-:W-:Y:S01]  /*1f570*/  LOP3.LUT P6, RZ, R212, 0x20000, RZ, 0xc0, !PT ;  /* 0x00020000d4ff7812 */ /* 0x000fe200078cc0ff */
[----:B------:R-:W-:Y:S01]  /*1f580*/  STG.E.U16 desc[UR26][R216.64], R152 ;  /* 0x00000098d8007986 */ /* 0x000fe2000c10151a */
[--C-:B----4-:R-:W-:Y:S01]  /*1f590*/  HSET2.LE.AND R137, R174, R214.reuse, PT ;  /* 0x000000d6ae897233 */ /* 0x110fe20003803000 */
[----:B------:R-:W-:Y:S01]  /*1f5a0*/  MUFU.EX2 R224, R243 ;  /* 0x000000f300e07308 */ /* 0x000fe20000000800 */
[--C-:B------:R-:W-:Y:S01]  /*1f5b0*/  HSET2.LE.AND R136, R223, R214.reuse, PT ;  /* 0x000000d6df887233 */ /* 0x100fe20003803000 */
[----:B------:R4:W4:Y:S01]  /*1f5c0*/  LDL.S16 R174, [R1+0x20] ;  /* 0x0000200001ae7983 */ /* 0x0009220000100600 */
[----:B------:R-:W-:Y:S02]  /*1f5d0*/  LOP3.LUT R138, R138, R135, RZ, 0xc0, !PT ;  /* 0x000000878a8a7212 */ /* 0x000fe400078ec0ff */
[----:B------:R-:W-:Y:S01]  /*1f5e0*/  LOP3.LUT R137, R137, R141, RZ, 0xc0, !PT ;  /* 0x0000008d89897212 */ /* 0x000fe200078ec0ff */
[----:B------:R-:W-:Y:S01]  /*1f5f0*/  STG.E.U16 desc[UR26][R198.64], R153 ;  /* 0x00000099c6007986 */ /* 0x000fe2000c10151a */
[----:B------:R-:W-:Y:S03]  /*1f600*/  LOP3.LUT R136, R136, R140, RZ, 0xc0, !PT ;  /* 0x0000008c88887212 */ /* 0x000fe600078ec0ff */
[----:B------:R-:W-:Y:S01]  /*1f610*/  MUFU.EX2 R223, R246 ;  /* 0x000000f600df7308 */ /* 0x000fe20000000800 */
[C---:B------:R-:W-:Y:S01]  /*1f620*/  LOP3.LUT R135, R178.reuse, 0xffff, RZ, 0xc0, !PT ;  /* 0x0000ffffb2877812 */ /* 0x040fe200078ec0ff */
[----:B------:R-:W1:Y:S01]  /*1f630*/  LDSM.16.MT88.4 R140, [R201+0xa000] ;  /* 0x00a00000c98c783b */ /* 0x000e620000004200 */
[----:B------:R-:W-:Y:S02]  /*1f640*/  @!P6 PRMT R154, R235, 0x5410, RZ ;  /* 0x00005410eb9ae816 */ /* 0x000fe400000000ff */
[----:B------:R-:W-:Y:S02]  /*1f650*/  ISETP.LE.U32.AND P6, PT, R147, UR15, PT ;  /* 0x0000000f93007c0c */ /* 0x000fe4000bfc3070 */
[--C-:B------:R-:W-:Y:S03]  /*1f660*/  HSET2.LE.AND R147, R173, R214.reuse, PT ;  /* 0x000000d6ad937233 */ /* 0x100fe60003803000 */
[----:B------:R-:W-:Y:S01]  /*1f670*/  MUFU.EX2 R235, R242 ;  /* 0x000000f200eb7308 */ /* 0x000fe20000000800 */
[----:B------:R-:W-:Y:S01]  /*1f680*/  @!P0 PRMT R157, R215, 0x5410, RZ ;  /* 0x00005410d79d8816 */ /* 0x000fe200000000ff */
[----:B------:R2:W4:Y:S01]  /*1f690*/  LDL.S16 R173, [R1+0x1c] ;  /* 0x00001c0001ad7983 */ /* 0x0005220000100600 */
[----:B-1----:R-:W-:Y:S02]  /*1f6a0*/  LOP3.LUT R0, R178, 0xff, RZ, 0xc0, !PT ;  /* 0x000000ffb2007812 */ /* 0x002fe400078ec0ff */
[--C-:B------:R-:W-:Y:S01]  /*1f6b0*/  HSET2.LE.AND R145, R181, R214.reuse, PT ;  /* 0x000000d6b5917233 */ /* 0x100fe20003803000 */
[----:B------:R-:W-:Y:S01]  /*1f6c0*/  STG.E.U16 desc[UR26][R198.64+0x2], R154 ;  /* 0x0000029ac6007986 */ /* 0x000fe2000c10151a */
[----:B------:R-:W-:Y:S01]  /*1f6d0*/  ISETP.LE.U32.AND P2, PT, R0, UR15, PT ;  /* 0x0000000f00007c0c */ /* 0x000fe2000bf43070 */
[--C-:B------:R-:W-:Y:S01]  /*1f6e0*/  FADD.FTZ R0, R2, R161.reuse ;  /* 0x000000a102007221 */ /* 0x100fe20000010000 */
[----:B------:R-:W-:Y:S02]  /*1f6f0*/  F2FP.F16.F32.PACK_AB R2, R170, R2 ;  /* 0x00000002aa02723e */ /* 0x000fe400000000ff */
[----:B------:R-:W-:Y:S01]  /*1f700*/  @!P6 PRMT R156, R220, 0x5410, RZ ;  /* 0x00005410dc9ce816 */ /* 0x000fe200000000ff */
[----:B------:R-:W-:Y:S01]  /*1f710*/  FADD.FTZ R221, R170, R0 ;  /* 0x00000000aadd7221 */ /* 0x000fe20000010000 */
[----:B------:R-:W-:Y:S02]  /*1f720*/  ISETP.LE.U32.AND P6, PT, R234, UR15, PT ;  /* 0x0000000fea007c0c */ /* 0x000fe4000bfc3070 */
[----:B------:R-:W-:Y:S01]  /*1f730*/  PRMT R161, R2, 0x7632, R161 ;  /* 0x0000763202a17816 */ /* 0x000fe200000000a1 */
[----:B------:R-:W-:Y:S01]  /*1f740*/  STG.E.U16 desc[UR26][R194.64+0x12], R156 ;  /* 0x0000129cc2007986 */ /* 0x000fe2000c10151a */
[--C-:B------:R-:W-:Y:S02]  /*1f750*/  HSET2.LE.AND R144, R184, R214.reuse, PT ;  /* 0x000000d6b8907233 */ /* 0x100fe40003803000 */
[----:B------:R-:W-:Y:S02]  /*1f760*/  LOP3.LUT R145, R145, R151, RZ, 0xc0, !PT ;  /* 0x0000009791917212 */ /* 0x000fe400078ec0ff */
[----:B------:R-:W-:Y:S02]  /*1f770*/  LOP3.LUT R147, R147, R148, RZ, 0xc0, !PT ;  /* 0x0000009493937212 */ /* 0x000fe400078ec0ff */
[----:B------:R-:W-:Y:S02]  /*1f780*/  LOP3.LUT R144, R144, R150, RZ, 0xc0, !PT ;  /* 0x0000009690907212 */ /* 0x000fe400078ec0ff */
[----:B------:R-:W1:Y:S01]  /*1f790*/  LDSM.16.MT88.4 R148, [R203+0xa000] ;  /* 0x00a00000cb94783b */ /* 0x000e620000004200 */
[----:B------:R-:W-:Y:S01]  /*1f7a0*/  @!P6 PRMT R159, R193, 0x5410, RZ ;  /* 0x00005410c19fe816 */ /* 0x000fe200000000ff */
[----:B------:R-:W-:Y:S01]  /*1f7b0*/  FADD.FTZ R193, R191, R171 ;  /* 0x000000abbfc17221 */ /* 0x000fe20000010000 */
[----:B------:R-:W-:Y:S02]  /*1f7c0*/  ISETP.LE.U32.AND P6, PT, R166, UR15, PT ;  /* 0x0000000fa6007c0c */ /* 0x000fe4000bfc3070 */
[----:B------:R-:W-:Y:S02]  /*1f7d0*/  SHF.R.U32.HI R135, RZ, 0x8, R135 ;  /* 0x00000008ff877819 */ /* 0x000fe40000011687 */
[----:B------:R-:W-:Y:S01]  /*1f7e0*/  PRMT R165, R2, 0x5410, R161 ;  /* 0x0000541002a57816 */ /* 0x000fe200000000a1 */
[-C--:B------:R-:W-:Y:S05]  /*1f7f0*/  HMMA.16816.F32 R4, R136, R140.reuse, R4 ;  /* 0x0000008c8804723c */ /* 0x080fea0000001804 */
[----:B------:R-:W-:Y:S01]  /*1f800*/  LOP3.LUT R0, R135, 0xffff, RZ, 0xc0, !PT ;  /* 0x0000ffff87007812 */ /* 0x000fe200078ec0ff */
[C---:B------:R-:W-:Y:S01]  /*1f810*/  HMMA.16816.F32 R8, R144.reuse, R140, R8 ;  /* 0x0000008c9008723c */ /* 0x040fe20000001808 */
[----:B------:R-:W1:Y:S03]  /*1f820*/  MUFU.EX2 R135, R228 ;  /* 0x000000e400877308 */ /* 0x000e660000000800 */
[----:B------:R-:W-:Y:S02]  /*1f830*/  ISETP.LE.U32.AND P3, PT, R0, UR15, PT ;  /* 0x0000000f00007c0c */ /* 0x000fe4000bf63070 */
[-C--:B------:R-:W-:Y:S03]  /*1f840*/  HMMA.16816.F32 R12, R144, R142.reuse, R12 ;  /* 0x0000008e900c723c */ /* 0x080fe6000000180c */
[C---:B------:R-:W-:Y:S02]  /*1f850*/  LOP3.LUT P1, RZ, R212.reuse, 0x40000, RZ, 0xc0, !PT ;  /* 0x00040000d4ff7812 */ /* 0x040fe4000782c0ff */
[----:B------:R-:W-:Y:S01]  /*1f860*/  F2FP.F16.F32.PACK_AB R191, R233, R191 ;  /* 0x000000bfe9bf723e */ /* 0x000fe200000000ff */
[C---:B------:R-:W-:Y:S04]  /*1f870*/  HMMA.16816.F32 R16, R136.reuse, R142, R16 ;  /* 0x0000008e8810723c */ /* 0x040fe80000001810 */
[C---:B------:R-:W-:Y:S01]  /*1f880*/  LOP3.LUT P0, RZ, R212.reuse, 0x8000, RZ, 0xc0, !PT ;  /* 0x00008000d4ff7812 */ /* 0x040fe2000780c0ff */
[----:B-1----:R-:W-:Y:S01]  /*1f890*/  FADD.FTZ R220, R135, R167 ;  /* 0x000000a787dc7221 */ /* 0x002fe20000010000 */
[----:B------:R-:W-:Y:S05]  /*1f8a0*/  F2FP.F16.F32.PACK_AB R135, R229, R135 ;  /* 0x00000087e587723e */ /* 0x000fea00000000ff */
[----:B------:R-:W-:Y:S01]  /*1f8b0*/  PRMT R152, R135, 0x7632, R152 ;  /* 0x0000763287987816 */ /* 0x000fe20000000098 */
[-C--:B------:R-:W-:Y:S03]  /*1f8c0*/  HMMA.16816.F32 R20, R136, R148.reuse, R20 ;  /* 0x000000948814723c */ /* 0x080fe60000001814 */
[----:B------:R-:W-:Y:S02]  /*1f8d0*/  @!P1 PRMT R155, R227, 0x5410, RZ ;  /* 0x00005410e39b9816 */ /* 0x000fe400000000ff */
[----:B------:R-:W-:Y:S01]  /*1f8e0*/  LOP3.LUT P1, RZ, R212, 0x10000, RZ, 0xc0, !PT ;  /* 0x00010000d4ff7812 */ /* 0x000fe2000782c0ff */
[C---:B------:R-:W-:Y:S02]  /*1f8f0*/  HMMA.16816.F32 R24, R144.reuse, R148, R24 ;  /* 0x000000949018723c */ /* 0x040fe40000001818 */
[----:B------:R1:W-:Y:S03]  /*1f900*/  STG.E.U16 desc[UR26][R194.64+0x10], R155 ;  /* 0x0000109bc2007986 */ /* 0x0003e6000c10151a */
[--C-:B------:R-:W-:Y:S01]  /*1f910*/  SHF.R.U32.HI R0, RZ, 0x10, R164.reuse ;  /* 0x00000010ff007819 */ /* 0x100fe200000116a4 */
[-C--:B------:R-:W-:Y:S01]  /*1f920*/  HMMA.16816.F32 R28, R144, R150.reuse, R28 ;  /* 0x00000096901c723c */ /* 0x080fe2000000181c */
[----:B------:R-:W-:Y:S04]  /*1f930*/  STG.E.U16 desc[UR26][R196.64+0x10], R157 ;  /* 0x0000109dc4007986 */ /* 0x000fe8000c10151a */
[----:B------:R-:W-:Y:S01]  /*1f940*/  LOP3.LUT R0, R0, 0xff, RZ, 0xc0, !PT ;  /* 0x000000ff00007812 */ /* 0x000fe200078ec0ff */
[C---:B------:R-:W-:Y:S01]  /*1f950*/  HMMA.16816.F32 R32, R136.reuse, R150, R32 ;  /* 0x000000968820723c */ /* 0x040fe20000001820 */
[----:B------:R-:W-:Y:S03]  /*1f960*/  STG.E.U16 desc[UR26][R196.64+0x12], R159 ;  /* 0x0000129fc4007986 */ /* 0x000fe6000c10151a */
[----:B------:R-:W-:Y:S01]  /*1f970*/  ISETP.LE.U32.AND P4, PT, R0, UR15, PT ;  /* 0x0000000f00007c0c */ /* 0x000fe2000bf83070 */
[----:B------:R-:W-:Y:S01]  /*1f980*/  STG.E.U16 desc[UR26][R216.64+0xe], R158 ;  /* 0x00000e9ed8007986 */ /* 0x000fe2000c10151a */
[----:B------:R-:W-:Y:S02]  /*1f990*/  LOP3.LUT R0, R164, 0xffff, RZ, 0xc0, !PT ;  /* 0x0000ffffa4007812 */ /* 0x000fe400078ec0ff */
[----:B------:R-:W-:Y:S01]  /*1f9a0*/  SHF.R.U32.HI R148, RZ, 0x18, R164 ;  /* 0x00000018ff947819 */ /* 0x000fe200000116a4 */
[----:B------:R-:W-:Y:S02]  /*1f9b0*/  STG.E.U16 desc[UR26][R216.64+0x10], R160 ;  /* 0x000010a0d8007986 */ /* 0x000fe4000c10151a */
[----:B------:R-:W-:Y:S02]  /*1f9c0*/  SHF.R.U32.HI R0, RZ, 0x8, R0 ;  /* 0x00000008ff007819 */ /* 0x000fe40000011600 */
[----:B------:R-:W-:Y:S01]  /*1f9d0*/  PRMT R164, R135, 0x5410, R152 ;  /* 0x0000541087a47816 */ /* 0x000fe20000000098 */
[----:B------:R-:W-:Y:S01]  /*1f9e0*/  STG.E.U16 desc[UR26][R198.64+0x10], R162 ;  /* 0x000010a2c6007986 */ /* 0x000fe2000c10151a */
[----:B------:R-:W-:Y:S02]  /*1f9f0*/  LOP3.LUT R0, R0, 0xffff, RZ, 0xc0, !PT ;  /* 0x0000ffff00007812 */ /* 0x000fe400078ec0ff */
[----:B------:R-:W-:Y:S01]  /*1fa00*/  PRMT R190, R191, 0x7632, R190 ;  /* 0x00007632bfbe7816 */ /* 0x000fe200000000be */
[----:B------:R-:W-:Y:S01]  /*1fa10*/  STG.E.U16 desc[UR26][R198.64+0x12], R163 ;  /* 0x000012a3c6007986 */ /* 0x000fe2000c10151a */
[----:B-1----:R-:W-:Y:S02]  /*1fa20*/  LOP3.LUT R155, R218, 0xff, RZ, 0xc0, !PT ;  /* 0x000000ffda9b7812 */ /* 0x002fe400078ec0ff */
[----:B------:R-:W-:Y:S02]  /*1fa30*/  LOP3.LUT R170, R178, 0xffff, RZ, 0xc0, !PT ;  /* 0x0000ffffb2aa7812 */ /* 0x000fe400078ec0ff */
[----:B------:R-:W-:Y:S02]  /*1fa40*/  SHF.R.U32.HI R167, RZ, 0x10, R178 ;  /* 0x00000010ffa77819 */ /* 0x000fe400000116b2 */
[----:B------:R-:W-:Y:S02]  /*1fa50*/  LOP3.LUT R153, R219, UR28, R236, 0x96, !PT ;  /* 0x0000001cdb997c12 */ /* 0x000fe4000f8e96ec */
[----:B------:R-:W-:Y:S04]  /*1fa60*/  F2FP.F16.F32.PACK_AB R187, R235, R225 ;  /* 0x000000e1ebbb723e */ /* 0x000fe800000000ff */
[----:B------:R-:W-:Y:S01]  /*1fa70*/  PRMT R186, R187, 0x7632, R186 ;  /* 0x00007632bbba7816 */ /* 0x000fe200000000ba */
[----:B--2---:R-:W-:Y:S02]  /*1fa80*/  @!P5 HADD2 R182, -R2.H0_H0, -RZ.H0_H0 ;  /* 0xa00000ff02b6d230 */ /* 0x004fe40000000900 */
[----:B---3--:R-:W-:Y:S03]  /*1fa90*/  @!P6 HADD2 R176, -R161.H0_H0, -RZ.H0_H0 ;  /* 0xa00000ffa1b0e230 */ /* 0x008fe60000000900 */
[----:B------:R-:W-:Y:S01]  /*1faa0*/  @!P5 STL.S16 [R1+0x30], R182 ;  /* 0x000030b60100d387 */ /* 0x000fe20000100600 */
[----:B------:R-:W-:Y:S03]  /*1fab0*/  PRMT R141, R182, 0x7610, R141 ;  /* 0x00007610b68d7816 */ /* 0x000fe6000000008d */
[----:B------:R1:W-:Y:S01]  /*1fac0*/  @!P6 STL.S16 [R1+0x2c], R176 ;  /* 0x00002cb00100e387 */ /* 0x0003e20000100600 */
[----:B------:R-:W-:Y:S02]  /*1fad0*/  PRMT R140, R176, 0x7610, R140 ;  /* 0x00007610b08c7816 */ /* 0x000fe4000000008c */
[----:B------:R-:W-:Y:S02]  /*1fae0*/  @!P5 PRMT R2, R141, 0x5410, RZ ;  /* 0x000054108d02d816 */ /* 0x000fe400000000ff */
[----:B------:R-:W-:Y:S02]  /*1faf0*/  ISETP.LE.U32.AND P5, PT, R177, UR15, PT ;  /* 0x0000000fb1007c0c */ /* 0x000fe4000bfa3070 */
[----:B------:R-:W-:Y:S01]  /*1fb00*/  @!P6 PRMT R161, R140, 0x5410, RZ ;  /* 0x000054108ca1e816 */ /* 0x000fe200000000ff */
[----:B------:R2:W-:Y:S01]  /*1fb10*/  STG.E.U16 desc[UR26][R194.64+0x20], R2 ;  /* 0x00002002c2007986 */ /* 0x0005e2000c10151a */
[----:B------:R-:W-:Y:S02]  /*1fb20*/  ISETP.LE.U32.AND P6, PT, R169, UR15, PT ;  /* 0x0000000fa9007c0c */ /* 0x000fe4000bfc3070 */
[----:B------:R-:W-:Y:S01]  /*1fb30*/  LOP3.LUT R169, R178, 0xff, RZ, 0xc0, !PT ;  /* 0x000000ffb2a97812 */ /* 0x000fe200078ec0ff */
[----:B------:R-:W3:Y:S06]  /*1fb40*/  LDSM.16.MT88.4 R140, [R206+0xa000] ;  /* 0x00a00000ce8c783b */ /* 0x000eec0000004200 */
[----:B----4-:R-:W-:Y:S02]  /*1fb50*/  @!P5 HADD2 R174, -R135.H0_H0, -RZ.H0_H0 ;  /* 0xa00000ff87aed230 */ /* 0x010fe40000000900 */
[----:B------:R-:W-:Y:S03]  /*1fb60*/  STG.E.U16 desc[UR26][R194.64+0x22], R161 ;  /* 0x000022a1c2007986 */ /* 0x000fe6000c10151a */
[----:B------:R-:W-:Y:S01]  /*1fb70*/  PRMT R166, R174, 0x7610, R166 ;  /* 0x00007610aea67816 */ /* 0x000fe200000000a6 */
[----:B-1----:R4:W4:Y:S01]  /*1fb80*/  LDL.S16 R176, [R1+0x24] ;  /* 0x0000240001b07983 */ /* 0x0029220000100600 */
[----:B------:R-:W-:Y:S02]  /*1fb90*/  @!P6 HADD2 R173, -R152.H0_H0, -RZ.H0_H0 ;  /* 0xa00000ff98ade230 */ /* 0x000fe40000000900 */
[----:B------:R-:W-:Y:S01]  /*1fba0*/  @!P5 PRMT R135, R166, 0x5410, RZ ;  /* 0x00005410a687d816 */ /* 0x000fe200000000ff */
[----:B------:R1:W-:Y:S01]  /*1fbb0*/  @!P5 STL.S16 [R1+0x20], R174 ;  /* 0x000020ae0100d387 */ /* 0x0003e20000100600 */
[----:B------:R-:W-:Y:S02]  /*1fbc0*/  ISETP.LE.U32.AND P5, PT, R148, UR15, PT ;  /* 0x0000000f94007c0c */ /* 0x000fe4000bfa3070 */
[----:B------:R-:W-:Y:S01]  /*1fbd0*/  PRMT R149, R173, 0x7610, R149 ;  /* 0x00007610ad957816 */ /* 0x000fe20000000095 */
[----:B------:R1:W-:Y:S01]  /*1fbe0*/  @!P6 STL.S16 [R1+0x1c], R173 ;  /* 0x00001cad0100e387 */ /* 0x0003e20000100600 */
[--C-:B------:R-:W-:Y:S02]  /*1fbf0*/  SHF.R.U32.HI R166, RZ, 0x18, R178.reuse ;  /* 0x00000018ffa67819 */ /* 0x100fe400000116b2 */
[----:B------:R-:W-:Y:S01]  /*1fc00*/  @!P6 PRMT R152, R149, 0x5410, RZ ;  /* 0x000054109598e816 */ /* 0x000fe200000000ff */
[----:B------:R4:W4:Y:S01]  /*1fc10*/  LDL.S16 R175, [R1+0x18] ;  /* 0x0000180001af7983 */ /* 0x0009220000100600 */
[----:B------:R-:W-:Y:S02]  /*1fc20*/  ISETP.LE.U32.AND P6, PT, R0, UR15, PT ;  /* 0x0000000f00007c0c */ /* 0x000fe4000bfc3070 */
[----:B--2---:R-:W-:Y:S01]  /*1fc30*/  F2FP.F16.F32.PACK_AB R2, R223, R224 ;  /* 0x000000e0df02723e */ /* 0x004fe200000000ff */
[----:B------:R-:W2:Y:S01]  /*1fc40*/  LDSM.16.MT88.4 R148, [R205+0xa000] ;  /* 0x00a00000cd94783b */ /* 0x000ea20000004200 */
[----:B------:R-:W-:Y:S02]  /*1fc50*/  SHF.R.U32.HI R178, RZ, 0x10, R178 ;  /* 0x00000010ffb27819 */ /* 0x000fe400000116b2 */
[----:B------:R-:W-:Y:S05]  /*1fc60*/  PRMT R185, R2, 0x7632, R185 ;  /* 0x0000763202b97816 */ /* 0x000fea00000000b9 */
[----:B------:R-:W-:Y:S01]  /*1fc70*/  STG.E.U16 desc[UR26][R196.64+0x20], R135 ;  /* 0x00002087c4007986 */ /* 0x000fe2000c10151a */
[-C--:B---3--:R-:W-:Y:S03]  /*1fc80*/  HMMA.16816.F32 R36, R136, R140.reuse, R36 ;  /* 0x0000008c8824723c */ /* 0x088fe60000001824 */
[----:B------:R-:W-:Y:S04]  /*1fc90*/  STG.E.U16 desc[UR26][R196.64+0x22], R152 ;  /* 0x00002298c4007986 */ /* 0x000fe8000c10151a */
[----:B-1----:R3:W3:Y:S01]  /*1fca0*/  LDL.S16 R174, [R1+0x14] ;  /* 0x0000140001ae7983 */ /* 0x0026e20000100600 */
[C---:B------:R-:W-:Y:S01]  /*1fcb0*/  HMMA.16816.F32 R40, R144.reuse, R140, R40 ;  /* 0x0000008c9028723c */ /* 0x040fe20000001828 */
[----:B------:R-:W1:Y:S05]  /*1fcc0*/  MUFU.EX2 R173, R230 ;  /* 0x000000e600ad7308 */ /* 0x000e6a0000000800 */
[-C--:B------:R-:W-:Y:S05]  /*1fcd0*/  HMMA.16816.F32 R44, R144, R142.reuse, R44 ;  /* 0x0000008e902c723c */ /* 0x080fea000000182c */
[----:B------:R-:W-:Y:S01]  /*1fce0*/  LOP3.LUT R141, R218, 0xff, RZ, 0xc0, !PT ;  /* 0x000000ffda8d7812 */ /* 0x000fe200078ec0ff */
[C---:B------:R-:W-:Y:S05]  /*1fcf0*/  HMMA.16816.F32 R48, R136.reuse, R142, R48 ;  /* 0x0000008e8830723c */ /* 0x040fea0000001830 */
[----:B-1----:R-:W-:Y:S01]  /*1fd00*/  F2FP.F16.F32.PACK_AB R0, R231, R173 ;  /* 0x000000ade700723e */ /* 0x002fe200000000ff */
[----:B------:R-:W-:Y:S01]  /*1fd10*/  FADD.FTZ R215, R173, R172 ;  /* 0x000000acadd77221 */ /* 0x000fe20000010000 */
[----:B------:R-:W-:Y:S01]  /*1fd20*/  SHF.R.U32.HI R143, RZ, 0x8, R170 ;  /* 0x00000008ff8f7819 */ /* 0x000fe200000116aa */
[-C--:B--2---:R-:W-:Y:S03]  /*1fd30*/  HMMA.16816.F32 R52, R136, R148.reuse, R52 ;  /* 0x000000948834723c */ /* 0x084fe60000001834 */
[C---:B------:R-:W-:Y:S02]  /*1fd40*/  PRMT R192, R0.reuse, 0x7632, R192 ;  /* 0x0000763200c07816 */ /* 0x040fe400000000c0 */
[----:B------:R-:W-:Y:S01]  /*1fd50*/  LOP3.LUT R142, R167, 0xff, RZ, 0xc0, !PT ;  /* 0x000000ffa78e7812 */ /* 0x000fe200078ec0ff */
[C---:B------:R-:W-:Y:S05]  /*1fd60*/  HMMA.16816.F32 R56, R144.reuse, R148, R56 ;  /* 0x000000949038723c */ /* 0x040fea0000001838 */
[----:B------:R-:W-:Y:S01]  /*1fd70*/  PRMT R154, R0, 0x5410, R192 ;  /* 0x00005410009a7816 */ /* 0x000fe200000000c0 */
[-C--:B------:R-:W-:Y:S05]  /*1fd80*/  HMMA.16816.F32 R60, R144, R150.reuse, R60 ;  /* 0x00000096903c723c */ /* 0x080fea000000183c */
[----:B------:R-:W-:Y:S01]  /*1fd90*/  PRMT R169, R169, 0x5410, R143 ;  /* 0x00005410a9a97816 */ /* 0x000fe2000000008f */
[C---:B------:R-:W-:Y:S05]  /*1fda0*/  HMMA.16816.F32 R64, R136.reuse, R150, R64 ;  /* 0x000000968840723c */ /* 0x040fea0000001840 */
[----:B------:R-:W-:Y:S02]  /*1fdb0*/  PRMT R168, R142, 0x5410, R168 ;  /* 0x000054108ea87816 */ /* 0x000fe400000000a8 */
[----:B------:R-:W-:Y:S04]  /*1fdc0*/  SHF.R.U32.HI R149, RZ, 0x18, R218 ;  /* 0x00000018ff957819 */ /* 0x000fe800000116da */
[----:B------:R-:W-:Y:S02]  /*1fdd0*/  SHF.R.U32.HI R151, RZ, 0x18, R180 ;  /* 0x00000018ff977819 */ /* 0x000fe400000116b4 */
[----:B------:R-:W-:Y:S01]  /*1fde0*/  LOP3.LUT R150, R153, 0xff, RZ, 0xc0, !PT ;  /* 0x000000ff99967812 */ /* 0x000fe200078ec0ff */
[----:B----4-:R-:W-:Y:S05]  /*1fdf0*/  @!P1 HADD2 R176, -R0.H0_H0, -RZ.H0_H0 ;  /* 0xa00000ff00b09230 */ /* 0x010fea0000000900 */
[----:B------:R-:W-:Y:S01]  /*1fe00*/  @!P1 STL.S16 [R1+0x24], R176 ;  /* 0x000024b001009387 */ /* 0x000fe20000100600 */
[----:B------:R-:W-:Y:S03]  /*1fe10*/  PRMT R140, R176, 0x7610, R140 ;  /* 0x00007610b08c7816 */ /* 0x000fe6000000008c */
[----:B------:R4:W2:Y:S01]  /*1fe20*/  LDL.S16 R172, [R1+0x10] ;  /* 0x0000100001ac7983 */ /* 0x0008a20000100600 */
[----:B------:R-:W-:Y:S01]  /*1fe30*/  @!P1 PRMT R0, R140, 0x5410, RZ ;  /* 0x000054108c009816 */ /* 0x000fe200000000ff */
[----:B------:R-:W-:Y:S01]  /*1fe40*/  @!P6 HADD2 R175, -R192.H0_H0, -RZ.H0_H0 ;  /* 0xa00000ffc0afe230 */ /* 0x000fe20000000900 */
[----:B------:R-:W-:Y:S02]  /*1fe50*/  ISETP.LE.U32.AND P1, PT, R166, UR15, PT ;  /* 0x0000000fa6007c0c */ /* 0x000fe4000bf23070 */
[----:B------:R-:W-:Y:S01]  /*1fe60*/  LOP3.LUT R140, R218, 0xffff, RZ, 0xc0, !PT ;  /* 0x0000ffffda8c7812 */ /* 0x000fe200078ec0ff */
[----:B------:R-:W-:Y:S01]  /*1fe70*/  STG.E.U16 desc[UR26][R216.64+0x1e], R0 ;  /* 0x00001e00d8007986 */ /* 0x000fe2000c10151a */
[----:B------:R-:W-:Y:S02]  /*1fe80*/  PRMT R166, R175, 0x7610, R166 ;  /* 0x00007610afa67816 */ /* 0x000fe400000000a6 */
[----:B------:R-:W-:Y:S01]  /*1fe90*/  SHF.R.U32.HI R140, RZ, 0x8, R140 ;  /* 0x00000008ff8c7819 */ /* 0x000fe2000001168c */
[----:B------:R1:W-:Y:S01]  /*1fea0*/  @!P6 STL.S16 [R1+0x18], R175 ;  /* 0x000018af0100e387 */ /* 0x0003e20000100600 */
[----:B------:R-:W-:Y:S02]  /*1feb0*/  @!P6 PRMT R192, R166, 0x5410, RZ ;  /* 0x00005410a6c0e816 */ /* 0x000fe400000000ff */
[----:B------:R-:W-:Y:S02]  /*1fec0*/  ISETP.LE.U32.AND P6, PT, R155, UR15, PT ;  /* 0x0000000f9b007c0c */ /* 0x000fe4000bfc3070 */
[----:B------:R-:W-:Y:S01]  /*1fed0*/  SHF.R.U32.HI R155, RZ, 0x10, R218 ;  /* 0x00000010ff9b7819 */ /* 0x000fe200000116da */
[----:B------:R-:W-:Y:S01]  /*1fee0*/  STG.E.U16 desc[UR26][R216.64+0x20], R192 ;  /* 0x000020c0d8007986 */ /* 0x000fe2000c10151a */
[----:B------:R-:W-:Y:S02]  /*1fef0*/  PRMT R166, R141, 0x5410, R140 ;  /* 0x000054108da67816 */ /* 0x000fe4000000008c */
[----:B------:R-:W-:Y:S01]  /*1ff00*/  LOP3.LUT R148, R155, 0xff, RZ, 0xc0, !PT ;  /* 0x000000ff9b947812 */ /* 0x000fe200078ec0ff */
[----:B------:R-:W4:Y:S01]  /*1ff10*/  LDSM.16.MT88.4 R140, [R201+0xb000] ;  /* 0x00b00000c98c783b */ /* 0x000f220000004200 */
[----:B------:R-:W-:Y:S01]  /*1ff20*/  PRMT R155, R191, 0x5410, R190 ;  /* 0x00005410bf9b7816 */ /* 0x000fe200000000be */
[----:B---3--:R-:W-:Y:S01]  /*1ff30*/  @!P4 HADD2 R174, -R191.H0_H0, -RZ.H0_H0 ;  /* 0xa00000ffbfaec230 */ /* 0x008fe20000000900 */
[----:B------:R-:W-:Y:S02]  /*1ff40*/  PRMT R179, R148, 0x5410, R149 ;  /* 0x0000541094b37816 */ /* 0x000fe40000000095 */
[----:B------:R-:W-:Y:S02]  /*1ff50*/  LOP3.LUT R148, R178, 0xff, RZ, 0xc0, !PT ;  /* 0x000000ffb2947812 */ /* 0x000fe400078ec0ff */
[----:B------:R-:W-:Y:S01]  /*1ff60*/  PRMT R167, R174, 0x7610, R167 ;  /* 0x00007610aea77816 */ /* 0x000fe200000000a7 */
[----:B------:R3:W-:Y:S01]  /*1ff70*/  @!P4 STL.S16 [R1+0x14], R174 ;  /* 0x000014ae0100c387 */ /* 0x0007e20000100600 */
[----:B------:R-:W-:Y:S02]  /*1ff80*/  SHF.R.U32.HI R149, RZ, 0x10, R218 ;  /* 0x00000010ff957819 */ /* 0x000fe400000116da */
[----:B------:R-:W-:Y:S02]  /*1ff90*/  @!P4 PRMT R191, R167, 0x5410, RZ ;  /* 0x00005410a7bfc816 */ /* 0x000fe400000000ff */
[----:B------:R-:W-:Y:S02]  /*1ffa0*/  ISETP.LE.U32.AND P4, PT, R148, UR15, PT ;  /* 0x0000000f94007c0c */ /* 0x000fe4000bf83070 */
[----:B------:R-:W-:Y:S01]  /*1ffb0*/  LOP3.LUT R149, R149, 0xff, RZ, 0xc0, !PT ;  /* 0x000000ff95957812 */ /* 0x000fe200078ec0ff */
[----:B------:R-:W-:Y:S01]  /*1ffc0*/  STG.E.U16 desc[UR26][R198.64+0x20], R191 ;  /* 0x000020bfc6007986 */ /* 0x000fe2000c10151a */
[----:B------:R-:W-:Y:S02]  /*1ffd0*/  LOP3.LUT R148, R180, 0xffff, RZ, 0xc0, !PT ;  /* 0x0000ffffb4947812 */ /* 0x000fe400078ec0ff */
[--C-:B-1----:R-:W-:Y:S02]  /*1ffe0*/  HSET2.LE.AND R175, R168, R214.reuse, PT ;  /* 0x000000d6a8af7233 */ /* 0x102fe40003803000 */
[----:B------:R-:W-:Y:S02]  /*1fff0*/  SHF.R.U32.HI R148, RZ, 0x8, R148 ;  /* 0x00000008ff947819 */ /* 0x000fe40000011694 */
[--C-:B------:R-:W-:Y:S02]  /*20000*/  HSET2.LE.AND R178, R166, R214.reuse, PT ;  /* 0x000000d6a6b27233 */ /* 0x100fe40003803000 */
[--C-:B------:R-:W-:Y:S02]  /*20010*/  HSET2.LE.AND R179, R179, R214.reuse, PT ;  /* 0x000000d6b3b37233 */ /* 0x100fe40003803000 */
[--C-:B---3--:R-:W-:Y:S01]  /*20020*/  HSET2.LE.AND R174, R169, R214.reuse, PT ;  /* 0x000000d6a9ae7233 */ /* 0x108fe20003803000 */
[-C--:B----4-:R-:W-:Y:S06]  /*20030*/  HMMA.16816.F32 R68, R136, R140.reuse, R68 ;  /* 0x0000008c8844723c */ /* 0x090fec0000001844 */
[C---:B------:R-:W-:Y:S06]  /*20040*/  HMMA.16816.F32 R72, R144.reuse, R140, R72 ;  /* 0x0000008c9048723c */ /* 0x040fec0000001848 */
[-C--:B------:R-:W-:Y:S05]  /*20050*/  HMMA.16816.F32 R76, R144, R142.reuse, R76 ;  /* 0x0000008e904c723c */ /* 0x080fea000000184c */
[----:B------:R-:W-:Y:S01]  /*20060*/  SHF.R.U32.HI R140, RZ, 0x10, R153 ;  /* 0x00000010ff8c7819 */ /* 0x000fe20000011699 */
[C---:B------:R-:W-:Y:S05]  /*20070*/  HMMA.16816.F32 R80, R136.reuse, R142, R80 ;  /* 0x0000008e8850723c */ /* 0x040fea0000001850 */
[----:B------:R-:W-:Y:S02]  /*20080*/  LOP3.LUT R141, R218, 0xffff, RZ, 0xc0, !PT ;  /* 0x0000ffffda8d7812 */ /* 0x000fe400078ec0ff */
[----:B------:R-:W-:Y:S01]  /*20090*/  LOP3.LUT R140, R140, 0xff, RZ, 0xc0, !PT ;  /* 0x000000ff8c8c7812 */ /* 0x000fe200078ec0ff */
[----:B------:R-:W1:Y:S03]  /*200a0*/  MUFU.EX2 R219, R245 ;  /* 0x000000f500db7308 */ /* 0x000e660000000800 */
[----:B------:R-:W-:Y:S02]  /*200b0*/  SHF.R.U32.HI R141, RZ, 0x8, R141 ;  /* 0x00000008ff8d7819 */ /* 0x000fe4000001168d */
[----:B------:R-:W-:Y:S02]  /*200c0*/  SHF.R.U32.HI R218, RZ, 0x18, R218 ;  /* 0x00000018ffda7819 */ /* 0x000fe400000116da */
[----:B-1----:R-:W-:Y:S04]  /*200d0*/  F2FP.F16.F32.PACK_AB R184, R219, R222 ;  /* 0x000000dedbb8723e */ /* 0x002fe800000000ff */
[C---:B------:R-:W-:Y:S04]  /*200e0*/  PRMT R135, R184.reuse, 0x7632, R135 ;  /* 0x00007632b8877816 */ /* 0x040fe80000000087 */
[----:B------:R-:W-:Y:S04]  /*200f0*/  PRMT R0, R184, 0x5410, R135 ;  /* 0x00005410b8007816 */ /* 0x000fe80000000087 */
[----:B------:R-:W-:Y:S01]  /*20100*/  LOP3.LUT R179, R179, R0, RZ, 0xc0, !PT ;  /* 0x00000000b3b37212 */ /* 0x000fe200078ec0ff */
[----:B--2---:R-:W-:Y:S05]  /*20110*/  @!P5 HADD2 R172, -R190.H0_H0, -RZ.H0_H0 ;  /* 0xa00000ffbeacd230 */ /* 0x004fea0000000900 */
[----:B------:R-:W-:Y:S01]  /*20120*/  PRMT R156, R172, 0x7610, R156 ;  /* 0x00007610ac9c7816 */ /* 0x000fe2000000009c */
[----:B------:R1:W-:Y:S03]  /*20130*/  @!P5 STL.S16 [R1+0x10], R172 ;  /* 0x000010ac0100d387 */ /* 0x0003e60000100600 */
[----:B------:R-:W-:Y:S02]  /*20140*/  @!P5 PRMT R190, R156, 0x5410, RZ ;  /* 0x000054109cbed816 */ /* 0x000fe400000000ff */
[----:B------:R3:W2:Y:S01]  /*20150*/  LDL.S16 R156, [R1+0x28] ;  /* 0x00002800019c7983 */ /* 0x0006a20000100600 */
[----:B------:R-:W-:Y:S02]  /*20160*/  ISETP.LE.U32.AND P5, PT, R149, UR15, PT ;  /* 0x0000000f95007c0c */ /* 0x000fe4000bfa3070 */
[----:B------:R-:W-:Y:S01]  /*20170*/  LOP3.LUT R149, R180, 0xff, RZ, 0xc0, !PT ;  /* 0x000000ffb4957812 */ /* 0x000fe200078ec0ff */
[----:B------:R-:W-:Y:S10]  /*20180*/  STG.E.U16 desc[UR26][R198.64+0x22], R190 ;  /* 0x000022bec6007986 */ /* 0x000ff4000c10151a */
[----:B------:R-:W-:Y:S05]  /*20190*/  @!P5 HADD2 R251, -R184.H0_H0, -RZ.H0_H0 ;  /* 0xa00000ffb8fbd230 */ /* 0x000fea0000000900 */
[----:B------:R-:W-:Y:S02]  /*201a0*/  @!P5 PRMT R184, R251, 0x5410, RZ ;  /* 0x00005410fbb8d816 */ /* 0x000fe400000000ff */
[----:B-1----:R-:W-:Y:S02]  /*201b0*/  PRMT R172, R149, 0x5410, R148 ;  /* 0x0000541095ac7816 */ /* 0x002fe40000000094 */
[----:B------:R-:W-:Y:S02]  /*201c0*/  SHF.R.U32.HI R149, RZ, 0x10, R180 ;  /* 0x00000010ff957819 */ /* 0x000fe400000116b4 */
[----:B------:R-:W-:Y:S01]  /*201d0*/  LOP3.LUT R148, R153, 0xffff, RZ, 0xc0, !PT ;  /* 0x0000ffff99947812 */ /* 0x000fe200078ec0ff */
[----:B------:R-:W-:Y:S01]  /*201e0*/  LDSM.16.MT88.4 R180, [R206+0xa800] ;  /* 0x00a80000ceb4783b */ /* 0x000fe20000004200 */
[----:B------:R-:W-:Y:S02]  /*201f0*/  LOP3.LUT R149, R149, 0xff, RZ, 0xc0, !PT ;  /* 0x000000ff95957812 */ /* 0x000fe400078ec0ff */
[----:B------:R-:W-:Y:S02]  /*20200*/  SHF.R.U32.HI R148, RZ, 0x8, R148 ;  /* 0x00000008ff947819 */ /* 0x000fe40000011694 */
[----:B------:R-:W-:Y:S02]  /*20210*/  PRMT R173, R149, 0x5410, R151 ;  /* 0x0000541095ad7816 */ /* 0x000fe40000000097 */
[----:B------:R-:W-:Y:S02]  /*20220*/  PRMT R176, R150, 0x5410, R148 ;  /* 0x0000541096b07816 */ /* 0x000fe40000000094 */
[----:B------:R-:W1:Y:S01]  /*20230*/  LDSM.16.MT88.4 R148, [R203+0xb000] ;  /* 0x00b00000cb94783b */ /* 0x000e620000004200 */
[----:B------:R-:W-:Y:S02]  /*20240*/  SHF.R.U32.HI R153, RZ, 0x18, R153 ;  /* 0x00000018ff997819 */ /* 0x000fe40000011699 */
[--C-:B------:R-:W-:Y:S02]  /*20250*/  HSET2.LE.AND R172, R172, R214.reuse, PT ;  /* 0x000000d6acac7233 */ /* 0x100fe40003803000 */
[----:B------:R-:W-:Y:S02]  /*20260*/  PRMT R177, R140, 0x5410, R153 ;  /* 0x000054108cb17816 */ /* 0x000fe40000000099 */
[----:B------:R-:W-:Y:S02]  /*20270*/  LOP3.LUT R140, R141, 0xffff, RZ, 0xc0, !PT ;  /* 0x0000ffff8d8c7812 */ /* 0x000fe400078ec0ff */
[----:B------:R-:W-:Y:S02]  /*20280*/  PRMT R153, R189, 0x5410, R188 ;  /* 0x00005410bd997816 */ /* 0x000fe400000000bc */
[----:B------:R-:W-:Y:S02]  /*20290*/  LOP3.LUT R172, R172, R165, RZ, 0xc0, !PT ;  /* 0x000000a5acac7212 */ /* 0x000fe400078ec0ff */
[----:B------:R-:W-:Y:S02]  /*202a0*/  LOP3.LUT R174, R174, R153, RZ, 0xc0, !PT ;  /* 0x00000099aeae7212 */ /* 0x000fe400078ec0ff */
[--C-:B------:R-:W-:Y:S02]  /*202b0*/  HSET2.LE.AND R173, R173, R214.reuse, PT ;  /* 0x000000d6adad7233 */ /* 0x100fe40003803000 */
[--C-:B------:R-:W-:Y:S02]  /*202c0*/  HSET2.LE.AND R176, R176, R214.reuse, PT ;  /* 0x000000d6b0b07233 */ /* 0x100fe40003803000 */
[----:B------:R-:W-:Y:S02]  /*202d0*/  HSET2.LE.AND R177, R177, R214, PT ;  /* 0x000000d6b1b17233 */ /* 0x000fe40003803000 */
[----:B------:R-:W-:Y:S02]  /*202e0*/  LOP3.LUT R173, R173, R164, RZ, 0xc0, !PT ;  /* 0x000000a4adad7212 */ /* 0x000fe400078ec0ff */
[----:B------:R-:W-:Y:S02]  /*202f0*/  LOP3.LUT R176, R176, R154, RZ, 0xc0, !PT ;  /* 0x0000009ab0b07212 */ /* 0x000fe400078ec0ff */
[----:B------:R-:W-:Y:S01]  /*20300*/  LOP3.LUT R177, R177, R155, RZ, 0xc0, !PT ;  /* 0x0000009bb1b17212 */ /* 0x000fe200078ec0ff */
[-C--:B-1----:R-:W-:Y:S06]  /*20310*/  HMMA.16816.F32 R84, R136, R148.reuse, R84 ;  /* 0x000000948854723c */ /* 0x082fec0000001854 */
[C---:B------:R-:W-:Y:S06]  /*20320*/  HMMA.16816.F32 R88, R144.reuse, R148, R88 ;  /* 0x000000949058723c */ /* 0x040fec0000001858 */
[-C--:B------:R-:W-:Y:S06]  /*20330*/  HMMA.16816.F32 R92, R144, R150.reuse, R92 ;  /* 0x00000096905c723c */ /* 0x080fec000000185c */
[C---:B------:R-:W-:Y:S01]  /*20340*/  HMMA.16816.F32 R96, R136.reuse, R150, R96 ;  /* 0x000000968860723c */ /* 0x040fe20000001860 */
[----:B------:R-:W-:Y:S04]  /*20350*/  LDSM.16.MT88.4 R148, [R205+0xb000] ;  /* 0x00b00000cd94783b */ /* 0x000fe80000004200 */
[----:B--2---:R-:W-:Y:S05]  /*20360*/  @!P2 HADD2 R156, -R189.H0_H0, -RZ.H0_H0 ;  /* 0xa00000ffbd9ca230 */ /* 0x004fea0000000900 */
[----:B------:R-:W-:Y:S01]  /*20370*/  @!P2 STL.S16 [R1+0x28], R156 ;  /* 0x0000289c0100a387 */ /* 0x000fe20000100600 */
[----:B------:R-:W-:Y:S03]  /*20380*/  PRMT R142, R156, 0x7610, R142 ;  /* 0x000076109c8e7816 */ /* 0x000fe6000000008e */
[----:B------:R3:W2:Y:S01]  /*20390*/  LDL.S16 R230, [R1+0xc] ;  /* 0x00000c0001e67983 */ /* 0x0006a20000100600 */
[----:B------:R-:W-:Y:S02]  /*203a0*/  @!P2 PRMT R189, R142, 0x5410, RZ ;  /* 0x000054108ebda816 */ /* 0x000fe400000000ff */
[----:B------:R-:W-:Y:S01]  /*203b0*/  ISETP.LE.U32.AND P2, PT, R140, UR15, PT ;  /* 0x0000000f8c007c0c */ /* 0x000fe2000bf43070 */
[----:B------:R3:W4:Y:S04]  /*203c0*/  LDL.S16 R228, [R1+0x8] ;  /* 0x0000080001e47983 */ /* 0x0007280000100600 */
[----:B------:R3:W3:Y:S04]  /*203d0*/  LDL.S16 R227, [R1+0x4] ;  /* 0x0000040001e37983 */ /* 0x0006e80000100600 */
[----:B------:R1:W3:Y:S04]  /*203e0*/  LDL.S16 R226, [R1] ;  /* 0x0000000001e27983 */ /* 0x0002e80000100600 */
[----:B------:R-:W1:Y:S01]  /*203f0*/  LDSM.16.MT88.4 R140, [R206+0xb000] ;  /* 0x00b00000ce8c783b */ /* 0x000e620000004200 */
[----:B------:R-:W-:Y:S07]  /*20400*/  @!P2 HADD2 R252, -R185.H0_H0, -RZ.H0_H0 ;  /* 0xa00000ffb9fca230 */ /* 0x000fee0000000900 */
[----:B------:R-:W1:Y:S08]  /*20410*/  LDSM.16.MT88.4 R156, [R201+0xa800] ;  /* 0x00a80000c99c783b */ /* 0x000e700000004200 */
[----:B------:R-:W-:Y:S01]  /*20420*/  STG.E.U16 desc[UR26][R194.64+0x30], R189 ;  /* 0x000030bdc2007986 */ /* 0x000fe2000c10151a */
[-C--:B-1----:R-:W-:Y:S06]  /*20430*/  HMMA.16816.F32 R100, R136, R140.reuse, R100 ;  /* 0x0000008c8864723c */ /* 0x082fec0000001864 */
[C---:B------:R-:W-:Y:S06]  /*20440*/  HMMA.16816.F32 R104, R144.reuse, R140, R104 ;  /* 0x0000008c9068723c */ /* 0x040fec0000001868 */
[-C--:B------:R-:W-:Y:S05]  /*20450*/  HMMA.16816.F32 R108, R144, R142.reuse, R108 ;  /* 0x0000008e906c723c */ /* 0x080fea000000186c */
[----:B------:R-:W-:Y:S01]  /*20460*/  PRMT R140, R187, 0x5410, R186 ;  /* 0x00005410bb8c7816 */ /* 0x000fe200000000ba */
[C---:B------:R-:W-:Y:S05]  /*20470*/  HMMA.16816.F32 R112, R136.reuse, R142, R112 ;  /* 0x0000008e8870723c */ /* 0x040fea0000001870 */
[----:B------:R-:W-:Y:S01]  /*20480*/  LOP3.LUT R175, R175, R140, RZ, 0xc0, !PT ;  /* 0x0000008cafaf7212 */ /* 0x000fe200078ec0ff */
[-C--:B------:R-:W-:Y:S01]  /*20490*/  HMMA.16816.F32 R116, R136, R148.reuse, R116 ;  /* 0x000000948874723c */ /* 0x080fe20000001874 */
[----:B------:R-:W1:Y:S05]  /*204a0*/  LDSM.16.MT88.4 R140, [R203+0xa800] ;  /* 0x00a80000cb8c783b */ /* 0x000e6a0000004200 */
[C---:B------:R-:W-:Y:S06]  /*204b0*/  HMMA.16816.F32 R120, R144.reuse, R148, R120 ;  /* 0x000000949078723c */ /* 0x040fec0000001878 */
[-C--:B------:R-:W-:Y:S05]  /*204c0*/  HMMA.16816.F32 R124, R144, R150.reuse, R124 ;  /* 0x00000096907c723c */ /* 0x080fea000000187c */
[----:B------:R-:W-:Y:S01]  /*204d0*/  PRMT R148, R2, 0x5410, R185 ;  /* 0x0000541002947816 */ /* 0x000fe200000000b9 */
[----:B------:R-:W-:Y:S05]  /*204e0*/  HMMA.16816.F32 R128, R136, R150, R128 ;  /* 0x000000968880723c */ /* 0x000fea0000001880 */
[----:B------:R-:W-:Y:S01]  /*204f0*/  LOP3.LUT R178, R178, R148, RZ, 0xc0, !PT ;  /* 0x00000094b2b27212 */ /* 0x000fe200078ec0ff */
[-C--:B------:R-:W-:Y:S01]  /*20500*/  HMMA.16816.F32 R152, R172, R156.reuse, R4 ;  /* 0x0000009cac98723c */ /* 0x080fe20000001804 */
[----:B------:R-:W1:Y:S04]  /*20510*/  LDSM.16.MT88.4 R4, [R205+0xa800] ;  /* 0x00a80000cd04783b */ /* 0x000e680000004200 */
[----:B------:R-:W-:Y:S01]  /*20520*/  @!P2 PRMT R185, R252, 0x5410, RZ ;  /* 0x00005410fcb9a816 */ /* 0x000fe200000000ff */
[C---:B------:R-:W-:Y:S03]  /*20530*/  HMMA.16816.F32 R168, R176.reuse, R156, R8 ;  /* 0x0000009cb0a8723c */ /* 0x040fe60000001808 */
[----:B------:R-:W1:Y:S02]  /*20540*/  LDSM.16.MT88.4 R8, [R201+0xb800] ;  /* 0x00b80000c908783b */ /* 0x000e640000004200 */
[----:B------:R-:W-:Y:S01]  /*20550*/  IMAD.MOV.U32 R137, RZ, RZ, R3 ;  /* 0x000000ffff897224 */ /* 0x000fe200078e0003 */
[-C--:B------:R-:W-:Y:S05]  /*20560*/  HMMA.16816.F32 R164, R176, R158.reuse, R12 ;  /* 0x0000009eb0a4723c */ /* 0x080fea000000180c */
[----:B------:R-:W1:Y:S01]  /*20570*/  LDSM.16.MT88.4 R12, [R203+0xb800] ;  /* 0x00b80000cb0c783b */ /* 0x000e620000004200 */
[C---:B------:R-:W-:Y:S05]  /*20580*/  HMMA.16816.F32 R148, R172.reuse, R158, R16 ;  /* 0x0000009eac94723c */ /* 0x040fea0000001810 */
[----:B------:R-:W-:Y:S01]  /*20590*/  IMAD.MOV.U32 R136, RZ, RZ, R132 ;  /* 0x000000ffff887224 */ /* 0x000fe200078e0084 */
[-C--:B-1----:R-:W-:Y:S01]  /*205a0*/  HMMA.16816.F32 R144, R172, R140.reuse, R20 ;  /* 0x0000008cac90723c */ /* 0x082fe20000001814 */
[----:B------:R-:W1:Y:S05]  /*205b0*/  LDSM.16.MT88.4 R16, [R206+0xb800] ;  /* 0x00b80000ce10783b */ /* 0x000e6a0000004200 */
[C---:B------:R-:W-:Y:S03]  /*205c0*/  HMMA.16816.F32 R160, R176.reuse, R140, R24 ;  /* 0x0000008cb0a0723c */ /* 0x040fe60000001818 */
[----:B------:R-:W1:Y:S03]  /*205d0*/  LDSM.16.MT88.4 R20, [R205+0xb800] ;  /* 0x00b80000cd14783b */ /* 0x000e660000004200 */
        /* <DEDUP_REMOVED lines=25> */
[----:B------:R-:W-:Y:S05]  /*20770*/  HMMA.16816.F32 R128, R172, R22, R128 ;  /* 0x00000016ac80723c */ /* 0x000fea0000001880 */
[----:B--2---:R-:W-:Y:S02]  /*20780*/  @!P3 HADD2 R230, -R188.H0_H0, -RZ.H0_H0 ;  /* 0xa00000ffbce6b230 */ /* 0x004fe40000000900 */
[----:B----4-:R-:W-:Y:S03]  /*20790*/  @!P4 HADD2 R228, -R187.H0_H0, -RZ.H0_H0 ;  /* 0xa00000ffbbe4c230 */ /* 0x010fe60000000900 */
[----:B------:R-:W-:Y:S01]  /*207a0*/  @!P3 STL.S16 [R1+0xc], R230 ;  /* 0x00000ce60100b387 */ /* 0x000fe20000100600 */
[----:B------:R-:W-:Y:S01]  /*207b0*/  PRMT R6, R230, 0x7610, R6 ;  /* 0x00007610e6067816 */ /* 0x000fe20000000006 */
[----:B---3--:R-:W-:Y:S01]  /*207c0*/  @!P1 HADD2 R227, -R186.H0_H0, -RZ.H0_H0 ;  /* 0xa00000ffbae39230 */ /* 0x008fe20000000900 */
[----:B------:R-:W-:Y:S01]  /*207d0*/  PRMT R5, R228, 0x7610, R5 ;  /* 0x00007610e4057816 */ /* 0x000fe20000000005 */
[----:B------:R-:W-:Y:S01]  /*207e0*/  @!P4 STL.S16 [R1+0x8], R228 ;  /* 0x000008e40100c387 */ /* 0x000fe20000100600 */
[----:B------:R-:W-:Y:S01]  /*207f0*/  @!P3 PRMT R188, R6, 0x5410, RZ ;  /* 0x0000541006bcb816 */ /* 0x000fe200000000ff */
[----:B------:R-:W-:Y:S01]  /*20800*/  @!P6 HADD2 R226, -R2.H0_H0, -RZ.H0_H0 ;  /* 0xa00000ff02e2e230 */ /* 0x000fe20000000900 */
[----:B------:R-:W-:Y:S01]  /*20810*/  PRMT R4, R227, 0x7610, R4 ;  /* 0x00007610e3047816 */ /* 0x000fe20000000004 */
[----:B------:R1:W-:Y:S01]  /*20820*/  @!P1 STL.S16 [R1+0x4], R227 ;  /* 0x000004e301009387 */ /* 0x0003e20000100600 */
[----:B------:R-:W-:Y:S01]  /*20830*/  ISETP.LE.U32.AND P3, PT, R218, UR15, PT ;  /* 0x0000000fda007c0c */ /* 0x000fe2000bf63070 */
[----:B------:R-:W-:Y:S01]  /*20840*/  FADD.FTZ R6, R238, R221 ;  /* 0x000000ddee067221 */ /* 0x000fe20000010000 */
[----:B------:R-:W-:Y:S01]  /*20850*/  @!P4 PRMT R187, R5, 0x5410, RZ ;  /* 0x0000541005bbc816 */ /* 0x000fe200000000ff */
[----:B------:R-:W-:Y:S01]  /*20860*/  STG.E.U16 desc[UR26][R194.64+0x32], R188 ;  /* 0x000032bcc2007986 */ /* 0x000fe2000c10151a */
[----:B------:R-:W-:Y:S01]  /*20870*/  @!P1 PRMT R186, R4, 0x5410, RZ ;  /* 0x0000541004ba9816 */ /* 0x000fe200000000ff */
[----:B------:R-:W-:Y:S01]  /*20880*/  FADD.FTZ R4, R233, R193 ;  /* 0x000000c1e9047221 */ /* 0x000fe20000010000 */
[----:B------:R-:W-:Y:S01]  /*20890*/  PRMT R0, R226, 0x7610, R0 ;  /* 0x00007610e2007816 */ /* 0x000fe20000000000 */
[----:B------:R-:W-:Y:S01]  /*208a0*/  STG.E.U16 desc[UR26][R196.64+0x30], R187 ;  /* 0x000030bbc4007986 */ /* 0x000fe2000c10151a */
[----:B------:R-:W-:Y:S01]  /*208b0*/  ISETP.LT.AND P1, PT, RZ, UR19, PT ;  /* 0x00000013ff007c0c */ /* 0x000fe2000bf21270 */
[----:B------:R-:W-:Y:S01]  /*208c0*/  UIADD3 UR19, UR19, -0x1, URZ ;  /* 0xffffffff13137890 */ /* 0x000fe2000fffe03f */
[----:B------:R-:W-:Y:S01]  /*208d0*/  @!P6 PRMT R2, R0, 0x5410, RZ ;  /* 0x000054100002e816 */ /* 0x000fe200000000ff */
[----:B------:R-:W-:Y:S01]  /*208e0*/  STG.E.U16 desc[UR26][R196.64+0x32], R186 ;  /* 0x000032bac4007986 */ /* 0x000fe2000c10151a */
[----:B------:R-:W-:Y:S01]  /*208f0*/  FADD.FTZ R0, R231, R215 ;  /* 0x000000d7e7007221 */ /* 0x000fe20000010000 */
[----:B------:R-:W-:Y:S02]  /*20900*/  @!P3 HADD2 R250, -R135.H0_H0, -RZ.H0_H0 ;  /* 0xa00000ff87fab230 */ /* 0x000fe40000000900 */
[----:B------:R2:W-:Y:S03]  /*20910*/  STG.E.U16 desc[UR26][R216.64+0x2e], R2 ;  /* 0x00002e02d8007986 */ /* 0x0005e6000c10151a */
[----:B------:R-:W-:Y:S01]  /*20920*/  @!P3 PRMT R135, R250, 0x5410, RZ ;  /* 0x00005410fa87b816 */ /* 0x000fe200000000ff */
[----:B------:R-:W-:Y:S04]  /*20930*/  STG.E.U16 desc[UR26][R216.64+0x30], R185 ;  /* 0x000030b9d8007986 */ /* 0x000fe8000c10151a */
[----:B------:R3:W-:Y:S01]  /*20940*/  STG.E.U16 desc[UR26][R198.64+0x32], R135 ;  /* 0x00003287c6007986 */ /* 0x0007e2000c10151a */
[----:B-1----:R-:W-:Y:S03]  /*20950*/  FADD.FTZ R227, R237, R6 ;  /* 0x00000006ede37221 */ /* 0x002fe60000010000 */
[----:B------:R4:W-:Y:S04]  /*20960*/  @!P6 STL.S16 [R1], R226 ;  /* 0x000000e20100e387 */ /* 0x0009e80000100600 */
[----:B------:R4:W-:Y:S01]  /*20970*/  STG.E.U16 desc[UR26][R198.64+0x30], R184 ;  /* 0x000030b8c6007986 */ /* 0x0009e2000c10151a */
[----:B--2---:R-:W-:Y:S04]  /*20980*/  FADD.FTZ R2, R229, R220 ;  /* 0x000000dce5027221 */ /* 0x004fe80000010000 */
[----:B------:R-:W-:Y:S01]  /*20990*/  FADD.FTZ R5, R225, R2 ;  /* 0x00000002e1057221 */ /* 0x000fe20000010000 */
[----:B------:R-:W-:Y:S01]  /*209a0*/  FADD.FTZ R2, R224, R0 ;  /* 0x00000000e0027221 */ /* 0x000fe20000010000 */
[----:B------:R-:W-:Y:S01]  /*209b0*/  FADD.FTZ R0, R222, R4 ;  /* 0x00000004de007221 */ /* 0x000fe20000010000 */
[----:B---3--:R-:W-:Y:S02]  /*209c0*/  IMAD.MOV.U32 R135, RZ, RZ, R133 ;  /* 0x000000ffff877224 */ /* 0x008fe400078e0085 */
[----:B------:R-:W-:Y:S01]  /*209d0*/  FADD.FTZ R235, R235, R5 ;  /* 0x00000005ebeb7221 */ /* 0x000fe20000010000 */
[----:B------:R-:W-:Y:S01]  /*209e0*/  FADD.FTZ R247, R219, R0 ;  /* 0x00000000dbf77221 */ /* 0x000fe20000010000 */
[----:B------:R-:W-:Y:S02]  /*209f0*/  IMAD.MOV.U32 R0, RZ, RZ, R134 ;  /* 0x000000ffff007224 */ /* 0x000fe400078e0086 */
[----:B------:R-:W-:Y:S01]  /*20a00*/  FADD.FTZ R239, R223, R2 ;  /* 0x00000002dfef7221 */ /* 0x000fe20000010000 */
[----:B------:R-:W-:Y:S06]  /*20a10*/  @P1 BRA `(.L_x_1585) ;  /* 0xffffffb800901947 */ /* 0x000fec000383ffff */
.L_x_1584:
[----:B-12---:R-:W1:Y:S01]  /*20a20*/  SHFL.BFLY PT, R0, R227, 0x2, 0x1f ;  /* 0x0c401f00e3007f89 */ /* 0x006e6200000e0000 */
[----:B------:R-:W2:Y:S01]  /*20a30*/  S2UR UR6, SR_CgaCtaId ;  /* 0x00000000000679c3 */ /* 0x000ea20000008800 */
[----:B------:R-:W-:Y:S01]  /*20a40*/  UISETP.NE.AND UP0, UPT, UR16, -0x1, UPT ;  /* 0xffffffff1000788c */ /* 0x000fe2000bf05270 */
[----:B------:R-:W-:Y:S01]  /*20a50*/  IMAD.MOV.U32 R173, RZ, RZ, 0x20 ;  /* 0x00000020ffad7424 */ /* 0x000fe200078e00ff */
[----:B------:R-:W3:Y:S01]  /*20a60*/  SHFL.BFLY PT, R2, R235, 0x2, 0x1f ;  /* 0x0c401f00eb027f89 */ /* 0x000ee200000e0000 */
[----:B-----5:R-:W-:-:S03]  /*20a70*/  IMAD.MOV.U32 R135, RZ, RZ, 0x40 ;  /* 0x00000040ff877424 */ /* 0x020fc600078e00ff */
        /* <DEDUP_REMOVED lines=19> */
[CC--:B------:R-:W-:Y:S01]  /*20bb0*/  LEA.HI R11, R138.reuse, R10.reuse, RZ, 0x5 ;  /* 0x0000000a8a0b7211 */ /* 0x0c0fe200078f28ff */
[----:B-1----:R-:W-:Y:S01]  /*20bc0*/  FADD.FTZ R227, R227, R7 ;  /* 0x00000007e3e37221 */ /* 0x002fe20000010000 */
[----:B------:R-:W-:Y:S02]  /*20bd0*/  LEA.HI R7, R138, R10, RZ, 0x2 ;  /* 0x0000000a8a077211 */ /* 0x000fe400078f10ff */
[----:B------:R-:W-:Y:S01]  /*20be0*/  SHF.R.S32.HI R9, RZ, 0x5, R11 ;  /* 0x00000005ff097819 */ /* 0x000fe2000001140b */
[----:B--2---:R-:W-:Y:S01]  /*20bf0*/  FADD.FTZ R235, R235, R2 ;  /* 0x00000002ebeb7221 */ /* 0x004fe20000010000 */
[----:B------:R-:W-:Y:S02]  /*20c00*/  FSETP.NE.FTZ.AND P0, PT, R227, RZ, PT ;  /* 0x000000ffe300720b */ /* 0x000fe40003f15000 */
[--C-:B------:R-:W-:Y:S01]  /*20c10*/  SHF.R.S32.HI R2, RZ, 0x2, R7.reuse ;  /* 0x00000002ff027819 */ /* 0x100fe20000011407 */
        /* <DEDUP_REMOVED lines=44> */
.L_x_1588:
[----:B------:R-:W-:Y:S01]  /*20ee0*/  ULDC.U8 UR4, c[0x0][0x3d8] ;  /* 0x0000f60000047ab9 */ /* 0x000fe20000000000 */
[----:B------:R-:W-:Y:S01]  /*20ef0*/  ULDC.U8 UR6, c[0x0][0x3d9] ;  /* 0x0000f64000067ab9 */ /* 0x000fe20000000000 */
[----:B------:R-:W-:Y:S01]  /*20f00*/  ISETP.NE.AND P1, PT, RZ, UR4, PT ;  /* 0x00000004ff007c0c */ /* 0x000fe2000bf25270 */
[C---:B------:R-:W-:Y:S01]  /*20f10*/  VIADD R33, R29.reuse, 0xfffffff0 ;  /* 0xfffffff01d217836 */ /* 0x040fe20000000000 */
[----:B------:R-:W-:Y:S01]  /*20f20*/  PLOP3.LUT P4, PT, PT, PT, PT, 0x8, 0x0 ;  /* 0x000000000000781c */ /* 0x000fe20003f8e170 */
[----:B------:R-:W-:Y:S01]  /*20f30*/  @P3 VIADD R33, R29, 0x10 ;  /* 0x000000101d213836 */ /* 0x000fe20000000000 */
[----:B------:R-:W-:Y:S02]  /*20f40*/  ISETP.NE.OR P2, PT, RZ, UR6, !P1 ;  /* 0x00000006ff007c0c */ /* 0x000fe4000cf45670 */
[----:B------:R-:W-:-:S11]  /*20f50*/  CS2R R136, SRZ ;  /* 0x0000000000887805 */ /* 0x000fd6000001ff00 */
        /* <DEDUP_REMOVED lines=9> */
.L_x_1589:
        /* <DEDUP_REMOVED lines=41> */
[----:B------:R-:W-:Y:S01]  /*21280*/  FMUL.FTZ R16, R4, R51 ;  /* 0x0000003304107220 */ /* 0x000fe20000410000 */
        /* <DEDUP_REMOVED lines=116> */
[----:B------:R1:W-:Y:S01]  /*219d0*/  STS [R33+0x2400], R12 ;  /* 0x0024000c21007388 */ /* 0x0003e20000000800 */
[----:B------:R-:W-:Y:S02]  /*219e0*/  F2FP.F16.F32.PACK_AB R21, R21, R156 ;  /* 0x0000009c1515723e */ /* 0x000fe400000000ff */
[----:B------:R-:W-:Y:S02]  /*219f0*/  F2FP.F16.F32.PACK_AB R20, R20, R158 ;  /* 0x0000009e1414723e */ /* 0x000fe400000000ff */
[----:B------:R-:W-:Y:S02]  /*21a00*/  F2FP.F16.F32.PACK_AB R19, R19, R17 ;  /* 0x000000111313723e */ /* 0x000fe400000000ff */
[----:B------:R-:W-:Y:S02]  /*21a10*/  F2FP.F16.F32.PACK_AB R18, R18, R38 ;  /* 0x000000261212723e */ /* 0x000fe400000000ff */
[----:B--2---:R-:W-:-:S02]  /*21a20*/  IADD3 R0, R29, R173, RZ ;  /* 0x000000ad1d007210 */ /* 0x004fc40007ffe0ff */
[----:B------:R-:W-:Y:S02]  /*21a30*/  F2FP.F16.F32.PACK_AB R17, R34, R141 ;  /* 0x0000008d2211723e */ /* 0x000fe400000000ff */
[----:B---3--:R-:W-:Y:S01]  /*21a40*/  IADD3 R14, R173, R33, RZ ;  /* 0x00000021ad0e7210 */ /* 0x008fe20007ffe0ff */
[----:B------:R-:W-:Y:S01]  /*21a50*/  STS [R0], R11 ;  /* 0x0000000b00007388 */ /* 0x000fe20000000800 */
[----:B------:R-:W-:Y:S02]  /*21a60*/  F2FP.F16.F32.PACK_AB R16, R16, R50 ;  /* 0x000000321010723e */ /* 0x000fe400000000ff */
[----:B----4-:R-:W-:Y:S01]  /*21a70*/  IADD3 R4, R29, R135, RZ ;  /* 0x000000871d047210 */ /* 0x010fe20007ffe0ff */
[----:B------:R2:W-:Y:S01]  /*21a80*/  STS [R0+0x400], R10 ;  /* 0x0004000a00007388 */ /* 0x0005e20000000800 */
[----:B------:R-:W-:Y:S02]  /*21a90*/  IADD3 R6, R135, R33, RZ ;  /* 0x0000002187067210 */ /* 0x000fe40007ffe0ff */
[----:B------:R-:W-:Y:S01]  /*21aa0*/  F2FP.F16.F32.PACK_AB R23, R23, R42 ;  /* 0x0000002a1717723e */ /* 0x000fe200000000ff */
[----:B------:R3:W-:Y:S01]  /*21ab0*/  STS [R14+0x400], R7 ;  /* 0x000400070e007388 */ /* 0x0007e20000000800 */
[----:B------:R-:W-:Y:S01]  /*21ac0*/  F2FP.F16.F32.PACK_AB R22, R22, R40 ;  /* 0x000000281616723e */ /* 0x000fe200000000ff */
[----:B-1----:R-:W1:Y:S01]  /*21ad0*/  @!P3 LDC R12, c[0x0][0x270] ;  /* 0x00009c00ff0cbb82 */ /* 0x002e620000000800 */
[----:B------:R-:W4:Y:S01]  /*21ae0*/  S2R R13, SR_CTAID.Y ;  /* 0x00000000000d7919 */ /* 0x000f220000002600 */
[----:B------:R-:W-:-:S02]  /*21af0*/  F2FP.F16.F32.PACK_AB R44, R44, R24 ;  /* 0x000000182c2c723e */ /* 0x000fc400000000ff */
[----:B------:R-:W-:Y:S01]  /*21b00*/  F2FP.F16.F32.PACK_AB R43, R43, R46 ;  /* 0x0000002e2b2b723e */ /* 0x000fe200000000ff */
[----:B------:R-:W-:Y:S01]  /*21b10*/  STS [R14], R8 ;  /* 0x000000080e007388 */ /* 0x000fe20000000800 */
[----:B------:R-:W-:Y:S02]  /*21b20*/  F2FP.F16.F32.PACK_AB R42, R52, R145 ;  /* 0x00000091342a723e */ /* 0x000fe400000000ff */
[----:B------:R-:W-:Y:S01]  /*21b30*/  F2FP.F16.F32.PACK_AB R41, R55, R54 ;  /* 0x000000363729723e */ /* 0x000fe200000000ff */
[----:B------:R5:W-:Y:S01]  /*21b40*/  STS [R0+0x2000], R9 ;  /* 0x0020000900007388 */ /* 0x000be20000000800 */
[----:B------:R-:W-:Y:S02]  /*21b50*/  IADD3 R2, R0, R135, RZ ;  /* 0x0000008700027210 */ /* 0x000fe40007ffe0ff */
[----:B------:R-:W-:Y:S01]  /*21b60*/  F2FP.F16.F32.PACK_AB R38, R153, R175 ;  /* 0x000000af9926723e */ /* 0x000fe200000000ff */
[----:B------:R4:W-:Y:S01]  /*21b70*/  STS [R0+0x2400], R15 ;  /* 0x0024000f00007388 */ /* 0x0009e20000000800 */
[----:B------:R-:W-:-:S02]  /*21b80*/  F2FP.F16.F32.PACK_AB R37, R37, R28 ;  /* 0x0000001c2525723e */ /* 0x000fc400000000ff */
[----:B------:R-:W-:Y:S01]  /*21b90*/  IADD3 R5, R14, R135, RZ ;  /* 0x000000870e057210 */ /* 0x000fe20007ffe0ff */
[----:B------:R-:W-:Y:S01]  /*21ba0*/  STS [R14+0x2000], R21 ;  /* 0x002000150e007388 */ /* 0x000fe20000000800 */
[----:B--2---:R-:W2:Y:S01]  /*21bb0*/  @P3 LDC.64 R10, c[0x0][0x2c0] ;  /* 0x0000b000ff0a3b82 */ /* 0x004ea20000000a00 */
[----:B------:R-:W-:Y:S02]  /*21bc0*/  F2FP.F16.F32.PACK_AB R40, R57, R26 ;  /* 0x0000001a3928723e */ /* 0x000fe400000000ff */
[----:B------:R-:W-:Y:S01]  /*21bd0*/  STS [R14+0x2400], R20 ;  /* 0x002400140e007388 */ /* 0x000fe20000000800 */
[----:B------:R-:W-:Y:S02]  /*21be0*/  F2FP.F16.F32.PACK_AB R39, R39, R58 ;  /* 0x0000003a2727723e */ /* 0x000fe400000000ff */
[----:B------:R-:W-:Y:S01]  /*21bf0*/  F2FP.F16.F32.PACK_AB R36, R36, R27 ;  /* 0x0000001b2424723e */ /* 0x000fe200000000ff */
[----:B------:R-:W-:Y:S01]  /*21c00*/  STS [R4], R19 ;  /* 0x0000001304007388 */ /* 0x000fe20000000800 */
[----:B---3--:R-:W3:Y:S01]  /*21c10*/  @!P3 LDC R7, c[0x0][0x2c4] ;  /* 0x0000b100ff07bb82 */ /* 0x008ee20000000800 */
[----:B------:R-:W-:-:S02]  /*21c20*/  F2FP.F16.F32.PACK_AB R35, R35, R62 ;  /* 0x0000003e2323723e */ /* 0x000fc400000000ff */
[----:B------:R-:W-:Y:S01]  /*21c30*/  STS [R4+0x400], R18 ;  /* 0x0004001204007388 */ /* 0x000fe20000000800 */
[----:B------:R-:W-:Y:S02]  /*21c40*/  F2FP.F16.F32.PACK_AB R34, R69, R68 ;  /* 0x000000444522723e */ /* 0x000fe400000000ff */
[----:B------:R-:W-:Y:S01]  /*21c50*/  F2FP.F16.F32.PACK_AB R32, R32, R70 ;  /* 0x000000462020723e */ /* 0x000fe200000000ff */
[----:B------:R-:W-:Y:S01]  /*21c60*/  STS [R6], R17 ;  /* 0x0000001106007388 */ /* 0x000fe20000000800 */
[----:B-----5:R-:W5:Y:S01]  /*21c70*/  @P3 LDC R9, c[0x0][0x2c0] ;  /* 0x0000b000ff093b82 */ /* 0x020f620000000800 */
[----:B------:R-:W-:Y:S02]  /*21c80*/  F2FP.F16.F32.PACK_AB R28, R81, R80 ;  /* 0x00000050511c723e */ /* 0x000fe400000000ff */
[----:B------:R-:W-:Y:S01]  /*21c90*/  STS [R6+0x400], R16 ;  /* 0x0004001006007388 */ /* 0x000fe20000000800 */
[----:B------:R-:W-:Y:S02]  /*21ca0*/  F2FP.F16.F32.PACK_AB R27, R83, R82 ;  /* 0x00000052531b723e */ /* 0x000fe400000000ff */
[----:B------:R-:W-:Y:S01]  /*21cb0*/  F2FP.F16.F32.PACK_AB R31, R31, R72 ;  /* 0x000000481f1f723e */ /* 0x000fe200000000ff */
[----:B------:R1:W-:Y:S01]  /*21cc0*/  STS [R4+0x2400], R23 ;  /* 0x0024001704007388 */ /* 0x0003e20000000800 */
[----:B------:R-:W-:Y:S01]  /*21cd0*/  F2FP.F16.F32.PACK_AB R30, R30, R74 ;  /* 0x0000004a1e1e723e */ /* 0x000fe200000000ff */
[----:B----4-:R-:W4:Y:S01]  /*21ce0*/  @P6 LDC R15, c[0x0][0x2e8] ;  /* 0x0000ba00ff0f6b82 */ /* 0x010f220000000800 */
        /* <DEDUP_REMOVED lines=20> */
[----:B-1----:R-:W1:Y:S01]  /*21e30*/  S2R R23, SR_CTAID.Z ;  /* 0x0000000000177919 */ /* 0x002e620000002700 */
[----:B------:R-:W-:-:S02]  /*21e40*/  F2FP.F16.F32.PACK_AB R51, R51, R114 ;  /* 0x000000723333723e */ /* 0x000fc400000000ff */
[----:B------:R-:W-:Y:S01]  /*21e50*/  F2FP.F16.F32.PACK_AB R53, R53, R104 ;  /* 0x000000683535723e */ /* 0x000fe200000000ff */
[----:B------:R-:W-:Y:S01]  /*21e60*/  STS [R5+0x400], R37 ;  /* 0x0004002505007388 */ /* 0x000fe20000000800 */
[----:B------:R-:W-:Y:S02]  /*21e70*/  F2FP.F16.F32.PACK_AB R62, R107, R106 ;  /* 0x0000006a6b3e723e */ /* 0x000fe400000000ff */
[----:B------:R-:W-:Y:S01]  /*21e80*/  F2FP.F16.F32.PACK_AB R61, R61, R108 ;  /* 0x0000006c3d3d723e */ /* 0x000fe200000000ff */
[----:B------:R-:W-:Y:S01]  /*21e90*/  STS [R2+0x2000], R40 ;  /* 0x0020002802007388 */ /* 0x000fe20000000800 */
[----:B------:R-:W-:Y:S02]  /*21ea0*/  F2FP.F16.F32.PACK_AB R60, R60, R110 ;  /* 0x0000006e3c3c723e */ /* 0x000fe400000000ff */
[----:B------:R-:W-:Y:S01]  /*21eb0*/  @P3 MOV R8, 0x1 ;  /* 0x0000000100083802 */ /* 0x000fe20000000f00 */
[----:B------:R-:W-:Y:S01]  /*21ec0*/  STS [R2+0x2400], R39 ;  /* 0x0024002702007388 */ /* 0x000fe20000000800 */
[----:B------:R-:W-:Y:S01]  /*21ed0*/  F2FP.F16.F32.PACK_AB R59, R117, R116 ;  /* 0x00000074753b723e */ /* 0x000fe200000000ff */
[----:B---3--:R-:W-:Y:S01]  /*21ee0*/  @!P3 IMAD R8, R7, R12, RZ ;  /* 0x0000000c0708b224 */ /* 0x008fe200078e02ff */
[----:B------:R-:W-:Y:S01]  /*21ef0*/  F2FP.F16.F32.PACK_AB R58, R119, R118 ;  /* 0x00000076773a723e */ /* 0x000fe200000000ff */
[----:B------:R-:W-:Y:S01]  /*21f00*/  STS [R5+0x2000], R36 ;  /* 0x0020002405007388 */ /* 0x000fe20000000800 */
[----:B------:R-:W-:Y:S01]  /*21f10*/  F2FP.F16.F32.PACK_AB R57, R129, R128 ;  /* 0x000000808139723e */ /* 0x000fe200000000ff */
[----:B------:R-:W-:Y:S01]  /*21f20*/  IMAD R8, R13, R8, RZ ;  /* 0x000000080d087224 */ /* 0x000fe200078e02ff */
        /* <DEDUP_REMOVED lines=8> */
[----:B------:R-:W-:Y:S02]  /*21fb0*/  ISETP.NE.AND P1, PT, R174, RZ, PT ;  /* 0x000000ffae00720c */ /* 0x000fe40003f25270 */
[----:B------:R-:W-:Y:S01]  /*21fc0*/  @!P3 MOV R9, 0x1 ;  /* 0x000000010009b802 */ /* 0x000fe20000000f00 */
[----:B------:R-:W-:Y:S01]  /*21fd0*/  STS [R33+0x4000], R28 ;  /* 0x0040001c21007388 */ /* 0x000fe20000000800 */
[----:B------:R-:W-:-:S02]  /*21fe0*/  LEA.HI.SX32 R13, R138, 0x10, 0x1d ;  /* 0x000000108a0d7811 */ /* 0x000fc400078feaff */
[----:B------:R-:W-:Y:S01]  /*21ff0*/  MOV R17, 0x7f800000 ;  /* 0x7f80000000117802 */ /* 0x000fe20000000f00 */
[----:B------:R-:W-:Y:S01]  /*22000*/  STS [R33+0x4400], R27 ;  /* 0x0044001b21007388 */ /* 0x000fe20000000800 */
[----:B------:R-:W-:Y:S02]  /*22010*/  MOV R16, 0x7f800000 ;  /* 0x7f80000000107802 */ /* 0x000fe40000000f00 */
[----:B------:R-:W-:Y:S01]  /*22020*/  MOV R18, 0x7f800000 ;  /* 0x7f80000000127802 */ /* 0x000fe20000000f00 */
[----:B------:R-:W-:Y:S02]  /*22030*/  STS [R29+0x6000], R31 ;  /* 0x0060001f1d007388 */ /* 0x000fe40000000800 */
[----:B------:R-:W3:Y:S02]  /*22040*/  @P1 LDC R12, c[0x0][0x2e8] ;  /* 0x0000ba00ff0c1b82 */ /* 0x000ee40000000800 */
        /* <DEDUP_REMOVED lines=15> */
[----:B--2---:R-:W-:Y:S01]  /*22140*/  @P3 IMAD R0, R11, R10, RZ ;  /* 0x0000000a0b003224 */ /* 0x004fe200078e02ff */
[----:B------:R-:W-:Y:S01]  /*22150*/  @!P3 MOV R0, R7 ;  /* 0x000000070000b202 */ /* 0x000fe20000000f00 */
[----:B------:R-:W2:Y:S01]  /*22160*/  @P5 LDC R10, c[0x0][0x2e8] ;  /* 0x0000ba00ff0a5b82 */ /* 0x000ea20000000800 */
[----:B------:R-:W-:Y:S01]  /*22170*/  STS [R4+0x6000], R53 ;  /* 0x0060003504007388 */ /* 0x000fe20000000800 */
[----:B------:R-:W4:Y:S03]  /*22180*/  @P1 MUFU.LG2 R7, R227 ;  /* 0x000000e300071308 */ /* 0x000f260000000c00 */
[----:B------:R-:W-:Y:S03]  /*22190*/  STS [R4+0x6400], R62 ;  /* 0x0064003e04007388 */ /* 0x000fe60000000800 */
[----:B-----5:R-:W5:Y:S01]  /*221a0*/  @P0 LDC R14, c[0x0][0x2e8] ;  /* 0x0000ba00ff0e0b82 */ /* 0x020f620000000800 */
        /* <DEDUP_REMOVED lines=12> */
[----:B------:R-:W2:Y:S01]  /*22270*/  S2R R19, SR_TID.X ;  /* 0x0000000000137919 */ /* 0x000ea20000002100 */
[----:B---3--:R-:W-:-:S02]  /*22280*/  SEL R2, R8, RZ, !P4 ;  /* 0x000000ff08027207 */ /* 0x008fc40006000000 */
[----:B------:R-:W-:Y:S02]  /*22290*/  SHF.R.S32.HI R8, RZ, 0x3, R138 ;  /* 0x00000003ff087819 */ /* 0x000fe4000001148a */
[----:B------:R-:W-:Y:S01]  /*222a0*/  ISETP.GE.AND P4, PT, R13, UR6, PT ;  /* 0x000000060d007c0c */ /* 0x000fe2000bf86270 */
[----:B------:R-:W-:Y:S01]  /*222b0*/  IMAD R2, R23, R0, R2 ;  /* 0x0000000017027224 */ /* 0x000fe200078e0202 */
[----:B------:R-:W-:Y:S01]  /*222c0*/  ISETP.GE.AND P5, PT, R8, UR6, PT ;  /* 0x0000000608007c0c */ /* 0x000fe2000bfa6270 */
[----:B------:R-:W-:Y:S01]  /*222d0*/  IMAD R0, R9, UR4, RZ ;  /* 0x0000000409007c24 */ /* 0x000fe2000f8e02ff */
[----:B----4-:R-:W3:Y:S01]  /*222e0*/  @P6 MUFU.LG2 R5, R139 ;  /* 0x0000008b00056308 */ /* 0x010ee20000000c00 */
[----:B------:R4:W4:Y:S03]  /*222f0*/  LDS.128 R24, [R213+0x3800] ;  /* 0x00380000d5187984 */ /* 0x0009260000000c00 */
[----:B------:R-:W-:-:S04]  /*22300*/  SHF.L.U32 R0, R0, 0x7, RZ ;  /* 0x0000000700007819 */ /* 0x000fc800000006ff */
[----:B------:R-:W-:Y:S01]  /*22310*/  IADD3 R11, P2, P1, R0, R136, R2 ;  /* 0x00000088000b7210 */ /* 0x000fe2000795e002 */
[----:B------:R-:W5:Y:S01]  /*22320*/  @P0 MUFU.LG2 R13, R172 ;  /* 0x000000ac000d0308 */ /* 0x000f620000000c00 */
[----:B------:R-:W-:Y:S02]  /*22330*/  SHF.R.S32.HI R4, RZ, 0x1f, R0 ;  /* 0x0000001fff047819 */ /* 0x000fe40000011400 */
[----:B------:R-:W-:Y:S02]  /*22340*/  SHF.R.S32.HI R2, RZ, 0x1f, R2 ;  /* 0x0000001fff027819 */ /* 0x000fe40000011402 */
[----:B------:R-:W-:Y:S02]  /*22350*/  LEA.HI.SX32 R0, R138, 0x20, 0x1d ;  /* 0x000000208a007811 */ /* 0x000fe400078feaff */
[----:B------:R-:W-:Y:S02]  /*22360*/  IADD3.X R8, R4, R137, R2, P2, P1 ;  /* 0x0000008904087210 */ /* 0x000fe400017e2402 */
[----:B------:R-:W-:-:S02]  /*22370*/  ISETP.NE.AND P2, PT, R174, RZ, PT ;  /* 0x000000ffae00720c */ /* 0x000fc40003f45270 */
[----:B------:R-:W-:Y:S02]  /*22380*/  ISETP.NE.AND P1, PT, R177, RZ, PT ;  /* 0x000000ffb100720c */ /* 0x000fe40003f25270 */
[----:B------:R-:W-:Y:S02]  /*22390*/  LEA.HI.SX32 R4, R138, 0x30, 0x1d ;  /* 0x000000308a047811 */ /* 0x000fe400078feaff */
[----:B--2---:R-:W-:Y:S02]  /*223a0*/  SHF.R.S32.HI R22, RZ, 0x1f, R19 ;  /* 0x0000001fff167819 */ /* 0x004fe40000011413 */
[----:B------:R-:W-:Y:S02]  /*223b0*/  ISETP.GE.AND P3, PT, R0, UR6, PT ;  /* 0x0000000600007c0c */ /* 0x000fe4000bf66270 */
[----:B------:R-:W-:-:S03]  /*223c0*/  LEA.HI R22, R22, R19, RZ, 0x3 ;  /* 0x0000001316167211 */ /* 0x000fc600078f18ff */
[----:B------:R-:W-:Y:S02]  /*223d0*/  @P2 FMUL.FTZ R2, R7, 0.69314718246459960938 ;  /* 0x3f31721807022820 */ /* 0x000fe40000410000 */
[----:B-1----:R-:W-:Y:S02]  /*223e0*/  @P1 FMUL.FTZ R0, R6, 0.69314718246459960938 ;  /* 0x3f31721806001820 */ /* 0x002fe40000410000 */
[----:B------:R-:W-:Y:S01]  /*223f0*/  @P2 FFMA.FTZ R17, R134, R12, R2 ;  /* 0x0000000c86112223 */ /* 0x000fe20000010002 */
[----:B------:R-:W-:Y:S01]  /*22400*/  ISETP.GE.AND P2, PT, R4, UR6, PT ;  /* 0x0000000604007c0c */ /* 0x000fe2000bf46270 */
[----:B---3--:R-:W-:Y:S01]  /*22410*/  @P6 FMUL.FTZ R4, R5, 0.69314718246459960938 ;  /* 0x3f31721805046820 */ /* 0x008fe20000410000 */
[----:B------:R-:W-:Y:S01]  /*22420*/  @P1 FFMA.FTZ R18, R133, R10, R0 ;  /* 0x0000000a85121223 */ /* 0x000fe20000010000 */
[----:B------:R-:W-:Y:S02]  /*22430*/  LEA.HI.SX32 R2, R138, 0x40, 0x1d ;  /* 0x000000408a027811 */ /* 0x000fe400078feaff */
[----:B------:R-:W-:Y:S01]  /*22440*/  @P6 FFMA.FTZ R16, R132, R15, R4 ;  /* 0x0000000f84106223 */ /* 0x000fe20000010004 */
[----:B------:R-:W-:-:S02]  /*22450*/  LOP3.LUT P6, RZ, R176, 0x3, RZ, 0xc0, !PT ;  /* 0x00000003b0ff7812 */ /* 0x000fc400078cc0ff */
[----:B------:R-:W-:Y:S02]  /*22460*/  LOP3.LUT R0, R22, 0xfffffff8, RZ, 0xc0, !PT ;  /* 0xfffffff816007812 */ /* 0x000fe400078ec0ff */
[----:B------:R-:W-:Y:S01]  /*22470*/  ISETP.GE.AND P1, PT, R2, UR6, PT ;  /* 0x0000000602007c0c */ /* 0x000fe2000bf26270 */
[----:B-----5:R-:W-:Y:S01]  /*22480*/  @P0 FMUL.FTZ R2, R13, 0.69314718246459960938 ;  /* 0x3f3172180d020820 */ /* 0x020fe20000410000 */
[----:B------:R-:W-:Y:S02]  /*22490*/  IADD3 R0, -R0, R19, RZ ;  /* 0x0000001300007210 */ /* 0x000fe40007ffe1ff */
[----:B------:R-:W-:Y:S01]  /*224a0*/  MOV R15, 0x7f800000 ;  /* 0x7f800000000f7802 */ /* 0x000fe20000000f00 */
[----:B------:R-:W-:Y:S01]  /*224b0*/  @P0 FFMA.FTZ R15, R3, R14, R2 ;  /* 0x0000000e030f0223 */ /* 0x000fe20000010002 */
[----:B------:R-:W-:-:S03]  /*224c0*/  SHF.L.U32 R21, R0, 0x3, RZ ;  /* 0x0000000300157819 */ /* 0x000fc600000006ff */
[----:B----4-:R-:W-:Y:S05]  /*224d0*/  @P6 BRA `(.L_x_1591) ;  /* 0x0000000000e06947 */ /* 0x010fea0003800000 */
        /* <DEDUP_REMOVED lines=25> */
[CC--:B------:R-:W-:Y:S02]  /*22670*/  @!P2 IADD3 R4, P0, R3.reuse, R11.reuse, RZ ;  /* 0x0000000b0304a210 */ /* 0x0c0fe40007f1e0ff */
        /* <DEDUP_REMOVED lines=30> */
.L_x_1591:
[----:B------:R-:W-:Y:S05]  /*22860*/  BSYNC B0 ;  /* 0x0000000000007941 */ /* 0x000fea0003800000 */
.L_x_1590:
        /* <DEDUP_REMOVED lines=35> */
.L_x_1593:
[----:B------:R-:W-:Y:S05]  /*22aa0*/  BSYNC B0 ;  /* 0x0000000000007941 */ /* 0x000fea0003800000 */
.L_x_1592:
        /* <DEDUP_REMOVED lines=23> */
.L_x_1595:
[----:B------:R-:W-:Y:S05]  /*22c20*/  BSYNC B0 ;  /* 0x0000000000007941 */ /* 0x000fea0003800000 */
.L_x_1594:
        /* <DEDUP_REMOVED lines=22> */
.L_x_1597:
[----:B------:R-:W-:Y:S05]  /*22d90*/  BSYNC B0 ;  /* 0x0000000000007941 */ /* 0x000fea0003800000 */
.L_x_1596:
        /* <DEDUP_REMOVED lines=21> */
.L_x_1599:
[----:B------:R-:W-:Y:S05]  /*22ef0*/  BSYNC B0 ;  /* 0x0000000000007941 */ /* 0x000fea0003800000 */
.L_x_1598:
        /* <DEDUP_REMOVED lines=21> */
.L_x_1601:
[----:B------:R-:W-:Y:S05]  /*23050*/  BSYNC B0 ;  /* 0x0000000000007941 */ /* 0x000fea0003800000 */
.L_x_1600:
        /* <DEDUP_REMOVED lines=21> */
.L_x_1603:
[----:B------:R-:W-:Y:S05]  /*231b0*/  BSYNC B0 ;  /* 0x0000000000007941 */ /* 0x000fea0003800000 */
.L_x_1602:
        /* <DEDUP_REMOVED lines=21> */
.L_x_1605:
[----:B------:R-:W-:Y:S05]  /*23310*/  BSYNC B0 ;  /* 0x0000000000007941 */ /* 0x000fea0003800000 */
.L_x_1604:
        /* <DEDUP_REMOVED lines=21> */
.L_x_1540:
        /* <DEDUP_REMOVED lines=41> */
.L_x_1606:
[----:B------:R-:W-:Y:S01]  /*23700*/  USHF.R.S32.HI UR7, URZ, 0x1f, UR22 ;  /* 0x0000001f3f077899 */ /* 0x000fe20008011416 */
[----:B------:R-:W-:Y:S01]  /*23710*/  SHF.R.S32.HI R8, RZ, 0x3, R8 ;  /* 0x00000003ff087819 */ /* 0x000fe20000011408 */
[----:B------:R-:W-:Y:S01]  /*23720*/  ULDC.64 UR4, c[0x0][0x2a0] ;  /* 0x0000a80000047ab9 */ /* 0x000fe20000000a00 */
[----:B------:R-:W-:Y:S01]  /*23730*/  IADD3 R2, P0, R14, UR8, RZ ;  /* 0x000000080e027c10 */ /* 0x000fe2000ff1e0ff */
[----:B------:R-:W-:Y:S01]  /*23740*/  IMAD.U32 R12, RZ, RZ, UR4 ;  /* 0x00000004ff0c7e24 */ /* 0x000fe2000f8e00ff */
[----:B------:R-:W-:Y:S01]  /*23750*/  UIMAD UR7, UR7, UR4, URZ ;  /* 0x00000004070772a4 */ /* 0x000fe2000f8e023f */
[----:B------:R-:W-:Y:S01]  /*23760*/  ISETP.GE.AND P4, PT, R8, UR18, PT ;  /* 0x0000001208007c0c */ /* 0x000fe2000bf86270 */
[----:B------:R-:W-:Y:S01]  /*23770*/  UIMAD UR4, UR24, UR11, URZ ;  /* 0x0000000b180472a4 */ /* 0x000fe2000f8e023f */
[----:B------:R-:W-:Y:S01]  /*23780*/  LEA.HI.X.SX32 R3, R14, UR6, 0x1, P0 ;  /* 0x000000060e037c11 */ /* 0x000fe200080f0eff */
[----:B------:R-:W-:Y:S01]  /*23790*/  UIMAD UR6, UR28, UR14, URZ ;  /* 0x0000000e1c0672a4 */ /* 0x000fe2000f8e023f */
[----:B------:R-:W-:Y:S01]  /*237a0*/  SHF.R.S32.HI R9, RZ, 0x1f, R8 ;  /* 0x0000001fff097819 */ /* 0x000fe20000011408 */
[----:B------:R-:W-:Y:S01]  /*237b0*/  USEL UR4, UR4, URZ, !UP3 ;  /* 0x0000003f04047287 */ /* 0x000fe2000d800000 */
[----:B------:R-:W-:Y:S01]  /*237c0*/  VIADD R17, R8, 0x10 ;  /* 0x0000001008117836 */ /* 0x000fe20000000000 */
[----:B------:R-:W-:Y:S01]  /*237d0*/  UIMAD UR5, UR22, UR5, UR7 ;  /* 0x00000005160572a4 */ /* 0x000fe2000f8e0207 */
[----:B------:R-:W-:Y:S01]  /*237e0*/  IMAD.WIDE.U32 R12, R12, UR22, R2 ;  /* 0x000000160c0c7c25 */ /* 0x000fe2000f8e0002 */
[----:B------:R-:W-:Y:S01]  /*237f0*/  UIMAD UR10, UR22, UR10, UR4 ;  /* 0x0000000a160a72a4 */ /* 0x000fe2000f8e0204 */
[C---:B------:R-:W-:Y:S01]  /*23800*/  IADD3 R20, R8.reuse, 0x30, RZ ;  /* 0x0000003008147810 */ /* 0x040fe20007ffe0ff */
[----:B------:R-:W-:Y:S01]  /*23810*/  USHF.R.S32.HI UR4, URZ, 0x1f, UR6 ;  /* 0x0000001f3f047899 */ /* 0x000fe20008011406 */
[----:B------:R-:W-:Y:S01]  /*23820*/  VIADD R18, R8, 0x20 ;  /* 0x0000002008127836 */ /* 0x000fe20000000000 */
[----:B------:R-:W-:Y:S01]  /*23830*/  USHF.R.S32.HI UR7, URZ, 0x1f, UR10 ;  /* 0x0000001f3f077899 */ /* 0x000fe2000801140a */
[----:B------:R-:W-:Y:S01]  /*23840*/  IMAD.U32 R6, RZ, RZ, UR17 ;  /* 0x00000011ff067e24 */ /* 0x000fe2000f8e00ff */
[----:B------:R-:W-:Y:S01]  /*23850*/  UIADD3 UR6, UP1, UP0, UR6, UR20, UR10 ;  /* 0x0000001406067290 */ /* 0x000fe2000f83e00a */
[----:B------:R-:W-:Y:S01]  /*23860*/  IADD3 R11, R13, UR5, RZ ;  /* 0x000000050d0b7c10 */ /* 0x000fe2000fffe0ff */
[----:B------:R-:W-:Y:S01]  /*23870*/  BSSY B0, `(.L_x_1607) ;  /* 0x0000018000007945 */ /* 0x000fe20003800000 */
[----:B------:R-:W-:Y:S01]  /*23880*/  ISETP.NE.AND P1, PT, R0, RZ, PT ;  /* 0x000000ff0000720c */ /* 0x000fe20003f25270 */
[----:B------:R-:W-:Y:S01]  /*23890*/  UIADD3.X UR20, UR4, UR21, UR7, UP1, UP0 ;  /* 0x0000001504147290 */ /* 0x000fe20008fe0407 */
[----:B------:R-:W-:Y:S01]  /*238a0*/  ISETP.GE.AND P0, PT, R17, UR18, PT ;  /* 0x0000001211007c0c */ /* 0x000fe2000bf06270 */
[----:B------:R-:W-:Y:S01]  /*238b0*/  IMAD.WIDE R6, R6, 0x80, R8 ;  /* 0x0000008006067825 */ /* 0x000fe200078e0208 */
[----:B------:R-:W-:-:S02]  /*238c0*/  ISETP.GE.AND P3, PT, R18, UR18, PT ;  /* 0x0000001212007c0c */ /* 0x000fc4000bf66270 */
[----:B------:R-:W-:Y:S01]  /*238d0*/  ISETP.GE.AND P2, PT, R20, UR18, PT ;  /* 0x0000001214007c0c */ /* 0x000fe2000bf46270 */
[----:B------:R-:W-:Y:S02]  /*238e0*/  VIADD R22, R8, 0x40 ;  /* 0x0000004008167836 */ /* 0x000fe40000000000 */
[----:B------:R-:W-:Y:S01]  /*238f0*/  VIADD R15, R14, 0x40 ;  /* 0x000000400e0f7836 */ /* 0x000fe20000000000 */
[----:B------:R-:W-:Y:S09]  /*23900*/  @P4 BRA `(.L_x_1608) ;  /* 0x0000000000384947 */ /* 0x000ff20003800000 */
        /* <DEDUP_REMOVED lines=14> */
.L_x_1608:
[----:B------:R-:W-:Y:S05]  /*239f0*/  BSYNC B0 ;  /* 0x0000000000007941 */ /* 0x000fea0003800000 */
.L_x_1607:
        /* <DEDUP_REMOVED lines=21> */
.L_x_1610:
[----:B------:R-:W-:Y:S05]  /*23b50*/  BSYNC B0 ;  /* 0x0000000000007941 */ /* 0x000fea0003800000 */
.L_x_1609:
        /* <DEDUP_REMOVED lines=21> */
.L_x_1612:
[----:B------:R-:W-:Y:S05]  /*23cb0*/  BSYNC B0 ;  /* 0x0000000000007941 */ /* 0x000fea0003800000 */
.L_x_1611:
        /* <DEDUP_REMOVED lines=21> */
.L_x_1614:
[----:B------:R-:W-:Y:S05]  /*23e10*/  BSYNC B0 ;  /* 0x0000000000007941 */ /* 0x000fea0003800000 */
.L_x_1613:
        /* <DEDUP_REMOVED lines=20> */
.L_x_1616:
[----:B------:R-:W-:Y:S05]  /*23f60*/  BSYNC B0 ;  /* 0x0000000000007941 */ /* 0x000fea0003800000 */
.L_x_1615:
        /* <DEDUP_REMOVED lines=20> */
.L_x_1618:
[----:B------:R-:W-:Y:S05]  /*240b0*/  BSYNC B0 ;  /* 0x0000000000007941 */ /* 0x000fea0003800000 */
.L_x_1617:
        /* <DEDUP_REMOVED lines=20> */
.L_x_1620:
[----:B------:R-:W-:Y:S05]  /*24200*/  BSYNC B0 ;  /* 0x0000000000007941 */ /* 0x000fea0003800000 */
.L_x_1619:
        /* <DEDUP_REMOVED lines=20> */
.L_x_1622:
[----:B------:R-:W-:Y:S05]  /*24350*/  BSYNC B0 ;  /* 0x0000000000007941 */ /* 0x000fea0003800000 */
.L_x_1621:
        /* <DEDUP_REMOVED lines=10> */
.L_x_1624:
[----:B------:R-:W-:Y:S05]  /*24400*/  BSYNC B0 ;  /* 0x0000000000007941 */ /* 0x000fea0003800000 */
.L_x_1623:
        /* <DEDUP_REMOVED lines=15> */
.L_x_1626:
[----:B------:R-:W-:Y:S05]  /*24500*/  BSYNC B0 ;  /* 0x0000000000007941 */ /* 0x000fea0003800000 */
.L_x_1625:
        /* <DEDUP_REMOVED lines=10> */
.L_x_1628:
[----:B------:R-:W-:Y:S05]  /*245b0*/  BSYNC B0 ;  /* 0x0000000000007941 */ /* 0x000fea0003800000 */
.L_x_1627:
        /* <DEDUP_REMOVED lines=10> */
.L_x_1630:
[----:B------:R-:W-:Y:S05]  /*24660*/  BSYNC B0 ;  /* 0x0000000000007941 */ /* 0x000fea0003800000 */
.L_x_1629:
        /* <DEDUP_REMOVED lines=10> */
.L_x_1632:
[----:B------:R-:W-:Y:S05]  /*24710*/  BSYNC B0 ;  /* 0x0000000000007941 */ /* 0x000fea0003800000 */
.L_x_1631:
        /* <DEDUP_REMOVED lines=10> */
.L_x_1634:
[----:B------:R-:W-:Y:S05]  /*247c0*/  BSYNC B0 ;  /* 0x0000000000007941 */ /* 0x000fea0003800000 */
.L_x_1633:
        /* <DEDUP_REMOVED lines=10> */
.L_x_1636:
[----:B------:R-:W-:Y:S05]  /*24870*/  BSYNC B0 ;  /* 0x0000000000007941 */ /* 0x000fea0003800000 */
.L_x_1635:
        /* <DEDUP_REMOVED lines=10> */
.L_x_1637:
        /* <DEDUP_REMOVED lines=14> */
.L_x_1761:


//--------------------- .text._ZN5flash16flash_fwd_kernelI23Flash_fwd_kernel_traitsILi128ELi128ELi32ELi4ELb0ELb0EN7cutlass6half_tE19Flash_kernel_traitsILi128ELi128ELi32ELi4ES3_EELb0ELb1ELb0ELb1ELb0ELb0ELb1ELb0EEEvNS_16Flash_fwd_paramsE --------------------------
	.section	.text._ZN5flash16flash_fwd_kernelI23Flash_fwd_kernel_traitsILi128ELi128ELi32ELi4ELb0ELb0EN7cutlass6half_tE19Flash_kernel_traitsILi128ELi128ELi32ELi4ES3_EELb0ELb1ELb0ELb1ELb0ELb0ELb1ELb0EEEvNS_16Flash_fwd_paramsE,"ax",@progbits
	.align	128
        .global         _ZN5flash16flash_fwd_kernelI23Flash_fwd_kernel_traitsILi128ELi128ELi32ELi4ELb0ELb0EN7cutlass6half_tE19Flash_kernel_traitsILi128ELi128ELi32ELi4ES3_EELb0ELb1ELb0ELb1ELb0ELb0ELb1ELb0EEEvNS_16Flash_fwd_paramsE
        .type           _ZN5flash16flash_fwd_kernelI23Flash_fwd_kernel_traitsILi128ELi128ELi32ELi4ELb0ELb0EN7cutlass6half_tE19Flash_kernel_traitsILi128ELi128ELi32ELi4ES3_EELb0ELb1ELb0ELb1ELb0ELb0ELb1ELb0EEEvNS_16Flash_fwd_paramsE,@function
        .size           _ZN5flash16flash_fwd_kernelI23Flash_fwd_kernel_traitsILi128ELi128ELi32ELi4ELb0ELb0EN7cutlass6half_tE19Flash_kernel_traitsILi128ELi128ELi32ELi4ES3_EELb0ELb1ELb0ELb1ELb0ELb0ELb1ELb0EEEvNS_16Flash_fwd_paramsE,(.L_x_1762 - _ZN5flash16flash_fwd_kernelI23Flash_fwd_kernel_traitsILi128ELi128ELi32ELi4ELb0ELb0EN7cutlass6half_tE19Flash_kernel_traitsILi128ELi128ELi32ELi4ES3_EELb0ELb1ELb0ELb1ELb0ELb0ELb1ELb0EEEvNS_16Flash_fwd_paramsE)
        .other          _ZN5flash16flash_fwd_kernelI23Flash_fwd_kernel_traitsILi128ELi128ELi32ELi4ELb0ELb0EN7cutlass6half_tE19Flash_kernel_traitsILi128ELi128ELi32ELi4ES3_EELb0ELb1ELb0ELb1ELb0ELb0ELb1ELb0EEEvNS_16Flash_fwd_paramsE,@"STO_CUDA_ENTRY STV_DEFAULT"
_ZN5flash16flash_fwd_kernelI23Flash_fwd_kernel_traitsILi128ELi128ELi32ELi4ELb0ELb0EN7cutlass6half_tE19Flash_kernel_traitsILi128ELi128ELi32ELi4ES3_EELb0ELb1ELb0ELb1ELb0ELb0ELb1ELb0EEEvNS_16Flash_fwd_paramsE:
.text._ZN5flash16flash_fwd_kernelI23Flash_fwd_kernel_traitsILi128ELi128ELi32ELi4ELb0ELb0EN7cutlass6half_tE19Flash_kernel_traitsILi128ELi128ELi32ELi4ES3_EELb0ELb1ELb0ELb1ELb0ELb0ELb1ELb0EEEvNS_16Flash_fwd_paramsE:
        /* <DEDUP_REMOVED lines=54> */
.L_x_1638:
[----:B------:R-:W-:-:S05]  /*0360*/  ULDC UR7, c[0x0][0x2c8] ;  /* 0x0000b20000077ab9 */ /* 0x000fca0000000800 */
.L_x_1639:
        /* <DEDUP_REMOVED lines=43> */
[----:B------:R-:W-:Y:S01]  /*0620*/  LEA.HI R11, R13, R106, RZ, 0x4 ;  /* 0x0000006a0d0b7211 */ /* 0x000fe200078f20ff */
[----:B------:R-:W-:Y:S02]  /*0630*/  UISETP.NE.AND UP0, UPT, UR6, -0x1, UPT ;  /* 0xffffffff0600788c */ /* 0x000fe4000bf05270 */
[----:B------:R-:W-:-:S04]  /*0640*/  USHF.R.S32.HI UR23, URZ, 0x1f, UR24 ;  /* 0x0000001f3f177899 */ /* 0x000fc80008011418 */
        /* <DEDUP_REMOVED lines=30> */
[----:B------:R-:W-:Y:S01]  /*0830*/  SHF.R.S32.HI R15, RZ, 0x1f, R14 ;  /* 0x0000001fff0f7819 */ /* 0x000fe2000001140e */
[----:B------:R-:W-:Y:S02]  /*0840*/  IMAD.MOV R6, RZ, RZ, -R181 ;  /* 0x000000ffff067224 */ /* 0x000fe400078e0ab5 */
[----:B------:R-:W-:Y:S02]  /*0850*/  IMAD.IADD R7, R106, 0x1, -R7 ;  /* 0x000000016a077824 */ /* 0x000fe400078e0a07 */
[----:B------:R-:W-:Y:S02]  /*0860*/  IMAD R6, R3, R6, R4 ;  /* 0x0000000603067224 */ /* 0x000fe400078e0204 */
[----:B------:R-:W-:-:S02]  /*0870*/  VIADD R4, R14, 0x20 ;  /* 0x000000200e047836 */ /* 0x000fc40000000000 */
[C---:B------:R-:W-:Y:S01]  /*0880*/  IMAD.SHL.U32 R9, R14.reuse, 0x40, RZ ;  /* 0x000000400e097824 */ /* 0x040fe200078e00ff */
[----:B------:R-:W-:Y:S01]  /*0890*/  ISETP.GT.U32.AND P5, PT, R3, R6, PT ;  /* 0x000000060300720c */ /* 0x000fe20003fa4070 */
[----:B------:R-:W-:Y:S01]  /*08a0*/  VIADD R5, R14, 0x30 ;  /* 0x000000300e057836 */ /* 0x000fe20000000000 */
[----:B------:R-:W-:Y:S01]  /*08b0*/  ISETP.GE.AND P4, PT, R4, UR14, PT ;  /* 0x0000000e04007c0c */ /* 0x000fe2000bf86270 */
[----:B------:R-:W-:Y:S01]  /*08c0*/  VIADD R4, R14, 0x40 ;  /* 0x000000400e047836 */ /* 0x000fe20000000000 */
[----:B------:R-:W-:Y:S01]  /*08d0*/  LOP3.LUT R9, R9, 0x1c0, RZ, 0xc0, !PT ;  /* 0x000001c009097812 */ /* 0x000fe200078ec0ff */
[----:B------:R-:W-:Y:S01]  /*08e0*/  IMAD.SHL.U32 R184, R7, 0x8, RZ ;  /* 0x0000000807b87824 */ /* 0x000fe200078e00ff */
[----:B------:R-:W-:Y:S01]  /*08f0*/  ISETP.GE.AND P3, PT, R5, UR14, PT ;  /* 0x0000000e05007c0c */ /* 0x000fe2000bf66270 */
[----:B------:R-:W-:Y:S01]  /*0900*/  IMAD.WIDE R20, R21, 0x80, R14 ;  /* 0x0000008015147825 */ /* 0x000fe200078e020e */
[----:B------:R-:W-:Y:S02]  /*0910*/  ISETP.GE.AND P0, PT, R4, UR14, PT ;  /* 0x0000000e04007c0c */ /* 0x000fe4000bf06270 */
[----:B------:R-:W-:-:S03]  /*0920*/  LOP3.LUT R4, R0, UR24, RZ, 0x3c, !PT ;  /* 0x0000001800047c12 */ /* 0x000fc6000f8e3cff */
[----:B------:R-:W-:Y:S01]  /*0930*/  @!P5 IMAD.IADD R6, R6, 0x1, -R3 ;  /* 0x000000010606d824 */ /* 0x000fe200078e0a03 */
[----:B------:R-:W-:Y:S01]  /*0940*/  ISETP.GE.AND P2, PT, R4, RZ, PT ;  /* 0x000000ff0400720c */ /* 0x000fe20003f46270 */
[----:B------:R-:W-:Y:S01]  /*0950*/  @!P5 VIADD R181, R181, 0x1 ;  /* 0x00000001b5b5d836 */ /* 0x000fe20000000000 */
[----:B------:R-:W-:Y:S02]  /*0960*/  ISETP.NE.AND P5, PT, R0, RZ, PT ;  /* 0x000000ff0000720c */ /* 0x000fe40003fa5270 */
[----:B------:R-:W-:Y:S02]  /*0970*/  ISETP.GE.U32.AND P6, PT, R6, R3, PT ;  /* 0x000000030600720c */ /* 0x000fe40003fc6070 */
[----:B------:R-:W-:-:S05]  /*0980*/  LOP3.LUT R3, R11, 0xfffffff0, RZ, 0xc0, !PT ;  /* 0xfffffff00b037812 */ /* 0x000fca00078ec0ff */
        /* <DEDUP_REMOVED lines=16> */
.L_x_1641:
        /* <DEDUP_REMOVED lines=23> */
.L_x_1642:
[----:B------:R-:W-:Y:S01]  /*0c00*/  IMAD R5, R15, UR8, RZ ;  /* 0x000000080f057c24 */ /* 0x000fe2000f8e02ff */
[----:B------:R-:W-:Y:S01]  /*0c10*/  LOP3.LUT R9, R10, 0xfffffff8, RZ, 0xc0, !PT ;  /* 0xfffffff80a097812 */ /* 0x000fe200078ec0ff */
[C---:B------:R-:W-:Y:S01]  /*0c20*/  IMAD.WIDE.U32 R16, R14.reuse, UR8, R184 ;  /* 0x000000080e107c25 */ /* 0x040fe2000f8e00b8 */
[----:B------:R-:W-:Y:S01]  /*0c30*/  ULDC.64 UR4, c[0x0][0x258] ;  /* 0x0000960000047ab9 */ /* 0x000fe20000000a00 */
[----:B------:R-:W-:Y:S01]  /*0c40*/  MOV R6, 0x10 ;  /* 0x0000001000067802 */ /* 0x000fe20000000f00 */
[----:B------:R-:W-:Y:S01]  /*0c50*/  BSSY B0, `(.L_x_1643) ;  /* 0x0000047000007945 */ /* 0x000fe20003800000 */
[----:B------:R-:W-:Y:S01]  /*0c60*/  IMAD R2, R14, UR9, R5 ;  /* 0x000000090e027c24 */ /* 0x000fe2000f8e0205 */
[----:B------:R-:W-:Y:S01]  /*0c70*/  IADD3 R226, P1, R16, UR30, RZ ;  /* 0x0000001e10e27c10 */ /* 0x000fe2000ff3e0ff */
[----:B------:R-:W-:Y:S01]  /*0c80*/  IMAD.SHL.U32 R3, R3, 0x8, RZ ;  /* 0x0000000803037824 */ /* 0x000fe200078e00ff */
[C---:B------:R-:W-:Y:S01]  /*0c90*/  IADD3 R22, R14.reuse, 0x50, RZ ;  /* 0x000000500e167810 */ /* 0x040fe20007ffe0ff */
[----:B------:R-:W-:Y:S01]  /*0ca0*/  @P6 VIADD R181, R181, 0x1 ;  /* 0x00000001b5b56836 */ /* 0x000fe20000000000 */
[----:B------:R-:W-:Y:S01]  /*0cb0*/  IADD3.X R227, R17, UR27, R2, P1, !PT ;  /* 0x0000001b11e37c10 */ /* 0x000fe20008ffe402 */
[----:B------:R-:W1:Y:S01]  /*0cc0*/  S2UR UR27, SR_CgaCtaId ;  /* 0x00000000001b79c3 */ /* 0x000e620000008800 */
[----:B------:R-:W-:Y:S01]  /*0cd0*/  IMAD.WIDE.U32 R16, R14, UR6, R184 ;  /* 0x000000060e107c25 */ /* 0x000fe2000f8e00b8 */
[----:B------:R-:W-:-:S02]  /*0ce0*/  LOP3.LUT R224, R224, 0xfffffe00, R3, 0xf8, !PT ;  /* 0xfffffe00e0e07812 */ /* 0x000fc400078ef803 */
[----:B------:R-:W-:Y:S01]  /*0cf0*/  @!P2 IADD3 R181, -R181, RZ, RZ ;  /* 0x000000ffb5b5a210 */ /* 0x000fe20007ffe1ff */
[----:B------:R-:W-:Y:S01]  /*0d00*/  IMAD R3, R15, UR6, RZ ;  /* 0x000000060f037c24 */ /* 0x000fe2000f8e02ff */
[----:B------:R-:W-:Y:S01]  /*0d10*/  @!P5 LOP3.LUT R181, RZ, R0, RZ, 0x33, !PT ;  /* 0x00000000ffb5d212 */ /* 0x000fe200078e33ff */
[----:B------:R-:W-:Y:S01]  /*0d20*/  IMAD.IADD R9, R4, 0x1, -R9 ;  /* 0x0000000104097824 */ /* 0x000fe200078e0a09 */
[----:B------:R-:W-:Y:S01]  /*0d30*/  IADD3 R4, P1, R184, UR12, RZ ;  /* 0x0000000cb8047c10 */ /* 0x000fe2000ff3e0ff */
[----:B------:R-:W-:Y:S01]  /*0d40*/  IMAD R2, R14, UR7, R3 ;  /* 0x000000070e027c24 */ /* 0x000fe2000f8e0203 */
[----:B------:R-:W-:Y:S01]  /*0d50*/  IADD3 R170, P2, R16, UR28, RZ ;  /* 0x0000001c10aa7c10 */ /* 0x000fe2000ff5e0ff */
[C---:B------:R-:W-:Y:S01]  /*0d60*/  VIADD R8, R14.reuse, 0x10 ;  /* 0x000000100e087836 */ /* 0x040fe20000000000 */
[----:B------:R-:W-:Y:S01]  /*0d70*/  MOV R16, UR4 ;  /* 0x0000000400107c02 */ /* 0x000fe20008000f00 */
[----:B------:R-:W-:Y:S01]  /*0d80*/  UIMAD UR4, UR23, UR4, URZ ;  /* 0x00000004170472a4 */ /* 0x000fe2000f8e023f */
[----:B------:R-:W-:Y:S01]  /*0d90*/  ISETP.GE.AND P6, PT, R14, UR14, PT ;  /* 0x0000000e0e007c0c */ /* 0x000fe2000bfc6270 */
[----:B------:R-:W-:Y:S01]  /*0da0*/  IMAD.MOV.U32 R3, RZ, RZ, 0x20 ;  /* 0x00000020ff037424 */ /* 0x000fe200078e00ff */
[----:B------:R-:W-:Y:S01]  /*0db0*/  IADD3.X R5, R185, UR10, RZ, P1, !PT ;  /* 0x0000000ab9057c10 */ /* 0x000fe20008ffe4ff */
[----:B------:R-:W-:Y:S01]  /*0dc0*/  ULDC.64 UR10, c[0x0][0x268] ;  /* 0x00009a00000a7ab9 */ /* 0x000fe20000000a00 */
[----:B------:R-:W-:Y:S01]  /*0dd0*/  SHF.R.S32.HI R0, RZ, 0x1f, R181 ;  /* 0x0000001fff007819 */ /* 0x000fe200000114b5 */
[----:B------:R-:W-:Y:S01]  /*0de0*/  UIMAD UR5, UR24, UR5, UR4 ;  /* 0x00000005180572a4 */ /* 0x000fe2000f8e0204 */
[----:B------:R-:W-:Y:S01]  /*0df0*/  IADD3.X R171, R17, UR13, R2, P2, !PT ;  /* 0x0000000d11ab7c10 */ /* 0x000fe200097fe402 */
[----:B------:R-:W-:Y:S01]  /*0e00*/  ULDC.64 UR12, c[0x0][0x260] ;  /* 0x00009800000c7ab9 */ /* 0x000fe20000000a00 */
[----:B------:R-:W-:Y:S01]  /*0e10*/  ISETP.GE.AND P5, PT, R8, UR14, PT ;  /* 0x0000000e08007c0c */ /* 0x000fe2000bfa6270 */
[----:B------:R-:W-:Y:S01]  /*0e20*/  IMAD.WIDE.U32 R16, R16, UR24, R4 ;  /* 0x0000001810107c25 */ /* 0x000fe2000f8e0004 */
[----:B------:R-:W-:-:S02]  /*0e30*/  UMOV UR4, 0x400 ;  /* 0x0000040000047882 */ /* 0x000fc40000000000 */
[----:B-1----:R-:W-:Y:S01]  /*0e40*/  ULEA UR4, UR27, UR4, 0x18 ;  /* 0x000000041b047291 */ /* 0x002fe2000f8ec03f */
[C---:B------:R-:W-:Y:S01]  /*0e50*/  IMAD R2, R0.reuse, UR12, RZ ;  /* 0x0000000c00027c24 */ /* 0x040fe2000f8e02ff */
        /* <DEDUP_REMOVED lines=38> */
.L_x_1644:
[----:B------:R-:W-:Y:S05]  /*10c0*/  BSYNC B0 ;  /* 0x0000000000007941 */ /* 0x000fea0003800000 */
.L_x_1643:
        /* <DEDUP_REMOVED lines=33> */
.L_x_1646:
[----:B------:R-:W-:Y:S05]  /*12e0*/  BSYNC B0 ;  /* 0x0000000000007941 */ /* 0x000fea0003800000 */
.L_x_1645:
        /* <DEDUP_REMOVED lines=34> */
.L_x_1648:
[----:B------:R-:W-:Y:S05]  /*1510*/  BSYNC B0 ;  /* 0x0000000000007941 */ /* 0x000fea0003800000 */
.L_x_1647:
        /* <DEDUP_REMOVED lines=33> */
.L_x_1650:
[----:B------:R-:W-:Y:S05]  /*1730*/  BSYNC B0 ;  /* 0x0000000000007941 */ /* 0x000fea0003800000 */
.L_x_1649:
        /* <DEDUP_REMOVED lines=31> */
.L_x_1652:
[----:B------:R-:W-:Y:S05]  /*1930*/  BSYNC B0 ;  /* 0x0000000000007941 */ /* 0x000fea0003800000 */
.L_x_1651:
        /* <DEDUP_REMOVED lines=31> */
.L_x_1654:
[----:B------:R-:W-:Y:S05]  /*1b30*/  BSYNC B0 ;  /* 0x0000000000007941 */ /* 0x000fea0003800000 */
.L_x_1653:
        /* <DEDUP_REMOVED lines=31> */
.L_x_1656:
[----:B------:R-:W-:Y:S05]  /*1d30*/  BSYNC B0 ;  /* 0x0000000000007941 */ /* 0x000fea0003800000 */
.L_x_1655:
        /* <DEDUP_REMOVED lines=13> */
[----:B-1234-:R-:W1:Y:S01]  /*1e10*/  @!P1 LDC.64 R4, c[0x0][0x210] ;  /* 0x00008400ff049b82 */ /* 0x01ee620000000a00 */
        /* <DEDUP_REMOVED lines=18> */
.L_x_1658:
[----:B------:R-:W-:Y:S05]  /*1f40*/  BSYNC B0 ;  /* 0x0000000000007941 */ /* 0x000fea0003800000 */
.L_x_1657:
[----:B------:R-:W-:Y:S01]  /*1f50*/  ISETP.GE.AND P0, PT, R14, UR27, PT ;  /* 0x0000001b0e007c0c */ /* 0x000fe2000bf06270 */
[----:B------:R-:W-:Y:S01]  /*1f60*/  USHF.R.S32.HI UR33, URZ, 0x1f, UR28 ;  /* 0x0000001f3f217899 */ /* 0x000fe2000801141c */
[----:B------:R-:W-:Y:S01]  /*1f70*/  MOV R228, R226 ;  /* 0x000000e200e47202 */ /* 0x000fe20000000f00 */
[----:B------:R-:W-:Y:S01]  /*1f80*/  UIMAD UR5, UR29, UR28, URZ ;  /* 0x0000001c1d0572a4 */ /* 0x000fe2000f8e023f */
[----:B------:R-:W-:Y:S01]  /*1f90*/  IMAD.IADD R229, R227, 0x1, R229 ;  /* 0x00000001e3e57824 */ /* 0x000fe200078e02e5 */
[----:B------:R-:W-:Y:S01]  /*1fa0*/  BSSY B0, `(.L_x_1659) ;  /* 0x000001b000007945 */ /* 0x000fe20003800000 */
[----:B------:R-:W-:Y:S01]  /*1fb0*/  IMAD.U32 R105, RZ, RZ, UR30 ;  /* 0x0000001eff697e24 */ /* 0x000fe2000f8e00ff */
[----:B------:R-:W-:Y:S01]  /*1fc0*/  UIMAD UR5, UR33, UR30, UR5 ;  /* 0x0000001e210572a4 */ /* 0x000fe2000f8e0205 */
[----:B------:R-:W-:Y:S02]  /*1fd0*/  ISETP.GE.AND P3, PT, R8, UR27, PT ;  /* 0x0000001b08007c0c */ /* 0x000fe4000bf66270 */
[----:B-12---:R-:W-:-:S05]  /*1fe0*/  IMAD.WIDE.U32 R16, R105, UR28, R228 ;  /* 0x0000001c69107c25 */ /* 0x006fca000f8e00e4 */
[----:B------:R-:W-:Y:S01]  /*1ff0*/  IADD3 R12, R17, UR5, RZ ;  /* 0x00000005110c7c10 */ /* 0x000fe2000fffe0ff */
[----:B------:R-:W-:Y:S06]  /*2000*/  @P0 BRA `(.L_x_1660) ;  /* 0x0000000000500947 */ /* 0x000fec0003800000 */
[----:B------:R-:W-:Y:S02]  /*2010*/  ULDC UR5, c[0x0][0x2d0] ;  /* 0x0000b40000057ab9 */ /* 0x000fe40000000800 */
[----:B------:R-:W-:Y:S02]  /*2020*/  ISETP.GE.AND P1, PT, R184, UR5, PT ;  /* 0x00000005b8007c0c */ /* 0x000fe4000bf26270 */
[----:B------:R-:W-:-:S11]  /*2030*/  ISETP.GE.AND P0, PT, R225, UR5, PT ;  /* 0x00000005e1007c0c */ /* 0x000fd6000bf06270 */
[----:B---34-:R-:W1:Y:S01]  /*2040*/  @!P1 LDC.64 R4, c[0x0][0x218] ;  /* 0x00008600ff049b82 */ /* 0x018e620000000a00 */
        /* <DEDUP_REMOVED lines=16> */
.L_x_1660:
[----:B------:R-:W-:Y:S05]  /*2150*/  BSYNC B0 ;  /* 0x0000000000007941 */ /* 0x000fea0003800000 */
.L_x_1659:
        /* <DEDUP_REMOVED lines=26> */
.L_x_1662:
[----:B------:R-:W-:Y:S05]  /*2300*/  BSYNC B0 ;  /* 0x0000000000007941 */ /* 0x000fea0003800000 */
.L_x_1661:
        /* <DEDUP_REMOVED lines=11> */
[----:B------:R-:W-:-:S04]  /*23c0*/  DEPBAR.LE SB0, 0x0 ;  /* 0x000080000000791a */ /* 0x000fc80000000000 */
[----:B------:R-:W-:Y:S02]  /*23d0*/  @UP1 UIMAD UR5, UR22, UR11, UR5 ;  /* 0x0000000b160512a4 */ /* 0x000fe4000f8e0205 */
[----:B------:R-:W-:Y:S02]  /*23e0*/  @UP1 ULEA UR12, UP0, UR34, UR12, 0x2 ;  /* 0x0000000c220c1291 */ /* 0x000fe4000f80103f */
[----:B------:R-:W-:-:S04]  /*23f0*/  @UP1 UIADD3 UR5, UR35, UR5, URZ ;  /* 0x0000000523051290 */ /* 0x000fc8000fffe03f */
[----:B------:R-:W-:Y:S01]  /*2400*/  @UP1 ULEA.HI.X UR13, UR34, UR13, UR5, 0x2, UP0 ;  /* 0x0000000d220d1291 */ /* 0x000fe200080f1405 */
[----:B------:R-:W-:Y:S01]  /*2410*/  IMAD.U32 R18, RZ, RZ, UR12 ;  /* 0x0000000cff127e24 */ /* 0x000fe2000f8e00ff */
[----:B------:R-:W-:Y:S01]  /*2420*/  LEA.HI R13, R13, R106, RZ, 0x5 ;  /* 0x0000006a0d0d7211 */ /* 0x000fe200078f28ff */
[----:B------:R-:W-:-:S03]  /*2430*/  @UP1 ULDC UR5, c[0x0][0x2e8] ;  /* 0x0000ba0000051ab9 */ /* 0x000fc60000000800 */
[----:B------:R-:W-:-:S05]  /*2440*/  IMAD.U32 R19, RZ, RZ, UR13 ;  /* 0x0000000dff137e24 */ /* 0x000fca000f8e00ff */
[----:B-1234-:R-:W2:Y:S01]  /*2450*/  @P1 LDG.E R4, desc[UR18][R18.64] ;  /* 0x0000001212041981 */ /* 0x01eea2000c1e1900 */
[----:B------:R-:W-:Y:S01]  /*2460*/  SHF.R.S32.HI R12, RZ, 0x4, R11 ;  /* 0x00000004ff0c7819 */ /* 0x000fe2000001140b */
[----:B------:R-:W-:Y:S01]  /*2470*/  IMAD.SHL.U32 R15, R7, 0x40, RZ ;  /* 0x00000040070f7824 */ /* 0x000fe200078e00ff */
[----:B------:R-:W-:Y:S01]  /*2480*/  LOP3.LUT R5, R13, 0xffffffe0, RZ, 0xc0, !PT ;  /* 0xffffffe00d057812 */ /* 0x000fe200078ec0ff */
[----:B------:R-:W-:Y:S01]  /*2490*/  IMAD.SHL.U32 R9, R9, 0x40, RZ ;  /* 0x0000004009097824 */ /* 0x000fe200078e00ff */
[----:B------:R-:W-:Y:S01]  /*24a0*/  LEA.HI R16, R11, R12, RZ, 0x1 ;  /* 0x0000000c0b107211 */ /* 0x000fe200078f08ff */
[----:B------:R-:W-:Y:S01]  /*24b0*/  USHF.L.U64.HI UR12, UR6, 0x5, UR7 ;  /* 0x00000005060c7899 */ /* 0x000fe20008010207 */
[----:B------:R-:W2:Y:S01]  /*24c0*/  @P1 MUFU.RCP R11, UR5 ;  /* 0x00000005000b1d08 */ /* 0x000ea20008001000 */
[----:B------:R-:W-:Y:S01]  /*24d0*/  IMAD.IADD R5, R106, 0x1, -R5 ;  /* 0x000000016a057824 */ /* 0x000fe200078e0a05 */
[----:B------:R-:W-:Y:S01]  /*24e0*/  ISETP.GE.AND P2, PT, R14, UR27, PT ;  /* 0x0000001b0e007c0c */ /* 0x000fe2000bf46270 */
[----:B------:R-:W-:Y:S01]  /*24f0*/  BAR.SYNC.DEFER_BLOCKING 0x0 ;  /* 0x0000000000007b1d */ /* 0x000fe20000010000 */
[----:B------:R-:W-:Y:S01]  /*2500*/  ISETP.GE.AND P0, PT, R8, UR27, PT ;  /* 0x0000001b08007c0c */ /* 0x000fe2000bf06270 */
[----:B------:R-:W-:Y:S01]  /*2510*/  IMAD.SHL.U32 R14, R14, 0x8, RZ ;  /* 0x000000080e0e7824 */ /* 0x000fe200078e00ff */
[----:B------:R-:W-:Y:S01]  /*2520*/  SHF.R.S32.HI R8, RZ, 0x1f, R5 ;  /* 0x0000001fff087819 */ /* 0x000fe20000011405 */
[----:B------:R-:W-:Y:S01]  /*2530*/  IMAD.SHL.U32 R108, R10, 0x40, RZ ;  /* 0x000000400a6c7824 */ /* 0x000fe200078e00ff */
[----:B------:R-:W-:Y:S01]  /*2540*/  SHF.R.S32.HI R13, RZ, 0x5, R13 ;  /* 0x00000005ff0d7819 */ /* 0x000fe2000001140d */
[----:B------:R-:W-:Y:S01]  /*2550*/  USHF.L.U32 UR13, UR6, 0x5, URZ ;  /* 0x00000005060d7899 */ /* 0x000fe2000800063f */
[----:B------:R-:W-:Y:S01]  /*2560*/  LEA.HI R8, R8, R5, RZ, 0x2 ;  /* 0x0000000508087211 */ /* 0x000fe200078f10ff */
[----:B------:R-:W-:Y:S01]  /*2570*/  UIMAD UR11, UR12, UR28, URZ ;  /* 0x0000001c0c0b72a4 */ /* 0x000fe2000f8e023f */
[----:B------:R-:W-:Y:S01]  /*2580*/  LOP3.LUT R5, R16, 0xfffffffe, RZ, 0xc0, !PT ;  /* 0xfffffffe10057812 */ /* 0x000fe200078ec0ff */
[----:B------:R-:W-:Y:S01]  /*2590*/  IMAD.IADD R181, R171, 0x1, R181 ;  /* 0x00000001abb57824 */ /* 0x000fe200078e02b5 */
[----:B------:R-:W-:Y:S01]  /*25a0*/  SHF.R.S32.HI R17, RZ, 0x2, R8 ;  /* 0x00000002ff117819 */ /* 0x000fe20000011408 */
[----:B------:R-:W-:Y:S01]  /*25b0*/  IMAD.MOV.U32 R180, RZ, RZ, R170 ;  /* 0x000000ffffb47224 */ /* 0x000fe200078e00aa */
[----:B------:R-:W-:Y:S01]  /*25c0*/  LOP3.LUT R15, R15, 0x1c0, RZ, 0xc0, !PT ;  /* 0x000001c00f0f7812 */ /* 0x000fe200078ec0ff */
[----:B------:R-:W-:Y:S01]  /*25d0*/  IMAD.IADD R5, R12, 0x1, -R5 ;  /* 0x000000010c057824 */ /* 0x000fe200078e0a05 */
[----:B------:R-:W-:Y:S01]  /*25e0*/  LOP3.LUT R8, R9, 0x1c0, RZ, 0xc0, !PT ;  /* 0x000001c009087812 */ /* 0x000fe200078ec0ff */
[----:B------:R-:W-:Y:S01]  /*25f0*/  IMAD.U32 R9, RZ, RZ, UR26 ;  /* 0x0000001aff097e24 */ /* 0x000fe2000f8e00ff */
[----:B------:R-:W-:Y:S01]  /*2600*/  LEA R16, R13, UR25, 0x4 ;  /* 0x000000190d107c11 */ /* 0x000fe2000f8e20ff */
[----:B------:R-:W-:Y:S01]  /*2610*/  IMAD.SHL.U32 R107, R5, 0x8, RZ ;  /* 0x00000008056b7824 */ /* 0x000fe200078e00ff */
[----:B------:R-:W-:Y:S01]  /*2620*/  LOP3.LUT R14, R15, 0x8, R14, 0xf8, !PT ;  /* 0x000000080f0e7812 */ /* 0x000fe200078ef80e */
[----:B------:R-:W-:Y:S01]  /*2630*/  UIMAD UR11, UR33, UR13, UR11 ;  /* 0x0000000d210b72a4 */ /* 0x000fe2000f8e020b */
[----:B------:R-:W-:Y:S01]  /*2640*/  SHF.R.U32.HI R15, RZ, 0x3, R15 ;  /* 0x00000003ff0f7819 */ /* 0x000fe2000001160f */
[----:B------:R-:W-:Y:S01]  /*2650*/  UMOV UR5, URZ ;  /* 0x0000003f00057c82 */ /* 0x000fe20008000000 */
[----:B------:R-:W-:Y:S01]  /*2660*/  LOP3.LUT R107, R8, 0x8, R107, 0xf8, !PT ;  /* 0x00000008086b7812 */ /* 0x000fe200078ef86b */
[----:B------:R1:W-:Y:S01]  /*2670*/  @P2 STS.128 [R224+0xa000], RZ ;  /* 0x00a000ffe0002388 */ /* 0x0003e20000000c00 */
[----:B------:R-:W-:Y:S01]  /*2680*/  IADD3 R16, R16, 0x1, R17 ;  /* 0x0000000110107810 */ /* 0x000fe20007ffe011 */
[----:B------:R-:W-:Y:S01]  /*2690*/  BSSY B0, `(.L_x_1663) ;  /* 0x0000026000007945 */ /* 0x000fe20003800000 */
[----:B------:R-:W-:Y:S01]  /*26a0*/  SHF.R.U32.HI R8, RZ, 0x3, R8 ;  /* 0x00000003ff087819 */ /* 0x000fe20000011608 */
[----:B------:R1:W-:Y:S01]  /*26b0*/  @P2 STS.128 [R224+0xb000], RZ ;  /* 0x00b000ffe0002388 */ /* 0x0003e20000000c00 */
[----:B------:R-:W-:-:S02]  /*26c0*/  LOP3.LUT R108, R108, 0xfffffe00, RZ, 0xc0, !PT ;  /* 0xfffffe006c6c7812 */ /* 0x000fc400078ec0ff */
[----:B------:R-:W-:Y:S02]  /*26d0*/  LOP3.LUT R14, R14, R15, RZ, 0x3c, !PT ;  /* 0x0000000f0e0e7212 */ /* 0x000fe400078e3cff */
[----:B------:R-:W-:Y:S02]  /*26e0*/  IADD3 R9, R16, UR20, -R9 ;  /* 0x0000001410097c10 */ /* 0x000fe4000fffe809 */
[----:B------:R-:W-:Y:S01]  /*26f0*/  LOP3.LUT R107, R107, R8, RZ, 0x3c, !PT ;  /* 0x000000086b6b7212 */ /* 0x000fe200078e3cff */
[----:B------:R-:W-:Y:S02]  /*2700*/  IMAD R218, R5, 0x200, R14 ;  /* 0x0000020005da7824 */ /* 0x000fe400078e020e */
[----:B------:R-:W-:Y:S02]  /*2710*/  VIADD R104, R9, UR21 ;  /* 0x0000001509687c36 */ /* 0x000fe40008000000 */
[----:B--2---:R-:W-:Y:S01]  /*2720*/  @P1 FMUL.FTZ R4, R4, R11 ;  /* 0x0000000b04041220 */ /* 0x004fe20000410000 */
[----:B------:R-:W-:-:S04]  /*2730*/  IMAD.U32 R11, RZ, RZ, UR28 ;  /* 0x0000001cff0b7e24 */ /* 0x000fc8000f8e00ff */
[----:B------:R-:W-:Y:S01]  /*2740*/  @P1 R2UR UR10, R4 ;  /* 0x00000000040a12ca */ /* 0x000fe200000e0000 */
[----:B------:R-:W-:-:S04]  /*2750*/  IMAD.WIDE.U32 R10, R11, UR13, R180 ;  /* 0x0000000d0b0a7c25 */ /* 0x000fc8000f8e00b4 */
[----:B------:R-:W-:Y:S02]  /*2760*/  IMAD R4, R13, 0x400, R108 ;  /* 0x000004000d047824 */ /* 0x000fe400078e026c */
[----:B------:R-:W-:Y:S02]  /*2770*/  VIADD R8, R11, UR11 ;  /* 0x0000000b0b087c36 */ /* 0x000fe40008000000 */
[----:B------:R-:W-:-:S04]  /*2780*/  IMAD.IADD R219, R107, 0x1, R4 ;  /* 0x000000016bdb7824 */ /* 0x000fc800078e0204 */
        /* <DEDUP_REMOVED lines=22> */
.L_x_1664:
[----:B------:R-:W-:Y:S05]  /*28f0*/  BSYNC B0 ;  /* 0x0000000000007941 */ /* 0x000fea0003800000 */
.L_x_1663:
        /* <DEDUP_REMOVED lines=9> */
[----:B-12---:R-:W-:Y:S01]  /*2990*/  SEL R5, R6, 0xfffffff0, !P1 ;  /* 0xfffffff006057807 */ /* 0x006fe20004800000 */
[----:B------:R-:W-:Y:S06]  /*29a0*/  @P0 BRA `(.L_x_1666) ;  /* 0x0000000000580947 */ /* 0x000fec0003800000 */
[----:B------:R-:W-:Y:S01]  /*29b0*/  ULDC UR10, c[0x0][0x2d0] ;  /* 0x0000b400000a7ab9 */ /* 0x000fe20000000800 */
[----:B------:R-:W-:Y:S02]  /*29c0*/  IADD3 R10, P2, R10, UR22, RZ ;  /* 0x000000160a0a7c10 */ /* 0x000fe4000ff5e0ff */
[----:B------:R-:W-:Y:S02]  /*29d0*/  ISETP.GE.AND P1, PT, R184, UR10, PT ;  /* 0x0000000ab8007c0c */ /* 0x000fe4000bf26270 */
[----:B------:R-:W-:Y:S02]  /*29e0*/  ISETP.GE.AND P0, PT, R225, UR10, PT ;  /* 0x0000000ae1007c0c */ /* 0x000fe4000bf06270 */
[----:B------:R-:W-:-:S09]  /*29f0*/  IADD3.X R9, R8, UR21, RZ, P2, !PT ;  /* 0x0000001508097c10 */ /* 0x000fd200097fe4ff */
        /* <DEDUP_REMOVED lines=17> */
.L_x_1666:
[----:B------:R-:W-:Y:S05]  /*2b10*/  BSYNC B0 ;  /* 0x0000000000007941 */ /* 0x000fea0003800000 */
.L_x_1665:
[----:B------:R-:W-:Y:S01]  /*2b20*/  LDSM.16.M88.4 R12, [R219] ;  /* 0x00000000db0c783b */ /* 0x000fe20000000200 */
[--C-:B------:R-:W-:Y:S01]  /*2b30*/  IMAD R217, R2, 0x2, R219.reuse ;  /* 0x0000000202d97824 */ /* 0x100fe200078e02db */
[----:B------:R-:W-:Y:S01]  /*2b40*/  ULDC UR23, c[0x0][0x39c] ;  /* 0x0000e70000177ab9 */ /* 0x000fe20000000800 */
[--C-:B------:R-:W-:Y:S01]  /*2b50*/  IMAD R109, R5, 0x2, R218.reuse ;  /* 0x00000002056d7824 */ /* 0x100fe200078e02da */
[----:B------:R-:W4:Y:S01]  /*2b60*/  LDSM.16.M88.4 R48, [R218+0x8000] ;  /* 0x00800000da30783b */ /* 0x000f220000000200 */
[----:B------:R-:W-:Y:S01]  /*2b70*/  IMAD R211, R3, 0x2, R218 ;  /* 0x0000000203d37824 */ /* 0x000fe200078e02da */
[----:B------:R-:W-:Y:S01]  /*2b80*/  VIMNMX R234, R104, UR20, PT ;  /* 0x0000001468ea7c48 */ /* 0x000fe2000bfe0100 */
[----:B------:R-:W-:Y:S01]  /*2b90*/  IMAD R215, R0, 0x2, R219 ;  /* 0x0000000200d77824 */ /* 0x000fe200078e02db */
[----:B------:R-:W5:Y:S01]  /*2ba0*/  LDSM.16.M88.4 R44, [R219+0x2000] ;  /* 0x00200000db2c783b */ /* 0x000f620000000200 */
[----:B------:R-:W-:Y:S01]  /*2bb0*/  VIADD R4, R218, 0x8000 ;  /* 0x00008000da047836 */ /* 0x000fe20000000000 */
[----:B------:R-:W-:Y:S01]  /*2bc0*/  UISETP.GE.AND UP0, UPT, UR17, 0x2, UPT ;  /* 0x000000021100788c */ /* 0x000fe2000bf06270 */
[----:B------:R-:W-:Y:S01]  /*2bd0*/  IMAD R214, R0, 0x2, R217 ;  /* 0x0000000200d67824 */ /* 0x000fe200078e02d9 */
[----:B------:R-:W-:Y:S01]  /*2be0*/  LDSM.16.M88.4 R88, [R217] ;  /* 0x00000000d958783b */ /* 0x000fe20000000200 */
[----:B------:R-:W-:-:S02]  /*2bf0*/  IMAD R216, R5, 0x2, R4 ;  /* 0x0000000205d87824 */ /* 0x000fc400078e0204 */
[----:B------:R-:W-:Y:S01]  /*2c00*/  IMAD.SHL.U32 R230, R106, 0x2, RZ ;  /* 0x000000026ae67824 */ /* 0x000fe200078e00ff */
[----:B------:R-:W3:Y:S01]  /*2c10*/  LDSM.16.M88.4 R76, [R109+0x8000] ;  /* 0x008000006d4c783b */ /* 0x000ee20000000200 */
[----:B------:R-:W-:Y:S01]  /*2c20*/  IMAD.U32 R169, RZ, RZ, UR20 ;  /* 0x00000014ffa97e24 */ /* 0x000fe2000f8e00ff */
[----:B------:R-:W-:Y:S02]  /*2c30*/  LEA R213, R3, R216, 0x1 ;  /* 0x000000d803d57211 */ /* 0x000fe400078e08ff */
[----:B------:R-:W2:Y:S01]  /*2c40*/  LDSM.16.M88.4 R32, [R217+0x2000] ;  /* 0x00200000d920783b */ /* 0x000ea20000000200 */
[----:B------:R-:W-:Y:S02]  /*2c50*/  LOP3.LUT R230, R230, 0x6, RZ, 0xc0, !PT ;  /* 0x00000006e6e67812 */ /* 0x000fe400078ec0ff */
[C-C-:B------:R-:W-:Y:S01]  /*2c60*/  VIADDMNMX R183, R104.reuse, 0x8, R169.reuse, PT ;  /* 0x0000000868b77846 */ /* 0x140fe200038001a9 */
[----:B------:R-:W-:Y:S01]  /*2c70*/  LDSM.16.M88.4 R28, [R211+0x8000] ;  /* 0x00800000d31c783b */ /* 0x000fe20000000200 */
[----:B------:R-:W-:-:S02]  /*2c80*/  VIADDMNMX R182, R104, 0x40, R169, PT ;  /* 0x0000004068b67846 */ /* 0x000fc400038001a9 */
[----:B------:R-:W-:Y:S01]  /*2c90*/  VIADDMNMX R169, R104, 0x48, R169, PT ;  /* 0x0000004868a97846 */ /* 0x000fe200038001a9 */
[----:B------:R-:W-:Y:S01]  /*2ca0*/  LDSM.16.M88.4 R8, [R215] ;  /* 0x00000000d708783b */ /* 0x000fe20000000200 */
[----:B------:R-:W-:-:S03]  /*2cb0*/  LOP3.LUT R3, R107, R108, RZ, 0xfc, !PT ;  /* 0x0000006c6b037212 */ /* 0x000fc600078efcff */
[----:B------:R-:W1:Y:S04]  /*2cc0*/  LDSM.16.M88.4 R40, [R218+0x8800] ;  /* 0x00880000da28783b */ /* 0x000e680000000200 */
[----:B------:R-:W1:Y:S04]  /*2cd0*/  LDSM.16.M88.4 R64, [R215+0x2000] ;  /* 0x00200000d740783b */ /* 0x000e680000000200 */
[----:B------:R-:W-:Y:S01]  /*2ce0*/  LDSM.16.M88.4 R52, [R213] ;  /* 0x00000000d534783b */ /* 0x000fe20000000200 */
[-C--:B----4-:R-:W-:Y:S03]  /*2cf0*/  HMMA.16816.F32 R20, R12, R48.reuse, RZ ;  /* 0x000000300c14723c */ /* 0x090fe600000018ff */
[----:B------:R-:W4:Y:S04]  /*2d00*/  LDSM.16.M88.4 R84, [R214] ;  /* 0x00000000d654783b */ /* 0x000f280000000200 */
[----:B------:R-:W4:Y:S01]  /*2d10*/  LDSM.16.M88.4 R24, [R109+0x8800] ;  /* 0x008800006d18783b */ /* 0x000f220000000200 */
[----:B-----5:R-:W-:Y:S03]  /*2d20*/  HMMA.16816.F32 R16, R44, R48, RZ ;  /* 0x000000302c10723c */ /* 0x020fe600000018ff */
[----:B------:R-:W5:Y:S03]  /*2d30*/  LDSM.16.M88.4 R80, [R214+0x2000] ;  /* 0x00200000d650783b */ /* 0x000f660000000200 */
[-C--:B------:R-:W-:Y:S01]  /*2d40*/  HMMA.16816.F32 R36, R12, R50.reuse, RZ ;  /* 0x000000320c24723c */ /* 0x080fe200000018ff */
[----:B------:R-:W-:Y:S04]  /*2d50*/  LDSM.16.M88.4 R100, [R218+0x9000] ;  /* 0x00900000da64783b */ /* 0x000fe80000000200 */
[----:B------:R-:W5:Y:S01]  /*2d60*/  LDSM.16.M88.4 R60, [R219+0x4000] ;  /* 0x00400000db3c783b */ /* 0x000f620000000200 */
[----:B------:R-:W-:Y:S03]  /*2d70*/  HMMA.16816.F32 R48, R44, R50, RZ ;  /* 0x000000322c30723c */ /* 0x000fe600000018ff */
[----:B------:R-:W5:Y:S03]  /*2d80*/  LDSM.16.M88.4 R96, [R211+0x8800] ;  /* 0x00880000d360783b */ /* 0x000f660000000200 */
[-C--:B---3--:R-:W-:Y:S01]  /*2d90*/  HMMA.16816.F32 R20, R88, R76.reuse, R20 ;  /* 0x0000004c5814723c */ /* 0x088fe20000001814 */
[----:B------:R-:W3:Y:S04]  /*2da0*/  LDSM.16.M88.4 R56, [R219+0x6000] ;  /* 0x00600000db38783b */ /* 0x000ee80000000200 */
[----:B------:R-:W-:Y:S01]  /*2db0*/  LDSM.16.M88.4 R92, [R109+0x9000] ;  /* 0x009000006d5c783b */ /* 0x000fe20000000200 */
[----:B--2---:R-:W-:Y:S03]  /*2dc0*/  HMMA.16816.F32 R16, R32, R76, R16 ;  /* 0x0000004c2010723c */ /* 0x004fe60000001810 */
[----:B------:R-:W0:Y:S03]  /*2dd0*/  LDGDEPBAR ;  /* 0x00000000000079af */ /* 0x000e260000000000 */
[C---:B-1----:R-:W-:Y:S06]  /*2de0*/  HMMA.16816.F32 R68, R44.reuse, R40, RZ ;  /* 0x000000282c44723c */ /* 0x042fec00000018ff */
[----:B------:R-:W-:Y:S01]  /*2df0*/  HMMA.16816.F32 R4, R44, R42, RZ ;  /* 0x0000002a2c04723c */ /* 0x000fe200000018ff */
[----:B------:R-:W1:Y:S05]  /*2e00*/  LDSM.16.M88.4 R44, [R217+0x4000] ;  /* 0x00400000d92c783b */ /* 0x000e6a0000000200 */
[----:B------:R-:W-:Y:S06]  /*2e10*/  HMMA.16816.F32 R20, R8, R28, R20 ;  /* 0x0000001c0814723c */ /* 0x000fec0000001814 */
[C---:B------:R-:W-:Y:S06]  /*2e20*/  HMMA.16816.F32 R72, R12.reuse, R40, RZ ;  /* 0x000000280c48723c */ /* 0x040fec00000018ff */
[----:B------:R-:W-:Y:S01]  /*2e30*/  HMMA.16816.F32 R12, R12, R42, RZ ;  /* 0x0000002a0c0c723c */ /* 0x000fe200000018ff */
[----:B------:R-:W-:Y:S05]  /*2e40*/  LDSM.16.M88.4 R40, [R217+0x6000] ;  /* 0x00600000d928783b */ /* 0x000fea0000000200 */
[----:B------:R-:W-:Y:S06]  /*2e50*/  HMMA.16816.F32 R16, R64, R28, R16 ;  /* 0x0000001c4010723c */ /* 0x000fec0000001810 */
[----:B------:R-:W-:Y:S06]  /*2e60*/  HMMA.16816.F32 R36, R88, R78, R36 ;  /* 0x0000004e5824723c */ /* 0x000fec0000001824 */
[----:B----4-:R-:W-:Y:S06]  /*2e70*/  HMMA.16816.F32 R20, R84, R52, R20 ;  /* 0x000000345414723c */ /* 0x010fec0000001814 */
[C---:B------:R-:W-:Y:S01]  /*2e80*/  HMMA.16816.F32 R48, R32.reuse, R78, R48 ;  /* 0x0000004e2030723c */ /* 0x040fe20000001830 */
[----:B------:R-:W2:Y:S05]  /*2e90*/  LDSM.16.M88.4 R76, [R213+0x800] ;  /* 0x00080000d54c783b */ /* 0x000eaa0000000200 */
[C---:B------:R-:W-:Y:S06]  /*2ea0*/  HMMA.16816.F32 R68, R32.reuse, R24, R68 ;  /* 0x000000182044723c */ /* 0x040fec0000001844 */
[----:B------:R-:W-:Y:S01]  /*2eb0*/  HMMA.16816.F32 R4, R32, R26, R4 ;  /* 0x0000001a2004723c */ /* 0x000fe20000001804 */
[----:B------:R-:W-:Y:S05]  /*2ec0*/  LDSM.16.M88.4 R32, [R215+0x4000] ;  /* 0x00400000d720783b */ /* 0x000fea0000000200 */
[C---:B------:R-:W-:Y:S06]  /*2ed0*/  HMMA.16816.F32 R72, R88.reuse, R24, R72 ;  /* 0x000000185848723c */ /* 0x040fec0000001848 */
[----:B------:R-:W-:Y:S01]  /*2ee0*/  HMMA.16816.F32 R88, R88, R26, R12 ;  /* 0x0000001a5858723c */ /* 0x000fe2000000180c */
[----:B------:R-:W4:Y:S04]  /*2ef0*/  LDSM.16.M88.4 R24, [R211+0x9000] ;  /* 0x00900000d318783b */ /* 0x000f280000000200 */
[----:B------:R-:W-:Y:S01]  /*2f00*/  LDSM.16.M88.4 R12, [R213+0x1000] ;  /* 0x00100000d50c783b */ /* 0x000fe20000000200 */
[----:B-----5:R-:W-:Y:S06]  /*2f10*/  HMMA.16816.F32 R16, R80, R52, R16 ;  /* 0x000000345010723c */ /* 0x020fec0000001810 */
[----:B------:R-:W-:Y:S06]  /*2f20*/  HMMA.16816.F32 R36, R8, R30, R36 ;  /* 0x0000001e0824723c */ /* 0x000fec0000001824 */
[----:B------:R-:W-:Y:S06]  /*2f30*/  HMMA.16816.F32 R20, R60, R100, R20 ;  /* 0x000000643c14723c */ /* 0x000fec0000001814 */
[C---:B------:R-:W-:Y:S01]  /*2f40*/  HMMA.16816.F32 R48, R64.reuse, R30, R48 ;  /* 0x0000001e4030723c */ /* 0x040fe20000001830 */
[----:B------:R-:W-:Y:S05]  /*2f50*/  LDSM.16.M88.4 R28, [R215+0x6000] ;  /* 0x00600000d71c783b */ /* 0x000fea0000000200 */
[C---:B------:R-:W-:Y:S06]  /*2f60*/  HMMA.16816.F32 R68, R64.reuse, R96, R68 ;  /* 0x000000604044723c */ /* 0x040fec0000001844 */
[----:B------:R-:W-:Y:S01]  /*2f70*/  HMMA.16816.F32 R64, R64, R98, R4 ;  /* 0x000000624040723c */ /* 0x000fe20000001804 */
[----:B------:R-:W-:Y:S05]  /*2f80*/  LDSM.16.M88.4 R4, [R214+0x4000] ;  /* 0x00400000d604783b */ /* 0x000fea0000000200 */
[C---:B------:R-:W-:Y:S06]  /*2f90*/  HMMA.16816.F32 R72, R8.reuse, R96, R72 ;  /* 0x000000600848723c */ /* 0x040fec0000001848 */
[----:B------:R-:W-:Y:S01]  /*2fa0*/  HMMA.16816.F32 R88, R8, R98, R88 ;  /* 0x000000620858723c */ /* 0x000fe20000001858 */
[----:B------:R-:W-:Y:S05]  /*2fb0*/  LDSM.16.M88.4 R8, [R214+0x6000] ;  /* 0x00600000d608783b */ /* 0x000fea0000000200 */
[----:B---3--:R-:W-:Y:S06]  /*2fc0*/  HMMA.16816.F32 R16, R56, R100, R16 ;  /* 0x000000643810723c */ /* 0x008fec0000001810 */
[----:B------:R-:W-:Y:S06]  /*2fd0*/  HMMA.16816.F32 R36, R84, R54, R36 ;  /* 0x000000365424723c */ /* 0x000fec0000001824 */
[----:B-1----:R-:W-:Y:S06]  /*2fe0*/  HMMA.16816.F32 R20, R44, R92, R20 ;  /* 0x0000005c2c14723c */ /* 0x002fec0000001814 */
[C---:B------:R-:W-:Y:S01]  /*2ff0*/  HMMA.16816.F32 R48, R80.reuse, R54, R48 ;  /* 0x000000365030723c */ /* 0x040fe20000001830 */
[----:B------:R-:W1:Y:S05]  /*3000*/  LDSM.16.M88.4 R52, [R218+0x9800] ;  /* 0x00980000da34783b */ /* 0x000e6a0000000200 */
[C---:B--2---:R-:W-:Y:S06]  /*3010*/  HMMA.16816.F32 R68, R80.reuse, R76, R68 ;  /* 0x0000004c5044723c */ /* 0x044fec0000001844 */
[----:B------:R-:W-:Y:S01]  /*3020*/  HMMA.16816.F32 R64, R80, R78, R64 ;  /* 0x0000004e5040723c */ /* 0x000fe20000001840 */
[----:B------:R-:W2:Y:S05]  /*3030*/  LDSM.16.M88.4 R80, [R109+0x9800] ;  /* 0x009800006d50783b */ /* 0x000eaa0000000200 */
[C---:B------:R-:W-:Y:S06]  /*3040*/  HMMA.16816.F32 R72, R84.reuse, R76, R72 ;  /* 0x0000004c5448723c */ /* 0x040fec0000001848 */
[----:B------:R-:W-:Y:S06]  /*3050*/  HMMA.16816.F32 R88, R84, R78, R88 ;  /* 0x0000004e5458723c */ /* 0x000fec0000001858 */
[----:B------:R-:W-:Y:S06]  /*3060*/  HMMA.16816.F32 R16, R40, R92, R16 ;  /* 0x0000005c2810723c */ /* 0x000fec0000001810 */
[----:B----4-:R-:W-:Y:S06]  /*3070*/  HMMA.16816.F32 R20, R32, R24, R20 ;  /* 0x000000182014723c */ /* 0x010fec0000001814 */
[-C--:B------:R-:W-:Y:S06]  /*3080*/  HMMA.16816.F32 R36, R60, R102.reuse, R36 ;  /* 0x000000663c24723c */ /* 0x080fec0000001824 */
[C---:B------:R-:W-:Y:S06]  /*3090*/  HMMA.16816.F32 R48, R56.reuse, R102, R48 ;  /* 0x000000663830723c */ /* 0x040fec0000001830 */
[C---:B-1----:R-:W-:Y:S06]  /*30a0*/  HMMA.16816.F32 R68, R56.reuse, R52, R68 ;  /* 0x000000343844723c */ /* 0x042fec0000001844 */
[----:B------:R-:W-:Y:S06]  /*30b0*/  HMMA.16816.F32 R64, R56, R54, R64 ;  /* 0x000000363840723c */ /* 0x000fec0000001840 */
[C---:B------:R-:W-:Y:S06]  /*30c0*/  HMMA.16816.F32 R72, R60.reuse, R52, R72 ;  /* 0x000000343c48723c */ /* 0x040fec0000001848 */
[----:B------:R-:W-:Y:S01]  /*30d0*/  HMMA.16816.F32 R88, R60, R54, R88 ;  /* 0x000000363c58723c */ /* 0x000fe20000001858 */
[----:B------:R-:W1:Y:S05]  /*30e0*/  LDSM.16.M88.4 R52, [R211+0x9800] ;  /* 0x00980000d334783b */ /* 0x000e6a0000000200 */
[----:B------:R-:W-:Y:S06]  /*30f0*/  HMMA.16816.F32 R16, R28, R24, R16 ;  /* 0x000000181c10723c */ /* 0x000fec0000001810 */
[----:B------:R-:W-:Y:S06]  /*3100*/  HMMA.16816.F32 R20, R4, R12, R20 ;  /* 0x0000000c0414723c */ /* 0x000fec0000001814 */
[-C--:B------:R-:W-:Y:S06]  /*3110*/  HMMA.16816.F32 R36, R44, R94.reuse, R36 ;  /* 0x0000005e2c24723c */ /* 0x080fec0000001824 */
[C---:B------:R-:W-:Y:S06]  /*3120*/  HMMA.16816.F32 R48, R40.reuse, R94, R48 ;  /* 0x0000005e2830723c */ /* 0x040fec0000001830 */
[C---:B--2---:R-:W-:Y:S06]  /*3130*/  HMMA.16816.F32 R68, R40.reuse, R80, R68 ;  /* 0x000000502844723c */ /* 0x044fec0000001844 */
[----:B------:R-:W-:Y:S01]  /*3140*/  HMMA.16816.F32 R64, R40, R82, R64 ;  /* 0x000000522840723c */ /* 0x000fe20000001840 */
[----:B------:R-:W-:Y:S01]  /*3150*/  FMUL.FTZ R24, R22, UR23 ;  /* 0x0000001716187c20 */ /* 0x000fe20008410000 */
[----:B------:R-:W-:-:S04]  /*3160*/  FMUL.FTZ R25, R23, UR23 ;  /* 0x0000001717197c20 */ /* 0x000fc80008410000 */
[C---:B------:R-:W-:Y:S01]  /*3170*/  HMMA.16816.F32 R72, R44.reuse, R80, R72 ;  /* 0x000000502c48723c */ /* 0x040fe20000001848 */
[----:B------:R-:W-:Y:S05]  /*3180*/  MUFU.TANH R24, R24 ;  /* 0x0000001800187308 */ /* 0x000fea0000002400 */
[----:B------:R-:W-:Y:S03]  /*3190*/  HMMA.16816.F32 R88, R44, R82, R88 ;  /* 0x000000522c58723c */ /* 0x000fe60000001858 */
[----:B------:R-:W-:Y:S03]  /*31a0*/  MUFU.TANH R25, R25 ;  /* 0x0000001900197308 */ /* 0x000fe60000002400 */
[----:B------:R-:W-:Y:S06]  /*31b0*/  HMMA.16816.F32 R16, R8, R12, R16 ;  /* 0x0000000c0810723c */ /* 0x000fec0000001810 */
[----:B------:R-:W-:Y:S01]  /*31c0*/  HMMA.16816.F32 R36, R32, R26, R36 ;  /* 0x0000001a2024723c */ /* 0x000fe20000001824 */
[----:B------:R-:W-:Y:S01]  /*31d0*/  FMUL.FTZ R13, R20, UR23 ;  /* 0x00000017140d7c20 */ /* 0x000fe20008410000 */
[----:B------:R-:W-:-:S02]  /*31e0*/  FMUL.FTZ R12, R21, UR23 ;  /* 0x00000017150c7c20 */ /* 0x000fc40008410000 */
[----:B------:R-:W2:Y:S01]  /*31f0*/  LDSM.16.M88.4 R20, [R213+0x1800] ;  /* 0x00180000d514783b */ /* 0x000ea20000000200 */
[----:B------:R-:W-:-:S04]  /*3200*/  DEPBAR.LE SB0, 0x0 ;  /* 0x000080000000791a */ /* 0x000fc80000000000 */
[C---:B------:R-:W-:Y:S01]  /*3210*/  HMMA.16816.F32 R48, R28.reuse, R26, R48 ;  /* 0x0000001a1c30723c */ /* 0x040fe20000001830 */
[----:B------:R-:W3:Y:S05]  /*3220*/  MUFU.TANH R12, R12 ;  /* 0x0000000c000c7308 */ /* 0x000eea0000002400 */
[C---:B-1----:R-:W-:Y:S03]  /*3230*/  HMMA.16816.F32 R68, R28.reuse, R52, R68 ;  /* 0x000000341c44723c */ /* 0x042fe60000001844 */
[----:B------:R-:W-:Y:S01]  /*3240*/  FMUL.FTZ R17, R17, UR23 ;  /* 0x0000001711117c20 */ /* 0x000fe20008410000 */
[----:B------:R-:W-:Y:S01]  /*3250*/  FMUL.FTZ R16, R16, UR23 ;  /* 0x0000001710107c20 */ /* 0x000fe20008410000 */
[----:B------:R-:W-:Y:S01]  /*3260*/  FMUL.FTZ R18, R18, UR23 ;  /* 0x0000001712127c20 */ /* 0x000fe20008410000 */
[----:B------:R-:W-:Y:S01]  /*3270*/  HMMA.16816.F32 R64, R28, R54, R64 ;  /* 0x000000361c40723c */ /* 0x000fe20000001840 */
[----:B------:R-:W-:Y:S05]  /*3280*/  MUFU.TANH R13, R13 ;  /* 0x0000000d000d7308 */ /* 0x000fea0000002400 */
[C---:B------:R-:W-:Y:S03]  /*3290*/  HMMA.16816.F32 R72, R32.reuse, R52, R72 ;  /* 0x000000342048723c */ /* 0x040fe60000001848 */
[----:B------:R-:W1:Y:S03]  /*32a0*/  MUFU.TANH R17, R17 ;  /* 0x0000001100117308 */ /* 0x000e660000002400 */
[----:B------:R-:W-:Y:S05]  /*32b0*/  HMMA.16816.F32 R88, R32, R54, R88 ;  /* 0x000000362058723c */ /* 0x000fea0000001858 */
[----:B------:R-:W-:Y:S01]  /*32c0*/  MUFU.TANH R16, R16 ;  /* 0x0000001000107308 */ /* 0x000fe20000002400 */
[-C--:B------:R-:W-:Y:S06]  /*32d0*/  HMMA.16816.F32 R36, R4, R14.reuse, R36 ;  /* 0x0000000e0424723c */ /* 0x080fec0000001824 */
[C---:B------:R-:W-:Y:S01]  /*32e0*/  HMMA.16816.F32 R48, R8.reuse, R14, R48 ;  /* 0x0000000e0830723c */ /* 0x040fe20000001830 */
[----:B------:R-:W-:Y:S05]  /*32f0*/  MUFU.TANH R18, R18 ;  /* 0x0000001200127308 */ /* 0x000fea0000002400 */
[----:B--2---:R-:W-:Y:S01]  /*3300*/  HMMA.16816.F32 R68, R8, R20, R68 ;  /* 0x000000140844723c */ /* 0x004fe20000001844 */
[----:B------:R-:W-:-:S05]  /*3310*/  FMUL.FTZ R14, R19, UR23 ;  /* 0x00000017130e7c20 */ /* 0x000fca0008410000 */
[----:B------:R-:W-:Y:S01]  /*3320*/  HMMA.16816.F32 R64, R8, R22, R64 ;  /* 0x000000160840723c */ /* 0x000fe20000001840 */
[----:B------:R-:W2:Y:S05]  /*3330*/  MUFU.TANH R14, R14 ;  /* 0x0000000e000e7308 */ /* 0x000eaa0000002400 */
[C---:B------:R-:W-:Y:S01]  /*3340*/  HMMA.16816.F32 R72, R4.reuse, R20, R72 ;  /* 0x000000140448723c */ /* 0x040fe20000001848 */
[----:B------:R-:W-:Y:S02]  /*3350*/  IMAD.U32 R11, RZ, RZ, UR28 ;  /* 0x0000001cff0b7e24 */ /* 0x000fe4000f8e00ff */
[----:B------:R-:W-:Y:S01]  /*3360*/  FMUL.FTZ R19, R36, UR23 ;  /* 0x0000001724137c20 */ /* 0x000fe20008410000 */
[----:B------:R-:W-:Y:S01]  /*3370*/  FMUL.FTZ R28, R39, UR23 ;  /* 0x00000017271c7c20 */ /* 0x000fe20008410000 */
[----:B------:R-:W-:Y:S01]  /*3380*/  FMUL.FTZ R27, R38, UR23 ;  /* 0x00000017261b7c20 */ /* 0x000fe20008410000 */
[----:B------:R-:W-:Y:S01]  /*3390*/  FMUL.FTZ R15, R37, UR23 ;  /* 0x00000017250f7c20 */ /* 0x000fe20008410000 */
[----:B------:R-:W-:Y:S01]  /*33a0*/  HMMA.16816.F32 R88, R4, R22, R88 ;  /* 0x000000160458723c */ /* 0x000fe20000001858 */
[----:B------:R-:W-:Y:S01]  /*33b0*/  FMUL.FTZ R20, R50, UR23 ;  /* 0x0000001732147c20 */ /* 0x000fe20008410000 */
[----:B------:R-:W4:Y:S01]  /*33c0*/  MUFU.TANH R19, R19 ;  /* 0x0000001300137308 */ /* 0x000f220000002400 */
[----:B------:R-:W-:Y:S01]  /*33d0*/  FMUL.FTZ R29, R49, UR23 ;  /* 0x00000017311d7c20 */ /* 0x000fe20008410000 */
[----:B------:R-:W-:Y:S01]  /*33e0*/  FMUL.FTZ R30, R48, UR23 ;  /* 0x00000017301e7c20 */ /* 0x000fe20008410000 */
[----:B------:R-:W-:Y:S01]  /*33f0*/  FMUL.FTZ R51, R51, UR23 ;  /* 0x0000001733337c20 */ /* 0x000fe20008410000 */
[----:B------:R-:W-:Y:S01]  /*3400*/  FMUL.FTZ R10, R68, UR23 ;  /* 0x00000017440a7c20 */ /* 0x000fe20008410000 */
[----:B------:R-:W-:Y:S01]  /*3410*/  LEA R4, R11, R230, 0x5 ;  /* 0x000000e60b047211 */ /* 0x000fe200078e28ff */
[----:B------:R-:W-:Y:S01]  /*3420*/  FMUL.FTZ R70, R70, UR23 ;  /* 0x0000001746467c20 */ /* 0x000fe20008410000 */
[----:B------:R-:W-:Y:S01]  /*3430*/  FMUL.FTZ R69, R69, UR23 ;  /* 0x0000001745457c20 */ /* 0x000fe20008410000 */
[----:B------:R-:W5:Y:S01]  /*3440*/  MUFU.TANH R20, R20 ;  /* 0x0000001400147308 */ /* 0x000f620000002400 */
[----:B------:R-:W-:Y:S01]  /*3450*/  FMUL.FTZ R71, R71, UR23 ;  /* 0x0000001747477c20 */ /* 0x000fe20008410000 */
[----:B------:R-:W-:-:S02]  /*3460*/  VIADD R11, R4, 0x1 ;  /* 0x00000001040b7836 */ /* 0x000fc40000000000 */
[----:B------:R-:W-:Y:S01]  /*3470*/  FMUL.FTZ R64, R64, UR23 ;  /* 0x0000001740407c20 */ /* 0x000fe20008410000 */
[----:B------:R-:W-:Y:S02]  /*3480*/  VIADD R21, R4, 0x8 ;  /* 0x0000000804157836 */ /* 0x000fe40000000000 */
[----:B------:R-:W-:Y:S01]  /*3490*/  FMUL.FTZ R66, R66, UR23 ;  /* 0x0000001742427c20 */ /* 0x000fe20008410000 */
[----:B------:R-:W-:Y:S01]  /*34a0*/  FMUL.FTZ R65, R65, UR23 ;  /* 0x0000001741417c20 */ /* 0x000fe20008410000 */
[C---:B------:R-:W-:Y:S01]  /*34b0*/  ISETP.GE.AND P6, PT, R11.reuse, R234, PT ;  /* 0x000000ea0b00720c */ /* 0x040fe20003fc6270 */
[----:B------:R-:W-:Y:S01]  /*34c0*/  MUFU.TANH R28, R28 ;  /* 0x0000001c001c7308 */ /* 0x000fe20000002400 */
[C---:B------:R-:W-:Y:S01]  /*34d0*/  ISETP.GE.AND P5, PT, R11.reuse, R183, PT ;  /* 0x000000b70b00720c */ /* 0x040fe20003fa6270 */
[----:B------:R-:W-:Y:S01]  /*34e0*/  FMUL.FTZ R72, R72, UR23 ;  /* 0x0000001748487c20 */ /* 0x000fe20008410000 */
[----:B------:R-:W-:Y:S01]  /*34f0*/  ISETP.GE.AND P3, PT, R11, R182, PT ;  /* 0x000000b60b00720c */ /* 0x000fe20003f66270 */
[----:B------:R-:W-:Y:S01]  /*3500*/  FMUL.FTZ R6, R73, UR23 ;  /* 0x0000001749067c20 */ /* 0x000fe20008410000 */
[----:B------:R-:W-:Y:S01]  /*3510*/  ISETP.GE.AND P1, PT, R11, R169, PT ;  /* 0x000000a90b00720c */ /* 0x000fe20003f26270 */
[----:B------:R-:W-:Y:S01]  /*3520*/  FMUL.FTZ R7, R74, UR23 ;  /* 0x000000174a077c20 */ /* 0x000fe20008410000 */
[----:B------:R-:W-:Y:S01]  /*3530*/  I2FP.F32.S32 R11, R11 ;  /* 0x0000000b000b7245 */ /* 0x000fe20000201400 */
[----:B------:R-:W5:Y:S01]  /*3540*/  MUFU.TANH R27, R27 ;  /* 0x0000001b001b7308 */ /* 0x000f620000002400 */
[-C--:B------:R-:W-:Y:S01]  /*3550*/  ISETP.GE.AND P0, PT, R21, R234.reuse, PT ;  /* 0x000000ea1500720c */ /* 0x080fe20003f06270 */
[----:B------:R-:W-:Y:S01]  /*3560*/  FMUL.FTZ R9, R75, UR23 ;  /* 0x000000174b097c20 */ /* 0x000fe20008410000 */
[----:B------:R-:W-:Y:S01]  /*3570*/  ISETP.GE.AND P4, PT, R21, R183, PT ;  /* 0x000000b71500720c */ /* 0x000fe20003f86270 */
[C---:B---3--:R-:W-:Y:S01]  /*3580*/  FFMA.FTZ R12, R11.reuse, UR5, R12 ;  /* 0x000000050b0c7c23 */ /* 0x048fe2000801000c */
[C---:B------:R-:W-:Y:S01]  /*3590*/  FFMA.FTZ R25, R11.reuse, UR5, R25 ;  /* 0x000000050b197c23 */ /* 0x040fe20008010019 */
[C---:B-1----:R-:W-:Y:S01]  /*35a0*/  FFMA.FTZ R17, R11.reuse, UR5, R17 ;  /* 0x000000050b117c23 */ /* 0x042fe20008010011 */
[----:B--2---:R-:W-:Y:S01]  /*35b0*/  FFMA.FTZ R34, R11, UR5, R14 ;  /* 0x000000050b227c23 */ /* 0x004fe2000801000e */
[----:B------:R-:W1:Y:S01]  /*35c0*/  MUFU.TANH R29, R29 ;  /* 0x0000001d001d7308 */ /* 0x000e620000002400 */
[----:B------:R-:W-:Y:S01]  /*35d0*/  FSEL R33, R12, -INF , !P6 ;  /* 0xff8000000c217808 */ /* 0x000fe20007000000 */
[C---:B------:R-:W-:Y:S01]  /*35e0*/  VIADD R14, R4.reuse, 0x9 ;  /* 0x00000009040e7836 */ /* 0x040fe20000000000 */
[----:B------:R-:W-:Y:S01]  /*35f0*/  I2FP.F32.S32 R12, R21 ;  /* 0x00000015000c7245 */ /* 0x000fe20000201400 */
[----:B------:R-:W-:Y:S01]  /*3600*/  VIADD R11, R4, 0x10 ;  /* 0x00000010040b7836 */ /* 0x000fe20000000000 */
[----:B------:R-:W-:Y:S01]  /*3610*/  FSEL R26, R25, -INF , !P5 ;  /* 0xff800000191a7808 */ /* 0x000fe20006800000 */
[----:B------:R-:W-:Y:S01]  /*3620*/  FMUL.FTZ R88, R88, UR23 ;  /* 0x0000001758587c20 */ /* 0x000fe20008410000 */
[----:B------:R-:W-:Y:S01]  /*3630*/  FSEL R35, R17, -INF , !P3 ;  /* 0xff80000011237808 */ /* 0x000fe20005800000 */
[----:B----4-:R-:W-:Y:S01]  /*3640*/  FFMA.FTZ R19, R12, UR5, R19 ;  /* 0x000000050c137c23 */ /* 0x010fe20008010013 */
[----:B------:R-:W2:Y:S01]  /*3650*/  MUFU.TANH R8, R51 ;  /* 0x0000003300087308 */ /* 0x000ea20000002400 */
[----:B------:R-:W-:Y:S01]  /*3660*/  FSEL R34, R34, -INF , !P1 ;  /* 0xff80000022227808 */ /* 0x000fe20004800000 */
[----:B-----5:R-:W-:Y:S01]  /*3670*/  FFMA.FTZ R20, R12, UR5, R20 ;  /* 0x000000050c147c23 */ /* 0x020fe20008010014 */
[----:B------:R-:W-:Y:S01]  /*3680*/  ISETP.GE.AND P5, PT, R14, R234, PT ;  /* 0x000000ea0e00720c */ /* 0x000fe20003fa6270 */
[----:B------:R-:W-:Y:S01]  /*3690*/  FFMA.FTZ R22, R12, UR5, R27 ;  /* 0x000000050c167c23 */ /* 0x000fe2000801001b */
[----:B------:R-:W-:Y:S01]  /*36a0*/  FSEL R31, R19, -INF , !P0 ;  /* 0xff800000131f7808 */ /* 0x000fe20004000000 */
[----:B------:R-:W-:Y:S01]  /*36b0*/  FMUL.FTZ R90, R90, UR23 ;  /* 0x000000175a5a7c20 */ /* 0x000fe20008410000 */
[C---:B------:R-:W-:Y:S01]  /*36c0*/  ISETP.GE.AND P3, PT, R14.reuse, R183, PT ;  /* 0x000000b70e00720c */ /* 0x040fe20003f66270 */
[----:B------:R-:W3:Y:S01]  /*36d0*/  MUFU.TANH R5, R72 ;  /* 0x0000004800057308 */ /* 0x000ee20000002400 */
[C---:B------:R-:W-:Y:S01]  /*36e0*/  ISETP.GE.AND P1, PT, R14.reuse, R182, PT ;  /* 0x000000b60e00720c */ /* 0x040fe20003f26270 */
[----:B------:R-:W-:Y:S01]  /*36f0*/  FMUL.FTZ R67, R67, UR23 ;  /* 0x0000001743437c20 */ /* 0x000fe20008410000 */
[-C--:B------:R-:W-:Y:S01]  /*3700*/  ISETP.GE.AND P0, PT, R14, R169.reuse, PT ;  /* 0x000000a90e00720c */ /* 0x080fe20003f06270 */
[----:B------:R-:W-:Y:S01]  /*3710*/  FMUL.FTZ R89, R89, UR23 ;  /* 0x0000001759597c20 */ /* 0x000fe20008410000 */
[----:B------:R-:W-:Y:S01]  /*3720*/  ISETP.GE.AND P6, PT, R21, R169, PT ;  /* 0x000000a91500720c */ /* 0x000fe20003fc6270 */
[----:B------:R-:W-:Y:S01]  /*3730*/  FMUL.FTZ R91, R91, UR23 ;  /* 0x000000175b5b7c20 */ /* 0x000fe20008410000 */
[----:B------:R-:W-:Y:S01]  /*3740*/  I2FP.F32.S32 R14, R14 ;  /* 0x0000000e000e7245 */ /* 0x000fe20000201400 */
[----:B------:R-:W4:Y:S01]  /*3750*/  MUFU.TANH R30, R30 ;  /* 0x0000001e001e7308 */ /* 0x000f220000002400 */
[----:B------:R-:W-:-:S02]  /*3760*/  FSEL R32, R20, -INF , !P6 ;  /* 0xff80000014207808 */ /* 0x000fc40007000000 */
[----:B------:R-:W-:Y:S01]  /*3770*/  FSEL R22, R22, -INF , !P4 ;  /* 0xff80000016167808 */ /* 0x000fe20006000000 */
[C---:B------:R-:W-:Y:S01]  /*3780*/  FFMA.FTZ R20, R14.reuse, UR5, R28 ;  /* 0x000000050e147c23 */ /* 0x040fe2000801001c */
[----:B------:R-:W-:Y:S01]  /*3790*/  I2FP.F32.S32 R28, R11 ;  /* 0x0000000b001c7245 */ /* 0x000fe20000201400 */
[C---:B-1----:R-:W-:Y:S01]  /*37a0*/  FFMA.FTZ R29, R14.reuse, UR5, R29 ;  /* 0x000000050e1d7c23 */ /* 0x042fe2000801001d */
[----:B--2---:R-:W-:Y:S01]  /*37b0*/  FFMA.FTZ R8, R14, UR5, R8 ;  /* 0x000000050e087c23 */ /* 0x004fe20008010008 */
[----:B------:R-:W1:Y:S01]  /*37c0*/  MUFU.TANH R15, R15 ;  /* 0x0000000f000f7308 */ /* 0x000e620000002400 */
[----:B------:R-:W-:Y:S01]  /*37d0*/  ISETP.GE.AND P4, PT, R11, R234, PT ;  /* 0x000000ea0b00720c */ /* 0x000fe20003f86270 */
[----:B---3--:R-:W-:Y:S01]  /*37e0*/  FFMA.FTZ R5, R28, UR5, R5 ;  /* 0x000000051c057c23 */ /* 0x008fe20008010005 */
[----:B------:R-:W-:Y:S02]  /*37f0*/  FSEL R20, R20, -INF , !P3 ;  /* 0xff80000014147808 */ /* 0x000fe40005800000 */
[----:B------:R-:W-:-:S02]  /*3800*/  FSEL R37, R29, -INF , !P1 ;  /* 0xff8000001d257808 */ /* 0x000fc40004800000 */
[----:B------:R-:W-:Y:S01]  /*3810*/  FSEL R23, R5, -INF , !P4 ;  /* 0xff80000005177808 */ /* 0x000fe20006000000 */
[----:B------:R-:W2:Y:S01]  /*3820*/  MUFU.TANH R6, R6 ;  /* 0x0000000600067308 */ /* 0x000ea20000002400 */
[----:B----4-:R-:W-:Y:S01]  /*3830*/  FFMA.FTZ R27, R12, UR5, R30 ;  /* 0x000000050c1b7c23 */ /* 0x010fe2000801001e */
[----:B------:R-:W-:Y:S02]  /*3840*/  IADD3 R12, R4, 0x11, RZ ;  /* 0x00000011040c7810 */ /* 0x000fe40007ffe0ff */
[----:B------:R-:W-:Y:S02]  /*3850*/  FSEL R30, R8, -INF , !P0 ;  /* 0xff800000081e7808 */ /* 0x000fe40004000000 */
[C---:B------:R-:W-:Y:S02]  /*3860*/  ISETP.GE.AND P3, PT, R12.reuse, R234, PT ;  /* 0x000000ea0c00720c */ /* 0x040fe40003f66270 */
[----:B------:R-:W3:Y:S01]  /*3870*/  MUFU.TANH R7, R7 ;  /* 0x0000000700077308 */ /* 0x000ee20000002400 */
[----:B------:R-:W-:Y:S01]  /*3880*/  ISETP.GE.AND P1, PT, R12, R183, PT ;  /* 0x000000b70c00720c */ /* 0x000fe20003f26270 */
[----:B-1----:R-:W-:Y:S01]  /*3890*/  FFMA.FTZ R15, R14, UR5, R15 ;  /* 0x000000050e0f7c23 */ /* 0x002fe2000801000f */
[----:B------:R-:W-:-:S02]  /*38a0*/  ISETP.GE.AND P0, PT, R12, R182, PT ;  /* 0x000000b60c00720c */ /* 0x000fc40003f06270 */
[----:B------:R-:W-:Y:S02]  /*38b0*/  ISETP.GE.AND P4, PT, R12, R169, PT ;  /* 0x000000a90c00720c */ /* 0x000fe40003f86270 */
[----:B------:R-:W-:Y:S01]  /*38c0*/  I2FP.F32.S32 R12, R12 ;  /* 0x0000000c000c7245 */ /* 0x000fe20000201400 */
[----:B------:R-:W1:Y:S01]  /*38d0*/  MUFU.TANH R10, R10 ;  /* 0x0000000a000a7308 */ /* 0x000e620000002400 */
[-C--:B------:R-:W-:Y:S02]  /*38e0*/  ISETP.GE.AND P2, PT, R21, R182.reuse, PT ;  /* 0x000000b61500720c */ /* 0x080fe40003f46270 */
[----:B------:R-:W-:Y:S01]  /*38f0*/  FSEL R25, R15, -INF , !P5 ;  /* 0xff8000000f197808 */ /* 0x000fe20006800000 */
[----:B--2---:R-:W-:Y:S01]  /*3900*/  FFMA.FTZ R6, R12, UR5, R6 ;  /* 0x000000050c067c23 */ /* 0x004fe20008010006 */
[----:B------:R-:W-:Y:S02]  /*3910*/  FSEL R27, R27, -INF , !P2 ;  /* 0xff8000001b1b7808 */ /* 0x000fe40005000000 */
[C---:B------:R-:W-:Y:S01]  /*3920*/  ISETP.GE.AND P2, PT, R11.reuse, R183, PT ;  /* 0x000000b70b00720c */ /* 0x040fe20003f46270 */
[----:B------:R-:W2:Y:S01]  /*3930*/  MUFU.TANH R70, R70 ;  /* 0x0000004600467308 */ /* 0x000ea20000002400 */
[----:B---3--:R-:W-:Y:S01]  /*3940*/  FFMA.FTZ R236, R28, UR5, R7 ;  /* 0x000000051cec7c23 */ /* 0x008fe20008010007 */
[C---:B------:R-:W-:Y:S01]  /*3950*/  ISETP.GE.AND P6, PT, R11.reuse, R182, PT ;  /* 0x000000b60b00720c */ /* 0x040fe20003fc6270 */
[----:B------:R-:W-:Y:S01]  /*3960*/  VIADD R7, R4, 0x18 ;  /* 0x0000001804077836 */ /* 0x000fe20000000000 */
[----:B------:R-:W-:-:S02]  /*3970*/  ISETP.GE.AND P5, PT, R11, R169, PT ;  /* 0x000000a90b00720c */ /* 0x000fc40003fa6270 */
[----:B------:R-:W-:Y:S02]  /*3980*/  FSEL R236, R236, -INF , !P2 ;  /* 0xff800000ecec7808 */ /* 0x000fe40005000000 */
[----:B------:R-:W3:Y:S01]  /*3990*/  MUFU.TANH R9, R9 ;  /* 0x0000000900097308 */ /* 0x000ee20000002400 */
[----:B-1----:R-:W-:Y:S01]  /*39a0*/  FFMA.FTZ R10, R28, UR5, R10 ;  /* 0x000000051c0a7c23 */ /* 0x002fe2000801000a */
[----:B------:R-:W-:Y:S02]  /*39b0*/  FSEL R11, R6, -INF , !P3 ;  /* 0xff800000060b7808 */ /* 0x000fe40005800000 */
[C---:B------:R-:W-:Y:S02]  /*39c0*/  ISETP.GE.AND P2, PT, R7.reuse, R234, PT ;  /* 0x000000ea0700720c */ /* 0x040fe40003f46270 */
[----:B------:R-:W-:Y:S02]  /*39d0*/  FSEL R21, R10, -INF , !P6 ;  /* 0xff8000000a157808 */ /* 0x000fe40007000000 */
[----:B------:R-:W1:Y:S01]  /*39e0*/  MUFU.TANH R69, R69 ;  /* 0x0000004500457308 */ /* 0x000e620000002400 */
[----:B--2---:R-:W-:Y:S01]  /*39f0*/  FFMA.FTZ R14, R28, UR5, R70 ;  /* 0x000000051c0e7c23 */ /* 0x004fe20008010046 */
[----:B------:R-:W-:-:S02]  /*3a00*/  ISETP.GE.AND P6, PT, R7, R183, PT ;  /* 0x000000b70700720c */ /* 0x000fc40003fc6270 */
[C---:B------:R-:W-:Y:S02]  /*3a10*/  ISETP.GE.AND P3, PT, R7.reuse, R169, PT ;  /* 0x000000a90700720c */ /* 0x040fe40003f66270 */
[----:B------:R-:W-:Y:S02]  /*3a20*/  FSEL R14, R14, -INF , !P5 ;  /* 0xff8000000e0e7808 */ /* 0x000fe40006800000 */
[----:B------:R-:W2:Y:S01]  /*3a30*/  MUFU.TANH R71, R71 ;  /* 0x0000004700477308 */ /* 0x000ea20000002400 */
[----:B---3--:R-:W-:Y:S01]  /*3a40*/  FFMA.FTZ R9, R12, UR5, R9 ;  /* 0x000000050c097c23 */ /* 0x008fe20008010009 */
[----:B------:R-:W-:Y:S02]  /*3a50*/  ISETP.GE.AND P5, PT, R7, R182, PT ;  /* 0x000000b60700720c */ /* 0x000fe40003fa6270 */
[----:B------:R-:W-:Y:S02]  /*3a60*/  I2FP.F32.S32 R7, R7 ;  /* 0x0000000700077245 */ /* 0x000fe40000201400 */
[----:B------:R-:W-:-:S02]  /*3a70*/  I2FP.F32.S32 R5, R4 ;  /* 0x0000000400057245 */ /* 0x000fc40000201400 */
[----:B------:R-:W3:Y:S01]  /*3a80*/  MUFU.TANH R88, R88 ;  /* 0x0000005800587308 */ /* 0x000ee20000002400 */
[C---:B-1----:R-:W-:Y:S01]  /*3a90*/  FFMA.FTZ R19, R12.reuse, UR5, R69 ;  /* 0x000000050c137c23 */ /* 0x042fe20008010045 */
[----:B------:R-:W-:Y:S01]  /*3aa0*/  FSEL R220, R9, -INF , !P1 ;  /* 0xff80000009dc7808 */ /* 0x000fe20004800000 */
[C---:B------:R-:W-:Y:S01]  /*3ab0*/  FFMA.FTZ R24, R5.reuse, UR5, R24 ;  /* 0x0000000505187c23 */ /* 0x040fe20008010018 */
[C---:B------:R-:W-:Y:S01]  /*3ac0*/  FFMA.FTZ R13, R5.reuse, UR5, R13 ;  /* 0x00000005050d7c23 */ /* 0x040fe2000801000d */
[----:B------:R-:W-:Y:S01]  /*3ad0*/  FFMA.FTZ R16, R5, UR5, R16 ;  /* 0x0000000505107c23 */ /* 0x000fe20008010010 */
[----:B------:R-:W-:Y:S01]  /*3ae0*/  FSEL R19, R19, -INF , !P0 ;  /* 0xff80000013137808 */ /* 0x000fe20004000000 */
[----:B------:R-:W-:Y:S01]  /*3af0*/  FFMA.FTZ R5, R5, UR5, R18 ;  /* 0x0000000505057c23 */ /* 0x000fe20008010012 */
[----:B------:R-:W1:Y:S01]  /*3b00*/  MUFU.TANH R90, R90 ;  /* 0x0000005a005a7308 */ /* 0x000e620000002400 */
[----:B--2---:R-:W-:Y:S01]  /*3b10*/  FFMA.FTZ R12, R12, UR5, R71 ;  /* 0x000000050c0c7c23 */ /* 0x004fe20008010047 */
[----:B------:R-:W-:-:S02]  /*3b20*/  ISETP.GE.AND P0, PT, R4, R183, PT ;  /* 0x000000b70400720c */ /* 0x000fc40003f06270 */
[----:B------:R-:W-:Y:S02]  /*3b30*/  ISETP.GE.AND P1, PT, R4, R234, PT ;  /* 0x000000ea0400720c */ /* 0x000fe40003f26270 */
[----:B------:R-:W-:Y:S02]  /*3b40*/  FSEL R12, R12, -INF , !P4 ;  /* 0xff8000000c0c7808 */ /* 0x000fe40006000000 */
[----:B------:R-:W2:Y:S01]  /*3b50*/  MUFU.TANH R64, R64 ;  /* 0x0000004000407308 */ /* 0x000ea20000002400 */
[----:B---3--:R-:W-:Y:S01]  /*3b60*/  FFMA.FTZ R9, R7, UR5, R88 ;  /* 0x0000000507097c23 */ /* 0x008fe20008010058 */
[----:B------:R-:W-:Y:S02]  /*3b70*/  ISETP.GE.AND P4, PT, R4, R182, PT ;  /* 0x000000b60400720c */ /* 0x000fe40003f86270 */
[----:B------:R-:W-:Y:S02]  /*3b80*/  FSEL R18, R24, -INF , !P0 ;  /* 0xff80000018127808 */ /* 0x000fe40004000000 */
[----:B------:R-:W-:-:S02]  /*3b90*/  FSEL R9, R9, -INF , !P2 ;  /* 0xff80000009097808 */ /* 0x000fc40005000000 */
[----:B------:R-:W3:Y:S01]  /*3ba0*/  MUFU.TANH R66, R66 ;  /* 0x0000004200427308 */ /* 0x000ee20000002400 */
[C---:B------:R-:W-:Y:S01]  /*3bb0*/  ISETP.GE.AND P2, PT, R4.reuse, R169, PT ;  /* 0x000000a90400720c */ /* 0x040fe20003f46270 */
[----:B-1----:R-:W-:Y:S01]  /*3bc0*/  FFMA.FTZ R90, R7, UR5, R90 ;  /* 0x00000005075a7c23 */ /* 0x002fe2000801005a */
[----:B------:R-:W-:Y:S01]  /*3bd0*/  VIADD R4, R4, 0x19 ;  /* 0x0000001904047836 */ /* 0x000fe20000000000 */
[----:B------:R-:W-:Y:S02]  /*3be0*/  PLOP3.LUT P0, PT, PT, PT, UP0, 0x80, 0x0 ;  /* 0x000000000000781c */ /* 0x000fe40003f0f008 */
[----:B------:R-:W-:Y:S02]  /*3bf0*/  FSEL R13, R13, -INF , !P1 ;  /* 0xff8000000d0d7808 */ /* 0x000fe40004800000 */
[----:B------:R-:W1:Y:S01]  /*3c00*/  MUFU.TANH R89, R89 ;  /* 0x0000005900597308 */ /* 0x000e620000002400 */
[----:B--2---:R-:W-:Y:S01]  /*3c10*/  FFMA.FTZ R17, R7, UR5, R64 ;  /* 0x0000000507117c23 */ /* 0x004fe20008010040 */
[----:B------:R-:W-:-:S02]  /*3c20*/  FSEL R232, R90, -INF , !P6 ;  /* 0xff8000005ae87808 */ /* 0x000fc40007000000 */
[C---:B------:R-:W-:Y:S02]  /*3c30*/  ISETP.GE.AND P6, PT, R4.reuse, R234, PT ;  /* 0x000000ea0400720c */ /* 0x040fe40003fc6270 */
[----:B------:R-:W-:Y:S02]  /*3c40*/  FSEL R17, R17, -INF , !P5 ;  /* 0xff80000011117808 */ /* 0x000fe40006800000 */
[----:B------:R-:W2:Y:S01]  /*3c50*/  MUFU.TANH R91, R91 ;  /* 0x0000005b005b7308 */ /* 0x000ea20000002400 */
[----:B---3--:R-:W-:Y:S01]  /*3c60*/  FFMA.FTZ R10, R7, UR5, R66 ;  /* 0x00000005070a7c23 */ /* 0x008fe20008010042 */
[----:B------:R-:W-:Y:S01]  /*3c70*/  BAR.SYNC.DEFER_BLOCKING 0x0 ;  /* 0x0000000000007b1d */ /* 0x000fe20000010000 */
[C---:B------:R-:W-:Y:S02]  /*3c80*/  ISETP.GE.AND P5, PT, R4.reuse, R183, PT ;  /* 0x000000b70400720c */ /* 0x040fe40003fa6270 */
[----:B------:R-:W-:Y:S02]  /*3c90*/  ISETP.GE.AND P1, PT, R4, R169, PT ;  /* 0x000000a90400720c */ /* 0x000fe40003f26270 */
[----:B------:R-:W-:Y:S01]  /*3ca0*/  FSEL R10, R10, -INF , !P3 ;  /* 0xff8000000a0a7808 */ /* 0x000fe20005800000 */
[----:B------:R-:W3:Y:S01]  /*3cb0*/  MUFU.TANH R65, R65 ;  /* 0x0000004100417308 */ /* 0x000ee20000002400 */
[----:B------:R-:W-:-:S02]  /*3cc0*/  ISETP.GE.AND P3, PT, R4, R182, PT ;  /* 0x000000b60400720c */ /* 0x000fc40003f66270 */
[----:B------:R-:W-:Y:S02]  /*3cd0*/  I2FP.F32.S32 R4, R4 ;  /* 0x0000000400047245 */ /* 0x000fe40000201400 */
[----:B------:R-:W-:Y:S02]  /*3ce0*/  FSEL R39, R16, -INF , !P4 ;  /* 0xff80000010277808 */ /* 0x000fe40006000000 */
[----:B------:R-:W-:Y:S01]  /*3cf0*/  FSEL R24, R5, -INF , !P2 ;  /* 0xff80000005187808 */ /* 0x000fe20005000000 */
[----:B------:R-:W4:Y:S01]  /*3d00*/  MUFU.TANH R67, R67 ;  /* 0x0000004300437308 */ /* 0x000f220000002400 */
[C---:B-1----:R-:W-:Y:S01]  /*3d10*/  FFMA.FTZ R89, R4.reuse, UR5, R89 ;  /* 0x0000000504597c23 */ /* 0x042fe20008010059 */
[----:B--2---:R-:W-:-:S04]  /*3d20*/  FFMA.FTZ R91, R4, UR5, R91 ;  /* 0x00000005045b7c23 */ /* 0x004fc8000801005b */
[----:B------:R-:W-:Y:S02]  /*3d30*/  FSEL R207, R89, -INF , !P6 ;  /* 0xff80000059cf7808 */ /* 0x000fe40007000000 */
[----:B------:R-:W-:Y:S01]  /*3d40*/  FSEL R222, R91, -INF , !P5 ;  /* 0xff8000005bde7808 */ /* 0x000fe20006800000 */
[----:B---3--:R-:W-:-:S05]  /*3d50*/  FFMA.FTZ R15, R4, UR5, R65 ;  /* 0x00000005040f7c23 */ /* 0x008fca0008010041 */
[----:B------:R-:W-:Y:S01]  /*3d60*/  FSEL R15, R15, -INF , !P3 ;  /* 0xff8000000f0f7808 */ /* 0x000fe20005800000 */
[----:B----4-:R-:W-:-:S05]  /*3d70*/  FFMA.FTZ R8, R4, UR5, R67 ;  /* 0x0000000504087c23 */ /* 0x010fca0008010043 */
        /* <DEDUP_REMOVED lines=47> */
.L_x_1669:
[----:B------:R-:W-:Y:S05]  /*4070*/  BSYNC B0 ;  /* 0x0000000000007941 */ /* 0x000fea0003800000 */
.L_x_1668:
[----:B------:R-:W0:Y:S02]  /*4080*/  LDGDEPBAR ;  /* 0x00000000000079af */ /* 0x000e240000000000 */
.L_x_1667:
        /* <DEDUP_REMOVED lines=29> */
[----:B------:R-:W-:Y:S02]  /*4260*/  FMNMX.FTZ R167, R232, R167, !PT ;  /* 0x000000a7e8a77209 */ /* 0x000fe40007810000 */
[----:B-1----:R-:W-:Y:S01]  /*4270*/  FMNMX.FTZ R7, R4, R7, !PT ;  /* 0x0000000704077209 */ /* 0x002fe20007810000 */
[----:B------:R-:W1:Y:S01]  /*4280*/  SHFL.BFLY PT, R6, R41, 0x2, 0x1f ;  /* 0x0c401f0029067f89 */ /* 0x000e6200000e0000 */
[----:B------:R-:W-:Y:S02]  /*4290*/  FMNMX.FTZ R167, R222, R167, !PT ;  /* 0x000000a7dea77209 */ /* 0x000fe40007810000 */
[----:B------:R-:W-:Y:S01]  /*42a0*/  LEA R212, R3, UR4, 0x1 ;  /* 0x0000000403d47c11 */ /* 0x000fe2000f8e08ff */
[----:B------:R-:W3:Y:S03]  /*42b0*/  SHFL.BFLY PT, R166, R7, 0x1, 0x1f ;  /* 0x0c201f0007a67f89 */ /* 0x000ee600000e0000 */
[-C--:B------:R-:W-:Y:S01]  /*42c0*/  LEA R210, R2, R212.reuse, 0x1 ;  /* 0x000000d402d27211 */ /* 0x080fe200078e08ff */
[----:B------:R-:W4:Y:S01]  /*42d0*/  SHFL.BFLY PT, R4, R167, 0x2, 0x1f ;  /* 0x0c401f00a7047f89 */ /* 0x000f2200000e0000 */
[----:B------:R-:W-:-:S02]  /*42e0*/  LEA R209, R0, R212, 0x1 ;  /* 0x000000d400d17211 */ /* 0x000fc400078e08ff */
[----:B------:R-:W-:Y:S01]  /*42f0*/  LEA R208, R0, R210, 0x1 ;  /* 0x000000d200d07211 */ /* 0x000fe200078e08ff */
[----:B------:R-:W-:Y:S01]  /*4300*/  LDSM.16.MT88.4 R148, [R212+0xa000] ;  /* 0x00a00000d494783b */ /* 0x000fe20000004200 */
[----:B--2---:R-:W-:-:S03]  /*4310*/  FMNMX.FTZ R29, R16, R29, !PT ;  /* 0x0000001d101d7209 */ /* 0x004fc60007810000 */
[----:B------:R-:W-:Y:S04]  /*4320*/  LDSM.16.MT88.4 R132, [R210+0xa000] ;  /* 0x00a00000d284783b */ /* 0x000fe80000004200 */
[----:B------:R-:W2:Y:S01]  /*4330*/  SHFL.BFLY PT, R168, R29, 0x1, 0x1f ;  /* 0x0c201f001da87f89 */ /* 0x000ea200000e0000 */
[----:B-1----:R-:W-:-:S03]  /*4340*/  FMNMX.FTZ R6, R41, R6, !PT ;  /* 0x0000000629067209 */ /* 0x002fc60007810000 */
[----:B------:R-:W-:Y:S01]  /*4350*/  LDSM.16.MT88.4 R48, [R209+0xa000] ;  /* 0x00a00000d130783b */ /* 0x000fe20000004200 */
[----:B---3--:R-:W-:-:S03]  /*4360*/  FMNMX.FTZ R166, R7, R166, !PT ;  /* 0x000000a607a67209 */ /* 0x008fc60007810000 */
[----:B------:R-:W1:Y:S01]  /*4370*/  SHFL.BFLY PT, R165, R6, 0x1, 0x1f ;  /* 0x0c201f0006a57f89 */ /* 0x000e6200000e0000 */
[----:B----4-:R-:W-:Y:S01]  /*4380*/  FMNMX.FTZ R167, R167, R4, !PT ;  /* 0x00000004a7a77209 */ /* 0x010fe20007810000 */
[C---:B------:R-:W-:Y:S01]  /*4390*/  FMUL.FTZ R16, R166.reuse, UR20 ;  /* 0x00000014a6107c20 */ /* 0x040fe20008410000 */
[----:B------:R-:W-:Y:S01]  /*43a0*/  FSETP.NEU.FTZ.AND P1, PT, R166, -INF , PT ;  /* 0xff800000a600780b */ /* 0x000fe20003f3d000 */
[----:B------:R-:W-:Y:S03]  /*43b0*/  LDSM.16.MT88.4 R64, [R208+0xa000] ;  /* 0x00a00000d040783b */ /* 0x000fe60000004200 */
[----:B------:R-:W-:Y:S01]  /*43c0*/  FSEL R16, R16, RZ, P1 ;  /* 0x000000ff10107208 */ /* 0x000fe20000800000 */
[----:B------:R-:W3:Y:S04]  /*43d0*/  SHFL.BFLY PT, R4, R167, 0x1, 0x1f ;  /* 0x0c201f00a7047f89 */ /* 0x000ee800000e0000 */
[----:B------:R-:W4:Y:S01]  /*43e0*/  LDSM.16.MT88.4 R80, [R212+0xb000] ;  /* 0x00b00000d450783b */ /* 0x000f220000004200 */
[----:B--2---:R-:W-:Y:S01]  /*43f0*/  FMNMX.FTZ R168, R29, R168, !PT ;  /* 0x000000a81da87209 */ /* 0x004fe20007810000 */
[--C-:B------:R-:W-:Y:S01]  /*4400*/  FFMA.FTZ R195, R39, UR20, -R16.reuse ;  /* 0x0000001427c37c23 */ /* 0x100fe20008010810 */
[--C-:B------:R-:W-:Y:S01]  /*4410*/  FFMA.FTZ R190, R35, UR20, -R16.reuse ;  /* 0x0000001423be7c23 */ /* 0x100fe20008010810 */
[----:B------:R-:W2:Y:S01]  /*4420*/  LDSM.16.MT88.4 R96, [R210+0xb000] ;  /* 0x00b00000d260783b */ /* 0x000ea20000004200 */
[C---:B------:R-:W-:Y:S01]  /*4430*/  FSETP.NEU.FTZ.AND P2, PT, R168.reuse, -INF , PT ;  /* 0xff800000a800780b */ /* 0x040fe20003f5d000 */
[----:B------:R-:W-:Y:S01]  /*4440*/  FMUL.FTZ R238, R168, UR20 ;  /* 0x00000014a8ee7c20 */ /* 0x000fe20008410000 */
[--C-:B------:R-:W-:Y:S01]  /*4450*/  FFMA.FTZ R187, R27, UR20, -R16.reuse ;  /* 0x000000141bbb7c23 */ /* 0x100fe20008010810 */
[----:B------:R-:W5:Y:S01]  /*4460*/  LDSM.16.MT88.4 R112, [R209+0xb000] ;  /* 0x00b00000d170783b */ /* 0x000f620000004200 */
[--C-:B------:R-:W-:Y:S01]  /*4470*/  FFMA.FTZ R164, R37, UR20, -R16.reuse ;  /* 0x0000001425a47c23 */ /* 0x100fe20008010810 */
[----:B-1----:R-:W-:Y:S01]  /*4480*/  FMNMX.FTZ R165, R6, R165, !PT ;  /* 0x000000a506a57209 */ /* 0x002fe20007810000 */
[----:B------:R-:W-:Y:S01]  /*4490*/  MUFU.EX2 R195, R195 ;  /* 0x000000c300c37308 */ /* 0x000fe20000000800 */
[----:B------:R-:W-:Y:S01]  /*44a0*/  FSEL R238, R238, RZ, P2 ;  /* 0x000000ffeeee7208 */ /* 0x000fe20001000000 */
[--C-:B------:R-:W-:Y:S01]  /*44b0*/  FFMA.FTZ R198, R21, UR20, -R16.reuse ;  /* 0x0000001415c67c23 */ /* 0x100fe20008010810 */
[----:B------:R-:W-:Y:S01]  /*44c0*/  FSETP.NEU.FTZ.AND P1, PT, R165, -INF , PT ;  /* 0xff800000a500780b */ /* 0x000fe20003f3d000 */
[--C-:B------:R-:W-:Y:S01]  /*44d0*/  FFMA.FTZ R201, R19, UR20, -R16.reuse ;  /* 0x0000001413c97c23 */ /* 0x100fe20008010810 */
[----:B------:R-:W-:Y:S01]  /*44e0*/  FFMA.FTZ R200, R17, UR20, -R16 ;  /* 0x0000001411c87c23 */ /* 0x000fe20008010810 */
[--C-:B------:R-:W-:Y:S01]  /*44f0*/  FFMA.FTZ R192, R13, UR20, -R238.reuse ;  /* 0x000000140dc07c23 */ /* 0x100fe200080108ee */
[----:B------:R-:W-:Y:S01]  /*4500*/  FMUL.FTZ R13, R165, UR20 ;  /* 0x00000014a50d7c20 */ /* 0x000fe20008410000 */
[--C-:B------:R-:W-:Y:S01]  /*4510*/  FFMA.FTZ R199, R33, UR20, -R238.reuse ;  /* 0x0000001421c77c23 */ /* 0x100fe200080108ee */
[----:B---3--:R-:W-:Y:S01]  /*4520*/  FMNMX.FTZ R167, R167, R4, !PT ;  /* 0x00000004a7a77209 */ /* 0x008fe20007810000 */
[--C-:B------:R-:W-:Y:S01]  /*4530*/  FFMA.FTZ R188, R31, UR20, -R238.reuse ;  /* 0x000000141fbc7c23 */ /* 0x100fe200080108ee */
[----:B------:R-:W1:Y:S01]  /*4540*/  LDSM.16.MT88.4 R4, [R208+0xb000] ;  /* 0x00b00000d004783b */ /* 0x000e620000004200 */
[----:B------:R-:W-:Y:S01]  /*4550*/  FSEL R13, R13, RZ, P1 ;  /* 0x000000ff0d0d7208 */ /* 0x000fe20000800000 */
[--C-:B------:R-:W-:Y:S01]  /*4560*/  FFMA.FTZ R3, R25, UR20, -R238.reuse ;  /* 0x0000001419037c23 */ /* 0x100fe200080108ee */
[C---:B------:R-:W-:Y:S01]  /*4570*/  FMUL.FTZ R223, R167.reuse, UR20 ;  /* 0x00000014a7df7c20 */ /* 0x040fe20008410000 */
[----:B------:R-:W-:Y:S01]  /*4580*/  FSETP.NEU.FTZ.AND P1, PT, R167, -INF , PT ;  /* 0xff800000a700780b */ /* 0x000fe20003f3d000 */
[----:B------:R-:W-:Y:S01]  /*4590*/  MUFU.EX2 R192, R192 ;  /* 0x000000c000c07308 */ /* 0x000fe20000000800 */
[--C-:B------:R-:W-:Y:S01]  /*45a0*/  FFMA.FTZ R186, R24, UR20, -R13.reuse ;  /* 0x0000001418ba7c23 */ /* 0x100fe2000801080d */
[--C-:B------:R-:W-:Y:S01]  /*45b0*/  FFMA.FTZ R191, R34, UR20, -R13.reuse ;  /* 0x0000001422bf7c23 */ /* 0x100fe2000801080d */
[----:B------:R-:W-:Y:S01]  /*45c0*/  FSEL R223, R223, RZ, P1 ;  /* 0x000000ffdfdf7208 */ /* 0x000fe20000800000 */
[--C-:B------:R-:W-:Y:S01]  /*45d0*/  FFMA.FTZ R189, R32, UR20, -R13.reuse ;  /* 0x0000001420bd7c23 */ /* 0x100fe2000801080d */
[----:B------:R-:W-:Y:S01]  /*45e0*/  FFMA.FTZ R30, R30, UR20, -R13 ;  /* 0x000000141e1e7c23 */ /* 0x000fe2000801080d */
[----:B------:R-:W-:Y:S01]  /*45f0*/  FFMA.FTZ R196, R23, UR20, -R238 ;  /* 0x0000001417c47c23 */ /* 0x000fe200080108ee */
[----:B------:R-:W-:Y:S01]  /*4600*/  FFMA.FTZ R233, R15, UR20, -R16 ;  /* 0x000000140fe97c23 */ /* 0x000fe20008010810 */
[--C-:B------:R-:W-:Y:S01]  /*4610*/  FFMA.FTZ R197, R18, UR20, -R223.reuse ;  /* 0x0000001412c57c23 */ /* 0x100fe200080108df */
[--C-:B------:R-:W-:Y:S01]  /*4620*/  FFMA.FTZ R194, R26, UR20, -R223.reuse ;  /* 0x000000141ac27c23 */ /* 0x100fe200080108df */
[--C-:B------:R-:W-:Y:S01]  /*4630*/  FFMA.FTZ R193, R22, UR20, -R223.reuse ;  /* 0x0000001416c17c23 */ /* 0x100fe200080108df */
[----:B------:R-:W-:Y:S01]  /*4640*/  FFMA.FTZ R2, R20, UR20, -R223 ;  /* 0x0000001414027c23 */ /* 0x000fe200080108df */
[----:B------:R-:W3:Y:S01]  /*4650*/  MUFU.EX2 R190, R190 ;  /* 0x000000be00be7308 */ /* 0x000ee20000000800 */
[--C-:B------:R-:W-:Y:S01]  /*4660*/  FFMA.FTZ R202, R14, UR20, -R13.reuse ;  /* 0x000000140eca7c23 */ /* 0x100fe2000801080d */
[--C-:B------:R-:W-:Y:S01]  /*4670*/  FFMA.FTZ R203, R12, UR20, -R13.reuse ;  /* 0x000000140ccb7c23 */ /* 0x100fe2000801080d */
[--C-:B------:R-:W-:Y:S01]  /*4680*/  FFMA.FTZ R204, R10, UR20, -R13.reuse ;  /* 0x000000140acc7c23 */ /* 0x100fe2000801080d */
[----:B------:R-:W-:Y:S01]  /*4690*/  FFMA.FTZ R231, R8, UR20, -R13 ;  /* 0x0000001408e77c23 */ /* 0x000fe2000801080d */
[--C-:B------:R-:W-:Y:S01]  /*46a0*/  FFMA.FTZ R205, R11, UR20, -R238.reuse ;  /* 0x000000140bcd7c23 */ /* 0x100fe200080108ee */
[--C-:B------:R-:W-:Y:S01]  /*46b0*/  FFMA.FTZ R206, R9, UR20, -R238.reuse ;  /* 0x0000001409ce7c23 */ /* 0x100fe200080108ee */
[----:B------:R-:W1:Y:S01]  /*46c0*/  LDSM.16.MT88.4 R172, [R212+0xa800] ;  /* 0x00a80000d4ac783b */ /* 0x000e620000004200 */
[----:B------:R-:W-:Y:S01]  /*46d0*/  MUFU.EX2 R187, R187 ;  /* 0x000000bb00bb7308 */ /* 0x000fe20000000800 */
[----:B------:R-:W-:Y:S01]  /*46e0*/  FFMA.FTZ R235, R207, UR20, -R238 ;  /* 0x00000014cfeb7c23 */ /* 0x000fe200080108ee */
[--C-:B------:R-:W-:Y:S01]  /*46f0*/  FFMA.FTZ R207, R236, UR20, -R223.reuse ;  /* 0x00000014eccf7c23 */ /* 0x100fe200080108df */
[----:B------:R-:W1:Y:S01]  /*4700*/  LDSM.16.MT88.4 R32, [R210+0xa800] ;  /* 0x00a80000d220783b */ /* 0x000e620000004200 */
[--C-:B------:R-:W-:Y:S01]  /*4710*/  FFMA.FTZ R220, R220, UR20, -R223.reuse ;  /* 0x00000014dcdc7c23 */ /* 0x100fe200080108df */
[--C-:B------:R-:W-:Y:S01]  /*4720*/  FFMA.FTZ R221, R232, UR20, -R223.reuse ;  /* 0x00000014e8dd7c23 */ /* 0x100fe200080108df */
[----:B------:R-:W-:Y:S01]  /*4730*/  FFMA.FTZ R232, R222, UR20, -R223 ;  /* 0x00000014dee87c23 */ /* 0x000fe200080108df */
[----:B------:R-:W-:Y:S01]  /*4740*/  LDSM.16.MT88.4 R24, [R208+0xa800] ;  /* 0x00a80000d018783b */ /* 0x000fe20000004200 */
[----:B------:R-:W4:Y:S01]  /*4750*/  MUFU.EX2 R164, R164 ;  /* 0x000000a400a47308 */ /* 0x000f220000000800 */
[----:B---3--:R-:W-:Y:S01]  /*4760*/  F2FP.F16.F32.PACK_AB R124, R190, R195 ;  /* 0x000000c3be7c723e */ /* 0x008fe200000000ff */
[----:B------:R-:W-:Y:S01]  /*4770*/  FADD.FTZ R190, R195, R190 ;  /* 0x000000bec3be7221 */ /* 0x000fe20000010000 */
[----:B------:R-:W-:Y:S04]  /*4780*/  LDSM.16.MT88.4 R20, [R212+0xb800] ;  /* 0x00b80000d414783b */ /* 0x000fe80000004200 */
[----:B------:R-:W-:Y:S01]  /*4790*/  LDSM.16.MT88.4 R16, [R210+0xb800] ;  /* 0x00b80000d210783b */ /* 0x000fe20000004200 */
[----:B------:R-:W-:Y:S03]  /*47a0*/  MUFU.EX2 R186, R186 ;  /* 0x000000ba00ba7308 */ /* 0x000fe60000000800 */
[----:B------:R-:W-:Y:S04]  /*47b0*/  LDSM.16.MT88.4 R12, [R209+0xb800] ;  /* 0x00b80000d10c783b */ /* 0x000fe80000004200 */
[----:B------:R-:W-:Y:S01]  /*47c0*/  LDSM.16.MT88.4 R8, [R208+0xb800] ;  /* 0x00b80000d008783b */ /* 0x000fe20000004200 */
[----:B------:R-:W3:Y:S01]  /*47d0*/  MUFU.EX2 R191, R191 ;  /* 0x000000bf00bf7308 */ /* 0x000ee20000000800 */
[----:B----4-:R-:W-:Y:S01]  /*47e0*/  F2FP.F16.F32.PACK_AB R126, R164, R187 ;  /* 0x000000bba47e723e */ /* 0x010fe200000000ff */
[----:B------:R-:W-:-:S04]  /*47f0*/  FADD.FTZ R187, R187, R190 ;  /* 0x000000bebbbb7221 */ /* 0x000fc80000010000 */
[----:B------:R-:W-:Y:S02]  /*4800*/  FADD.FTZ R187, R164, R187 ;  /* 0x000000bba4bb7221 */ /* 0x000fe40000010000 */
[----:B------:R-:W-:Y:S08]  /*4810*/  MUFU.EX2 R189, R189 ;  /* 0x000000bd00bd7308 */ /* 0x000ff00000000800 */
[----:B------:R4:W2:Y:S01]  /*4820*/  MUFU.EX2 R0, R30 ;  /* 0x0000001e00007308 */ /* 0x0008a20000000800 */
[----:B---3--:R-:W-:Y:S01]  /*4830*/  F2FP.F16.F32.PACK_AB R125, R191, R186 ;  /* 0x000000babf7d723e */ /* 0x008fe200000000ff */
[----:B------:R-:W-:-:S06]  /*4840*/  FADD.FTZ R186, R186, R191 ;  /* 0x000000bfbaba7221 */ /* 0x000fcc0000010000 */
[----:B------:R-:W3:Y:S08]  /*4850*/  MUFU.EX2 R199, R199 ;  /* 0x000000c700c77308 */ /* 0x000ef00000000800 */
[----:B------:R-:W-:Y:S01]  /*4860*/  MUFU.EX2 R188, R188 ;  /* 0x000000bc00bc7308 */ /* 0x000fe20000000800 */
[----:B----4-:R-:W4:Y:S01]  /*4870*/  LDSM.16.MT88.4 R28, [R209+0xa800] ;  /* 0x00a80000d11c783b */ /* 0x010f220000004200 */
[----:B--2---:R-:W-:Y:S01]  /*4880*/  F2FP.F16.F32.PACK_AB R127, R0, R189 ;  /* 0x000000bd007f723e */ /* 0x004fe200000000ff */
[----:B------:R-:W-:-:S04]  /*4890*/  FADD.FTZ R189, R189, R186 ;  /* 0x000000babdbd7221 */ /* 0x000fc80000010000 */
[----:B------:R-:W-:Y:S01]  /*48a0*/  FADD.FTZ R189, R0, R189 ;  /* 0x000000bd00bd7221 */ /* 0x000fe20000010000 */
[----:B------:R-:W2:Y:S01]  /*48b0*/  MUFU.EX2 R3, R3 ;  /* 0x0000000300037308 */ /* 0x000ea20000000800 */
[----:B---3--:R-:W-:Y:S01]  /*48c0*/  F2FP.F16.F32.PACK_AB R128, R199, R192 ;  /* 0x000000c0c780723e */ /* 0x008fe200000000ff */
[----:B------:R-:W-:Y:S01]  /*48d0*/  HMMA.16816.F32 R156, R124, R148, RZ ;  /* 0x000000947c9c723c */ /* 0x000fe200000018ff */
[----:B------:R-:W-:-:S05]  /*48e0*/  FADD.FTZ R199, R192, R199 ;  /* 0x000000c7c0c77221 */ /* 0x000fca0000010000 */
        /* <DEDUP_REMOVED lines=13> */
[----:B------:R-:W-:-:S05]  /*49c0*/  FADD.FTZ R194, R197, R194 ;  /* 0x000000c2c5c27221 */ /* 0x000fca0000010000 */
[----:B------:R-:W-:Y:S01]  /*49d0*/  MUFU.EX2 R196, R196 ;  /* 0x000000c400c47308 */ /* 0x000fe20000000800 */
[C---:B-----5:R-:W-:Y:S06]  /*49e0*/  HMMA.16816.F32 R104, R124.reuse, R112, RZ ;  /* 0x000000707c68723c */ /* 0x060fec00000018ff */
[----:B------:R-:W-:Y:S01]  /*49f0*/  HMMA.16816.F32 R152, R124, R150, RZ ;  /* 0x000000967c98723c */ /* 0x000fe200000018ff */
[----:B------:R-:W-:Y:S01]  /*4a00*/  MUFU.EX2 R198, R198 ;  /* 0x000000c600c67308 */ /* 0x000fe20000000800 */
[----:B--2---:R-:W-:Y:S01]  /*4a10*/  F2FP.F16.F32.PACK_AB R131, R2, R193 ;  /* 0x000000c10283723e */ /* 0x004fe200000000ff */
[----:B------:R-:W-:-:S03]  /*4a20*/  FADD.FTZ R193, R193, R194 ;  /* 0x000000c2c1c17221 */ /* 0x000fc60000010000 */
[C---:B------:R-:W-:Y:S01]  /*4a30*/  HMMA.16816.F32 R136, R124.reuse, R134, RZ ;  /* 0x000000867c88723c */ /* 0x040fe200000018ff */
[----:B------:R-:W-:Y:S02]  /*4a40*/  FADD.FTZ R2, R2, R193 ;  /* 0x000000c102027221 */ /* 0x000fe40000010000 */
[----:B------:R-:W2:Y:S03]  /*4a50*/  MUFU.EX2 R201, R201 ;  /* 0x000000c900c97308 */ /* 0x000ea60000000800 */
[C---:B------:R-:W-:Y:S05]  /*4a60*/  HMMA.16816.F32 R44, R124.reuse, R50, RZ ;  /* 0x000000327c2c723c */ /* 0x040fea00000018ff */
        /* <DEDUP_REMOVED lines=9> */
[----:B------:R-:W-:Y:S05]  /*4b00*/  HMMA.16816.F32 R108, R124, R114, RZ ;  /* 0x000000727c6c723c */ /* 0x000fea00000018ff */
[----:B------:R-:W-:Y:S01]  /*4b10*/  MUFU.EX2 R207, R207 ;  /* 0x000000cf00cf7308 */ /* 0x000fe20000000800 */
[----:B------:R-:W-:Y:S01]  /*4b20*/  HMMA.16816.F32 R160, R128, R148, RZ ;  /* 0x0000009480a0723c */ /* 0x000fe200000018ff */
[----:B---3--:R-:W-:Y:S01]  /*4b30*/  F2FP.F16.F32.PACK_AB R177, R203, R202 ;  /* 0x000000cacbb1723e */ /* 0x008fe200000000ff */
[----:B------:R-:W-:-:S04]  /*4b40*/  FADD.FTZ R202, R202, R189 ;  /* 0x000000bdcaca7221 */ /* 0x000fc80000010000 */
[----:B------:R-:W-:Y:S01]  /*4b50*/  HMMA.16816.F32 R144, R128, R132, RZ ;  /* 0x000000848090723c */ /* 0x000fe200000018ff */
[----:B------:R-:W-:Y:S01]  /*4b60*/  MUFU.EX2 R220, R220 ;  /* 0x000000dc00dc7308 */ /* 0x000fe20000000800 */
[----:B------:R-:W-:-:S04]  /*4b70*/  FADD.FTZ R203, R203, R202 ;  /* 0x000000cacbcb7221 */ /* 0x000fc80000010000 */
[C---:B------:R-:W-:Y:S03]  /*4b80*/  HMMA.16816.F32 R36, R128.reuse, R48, RZ ;  /* 0x000000308024723c */ /* 0x040fe600000018ff */
[----:B------:R-:W-:Y:S03]  /*4b90*/  MUFU.EX2 R200, R200 ;  /* 0x000000c800c87308 */ /* 0x000fe60000000800 */
[C---:B------:R-:W-:Y:S05]  /*4ba0*/  HMMA.16816.F32 R52, R128.reuse, R64, RZ ;  /* 0x000000408034723c */ /* 0x040fea00000018ff */
[----:B------:R-:W2:Y:S01]  /*4bb0*/  MUFU.EX2 R233, R233 ;  /* 0x000000e900e97308 */ /* 0x000ea20000000800 */
[C---:B------:R-:W-:Y:S06]  /*4bc0*/  HMMA.16816.F32 R68, R128.reuse, R80, RZ ;  /* 0x000000508044723c */ /* 0x040fec00000018ff */
[C---:B------:R-:W-:Y:S01]  /*4bd0*/  HMMA.16816.F32 R84, R128.reuse, R96, RZ ;  /* 0x000000608054723c */ /* 0x040fe200000018ff */
[----:B------:R-:W-:Y:S05]  /*4be0*/  MUFU.EX2 R204, R204 ;  /* 0x000000cc00cc7308 */ /* 0x000fea0000000800 */
[----:B------:R-:W-:Y:S03]  /*4bf0*/  HMMA.16816.F32 R100, R128, R112, RZ ;  /* 0x000000708064723c */ /* 0x000fe600000018ff */
[----:B------:R-:W3:Y:S01]  /*4c00*/  MUFU.EX2 R231, R231 ;  /* 0x000000e700e77308 */ /* 0x000ee20000000800 */
[C---:B--2---:R-:W-:Y:S01]  /*4c10*/  F2FP.F16.F32.PACK_AB R178, R233.reuse, R200 ;  /* 0x000000c8e9b2723e */ /* 0x044fe200000000ff */
[----:B------:R-:W-:Y:S01]  /*4c20*/  FADD.FTZ R200, R200, R201 ;  /* 0x000000c9c8c87221 */ /* 0x000fe20000010000 */
[----:B-1----:R-:W-:Y:S03]  /*4c30*/  HMMA.16816.F32 R120, R124, R4, RZ ;  /* 0x000000047c78723c */ /* 0x002fe600000018ff */
[----:B------:R-:W-:-:S02]  /*4c40*/  FADD.FTZ R233, R233, R200 ;  /* 0x000000c8e9e97221 */ /* 0x000fc40000010000 */
[----:B------:R-:W-:Y:S01]  /*4c50*/  MUFU.EX2 R206, R206 ;  /* 0x000000ce00ce7308 */ /* 0x000fe20000000800 */
[C---:B------:R-:W-:Y:S06]  /*4c60*/  HMMA.16816.F32 R148, R128.reuse, R150, RZ ;  /* 0x000000968094723c */ /* 0x040fec00000018ff */
[----:B------:R-:W-:Y:S01]  /*4c70*/  HMMA.16816.F32 R132, R128, R134, RZ ;  /* 0x000000868084723c */ /* 0x000fe200000018ff */
[----:B------:R-:W1:Y:S01]  /*4c80*/  MUFU.EX2 R235, R235 ;  /* 0x000000eb00eb7308 */ /* 0x000e620000000800 */
[----:B---3--:R-:W-:Y:S01]  /*4c90*/  F2FP.F16.F32.PACK_AB R179, R231, R204 ;  /* 0x000000cce7b3723e */ /* 0x008fe200000000ff */
        /* <DEDUP_REMOVED lines=19> */
[----:B-1----:R-:W-:Y:S01]  /*4dd0*/  F2FP.F16.F32.PACK_AB R6, R235, R206 ;  /* 0x000000ceeb06723e */ /* 0x002fe200000000ff */
[----:B------:R-:W-:Y:S01]  /*4de0*/  FADD.FTZ R206, R206, R205 ;  /* 0x000000cdcece7221 */ /* 0x000fe20000010000 */
[C---:B--2---:R-:W-:Y:S01]  /*4df0*/  F2FP.F16.F32.PACK_AB R7, R232.reuse, R221 ;  /* 0x000000dde807723e */ /* 0x044fe200000000ff */
[----:B------:R-:W-:Y:S02]  /*4e00*/  FADD.FTZ R221, R221, R220 ;  /* 0x000000dcdddd7221 */ /* 0x000fe40000010000 */
[----:B------:R-:W-:Y:S01]  /*4e10*/  HMMA.16816.F32 R140, R176, R32, R140 ;  /* 0x00000020b08c723c */ /* 0x000fe2000000188c */
[----:B------:R-:W-:Y:S01]  /*4e20*/  FADD.FTZ R235, R235, R206 ;  /* 0x000000ceebeb7221 */ /* 0x000fe20000010000 */
[----:B------:R-:W-:-:S04]  /*4e30*/  FADD.FTZ R232, R232, R221 ;  /* 0x000000dde8e87221 */ /* 0x000fc80000010000 */
        /* <DEDUP_REMOVED lines=86> */
[----:B-1----:R-:W1:Y:S04]  /*53a0*/  LDSM.16.M88.4 R16, [R215] ;  /* 0x00000000d710783b */ /* 0x002e680000000200 */
[----:B------:R-:W2:Y:S04]  /*53b0*/  LDSM.16.M88.4 R172, [R217+0x2000] ;  /* 0x00200000d9ac783b */ /* 0x000ea80000000200 */
[----:B------:R-:W2:Y:S04]  /*53c0*/  LDSM.16.M88.4 R32, [R216+0x800] ;  /* 0x00080000d820783b */ /* 0x000ea80000000200 */
        /* <DEDUP_REMOVED lines=8> */
[----:B------:R-:W-:Y:S06]  /*5450*/  HMMA.16816.F32 R28, R200, R26, RZ ;  /* 0x0000001ac81c723c */ /* 0x000fec00000018ff */
[----:B------:R-:W-:Y:S06]  /*5460*/  HMMA.16816.F32 R4, R12, R236, R4 ;  /* 0x000000ec0c04723c */ /* 0x000fec0000001804 */
[----:B------:R-:W-:Y:S06]  /*5470*/  HMMA.16816.F32 R24, R196, R26, RZ ;  /* 0x0000001ac418723c */ /* 0x000fec00000018ff */
[-C--:B-----5:R-:W-:Y:S06]  /*5480*/  HMMA.16816.F32 R204, R200, R20.reuse, RZ ;  /* 0x00000014c8cc723c */ /* 0x0a0fec00000018ff */
[----:B------:R-:W-:Y:S06]  /*5490*/  HMMA.16816.F32 R176, R196, R20, RZ ;  /* 0x00000014c4b0723c */ /* 0x000fec00000018ff */
[-C--:B------:R-:W-:Y:S06]  /*54a0*/  HMMA.16816.F32 R200, R200, R22.reuse, RZ ;  /* 0x00000016c8c8723c */ /* 0x080fec00000018ff */
[----:B------:R-:W-:Y:S01]  /*54b0*/  HMMA.16816.F32 R196, R196, R22, RZ ;  /* 0x00000016c4c4723c */ /* 0x000fe200000018ff */
[----:B------:R-:W3:Y:S05]  /*54c0*/  LDSM.16.M88.4 R20, [R214] ;  /* 0x00000000d614783b */ /* 0x000eea0000000200 */
[----:B-1----:R-:W-:Y:S06]  /*54d0*/  HMMA.16816.F32 R4, R16, R220, R4 ;  /* 0x000000dc1004723c */ /* 0x002fec0000001804 */
[C---:B--2---:R-:W-:Y:S06]  /*54e0*/  HMMA.16816.F32 R8, R172.reuse, R236, R8 ;  /* 0x000000ecac08723c */ /* 0x044fec0000001808 */
        /* <DEDUP_REMOVED lines=8> */
[----:B------:R-:W1:Y:S04]  /*5570*/  LDSM.16.M88.4 R12, [R218+0x9000] ;  /* 0x00900000da0c783b */ /* 0x000e680000000200 */
[----:B------:R-:W2:Y:S01]  /*5580*/  LDSM.16.M88.4 R32, [R213+0x800] ;  /* 0x00080000d520783b */ /* 0x000ea20000000200 */
[----:B---3--:R-:W-:Y:S06]  /*5590*/  HMMA.16816.F32 R4, R20, R184, R4 ;  /* 0x000000b81404723c */ /* 0x008fec0000001804 */
[C---:B------:R-:W-:Y:S06]  /*55a0*/  HMMA.16816.F32 R8, R192.reuse, R220, R8 ;  /* 0x000000dcc008723c */ /* 0x040fec0000001808 */
[C---:B------:R-:W-:Y:S06]  /*55b0*/  HMMA.16816.F32 R204, R192.reuse, R188, R204 ;  /* 0x000000bcc0cc723c */ /* 0x040fec00000018cc */
[C---:B------:R-:W-:Y:S06]  /*55c0*/  HMMA.16816.F32 R28, R192.reuse, R222, R28 ;  /* 0x000000dec01c723c */ /* 0x040fec000000181c */
[----:B------:R-:W-:Y:S01]  /*55d0*/  HMMA.16816.F32 R200, R192, R190, R200 ;  /* 0x000000bec0c8723c */ /* 0x000fe200000018c8 */
[----:B------:R-:W-:Y:S05]  /*55e0*/  LDSM.16.M88.4 R192, [R217+0x4000] ;  /* 0x00400000d9c0783b */ /* 0x000fea0000000200 */
[C---:B------:R-:W-:Y:S01]  /*55f0*/  HMMA.16816.F32 R24, R16.reuse, R222, R24 ;  /* 0x000000de1018723c */ /* 0x040fe20000001818 */
[----:B------:R-:W-:Y:S05]  /*5600*/  LDSM.16.M88.4 R220, [R218+0x9800] ;  /* 0x00980000dadc783b */ /* 0x000fea0000000200 */
[C---:B------:R-:W-:Y:S06]  /*5610*/  HMMA.16816.F32 R176, R16.reuse, R188, R176 ;  /* 0x000000bc10b0723c */ /* 0x040fec00000018b0 */
[----:B------:R-:W-:Y:S01]  /*5620*/  HMMA.16816.F32 R196, R16, R190, R196 ;  /* 0x000000be10c4723c */ /* 0x000fe200000018c4 */
[----:B------:R-:W3:Y:S04]  /*5630*/  LDSM.16.M88.4 R16, [R216+0x1000] ;  /* 0x00100000d810783b */ /* 0x000ee80000000200 */
[----:B------:R-:W-:Y:S01]  /*5640*/  LDSM.16.M88.4 R188, [R217+0x6000] ;  /* 0x00600000d9bc783b */ /* 0x000fe20000000200 */
[----:B-1----:R-:W-:Y:S06]  /*5650*/  HMMA.16816.F32 R4, R240, R12, R4 ;  /* 0x0000000cf004723c */ /* 0x002fec0000001804 */
[C---:B------:R-:W-:Y:S06]  /*5660*/  HMMA.16816.F32 R8, R172.reuse, R184, R8 ;  /* 0x000000b8ac08723c */ /* 0x040fec0000001808 */
[C---:B------:R-:W-:Y:S06]  /*5670*/  HMMA.16816.F32 R28, R172.reuse, R186, R28 ;  /* 0x000000baac1c723c */ /* 0x040fec000000181c */
[C---:B--2---:R-:W-:Y:S06]  /*5680*/  HMMA.16816.F32 R204, R172.reuse, R32, R204 ;  /* 0x00000020accc723c */ /* 0x044fec00000018cc */
[----:B------:R-:W-:Y:S01]  /*5690*/  HMMA.16816.F32 R200, R172, R34, R200 ;  /* 0x00000022acc8723c */ /* 0x000fe200000018c8 */
[----:B------:R-:W1:Y:S05]  /*56a0*/  LDSM.16.M88.4 R172, [R215+0x4000] ;  /* 0x00400000d7ac783b */ /* 0x000e6a0000000200 */
[----:B------:R-:W-:Y:S01]  /*56b0*/  HMMA.16816.F32 R24, R20, R186, R24 ;  /* 0x000000ba1418723c */ /* 0x000fe20000001818 */
[----:B------:R-:W-:Y:S05]  /*56c0*/  LDSM.16.M88.4 R184, [R216+0x1800] ;  /* 0x00180000d8b8783b */ /* 0x000fea0000000200 */
[----:B---3--:R-:W-:Y:S06]  /*56d0*/  HMMA.16816.F32 R4, R192, R16, R4 ;  /* 0x00000010c004723c */ /* 0x008fec0000001804 */
[----:B------:R-:W-:Y:S06]  /*56e0*/  HMMA.16816.F32 R8, R236, R12, R8 ;  /* 0x0000000cec08723c */ /* 0x000fec0000001808 */
[C---:B------:R-:W-:Y:S06]  /*56f0*/  HMMA.16816.F32 R176, R20.reuse, R32, R176 ;  /* 0x0000002014b0723c */ /* 0x040fec00000018b0 */
[----:B------:R-:W-:Y:S01]  /*5700*/  HMMA.16816.F32 R196, R20, R34, R196 ;  /* 0x0000002214c4723c */ /* 0x000fe200000018c4 */
[----:B------:R-:W-:Y:S04]  /*5710*/  LDSM.16.M88.4 R20, [R214+0x4000] ;  /* 0x00400000d614783b */ /* 0x000fe80000000200 */
[----:B------:R-:W-:Y:S01]  /*5720*/  LDSM.16.M88.4 R32, [R215+0x6000] ;  /* 0x00600000d720783b */ /* 0x000fe20000000200 */
[-C--:B------:R-:W-:Y:S06]  /*5730*/  HMMA.16816.F32 R28, R236, R14.reuse, R28 ;  /* 0x0000000eec1c723c */ /* 0x080fec000000181c */
[----:B------:R-:W-:Y:S01]  /*5740*/  HMMA.16816.F32 R24, R240, R14, R24 ;  /* 0x0000000ef018723c */ /* 0x000fe20000001818 */
[----:B------:R-:W2:Y:S05]  /*5750*/  LDSM.16.M88.4 R12, [R213+0x1000] ;  /* 0x00100000d50c783b */ /* 0x000eaa0000000200 */
[----:B-1----:R-:W-:Y:S06]  /*5760*/  HMMA.16816.F32 R4, R172, R244, R4 ;  /* 0x000000f4ac04723c */ /* 0x002fec0000001804 */
[C---:B------:R-:W-:Y:S06]  /*5770*/  HMMA.16816.F32 R8, R188.reuse, R16, R8 ;  /* 0x00000010bc08723c */ /* 0x040fec0000001808 */
[-C--:B------:R-:W-:Y:S06]  /*5780*/  HMMA.16816.F32 R28, R188, R18.reuse, R28 ;  /* 0x00000012bc1c723c */ /* 0x080fec000000181c */
[----:B------:R-:W-:Y:S01]  /*5790*/  HMMA.16816.F32 R24, R192, R18, R24 ;  /* 0x00000012c018723c */ /* 0x000fe20000001818 */
[----:B------:R-:W1:Y:S05]  /*57a0*/  LDSM.16.M88.4 R16, [R214+0x6000] ;  /* 0x00600000d610783b */ /* 0x000e6a0000000200 */
[-C--:B------:R-:W-:Y:S06]  /*57b0*/  HMMA.16816.F32 R176, R240, R220.reuse, R176 ;  /* 0x000000dcf0b0723c */ /* 0x080fec00000018b0 */
[----:B------:R-:W-:Y:S06]  /*57c0*/  HMMA.16816.F32 R204, R236, R220, R204 ;  /* 0x000000dceccc723c */ /* 0x000fec00000018cc */
[----:B--2---:R-:W-:Y:S06]  /*57d0*/  HMMA.16816.F32 R4, R20, R12, R4 ;  /* 0x0000000c1404723c */ /* 0x004fec0000001804 */
[----:B------:R-:W-:Y:S06]  /*57e0*/  HMMA.16816.F32 R8, R32, R244, R8 ;  /* 0x000000f42008723c */ /* 0x000fec0000001808 */
[----:B------:R-:W-:Y:S01]  /*57f0*/  HMMA.16816.F32 R196, R240, R222, R196 ;  /* 0x000000def0c4723c */ /* 0x000fe200000018c4 */
[----:B------:R-:W2:Y:S05]  /*5800*/  LDSM.16.M88.4 R240, [R211+0x9800] ;  /* 0x00980000d3f0783b */ /* 0x000eaa0000000200 */
[-C--:B------:R-:W-:Y:S06]  /*5810*/  HMMA.16816.F32 R24, R172, R246.reuse, R24 ;  /* 0x000000f6ac18723c */ /* 0x080fec0000001818 */
[----:B------:R-:W-:Y:S01]  /*5820*/  HMMA.16816.F32 R28, R32, R246, R28 ;  /* 0x000000f6201c723c */ /* 0x000fe2000000181c */
[----:B------:R-:W-:Y:S01]  /*5830*/  FMUL.FTZ R5, R5, UR23 ;  /* 0x0000001705057c20 */ /* 0x000fe20008410000 */
[----:B------:R-:W-:Y:S01]  /*5840*/  FMUL.FTZ R0, R4, UR23 ;  /* 0x0000001704007c20 */ /* 0x000fe20008410000 */
[----:B------:R-:W-:-:S03]  /*5850*/  FMUL.FTZ R2, R6, UR23 ;  /* 0x0000001706027c20 */ /* 0x000fc60008410000 */
[-C--:B------:R-:W-:Y:S02]  /*5860*/  HMMA.16816.F32 R176, R192, R184.reuse, R176 ;  /* 0x000000b8c0b0723c */ /* 0x080fe400000018b0 */
[----:B------:R-:W-:Y:S04]  /*5870*/  MUFU.TANH R0, R0 ;  /* 0x0000000000007308 */ /* 0x000fe80000002400 */
[----:B------:R-:W-:Y:S04]  /*5880*/  HMMA.16816.F32 R204, R188, R184, R204 ;  /* 0x000000b8bccc723c */ /* 0x000fe800000018cc */
[----:B------:R-:W-:Y:S02]  /*5890*/  MUFU.TANH R2, R2 ;  /* 0x0000000200027308 */ /* 0x000fe40000002400 */
[----:B-1----:R-:W-:Y:S06]  /*58a0*/  HMMA.16816.F32 R8, R16, R12, R8 ;  /* 0x0000000c1008723c */ /* 0x002fec0000001808 */
[----:B------:R1:W3:Y:S01]  /*58b0*/  MUFU.TANH R12, R5 ;  /* 0x00000005000c7308 */ /* 0x0002e20000002400 */
[----:B------:R-:W-:Y:S01]  /*58c0*/  FMUL.FTZ R13, R7, UR23 ;  /* 0x00000017070d7c20 */ /* 0x000fe20008410000 */
[----:B------:R-:W-:Y:S06]  /*58d0*/  HMMA.16816.F32 R200, R236, R222, R200 ;  /* 0x000000deecc8723c */ /* 0x000fec00000018c8 */
[-C--:B------:R-:W-:Y:S01]  /*58e0*/  HMMA.16816.F32 R24, R20, R14.reuse, R24 ;  /* 0x0000000e1418723c */ /* 0x080fe20000001818 */
[----:B------:R-:W4:Y:S05]  /*58f0*/  MUFU.TANH R13, R13 ;  /* 0x0000000d000d7308 */ /* 0x000f2a0000002400 */
[----:B------:R-:W-:Y:S01]  /*5900*/  HMMA.16816.F32 R28, R16, R14, R28 ;  /* 0x0000000e101c723c */ /* 0x000fe2000000181c */
[----:B-1----:R-:W1:Y:S03]  /*5910*/  LDSM.16.M88.4 R4, [R213+0x1800] ;  /* 0x00180000d504783b */ /* 0x002e660000000200 */
[----:B------:R-:W-:Y:S01]  /*5920*/  FMUL.FTZ R11, R11, UR23 ;  /* 0x000000170b0b7c20 */ /* 0x000fe20008410000 */
[----:B------:R-:W-:Y:S01]  /*5930*/  FMUL.FTZ R3, R8, UR23 ;  /* 0x0000001708037c20 */ /* 0x000fe20008410000 */
[----:B------:R-:W-:Y:S01]  /*5940*/  HMMA.16816.F32 R196, R192, R186, R196 ;  /* 0x000000bac0c4723c */ /* 0x000fe200000018c4 */
[----:B------:R-:W-:Y:S01]  /*5950*/  FMUL.FTZ R14, R9, UR23 ;  /* 0x00000017090e7c20 */ /* 0x000fe20008410000 */
[----:B------:R-:W-:-:S04]  /*5960*/  DEPBAR.LE SB0, 0x0 ;  /* 0x000080000000791a */ /* 0x000fc80000000000 */
[-C--:B--2---:R-:W-:Y:S01]  /*5970*/  HMMA.16816.F32 R176, R172, R240.reuse, R176 ;  /* 0x000000f0acb0723c */ /* 0x084fe200000018b0 */
[----:B------:R-:W2:Y:S05]  /*5980*/  MUFU.TANH R14, R14 ;  /* 0x0000000e000e7308 */ /* 0x000eaa0000002400 */
[----:B------:R-:W-:Y:S01]  /*5990*/  HMMA.16816.F32 R204, R32, R240, R204 ;  /* 0x000000f020cc723c */ /* 0x000fe200000018cc */
[----:B------:R-:W-:Y:S01]  /*59a0*/  FMUL.FTZ R15, R26, UR23 ;  /* 0x000000171a0f7c20 */ /* 0x000fe20008410000 */
[----:B------:R-:W-:Y:S01]  /*59b0*/  FMUL.FTZ R9, R25, UR23 ;  /* 0x0000001719097c20 */ /* 0x000fe20008410000 */
[----:B------:R-:W-:Y:S01]  /*59c0*/  FMUL.FTZ R8, R24, UR23 ;  /* 0x0000001718087c20 */ /* 0x000fe20008410000 */
[----:B------:R-:W5:Y:S01]  /*59d0*/  MUFU.TANH R11, R11 ;  /* 0x0000000b000b7308 */ /* 0x000f620000002400 */
[----:B------:R-:W-:Y:S01]  /*59e0*/  FMUL.FTZ R24, R27, UR23 ;  /* 0x000000171b187c20 */ /* 0x000fe20008410000 */
[----:B------:R-:W-:Y:S01]  /*59f0*/  HMMA.16816.F32 R200, R188, R186, R200 ;  /* 0x000000babcc8723c */ /* 0x000fe200000018c8 */
[----:B------:R-:W-:Y:S01]  /*5a00*/  FMUL.FTZ R26, R29, UR23 ;  /* 0x000000171d1a7c20 */ /* 0x000fe20008410000 */
[----:B------:R-:W-:Y:S01]  /*5a10*/  FMUL.FTZ R29, R31, UR23 ;  /* 0x000000171f1d7c20 */ /* 0x000fe20008410000 */
[----:B------:R-:W-:-:S02]  /*5a20*/  IMAD.U32 R31, RZ, RZ, UR28 ;  /* 0x0000001cff1f7e24 */ /* 0x000fc4000f8e00ff */
[----:B------:R-:W-:Y:S01]  /*5a30*/  FMUL.FTZ R25, R28, UR23 ;  /* 0x000000171c197c20 */ /* 0x000fe20008410000 */
[----:B------:R-:W-:Y:S01]  /*5a40*/  FMUL.FTZ R27, R30, UR23 ;  /* 0x000000171e1b7c20 */ /* 0x000fe20008410000 */
[----:B------:R-:W-:Y:S01]  /*5a50*/  HMMA.16816.F32 R196, R172, R242, R196 ;  /* 0x000000f2acc4723c */ /* 0x000fe200000018c4 */
[----:B------:R-:W-:Y:S01]  /*5a60*/  IMAD R28, R31, 0x20, R230 ;  /* 0x000000201f1c7824 */ /* 0x000fe200078e02e6 */
[----:B------:R-:W5:Y:S03]  /*5a70*/  MUFU.TANH R8, R8 ;  /* 0x0000000800087308 */ /* 0x000f660000002400 */
[----:B------:R-:W-:-:S05]  /*5a80*/  VIADD R164, R28, 0x1 ;  /* 0x000000011ca47836 */ /* 0x000fca0000000000 */
[C---:B------:R-:W-:Y:S01]  /*5a90*/  ISETP.GE.AND P4, PT, R164.reuse, R234, PT ;  /* 0x000000eaa400720c */ /* 0x040fe20003f86270 */
[----:B------:R-:W5:Y:S01]  /*5aa0*/  MUFU.TANH R15, R15 ;  /* 0x0000000f000f7308 */ /* 0x000f620000002400 */
[C---:B------:R-:W-:Y:S01]  /*5ab0*/  ISETP.GE.AND P1, PT, R164.reuse, R183, PT ;  /* 0x000000b7a400720c */ /* 0x040fe20003f26270 */
[-C--:B-1----:R-:W-:Y:S01]  /*5ac0*/  HMMA.16816.F32 R176, R20, R4.reuse, R176 ;  /* 0x0000000414b0723c */ /* 0x082fe200000018b0 */
[C---:B------:R-:W-:Y:S02]  /*5ad0*/  ISETP.GE.AND P0, PT, R164.reuse, R182, PT ;  /* 0x000000b6a400720c */ /* 0x040fe40003f06270 */
[----:B------:R-:W-:Y:S02]  /*5ae0*/  ISETP.GE.AND P6, PT, R164, R169, PT ;  /* 0x000000a9a400720c */ /* 0x000fe40003fc6270 */
[----:B------:R-:W-:Y:S01]  /*5af0*/  I2FP.F32.S32 R164, R164 ;  /* 0x000000a400a47245 */ /* 0x000fe20000201400 */
[----:B------:R-:W-:Y:S01]  /*5b00*/  HMMA.16816.F32 R204, R16, R4, R204 ;  /* 0x0000000410cc723c */ /* 0x000fe200000018cc */
[----:B------:R-:W1:Y:S03]  /*5b10*/  MUFU.TANH R25, R25 ;  /* 0x0000001900197308 */ /* 0x000e660000002400 */
[C---:B---3--:R-:W-:Y:S01]  /*5b20*/  FFMA.FTZ R31, R164.reuse, UR5, R12 ;  /* 0x00000005a41f7c23 */ /* 0x048fe2000801000c */
[C---:B----4-:R-:W-:Y:S01]  /*5b30*/  FFMA.FTZ R13, R164.reuse, UR5, R13 ;  /* 0x00000005a40d7c23 */ /* 0x050fe2000801000d */
[----:B------:R-:W-:Y:S01]  /*5b40*/  HMMA.16816.F32 R200, R32, R242, R200 ;  /* 0x000000f220c8723c */ /* 0x000fe200000018c8 */
[C---:B--2---:R-:W-:Y:S01]  /*5b50*/  FFMA.FTZ R12, R164.reuse, UR5, R14 ;  /* 0x00000005a40c7c23 */ /* 0x044fe2000801000e */
[----:B-----5:R-:W-:Y:S01]  /*5b60*/  FFMA.FTZ R11, R164, UR5, R11 ;  /* 0x00000005a40b7c23 */ /* 0x020fe2000801000b */
[----:B------:R-:W-:Y:S01]  /*5b70*/  FSEL R31, R31, -INF , !P4 ;  /* 0xff8000001f1f7808 */ /* 0x000fe20006000000 */
[----:B------:R-:W-:Y:S01]  /*5b80*/  MUFU.TANH R9, R9 ;  /* 0x0000000900097308 */ /* 0x000fe20000002400 */
[----:B------:R-:W-:Y:S01]  /*5b90*/  FSEL R13, R13, -INF , !P1 ;  /* 0xff8000000d0d7808 */ /* 0x000fe20004800000 */
[----:B------:R-:W-:Y:S01]  /*5ba0*/  HMMA.16816.F32 R196, R20, R6, R196 ;  /* 0x0000000614c4723c */ /* 0x000fe200000018c4 */
[----:B------:R-:W-:Y:S01]  /*5bb0*/  VIADD R34, R28, 0x8 ;  /* 0x000000081c227836 */ /* 0x000fe20000000000 */
[----:B------:R-:W-:-:S04]  /*5bc0*/  FSEL R12, R12, -INF , !P0 ;  /* 0xff8000000c0c7808 */ /* 0x000fc80004000000 */
[C---:B------:R-:W-:Y:S01]  /*5bd0*/  ISETP.GE.AND P5, PT, R34.reuse, R234, PT ;  /* 0x000000ea2200720c */ /* 0x040fe20003fa6270 */
[----:B------:R-:W-:Y:S01]  /*5be0*/  MUFU.TANH R24, R24 ;  /* 0x0000001800187308 */ /* 0x000fe20000002400 */
[----:B------:R-:W-:Y:S01]  /*5bf0*/  ISETP.GE.AND P4, PT, R34, R183, PT ;  /* 0x000000b72200720c */ /* 0x000fe20003f86270 */
[----:B------:R-:W-:Y:S01]  /*5c00*/  FMUL.FTZ R30, R176, UR23 ;  /* 0x00000017b01e7c20 */ /* 0x000fe20008410000 */
[----:B------:R-:W-:Y:S01]  /*5c10*/  ISETP.GE.AND P1, PT, R34, R182, PT ;  /* 0x000000b62200720c */ /* 0x000fe20003f26270 */
[----:B------:R-:W-:Y:S01]  /*5c20*/  FMUL.FTZ R32, R178, UR23 ;  /* 0x00000017b2207c20 */ /* 0x000fe20008410000 */
[----:B------:R-:W-:Y:S01]  /*5c30*/  ISETP.GE.AND P0, PT, R34, R169, PT ;  /* 0x000000a92200720c */ /* 0x000fe20003f06270 */
[----:B------:R-:W-:Y:S01]  /*5c40*/  VIADD R20, R28, 0x9 ;  /* 0x000000091c147836 */ /* 0x000fe20000000000 */
[----:B------:R-:W-:Y:S01]  /*5c50*/  I2FP.F32.S32 R34, R34 ;  /* 0x0000002200227245 */ /* 0x000fe20000201400 */
[----:B------:R-:W2:Y:S01]  /*5c60*/  MUFU.TANH R27, R27 ;  /* 0x0000001b001b7308 */ /* 0x000ea20000002400 */
[----:B------:R-:W-:Y:S01]  /*5c70*/  FMUL.FTZ R204, R204, UR23 ;  /* 0x00000017cccc7c20 */ /* 0x000fe20008410000 */
[----:B------:R-:W-:Y:S01]  /*5c80*/  FMUL.FTZ R4, R177, UR23 ;  /* 0x00000017b1047c20 */ /* 0x000fe20008410000 */
[----:B------:R-:W-:Y:S01]  /*5c90*/  HMMA.16816.F32 R200, R16, R6, R200 ;  /* 0x0000000610c8723c */ /* 0x000fe200000018c8 */
[C---:B------:R-:W-:Y:S01]  /*5ca0*/  FFMA.FTZ R14, R34.reuse, UR5, R8 ;  /* 0x00000005220e7c23 */ /* 0x040fe20008010008 */
[----:B------:R-:W-:Y:S01]  /*5cb0*/  FSEL R8, R11, -INF , !P6 ;  /* 0xff8000000b087808 */ /* 0x000fe20007000000 */
[C---:B------:R-:W-:Y:S01]  /*5cc0*/  FFMA.FTZ R11, R34.reuse, UR5, R15 ;  /* 0x00000005220b7c23 */ /* 0x040fe2000801000f */
[----:B-1----:R-:W-:Y:S01]  /*5cd0*/  FFMA.FTZ R25, R34, UR5, R25 ;  /* 0x0000000522197c23 */ /* 0x002fe20008010019 */
[----:B------:R-:W-:Y:S01]  /*5ce0*/  ISETP.GE.AND P6, PT, R20, R234, PT ;  /* 0x000000ea1400720c */ /* 0x000fe20003fc6270 */
[----:B------:R-:W1:Y:S01]  /*5cf0*/  MUFU.TANH R29, R29 ;  /* 0x0000001d001d7308 */ /* 0x000e620000002400 */
[----:B------:R-:W-:Y:S01]  /*5d00*/  FSEL R15, R14, -INF , !P5 ;  /* 0xff8000000e0f7808 */ /* 0x000fe20006800000 */
[----:B------:R-:W-:Y:S01]  /*5d10*/  FMUL.FTZ R21, R205, UR23 ;  /* 0x00000017cd157c20 */ /* 0x000fe20008410000 */
[----:B------:R-:W-:Y:S01]  /*5d20*/  FSEL R11, R11, -INF , !P4 ;  /* 0xff8000000b0b7808 */ /* 0x000fe20006000000 */
[----:B------:R-:W-:Y:S01]  /*5d30*/  FMUL.FTZ R206, R206, UR23 ;  /* 0x00000017cece7c20 */ /* 0x000fe20008410000 */
[----:B------:R-:W-:Y:S01]  /*5d40*/  FSEL R14, R25, -INF , !P1 ;  /* 0xff800000190e7808 */ /* 0x000fe20004800000 */
[----:B------:R-:W-:Y:S01]  /*5d50*/  FMUL.FTZ R5, R179, UR23 ;  /* 0x00000017b3057c20 */ /* 0x000fe20008410000 */
[C---:B------:R-:W-:Y:S01]  /*5d60*/  ISETP.GE.AND P5, PT, R20.reuse, R183, PT ;  /* 0x000000b71400720c */ /* 0x040fe20003fa6270 */
[----:B------:R-:W3:Y:S01]  /*5d70*/  MUFU.TANH R30, R30 ;  /* 0x0000001e001e7308 */ /* 0x000ee20000002400 */
[----:B------:R-:W-:Y:S01]  /*5d80*/  ISETP.GE.AND P4, PT, R20, R182, PT ;  /* 0x000000b61400720c */ /* 0x000fe20003f86270 */
[----:B--2---:R-:W-:Y:S01]  /*5d90*/  FFMA.FTZ R16, R34, UR5, R27 ;  /* 0x0000000522107c23 */ /* 0x004fe2000801001b */
[----:B------:R-:W-:Y:S01]  /*5da0*/  ISETP.GE.AND P1, PT, R20, R169, PT ;  /* 0x000000a91400720c */ /* 0x000fe20003f26270 */
[----:B------:R-:W-:Y:S01]  /*5db0*/  VIADD R19, R28, 0x11 ;  /* 0x000000111c137836 */ /* 0x000fe20000000000 */
[----:B------:R-:W-:Y:S01]  /*5dc0*/  I2FP.F32.S32 R20, R20 ;  /* 0x0000001400147245 */ /* 0x000fe20000201400 */
[----:B------:R-:W-:Y:S01]  /*5dd0*/  FMUL.FTZ R7, R196, UR23 ;  /* 0x00000017c4077c20 */ /* 0x000fe20008410000 */
[----:B------:R-:W-:Y:S01]  /*5de0*/  FSEL R16, R16, -INF , !P0 ;  /* 0xff80000010107808 */ /* 0x000fe20004000000 */
[----:B------:R-:W2:Y:S01]  /*5df0*/  MUFU.TANH R32, R32 ;  /* 0x0000002000207308 */ /* 0x000ea20000002400 */
[----:B------:R-:W-:Y:S01]  /*5e00*/  FMUL.FTZ R6, R207, UR23 ;  /* 0x00000017cf067c20 */ /* 0x000fe20008410000 */
[C---:B------:R-:W-:Y:S01]  /*5e10*/  FFMA.FTZ R17, R20.reuse, UR5, R9 ;  /* 0x0000000514117c23 */ /* 0x040fe20008010009 */
[----:B------:R-:W-:Y:S01]  /*5e20*/  FFMA.FTZ R9, R20, UR5, R24 ;  /* 0x0000000514097c23 */ /* 0x000fe20008010018 */
[----:B------:R-:W-:-:S02]  /*5e30*/  VIADD R24, R28, 0x10 ;  /* 0x000000101c187836 */ /* 0x000fc40000000000 */
[----:B-1----:R-:W-:Y:S01]  /*5e40*/  FFMA.FTZ R18, R20, UR5, R29 ;  /* 0x0000000514127c23 */ /* 0x002fe2000801001d */
[----:B------:R-:W-:Y:S01]  /*5e50*/  FMUL.FTZ R200, R200, UR23 ;  /* 0x00000017c8c87c20 */ /* 0x000fe20008410000 */
[----:B------:R-:W-:Y:S01]  /*5e60*/  FSEL R17, R17, -INF , !P6 ;  /* 0xff80000011117808 */ /* 0x000fe20007000000 */
[----:B------:R-:W1:Y:S01]  /*5e70*/  MUFU.TANH R22, R204 ;  /* 0x000000cc00167308 */ /* 0x000e620000002400 */
[----:B------:R-:W-:Y:S01]  /*5e80*/  I2FP.F32.S32 R23, R24 ;  /* 0x0000001800177245 */ /* 0x000fe20000201400 */
[----:B------:R-:W-:Y:S01]  /*5e90*/  FMUL.FTZ R202, R202, UR23 ;  /* 0x00000017caca7c20 */ /* 0x000fe20008410000 */
[----:B------:R-:W-:Y:S01]  /*5ea0*/  FSEL R9, R9, -INF , !P5 ;  /* 0xff80000009097808 */ /* 0x000fe20006800000 */
[----:B------:R-:W-:Y:S01]  /*5eb0*/  FMUL.FTZ R25, R10, UR23 ;  /* 0x000000170a197c20 */ /* 0x000fe20008410000 */
[C---:B------:R-:W-:Y:S01]  /*5ec0*/  ISETP.GE.AND P0, PT, R24.reuse, R234, PT ;  /* 0x000000ea1800720c */ /* 0x040fe20003f06270 */
[C---:B---3--:R-:W-:Y:S01]  /*5ed0*/  FFMA.FTZ R30, R23.reuse, UR5, R30 ;  /* 0x00000005171e7c23 */ /* 0x048fe2000801001e */
[C---:B------:R-:W-:Y:S01]  /*5ee0*/  ISETP.GE.AND P6, PT, R24.reuse, R183, PT ;  /* 0x000000b71800720c */ /* 0x040fe20003fc6270 */
[----:B------:R-:W3:Y:S01]  /*5ef0*/  MUFU.TANH R26, R26 ;  /* 0x0000001a001a7308 */ /* 0x000ee20000002400 */
[----:B--2---:R-:W-:Y:S01]  /*5f00*/  FFMA.FTZ R32, R23, UR5, R32 ;  /* 0x0000000517207c23 */ /* 0x004fe20008010020 */
[----:B------:R-:W-:Y:S01]  /*5f10*/  ISETP.GE.AND P5, PT, R24, R182, PT ;  /* 0x000000b61800720c */ /* 0x000fe20003fa6270 */
[----:B------:R-:W-:Y:S01]  /*5f20*/  FMUL.FTZ R201, R201, UR23 ;  /* 0x00000017c9c97c20 */ /* 0x000fe20008410000 */
[----:B------:R-:W-:Y:S01]  /*5f30*/  FSEL R18, R18, -INF , !P1 ;  /* 0xff80000012127808 */ /* 0x000fe20004800000 */
[----:B------:R-:W-:Y:S01]  /*5f40*/  FMUL.FTZ R199, R199, UR23 ;  /* 0x00000017c7c77c20 */ /* 0x000fe20008410000 */
[----:B------:R-:W-:-:S02]  /*5f50*/  FSEL R207, R30, -INF , !P0 ;  /* 0xff8000001ecf7808 */ /* 0x000fc40004000000 */
[----:B------:R-:W2:Y:S01]  /*5f60*/  MUFU.TANH R4, R4 ;  /* 0x0000000400047308 */ /* 0x000ea20000002400 */
[----:B-1----:R-:W-:Y:S01]  /*5f70*/  FFMA.FTZ R240, R23, UR5, R22 ;  /* 0x0000000517f07c23 */ /* 0x002fe20008010016 */
[----:B------:R-:W-:Y:S02]  /*5f80*/  FSEL R172, R32, -INF , !P6 ;  /* 0xff80000020ac7808 */ /* 0x000fe40007000000 */
[C---:B------:R-:W-:Y:S02]  /*5f90*/  ISETP.GE.AND P1, PT, R19.reuse, R234, PT ;  /* 0x000000ea1300720c */ /* 0x040fe40003f26270 */
[----:B------:R-:W-:Y:S02]  /*5fa0*/  FSEL R240, R240, -INF , !P5 ;  /* 0xff800000f0f07808 */ /* 0x000fe40006800000 */
[----:B------:R-:W1:Y:S01]  /*5fb0*/  MUFU.TANH R21, R21 ;  /* 0x0000001500157308 */ /* 0x000e620000002400 */
[----:B---3--:R-:W-:Y:S01]  /*5fc0*/  FFMA.FTZ R26, R20, UR5, R26 ;  /* 0x00000005141a7c23 */ /* 0x008fe2000801001a */
[----:B------:R-:W-:-:S02]  /*5fd0*/  ISETP.GE.AND P0, PT, R19, R183, PT ;  /* 0x000000b71300720c */ /* 0x000fc40003f06270 */
[C---:B------:R-:W-:Y:S02]  /*5fe0*/  ISETP.GE.AND P6, PT, R19.reuse, R182, PT ;  /* 0x000000b61300720c */ /* 0x040fe40003fc6270 */
[----:B------:R-:W-:Y:S02]  /*5ff0*/  ISETP.GE.AND P5, PT, R19, R169, PT ;  /* 0x000000a91300720c */ /* 0x000fe40003fa6270 */
[----:B------:R-:W3:Y:S01]  /*6000*/  MUFU.TANH R206, R206 ;  /* 0x000000ce00ce7308 */ /* 0x000ee20000002400 */
[----:B------:R-:W-:Y:S02]  /*6010*/  I2FP.F32.S32 R19, R19 ;  /* 0x0000001300137245 */ /* 0x000fe40000201400 */
[----:B------:R-:W-:Y:S02]  /*6020*/  FSEL R20, R26, -INF , !P4 ;  /* 0xff8000001a147808 */ /* 0x000fe40006000000 */
[----:B------:R-:W-:Y:S01]  /*6030*/  ISETP.GE.AND P4, PT, R24, R169, PT ;  /* 0x000000a91800720c */ /* 0x000fe20003f86270 */
[----:B------:R-:W-:Y:S01]  /*6040*/  FMUL.FTZ R24, R198, UR23 ;  /* 0x00000017c6187c20 */ /* 0x000fe20008410000 */
[C---:B--2---:R-:W-:Y:S01]  /*6050*/  FFMA.FTZ R4, R19.reuse, UR5, R4 ;  /* 0x0000000513047c23 */ /* 0x044fe20008010004 */
[----:B------:R-:W2:Y:S01]  /*6060*/  MUFU.TANH R5, R5 ;  /* 0x0000000500057308 */ /* 0x000ea20000002400 */
[----:B-1----:R-:W-:-:S03]  /*6070*/  FFMA.FTZ R21, R19, UR5, R21 ;  /* 0x0000000513157c23 */ /* 0x002fc60008010015 */
[----:B------:R-:W-:Y:S02]  /*6080*/  FSEL R205, R4, -INF , !P1 ;  /* 0xff80000004cd7808 */ /* 0x000fe40004800000 */
[----:B------:R-:W-:Y:S02]  /*6090*/  FSEL R238, R21, -INF , !P6 ;  /* 0xff80000015ee7808 */ /* 0x000fe40007000000 */
[----:B------:R-:W1:Y:S01]  /*60a0*/  MUFU.TANH R7, R7 ;  /* 0x0000000700077308 */ /* 0x000e620000002400 */
[----:B---3--:R-:W-:Y:S01]  /*60b0*/  FFMA.FTZ R206, R23, UR5, R206 ;  /* 0x0000000517ce7c23 */ /* 0x008fe200080100ce */
[----:B------:R-:W-:-:S04]  /*60c0*/  VIADD R23, R28, 0x18 ;  /* 0x000000181c177836 */ /* 0x000fc80000000000 */
[----:B------:R-:W-:Y:S02]  /*60d0*/  FSEL R206, R206, -INF , !P4 ;  /* 0xff800000cece7808 */ /* 0x000fe40006000000 */
[----:B------:R-:W3:Y:S01]  /*60e0*/  MUFU.TANH R6, R6 ;  /* 0x0000000600067308 */ /* 0x000ee20000002400 */
[----:B------:R-:W-:Y:S01]  /*60f0*/  I2FP.F32.S32 R21, R23 ;  /* 0x0000001700157245 */ /* 0x000fe20000201400 */
[----:B--2---:R-:W-:Y:S01]  /*6100*/  FFMA.FTZ R5, R19, UR5, R5 ;  /* 0x0000000513057c23 */ /* 0x004fe20008010005 */
[C---:B------:R-:W-:Y:S02]  /*6110*/  ISETP.GE.AND P4, PT, R23.reuse, R234, PT ;  /* 0x000000ea1700720c */ /* 0x040fe40003f86270 */
[----:B------:R-:W-:Y:S02]  /*6120*/  ISETP.GE.AND P1, PT, R23, R183, PT ;  /* 0x000000b71700720c */ /* 0x000fe40003f26270 */
[----:B------:R-:W-:Y:S01]  /*6130*/  FSEL R173, R5, -INF , !P0 ;  /* 0xff80000005ad7808 */ /* 0x000fe20004000000 */
[----:B------:R-:W2:Y:S01]  /*6140*/  MUFU.TANH R22, R200 ;  /* 0x000000c800167308 */ /* 0x000ea20000002400 */
[----:B-1----:R-:W-:Y:S01]  /*6150*/  FFMA.FTZ R7, R21, UR5, R7 ;  /* 0x0000000515077c23 */ /* 0x002fe20008010007 */
[----:B------:R-:W-:Y:S01]  /*6160*/  ISETP.GE.AND P0, PT, R23, R182, PT ;  /* 0x000000b61700720c */ /* 0x000fe20003f06270 */
[----:B------:R-:W-:Y:S01]  /*6170*/  FMUL.FTZ R5, R197, UR23 ;  /* 0x00000017c5057c20 */ /* 0x000fe20008410000 */
[----:B------:R-:W-:Y:S01]  /*6180*/  ISETP.GE.AND P6, PT, R23, R169, PT ;  /* 0x000000a91700720c */ /* 0x000fe20003fc6270 */
[----:B------:R-:W-:Y:S01]  /*6190*/  FMUL.FTZ R23, R203, UR23 ;  /* 0x00000017cb177c20 */ /* 0x000fe20008410000 */
[----:B------:R-:W-:-:S02]  /*61a0*/  FSEL R203, R7, -INF , !P4 ;  /* 0xff80000007cb7808 */ /* 0x000fc40006000000 */
[----:B------:R-:W1:Y:S01]  /*61b0*/  MUFU.TANH R24, R24 ;  /* 0x0000001800187308 */ /* 0x000e620000002400 */
[----:B---3--:R-:W-:Y:S01]  /*61c0*/  FFMA.FTZ R6, R19, UR5, R6 ;  /* 0x0000000513067c23 */ /* 0x008fe20008010006 */
[----:B------:R-:W-:Y:S02]  /*61d0*/  I2FP.F32.S32 R7, R28 ;  /* 0x0000001c00077245 */ /* 0x000fe40000201400 */
[----:B------:R-:W-:Y:S02]  /*61e0*/  ISETP.GE.AND P4, PT, R28, R183, PT ;  /* 0x000000b71c00720c */ /* 0x000fe40003f86270 */
[----:B------:R-:W-:Y:S01]  /*61f0*/  FSEL R220, R6, -INF , !P5 ;  /* 0xff80000006dc7808 */ /* 0x000fe20006800000 */
[----:B------:R-:W-:Y:S01]  /*6200*/  FFMA.FTZ R0, R7, UR5, R0 ;  /* 0x0000000507007c23 */ /* 0x000fe20008010000 */
[----:B------:R-:W3:Y:S01]  /*6210*/  MUFU.TANH R10, R202 ;  /* 0x000000ca000a7308 */ /* 0x000ee20000002400 */
[----:B--2---:R-:W-:Y:S01]  /*6220*/  FFMA.FTZ R22, R21, UR5, R22 ;  /* 0x0000000515167c23 */ /* 0x004fe20008010016 */
[----:B------:R-:W-:Y:S01]  /*6230*/  ISETP.GE.AND P5, PT, R28, R234, PT ;  /* 0x000000ea1c00720c */ /* 0x000fe20003fa6270 */
[----:B------:R-:W-:-:S03]  /*6240*/  FFMA.FTZ R2, R7, UR5, R2 ;  /* 0x0000000507027c23 */ /* 0x000fc60008010002 */
[----:B------:R-:W-:Y:S02]  /*6250*/  FSEL R236, R22, -INF , !P0 ;  /* 0xff80000016ec7808 */ /* 0x000fe40004000000 */
[----:B------:R-:W2:Y:S01]  /*6260*/  MUFU.TANH R4, R25 ;  /* 0x0000001900047308 */ /* 0x000ea20000002400 */
[C---:B-1----:R-:W-:Y:S01]  /*6270*/  FFMA.FTZ R24, R21.reuse, UR5, R24 ;  /* 0x0000000515187c23 */ /* 0x042fe20008010018 */
[----:B------:R-:W-:Y:S02]  /*6280*/  ISETP.GE.AND P0, PT, R28, R169, PT ;  /* 0x000000a91c00720c */ /* 0x000fe40003f06270 */
[----:B------:R-:W-:Y:S02]  /*6290*/  FSEL R19, R2, -INF , !P4 ;  /* 0xff80000002137808 */ /* 0x000fe40006000000 */
[----:B------:R-:W-:Y:S02]  /*62a0*/  FSEL R195, R24, -INF , !P1 ;  /* 0xff80000018c37808 */ /* 0x000fe40004800000 */
[----:B------:R-:W1:Y:S01]  /*62b0*/  MUFU.TANH R3, R3 ;  /* 0x0000000300037308 */ /* 0x000e620000002400 */
[----:B---3--:R-:W-:Y:S01]  /*62c0*/  FFMA.FTZ R10, R21, UR5, R10 ;  /* 0x00000005150a7c23 */ /* 0x008fe2000801000a */
[C---:B------:R-:W-:Y:S01]  /*62d0*/  ISETP.GE.AND P1, PT, R28.reuse, R182, PT ;  /* 0x000000b61c00720c */ /* 0x040fe20003f26270 */
[----:B------:R-:W-:Y:S01]  /*62e0*/  VIADD R28, R28, 0x19 ;  /* 0x000000191c1c7836 */ /* 0x000fe20000000000 */
[----:B------:R-:W-:-:S02]  /*62f0*/  FSEL R21, R0, -INF , !P5 ;  /* 0xff80000000157808 */ /* 0x000fc40006800000 */
[----:B------:R-:W-:Y:S02]  /*6300*/  FSEL R204, R10, -INF , !P6 ;  /* 0xff8000000acc7808 */ /* 0x000fe40007000000 */
[----:B------:R-:W3:Y:S01]  /*6310*/  MUFU.TANH R5, R5 ;  /* 0x0000000500057308 */ /* 0x000ee20000002400 */
[C---:B--2---:R-:W-:Y:S01]  /*6320*/  FFMA.FTZ R4, R7.reuse, UR5, R4 ;  /* 0x0000000507047c23 */ /* 0x044fe20008010004 */
[----:B------:R-:W-:Y:S02]  /*6330*/  I2FP.F32.S32 R0, R28 ;  /* 0x0000001c00007245 */ /* 0x000fe40000201400 */
[----:B------:R-:W-:Y:S02]  /*6340*/  ISETP.GE.AND P6, PT, R28, R234, PT ;  /* 0x000000ea1c00720c */ /* 0x000fe40003fc6270 */
[----:B------:R-:W-:Y:S02]  /*6350*/  FSEL R10, R4, -INF , !P0 ;  /* 0xff800000040a7808 */ /* 0x000fe40004000000 */
[----:B------:R-:W2:Y:S01]  /*6360*/  MUFU.TANH R6, R199 ;  /* 0x000000c700067308 */ /* 0x000ea20000002400 */
[----:B------:R-:W-:Y:S01]  /*6370*/  PLOP3.LUT P0, PT, PT, PT, UP0, 0x80, 0x0 ;  /* 0x000000000000781c */ /* 0x000fe20003f0f008 */
[----:B-1----:R-:W-:Y:S01]  /*6380*/  FFMA.FTZ R3, R7, UR5, R3 ;  /* 0x0000000507037c23 */ /* 0x002fe20008010003 */
[----:B------:R-:W-:Y:S01]  /*6390*/  BAR.SYNC.DEFER_BLOCKING 0x0 ;  /* 0x0000000000007b1d */ /* 0x000fe20000010000 */
[----:B------:R-:W-:-:S02]  /*63a0*/  ISETP.GE.AND P5, PT, R28, R183, PT ;  /* 0x000000b71c00720c */ /* 0x000fc40003fa6270 */
[----:B------:R-:W-:Y:S02]  /*63b0*/  ISETP.GE.AND P4, PT, R28, R182, PT ;  /* 0x000000b61c00720c */ /* 0x000fe40003f86270 */
[----:B------:R-:W-:Y:S01]  /*63c0*/  FSEL R22, R3, -INF , !P1 ;  /* 0xff80000003167808 */ /* 0x000fe20004800000 */
[----:B------:R-:W1:Y:S01]  /*63d0*/  MUFU.TANH R201, R201 ;  /* 0x000000c900c97308 */ /* 0x000e620000002400 */
[----:B---3--:R-:W-:Y:S01]  /*63e0*/  FFMA.FTZ R5, R0, UR5, R5 ;  /* 0x0000000500057c23 */ /* 0x008fe20008010005 */
[----:B------:R-:W-:-:S06]  /*63f0*/  ISETP.GE.AND P1, PT, R28, R169, PT ;  /* 0x000000a91c00720c */ /* 0x000fcc0003f26270 */
[----:B------:R-:W3:Y:S01]  /*6400*/  MUFU.TANH R23, R23 ;  /* 0x0000001700177308 */ /* 0x000ee20000002400 */
[----:B--2---:R-:W-:Y:S01]  /*6410*/  FFMA.FTZ R6, R0, UR5, R6 ;  /* 0x0000000500067c23 */ /* 0x004fe20008010006 */
[----:B------:R-:W-:-:S04]  /*6420*/  FSEL R199, R5, -INF , !P6 ;  /* 0xff80000005c77808 */ /* 0x000fc80007000000 */
[----:B------:R-:W-:Y:S01]  /*6430*/  FSEL R194, R6, -INF , !P5 ;  /* 0xff80000006c27808 */ /* 0x000fe20006800000 */
[----:B-1----:R-:W-:-:S05]  /*6440*/  FFMA.FTZ R201, R0, UR5, R201 ;  /* 0x0000000500c97c23 */ /* 0x002fca00080100c9 */
[----:B------:R-:W-:Y:S01]  /*6450*/  FSEL R222, R201, -INF , !P4 ;  /* 0xff800000c9de7808 */ /* 0x000fe20006000000 */
[----:B---3--:R-:W-:-:S05]  /*6460*/  FFMA.FTZ R23, R0, UR5, R23 ;  /* 0x0000000500177c23 */ /* 0x008fca0008010017 */
[----:B------:R-:W-:Y:S01]  /*6470*/  FSEL R202, R23, -INF , !P1 ;  /* 0xff80000017ca7808 */ /* 0x000fe20004800000 */
        /* <DEDUP_REMOVED lines=48> */
.L_x_1673:
[----:B------:R-:W-:Y:S05]  /*6780*/  BSYNC B0 ;  /* 0x0000000000007941 */ /* 0x000fea0003800000 */
.L_x_1672:
[----:B------:R-:W0:Y:S02]  /*6790*/  LDGDEPBAR ;  /* 0x00000000000079af */ /* 0x000e240000000000 */
.L_x_1671:
        /* <DEDUP_REMOVED lines=36> */
[----:B-1----:R-:W-:-:S03]  /*69e0*/  FMNMX.FTZ R7, R0, R7, !PT ;  /* 0x0000000700077209 */ /* 0x002fc60007810000 */
[----:B------:R-:W1:Y:S04]  /*69f0*/  SHFL.BFLY PT, R23, R2, 0x2, 0x1f ;  /* 0x0c401f0002177f89 */ /* 0x000e6800000e0000 */
[----:B------:R-:W3:Y:S04]  /*6a00*/  SHFL.BFLY PT, R5, R6, 0x2, 0x1f ;  /* 0x0c401f0006057f89 */ /* 0x000ee800000e0000 */
[----:B------:R-:W4:Y:S01]  /*6a10*/  SHFL.BFLY PT, R0, R7, 0x1, 0x1f ;  /* 0x0c201f0007007f89 */ /* 0x000f2200000e0000 */
[----:B--2---:R-:W-:Y:S02]  /*6a20*/  FMNMX.FTZ R4, R3, R4, !PT ;  /* 0x0000000403047209 */ /* 0x004fe40007810000 */
[----:B-1----:R-:W-:-:S03]  /*6a30*/  FMNMX.FTZ R23, R2, R23, !PT ;  /* 0x0000001702177209 */ /* 0x002fc60007810000 */
        /* <DEDUP_REMOVED lines=13> */
[--C-:B------:R-:W-:Y:S01]  /*6b10*/  FFMA.FTZ R173, R173, UR20, -R196.reuse ;  /* 0x00000014adad7c23 */ /* 0x100fe200080108c4 */
        /* <DEDUP_REMOVED lines=8> */
[----:B------:R-:W-:Y:S01]  /*6ba0*/  FSEL R4, R3, RZ, P1 ;  /* 0x000000ff03047208 */ /* 0x000fe20000800000 */
[----:B------:R-:W-:Y:S01]  /*6bb0*/  FMUL.FTZ R223, R244, UR20 ;  /* 0x00000014f4df7c20 */ /* 0x000fe20008410000 */
[----:B------:R-:W-:Y:S01]  /*6bc0*/  FSETP.NEU.FTZ.AND P6, PT, R2, -INF , PT ;  /* 0xff8000000200780b */ /* 0x000fe20003fdd000 */
[--C-:B------:R-:W-:Y:S01]  /*6bd0*/  FFMA.FTZ R174, R16, UR20, -R221.reuse ;  /* 0x0000001410ae7c23 */ /* 0x100fe200080108dd */
[----:B------:R-:W-:Y:S01]  /*6be0*/  FSEL R16, R0, RZ, P5 ;  /* 0x000000ff00107208 */ /* 0x000fe20002800000 */
[----:B------:R-:W-:Y:S01]  /*6bf0*/  FADD.FTZ R4, R165, -R4 ;  /* 0x80000004a5047221 */ /* 0x000fe20000010000 */
[----:B------:R-:W-:Y:S01]  /*6c00*/  FSETP.NEU.FTZ.AND P4, PT, R244, -INF , PT ;  /* 0xff800000f400780b */ /* 0x000fe20003f9d000 */
[----:B------:R-:W-:Y:S01]  /*6c10*/  FFMA.FTZ R176, R10, UR20, -R221 ;  /* 0x000000140ab07c23 */ /* 0x000fe200080108dd */
[----:B------:R-:W-:Y:S01]  /*6c20*/  FSEL R5, R2, RZ, P6 ;  /* 0x000000ff02057208 */ /* 0x000fe20003000000 */
[----:B------:R-:W-:Y:S01]  /*6c30*/  FADD.FTZ R16, R167, -R16 ;  /* 0x80000010a7107221 */ /* 0x000fe20000010000 */
[----:B------:R-:W-:Y:S01]  /*6c40*/  FMUL.FTZ R192, R4, UR20 ;  /* 0x0000001404c07c20 */ /* 0x000fe20008410000 */
[----:B------:R-:W-:Y:S01]  /*6c50*/  FSEL R200, R200, RZ, P6 ;  /* 0x000000ffc8c87208 */ /* 0x000fe20003000000 */
[----:B------:R-:W-:Y:S01]  /*6c60*/  FFMA.FTZ R4, R11, UR20, -R196 ;  /* 0x000000140b047c23 */ /* 0x000fe200080108c4 */
[----:B------:R-:W-:Y:S01]  /*6c70*/  FSEL R223, R223, RZ, P4 ;  /* 0x000000ffdfdf7208 */ /* 0x000fe20002000000 */
[----:B------:R-:W-:Y:S01]  /*6c80*/  FMUL.FTZ R16, R16, UR20 ;  /* 0x0000001410107c20 */ /* 0x000fe20008410000 */
        /* <DEDUP_REMOVED lines=10> */
[----:B------:R-:W-:Y:S01]  /*6d30*/  FFMA.FTZ R191, R18, UR20, -R221 ;  /* 0x0000001412bf7c23 */ /* 0x000fe200080108dd */
[----:B------:R1:W-:Y:S01]  /*6d40*/  MUFU.EX2 R168, R4 ;  /* 0x0000000400a87308 */ /* 0x0003e20000000800 */
[----:B------:R-:W2:Y:S01]  /*6d50*/  LDSM.16.MT88.4 R28, [R210+0xa000] ;  /* 0x00a00000d21c783b */ /* 0x000ea20000004200 */
[----:B------:R-:W-:Y:S01]  /*6d60*/  FSEL R193, R244, RZ, P4 ;  /* 0x000000fff4c17208 */ /* 0x000fe20002000000 */
[----:B------:R-:W-:Y:S01]  /*6d70*/  FMUL.FTZ R198, R198, UR20 ;  /* 0x00000014c6c67c20 */ /* 0x000fe20008410000 */
[--C-:B------:R-:W-:Y:S01]  /*6d80*/  FFMA.FTZ R237, R240, UR20, -R223.reuse ;  /* 0x00000014f0ed7c23 */ /* 0x100fe200080108df */
[----:B------:R-:W3:Y:S01]  /*6d90*/  LDSM.16.MT88.4 R20, [R208+0xa000] ;  /* 0x00a00000d014783b */ /* 0x000ee20000004200 */
[----:B------:R-:W-:Y:S01]  /*6da0*/  FFMA.FTZ R238, R238, UR20, -R223 ;  /* 0x00000014eeee7c23 */ /* 0x000fe200080108df */
[----:B------:R-:W-:Y:S01]  /*6db0*/  FADD.FTZ R193, R166, -R193 ;  /* 0x800000c1a6c17221 */ /* 0x000fe20000010000 */
[----:B------:R4:W5:Y:S01]  /*6dc0*/  MUFU.EX2 R201, R16 ;  /* 0x0000001000c97308 */ /* 0x0009620000000800 */
[----:B------:R-:W3:Y:S01]  /*6dd0*/  LDSM.16.MT88.4 R12, [R212+0xb000] ;  /* 0x00b00000d40c783b */ /* 0x000ee20000004200 */
[----:B------:R-:W-:Y:S01]  /*6de0*/  FFMA.FTZ R236, R236, UR20, -R223 ;  /* 0x00000014ecec7c23 */ /* 0x000fe200080108df */
[----:B------:R-:W-:Y:S01]  /*6df0*/  FMUL.FTZ R193, R193, UR20 ;  /* 0x00000014c1c17c20 */ /* 0x000fe20008410000 */
[--C-:B------:R-:W-:Y:S01]  /*6e00*/  FFMA.FTZ R206, R206, UR20, -R221.reuse ;  /* 0x00000014cece7c23 */ /* 0x100fe200080108dd */
[----:B------:R-:W3:Y:S01]  /*6e10*/  LDSM.16.MT88.4 R8, [R210+0xb000] ;  /* 0x00b00000d208783b */ /* 0x000ee20000004200 */
[--C-:B------:R-:W-:Y:S01]  /*6e20*/  FFMA.FTZ R239, R220, UR20, -R221.reuse ;  /* 0x00000014dcef7c23 */ /* 0x100fe200080108dd */
[----:B------:R-:W-:Y:S01]  /*6e30*/  FFMA.FTZ R204, R204, UR20, -R221 ;  /* 0x00000014cccc7c23 */ /* 0x000fe200080108dd */
[----:B------:R-:W-:Y:S01]  /*6e40*/  MUFU.EX2 R184, R184 ;  /* 0x000000b800b87308 */ /* 0x000fe20000000800 */
[----:B-1----:R-:W1:Y:S01]  /*6e50*/  LDSM.16.MT88.4 R4, [R209+0xb000] ;  /* 0x00b00000d104783b */ /* 0x002e620000004200 */
[----:B------:R-:W-:Y:S01]  /*6e60*/  FFMA.FTZ R223, R222, UR20, -R223 ;  /* 0x00000014dedf7c23 */ /* 0x000fe200080108df */
[----:B------:R-:W-:Y:S01]  /*6e70*/  FFMA.FTZ R221, R202, UR20, -R221 ;  /* 0x00000014cadd7c23 */ /* 0x000fe200080108dd */
[--C-:B------:R-:W-:Y:S01]  /*6e80*/  FFMA.FTZ R202, R207, UR20, -R200.reuse ;  /* 0x00000014cfca7c23 */ /* 0x100fe200080108c8 */
[--C-:B------:R-:W-:Y:S01]  /*6e90*/  FFMA.FTZ R205, R205, UR20, -R200.reuse ;  /* 0x00000014cdcd7c23 */ /* 0x100fe200080108c8 */
[--C-:B------:R-:W-:Y:S01]  /*6ea0*/  FFMA.FTZ R203, R203, UR20, -R200.reuse ;  /* 0x00000014cbcb7c23 */ /* 0x100fe200080108c8 */
[----:B------:R-:W-:Y:S01]  /*6eb0*/  FFMA.FTZ R200, R199, UR20, -R200 ;  /* 0x00000014c7c87c23 */ /* 0x000fe200080108c8 */
[----:B------:R-:W2:Y:S01]  /*6ec0*/  MUFU.EX2 R179, R179 ;  /* 0x000000b300b37308 */ /* 0x000ea20000000800 */
        /* <DEDUP_REMOVED lines=15> */
[----:B------:R-:W5:Y:S01]  /*6fc0*/  MUFU.EX2 R177, R177 ;  /* 0x000000b100b17308 */ /* 0x000f620000000800 */
        /* <DEDUP_REMOVED lines=24> */
[----:B------:R-:W-:Y:S01]  /*7150*/  FFMA.FTZ R194, R194, UR20, -R196 ;  /* 0x00000014c2c27c23 */ /* 0x000fe200080108c4 */
[----:B------:R-:W-:-:S06]  /*7160*/  FFMA.FTZ R232, R232, R201, R187 ;  /* 0x000000c9e8e87223 */ /* 0x000fcc00000100bb */
[----:B------:R-:W5:Y:S01]  /*7170*/  MUFU.EX2 R191, R191 ;  /* 0x000000bf00bf7308 */ /* 0x000f620000000800 */
[----:B--2---:R-:W-:-:S07]  /*7180*/  F2FP.F16.F32.PACK_AB R165, R175, R176 ;  /* 0x000000b0afa5723e */ /* 0x004fce00000000ff */
[----:B------:R-:W2:Y:S08]  /*7190*/  MUFU.EX2 R193, R193 ;  /* 0x000000c100c17308 */ /* 0x000eb00000000800 */
[----:B------:R-:W3:Y:S01]  /*71a0*/  MUFU.EX2 R192, R192 ;  /* 0x000000c000c07308 */ /* 0x000ee20000000800 */
[----:B-----5:R-:W-:-:S07]  /*71b0*/  F2FP.F16.F32.PACK_AB R167, R191, R174 ;  /* 0x000000aebfa7723e */ /* 0x020fce00000000ff */
        /* <DEDUP_REMOVED lines=110> */
[----:B------:R-:W-:Y:S01]  /*78a0*/  MUFU.EX2 R237, R237 ;  /* 0x000000ed00ed7308 */ /* 0x000fe20000000800 */
[----:B------:R-:W-:Y:S01]  /*78b0*/  FFMA.FTZ R235, R235, R198, R190 ;  /* 0x000000c6ebeb7223 */ /* 0x000fe200000100be */
[----:B------:R-:W-:Y:S01]  /*78c0*/  FFMA.FTZ R184, R233, R193, R184 ;  /* 0x000000c1e9b87223 */ /* 0x000fe200000100b8 */
[----:B------:R-:W-:Y:S01]  /*78d0*/  HMMA.16816.F32 R60, R164, R22, R60 ;  /* 0x00000016a43c723c */ /* 0x000fe2000000183c */
[----:B------:R-:W-:-:S02]  /*78e0*/  FFMA.FTZ R176, R231, R192, R176 ;  /* 0x000000c0e7b07223 */ /* 0x000fc400000100b0 */
[----:B------:R-:W-:Y:S02]  /*78f0*/  FADD.FTZ R179, R179, R184 ;  /* 0x000000b8b3b37221 */ /* 0x000fe40000010000 */
[----:B------:R-:W2:Y:S01]  /*7900*/  MUFU.EX2 R238, R238 ;  /* 0x000000ee00ee7308 */ /* 0x000ea20000000800 */
[----:B------:R-:W-:Y:S01]  /*7910*/  HMMA.16816.F32 R72, R164, R12, R72 ;  /* 0x0000000ca448723c */ /* 0x000fe20000001848 */
[----:B------:R-:W-:Y:S01]  /*7920*/  FADD.FTZ R175, R175, R176 ;  /* 0x000000b0afaf7221 */ /* 0x000fe20000010000 */
[----:B------:R-:W-:-:S03]  /*7930*/  FADD.FTZ R178, R178, R179 ;  /* 0x000000b3b2b27221 */ /* 0x000fc60000010000 */
[----:B------:R-:W-:Y:S01]  /*7940*/  FADD.FTZ R174, R174, R175 ;  /* 0x000000afaeae7221 */ /* 0x000fe20000010000 */
        /* <DEDUP_REMOVED lines=8> */
[C---:B-1----:R-:W-:Y:S06]  /*79d0*/  HMMA.16816.F32 R104, R164.reuse, R4, R104 ;  /* 0x00000004a468723c */ /* 0x042fec0000001868 */
[C---:B------:R-:W-:Y:S01]  /*79e0*/  HMMA.16816.F32 R108, R164.reuse, R6, R108 ;  /* 0x00000006a46c723c */ /* 0x040fe2000000186c */
[----:B------:R-:W1:Y:S05]  /*79f0*/  MUFU.EX2 R239, R239 ;  /* 0x000000ef00ef7308 */ /* 0x000e6a0000000800 */
[C---:B----4-:R-:W-:Y:S03]  /*7a00*/  HMMA.16816.F32 R120, R164.reuse, R16, R120 ;  /* 0x00000010a478723c */ /* 0x050fe60000001878 */
[----:B------:R-:W-:Y:S03]  /*7a10*/  MUFU.EX2 R204, R204 ;  /* 0x000000cc00cc7308 */ /* 0x000fe60000000800 */
[----:B------:R-:W-:Y:S05]  /*7a20*/  HMMA.16816.F32 R124, R164, R18, R124 ;  /* 0x00000012a47c723c */ /* 0x000fea000000187c */
[----:B------:R-:W3:Y:S02]  /*7a30*/  MUFU.EX2 R221, R221 ;  /* 0x000000dd00dd7308 */ /* 0x000ee40000000800 */
[C---:B------:R-:W-:Y:S01]  /*7a40*/  F2FP.F16.F32.PACK_AB R164, R188.reuse, R190 ;  /* 0x000000bebca4723e */ /* 0x040fe200000000ff */
[----:B------:R-:W-:Y:S01]  /*7a50*/  FADD.FTZ R188, R188, R235 ;  /* 0x000000ebbcbc7221 */ /* 0x000fe20000010000 */
[C---:B------:R-:W-:Y:S01]  /*7a60*/  F2FP.F16.F32.PACK_AB R165, R185.reuse, R187 ;  /* 0x000000bbb9a5723e */ /* 0x040fe200000000ff */
[----:B------:R-:W-:Y:S01]  /*7a70*/  FADD.FTZ R185, R185, R232 ;  /* 0x000000e8b9b97221 */ /* 0x000fe20000010000 */
[----:B------:R-:W-:Y:S01]  /*7a80*/  F2FP.F16.F32.PACK_AB R166, R186, R189 ;  /* 0x000000bdbaa6723e */ /* 0x000fe200000000ff */
[----:B------:R-:W-:Y:S01]  /*7a90*/  FADD.FTZ R189, R189, R188 ;  /* 0x000000bcbdbd7221 */ /* 0x000fe20000010000 */
[----:B------:R-:W-:Y:S01]  /*7aa0*/  F2FP.F16.F32.PACK_AB R167, R197, R168 ;  /* 0x000000a8c5a7723e */ /* 0x000fe200000000ff */
[----:B------:R-:W-:Y:S01]  /*7ab0*/  MUFU.EX2 R202, R202 ;  /* 0x000000ca00ca7308 */ /* 0x000fe20000000800 */
[----:B------:R-:W-:Y:S01]  /*7ac0*/  FADD.FTZ R168, R168, R185 ;  /* 0x000000b9a8a87221 */ /* 0x000fe20000010000 */
[----:B------:R-:W-:-:S03]  /*7ad0*/  FADD.FTZ R189, R186, R189 ;  /* 0x000000bdbabd7221 */ /* 0x000fc60000010000 */
[----:B------:R-:W-:Y:S01]  /*7ae0*/  FADD.FTZ R197, R197, R168 ;  /* 0x000000a8c5c57221 */ /* 0x000fe20000010000 */
[C---:B------:R-:W-:Y:S01]  /*7af0*/  HMMA.16816.F32 R160, R164.reuse, R32, R160 ;  /* 0x00000020a4a0723c */ /* 0x040fe200000018a0 */
[----:B------:R-:W-:Y:S01]  /*7b00*/  MOV R168, R2 ;  /* 0x0000000200a87202 */ /* 0x000fe20000000f00 */
[----:B------:R-:W4:Y:S04]  /*7b10*/  MUFU.EX2 R205, R205 ;  /* 0x000000cd00cd7308 */ /* 0x000f280000000800 */
[C---:B------:R-:W-:Y:S01]  /*7b20*/  HMMA.16816.F32 R148, R164.reuse, R34, R148 ;  /* 0x00000022a494723c */ /* 0x040fe20000001894 */
[----:B------:R-:W-:Y:S03]  /*7b30*/  LDSM.16.MT88.4 R32, [R210+0xa800] ;  /* 0x00a80000d220783b */ /* 0x000fe60000004200 */
[----:B------:R-:W-:Y:S02]  /*7b40*/  MUFU.EX2 R172, R172 ;  /* 0x000000ac00ac7308 */ /* 0x000fe40000000800 */
[C---:B------:R-:W-:Y:S06]  /*7b50*/  HMMA.16816.F32 R144, R164.reuse, R28, R144 ;  /* 0x0000001ca490723c */ /* 0x040fec0000001890 */
[C---:B------:R-:W-:Y:S01]  /*7b60*/  HMMA.16816.F32 R132, R164.reuse, R30, R132 ;  /* 0x0000001ea484723c */ /* 0x040fe20000001884 */
[----:B------:R-:W-:Y:S01]  /*7b70*/  LDSM.16.MT88.4 R28, [R209+0xa800] ;  /* 0x00a80000d11c783b */ /* 0x000fe20000004200 */
[----:B------:R-:W5:Y:S04]  /*7b80*/  MUFU.EX2 R173, R173 ;  /* 0x000000ad00ad7308 */ /* 0x000f680000000800 */
[C---:B------:R-:W-:Y:S04]  /*7b90*/  HMMA.16816.F32 R36, R164.reuse, R24, R36 ;  /* 0x00000018a424723c */ /* 0x040fe80000001824 */
[----:B------:R-:W-:Y:S02]  /*7ba0*/  MUFU.EX2 R203, R203 ;  /* 0x000000cb00cb7308 */ /* 0x000fe40000000800 */
[C---:B------:R-:W-:Y:S01]  /*7bb0*/  HMMA.16816.F32 R48, R164.reuse, R26, R48 ;  /* 0x0000001aa430723c */ /* 0x040fe20000001830 */
[----:B------:R-:W4:Y:S05]  /*7bc0*/  LDSM.16.MT88.4 R24, [R212+0xa800] ;  /* 0x00a80000d418783b */ /* 0x000f2a0000004200 */
[C---:B------:R-:W-:Y:S01]  /*7bd0*/  HMMA.16816.F32 R52, R164.reuse, R20, R52 ;  /* 0x00000014a434723c */ /* 0x040fe20000001834 */
[----:B------:R-:W5:Y:S05]  /*7be0*/  MUFU.EX2 R200, R200 ;  /* 0x000000c800c87308 */ /* 0x000f6a0000000800 */
[C---:B------:R-:W-:Y:S01]  /*7bf0*/  HMMA.16816.F32 R64, R164.reuse, R22, R64 ;  /* 0x00000016a440723c */ /* 0x040fe20000001840 */
[----:B------:R-:W5:Y:S02]  /*7c00*/  LDSM.16.MT88.4 R20, [R208+0xa800] ;  /* 0x00a80000d014783b */ /* 0x000f640000004200 */
[----:B------:R-:W-:Y:S03]  /*7c10*/  MUFU.EX2 R195, R195 ;  /* 0x000000c300c37308 */ /* 0x000fe60000000800 */
[C---:B------:R-:W-:Y:S05]  /*7c20*/  HMMA.16816.F32 R68, R164.reuse, R12, R68 ;  /* 0x0000000ca444723c */ /* 0x040fea0000001844 */
[----:B------:R-:W5:Y:S01]  /*7c30*/  MUFU.EX2 R194, R194 ;  /* 0x000000c200c27308 */ /* 0x000f620000000800 */
        /* <DEDUP_REMOVED lines=10> */
[----:B------:R-:W5:Y:S06]  /*7ce0*/  LDSM.16.MT88.4 R16, [R212+0xb800] ;  /* 0x00b80000d410783b */ /* 0x000f6c0000004200 */
[----:B--2---:R-:W-:Y:S01]  /*7cf0*/  F2FP.F16.F32.PACK_AB R164, R238, R237 ;  /* 0x000000edeea4723e */ /* 0x004fe200000000ff */
[----:B------:R-:W-:Y:S01]  /*7d00*/  FADD.FTZ R237, R237, R178 ;  /* 0x000000b2eded7221 */ /* 0x000fe20000010000 */
[----:B-1----:R-:W-:Y:S01]  /*7d10*/  F2FP.F16.F32.PACK_AB R165, R239, R206 ;  /* 0x000000ceefa5723e */ /* 0x002fe200000000ff */
[----:B------:R-:W-:Y:S01]  /*7d20*/  FADD.FTZ R206, R206, R191 ;  /* 0x000000bfcece7221 */ /* 0x000fe20000010000 */
[----:B------:R-:W-:Y:S01]  /*7d30*/  F2FP.F16.F32.PACK_AB R166, R223, R236 ;  /* 0x000000ecdfa6723e */ /* 0x000fe200000000ff */
[----:B------:R-:W-:Y:S01]  /*7d40*/  FADD.FTZ R237, R238, R237 ;  /* 0x000000edeeed7221 */ /* 0x000fe20000010000 */
[----:B---3--:R-:W-:Y:S01]  /*7d50*/  F2FP.F16.F32.PACK_AB R167, R221, R204 ;  /* 0x000000ccdda7723e */ /* 0x008fe200000000ff */
[----:B------:R-:W-:-:S02]  /*7d60*/  FADD.FTZ R239, R239, R206 ;  /* 0x000000ceefef7221 */ /* 0x000fc40000010000 */
[----:B------:R-:W-:Y:S02]  /*7d70*/  FADD.FTZ R236, R236, R237 ;  /* 0x000000edecec7221 */ /* 0x000fe40000010000 */
[----:B------:R-:W-:Y:S02]  /*7d80*/  FADD.FTZ R204, R204, R239 ;  /* 0x000000efcccc7221 */ /* 0x000fe40000010000 */
[----:B----4-:R-:W-:Y:S01]  /*7d90*/  HMMA.16816.F32 R156, R164, R24, R156 ;  /* 0x00000018a49c723c */ /* 0x010fe2000000189c */
[----:B------:R-:W-:Y:S01]  /*7da0*/  FADD.FTZ R233, R223, R236 ;  /* 0x000000ecdfe97221 */ /* 0x000fe20000010000 */
[----:B------:R-:W-:-:S04]  /*7db0*/  FADD.FTZ R231, R221, R204 ;  /* 0x000000ccdde77221 */ /* 0x000fc80000010000 */
        /* <DEDUP_REMOVED lines=97> */
[----:B------:R-:W-:Y:S04]  /*83d0*/  LDSM.16.M88.4 R12, [R217] ;  /* 0x00000000d90c783b */ /* 0x000fe80000000200 */
[----:B------:R-:W-:Y:S04]  /*83e0*/  LDSM.16.M88.4 R220, [R216] ;  /* 0x00000000d8dc783b */ /* 0x000fe80000000200 */
[----:B------:R-:W3:Y:S04]  /*83f0*/  LDSM.16.M88.4 R196, [R219+0x2000] ;  /* 0x00200000dbc4783b */ /* 0x000ee80000000200 */
[----:B------:R-:W4:Y:S04]  /*8400*/  LDSM.16.M88.4 R20, [R218+0x8800] ;  /* 0x00880000da14783b */ /* 0x000f280000000200 */
[----:B------:R-:W-:Y:S04]  /*8410*/  LDSM.16.M88.4 R204, [R211+0x8000] ;  /* 0x00800000d3cc783b */ /* 0x000fe80000000200 */
[----:B-1----:R-:W1:Y:S04]  /*8420*/  LDSM.16.M88.4 R16, [R215] ;  /* 0x00000000d710783b */ /* 0x002e680000000200 */
[----:B------:R-:W5:Y:S04]  /*8430*/  LDSM.16.M88.4 R164, [R217+0x2000] ;  /* 0x00200000d9a4783b */ /* 0x000f680000000200 */
[----:B------:R-:W5:Y:S04]  /*8440*/  LDSM.16.M88.4 R32, [R216+0x800] ;  /* 0x00080000d820783b */ /* 0x000f680000000200 */
[----:B------:R-:W-:Y:S01]  /*8450*/  LDSM.16.M88.4 R176, [R213] ;  /* 0x00000000d5b0783b */ /* 0x000fe20000000200 */
[-C--:B--2---:R-:W-:Y:S03]  /*8460*/  HMMA.16816.F32 R4, R192, R24.reuse, RZ ;  /* 0x00000018c004723c */ /* 0x084fe600000018ff */
[----:B------:R-:W-:Y:S04]  /*8470*/  LDSM.16.M88.4 R188, [R215+0x2000] ;  /* 0x00200000d7bc783b */ /* 0x000fe80000000200 */
[----:B------:R-:W-:Y:S04]  /*8480*/  LDSM.16.M88.4 R184, [R211+0x8800] ;  /* 0x00880000d3b8783b */ /* 0x000fe80000000200 */
[----:B------:R-:W-:Y:S01]  /*8490*/  LDSM.16.M88.4 R236, [R219+0x4000] ;  /* 0x00400000dbec783b */ /* 0x000fe20000000200 */
[C---:B---3--:R-:W-:Y:S03]  /*84a0*/  HMMA.16816.F32 R8, R196.reuse, R24, RZ ;  /* 0x00000018c408723c */ /* 0x048fe600000018ff */
[----:B------:R-:W-:Y:S04]  /*84b0*/  LDSM.16.M88.4 R240, [R211+0x9000] ;  /* 0x00900000d3f0783b */ /* 0x000fe80000000200 */
[----:B------:R-:W0:Y:S01]  /*84c0*/  LDGDEPBAR ;  /* 0x00000000000079af */ /* 0x000e220000000000 */
[----:B------:R-:W-:Y:S06]  /*84d0*/  HMMA.16816.F32 R28, R196, R26, RZ ;  /* 0x0000001ac41c723c */ /* 0x000fec00000018ff */
[----:B------:R-:W-:Y:S06]  /*84e0*/  HMMA.16816.F32 R4, R12, R220, R4 ;  /* 0x000000dc0c04723c */ /* 0x000fec0000001804 */
[----:B------:R-:W-:Y:S06]  /*84f0*/  HMMA.16816.F32 R24, R192, R26, RZ ;  /* 0x0000001ac018723c */ /* 0x000fec00000018ff */
[-C--:B----4-:R-:W-:Y:S06]  /*8500*/  HMMA.16816.F32 R200, R196, R20.reuse, RZ ;  /* 0x00000014c4c8723c */ /* 0x090fec00000018ff */
[----:B------:R-:W-:Y:S06]  /*8510*/  HMMA.16816.F32 R172, R192, R20, RZ ;  /* 0x00000014c0ac723c */ /* 0x000fec00000018ff */
[-C--:B------:R-:W-:Y:S06]  /*8520*/  HMMA.16816.F32 R196, R196, R22.reuse, RZ ;  /* 0x00000016c4c4723c */ /* 0x080fec00000018ff */
[----:B------:R-:W-:Y:S01]  /*8530*/  HMMA.16816.F32 R192, R192, R22, RZ ;  /* 0x00000016c0c0723c */ /* 0x000fe200000018ff */
[----:B------:R-:W2:Y:S05]  /*8540*/  LDSM.16.M88.4 R20, [R214] ;  /* 0x00000000d614783b */ /* 0x000eaa0000000200 */
[----:B-1----:R-:W-:Y:S06]  /*8550*/  HMMA.16816.F32 R4, R16, R204, R4 ;  /* 0x000000cc1004723c */ /* 0x002fec0000001804 */
[C---:B-----5:R-:W-:Y:S06]  /*8560*/  HMMA.16816.F32 R8, R164.reuse, R220, R8 ;  /* 0x000000dca408723c */ /* 0x060fec0000001808 */
        /* <DEDUP_REMOVED lines=9> */
[----:B------:R-:W3:Y:S01]  /*8600*/  LDSM.16.M88.4 R32, [R213+0x800] ;  /* 0x00080000d520783b */ /* 0x000ee20000000200 */
[----:B--2---:R-:W-:Y:S06]  /*8610*/  HMMA.16816.F32 R4, R20, R176, R4 ;  /* 0x000000b01404723c */ /* 0x004fec0000001804 */
        /* <DEDUP_REMOVED lines=9> */
[----:B------:R-:W2:Y:S04]  /*86b0*/  LDSM.16.M88.4 R16, [R216+0x1000] ;  /* 0x00100000d810783b */ /* 0x000ea80000000200 */
[----:B------:R-:W-:Y:S01]  /*86c0*/  LDSM.16.M88.4 R184, [R217+0x6000] ;  /* 0x00600000d9b8783b */ /* 0x000fe20000000200 */
[----:B-1----:R-:W-:Y:S06]  /*86d0*/  HMMA.16816.F32 R4, R236, R12, R4 ;  /* 0x0000000cec04723c */ /* 0x002fec0000001804 */
[C---:B------:R-:W-:Y:S06]  /*86e0*/  HMMA.16816.F32 R8, R164.reuse, R176, R8 ;  /* 0x000000b0a408723c */ /* 0x040fec0000001808 */
[C---:B------:R-:W-:Y:S06]  /*86f0*/  HMMA.16816.F32 R28, R164.reuse, R178, R28 ;  /* 0x000000b2a41c723c */ /* 0x040fec000000181c */
[C---:B---3--:R-:W-:Y:S06]  /*8700*/  HMMA.16816.F32 R200, R164.reuse, R32, R200 ;  /* 0x00000020a4c8723c */ /* 0x048fec00000018c8 */
[----:B------:R-:W-:Y:S01]  /*8710*/  HMMA.16816.F32 R196, R164, R34, R196 ;  /* 0x00000022a4c4723c */ /* 0x000fe200000018c4 */
[----:B------:R-:W1:Y:S05]  /*8720*/  LDSM.16.M88.4 R164, [R215+0x4000] ;  /* 0x00400000d7a4783b */ /* 0x000e6a0000000200 */
[----:B------:R-:W-:Y:S01]  /*8730*/  HMMA.16816.F32 R24, R20, R178, R24 ;  /* 0x000000b21418723c */ /* 0x000fe20000001818 */
[----:B------:R-:W-:Y:S05]  /*8740*/  LDSM.16.M88.4 R176, [R216+0x1800] ;  /* 0x00180000d8b0783b */ /* 0x000fea0000000200 */
[----:B--2---:R-:W-:Y:S06]  /*8750*/  HMMA.16816.F32 R4, R188, R16, R4 ;  /* 0x00000010bc04723c */ /* 0x004fec0000001804 */
        /* <DEDUP_REMOVED lines=24> */
[----:B------:R-:W-:Y:S01]  /*88e0*/  HMMA.16816.F32 R196, R220, R206, R196 ;  /* 0x000000cedcc4723c */ /* 0x000fe200000018c4 */
[----:B------:R-:W3:Y:S05]  /*88f0*/  MUFU.TANH R168, R5 ;  /* 0x0000000500a87308 */ /* 0x000eea0000002400 */
[-C--:B------:R-:W-:Y:S03]  /*8900*/  HMMA.16816.F32 R172, R188, R176.reuse, R172 ;  /* 0x000000b0bcac723c */ /* 0x080fe600000018ac */
[----:B------:R-:W-:Y:S03]  /*8910*/  MUFU.TANH R204, R204 ;  /* 0x000000cc00cc7308 */ /* 0x000fe60000002400 */
[----:B------:R-:W-:Y:S06]  /*8920*/  HMMA.16816.F32 R200, R184, R176, R200 ;  /* 0x000000b0b8c8723c */ /* 0x000fec00000018c8 */
[----:B-1----:R-:W-:Y:S01]  /*8930*/  HMMA.16816.F32 R8, R16, R12, R8 ;  /* 0x0000000c1008723c */ /* 0x002fe20000001808 */
[----:B------:R1:W-:Y:S05]  /*8940*/  MUFU.TANH R12, R4 ;  /* 0x00000004000c7308 */ /* 0x0003ea0000002400 */
[----:B------:R-:W-:Y:S01]  /*8950*/  HMMA.16816.F32 R24, R20, R14, R24 ;  /* 0x0000000e1418723c */ /* 0x000fe20000001818 */
[----:B------:R-:W-:-:S05]  /*8960*/  FMUL.FTZ R13, R6, UR23 ;  /* 0x00000017060d7c20 */ /* 0x000fca0008410000 */
[----:B------:R-:W-:Y:S01]  /*8970*/  HMMA.16816.F32 R28, R16, R14, R28 ;  /* 0x0000000e101c723c */ /* 0x000fe2000000181c */
[----:B------:R-:W-:Y:S01]  /*8980*/  MUFU.TANH R13, R13 ;  /* 0x0000000d000d7308 */ /* 0x000fe20000002400 */
[----:B-1----:R-:W1:Y:S04]  /*8990*/  LDSM.16.M88.4 R4, [R213+0x1800] ;  /* 0x00180000d504783b */ /* 0x002e680000000200 */
[----:B------:R-:W-:Y:S01]  /*89a0*/  HMMA.16816.F32 R192, R188, R178, R192 ;  /* 0x000000b2bcc0723c */ /* 0x000fe200000018c0 */
[----:B------:R-:W-:-:S05]  /*89b0*/  DEPBAR.LE SB0, 0x0 ;  /* 0x000080000000791a */ /* 0x000fca0000000000 */
[----:B------:R-:W-:Y:S01]  /*89c0*/  FMUL.FTZ R14, R9, UR23 ;  /* 0x00000017090e7c20 */ /* 0x000fe20008410000 */
[----:B------:R-:W-:Y:S01]  /*89d0*/  HMMA.16816.F32 R196, R184, R178, R196 ;  /* 0x000000b2b8c4723c */ /* 0x000fe200000018c4 */
[----:B------:R-:W-:Y:S01]  /*89e0*/  FMUL.FTZ R15, R11, UR23 ;  /* 0x000000170b0f7c20 */ /* 0x000fe20008410000 */
[----:B------:R-:W-:-:S03]  /*89f0*/  FMUL.FTZ R8, R8, UR23 ;  /* 0x0000001708087c20 */ /* 0x000fc60008410000 */
[----:B------:R-:W-:Y:S01]  /*8a00*/  FMUL.FTZ R11, R25, UR23 ;  /* 0x00000017190b7c20 */ /* 0x000fe20008410000 */
[-C--:B--2---:R-:W-:Y:S01]  /*8a10*/  HMMA.16816.F32 R172, R164, R236.reuse, R172 ;  /* 0x000000eca4ac723c */ /* 0x084fe200000018ac */
[----:B------:R-:W-:Y:S01]  /*8a20*/  FMUL.FTZ R25, R27, UR23 ;  /* 0x000000171b197c20 */ /* 0x000fe20008410000 */
[----:B------:R-:W-:Y:S01]  /*8a30*/  FMUL.FTZ R9, R24, UR23 ;  /* 0x0000001718097c20 */ /* 0x000fe20008410000 */
[----:B------:R-:W-:Y:S01]  /*8a40*/  FMUL.FTZ R24, R26, UR23 ;  /* 0x000000171a187c20 */ /* 0x000fe20008410000 */
[----:B------:R-:W2:Y:S01]  /*8a50*/  MUFU.TANH R14, R14 ;  /* 0x0000000e000e7308 */ /* 0x000ea20000002400 */
[----:B------:R-:W-:Y:S01]  /*8a60*/  FMUL.FTZ R27, R29, UR23 ;  /* 0x000000171d1b7c20 */ /* 0x000fe20008410000 */
[----:B------:R-:W-:Y:S01]  /*8a70*/  HMMA.16816.F32 R200, R32, R236, R200 ;  /* 0x000000ec20c8723c */ /* 0x000fe200000018c8 */
[----:B------:R-:W-:Y:S02]  /*8a80*/  IMAD.U32 R29, RZ, RZ, UR28 ;  /* 0x0000001cff1d7e24 */ /* 0x000fe4000f8e00ff */
[----:B------:R-:W-:Y:S01]  /*8a90*/  FMUL.FTZ R26, R28, UR23 ;  /* 0x000000171c1a7c20 */ /* 0x000fe20008410000 */
[----:B------:R-:W-:Y:S01]  /*8aa0*/  FMUL.FTZ R28, R30, UR23 ;  /* 0x000000171e1c7c20 */ /* 0x000fe20008410000 */
[----:B------:R-:W-:Y:S01]  /*8ab0*/  FMUL.FTZ R31, R31, UR23 ;  /* 0x000000171f1f7c20 */ /* 0x000fe20008410000 */
[----:B------:R-:W-:Y:S01]  /*8ac0*/  IMAD R30, R29, 0x20, R230 ;  /* 0x000000201d1e7824 */ /* 0x000fe200078e02e6 */
[-C--:B------:R-:W-:Y:S01]  /*8ad0*/  HMMA.16816.F32 R192, R164, R238.reuse, R192 ;  /* 0x000000eea4c0723c */ /* 0x080fe200000018c0 */
[----:B------:R-:W4:Y:S05]  /*8ae0*/  MUFU.TANH R15, R15 ;  /* 0x0000000f000f7308 */ /* 0x000f2a0000002400 */
[----:B------:R-:W-:Y:S01]  /*8af0*/  HMMA.16816.F32 R196, R32, R238, R196 ;  /* 0x000000ee20c4723c */ /* 0x000fe200000018c4 */
[----:B------:R-:W-:-:S02]  /*8b00*/  VIADD R165, R30, 0x1 ;  /* 0x000000011ea57836 */ /* 0x000fc40000000000 */
[----:B------:R-:W5:Y:S03]  /*8b10*/  MUFU.TANH R9, R9 ;  /* 0x0000000900097308 */ /* 0x000f660000002400 */
[C---:B------:R-:W-:Y:S01]  /*8b20*/  ISETP.GE.AND P4, PT, R165.reuse, R234, PT ;  /* 0x000000eaa500720c */ /* 0x040fe20003f86270 */
[C---:B------:R-:W-:Y:S01]  /*8b30*/  VIADD R33, R30.reuse, 0x8 ;  /* 0x000000081e217836 */ /* 0x040fe20000000000 */
[C---:B------:R-:W-:Y:S01]  /*8b40*/  ISETP.GE.AND P1, PT, R165.reuse, R183, PT ;  /* 0x000000b7a500720c */ /* 0x040fe20003f26270 */
[-C--:B-1----:R-:W-:Y:S01]  /*8b50*/  HMMA.16816.F32 R172, R20, R4.reuse, R172 ;  /* 0x0000000414ac723c */ /* 0x082fe200000018ac */
[C---:B------:R-:W-:Y:S01]  /*8b60*/  ISETP.GE.AND P0, PT, R165.reuse, R182, PT ;  /* 0x000000b6a500720c */ /* 0x040fe20003f06270 */
[----:B------:R-:W1:Y:S01]  /*8b70*/  MUFU.TANH R24, R24 ;  /* 0x0000001800187308 */ /* 0x000e620000002400 */
[----:B------:R-:W-:Y:S01]  /*8b80*/  ISETP.GE.AND P6, PT, R165, R169, PT ;  /* 0x000000a9a500720c */ /* 0x000fe20003fc6270 */
[----:B------:R-:W-:Y:S01]  /*8b90*/  VIADD R34, R30, 0x9 ;  /* 0x000000091e227836 */ /* 0x000fe20000000000 */
[----:B------:R-:W-:Y:S01]  /*8ba0*/  I2FP.F32.S32 R165, R165 ;  /* 0x000000a500a57245 */ /* 0x000fe20000201400 */
[----:B------:R-:W-:Y:S01]  /*8bb0*/  HMMA.16816.F32 R200, R16, R4, R200 ;  /* 0x0000000410c8723c */ /* 0x000fe200000018c8 */
[----:B------:R-:W-:-:S03]  /*8bc0*/  ISETP.GE.AND P5, PT, R33, R234, PT ;  /* 0x000000ea2100720c */ /* 0x000fc60003fa6270 */
[----:B------:R-:W1:Y:S01]  /*8bd0*/  MUFU.TANH R26, R26 ;  /* 0x0000001a001a7308 */ /* 0x000e620000002400 */
[C---:B---3--:R-:W-:Y:S01]  /*8be0*/  FFMA.FTZ R168, R165.reuse, UR5, R168 ;  /* 0x00000005a5a87c23 */ /* 0x048fe200080100a8 */
[C---:B--2---:R-:W-:Y:S01]  /*8bf0*/  FFMA.FTZ R29, R165.reuse, UR5, R14 ;  /* 0x00000005a51d7c23 */ /* 0x044fe2000801000e */
[-C--:B------:R-:W-:Y:S01]  /*8c00*/  HMMA.16816.F32 R192, R20, R6.reuse, R192 ;  /* 0x0000000614c0723c */ /* 0x080fe200000018c0 */
[----:B----4-:R-:W-:Y:S02]  /*8c10*/  FFMA.FTZ R15, R165, UR5, R15 ;  /* 0x00000005a50f7c23 */ /* 0x010fe4000801000f */
[----:B------:R-:W-:Y:S02]  /*8c20*/  FSEL R14, R168, -INF , !P4 ;  /* 0xff800000a80e7808 */ /* 0x000fe40006000000 */
[----:B------:R2:W-:Y:S01]  /*8c30*/  MUFU.TANH R176, R31 ;  /* 0x0000001f00b07308 */ /* 0x0005e20000002400 */
[----:B------:R-:W-:Y:S01]  /*8c40*/  FSEL R29, R29, -INF , !P0 ;  /* 0xff8000001d1d7808 */ /* 0x000fe20004000000 */
[----:B------:R-:W-:Y:S01]  /*8c50*/  HMMA.16816.F32 R196, R16, R6, R196 ;  /* 0x0000000610c4723c */ /* 0x000fe200000018c4 */
[----:B------:R-:W-:-:S02]  /*8c60*/  ISETP.GE.AND P4, PT, R33, R183, PT ;  /* 0x000000b72100720c */ /* 0x000fc40003f86270 */
[----:B------:R-:W-:Y:S01]  /*8c70*/  ISETP.GE.AND P0, PT, R33, R169, PT ;  /* 0x000000a92100720c */ /* 0x000fe20003f06270 */
[----:B------:R-:W-:Y:S01]  /*8c80*/  FMUL.FTZ R164, R172, UR23 ;  /* 0x00000017aca47c20 */ /* 0x000fe20008410000 */
[----:B------:R-:W-:Y:S01]  /*8c90*/  FMUL.FTZ R32, R174, UR23 ;  /* 0x00000017ae207c20 */ /* 0x000fe20008410000 */
[----:B------:R-:W-:Y:S01]  /*8ca0*/  MUFU.TANH R11, R11 ;  /* 0x0000000b000b7308 */ /* 0x000fe20000002400 */
[----:B------:R-:W-:Y:S01]  /*8cb0*/  FMUL.FTZ R4, R173, UR23 ;  /* 0x00000017ad047c20 */ /* 0x000fe20008410000 */
[----:B------:R-:W-:Y:S01]  /*8cc0*/  FSEL R21, R15, -INF , !P6 ;  /* 0xff8000000f157808 */ /* 0x000fe20007000000 */
[----:B------:R-:W-:Y:S01]  /*8cd0*/  FMUL.FTZ R5, R175, UR23 ;  /* 0x00000017af057c20 */ /* 0x000fe20008410000 */
[----:B------:R-:W-:Y:S01]  /*8ce0*/  FMUL.FTZ R200, R200, UR23 ;  /* 0x00000017c8c87c20 */ /* 0x000fe20008410000 */
[----:B------:R-:W-:Y:S01]  /*8cf0*/  FMUL.FTZ R202, R202, UR23 ;  /* 0x00000017caca7c20 */ /* 0x000fe20008410000 */
[----:B------:R-:W-:Y:S01]  /*8d00*/  ISETP.GE.AND P6, PT, R34, R234, PT ;  /* 0x000000ea2200720c */ /* 0x000fe20003fc6270 */
[----:B------:R-:W-:Y:S01]  /*8d10*/  FMUL.FTZ R201, R201, UR23 ;  /* 0x00000017c9c97c20 */ /* 0x000fe20008410000 */
[----:B------:R-:W-:Y:S01]  /*8d20*/  MUFU.TANH R25, R25 ;  /* 0x0000001900197308 */ /* 0x000fe20000002400 */
[----:B--2---:R-:W-:Y:S01]  /*8d30*/  FFMA.FTZ R31, R165, UR5, R204 ;  /* 0x00000005a51f7c23 */ /* 0x004fe200080100cc */
[----:B------:R-:W-:-:S02]  /*8d40*/  VIADD R18, R30, 0x11 ;  /* 0x000000111e127836 */ /* 0x000fc40000000000 */
[----:B------:R-:W-:Y:S01]  /*8d50*/  FMUL.FTZ R7, R192, UR23 ;  /* 0x00000017c0077c20 */ /* 0x000fe20008410000 */
[----:B------:R-:W-:Y:S01]  /*8d60*/  FMUL.FTZ R6, R203, UR23 ;  /* 0x00000017cb067c20 */ /* 0x000fe20008410000 */
[----:B------:R-:W-:Y:S01]  /*8d70*/  FMUL.FTZ R193, R193, UR23 ;  /* 0x00000017c1c17c20 */ /* 0x000fe20008410000 */
[----:B------:R-:W-:Y:S01]  /*8d80*/  FSEL R31, R31, -INF , !P1 ;  /* 0xff8000001f1f7808 */ /* 0x000fe20004800000 */
[----:B------:R-:W-:Y:S01]  /*8d90*/  FMUL.FTZ R195, R195, UR23 ;  /* 0x00000017c3c37c20 */ /* 0x000fe20008410000 */
[----:B------:R-:W-:Y:S01]  /*8da0*/  ISETP.GE.AND P1, PT, R33, R182, PT ;  /* 0x000000b62100720c */ /* 0x000fe20003f26270 */
[----:B------:R-:W-:Y:S01]  /*8db0*/  MUFU.TANH R27, R27 ;  /* 0x0000001b001b7308 */ /* 0x000fe20000002400 */
[----:B------:R-:W-:Y:S01]  /*8dc0*/  I2FP.F32.S32 R33, R33 ;  /* 0x0000002100217245 */ /* 0x000fe20000201400 */
[----:B------:R-:W-:Y:S01]  /*8dd0*/  FMUL.FTZ R196, R196, UR23 ;  /* 0x00000017c4c47c20 */ /* 0x000fe20008410000 */
[----:B------:R-:W-:Y:S01]  /*8de0*/  FMUL.FTZ R198, R198, UR23 ;  /* 0x00000017c6c67c20 */ /* 0x000fe20008410000 */
[----:B------:R-:W-:-:S02]  /*8df0*/  FMUL.FTZ R199, R199, UR23 ;  /* 0x00000017c7c77c20 */ /* 0x000fc40008410000 */
[C---:B-----5:R-:W-:Y:S01]  /*8e00*/  FFMA.FTZ R9, R33.reuse, UR5, R9 ;  /* 0x0000000521097c23 */ /* 0x060fe20008010009 */
[C---:B-1----:R-:W-:Y:S01]  /*8e10*/  FFMA.FTZ R15, R33.reuse, UR5, R24 ;  /* 0x00000005210f7c23 */ /* 0x042fe20008010018 */
[----:B------:R-:W1:Y:S01]  /*8e20*/  MUFU.TANH R28, R28 ;  /* 0x0000001c001c7308 */ /* 0x000e620000002400 */
[----:B------:R-:W-:Y:S01]  /*8e30*/  FFMA.FTZ R23, R33, UR5, R26 ;  /* 0x0000000521177c23 */ /* 0x000fe2000801001a */
[----:B------:R-:W-:Y:S01]  /*8e40*/  VIADD R24, R30, 0x10 ;  /* 0x000000101e187836 */ /* 0x000fe20000000000 */
[----:B------:R-:W-:Y:S01]  /*8e50*/  FSEL R20, R9, -INF , !P5 ;  /* 0xff80000009147808 */ /* 0x000fe20006800000 */
[----:B------:R-:W-:Y:S01]  /*8e60*/  FMUL.FTZ R26, R10, UR23 ;  /* 0x000000170a1a7c20 */ /* 0x000fe20008410000 */
[----:B------:R-:W-:Y:S02]  /*8e70*/  FSEL R15, R15, -INF , !P4 ;  /* 0xff8000000f0f7808 */ /* 0x000fe40006000000 */
[----:B------:R-:W-:Y:S01]  /*8e80*/  FSEL R23, R23, -INF , !P1 ;  /* 0xff80000017177808 */ /* 0x000fe20004800000 */
[----:B------:R-:W2:Y:S01]  /*8e90*/  MUFU.TANH R164, R164 ;  /* 0x000000a400a47308 */ /* 0x000ea20000002400 */
[----:B------:R-:W-:-:S02]  /*8ea0*/  ISETP.GE.AND P5, PT, R34, R183, PT ;  /* 0x000000b72200720c */ /* 0x000fc40003fa6270 */
[C---:B------:R-:W-:Y:S02]  /*8eb0*/  ISETP.GE.AND P4, PT, R34.reuse, R182, PT ;  /* 0x000000b62200720c */ /* 0x040fe40003f86270 */
[----:B------:R-:W-:Y:S02]  /*8ec0*/  ISETP.GE.AND P1, PT, R34, R169, PT ;  /* 0x000000a92200720c */ /* 0x000fe40003f26270 */
[----:B------:R-:W-:Y:S01]  /*8ed0*/  I2FP.F32.S32 R34, R34 ;  /* 0x0000002200227245 */ /* 0x000fe20000201400 */
[----:B------:R-:W3:Y:S01]  /*8ee0*/  MUFU.TANH R32, R32 ;  /* 0x0000002000207308 */ /* 0x000ee20000002400 */
[----:B-1----:R-:W-:Y:S01]  /*8ef0*/  FFMA.FTZ R17, R33, UR5, R28 ;  /* 0x0000000521117c23 */ /* 0x002fe2000801001c */
[----:B------:R-:W-:Y:S02]  /*8f00*/  I2FP.F32.S32 R33, R18 ;  /* 0x0000001200217245 */ /* 0x000fe40000201400 */
[C---:B------:R-:W-:Y:S01]  /*8f10*/  FFMA.FTZ R16, R34.reuse, UR5, R11 ;  /* 0x0000000522107c23 */ /* 0x040fe2000801000b */
[C---:B------:R-:W-:Y:S01]  /*8f20*/  FFMA.FTZ R11, R34.reuse, UR5, R25 ;  /* 0x00000005220b7c23 */ /* 0x040fe20008010019 */
[C---:B------:R-:W-:Y:S01]  /*8f30*/  FFMA.FTZ R25, R34.reuse, UR5, R27 ;  /* 0x0000000522197c23 */ /* 0x040fe2000801001b */
[----:B------:R-:W-:Y:S01]  /*8f40*/  I2FP.F32.S32 R27, R24 ;  /* 0x00000018001b7245 */ /* 0x000fe20000201400 */
[----:B------:R-:W1:Y:S01]  /*8f50*/  MUFU.TANH R22, R200 ;  /* 0x000000c800167308 */ /* 0x000e620000002400 */
[----:B------:R-:W-:Y:S01]  /*8f60*/  FFMA.FTZ R19, R34, UR5, R176 ;  /* 0x0000000522137c23 */ /* 0x000fe200080100b0 */
[----:B------:R-:W-:-:S02]  /*8f70*/  FSEL R17, R17, -INF , !P0 ;  /* 0xff80000011117808 */ /* 0x000fc40004000000 */
[----:B------:R-:W-:Y:S01]  /*8f80*/  FSEL R16, R16, -INF , !P6 ;  /* 0xff80000010107808 */ /* 0x000fe20007000000 */
[----:B--2---:R-:W-:Y:S01]  /*8f90*/  FFMA.FTZ R164, R27, UR5, R164 ;  /* 0x000000051ba47c23 */ /* 0x004fe200080100a4 */
[----:B------:R-:W-:Y:S02]  /*8fa0*/  FSEL R11, R11, -INF , !P5 ;  /* 0xff8000000b0b7808 */ /* 0x000fe40006800000 */
[----:B------:R-:W2:Y:S01]  /*8fb0*/  MUFU.TANH R4, R4 ;  /* 0x0000000400047308 */ /* 0x000ea20000002400 */
[----:B------:R-:W-:Y:S01]  /*8fc0*/  FSEL R25, R25, -INF , !P4 ;  /* 0xff80000019197808 */ /* 0x000fe20006000000 */
[C---:B---3--:R-:W-:Y:S01]  /*8fd0*/  FFMA.FTZ R32, R27.reuse, UR5, R32 ;  /* 0x000000051b207c23 */ /* 0x048fe20008010020 */
[C---:B------:R-:W-:Y:S02]  /*8fe0*/  ISETP.GE.AND P0, PT, R24.reuse, R234, PT ;  /* 0x000000ea1800720c */ /* 0x040fe40003f06270 */
[C---:B------:R-:W-:Y:S02]  /*8ff0*/  ISETP.GE.AND P6, PT, R24.reuse, R183, PT ;  /* 0x000000b71800720c */ /* 0x040fe40003fc6270 */
[C---:B------:R-:W-:Y:S01]  /*9000*/  ISETP.GE.AND P5, PT, R24.reuse, R182, PT ;  /* 0x000000b61800720c */ /* 0x040fe20003fa6270 */
[----:B------:R-:W3:Y:S01]  /*9010*/  MUFU.TANH R5, R5 ;  /* 0x0000000500057308 */ /* 0x000ee20000002400 */
[----:B------:R-:W-:Y:S01]  /*9020*/  ISETP.GE.AND P4, PT, R24, R169, PT ;  /* 0x000000a91800720c */ /* 0x000fe20003f86270 */
[----:B------:R-:W-:Y:S01]  /*9030*/  FMUL.FTZ R24, R194, UR23 ;  /* 0x00000017c2187c20 */ /* 0x000fe20008410000 */
[----:B-1----:R-:W-:Y:S01]  /*9040*/  FFMA.FTZ R241, R27, UR5, R22 ;  /* 0x000000051bf17c23 */ /* 0x002fe20008010016 */
[----:B------:R-:W-:-:S02]  /*9050*/  FSEL R19, R19, -INF , !P1 ;  /* 0xff80000013137808 */ /* 0x000fc40004800000 */
[----:B------:R-:W-:Y:S02]  /*9060*/  ISETP.GE.AND P1, PT, R18, R234, PT ;  /* 0x000000ea1200720c */ /* 0x000fe40003f26270 */
[----:B------:R-:W1:Y:S01]  /*9070*/  MUFU.TANH R9, R201 ;  /* 0x000000c900097308 */ /* 0x000e620000002400 */
[----:B--2---:R-:W-:Y:S01]  /*9080*/  FFMA.FTZ R4, R33, UR5, R4 ;  /* 0x0000000521047c23 */ /* 0x004fe20008010004 */
[----:B------:R-:W-:Y:S02]  /*9090*/  FSEL R220, R164, -INF , !P0 ;  /* 0xff800000a4dc7808 */ /* 0x000fe40004000000 */
[----:B------:R-:W-:Y:S02]  /*90a0*/  FSEL R164, R32, -INF , !P6 ;  /* 0xff80000020a47808 */ /* 0x000fe40007000000 */
[----:B------:R-:W-:Y:S02]  /*90b0*/  FSEL R241, R241, -INF , !P5 ;  /* 0xff800000f1f17808 */ /* 0x000fe40006800000 */
[----:B------:R-:W2:Y:S01]  /*90c0*/  MUFU.TANH R202, R202 ;  /* 0x000000ca00ca7308 */ /* 0x000ea20000002400 */
[C---:B------:R-:W-:Y:S01]  /*90d0*/  ISETP.GE.AND P0, PT, R18.reuse, R183, PT ;  /* 0x000000b71200720c */ /* 0x040fe20003f06270 */
[----:B---3--:R-:W-:Y:S01]  /*90e0*/  FFMA.FTZ R5, R33, UR5, R5 ;  /* 0x0000000521057c23 */ /* 0x008fe20008010005 */
[----:B------:R-:W-:-:S02]  /*90f0*/  ISETP.GE.AND P6, PT, R18, R182, PT ;  /* 0x000000b61200720c */ /* 0x000fc40003fc6270 */
[----:B------:R-:W-:Y:S01]  /*9100*/  ISETP.GE.AND P5, PT, R18, R169, PT ;  /* 0x000000a91200720c */ /* 0x000fe20003fa6270 */
[----:B------:R-:W-:Y:S01]  /*9110*/  VIADD R18, R30, 0x18 ;  /* 0x000000181e127836 */ /* 0x000fe20000000000 */
[----:B------:R-:W-:Y:S01]  /*9120*/  FSEL R204, R4, -INF , !P1 ;  /* 0xff80000004cc7808 */ /* 0x000fe20004800000 */
[----:B------:R-:W3:Y:S01]  /*9130*/  MUFU.TANH R7, R7 ;  /* 0x0000000700077308 */ /* 0x000ee20000002400 */
[----:B-1----:R-:W-:Y:S01]  /*9140*/  FFMA.FTZ R9, R33, UR5, R9 ;  /* 0x0000000521097c23 */ /* 0x002fe20008010009 */
[----:B------:R-:W-:Y:S01]  /*9150*/  FSEL R176, R5, -INF , !P0 ;  /* 0xff80000005b07808 */ /* 0x000fe20004000000 */
[----:B------:R-:W-:Y:S01]  /*9160*/  FMUL.FTZ R5, R197, UR23 ;  /* 0x00000017c5057c20 */ /* 0x000fe20008410000 */
[C---:B------:R-:W-:Y:S02]  /*9170*/  ISETP.GE.AND P1, PT, R18.reuse, R183, PT ;  /* 0x000000b71200720c */ /* 0x040fe40003f26270 */
[----:B------:R-:W-:Y:S02]  /*9180*/  FSEL R239, R9, -INF , !P6 ;  /* 0xff80000009ef7808 */ /* 0x000fe40007000000 */
[----:B------:R-:W1:Y:S01]  /*9190*/  MUFU.TANH R22, R196 ;  /* 0x000000c400167308 */ /* 0x000e620000002400 */
[----:B--2---:R-:W-:Y:S01]  /*91a0*/  FFMA.FTZ R202, R27, UR5, R202 ;  /* 0x000000051bca7c23 */ /* 0x004fe200080100ca */
[----:B------:R-:W-:-:S02]  /*91b0*/  ISETP.GE.AND P0, PT, R18, R182, PT ;  /* 0x000000b61200720c */ /* 0x000fc40003f06270 */
[----:B------:R-:W-:Y:S02]  /*91c0*/  ISETP.GE.AND P6, PT, R18, R169, PT ;  /* 0x000000a91200720c */ /* 0x000fe40003fc6270 */
[----:B------:R-:W-:Y:S02]  /*91d0*/  FSEL R207, R202, -INF , !P4 ;  /* 0xff800000cacf7808 */ /* 0x000fe40006000000 */
[----:B------:R-:W2:Y:S01]  /*91e0*/  MUFU.TANH R6, R6 ;  /* 0x0000000600067308 */ /* 0x000ea20000002400 */
[----:B------:R-:W-:Y:S02]  /*91f0*/  ISETP.GE.AND P4, PT, R18, R234, PT ;  /* 0x000000ea1200720c */ /* 0x000fe40003f86270 */
[----:B------:R-:W-:Y:S02]  /*9200*/  I2FP.F32.S32 R18, R18 ;  /* 0x0000001200127245 */ /* 0x000fe40000201400 */
[----:B------:R-:W-:-:S03]  /*9210*/  I2FP.F32.S32 R9, R30 ;  /* 0x0000001e00097245 */ /* 0x000fc60000201400 */
[----:B------:R-:W4:Y:S01]  /*9220*/  MUFU.TANH R24, R24 ;  /* 0x0000001800187308 */ /* 0x000f220000002400 */
[C---:B---3--:R-:W-:Y:S01]  /*9230*/  FFMA.FTZ R206, R18.reuse, UR5, R7 ;  /* 0x0000000512ce7c23 */ /* 0x048fe20008010007 */
[----:B-1----:R-:W-:Y:S01]  /*9240*/  FFMA.FTZ R22, R18, UR5, R22 ;  /* 0x0000000512167c23 */ /* 0x002fe20008010016 */
[C---:B------:R-:W-:Y:S01]  /*9250*/  FFMA.FTZ R13, R9.reuse, UR5, R13 ;  /* 0x00000005090d7c23 */ /* 0x040fe2000801000d */
[----:B------:R-:W-:Y:S02]  /*9260*/  FFMA.FTZ R12, R9, UR5, R12 ;  /* 0x00000005090c7c23 */ /* 0x000fe4000801000c */
[----:B------:R-:W-:Y:S02]  /*9270*/  FSEL R206, R206, -INF , !P4 ;  /* 0xff800000cece7808 */ /* 0x000fe40006000000 */
[----:B------:R-:W1:Y:S01]  /*9280*/  MUFU.TANH R4, R26 ;  /* 0x0000001a00047308 */ /* 0x000e620000002400 */
[----:B--2---:R-:W-:Y:S01]  /*9290*/  FFMA.FTZ R221, R33, UR5, R6 ;  /* 0x0000000521dd7c23 */ /* 0x004fe20008010006 */
[----:B------:R-:W-:-:S02]  /*92a0*/  ISETP.GE.AND P4, PT, R30, R183, PT ;  /* 0x000000b71e00720c */ /* 0x000fc40003f86270 */
[----:B------:R-:W-:Y:S02]  /*92b0*/  FSEL R237, R22, -INF , !P0 ;  /* 0xff80000016ed7808 */ /* 0x000fe40004000000 */
[----:B------:R-:W-:Y:S02]  /*92c0*/  ISETP.GE.AND P0, PT, R30, R169, PT ;  /* 0x000000a91e00720c */ /* 0x000fe40003f06270 */
[----:B------:R-:W2:Y:S01]  /*92d0*/  MUFU.TANH R8, R8 ;  /* 0x0000000800087308 */ /* 0x000ea20000002400 */
[----:B----4-:R-:W-:Y:S01]  /*92e0*/  FFMA.FTZ R24, R18, UR5, R24 ;  /* 0x0000000512187c23 */ /* 0x010fe20008010018 */
[----:B------:R-:W-:Y:S02]  /*92f0*/  FSEL R221, R221, -INF , !P5 ;  /* 0xff800000dddd7808 */ /* 0x000fe40006800000 */
[----:B------:R-:W-:Y:S02]  /*9300*/  FSEL R33, R13, -INF , !P4 ;  /* 0xff8000000d217808 */ /* 0x000fe40006000000 */
[----:B------:R-:W-:-:S02]  /*9310*/  FSEL R197, R24, -INF , !P1 ;  /* 0xff80000018c57808 */ /* 0x000fc40004800000 */
[----:B------:R-:W3:Y:S01]  /*9320*/  MUFU.TANH R10, R198 ;  /* 0x000000c6000a7308 */ /* 0x000ee20000002400 */
[C---:B-1----:R-:W-:Y:S01]  /*9330*/  FFMA.FTZ R4, R9.reuse, UR5, R4 ;  /* 0x0000000509047c23 */ /* 0x042fe20008010004 */
[C---:B------:R-:W-:Y:S02]  /*9340*/  ISETP.GE.AND P5, PT, R30.reuse, R234, PT ;  /* 0x000000ea1e00720c */ /* 0x040fe40003fa6270 */
[C---:B------:R-:W-:Y:S01]  /*9350*/  ISETP.GE.AND P1, PT, R30.reuse, R182, PT ;  /* 0x000000b61e00720c */ /* 0x040fe20003f26270 */
[----:B------:R-:W-:Y:S01]  /*9360*/  VIADD R30, R30, 0x19 ;  /* 0x000000191e1e7836 */ /* 0x000fe20000000000 */
[----:B------:R-:W-:Y:S02]  /*9370*/  FSEL R13, R4, -INF , !P0 ;  /* 0xff800000040d7808 */ /* 0x000fe40004000000 */
[----:B------:R-:W1:Y:S01]  /*9380*/  MUFU.TANH R6, R193 ;  /* 0x000000c100067308 */ /* 0x000e620000002400 */
[----:B------:R-:W-:Y:S01]  /*9390*/  BAR.SYNC.DEFER_BLOCKING 0x0 ;  /* 0x0000000000007b1d */ /* 0x000fe20000010000 */
[----:B------:R-:W-:Y:S01]  /*93a0*/  PLOP3.LUT P0, PT, PT, PT, UP0, 0x80, 0x0 ;  /* 0x000000000000781c */ /* 0x000fe20003f0f008 */
[----:B--2---:R-:W-:Y:S01]  /*93b0*/  FFMA.FTZ R8, R9, UR5, R8 ;  /* 0x0000000509087c23 */ /* 0x004fe20008010008 */
[----:B------:R-:W-:-:S02]  /*93c0*/  I2FP.F32.S32 R9, R30 ;  /* 0x0000001e00097245 */ /* 0x000fc40000201400 */
[----:B------:R-:W-:Y:S02]  /*93d0*/  ISETP.GE.AND P4, PT, R30, R182, PT ;  /* 0x000000b61e00720c */ /* 0x000fe40003f86270 */
[----:B------:R-:W2:Y:S01]  /*93e0*/  MUFU.TANH R7, R195 ;  /* 0x000000c300077308 */ /* 0x000ea20000002400 */
[----:B---3--:R-:W-:Y:S01]  /*93f0*/  FFMA.FTZ R10, R18, UR5, R10 ;  /* 0x00000005120a7c23 */ /* 0x008fe2000801000a */
[----:B------:R-:W-:Y:S02]  /*9400*/  FSEL R27, R8, -INF , !P1 ;  /* 0xff800000081b7808 */ /* 0x000fe40004800000 */
[----:B------:R-:W-:Y:S02]  /*9410*/  ISETP.GE.AND P1, PT, R30, R169, PT ;  /* 0x000000a91e00720c */ /* 0x000fe40003f26270 */
[----:B------:R-:W-:Y:S02]  /*9420*/  FSEL R205, R10, -INF , !P6 ;  /* 0xff8000000acd7808 */ /* 0x000fe40007000000 */
[----:B------:R-:W3:Y:S01]  /*9430*/  MUFU.TANH R5, R5 ;  /* 0x0000000500057308 */ /* 0x000ee20000002400 */
[----:B------:R-:W-:Y:S01]  /*9440*/  FSEL R10, R12, -INF , !P5 ;  /* 0xff8000000c0a7808 */ /* 0x000fe20006800000 */
[----:B-1----:R-:W-:Y:S01]  /*9450*/  FFMA.FTZ R6, R9, UR5, R6 ;  /* 0x0000000509067c23 */ /* 0x002fe20008010006 */
[----:B------:R-:W-:-:S02]  /*9460*/  ISETP.GE.AND P6, PT, R30, R234, PT ;  /* 0x000000ea1e00720c */ /* 0x000fc40003fc6270 */
[----:B------:R-:W-:Y:S02]  /*9470*/  ISETP.GE.AND P5, PT, R30, R183, PT ;  /* 0x000000b71e00720c */ /* 0x000fe40003fa6270 */
[----:B------:R-:W-:Y:S01]  /*9480*/  FSEL R200, R6, -INF , !P6 ;  /* 0xff80000006c87808 */ /* 0x000fe20007000000 */
[----:B------:R-:W1:Y:S01]  /*9490*/  MUFU.TANH R199, R199 ;  /* 0x000000c700c77308 */ /* 0x000e620000002400 */
[----:B--2---:R-:W-:-:S05]  /*94a0*/  FFMA.FTZ R7, R9, UR5, R7 ;  /* 0x0000000509077c23 */ /* 0x004fca0008010007 */
[----:B------:R-:W-:Y:S01]  /*94b0*/  FSEL R195, R7, -INF , !P5 ;  /* 0xff80000007c37808 */ /* 0x000fe20006800000 */
[----:B---3--:R-:W-:-:S05]  /*94c0*/  FFMA.FTZ R5, R9, UR5, R5 ;  /* 0x0000000509057c23 */ /* 0x008fca0008010005 */
[----:B------:R-:W-:Y:S01]  /*94d0*/  FSEL R223, R5, -INF , !P4 ;  /* 0xff80000005df7808 */ /* 0x000fe20006000000 */
[----:B-1----:R-:W-:-:S05]  /*94e0*/  FFMA.FTZ R199, R9, UR5, R199 ;  /* 0x0000000509c77c23 */ /* 0x002fca00080100c7 */
        /* <DEDUP_REMOVED lines=49> */
.L_x_1676:
[----:B------:R-:W-:Y:S05]  /*9800*/  BSYNC B0 ;  /* 0x0000000000007941 */ /* 0x000fea0003800000 */
.L_x_1675:
[----:B------:R-:W0:Y:S02]  /*9810*/  LDGDEPBAR ;  /* 0x00000000000079af */ /* 0x000e240000000000 */
.L_x_1674:
[----:B-12---:R-:W-:Y:S02]  /*9820*/  FMNMX.FTZ R5, R2, R10, !PT ;  /* 0x0000000a02057209 */ /* 0x006fe40007810000 */
        /* <DEDUP_REMOVED lines=25> */
[----:B------:R-:W2:Y:S03]  /*99c0*/  SHFL.BFLY PT, R5, R8, 0x2, 0x1f ;  /* 0x0c401f0008057f89 */ /* 0x000ea600000e0000 */
[----:B------:R-:W-:-:S04]  /*99d0*/  FMNMX.FTZ R4, R21, R4, !PT ;  /* 0x0000000415047209 */ /* 0x000fc80007810000 */
[----:B------:R-:W-:Y:S02]  /*99e0*/  FMNMX.FTZ R4, R17, R4, !PT ;  /* 0x0000000411047209 */ /* 0x000fe40007810000 */
[----:B-1----:R-:W-:Y:S02]  /*99f0*/  FMNMX.FTZ R9, R6, R9, !PT ;  /* 0x0000000906097209 */ /* 0x002fe40007810000 */
[----:B------:R-:W1:Y:S01]  /*9a00*/  SHFL.BFLY PT, R6, R7, 0x2, 0x1f ;  /* 0x0c401f0007067f89 */ /* 0x000e6200000e0000 */
[----:B------:R-:W-:-:S03]  /*9a10*/  FMNMX.FTZ R4, R19, R4, !PT ;  /* 0x0000000413047209 */ /* 0x000fc60007810000 */
[----:B------:R-:W3:Y:S01]  /*9a20*/  SHFL.BFLY PT, R168, R9, 0x1, 0x1f ;  /* 0x0c201f0009a87f89 */ /* 0x000ee200000e0000 */
[----:B------:R-:W-:-:S04]  /*9a30*/  FMNMX.FTZ R4, R207, R4, !PT ;  /* 0x00000004cf047209 */ /* 0x000fc80007810000 */
[----:B------:R-:W-:-:S04]  /*9a40*/  FMNMX.FTZ R4, R221, R4, !PT ;  /* 0x00000004dd047209 */ /* 0x000fc80007810000 */
[----:B------:R-:W-:Y:S02]  /*9a50*/  FMNMX.FTZ R4, R205, R4, !PT ;  /* 0x00000004cd047209 */ /* 0x000fe40007810000 */
[----:B--2---:R-:W-:-:S05]  /*9a60*/  FMNMX.FTZ R5, R8, R5, !PT ;  /* 0x0000000508057209 */ /* 0x004fca0007810000 */
[----:B------:R-:W2:Y:S01]  /*9a70*/  SHFL.BFLY PT, R166, R5, 0x1, 0x1f ;  /* 0x0c201f0005a67f89 */ /* 0x000ea200000e0000 */
[----:B-1----:R-:W-:Y:S02]  /*9a80*/  FMNMX.FTZ R6, R7, R6, !PT ;  /* 0x0000000607067209 */ /* 0x002fe40007810000 */
[----:B------:R-:W-:Y:S02]  /*9a90*/  FMNMX.FTZ R7, R203, R4, !PT ;  /* 0x00000004cb077209 */ /* 0x000fe40007810000 */
[----:B---3--:R-:W-:Y:S01]  /*9aa0*/  FMNMX.FTZ R168, R9, R168, !PT ;  /* 0x000000a809a87209 */ /* 0x008fe20007810000 */
[----:B------:R-:W1:Y:S03]  /*9ab0*/  SHFL.BFLY PT, R167, R6, 0x1, 0x1f ;  /* 0x0c201f0006a77f89 */ /* 0x000e6600000e0000 */
[C---:B------:R-:W-:Y:S01]  /*9ac0*/  FSETP.NEU.FTZ.AND P6, PT, R168.reuse, -INF , PT ;  /* 0xff800000a800780b */ /* 0x040fe20003fdd000 */
[----:B------:R-:W3:Y:S01]  /*9ad0*/  SHFL.BFLY PT, R4, R7, 0x2, 0x1f ;  /* 0x0c401f0007047f89 */ /* 0x000ee200000e0000 */
[----:B------:R-:W-:-:S05]  /*9ae0*/  FMUL.FTZ R201, R168, UR20 ;  /* 0x00000014a8c97c20 */ /* 0x000fca0008410000 */
[----:B------:R-:W-:Y:S02]  /*9af0*/  FSEL R201, R201, RZ, P6 ;  /* 0x000000ffc9c97208 */ /* 0x000fe40003000000 */
[----:B--2---:R-:W-:-:S03]  /*9b00*/  FMNMX.FTZ R166, R5, R166, !PT ;  /* 0x000000a605a67209 */ /* 0x004fc60007810000 */
[--C-:B------:R-:W-:Y:S01]  /*9b10*/  FFMA.FTZ R190, R16, UR20, -R201.reuse ;  /* 0x0000001410be7c23 */ /* 0x100fe200080108c9 */
[--C-:B------:R-:W-:Y:S01]  /*9b20*/  FFMA.FTZ R194, R10, UR20, -R201.reuse ;  /* 0x000000140ac27c23 */ /* 0x100fe200080108c9 */
[--C-:B------:R-:W-:Y:S01]  /*9b30*/  FFMA.FTZ R192, R14, UR20, -R201.reuse ;  /* 0x000000140ec07c23 */ /* 0x100fe200080108c9 */
[C---:B------:R-:W-:Y:S01]  /*9b40*/  FSETP.NEU.FTZ.AND P4, PT, R166.reuse, -INF , PT ;  /* 0xff800000a600780b */ /* 0x040fe20003f9d000 */
[----:B------:R-:W-:Y:S01]  /*9b50*/  FMUL.FTZ R236, R166, UR20 ;  /* 0x00000014a6ec7c20 */ /* 0x000fe20008410000 */
[--C-:B------:R-:W-:Y:S01]  /*9b60*/  FFMA.FTZ R191, R20, UR20, -R201.reuse ;  /* 0x0000001414bf7c23 */ /* 0x100fe200080108c9 */
[----:B------:R-:W-:Y:S01]  /*9b70*/  MUFU.EX2 R190, R190 ;  /* 0x000000be00be7308 */ /* 0x000fe20000000800 */
[----:B------:R-:W-:Y:S01]  /*9b80*/  FSEL R193, R166, RZ, P4 ;  /* 0x000000ffa6c17208 */ /* 0x000fe20002000000 */
[--C-:B------:R-:W-:Y:S01]  /*9b90*/  FFMA.FTZ R204, R204, UR20, -R201.reuse ;  /* 0x00000014cccc7c23 */ /* 0x100fe200080108c9 */
[----:B-1----:R-:W-:Y:S01]  /*9ba0*/  FMNMX.FTZ R167, R6, R167, !PT ;  /* 0x000000a706a77209 */ /* 0x002fe20007810000 */
[----:B------:R-:W-:Y:S01]  /*9bb0*/  FFMA.FTZ R206, R206, UR20, -R201 ;  /* 0x00000014cece7c23 */ /* 0x000fe200080108c9 */
[----:B------:R-:W-:Y:S01]  /*9bc0*/  FSEL R236, R236, RZ, P4 ;  /* 0x000000ffecec7208 */ /* 0x000fe20002000000 */
[----:B------:R-:W-:Y:S01]  /*9bd0*/  FADD.FTZ R193, R244, -R193 ;  /* 0x800000c1f4c17221 */ /* 0x000fe20000010000 */
[----:B---3--:R-:W-:Y:S01]  /*9be0*/  FMNMX.FTZ R4, R7, R4, !PT ;  /* 0x0000000407047209 */ /* 0x008fe20007810000 */
[C---:B------:R-:W-:Y:S01]  /*9bf0*/  FMUL.FTZ R198, R167.reuse, UR20 ;  /* 0x00000014a7c67c20 */ /* 0x040fe20008410000 */
[----:B------:R-:W-:Y:S01]  /*9c00*/  FSETP.NEU.FTZ.AND P5, PT, R167, -INF , PT ;  /* 0xff800000a700780b */ /* 0x000fe20003fbd000 */
[--C-:B------:R-:W-:Y:S01]  /*9c10*/  FFMA.FTZ R188, R27, UR20, -R236.reuse ;  /* 0x000000141bbc7c23 */ /* 0x100fe200080108ec */
[----:B------:R-:W-:Y:S01]  /*9c20*/  FSEL R7, R168, RZ, P6 ;  /* 0x000000ffa8077208 */ /* 0x000fe20003000000 */
[----:B------:R-:W1:Y:S01]  /*9c30*/  SHFL.BFLY PT, R165, R4, 0x1, 0x1f ;  /* 0x0c201f0004a57f89 */ /* 0x000e6200000e0000 */
[----:B------:R-:W-:Y:S01]  /*9c40*/  FSEL R5, R167, RZ, P5 ;  /* 0x000000ffa7057208 */ /* 0x000fe20002800000 */
[--C-:B------:R-:W-:Y:S01]  /*9c50*/  FFMA.FTZ R185, R29, UR20, -R236.reuse ;  /* 0x000000141db97c23 */ /* 0x100fe200080108ec */
[----:B------:R-:W-:Y:S01]  /*9c60*/  FSEL R198, R198, RZ, P5 ;  /* 0x000000ffc6c67208 */ /* 0x000fe20002800000 */
[--C-:B------:R-:W-:Y:S01]  /*9c70*/  FFMA.FTZ R186, R23, UR20, -R236.reuse ;  /* 0x0000001417ba7c23 */ /* 0x100fe200080108ec */
[----:B------:R-:W-:Y:S01]  /*9c80*/  FFMA.FTZ R179, R25, UR20, -R236 ;  /* 0x0000001419b37c23 */ /* 0x000fe200080108ec */
[----:B------:R-:W-:Y:S01]  /*9c90*/  FADD.FTZ R16, R0, -R5 ;  /* 0x8000000500107221 */ /* 0x000fe20000010000 */
[----:B------:R-:W-:Y:S01]  /*9ca0*/  LDSM.16.MT88.4 R24, [R209+0xa000] ;  /* 0x00a00000d118783b */ /* 0x000fe20000004200 */
[--C-:B------:R-:W-:Y:S01]  /*9cb0*/  FFMA.FTZ R6, R15, UR20, -R198.reuse ;  /* 0x000000140f067c23 */ /* 0x100fe200080108c6 */
[--C-:B------:R-:W-:Y:S01]  /*9cc0*/  FFMA.FTZ R189, R33, UR20, -R198.reuse ;  /* 0x0000001421bd7c23 */ /* 0x100fe200080108c6 */
[----:B------:R-:W-:Y:S01]  /*9cd0*/  FMUL.FTZ R16, R16, UR20 ;  /* 0x0000001410107c20 */ /* 0x000fe20008410000 */
[--C-:B------:R-:W-:Y:S01]  /*9ce0*/  FFMA.FTZ R187, R31, UR20, -R198.reuse ;  /* 0x000000141fbb7c23 */ /* 0x100fe200080108c6 */
[----:B------:R-:W-:Y:S01]  /*9cf0*/  FFMA.FTZ R199, R11, UR20, -R198 ;  /* 0x000000140bc77c23 */ /* 0x000fe200080108c6 */
[----:B------:R-:W2:Y:S01]  /*9d00*/  LDSM.16.MT88.4 R32, [R212+0xa000] ;  /* 0x00a00000d420783b */ /* 0x000ea20000004200 */
[----:B------:R-:W3:Y:S01]  /*9d10*/  MUFU.EX2 R202, R16 ;  /* 0x0000001000ca7308 */ /* 0x000ee20000000800 */
[----:B------:R-:W-:Y:S01]  /*9d20*/  FMUL.FTZ R193, R193, UR20 ;  /* 0x00000014c1c17c20 */ /* 0x000fe20008410000 */
[--C-:B------:R-:W-:Y:S01]  /*9d30*/  FFMA.FTZ R238, R241, UR20, -R236.reuse ;  /* 0x00000014f1ee7c23 */ /* 0x100fe200080108ec */
[----:B------:R-:W4:Y:S01]  /*9d40*/  LDSM.16.MT88.4 R28, [R210+0xa000] ;  /* 0x00a00000d21c783b */ /* 0x000f220000004200 */
[--C-:B------:R-:W-:Y:S01]  /*9d50*/  FFMA.FTZ R239, R239, UR20, -R236.reuse ;  /* 0x00000014efef7c23 */ /* 0x100fe200080108ec */
[--C-:B------:R-:W-:Y:S01]  /*9d60*/  FFMA.FTZ R237, R237, UR20, -R236.reuse ;  /* 0x00000014eded7c23 */ /* 0x100fe200080108ec */
[----:B------:R-:W-:Y:S01]  /*9d70*/  FFMA.FTZ R236, R223, UR20, -R236 ;  /* 0x00000014dfec7c23 */ /* 0x000fe200080108ec */
[----:B------:R-:W-:Y:S01]  /*9d80*/  LDSM.16.MT88.4 R8, [R210+0xb000] ;  /* 0x00b00000d208783b */ /* 0x000fe20000004200 */
[----:B------:R-:W-:Y:S01]  /*9d90*/  MUFU.EX2 R188, R188 ;  /* 0x000000bc00bc7308 */ /* 0x000fe20000000800 */
[--C-:B------:R-:W-:Y:S01]  /*9da0*/  FFMA.FTZ R164, R164, UR20, -R198.reuse ;  /* 0x00000014a4a47c23 */ /* 0x100fe200080108c6 */
[----:B-1----:R-:W-:Y:S01]  /*9db0*/  FMNMX.FTZ R165, R4, R165, !PT ;  /* 0x000000a504a57209 */ /* 0x002fe20007810000 */
[----:B------:R-:W-:-:S03]  /*9dc0*/  FFMA.FTZ R195, R195, UR20, -R198 ;  /* 0x00000014c3c37c23 */ /* 0x000fc600080108c6 */
[C---:B------:R-:W-:Y:S01]  /*9dd0*/  FSETP.NEU.FTZ.AND P1, PT, R165.reuse, -INF , PT ;  /* 0xff800000a500780b */ /* 0x040fe20003f3d000 */
[C---:B------:R-:W-:Y:S01]  /*9de0*/  FMUL.FTZ R222, R165.reuse, UR20 ;  /* 0x00000014a5de7c20 */ /* 0x040fe20008410000 */
[----:B------:R-:W1:Y:S01]  /*9df0*/  MUFU.EX2 R185, R185 ;  /* 0x000000b900b97308 */ /* 0x000e620000000800 */
[-C--:B---3--:R-:W-:Y:S01]  /*9e00*/  FMUL.FTZ R162, R162, R202.reuse ;  /* 0x000000caa2a27220 */ /* 0x088fe20000410000 */
[----:B------:R-:W-:Y:S01]  /*9e10*/  FSEL R4, R165, RZ, P1 ;  /* 0x000000ffa5047208 */ /* 0x000fe20000800000 */
[-C--:B------:R-:W-:Y:S01]  /*9e20*/  FMUL.FTZ R163, R163, R202.reuse ;  /* 0x000000caa3a37220 */ /* 0x080fe20000410000 */
[----:B------:R-:W-:Y:S01]  /*9e30*/  FSEL R222, R222, RZ, P1 ;  /* 0x000000ffdede7208 */ /* 0x000fe20000800000 */
[-C--:B------:R-:W-:Y:S01]  /*9e40*/  FMUL.FTZ R150, R150, R202.reuse ;  /* 0x000000ca96967220 */ /* 0x080fe20000410000 */
[----:B------:R-:W-:Y:S01]  /*9e50*/  FMUL.FTZ R151, R151, R202 ;  /* 0x000000ca97977220 */ /* 0x000fe20000410000 */
[----:B------:R-:W-:Y:S01]  /*9e60*/  FADD.FTZ R3, R3, -R4 ;  /* 0x8000000403037221 */ /* 0x000fe20000010000 */
[----:B------:R-:W-:Y:S01]  /*9e70*/  FADD.FTZ R4, R2, -R7 ;  /* 0x8000000702047221 */ /* 0x000fe20000010000 */
[--C-:B------:R-:W-:Y:S01]  /*9e80*/  FFMA.FTZ R184, R13, UR20, -R222.reuse ;  /* 0x000000140db87c23 */ /* 0x100fe200080108de */
[--C-:B------:R-:W-:Y:S01]  /*9e90*/  FFMA.FTZ R178, R21, UR20, -R222.reuse ;  /* 0x0000001415b27c23 */ /* 0x100fe200080108de */
[--C-:B------:R-:W-:Y:S01]  /*9ea0*/  FFMA.FTZ R177, R17, UR20, -R222.reuse ;  /* 0x0000001411b17c23 */ /* 0x100fe200080108de */
[--C-:B------:R-:W-:Y:S01]  /*9eb0*/  FFMA.FTZ R196, R19, UR20, -R222.reuse ;  /* 0x0000001413c47c23 */ /* 0x100fe200080108de */
[----:B------:R3:W-:Y:S01]  /*9ec0*/  MUFU.EX2 R2, R6 ;  /* 0x0000000600027308 */ /* 0x0007e20000000800 */
[----:B------:R-:W-:Y:S01]  /*9ed0*/  FMUL.FTZ R0, R4, UR20 ;  /* 0x0000001404007c20 */ /* 0x000fe20008410000 */
[----:B------:R-:W5:Y:S01]  /*9ee0*/  LDSM.16.MT88.4 R20, [R208+0xa000] ;  /* 0x00a00000d014783b */ /* 0x000f620000004200 */
[----:B------:R-:W-:Y:S01]  /*9ef0*/  FMUL.FTZ R3, R3, UR20 ;  /* 0x0000001403037c20 */ /* 0x000fe20008410000 */
[----:B-1----:R-:W-:Y:S01]  /*9f00*/  F2FP.F16.F32.PACK_AB R172, R185, R188 ;  /* 0x000000bcb9ac723e */ /* 0x002fe200000000ff */
[-C--:B------:R-:W-:Y:S01]  /*9f10*/  FMUL.FTZ R146, R146, R202.reuse ;  /* 0x000000ca92927220 */ /* 0x080fe20000410000 */
[----:B------:R-:W1:Y:S01]  /*9f20*/  LDSM.16.MT88.4 R12, [R212+0xb000] ;  /* 0x00b00000d40c783b */ /* 0x000e620000004200 */
[-C--:B------:R-:W-:Y:S01]  /*9f30*/  FMUL.FTZ R147, R147, R202.reuse ;  /* 0x000000ca93937220 */ /* 0x080fe20000410000 */
[----:B------:R-:W-:Y:S01]  /*9f40*/  MUFU.EX2 R186, R186 ;  /* 0x000000ba00ba7308 */ /* 0x000fe20000000800 */
[-C--:B------:R-:W-:Y:S01]  /*9f50*/  FMUL.FTZ R134, R134, R202.reuse ;  /* 0x000000ca86867220 */ /* 0x080fe20000410000 */
[----:B------:R-:W-:Y:S01]  /*9f60*/  LDSM.16.MT88.4 R16, [R208+0xb000] ;  /* 0x00b00000d010783b */ /* 0x000fe20000004200 */
[-C--:B------:R-:W-:Y:S01]  /*9f70*/  FMUL.FTZ R135, R135, R202.reuse ;  /* 0x000000ca87877220 */ /* 0x080fe20000410000 */
[-C--:B------:R-:W-:Y:S01]  /*9f80*/  FMUL.FTZ R38, R38, R202.reuse ;  /* 0x000000ca26267220 */ /* 0x080fe20000410000 */
[-C--:B------:R-:W-:Y:S01]  /*9f90*/  FMUL.FTZ R39, R39, R202.reuse ;  /* 0x000000ca27277220 */ /* 0x080fe20000410000 */
[-C--:B------:R-:W-:Y:S01]  /*9fa0*/  FMUL.FTZ R50, R50, R202.reuse ;  /* 0x000000ca32327220 */ /* 0x080fe20000410000 */
[-C--:B------:R-:W-:Y:S01]  /*9fb0*/  FMUL.FTZ R51, R51, R202.reuse ;  /* 0x000000ca33337220 */ /* 0x080fe20000410000 */
[----:B------:R-:W2:Y:S01]  /*9fc0*/  MUFU.EX2 R179, R179 ;  /* 0x000000b300b37308 */ /* 0x000ea20000000800 */
[----:B---3--:R-:W3:Y:S01]  /*9fd0*/  LDSM.16.MT88.4 R4, [R209+0xb000] ;  /* 0x00b00000d104783b */ /* 0x008ee20000004200 */
        /* <DEDUP_REMOVED lines=14> */
[----:B------:R-:W4:Y:S01]  /*a0c0*/  MUFU.EX2 R178, R178 ;  /* 0x000000b200b27308 */ /* 0x000f220000000800 */
        /* <DEDUP_REMOVED lines=8> */
[----:B------:R-:W-:Y:S01]  /*a150*/  FMUL.FTZ R131, R131, R202 ;  /* 0x000000ca83837220 */ /* 0x000fe20000410000 */
[--C-:B------:R-:W-:Y:S01]  /*a160*/  FFMA.FTZ R207, R207, UR20, -R222.reuse ;  /* 0x00000014cfcf7c23 */ /* 0x100fe200080108de */
[--C-:B------:R-:W-:Y:S01]  /*a170*/  FFMA.FTZ R240, R221, UR20, -R222.reuse ;  /* 0x00000014ddf07c23 */ /* 0x100fe200080108de */
[--C-:B------:R-:W-:Y:S01]  /*a180*/  FFMA.FTZ R205, R205, UR20, -R222.reuse ;  /* 0x00000014cdcd7c23 */ /* 0x100fe200080108de */
[----:B------:R-:W-:Y:S01]  /*a190*/  FFMA.FTZ R222, R203, UR20, -R222 ;  /* 0x00000014cbde7c23 */ /* 0x000fe200080108de */
[--C-:B------:R-:W-:Y:S01]  /*a1a0*/  FFMA.FTZ R203, R220, UR20, -R201.reuse ;  /* 0x00000014dccb7c23 */ /* 0x100fe200080108c9 */
[--C-:B------:R-:W-:Y:S01]  /*a1b0*/  FFMA.FTZ R221, R176, UR20, -R198.reuse ;  /* 0x00000014b0dd7c23 */ /* 0x100fe200080108c6 */
[----:B------:R-:W2:Y:S01]  /*a1c0*/  MUFU.EX2 R196, R196 ;  /* 0x000000c400c47308 */ /* 0x000ea20000000800 */
[----:B----4-:R-:W-:Y:S01]  /*a1d0*/  F2FP.F16.F32.PACK_AB R173, R178, R184 ;  /* 0x000000b8b2ad723e */ /* 0x010fe200000000ff */
[----:B------:R-:W-:Y:S01]  /*a1e0*/  FFMA.FTZ R201, R200, UR20, -R201 ;  /* 0x00000014c8c97c23 */ /* 0x000fe200080108c9 */
[----:B------:R-:W-:-:S05]  /*a1f0*/  FFMA.FTZ R176, R197, UR20, -R198 ;  /* 0x00000014c5b07c23 */ /* 0x000fca00080108c6 */
[----:B------:R-:W4:Y:S08]  /*a200*/  MUFU.EX2 R193, R193 ;  /* 0x000000c100c17308 */ /* 0x000f300000000800 */
[----:B------:R-:W5:Y:S01]  /*a210*/  MUFU.EX2 R3, R3 ;  /* 0x0000000300037308 */ /* 0x000f620000000800 */
[----:B--2---:R-:W-:-:S07]  /*a220*/  F2FP.F16.F32.PACK_AB R175, R196, R177 ;  /* 0x000000b1c4af723e */ /* 0x004fce00000000ff */
[----:B------:R-:W-:Y:S01]  /*a230*/  MUFU.EX2 R194, R194 ;  /* 0x000000c200c27308 */ /* 0x000fe20000000800 */
[-C--:B----4-:R-:W-:Y:S01]  /*a240*/  FMUL.FTZ R156, R156, R193.reuse ;  /* 0x000000c19c9c7220 */ /* 0x090fe20000410000 */
[-C--:B------:R-:W-:Y:S01]  /*a250*/  FMUL.FTZ R157, R157, R193.reuse ;  /* 0x000000c19d9d7220 */ /* 0x080fe20000410000 */
[-C--:B------:R-:W-:Y:S01]  /*a260*/  FMUL.FTZ R152, R152, R193.reuse ;  /* 0x000000c198987220 */ /* 0x080fe20000410000 */
[-C--:B------:R-:W-:Y:S01]  /*a270*/  FMUL.FTZ R153, R153, R193.reuse ;  /* 0x000000c199997220 */ /* 0x080fe20000410000 */
[-C--:B------:R-:W-:Y:S01]  /*a280*/  FMUL.FTZ R140, R140, R193.reuse ;  /* 0x000000c18c8c7220 */ /* 0x080fe20000410000 */
[-C--:B------:R-:W-:Y:S01]  /*a290*/  FMUL.FTZ R141, R141, R193.reuse ;  /* 0x000000c18d8d7220 */ /* 0x080fe20000410000 */
[----:B------:R-:W-:Y:S01]  /*a2a0*/  FMUL.FTZ R136, R136, R193 ;  /* 0x000000c188887220 */ /* 0x000fe20000410000 */
[----:B------:R-:W-:Y:S01]  /*a2b0*/  MUFU.EX2 R192, R192 ;  /* 0x000000c000c07308 */ /* 0x000fe20000000800 */
[-C--:B-----5:R-:W-:Y:S01]  /*a2c0*/  FMUL.FTZ R158, R158, R3.reuse ;  /* 0x000000039e9e7220 */ /* 0x0a0fe20000410000 */
        /* <DEDUP_REMOVED lines=10> */
[-C--:B------:R-:W-:Y:S01]  /*a370*/  FMUL.FTZ R41, R41, R193.reuse ;  /* 0x000000c129297220 */ /* 0x080fe20000410000 */
[----:B------:R-:W-:Y:S01]  /*a380*/  FMUL.FTZ R44, R44, R193 ;  /* 0x000000c12c2c7220 */ /* 0x000fe20000410000 */
[-C--:B------:R-:W-:Y:S01]  /*a390*/  FMUL.FTZ R42, R42, R3.reuse ;  /* 0x000000032a2a7220 */ /* 0x080fe20000410000 */
[----:B------:R-:W-:Y:S01]  /*a3a0*/  FMUL.FTZ R43, R43, R3 ;  /* 0x000000032b2b7220 */ /* 0x000fe20000410000 */
[----:B------:R-:W-:Y:S01]  /*a3b0*/  MUFU.EX2 R189, R189 ;  /* 0x000000bd00bd7308 */ /* 0x000fe20000000800 */
[-C--:B------:R-:W-:Y:S01]  /*a3c0*/  FMUL.FTZ R45, R45, R193.reuse ;  /* 0x000000c12d2d7220 */ /* 0x080fe20000410000 */
[-C--:B------:R-:W-:Y:S01]  /*a3d0*/  FMUL.FTZ R56, R56, R193.reuse ;  /* 0x000000c138387220 */ /* 0x080fe20000410000 */
[----:B------:R-:W-:Y:S01]  /*a3e0*/  FMUL.FTZ R57, R57, R193 ;  /* 0x000000c139397220 */ /* 0x000fe20000410000 */
[-C--:B------:R-:W-:Y:S01]  /*a3f0*/  FMUL.FTZ R46, R46, R3.reuse ;  /* 0x000000032e2e7220 */ /* 0x080fe20000410000 */
[----:B------:R-:W-:Y:S01]  /*a400*/  FMUL.FTZ R47, R47, R3 ;  /* 0x000000032f2f7220 */ /* 0x000fe20000410000 */
[-C--:B------:R-:W-:Y:S01]  /*a410*/  FMUL.FTZ R60, R60, R193.reuse ;  /* 0x000000c13c3c7220 */ /* 0x080fe20000410000 */
[-C--:B------:R-:W-:Y:S01]  /*a420*/  FMUL.FTZ R61, R61, R193.reuse ;  /* 0x000000c13d3d7220 */ /* 0x080fe20000410000 */
[----:B------:R-:W-:Y:S01]  /*a430*/  MUFU.EX2 R187, R187 ;  /* 0x000000bb00bb7308 */ /* 0x000fe20000000800 */
        /* <DEDUP_REMOVED lines=13> */
[-C--:B------:R-:W-:Y:S01]  /*a510*/  FMUL.FTZ R75, R75, R3.reuse ;  /* 0x000000034b4b7220 */ /* 0x080fe20000410000 */
[-C--:B------:R-:W-:Y:S01]  /*a520*/  FMUL.FTZ R78, R78, R3.reuse ;  /* 0x000000034e4e7220 */ /* 0x080fe20000410000 */
[----:B------:R-:W2:Y:S01]  /*a530*/  MUFU.EX2 R0, R0 ;  /* 0x0000000000007308 */ /* 0x000ea20000000800 */
        /* <DEDUP_REMOVED lines=65> */
[----:B------:R-:W-:Y:S01]  /*a950*/  FFMA.FTZ R188, R233, R193, R188 ;  /* 0x000000c1e9bc7223 */ /* 0x000fe200000100bc */
[----:B------:R-:W-:-:S03]  /*a960*/  FFMA.FTZ R3, R231, R3, R184 ;  /* 0x00000003e7037223 */ /* 0x000fc600000100b8 */
[----:B------:R-:W2:Y:S01]  /*a970*/  MUFU.EX2 R239, R239 ;  /* 0x000000ef00ef7308 */ /* 0x000ea20000000800 */
[----:B-1----:R-:W-:Y:S01]  /*a980*/  HMMA.16816.F32 R72, R172, R12, R72 ;  /* 0x0000000cac48723c */ /* 0x002fe20000001848 */
[----:B------:R-:W-:Y:S01]  /*a990*/  FADD.FTZ R185, R185, R188 ;  /* 0x000000bcb9b97221 */ /* 0x000fe20000010000 */
[----:B------:R-:W-:-:S03]  /*a9a0*/  FADD.FTZ R178, R178, R3 ;  /* 0x00000003b2b27221 */ /* 0x000fc60000010000 */
[----:B------:R-:W-:Y:S01]  /*a9b0*/  FADD.FTZ R186, R186, R185 ;  /* 0x000000b9baba7221 */ /* 0x000fe20000010000 */
[----:B------:R-:W-:Y:S01]  /*a9c0*/  HMMA.16816.F32 R76, R172, R14, R76 ;  /* 0x0000000eac4c723c */ /* 0x000fe2000000184c */
[----:B------:R-:W-:Y:S01]  /*a9d0*/  MUFU.EX2 R237, R237 ;  /* 0x000000ed00ed7308 */ /* 0x000fe20000000800 */
[----:B------:R-:W-:Y:S01]  /*a9e0*/  FADD.FTZ R177, R177, R178 ;  /* 0x000000b2b1b17221 */ /* 0x000fe20000010000 */
[----:B------:R-:W-:-:S03]  /*a9f0*/  FADD.FTZ R179, R179, R186 ;  /* 0x000000bab3b37221 */ /* 0x000fc60000010000 */
[C---:B------:R-:W-:Y:S01]  /*aa00*/  HMMA.16816.F32 R88, R172.reuse, R8, R88 ;  /* 0x00000008ac58723c */ /* 0x040fe20000001858 */
[----:B------:R-:W-:Y:S02]  /*aa10*/  FADD.FTZ R196, R196, R177 ;  /* 0x000000b1c4c47221 */ /* 0x000fe40000010000 */
[----:B------:R-:W-:Y:S03]  /*aa20*/  MUFU.EX2 R236, R236 ;  /* 0x000000ec00ec7308 */ /* 0x000fe60000000800 */
[C---:B------:R-:W-:Y:S05]  /*aa30*/  HMMA.16816.F32 R92, R172.reuse, R10, R92 ;  /* 0x0000000aac5c723c */ /* 0x040fea000000185c */
[----:B------:R-:W-:Y:S01]  /*aa40*/  MUFU.EX2 R207, R207 ;  /* 0x000000cf00cf7308 */ /* 0x000fe20000000800 */
[C---:B---3--:R-:W-:Y:S06]  /*aa50*/  HMMA.16816.F32 R104, R172.reuse, R4, R104 ;  /* 0x00000004ac68723c */ /* 0x048fec0000001868 */
[C---:B------:R-:W-:Y:S01]  /*aa60*/  HMMA.16816.F32 R108, R172.reuse, R6, R108 ;  /* 0x00000006ac6c723c */ /* 0x040fe2000000186c */
[----:B------:R-:W1:Y:S05]  /*aa70*/  MUFU.EX2 R240, R240 ;  /* 0x000000f000f07308 */ /* 0x000e6a0000000800 */
[C---:B------:R-:W-:Y:S03]  /*aa80*/  HMMA.16816.F32 R120, R172.reuse, R16, R120 ;  /* 0x00000010ac78723c */ /* 0x040fe60000001878 */
        /* <DEDUP_REMOVED lines=14> */
[C---:B------:R-:W-:Y:S02]  /*ab70*/  HMMA.16816.F32 R160, R172.reuse, R32, R160 ;  /* 0x00000020aca0723c */ /* 0x040fe400000018a0 */
        /* <DEDUP_REMOVED lines=461> */
.L_x_1679:
[----:B------:R-:W-:Y:S05]  /*c850*/  BSYNC B0 ;  /* 0x0000000000007941 */ /* 0x000fea0003800000 */
.L_x_1678:
[----:B------:R-:W0:Y:S02]  /*c860*/  LDGDEPBAR ;  /* 0x00000000000079af */ /* 0x000e240000000000 */
.L_x_1677:
        /* <DEDUP_REMOVED lines=456> */
[----:B------:R-:W5:Y:S04]  /*e4f0*/  LDSM.16.M88.4 R184, [R215] ;  /* 0x00000000d7b8783b */ /* 0x000f680000000200 */
[----:B------:R-:W5:Y:S04]  /*e500*/  LDSM.16.M88.4 R164, [R217+0x2000] ;  /* 0x00200000d9a4783b */ /* 0x000f680000000200 */
[----:B------:R-:W5:Y:S04]  /*e510*/  LDSM.16.M88.4 R32, [R216+0x800] ;  /* 0x00080000d820783b */ /* 0x000f680000000200 */
[----:B------:R-:W-:Y:S01]  /*e520*/  LDSM.16.M88.4 R176, [R213] ;  /* 0x00000000d5b0783b */ /* 0x000fe20000000200 */
[-C--:B--2---:R-:W-:Y:S03]  /*e530*/  HMMA.16816.F32 R4, R192, R24.reuse, RZ ;  /* 0x00000018c004723c */ /* 0x084fe600000018ff */
[----:B-1----:R-:W-:Y:S04]  /*e540*/  LDSM.16.M88.4 R16, [R215+0x2000] ;  /* 0x00200000d710783b */ /* 0x002fe80000000200 */
        /* <DEDUP_REMOVED lines=12> */
[----:B------:R-:W1:Y:S05]  /*e610*/  LDSM.16.M88.4 R20, [R214] ;  /* 0x00000000d614783b */ /* 0x000e6a0000000200 */
[----:B-----5:R-:W-:Y:S06]  /*e620*/  HMMA.16816.F32 R4, R184, R188, R4 ;  /* 0x000000bcb804723c */ /* 0x020fec0000001804 */
        /* <DEDUP_REMOVED lines=9> */
[----:B------:R-:W2:Y:S04]  /*e6c0*/  LDSM.16.M88.4 R12, [R218+0x9000] ;  /* 0x00900000da0c783b */ /* 0x000ea80000000200 */
[----:B------:R-:W3:Y:S01]  /*e6d0*/  LDSM.16.M88.4 R32, [R213+0x800] ;  /* 0x00080000d520783b */ /* 0x000ee20000000200 */
[----:B-1----:R-:W-:Y:S06]  /*e6e0*/  HMMA.16816.F32 R4, R20, R176, R4 ;  /* 0x000000b01404723c */ /* 0x002fec0000001804 */
[C---:B------:R-:W-:Y:S06]  /*e6f0*/  HMMA.16816.F32 R8, R16.reuse, R188, R8 ;  /* 0x000000bc1008723c */ /* 0x040fec0000001808 */
[C---:B------:R-:W-:Y:S06]  /*e700*/  HMMA.16816.F32 R200, R16.reuse, R204, R200 ;  /* 0x000000cc10c8723c */ /* 0x040fec00000018c8 */
[C---:B------:R-:W-:Y:S06]  /*e710*/  HMMA.16816.F32 R28, R16.reuse, R190, R28 ;  /* 0x000000be101c723c */ /* 0x040fec000000181c */
[----:B------:R-:W-:Y:S01]  /*e720*/  HMMA.16816.F32 R196, R16, R206, R196 ;  /* 0x000000ce10c4723c */ /* 0x000fe200000018c4 */
[----:B------:R-:W-:Y:S05]  /*e730*/  LDSM.16.M88.4 R16, [R216+0x1000] ;  /* 0x00100000d810783b */ /* 0x000fea0000000200 */
[----:B------:R-:W-:Y:S01]  /*e740*/  HMMA.16816.F32 R24, R184, R190, R24 ;  /* 0x000000beb818723c */ /* 0x000fe20000001818 */
[----:B------:R-:W1:Y:S05]  /*e750*/  LDSM.16.M88.4 R188, [R217+0x4000] ;  /* 0x00400000d9bc783b */ /* 0x000e6a0000000200 */
[----:B--2---:R-:W-:Y:S06]  /*e760*/  HMMA.16816.F32 R4, R236, R12, R4 ;  /* 0x0000000cec04723c */ /* 0x004fec0000001804 */
[----:B------:R-:W-:Y:S06]  /*e770*/  HMMA.16816.F32 R8, R164, R176, R8 ;  /* 0x000000b0a408723c */ /* 0x000fec0000001808 */
[C---:B------:R-:W-:Y:S06]  /*e780*/  HMMA.16816.F32 R172, R184.reuse, R204, R172 ;  /* 0x000000ccb8ac723c */ /* 0x040fec00000018ac */
[----:B------:R-:W-:Y:S01]  /*e790*/  HMMA.16816.F32 R192, R184, R206, R192 ;  /* 0x000000ceb8c0723c */ /* 0x000fe200000018c0 */
[----:B------:R-:W-:Y:S04]  /*e7a0*/  LDSM.16.M88.4 R184, [R217+0x6000] ;  /* 0x00600000d9b8783b */ /* 0x000fe80000000200 */
[----:B------:R-:W-:Y:S01]  /*e7b0*/  LDSM.16.M88.4 R204, [R218+0x9800] ;  /* 0x00980000dacc783b */ /* 0x000fe20000000200 */
[C---:B------:R-:W-:Y:S06]  /*e7c0*/  HMMA.16816.F32 R28, R164.reuse, R178, R28 ;  /* 0x000000b2a41c723c */ /* 0x040fec000000181c */
[C---:B---3--:R-:W-:Y:S06]  /*e7d0*/  HMMA.16816.F32 R200, R164.reuse, R32, R200 ;  /* 0x00000020a4c8723c */ /* 0x048fec00000018c8 */
[----:B------:R-:W-:Y:S01]  /*e7e0*/  HMMA.16816.F32 R196, R164, R34, R196 ;  /* 0x00000022a4c4723c */ /* 0x000fe200000018c4 */
[----:B------:R-:W2:Y:S05]  /*e7f0*/  LDSM.16.M88.4 R164, [R215+0x4000] ;  /* 0x00400000d7a4783b */ /* 0x000eaa0000000200 */
[----:B------:R-:W-:Y:S01]  /*e800*/  HMMA.16816.F32 R24, R20, R178, R24 ;  /* 0x000000b21418723c */ /* 0x000fe20000001818 */
[----:B------:R-:W-:Y:S05]  /*e810*/  LDSM.16.M88.4 R176, [R216+0x1800] ;  /* 0x00180000d8b0783b */ /* 0x000fea0000000200 */
[----:B-1----:R-:W-:Y:S06]  /*e820*/  HMMA.16816.F32 R4, R188, R16, R4 ;  /* 0x00000010bc04723c */ /* 0x002fec0000001804 */
[----:B------:R-:W-:Y:S06]  /*e830*/  HMMA.16816.F32 R8, R220, R12, R8 ;  /* 0x0000000cdc08723c */ /* 0x000fec0000001808 */
[C---:B------:R-:W-:Y:S06]  /*e840*/  HMMA.16816.F32 R172, R20.reuse, R32, R172 ;  /* 0x0000002014ac723c */ /* 0x040fec00000018ac */
[----:B------:R-:W-:Y:S01]  /*e850*/  HMMA.16816.F32 R192, R20, R34, R192 ;  /* 0x0000002214c0723c */ /* 0x000fe200000018c0 */
[----:B------:R-:W-:Y:S04]  /*e860*/  LDSM.16.M88.4 R20, [R214+0x4000] ;  /* 0x00400000d614783b */ /* 0x000fe80000000200 */
[----:B------:R-:W-:Y:S01]  /*e870*/  LDSM.16.M88.4 R32, [R215+0x6000] ;  /* 0x00600000d720783b */ /* 0x000fe20000000200 */
[-C--:B------:R-:W-:Y:S06]  /*e880*/  HMMA.16816.F32 R28, R220, R14.reuse, R28 ;  /* 0x0000000edc1c723c */ /* 0x080fec000000181c */
[----:B------:R-:W-:Y:S01]  /*e890*/  HMMA.16816.F32 R24, R236, R14, R24 ;  /* 0x0000000eec18723c */ /* 0x000fe20000001818 */
[----:B------:R-:W1:Y:S05]  /*e8a0*/  LDSM.16.M88.4 R12, [R213+0x1000] ;  /* 0x00100000d50c783b */ /* 0x000e6a0000000200 */
[----:B--2---:R-:W-:Y:S06]  /*e8b0*/  HMMA.16816.F32 R4, R164, R240, R4 ;  /* 0x000000f0a404723c */ /* 0x004fec0000001804 */
[C---:B------:R-:W-:Y:S06]  /*e8c0*/  HMMA.16816.F32 R8, R184.reuse, R16, R8 ;  /* 0x00000010b808723c */ /* 0x040fec0000001808 */
[-C--:B------:R-:W-:Y:S06]  /*e8d0*/  HMMA.16816.F32 R28, R184, R18.reuse, R28 ;  /* 0x00000012b81c723c */ /* 0x080fec000000181c */
[----:B------:R-:W-:Y:S01]  /*e8e0*/  HMMA.16816.F32 R24, R188, R18, R24 ;  /* 0x00000012bc18723c */ /* 0x000fe20000001818 */
[----:B------:R-:W2:Y:S05]  /*e8f0*/  LDSM.16.M88.4 R16, [R214+0x6000] ;  /* 0x00600000d610783b */ /* 0x000eaa0000000200 */
[C---:B------:R-:W-:Y:S06]  /*e900*/  HMMA.16816.F32 R172, R236.reuse, R204, R172 ;  /* 0x000000ccecac723c */ /* 0x040fec00000018ac */
[----:B------:R-:W-:Y:S01]  /*e910*/  HMMA.16816.F32 R192, R236, R206, R192 ;  /* 0x000000ceecc0723c */ /* 0x000fe200000018c0 */
[----:B------:R-:W3:Y:S05]  /*e920*/  LDSM.16.M88.4 R236, [R211+0x9800] ;  /* 0x00980000d3ec783b */ /* 0x000eea0000000200 */
[----:B-1----:R-:W-:Y:S06]  /*e930*/  HMMA.16816.F32 R4, R20, R12, R4 ;  /* 0x0000000c1404723c */ /* 0x002fec0000001804 */
[----:B------:R-:W-:Y:S06]  /*e940*/  HMMA.16816.F32 R8, R32, R240, R8 ;  /* 0x000000f02008723c */ /* 0x000fec0000001808 */
[----:B------:R-:W-:Y:S06]  /*e950*/  HMMA.16816.F32 R200, R220, R204, R200 ;  /* 0x000000ccdcc8723c */ /* 0x000fec00000018c8 */
[C---:B------:R-:W-:Y:S06]  /*e960*/  HMMA.16816.F32 R172, R188.reuse, R176, R172 ;  /* 0x000000b0bcac723c */ /* 0x040fec00000018ac */
[----:B------:R-:W-:Y:S01]  /*e970*/  FMUL.FTZ R4, R4, UR23 ;  /* 0x0000001704047c20 */ /* 0x000fe20008410000 */
[----:B------:R-:W-:Y:S01]  /*e980*/  FMUL.FTZ R5, R5, UR23 ;  /* 0x0000001705057c20 */ /* 0x000fe20008410000 */
[----:B------:R-:W-:Y:S01]  /*e990*/  HMMA.16816.F32 R192, R188, R178, R192 ;  /* 0x000000b2bcc0723c */ /* 0x000fe200000018c0 */
[----:B------:R-:W-:-:S02]  /*e9a0*/  FMUL.FTZ R168, R7, UR23 ;  /* 0x0000001707a87c20 */ /* 0x000fc40008410000 */
[----:B------:R-:W-:Y:S03]  /*e9b0*/  MUFU.TANH R204, R5 ;  /* 0x0000000500cc7308 */ /* 0x000fe60000002400 */
[----:B--2---:R-:W-:Y:S05]  /*e9c0*/  HMMA.16816.F32 R8, R16, R12, R8 ;  /* 0x0000000c1008723c */ /* 0x004fea0000001808 */
[----:B------:R1:W2:Y:S01]  /*e9d0*/  MUFU.TANH R12, R4 ;  /* 0x00000004000c7308 */ /* 0x0002a20000002400 */
[----:B------:R-:W-:Y:S01]  /*e9e0*/  HMMA.16816.F32 R200, R184, R176, R200 ;  /* 0x000000b0b8c8723c */ /* 0x000fe200000018c8 */
[----:B------:R-:W-:-:S05]  /*e9f0*/  FMUL.FTZ R13, R6, UR23 ;  /* 0x00000017060d7c20 */ /* 0x000fca0008410000 */
[----:B------:R-:W-:Y:S01]  /*ea00*/  HMMA.16816.F32 R24, R164, R242, R24 ;  /* 0x000000f2a418723c */ /* 0x000fe20000001818 */
[----:B------:R-:W-:Y:S05]  /*ea10*/  MUFU.TANH R13, R13 ;  /* 0x0000000d000d7308 */ /* 0x000fea0000002400 */
[----:B------:R-:W-:Y:S03]  /*ea20*/  HMMA.16816.F32 R196, R220, R206, R196 ;  /* 0x000000cedcc4723c */ /* 0x000fe600000018c4 */
[----:B------:R-:W-:Y:S01]  /*ea30*/  MUFU.TANH R168, R168 ;  /* 0x000000a800a87308 */ /* 0x000fe20000002400 */
[----:B-1----:R-:W1:Y:S01]  /*ea40*/  LDSM.16.M88.4 R4, [R213+0x1800] ;  /* 0x00180000d504783b */ /* 0x002e620000000200 */
[----:B------:R-:W-:-:S04]  /*ea50*/  DEPBAR.LE SB0, 0x0 ;  /* 0x000080000000791a */ /* 0x000fc80000000000 */
[----:B---3--:R-:W-:Y:S01]  /*ea60*/  HMMA.16816.F32 R172, R164, R236, R172 ;  /* 0x000000eca4ac723c */ /* 0x008fe200000018ac */
[----:B------:R-:W-:Y:S01]  /*ea70*/  FMUL.FTZ R8, R8, UR23 ;  /* 0x0000001708087c20 */ /* 0x000fe20008410000 */
[----:B------:R-:W-:Y:S01]  /*ea80*/  FMUL.FTZ R10, R10, UR23 ;  /* 0x000000170a0a7c20 */ /* 0x000fe20008410000 */
[----:B------:R-:W-:Y:S01]  /*ea90*/  FMUL.FTZ R9, R9, UR23 ;  /* 0x0000001709097c20 */ /* 0x000fe20008410000 */
[----:B------:R-:W-:Y:S02]  /*eaa0*/  FMUL.FTZ R11, R11, UR23 ;  /* 0x000000170b0b7c20 */ /* 0x000fe40008410000 */
[----:B------:R-:W-:Y:S01]  /*eab0*/  HMMA.16816.F32 R28, R32, R242, R28 ;  /* 0x000000f2201c723c */ /* 0x000fe2000000181c */
[----:B------:R-:W-:Y:S05]  /*eac0*/  MUFU.TANH R8, R8 ;  /* 0x0000000800087308 */ /* 0x000fea0000002400 */
[----:B------:R-:W-:Y:S03]  /*ead0*/  HMMA.16816.F32 R192, R164, R238, R192 ;  /* 0x000000eea4c0723c */ /* 0x000fe600000018c0 */
[----:B------:R-:W-:Y:S03]  /*eae0*/  MUFU.TANH R10, R10 ;  /* 0x0000000a000a7308 */ /* 0x000fe60000002400 */
[----:B------:R-:W-:Y:S05]  /*eaf0*/  HMMA.16816.F32 R200, R32, R236, R200 ;  /* 0x000000ec20c8723c */ /* 0x000fea00000018c8 */
[----:B------:R-:W-:Y:S01]  /*eb00*/  MUFU.TANH R9, R9 ;  /* 0x0000000900097308 */ /* 0x000fe20000002400 */
[----:B------:R-:W-:Y:S06]  /*eb10*/  HMMA.16816.F32 R24, R20, R14, R24 ;  /* 0x0000000e1418723c */ /* 0x000fec0000001818 */
[----:B------:R-:W-:Y:S01]  /*eb20*/  HMMA.16816.F32 R196, R184, R178, R196 ;  /* 0x000000b2b8c4723c */ /* 0x000fe200000018c4 */
[----:B------:R-:W-:Y:S05]  /*eb30*/  MUFU.TANH R11, R11 ;  /* 0x0000000b000b7308 */ /* 0x000fea0000002400 */
[----:B-1----:R-:W-:Y:S06]  /*eb40*/  HMMA.16816.F32 R172, R20, R4, R172 ;  /* 0x0000000414ac723c */ /* 0x002fec00000018ac */
[----:B------:R-:W-:Y:S06]  /*eb50*/  HMMA.16816.F32 R28, R16, R14, R28 ;  /* 0x0000000e101c723c */ /* 0x000fec000000181c */
[----:B------:R-:W-:Y:S01]  /*eb60*/  HMMA.16816.F32 R192, R20, R6, R192 ;  /* 0x0000000614c0723c */ /* 0x000fe200000018c0 */
[----:B------:R-:W-:Y:S01]  /*eb70*/  FMUL.FTZ R14, R24, UR23 ;  /* 0x00000017180e7c20 */ /* 0x000fe20008410000 */
[----:B------:R-:W-:Y:S01]  /*eb80*/  FMUL.FTZ R15, R25, UR23 ;  /* 0x00000017190f7c20 */ /* 0x000fe20008410000 */
[----:B------:R-:W-:Y:S01]  /*eb90*/  FMUL.FTZ R24, R26, UR23 ;  /* 0x000000171a187c20 */ /* 0x000fe20008410000 */
[----:B------:R-:W-:-:S02]  /*eba0*/  FMUL.FTZ R26, R27, UR23 ;  /* 0x000000171b1a7c20 */ /* 0x000fc40008410000 */
[----:B------:R-:W-:Y:S01]  /*ebb0*/  HMMA.16816.F32 R200, R16, R4, R200 ;  /* 0x0000000410c8723c */ /* 0x000fe200000018c8 */
[----:B------:R-:W-:Y:S01]  /*ebc0*/  IMAD.U32 R21, RZ, RZ, UR28 ;  /* 0x0000001cff157e24 */ /* 0x000fe2000f8e00ff */
[----:B------:R-:W1:Y:S04]  /*ebd0*/  MUFU.TANH R14, R14 ;  /* 0x0000000e000e7308 */ /* 0x000e680000002400 */
[----:B------:R-:W-:Y:S01]  /*ebe0*/  HMMA.16816.F32 R196, R32, R238, R196 ;  /* 0x000000ee20c4723c */ /* 0x000fe200000018c4 */
[----:B------:R-:W-:Y:S02]  /*ebf0*/  IMAD R4, R21, 0x20, R230 ;  /* 0x0000002015047824 */ /* 0x000fe400078e02e6 */
[----:B------:R-:W-:Y:S01]  /*ec00*/  FMUL.FTZ R172, R172, UR23 ;  /* 0x00000017acac7c20 */ /* 0x000fe20008410000 */
[----:B------:R-:W-:Y:S01]  /*ec10*/  FMUL.FTZ R173, R173, UR23 ;  /* 0x00000017adad7c20 */ /* 0x000fe20008410000 */
[----:B------:R-:W3:Y:S01]  /*ec20*/  MUFU.TANH R15, R15 ;  /* 0x0000000f000f7308 */ /* 0x000ee20000002400 */
[----:B------:R-:W-:Y:S01]  /*ec30*/  VIADD R165, R4, 0x1 ;  /* 0x0000000104a57836 */ /* 0x000fe20000000000 */
[----:B------:R-:W-:Y:S01]  /*ec40*/  I2FP.F32.S32 R167, R4 ;  /* 0x0000000400a77245 */ /* 0x000fe20000201400 */
[----:B------:R-:W-:Y:S01]  /*ec50*/  FMUL.FTZ R25, R28, UR23 ;  /* 0x000000171c197c20 */ /* 0x000fe20008410000 */
[-C--:B------:R-:W-:Y:S01]  /*ec60*/  ISETP.GE.AND P4, PT, R4, R234.reuse, PT ;  /* 0x000000ea0400720c */ /* 0x080fe20003f86270 */
[----:B------:R-:W-:Y:S01]  /*ec70*/  FMUL.FTZ R28, R30, UR23 ;  /* 0x000000171e1c7c20 */ /* 0x000fe20008410000 */
[----:B------:R-:W-:Y:S01]  /*ec80*/  FMUL.FTZ R27, R29, UR23 ;  /* 0x000000171d1b7c20 */ /* 0x000fe20008410000 */
[----:B--2---:R-:W-:Y:S01]  /*ec90*/  FFMA.FTZ R12, R167, UR5, R12 ;  /* 0x00000005a70c7c23 */ /* 0x004fe2000801000c */
[----:B------:R-:W2:Y:S01]  /*eca0*/  MUFU.TANH R176, R172 ;  /* 0x000000ac00b07308 */ /* 0x000ea20000002400 */
[----:B------:R-:W-:Y:S01]  /*ecb0*/  FMUL.FTZ R29, R31, UR23 ;  /* 0x000000171f1d7c20 */ /* 0x000fe20008410000 */
[C---:B------:R-:W-:Y:S01]  /*ecc0*/  VIADD R33, R4.reuse, 0x8 ;  /* 0x0000000804217836 */ /* 0x040fe20000000000 */
[----:B------:R-:W-:Y:S01]  /*ecd0*/  I2FP.F32.S32 R34, R165 ;  /* 0x000000a500227245 */ /* 0x000fe20000201400 */
[----:B------:R-:W-:Y:S01]  /*ece0*/  VIADD R31, R4, 0x9 ;  /* 0x00000009041f7836 */ /* 0x000fe20000000000 */
[----:B------:R-:W-:Y:S01]  /*ecf0*/  FSEL R30, R12, -INF , !P4 ;  /* 0xff8000000c1e7808 */ /* 0x000fe20006000000 */
[----:B------:R-:W-:Y:S01]  /*ed00*/  FMUL.FTZ R12, R192, UR23 ;  /* 0x00000017c00c7c20 */ /* 0x000fe20008410000 */
[----:B------:R-:W-:Y:S01]  /*ed10*/  VIADD R23, R4, 0x10 ;  /* 0x0000001004177836 */ /* 0x000fe20000000000 */
[----:B------:R-:W-:Y:S01]  /*ed20*/  I2FP.F32.S32 R35, R33 ;  /* 0x0000002100237245 */ /* 0x000fe20000201400 */
[----:B------:R-:W-:Y:S01]  /*ed30*/  FFMA.FTZ R32, R34, UR5, R204 ;  /* 0x0000000522207c23 */ /* 0x000fe200080100cc */
[----:B------:R-:W-:Y:S01]  /*ed40*/  I2FP.F32.S32 R166, R31 ;  /* 0x0000001f00a67245 */ /* 0x000fe20000201400 */
[----:B------:R4:W-:Y:S01]  /*ed50*/  MUFU.TANH R177, R173 ;  /* 0x000000ad00b17308 */ /* 0x0009e20000002400 */
[-C--:B------:R-:W-:Y:S01]  /*ed60*/  ISETP.GE.AND P5, PT, R165, R234.reuse, PT ;  /* 0x000000eaa500720c */ /* 0x080fe20003fa6270 */
[----:B------:R-:W-:Y:S01]  /*ed70*/  FMUL.FTZ R164, R174, UR23 ;  /* 0x00000017aea47c20 */ /* 0x000fe20008410000 */
[----:B-1----:R-:W-:Y:S01]  /*ed80*/  FFMA.FTZ R14, R35, UR5, R14 ;  /* 0x00000005230e7c23 */ /* 0x002fe2000801000e */
[----:B---3--:R-:W-:Y:S01]  /*ed90*/  FFMA.FTZ R15, R166, UR5, R15 ;  /* 0x00000005a60f7c23 */ /* 0x008fe2000801000f */
[----:B------:R-:W-:Y:S01]  /*eda0*/  FSEL R32, R32, -INF , !P5 ;  /* 0xff80000020207808 */ /* 0x000fe20006800000 */
[----:B------:R-:W-:Y:S01]  /*edb0*/  VIADD R5, R4, 0x18 ;  /* 0x0000001804057836 */ /* 0x000fe20000000000 */
[-C--:B------:R-:W-:Y:S01]  /*edc0*/  ISETP.GE.AND P4, PT, R33, R234.reuse, PT ;  /* 0x000000ea2100720c */ /* 0x080fe20003f86270 */
[----:B------:R-:W1:Y:S01]  /*edd0*/  MUFU.TANH R12, R12 ;  /* 0x0000000c000c7308 */ /* 0x000e620000002400 */
[-C--:B------:R-:W-:Y:S01]  /*ede0*/  ISETP.GE.AND P5, PT, R31, R234.reuse, PT ;  /* 0x000000ea1f00720c */ /* 0x080fe20003fa6270 */
[----:B------:R-:W-:Y:S01]  /*edf0*/  FMUL.FTZ R175, R175, UR23 ;  /* 0x00000017afaf7c20 */ /* 0x000fe20008410000 */
[----:B------:R-:W-:Y:S01]  /*ee00*/  HMMA.16816.F32 R196, R16, R6, R196 ;  /* 0x0000000610c4723c */ /* 0x000fe200000018c4 */
[----:B------:R-:W-:Y:S01]  /*ee10*/  FSEL R22, R14, -INF , !P4 ;  /* 0xff8000000e167808 */ /* 0x000fe20006000000 */
[----:B------:R-:W-:Y:S01]  /*ee20*/  FMUL.FTZ R193, R193, UR23 ;  /* 0x00000017c1c17c20 */ /* 0x000fe20008410000 */
[----:B------:R-:W-:Y:S01]  /*ee30*/  FSEL R20, R15, -INF , !P5 ;  /* 0xff8000000f147808 */ /* 0x000fe20006800000 */
[----:B------:R-:W-:Y:S01]  /*ee40*/  VIADD R21, R4, 0x11 ;  /* 0x0000001104157836 */ /* 0x000fe20000000000 */
[----:B------:R-:W3:Y:S01]  /*ee50*/  MUFU.TANH R24, R24 ;  /* 0x0000001800187308 */ /* 0x000ee20000002400 */
[----:B----4-:R-:W-:Y:S01]  /*ee60*/  I2FP.F32.S32 R173, R23 ;  /* 0x0000001700ad7245 */ /* 0x010fe20000201400 */
[----:B------:R-:W-:Y:S01]  /*ee70*/  FMUL.FTZ R6, R194, UR23 ;  /* 0x00000017c2067c20 */ /* 0x000fe20008410000 */
[-C--:B------:R-:W-:Y:S01]  /*ee80*/  ISETP.GE.AND P4, PT, R23, R234.reuse, PT ;  /* 0x000000ea1700720c */ /* 0x080fe20003f86270 */
[----:B------:R-:W-:Y:S01]  /*ee90*/  FFMA.FTZ R13, R167, UR5, R13 ;  /* 0x00000005a70d7c23 */ /* 0x000fe2000801000d */
[----:B------:R-:W-:Y:S01]  /*eea0*/  I2FP.F32.S32 R15, R5 ;  /* 0x00000005000f7245 */ /* 0x000fe20000201400 */
[----:B--2---:R-:W-:Y:S01]  /*eeb0*/  FFMA.FTZ R176, R173, UR5, R176 ;  /* 0x00000005adb07c23 */ /* 0x004fe200080100b0 */
[----:B------:R-:W-:Y:S01]  /*eec0*/  ISETP.GE.AND P6, PT, R4, R183, PT ;  /* 0x000000b70400720c */ /* 0x000fe20003fc6270 */
[----:B------:R-:W2:Y:S01]  /*eed0*/  MUFU.TANH R26, R26 ;  /* 0x0000001a001a7308 */ /* 0x000ea20000002400 */
[----:B------:R-:W-:Y:S01]  /*eee0*/  FFMA.FTZ R14, R34, UR5, R168 ;  /* 0x00000005220e7c23 */ /* 0x000fe200080100a8 */
[----:B-1----:R-:W-:Y:S01]  /*eef0*/  FFMA.FTZ R12, R15, UR5, R12 ;  /* 0x000000050f0c7c23 */ /* 0x002fe2000801000c */
[----:B------:R-:W-:Y:S01]  /*ef00*/  FSEL R204, R176, -INF , !P4 ;  /* 0xff800000b0cc7808 */ /* 0x000fe20006000000 */
[----:B------:R-:W-:Y:S01]  /*ef10*/  FMUL.FTZ R18, R195, UR23 ;  /* 0x00000017c3127c20 */ /* 0x000fe20008410000 */
[----:B------:R-:W-:Y:S01]  /*ef20*/  ISETP.GE.AND P4, PT, R5, R234, PT ;  /* 0x000000ea0500720c */ /* 0x000fe20003f86270 */
[----:B------:R-:W-:Y:S01]  /*ef30*/  FMUL.FTZ R174, R200, UR23 ;  /* 0x00000017c8ae7c20 */ /* 0x000fe20008410000 */
[----:B------:R-:W-:Y:S01]  /*ef40*/  ISETP.GE.AND P1, PT, R4, R182, PT ;  /* 0x000000b60400720c */ /* 0x000fe20003f26270 */
[----:B------:R-:W1:Y:S01]  /*ef50*/  MUFU.TANH R164, R164 ;  /* 0x000000a400a47308 */ /* 0x000e620000002400 */
[----:B------:R-:W-:Y:S01]  /*ef60*/  FSEL R178, R12, -INF , !P4 ;  /* 0xff8000000cb27808 */ /* 0x000fe20006000000 */
[----:B---3--:R-:W-:Y:S01]  /*ef70*/  FFMA.FTZ R12, R35, UR5, R24 ;  /* 0x00000005230c7c23 */ /* 0x008fe20008010018 */
[C---:B------:R-:W-:Y:S01]  /*ef80*/  ISETP.GE.AND P0, PT, R4.reuse, R169, PT ;  /* 0x000000a90400720c */ /* 0x040fe20003f06270 */
[----:B------:R-:W-:Y:S01]  /*ef90*/  VIADD R4, R4, 0x19 ;  /* 0x0000001904047836 */ /* 0x000fe20000000000 */
[----:B------:R-:W-:Y:S01]  /*efa0*/  ISETP.GE.AND P4, PT, R165, R183, PT ;  /* 0x000000b7a500720c */ /* 0x000fe20003f86270 */
[----:B------:R-:W-:Y:S01]  /*efb0*/  FMUL.FTZ R202, R202, UR23 ;  /* 0x00000017caca7c20 */ /* 0x000fe20008410000 */
[----:B------:R-:W-:Y:S01]  /*efc0*/  I2FP.F32.S32 R172, R21 ;  /* 0x0000001500ac7245 */ /* 0x000fe20000201400 */
[----:B------:R-:W3:Y:S01]  /*efd0*/  MUFU.TANH R175, R175 ;  /* 0x000000af00af7308 */ /* 0x000ee20000002400 */
[----:B------:R-:W-:Y:S01]  /*efe0*/  FSEL R16, R13, -INF , !P6 ;  /* 0xff8000000d107808 */ /* 0x000fe20007000000 */
[----:B--2---:R-:W-:Y:S01]  /*eff0*/  FFMA.FTZ R26, R166, UR5, R26 ;  /* 0x00000005a61a7c23 */ /* 0x004fe2000801001a */
[-C--:B------:R-:W-:Y:S01]  /*f000*/  ISETP.GE.AND P6, PT, R33, R183.reuse, PT ;  /* 0x000000b72100720c */ /* 0x080fe20003fc6270 */
[----:B------:R-:W-:Y:S01]  /*f010*/  FFMA.FTZ R177, R172, UR5, R177 ;  /* 0x00000005acb17c23 */ /* 0x000fe200080100b1 */
[----:B------:R-:W-:Y:S01]  /*f020*/  FSEL R14, R14, -INF , !P4 ;  /* 0xff8000000e0e7808 */ /* 0x000fe20006000000 */
[----:B------:R-:W-:Y:S01]  /*f030*/  FFMA.FTZ R8, R167, UR5, R8 ;  /* 0x00000005a7087c23 */ /* 0x000fe20008010008 */
[-C--:B------:R-:W-:Y:S01]  /*f040*/  ISETP.GE.AND P4, PT, R31, R183.reuse, PT ;  /* 0x000000b71f00720c */ /* 0x080fe20003f86270 */
[----:B------:R-:W2:Y:S01]  /*f050*/  MUFU.TANH R176, R193 ;  /* 0x000000c100b07308 */ /* 0x000ea20000002400 */
[----:B------:R-:W-:Y:S01]  /*f060*/  FSEL R12, R12, -INF , !P6 ;  /* 0xff8000000c0c7808 */ /* 0x000fe20007000000 */
[----:B-1----:R-:W-:Y:S01]  /*f070*/  FFMA.FTZ R185, R173, UR5, R164 ;  /* 0x00000005adb97c23 */ /* 0x002fe200080100a4 */
[----:B------:R-:W-:Y:S01]  /*f080*/  I2FP.F32.S32 R7, R4 ;  /* 0x0000000400077245 */ /* 0x000fe20000201400 */
[----:B------:R-:W-:Y:S01]  /*f090*/  FMUL.FTZ R201, R201, UR23 ;  /* 0x00000017c9c97c20 */ /* 0x000fe20008410000 */
[-C--:B------:R-:W-:Y:S01]  /*f0a0*/  ISETP.GE.AND P5, PT, R21, R234.reuse, PT ;  /* 0x000000ea1500720c */ /* 0x080fe20003fa6270 */
[----:B------:R-:W-:Y:S01]  /*f0b0*/  FFMA.FTZ R10, R167, UR5, R10 ;  /* 0x00000005a70a7c23 */ /* 0x000fe2000801000a */
[-C--:B------:R-:W-:Y:S01]  /*f0c0*/  ISETP.GE.AND P6, PT, R23, R183.reuse, PT ;  /* 0x000000b71700720c */ /* 0x080fe20003fc6270 */
[----:B------:R-:W1:Y:S01]  /*f0d0*/  MUFU.TANH R6, R6 ;  /* 0x0000000600067308 */ /* 0x000e620000002400 */
[----:B------:R-:W-:Y:S01]  /*f0e0*/  FSEL R200, R26, -INF , !P4 ;  /* 0xff8000001ac87808 */ /* 0x000fe20006000000 */
[----:B---3--:R-:W-:Y:S01]  /*f0f0*/  FFMA.FTZ R164, R172, UR5, R175 ;  /* 0x00000005aca47c23 */ /* 0x008fe200080100af */
[-C--:B------:R-:W-:Y:S01]  /*f100*/  ISETP.GE.AND P4, PT, R21, R183.reuse, PT ;  /* 0x000000b71500720c */ /* 0x080fe20003f86270 */
[C---:B------:R-:W-:Y:S01]  /*f110*/  FFMA.FTZ R9, R34.reuse, UR5, R9 ;  /* 0x0000000522097c23 */ /* 0x040fe20008010009 */
[----:B------:R-:W-:Y:S01]  /*f120*/  FSEL R220, R177, -INF , !P5 ;  /* 0xff800000b1dc7808 */ /* 0x000fe20006800000 */
[----:B------:R-:W-:Y:S01]  /*f130*/  FFMA.FTZ R11, R34, UR5, R11 ;  /* 0x00000005220b7c23 */ /* 0x000fe2000801000b */
[----:B------:R-:W-:Y:S01]  /*f140*/  FSEL R185, R185, -INF , !P6 ;  /* 0xff800000b9b97808 */ /* 0x000fe20007000000 */
[----:B------:R-:W3:Y:S01]  /*f150*/  MUFU.TANH R18, R18 ;  /* 0x0000001200127308 */ /* 0x000ee20000002400 */
[----:B--2---:R-:W-:Y:S01]  /*f160*/  FFMA.FTZ R176, R7, UR5, R176 ;  /* 0x0000000507b07c23 */ /* 0x004fe200080100b0 */
[----:B------:R-:W-:Y:S01]  /*f170*/  ISETP.GE.AND P5, PT, R4, R234, PT ;  /* 0x000000ea0400720c */ /* 0x000fe20003fa6270 */
[----:B------:R-:W-:Y:S01]  /*f180*/  FMUL.FTZ R34, R198, UR23 ;  /* 0x00000017c6227c20 */ /* 0x000fe20008410000 */
[----:B------:R-:W-:Y:S01]  /*f190*/  ISETP.GE.AND P6, PT, R5, R183, PT ;  /* 0x000000b70500720c */ /* 0x000fe20003fc6270 */
[----:B------:R-:W-:Y:S01]  /*f1a0*/  FMUL.FTZ R199, R199, UR23 ;  /* 0x00000017c7c77c20 */ /* 0x000fe20008410000 */
[----:B------:R-:W-:-:S02]  /*f1b0*/  FSEL R164, R164, -INF , !P4 ;  /* 0xff800000a4a47808 */ /* 0x000fc40006000000 */
[----:B------:R-:W-:Y:S01]  /*f1c0*/  ISETP.GE.AND P4, PT, R4, R183, PT ;  /* 0x000000b70400720c */ /* 0x000fe20003f86270 */
[----:B-1----:R-:W-:Y:S01]  /*f1d0*/  FFMA.FTZ R6, R15, UR5, R6 ;  /* 0x000000050f067c23 */ /* 0x002fe20008010006 */
[----:B------:R-:W1:Y:S01]  /*f1e0*/  MUFU.TANH R28, R28 ;  /* 0x0000001c001c7308 */ /* 0x000e620000002400 */
[----:B------:R-:W-:Y:S02]  /*f1f0*/  FSEL R176, R176, -INF , !P5 ;  /* 0xff800000b0b07808 */ /* 0x000fe40006800000 */
[C---:B------:R-:W-:Y:S02]  /*f200*/  ISETP.GE.AND P5, PT, R165.reuse, R169, PT ;  /* 0x000000a9a500720c */ /* 0x040fe40003fa6270 */
[----:B------:R-:W-:Y:S02]  /*f210*/  FSEL R183, R6, -INF , !P6 ;  /* 0xff80000006b77808 */ /* 0x000fe40007000000 */
[----:B------:R-:W-:Y:S01]  /*f220*/  ISETP.GE.AND P6, PT, R165, R182, PT ;  /* 0x000000b6a500720c */ /* 0x000fe20003fc6270 */
[----:B------:R-:W-:Y:S01]  /*f230*/  FMUL.FTZ R165, R203, UR23 ;  /* 0x00000017cba57c20 */ /* 0x000fe20008410000 */
[----:B------:R-:W2:Y:S01]  /*f240*/  MUFU.TANH R27, R27 ;  /* 0x0000001b001b7308 */ /* 0x000ea20000002400 */
[----:B---3--:R-:W-:Y:S01]  /*f250*/  FFMA.FTZ R18, R7, UR5, R18 ;  /* 0x0000000507127c23 */ /* 0x008fe20008010012 */
[----:B------:R-:W-:-:S02]  /*f260*/  FSEL R13, R10, -INF , !P0 ;  /* 0xff8000000a0d7808 */ /* 0x000fc40004000000 */
[-C--:B------:R-:W-:Y:S02]  /*f270*/  ISETP.GE.AND P0, PT, R31, R182.reuse, PT ;  /* 0x000000b61f00720c */ /* 0x080fe40003f06270 */
[----:B------:R-:W-:Y:S02]  /*f280*/  FSEL R184, R18, -INF , !P4 ;  /* 0xff80000012b87808 */ /* 0x000fe40006000000 */
[----:B------:R-:W3:Y:S01]  /*f290*/  MUFU.TANH R6, R202 ;  /* 0x000000ca00067308 */ /* 0x000ee20000002400 */
[----:B------:R-:W-:Y:S01]  /*f2a0*/  FSEL R18, R8, -INF , !P1 ;  /* 0xff80000008127808 */ /* 0x000fe20004800000 */
[----:B-1----:R-:W-:Y:S01]  /*f2b0*/  FFMA.FTZ R17, R35, UR5, R28 ;  /* 0x0000000523117c23 */ /* 0x002fe2000801001c */
[----:B------:R-:W-:Y:S01]  /*f2c0*/  FMUL.FTZ R8, R196, UR23 ;  /* 0x00000017c4087c20 */ /* 0x000fe20008410000 */
[----:B------:R-:W-:Y:S01]  /*f2d0*/  FMUL.FTZ R28, R197, UR23 ;  /* 0x00000017c51c7c20 */ /* 0x000fe20008410000 */
[C---:B------:R-:W-:Y:S02]  /*f2e0*/  ISETP.GE.AND P4, PT, R33.reuse, R182, PT ;  /* 0x000000b62100720c */ /* 0x040fe40003f86270 */
[----:B------:R-:W-:Y:S01]  /*f2f0*/  ISETP.GE.AND P1, PT, R33, R169, PT ;  /* 0x000000a92100720c */ /* 0x000fe20003f26270 */
[----:B------:R-:W1:Y:S01]  /*f300*/  MUFU.TANH R165, R165 ;  /* 0x000000a500a57308 */ /* 0x000e620000002400 */
[----:B--2---:R-:W-:Y:S01]  /*f310*/  FFMA.FTZ R26, R166, UR5, R27 ;  /* 0x00000005a61a7c23 */ /* 0x004fe2000801001b */
[----:B------:R-:W-:-:S02]  /*f320*/  FSEL R10, R9, -INF , !P6 ;  /* 0xff800000090a7808 */ /* 0x000fc40007000000 */
[----:B------:R-:W-:Y:S02]  /*f330*/  FSEL R11, R11, -INF , !P5 ;  /* 0xff8000000b0b7808 */ /* 0x000fe40006800000 */
[----:B------:R-:W-:Y:S02]  /*f340*/  FSEL R26, R26, -INF , !P0 ;  /* 0xff8000001a1a7808 */ /* 0x000fe40004000000 */
[----:B------:R-:W2:Y:S01]  /*f350*/  MUFU.TANH R25, R25 ;  /* 0x0000001900197308 */ /* 0x000ea20000002400 */
[----:B---3--:R-:W-:Y:S01]  /*f360*/  FFMA.FTZ R207, R173, UR5, R6 ;  /* 0x00000005adcf7c23 */ /* 0x008fe20008010006 */
[-C--:B------:R-:W-:Y:S02]  /*f370*/  ISETP.GE.AND P0, PT, R21, R169.reuse, PT ;  /* 0x000000a91500720c */ /* 0x080fe40003f06270 */
[----:B------:R-:W-:Y:S02]  /*f380*/  FSEL R17, R17, -INF , !P1 ;  /* 0xff80000011117808 */ /* 0x000fe40004800000 */
[----:B------:R-:W-:-:S02]  /*f390*/  ISETP.GE.AND P6, PT, R31, R169, PT ;  /* 0x000000a91f00720c */ /* 0x000fc40003fc6270 */
[----:B------:R-:W3:Y:S01]  /*f3a0*/  MUFU.TANH R29, R29 ;  /* 0x0000001d001d7308 */ /* 0x000ee20000002400 */
[----:B-1----:R-:W-:Y:S01]  /*f3b0*/  FFMA.FTZ R165, R172, UR5, R165 ;  /* 0x00000005aca57c23 */ /* 0x002fe200080100a5 */
[-C--:B------:R-:W-:Y:S02]  /*f3c0*/  ISETP.GE.AND P5, PT, R23, R182.reuse, PT ;  /* 0x000000b61700720c */ /* 0x080fe40003fa6270 */
[----:B------:R-:W-:Y:S02]  /*f3d0*/  ISETP.GE.AND P1, PT, R21, R182, PT ;  /* 0x000000b61500720c */ /* 0x000fe40003f26270 */
[----:B------:R-:W-:Y:S02]  /*f3e0*/  FSEL R205, R165, -INF , !P0 ;  /* 0xff800000a5cd7808 */ /* 0x000fe40004000000 */
[----:B------:R-:W1:Y:S01]  /*f3f0*/  MUFU.TANH R174, R174 ;  /* 0x000000ae00ae7308 */ /* 0x000e620000002400 */
[----:B--2---:R-:W-:Y:S01]  /*f400*/  FFMA.FTZ R24, R35, UR5, R25 ;  /* 0x0000000523187c23 */ /* 0x004fe20008010019 */
[----:B------:R-:W-:-:S04]  /*f410*/  PLOP3.LUT P0, PT, PT, PT, UP0, 0x80, 0x0 ;  /* 0x000000000000781c */ /* 0x000fc80003f0f008 */
[----:B------:R-:W-:Y:S02]  /*f420*/  FSEL R24, R24, -INF , !P4 ;  /* 0xff80000018187808 */ /* 0x000fe40006000000 */
[----:B------:R-:W2:Y:S01]  /*f430*/  MUFU.TANH R175, R201 ;  /* 0x000000c900af7308 */ /* 0x000ea20000002400 */
[----:B---3--:R-:W-:Y:S01]  /*f440*/  FFMA.FTZ R19, R166, UR5, R29 ;  /* 0x00000005a6137c23 */ /* 0x008fe2000801001d */
[----:B------:R-:W-:-:S04]  /*f450*/  ISETP.GE.AND P4, PT, R23, R169, PT ;  /* 0x000000a91700720c */ /* 0x000fc80003f86270 */
[----:B------:R-:W-:Y:S02]  /*f460*/  FSEL R19, R19, -INF , !P6 ;  /* 0xff80000013137808 */ /* 0x000fe40007000000 */
[----:B------:R-:W3:Y:S01]  /*f470*/  MUFU.TANH R8, R8 ;  /* 0x0000000800087308 */ /* 0x000ee20000002400 */
[----:B-1----:R-:W-:Y:S01]  /*f480*/  FFMA.FTZ R174, R173, UR5, R174 ;  /* 0x00000005adae7c23 */ /* 0x002fe200080100ae */
[----:B------:R-:W-:Y:S02]  /*f490*/  FSEL R207, R207, -INF , !P4 ;  /* 0xff800000cfcf7808 */ /* 0x000fe40006000000 */
[-C--:B------:R-:W-:Y:S02]  /*f4a0*/  ISETP.GE.AND P6, PT, R5, R182.reuse, PT ;  /* 0x000000b60500720c */ /* 0x080fe40003fc6270 */
[----:B------:R-:W-:Y:S02]  /*f4b0*/  FSEL R236, R174, -INF , !P5 ;  /* 0xff800000aeec7808 */ /* 0x000fe40006800000 */
[----:B------:R-:W1:Y:S01]  /*f4c0*/  MUFU.TANH R28, R28 ;  /* 0x0000001c001c7308 */ /* 0x000e620000002400 */
[----:B--2---:R-:W-:Y:S01]  /*f4d0*/  FFMA.FTZ R175, R172, UR5, R175 ;  /* 0x00000005acaf7c23 */ /* 0x004fe200080100af */
[----:B------:R-:W-:Y:S01]  /*f4e0*/  BAR.SYNC.DEFER_BLOCKING 0x0 ;  /* 0x0000000000007b1d */ /* 0x000fe20000010000 */
[----:B------:R-:W-:-:S02]  /*f4f0*/  ISETP.GE.AND P5, PT, R4, R182, PT ;  /* 0x000000b60400720c */ /* 0x000fc40003fa6270 */
[-C--:B------:R-:W-:Y:S02]  /*f500*/  ISETP.GE.AND P4, PT, R5, R169.reuse, PT ;  /* 0x000000a90500720c */ /* 0x080fe40003f86270 */
[----:B------:R-:W-:Y:S01]  /*f510*/  FSEL R234, R175, -INF , !P1 ;  /* 0xff800000afea7808 */ /* 0x000fe20004800000 */
[----:B------:R-:W2:Y:S01]  /*f520*/  MUFU.TANH R34, R34 ;  /* 0x0000002200227308 */ /* 0x000ea20000002400 */
[----:B---3--:R-:W-:Y:S01]  /*f530*/  FFMA.FTZ R8, R15, UR5, R8 ;  /* 0x000000050f087c23 */ /* 0x008fe20008010008 */
[----:B------:R-:W-:-:S04]  /*f540*/  ISETP.GE.AND P1, PT, R4, R169, PT ;  /* 0x000000a90400720c */ /* 0x000fc80003f26270 */
[----:B------:R-:W-:Y:S02]  /*f550*/  FSEL R222, R8, -INF , !P6 ;  /* 0xff80000008de7808 */ /* 0x000fe40007000000 */
[----:B------:R-:W3:Y:S01]  /*f560*/  MUFU.TANH R6, R199 ;  /* 0x000000c700067308 */ /* 0x000ee20000002400 */
[----:B-1----:R-:W-:-:S05]  /*f570*/  FFMA.FTZ R28, R7, UR5, R28 ;  /* 0x00000005071c7c23 */ /* 0x002fca000801001c */
[----:B------:R-:W-:Y:S01]  /*f580*/  FSEL R206, R28, -INF , !P5 ;  /* 0xff8000001cce7808 */ /* 0x000fe20006800000 */
[----:B--2---:R-:W-:-:S05]  /*f590*/  FFMA.FTZ R34, R15, UR5, R34 ;  /* 0x000000050f227c23 */ /* 0x004fca0008010022 */
        /* <DEDUP_REMOVED lines=51> */
.L_x_1682:
[----:B------:R-:W-:Y:S05]  /*f8d0*/  BSYNC B0 ;  /* 0x0000000000007941 */ /* 0x000fea0003800000 */
.L_x_1681:
[----:B------:R-:W0:Y:S02]  /*f8e0*/  LDGDEPBAR ;  /* 0x00000000000079af */ /* 0x000e240000000000 */
.L_x_1680:
[----:B--2---:R-:W-:Y:S01]  /*f8f0*/  FMNMX.FTZ R9, R2, R30, !PT ;  /* 0x0000001e02097209 */ /* 0x004fe20007810000 */
[----:B------:R-:W-:Y:S01]  /*f900*/  @UP0 UIADD3 UR17, UR17, -0x6, URZ ;  /* 0xfffffffa11110890 */ /* 0x000fe2000fffe03f */
        /* <DEDUP_REMOVED lines=32> */
[----:B------:R-:W-:Y:S01]  /*fb10*/  FMNMX.FTZ R8, R206, R5, !PT ;  /* 0x00000005ce087209 */ /* 0x000fe20007810000 */
[----:B------:R-:W1:Y:S04]  /*fb20*/  SHFL.BFLY PT, R6, R15, 0x2, 0x1f ;  /* 0x0c401f000f067f89 */ /* 0x000e6800000e0000 */
[----:B------:R-:W2:Y:S04]  /*fb30*/  SHFL.BFLY PT, R4, R7, 0x2, 0x1f ;  /* 0x0c401f0007047f89 */ /* 0x000ea800000e0000 */
[----:B------:R-:W3:Y:S04]  /*fb40*/  SHFL.BFLY PT, R5, R8, 0x2, 0x1f ;  /* 0x0c401f0008057f89 */ /* 0x000ee800000e0000 */
[----:B------:R-:W4:Y:S01]  /*fb50*/  SHFL.BFLY PT, R168, R9, 0x1, 0x1f ;  /* 0x0c201f0009a87f89 */ /* 0x000f2200000e0000 */
[----:B-1----:R-:W-:-:S02]  /*fb60*/  FMNMX.FTZ R6, R15, R6, !PT ;  /* 0x000000060f067209 */ /* 0x002fc40007810000 */
[----:B--2---:R-:W-:-:S03]  /*fb70*/  FMNMX.FTZ R4, R7, R4, !PT ;  /* 0x0000000407047209 */ /* 0x004fc60007810000 */
[----:B------:R-:W1:Y:S01]  /*fb80*/  SHFL.BFLY PT, R167, R6, 0x1, 0x1f ;  /* 0x0c201f0006a77f89 */ /* 0x000e6200000e0000 */
[----:B---3--:R-:W-:-:S03]  /*fb90*/  FMNMX.FTZ R5, R8, R5, !PT ;  /* 0x0000000508057209 */ /* 0x008fc60007810000 */
[----:B------:R-:W2:Y:S01]  /*fba0*/  SHFL.BFLY PT, R165, R4, 0x1, 0x1f ;  /* 0x0c201f0004a57f89 */ /* 0x000ea200000e0000 */
        /* <DEDUP_REMOVED lines=9> */
[----:B-1----:R-:W-:Y:S01]  /*fc40*/  FMNMX.FTZ R167, R6, R167, !PT ;  /* 0x000000a706a77209 */ /* 0x002fe20007810000 */
[--C-:B------:R-:W-:Y:S01]  /*fc50*/  FFMA.FTZ R193, R22, UR20, -R177.reuse ;  /* 0x0000001416c17c23 */ /* 0x100fe200080108b1 */
[----:B------:R-:W-:Y:S01]  /*fc60*/  FFMA.FTZ R192, R20, UR20, -R177 ;  /* 0x0000001414c07c23 */ /* 0x000fe200080108b1 */
[----:B------:R-:W1:Y:S01]  /*fc70*/  LDSM.16.MT88.4 R32, [R212+0xa000] ;  /* 0x00a00000d420783b */ /* 0x000e620000004200 */
[----:B--2---:R-:W-:Y:S01]  /*fc80*/  FMNMX.FTZ R165, R4, R165, !PT ;  /* 0x000000a504a57209 */ /* 0x004fe20007810000 */
[C---:B------:R-:W-:Y:S01]  /*fc90*/  FMUL.FTZ R197, R167.reuse, UR20 ;  /* 0x00000014a7c57c20 */ /* 0x040fe20008410000 */
[----:B------:R-:W-:Y:S01]  /*fca0*/  FSETP.NEU.FTZ.AND P3, PT, R167, -INF , PT ;  /* 0xff800000a700780b */ /* 0x000fe20003f7d000 */
[----:B------:R-:W2:Y:S01]  /*fcb0*/  LDSM.16.MT88.4 R28, [R210+0xa000] ;  /* 0x00a00000d21c783b */ /* 0x000ea20000004200 */
[----:B---3--:R-:W-:Y:S01]  /*fcc0*/  FMNMX.FTZ R166, R5, R166, !PT ;  /* 0x000000a605a67209 */ /* 0x008fe20007810000 */
[C---:B------:R-:W-:Y:S01]  /*fcd0*/  FMUL.FTZ R202, R165.reuse, UR20 ;  /* 0x00000014a5ca7c20 */ /* 0x040fe20008410000 */
[----:B------:R-:W-:Y:S01]  /*fce0*/  FSETP.NEU.FTZ.AND P1, PT, R165, -INF , PT ;  /* 0xff800000a500780b */ /* 0x000fe20003f3d000 */
[----:B------:R-:W-:Y:S01]  /*fcf0*/  LDSM.16.MT88.4 R20, [R208+0xa000] ;  /* 0x00a00000d014783b */ /* 0x000fe20000004200 */
[----:B------:R-:W-:Y:S01]  /*fd00*/  FSEL R197, R197, RZ, P3 ;  /* 0x000000ffc5c57208 */ /* 0x000fe20001800000 */
[C---:B------:R-:W-:Y:S01]  /*fd10*/  FMUL.FTZ R221, R166.reuse, UR20 ;  /* 0x00000014a6dd7c20 */ /* 0x040fe20008410000 */
[----:B------:R-:W-:Y:S01]  /*fd20*/  FSEL R4, R165, RZ, P1 ;  /* 0x000000ffa5047208 */ /* 0x000fe20000800000 */
[----:B------:R-:W-:Y:S01]  /*fd30*/  MUFU.EX2 R196, R196 ;  /* 0x000000c400c47308 */ /* 0x000fe20000000800 */
[----:B------:R-:W-:Y:S01]  /*fd40*/  FSETP.NEU.FTZ.AND P2, PT, R166, -INF , PT ;  /* 0xff800000a600780b */ /* 0x000fe20003f5d000 */
[--C-:B------:R-:W-:Y:S01]  /*fd50*/  FFMA.FTZ R191, R16, UR20, -R197.reuse ;  /* 0x0000001410bf7c23 */ /* 0x100fe200080108c5 */
[----:B------:R-:W-:Y:S01]  /*fd60*/  FSEL R201, R167, RZ, P3 ;  /* 0x000000ffa7c97208 */ /* 0x000fe20001800000 */
[----:B------:R-:W-:Y:S01]  /*fd70*/  FADD.FTZ R3, R3, -R4 ;  /* 0x8000000403037221 */ /* 0x000fe20000010000 */
[----:B------:R-:W-:Y:S01]  /*fd80*/  FSEL R221, R221, RZ, P2 ;  /* 0x000000ffdddd7208 */ /* 0x000fe20001000000 */
[----:B------:R-:W-:Y:S01]  /*fd90*/  FFMA.FTZ R4, R14, UR20, -R197 ;  /* 0x000000140e047c23 */ /* 0x000fe200080108c5 */
[----:B------:R-:W-:Y:S01]  /*fda0*/  FSEL R202, R202, RZ, P1 ;  /* 0x000000ffcaca7208 */ /* 0x000fe20000800000 */
[----:B------:R-:W-:Y:S01]  /*fdb0*/  FADD.FTZ R201, R0, -R201 ;  /* 0x800000c900c97221 */ /* 0x000fe20000010000 */
        /* <DEDUP_REMOVED lines=9> */
[----:B------:R3:W-:Y:S01]  /*fe50*/  MUFU.EX2 R2, R4 ;  /* 0x0000000400027308 */ /* 0x0007e20000000800 */
[----:B------:R-:W4:Y:S01]  /*fe60*/  LDSM.16.MT88.4 R24, [R209+0xa000] ;  /* 0x00a00000d118783b */ /* 0x000f220000004200 */
[----:B------:R-:W-:Y:S01]  /*fe70*/  FSEL R195, R166, RZ, P2 ;  /* 0x000000ffa6c37208 */ /* 0x000fe20001000000 */
[----:B------:R-:W-:Y:S01]  /*fe80*/  FMUL.FTZ R3, R3, UR20 ;  /* 0x0000001403037c20 */ /* 0x000fe20008410000 */
[----:B------:R-:W-:Y:S01]  /*fe90*/  FFMA.FTZ R199, R200, UR20, -R197 ;  /* 0x00000014c8c77c23 */ /* 0x000fe200080108c5 */
[----:B------:R-:W5:Y:S01]  /*fea0*/  LDSM.16.MT88.4 R16, [R212+0xb000] ;  /* 0x00b00000d410783b */ /* 0x000f620000004200 */
[----:B------:R-:W-:Y:S01]  /*feb0*/  FMUL.FTZ R200, R223, UR20 ;  /* 0x00000014dfc87c20 */ /* 0x000fe20008410000 */
[----:B------:R-:W-:Y:S01]  /*fec0*/  FADD.FTZ R195, R244, -R195 ;  /* 0x800000c3f4c37221 */ /* 0x000fe20000010000 */
[----:B------:R-:W-:Y:S01]  /*fed0*/  MUFU.EX2 R190, R190 ;  /* 0x000000be00be7308 */ /* 0x000fe20000000800 */
[----:B------:R-:W5:Y:S01]  /*fee0*/  LDSM.16.MT88.4 R12, [R210+0xb000] ;  /* 0x00b00000d20c783b */ /* 0x000f620000004200 */
[----:B------:R-:W-:Y:S01]  /*fef0*/  FMUL.FTZ R201, R201, UR20 ;  /* 0x00000014c9c97c20 */ /* 0x000fe20008410000 */
[----:B------:R-:W-:Y:S01]  /*ff00*/  FMUL.FTZ R195, R195, UR20 ;  /* 0x00000014c3c37c20 */ /* 0x000fe20008410000 */
[----:B------:R-:W-:Y:S01]  /*ff10*/  FFMA.FTZ R223, R220, UR20, -R177 ;  /* 0x00000014dcdf7c23 */ /* 0x000fe200080108b1 */
[----:B------:R-:W5:Y:S01]  /*ff20*/  LDSM.16.MT88.4 R8, [R209+0xb000] ;  /* 0x00b00000d108783b */ /* 0x000f620000004200 */
[--C-:B------:R-:W-:Y:S01]  /*ff30*/  FFMA.FTZ R220, R236, UR20, -R221.reuse ;  /* 0x00000014ecdc7c23 */ /* 0x100fe200080108dd */
[--C-:B------:R-:W-:Y:S01]  /*ff40*/  FFMA.FTZ R237, R234, UR20, -R221.reuse ;  /* 0x00000014eaed7c23 */ /* 0x100fe200080108dd */
[----:B------:R-:W1:Y:S01]  /*ff50*/  MUFU.EX2 R189, R189 ;  /* 0x000000bd00bd7308 */ /* 0x000e620000000800 */
[----:B---3--:R-:W3:Y:S01]  /*ff60*/  LDSM.16.MT88.4 R4, [R208+0xb000] ;  /* 0x00b00000d004783b */ /* 0x008ee20000004200 */
[--C-:B------:R-:W-:Y:S01]  /*ff70*/  FFMA.FTZ R222, R222, UR20, -R221.reuse ;  /* 0x00000014dede7c23 */ /* 0x100fe200080108dd */
[----:B------:R-:W-:Y:S01]  /*ff80*/  FFMA.FTZ R221, R206, UR20, -R221 ;  /* 0x00000014cedd7c23 */ /* 0x000fe200080108dd */
[----:B------:R-:W-:Y:S01]  /*ff90*/  FFMA.FTZ R204, R204, UR20, -R177 ;  /* 0x00000014cccc7c23 */ /* 0x000fe200080108b1 */
[----:B------:R-:W-:Y:S01]  /*ffa0*/  FFMA.FTZ R206, R207, UR20, -R202 ;  /* 0x00000014cfce7c23 */ /* 0x000fe200080108ca */
[--C-:B------:R-:W-:Y:S01]  /*ffb0*/  FFMA.FTZ R185, R185, UR20, -R197.reuse ;  /* 0x00000014b9b97c23 */ /* 0x100fe200080108c5 */
[----:B------:R-:W-:Y:S01]  /*ffc0*/  FFMA.FTZ R164, R164, UR20, -R197 ;  /* 0x00000014a4a47c23 */ /* 0x000fe200080108c5 */
[----:B------:R-:W-:Y:S01]  /*ffd0*/  MUFU.EX2 R188, R188 ;  /* 0x000000bc00bc7308 */ /* 0x000fe20000000800 */
[----:B------:R-:W-:Y:S01]  /*ffe0*/  FFMA.FTZ R234, R176, UR20, -R177 ;  /* 0x00000014b0ea7c23 */ /* 0x000fe200080108b1 */
[--C-:B------:R-:W-:Y:S01]  /*fff0*/  FFMA.FTZ R183, R183, UR20, -R197.reuse ;  /* 0x00000014b7b77c23 */ /* 0x100fe200080108c5 */
[----:B------:R-:W-:-:S05]  /*10000*/  FFMA.FTZ R184, R184, UR20, -R197 ;  /* 0x00000014b8b87c23 */ /* 0x000fca00080108c5 */
        /* <DEDUP_REMOVED lines=9> */
[----:B------:R-:W4:Y:S01]  /*100a0*/  MUFU.EX2 R3, R3 ;  /* 0x0000000300037308 */ /* 0x000f220000000800 */
        /* <DEDUP_REMOVED lines=9> */
[----:B------:R-:W-:Y:S01]  /*10140*/  MUFU.EX2 R193, R193 ;  /* 0x000000c100c17308 */ /* 0x000fe20000000800 */
        /* <DEDUP_REMOVED lines=39> */
[----:B------:R-:W1:Y:S01]  /*103c0*/  MUFU.EX2 R200, R200 ;  /* 0x000000c800c87308 */ /* 0x000e620000000800 */
[----:B------:R-:W-:Y:S01]  /*103d0*/  FMUL.FTZ R79, R79, R3 ;  /* 0x000000034f4f7220 */ /* 0x000fe20000410000 */
[-C--:B------:R-:W-:Y:S01]  /*103e0*/  FMUL.FTZ R93, R93, R195.reuse ;  /* 0x000000c35d5d7220 */ /* 0x080fe20000410000 */
[-C--:B------:R-:W-:Y:S01]  /*103f0*/  FMUL.FTZ R104, R104, R195.reuse ;  /* 0x000000c368687220 */ /* 0x080fe20000410000 */
[----:B------:R-:W-:Y:S01]  /*10400*/  FMUL.FTZ R105, R105, R195 ;  /* 0x000000c369697220 */ /* 0x000fe20000410000 */
[-C--:B------:R-:W-:Y:S01]  /*10410*/  FMUL.FTZ R90, R90, R3.reuse ;  /* 0x000000035a5a7220 */ /* 0x080fe20000410000 */
[----:B------:R-:W-:Y:S01]  /*10420*/  FMUL.FTZ R91, R91, R3 ;  /* 0x000000035b5b7220 */ /* 0x000fe20000410000 */
[-C--:B------:R-:W-:Y:S01]  /*10430*/  FMUL.FTZ R108, R108, R195.reuse ;  /* 0x000000c36c6c7220 */ /* 0x080fe20000410000 */
[----:B------:R-:W2:Y:S01]  /*10440*/  MUFU.EX2 R201, R201 ;  /* 0x000000c900c97308 */ /* 0x000ea20000000800 */
        /* <DEDUP_REMOVED lines=97> */
[----:B---3--:R-:W-:Y:S01]  /*10a60*/  HMMA.16816.F32 R120, R172, R4, R120 ;  /* 0x00000004ac78723c */ /* 0x008fe20000001878 */
        /* <DEDUP_REMOVED lines=8> */
[----:B------:R-:W-:Y:S01]  /*10af0*/  FADD.FTZ R187, R187, R188 ;  /* 0x000000bcbbbb7221 */ /* 0x000fe20000010000 */
[----:B------:R-:W-:Y:S01]  /*10b00*/  FADD.FTZ R169, R198, R169 ;  /* 0x000000a9c6a97221 */ /* 0x000fe20000010000 */
[C---:B------:R-:W-:Y:S01]  /*10b10*/  F2FP.F16.F32.PACK_AB R172, R194.reuse, R196 ;  /* 0x000000c4c2ac723e */ /* 0x040fe200000000ff */
[----:B------:R-:W-:Y:S01]  /*10b20*/  FADD.FTZ R194, R194, R235 ;  /* 0x000000ebc2c27221 */ /* 0x000fe20000010000 */
        /* <DEDUP_REMOVED lines=107> */
.L_x_1670:
[----:B------:R-:W-:-:S12]  /*111e0*/  UIADD3 UR17, UR28, -0x1, URZ ;  /* 0xffffffff1c117890 */ /* 0x000fd8000fffe03f */
.L_x_1683:
[----:B------:R-:W-:-:S13]  /*111f0*/  ISETP.LE.AND P0, PT, RZ, UR17, PT ;  /* 0x00000011ff007c0c */ /* 0x000fda000bf03270 */
[----:B------:R-:W-:Y:S05]  /*11200*/  @!P0 BRA `(.L_x_1684) ;  /* 0x0000002c00708947 */ /* 0x000fea0003800000 */
[----:B------:R-:W1:Y:S01]  /*11210*/  S2R R3, SR_TID.X ;  /* 0x0000000000037919 */ /* 0x000e620000002100 */
[----:B------:R-:W-:Y:S01]  /*11220*/  ULDC UR4, c[0x0][0x2d0] ;  /* 0x0000b40000047ab9 */ /* 0x000fe20000000800 */
[----:B------:R-:W-:Y:S01]  /*11230*/  MOV R2, R167 ;  /* 0x000000a700027202 */ /* 0x000fe20000000f00 */
[----:B------:R-:W-:Y:S01]  /*11240*/  IMAD.MOV.U32 R236, RZ, RZ, R170 ;  /* 0x000000ffffec7224 */ /* 0x000fe200078e00aa */
[----:B------:R-:W-:Y:S01]  /*11250*/  MOV R169, R166 ;  /* 0x000000a600a97202 */ /* 0x000fe20000000f00 */
[----:B------:R-:W-:Y:S01]  /*11260*/  ULDC UR9, c[0x0][0x2d0] ;  /* 0x0000b40000097ab9 */ /* 0x000fe20000000800 */
[----:B------:R-:W-:Y:S01]  /*11270*/  MOV R237, R181 ;  /* 0x000000b500ed7202 */ /* 0x000fe20000000f00 */
[----:B------:R-:W-:Y:S01]  /*11280*/  ULDC UR8, c[0x0][0x39c] ;  /* 0x0000e70000087ab9 */ /* 0x000fe20000000800 */
[----:B------:R-:W-:Y:S01]  /*11290*/  ULDC.64 UR6, c[0x0][0x248] ;  /* 0x0000920000067ab9 */ /* 0x000fe20000000a00 */
[----:B-1----:R-:W-:-:S04]  /*112a0*/  SHF.R.S32.HI R0, RZ, 0x1f, R3 ;  /* 0x0000001fff007819 */ /* 0x002fc80000011403 */
[----:B------:R-:W-:-:S04]  /*112b0*/  LEA.HI R0, R0, R3, RZ, 0x3 ;  /* 0x0000000300007211 */ /* 0x000fc800078f18ff */
[----:B------:R-:W-:-:S05]  /*112c0*/  LOP3.LUT R0, R0, 0xfffffff8, RZ, 0xc0, !PT ;  /* 0xfffffff800007812 */ /* 0x000fca00078ec0ff */
[----:B------:R-:W-:Y:S02]  /*112d0*/  IMAD.IADD R0, R3, 0x1, -R0 ;  /* 0x0000000103007824 */ /* 0x000fe400078e0a00 */
[----:B------:R-:W-:Y:S02]  /*112e0*/  IMAD.MOV.U32 R3, RZ, RZ, R168 ;  /* 0x000000ffff037224 */ /* 0x000fe400078e00a8 */
[----:B------:R-:W-:-:S05]  /*112f0*/  IMAD.SHL.U32 R0, R0, 0x8, RZ ;  /* 0x0000000800007824 */ /* 0x000fca00078e00ff */
[----:B------:R-:W-:Y:S01]  /*11300*/  ISETP.GE.AND P3, PT, R0, UR4, PT ;  /* 0x0000000400007c0c */ /* 0x000fe2000bf66270 */
[----:B------:R-:W-:Y:S01]  /*11310*/  IMAD.MOV.U32 R0, RZ, RZ, R165 ;  /* 0x000000ffff007224 */ /* 0x000fe200078e00a5 */
[----:B------:R-:W-:-:S11]  /*11320*/  ULDC UR4, c[0x0][0x2ec] ;  /* 0x0000bb0000047ab9 */ /* 0x000fd60000000800 */
[----:B------:R-:W1:Y:S08]  /*11330*/  @!P3 LDC.64 R222, c[0x0][0x220] ;  /* 0x00008800ffdebb82 */ /* 0x000e700000000a00 */
[----:B------:R-:W2:Y:S01]  /*11340*/  @!P3 LDC.64 R220, c[0x0][0x220] ;  /* 0x00008800ffdcbb82 */ /* 0x000ea20000000a00 */
[----:B------:R-:W-:Y:S05]  /*11350*/  BRA `(.L_x_1685) ;  /* 0x0000000000bc7947 */ /* 0x000fea0003800000 */
.L_x_1687:
        /* <DEDUP_REMOVED lines=47> */
.L_x_1685:
[----:B------:R-:W-:Y:S04]  /*11650*/  DEPBAR.LE SB0, 0x0 ;  /* 0x000080000000791a */ /* 0x000fe80000000000 */
[----:B------:R-:W-:Y:S01]  /*11660*/  BAR.SYNC.DEFER_BLOCKING 0x0 ;  /* 0x0000000000007b1d */ /* 0x000fe20000010000 */
[----:B------:R-:W-:Y:S01]  /*11670*/  ISETP.GE.AND P2, PT, R225, UR9, PT ;  /* 0x00000009e1007c0c */ /* 0x000fe2000bf46270 */
[----:B------:R-:W-:Y:S01]  /*11680*/  USHF.R.S32.HI UR11, URZ, 0x1f, UR17 ;  /* 0x0000001f3f0b7899 */ /* 0x000fe20008011411 */
[----:B------:R-:W-:Y:S01]  /*11690*/  MOV R241, UR17 ;  /* 0x0000001100f17c02 */ /* 0x000fe20008000f00 */
[----:B------:R-:W-:Y:S04]  /*116a0*/  UIMAD UR10, UR12, UR17, URZ ;  /* 0x000000110c0a72a4 */ /* 0x000fe8000f8e023f */
[----:B------:R-:W-:Y:S01]  /*116b0*/  UIMAD UR10, UR11, UR13, UR10 ;  /* 0x0000000d0b0a72a4 */ /* 0x000fe2000f8e020a */
[----:B------:R-:W-:Y:S03]  /*116c0*/  IMAD.WIDE.U32 R240, R241, UR13, R236 ;  /* 0x0000000df1f07c25 */ /* 0x000fe6000f8e00ec */
[C---:B-1----:R-:W-:Y:S02]  /*116d0*/  @!P3 LEA R242, P5, R240.reuse, R222, 0x1 ;  /* 0x000000def0f2b211 */ /* 0x042fe400078a08ff */
[----:B------:R-:W-:Y:S02]  /*116e0*/  IADD3 R234, R241, UR10, RZ ;  /* 0x0000000af1ea7c10 */ /* 0x000fe4000fffe0ff */
[C---:B------:R-:W-:Y:S02]  /*116f0*/  IADD3 R168, P0, R240.reuse, UR22, RZ ;  /* 0x00000016f0a87c10 */ /* 0x040fe4000ff1e0ff */
[--C-:B------:R-:W-:Y:S02]  /*11700*/  @!P3 LEA.HI.X R243, R240, R223, R234.reuse, 0x1, P5 ;  /* 0x000000dff0f3b211 */ /* 0x100fe400028f0cea */
[----:B--2---:R-:W-:Y:S01]  /*11710*/  @!P3 LEA R246, P4, R168, R220, 0x1 ;  /* 0x000000dca8f6b211 */ /* 0x004fe200078808ff */
[----:B------:R-:W-:Y:S01]  /*11720*/  @P3 STS.128 [R224+0xa000], RZ ;  /* 0x00a000ffe0003388 */ /* 0x000fe20000000c00 */
[----:B------:R-:W1:Y:S08]  /*11730*/  @!P2 LDC.64 R238, c[0x0][0x220] ;  /* 0x00008800ffeeab82 */ /* 0x000e700000000a00 */
[----:B------:R-:W2:Y:S01]  /*11740*/  @!P2 LDC.64 R170, c[0x0][0x220] ;  /* 0x00008800ffaaab82 */ /* 0x000ea20000000a00 */
[----:B------:R-:W-:Y:S01]  /*11750*/  @!PT LDS RZ, [RZ] ;  /* 0x00000000fffff984 */ /* 0x000fe20000000800 */
[----:B------:R-:W-:Y:S01]  /*11760*/  @!PT LDS RZ, [RZ] ;  /* 0x00000000fffff984 */ /* 0x000fe20000000800 */
[----:B------:R-:W-:Y:S01]  /*11770*/  @!PT LDS RZ, [RZ] ;  /* 0x00000000fffff984 */ /* 0x000fe20000000800 */
[----:B------:R-:W-:Y:S08]  /*11780*/  @!P3 LDGSTS.E.BYPASS.LTC128B.128 [R224+0xa000], desc[UR18][R242.64] ;  /* 0x0a000000f2e0bfae */ /* 0x000ff0000b901d52 */
[----:B------:R-:W-:Y:S01]  /*11790*/  @P2 STS.128 [R224+0xb000], RZ ;  /* 0x00b000ffe0002388 */ /* 0x000fe20000000c00 */
[----:B-1----:R-:W-:Y:S02]  /*117a0*/  @!P2 LEA R244, P1, R240, R238, 0x1 ;  /* 0x000000eef0f4a211 */ /* 0x002fe400078208ff */
[----:B------:R-:W-:Y:S02]  /*117b0*/  IADD3.X R238, R234, UR21, RZ, P0, !PT ;  /* 0x00000015eaee7c10 */ /* 0x000fe400087fe4ff */
[----:B------:R-:W-:Y:S02]  /*117c0*/  @!P2 LEA.HI.X R245, R240, R239, R234, 0x1, P1 ;  /* 0x000000eff0f5a211 */ /* 0x000fe400008f0cea */
[C-C-:B------:R-:W-:Y:S02]  /*117d0*/  @!P3 LEA.HI.X R247, R168.reuse, R221, R238.reuse, 0x1, P4 ;  /* 0x000000dda8f7b211 */ /* 0x140fe400020f0cee */
[C---:B--2---:R-:W-:Y:S01]  /*117e0*/  @!P2 LEA R170, P0, R168.reuse, R170, 0x1 ;  /* 0x000000aaa8aaa211 */ /* 0x044fe200078008ff */
[----:B------:R-:W-:Y:S01]  /*117f0*/  @!PT LDS RZ, [RZ] ;  /* 0x00000000fffff984 */ /* 0x000fe20000000800 */
[----:B------:R-:W-:Y:S01]  /*11800*/  @!PT LDS RZ, [RZ] ;  /* 0x00000000fffff984 */ /* 0x000fe20000000800 */
[----:B------:R-:W-:Y:S01]  /*11810*/  @!PT LDS RZ, [RZ] ;  /* 0x00000000fffff984 */ /* 0x000fe20000000800 */
[----:B------:R-:W-:Y:S01]  /*11820*/  @!P2 LDGSTS.E.BYPASS.LTC128B.128 [R224+0xb000], desc[UR18][R244.64+0x80] ;  /* 0x0b000080f4e0afae */ /* 0x000fe2000b901d52 */
[----:B------:R-:W-:Y:S02]  /*11830*/  ISETP.LT.AND P4, PT, RZ, UR17, PT ;  /* 0x00000011ff007c0c */ /* 0x000fe4000bf81270 */
[----:B------:R-:W-:Y:S05]  /*11840*/  @!P2 LEA.HI.X R171, R168, R171, R238, 0x1, P0 ;  /* 0x000000aba8aba211 */ /* 0x000fea00000f0cee */
[----:B------:R-:W-:Y:S08]  /*11850*/  @P3 STS.128 [R224+0xa800], RZ ;  /* 0x00a800ffe0003388 */ /* 0x000ff00000000c00 */
        /* <DEDUP_REMOVED lines=8> */
[----:B------:R2:W-:Y:S08]  /*118e0*/  @!P2 LDGSTS.E.BYPASS.LTC128B.128 [R224+0xb800], desc[UR18][R170.64+0x80] ;  /* 0x0b800080aae0afae */ /* 0x0005f0000b901d52 */
[----:B------:R-:W-:Y:S08]  /*118f0*/  LDSM.16.M88.4 R164, [R219] ;  /* 0x00000000dba4783b */ /* 0x000ff00000000200 */
[----:B------:R-:W3:Y:S08]  /*11900*/  LDSM.16.M88.4 R172, [R218+0x8000] ;  /* 0x00800000daac783b */ /* 0x000ef00000000200 */
[----:B------:R-:W4:Y:S08]  /*11910*/  LDSM.16.M88.4 R176, [R219+0x2000] ;  /* 0x00200000dbb0783b */ /* 0x000f300000000200 */
[----:B------:R-:W5:Y:S08]  /*11920*/  LDSM.16.M88.4 R180, [R218+0x8800] ;  /* 0x00880000dab4783b */ /* 0x000f700000000200 */
[----:B------:R-:W0:Y:S08]  /*11930*/  LDGDEPBAR ;  /* 0x00000000000079af */ /* 0x000e300000000000 */
[----:B------:R-:W-:Y:S08]  /*11940*/  LDSM.16.M88.4 R184, [R217] ;  /* 0x00000000d9b8783b */ /* 0x000ff00000000200 */
[----:B------:R-:W1:Y:S01]  /*11950*/  LDSM.16.M88.4 R188, [R216] ;  /* 0x00000000d8bc783b */ /* 0x000e620000000200 */
[-C--:B---3--:R-:W-:Y:S07]  /*11960*/  HMMA.16816.F32 R4, R164, R172.reuse, RZ ;  /* 0x000000aca404723c */ /* 0x088fee00000018ff */
[----:B------:R-:W3:Y:S01]  /*11970*/  LDSM.16.M88.4 R192, [R217+0x2000] ;  /* 0x00200000d9c0783b */ /* 0x000ee20000000200 */
[C---:B----4-:R-:W-:Y:S07]  /*11980*/  HMMA.16816.F32 R8, R176.reuse, R172, RZ ;  /* 0x000000acb008723c */ /* 0x050fee00000018ff */
[----:B------:R-:W4:Y:S01]  /*11990*/  LDSM.16.M88.4 R196, [R216+0x800] ;  /* 0x00080000d8c4783b */ /* 0x000f220000000200 */
[-C--:B------:R-:W-:Y:S06]  /*119a0*/  HMMA.16816.F32 R12, R176, R174.reuse, RZ ;  /* 0x000000aeb00c723c */ /* 0x080fec00000018ff */
[C---:B------:R-:W-:Y:S01]  /*119b0*/  HMMA.16816.F32 R16, R164.reuse, R174, RZ ;  /* 0x000000aea410723c */ /* 0x040fe200000018ff */
[----:B------:R-:W-:Y:S05]  /*119c0*/  LDSM.16.M88.4 R200, [R215] ;  /* 0x00000000d7c8783b */ /* 0x000fea0000000200 */
[-C--:B-----5:R-:W-:Y:S03]  /*119d0*/  HMMA.16816.F32 R20, R164, R180.reuse, RZ ;  /* 0x000000b4a414723c */ /* 0x0a0fe600000018ff */
[----:B------:R-:W5:Y:S03]  /*119e0*/  LDSM.16.M88.4 R204, [R211+0x8000] ;  /* 0x00800000d3cc783b */ /* 0x000f660000000200 */
[C---:B------:R-:W-:Y:S05]  /*119f0*/  HMMA.16816.F32 R24, R176.reuse, R180, RZ ;  /* 0x000000b4b018723c */ /* 0x040fea00000018ff */
[----:B------:R-:W-:Y:S01]  /*11a00*/  LDSM.16.M88.4 R172, [R211+0x8800] ;  /* 0x00880000d3ac783b */ /* 0x000fe20000000200 */
[-C--:B------:R-:W-:Y:S06]  /*11a10*/  HMMA.16816.F32 R28, R176, R182.reuse, RZ ;  /* 0x000000b6b01c723c */ /* 0x080fec00000018ff */
[----:B------:R-:W-:Y:S01]  /*11a20*/  HMMA.16816.F32 R32, R164, R182, RZ ;  /* 0x000000b6a420723c */ /* 0x000fe200000018ff */
[----:B------:R-:W2:Y:S05]  /*11a30*/  LDSM.16.M88.4 R164, [R215+0x2000] ;  /* 0x00200000d7a4783b */ /* 0x000eaa0000000200 */
[-C--:B-1----:R-:W-:Y:S03]  /*11a40*/  HMMA.16816.F32 R4, R184, R188.reuse, R4 ;  /* 0x000000bcb804723c */ /* 0x082fe60000001804 */
[----:B------:R-:W-:Y:S03]  /*11a50*/  LDSM.16.M88.4 R176, [R214] ;  /* 0x00000000d6b0783b */ /* 0x000fe60000000200 */
[C---:B---3--:R-:W-:Y:S05]  /*11a60*/  HMMA.16816.F32 R8, R192.reuse, R188, R8 ;  /* 0x000000bcc008723c */ /* 0x048fea0000001808 */
[----:B------:R-:W1:Y:S01]  /*11a70*/  LDSM.16.M88.4 R180, [R213] ;  /* 0x00000000d5b4783b */ /* 0x000e620000000200 */
[-C--:B------:R-:W-:Y:S06]  /*11a80*/  HMMA.16816.F32 R12, R192, R190.reuse, R12 ;  /* 0x000000bec00c723c */ /* 0x080fec000000180c */
[C---:B------:R-:W-:Y:S01]  /*11a90*/  HMMA.16816.F32 R16, R184.reuse, R190, R16 ;  /* 0x000000beb810723c */ /* 0x040fe20000001810 */
[----:B------:R-:W-:Y:S05]  /*11aa0*/  LDSM.16.M88.4 R188, [R213+0x800] ;  /* 0x00080000d5bc783b */ /* 0x000fea0000000200 */
[-C--:B----4-:R-:W-:Y:S06]  /*11ab0*/  HMMA.16816.F32 R20, R184, R196.reuse, R20 ;  /* 0x000000c4b814723c */ /* 0x090fec0000001814 */
[C---:B------:R-:W-:Y:S06]  /*11ac0*/  HMMA.16816.F32 R24, R192.reuse, R196, R24 ;  /* 0x000000c4c018723c */ /* 0x040fec0000001818 */
[-C--:B------:R-:W-:Y:S01]  /*11ad0*/  HMMA.16816.F32 R28, R192, R198.reuse, R28 ;  /* 0x000000c6c01c723c */ /* 0x080fe2000000181c */
[----:B------:R-:W-:Y:S05]  /*11ae0*/  LDSM.16.M88.4 R192, [R219+0x4000] ;  /* 0x00400000dbc0783b */ /* 0x000fea0000000200 */
[----:B------:R-:W-:Y:S03]  /*11af0*/  HMMA.16816.F32 R32, R184, R198, R32 ;  /* 0x000000c6b820723c */ /* 0x000fe60000001820 */
[----:B------:R-:W3:Y:S03]  /*11b00*/  LDSM.16.M88.4 R184, [R214+0x2000] ;  /* 0x00200000d6b8783b */ /* 0x000ee60000000200 */
[-C--:B-----5:R-:W-:Y:S05]  /*11b10*/  HMMA.16816.F32 R4, R200, R204.reuse, R4 ;  /* 0x000000ccc804723c */ /* 0x0a0fea0000001804 */
[----:B------:R-:W4:Y:S01]  /*11b20*/  LDSM.16.M88.4 R196, [R218+0x9000] ;  /* 0x00900000dac4783b */ /* 0x000f220000000200 */
[C---:B--2---:R-:W-:Y:S06]  /*11b30*/  HMMA.16816.F32 R8, R164.reuse, R204, R8 ;  /* 0x000000cca408723c */ /* 0x044fec0000001808 */
[-C--:B------:R-:W-:Y:S06]  /*11b40*/  HMMA.16816.F32 R12, R164, R206.reuse, R12 ;  /* 0x000000cea40c723c */ /* 0x080fec000000180c */
[C---:B------:R-:W-:Y:S01]  /*11b50*/  HMMA.16816.F32 R16, R200.reuse, R206, R16 ;  /* 0x000000cec810723c */ /* 0x040fe20000001810 */
[----:B------:R-:W-:Y:S05]  /*11b60*/  LDSM.16.M88.4 R204, [R216+0x1000] ;  /* 0x00100000d8cc783b */ /* 0x000fea0000000200 */
[-C--:B------:R-:W-:Y:S06]  /*11b70*/  HMMA.16816.F32 R20, R200, R172.reuse, R20 ;  /* 0x000000acc814723c */ /* 0x080fec0000001814 */
[C---:B------:R-:W-:Y:S06]  /*11b80*/  HMMA.16816.F32 R24, R164.reuse, R172, R24 ;  /* 0x000000aca418723c */ /* 0x040fec0000001818 */
[-C--:B------:R-:W-:Y:S01]  /*11b90*/  HMMA.16816.F32 R28, R164, R174.reuse, R28 ;  /* 0x000000aea41c723c */ /* 0x080fe2000000181c */
[----:B------:R-:W2:Y:S05]  /*11ba0*/  LDSM.16.M88.4 R164, [R219+0x6000] ;  /* 0x00600000dba4783b */ /* 0x000eaa0000000200 */
[----:B------:R-:W-:Y:S03]  /*11bb0*/  HMMA.16816.F32 R32, R200, R174, R32 ;  /* 0x000000aec820723c */ /* 0x000fe60000001820 */
[----:B------:R-:W5:Y:S03]  /*11bc0*/  LDSM.16.M88.4 R172, [R218+0x9800] ;  /* 0x00980000daac783b */ /* 0x000f660000000200 */
[-C--:B-1----:R-:W-:Y:S05]  /*11bd0*/  HMMA.16816.F32 R4, R176, R180.reuse, R4 ;  /* 0x000000b4b004723c */ /* 0x082fea0000001804 */
[----:B------:R-:W1:Y:S01]  /*11be0*/  LDSM.16.M88.4 R200, [R217+0x4000] ;  /* 0x00400000d9c8783b */ /* 0x000e620000000200 */
[C---:B---3--:R-:W-:Y:S06]  /*11bf0*/  HMMA.16816.F32 R8, R184.reuse, R180, R8 ;  /* 0x000000b4b808723c */ /* 0x048fec0000001808 */
[-C--:B------:R-:W-:Y:S06]  /*11c00*/  HMMA.16816.F32 R12, R184, R182.reuse, R12 ;  /* 0x000000b6b80c723c */ /* 0x080fec000000180c */
[C---:B------:R-:W-:Y:S01]  /*11c10*/  HMMA.16816.F32 R16, R176.reuse, R182, R16 ;  /* 0x000000b6b010723c */ /* 0x040fe20000001810 */
[----:B------:R-:W-:Y:S05]  /*11c20*/  LDSM.16.M88.4 R180, [R216+0x1800] ;  /* 0x00180000d8b4783b */ /* 0x000fea0000000200 */
        /* <DEDUP_REMOVED lines=8> */
[C---:B--2---:R-:W-:Y:S06]  /*11cb0*/  HMMA.16816.F32 R8, R164.reuse, R196, R8 ;  /* 0x000000c4a408723c */ /* 0x044fec0000001808 */
[-C--:B------:R-:W-:Y:S06]  /*11cc0*/  HMMA.16816.F32 R12, R164, R198.reuse, R12 ;  /* 0x000000c6a40c723c */ /* 0x080fec000000180c */
[C---:B------:R-:W-:Y:S01]  /*11cd0*/  HMMA.16816.F32 R16, R192.reuse, R198, R16 ;  /* 0x000000c6c010723c */ /* 0x040fe20000001810 */
[----:B------:R-:W-:Y:S05]  /*11ce0*/  LDSM.16.M88.4 R196, [R213+0x1000] ;  /* 0x00100000d5c4783b */ /* 0x000fea0000000200 */
[-C--:B-----5:R-:W-:Y:S06]  /*11cf0*/  HMMA.16816.F32 R20, R192, R172.reuse, R20 ;  /* 0x000000acc014723c */ /* 0x0a0fec0000001814 */
        /* <DEDUP_REMOVED lines=16> */
[C---:B--2---:R-:W-:Y:S06]  /*11e00*/  HMMA.16816.F32 R8, R164.reuse, R188, R8 ;  /* 0x000000bca408723c */ /* 0x044fec0000001808 */
[-C--:B------:R-:W-:Y:S06]  /*11e10*/  HMMA.16816.F32 R12, R164, R190.reuse, R12 ;  /* 0x000000bea40c723c */ /* 0x080fec000000180c */
[C---:B------:R-:W-:Y:S06]  /*11e20*/  HMMA.16816.F32 R16, R184.reuse, R190, R16 ;  /* 0x000000beb810723c */ /* 0x040fec0000001810 */
[-C--:B-----5:R-:W-:Y:S06]  /*11e30*/  HMMA.16816.F32 R20, R184, R172.reuse, R20 ;  /* 0x000000acb814723c */ /* 0x0a0fec0000001814 */
[C---:B------:R-:W-:Y:S06]  /*11e40*/  HMMA.16816.F32 R24, R164.reuse, R172, R24 ;  /* 0x000000aca418723c */ /* 0x040fec0000001818 */
[-C--:B------:R-:W-:Y:S01]  /*11e50*/  HMMA.16816.F32 R28, R164, R174.reuse, R28 ;  /* 0x000000aea41c723c */ /* 0x080fe2000000181c */
[----:B------:R-:W2:Y:S01]  /*11e60*/  LDSM.16.M88.4 R164, [R213+0x1800] ;  /* 0x00180000d5a4783b */ /* 0x000ea20000000200 */
[----:B------:R-:W-:Y:S04]  /*11e70*/  DEPBAR.LE SB0, 0x0 ;  /* 0x000080000000791a */ /* 0x000fe80000000000 */
[----:B------:R-:W-:Y:S01]  /*11e80*/  HMMA.16816.F32 R32, R184, R174, R32 ;  /* 0x000000aeb820723c */ /* 0x000fe20000001820 */
[----:B------:R-:W-:Y:S05]  /*11e90*/  BAR.SYNC.DEFER_BLOCKING 0x0 ;  /* 0x0000000000007b1d */ /* 0x000fea0000010000 */
[-C--:B-1----:R-:W-:Y:S06]  /*11ea0*/  HMMA.16816.F32 R4, R192, R196.reuse, R4 ;  /* 0x000000c4c004723c */ /* 0x082fec0000001804 */
[C---:B---3--:R-:W-:Y:S06]  /*11eb0*/  HMMA.16816.F32 R8, R176.reuse, R196, R8 ;  /* 0x000000c4b008723c */ /* 0x048fec0000001808 */
[-C--:B------:R-:W-:Y:S06]  /*11ec0*/  HMMA.16816.F32 R12, R176, R198.reuse, R12 ;  /* 0x000000c6b00c723c */ /* 0x080fec000000180c */
[C---:B------:R-:W-:Y:S06]  /*11ed0*/  HMMA.16816.F32 R16, R192.reuse, R198, R16 ;  /* 0x000000c6c010723c */ /* 0x040fec0000001810 */
[----:B------:R-:W-:Y:S01]  /*11ee0*/  FMUL.FTZ R247, R4, UR8 ;  /* 0x0000000804f77c20 */ /* 0x000fe20008410000 */
[----:B------:R-:W-:Y:S01]  /*11ef0*/  FMUL.FTZ R242, R6, UR8 ;  /* 0x0000000806f27c20 */ /* 0x000fe20008410000 */
[----:B------:R-:W-:Y:S01]  /*11f00*/  FMUL.FTZ R246, R5, UR8 ;  /* 0x0000000805f67c20 */ /* 0x000fe20008410000 */
[-C--:B--2---:R-:W-:Y:S03]  /*11f10*/  HMMA.16816.F32 R20, R192, R164.reuse, R20 ;  /* 0x000000a4c014723c */ /* 0x084fe60000001814 */
        /* <DEDUP_REMOVED lines=8> */
[----:B------:R3:W-:Y:S03]  /*11fa0*/  MUFU.TANH R15, R248 ;  /* 0x000000f8000f7308 */ /* 0x0007e60000002400 */
[----:B------:R-:W-:Y:S01]  /*11fb0*/  FMUL.FTZ R170, R14, UR8 ;  /* 0x000000080eaa7c20 */ /* 0x000fe20008410000 */
[----:B------:R-:W-:Y:S04]  /*11fc0*/  HMMA.16816.F32 R32, R192, R166, R32 ;  /* 0x000000a6c020723c */ /* 0x000fe80000001820 */
[----:B------:R-:W-:Y:S01]  /*11fd0*/  FMUL.FTZ R239, R12, UR8 ;  /* 0x000000080cef7c20 */ /* 0x000fe20008410000 */
[----:B------:R-:W-:Y:S01]  /*11fe0*/  FMUL.FTZ R249, R22, UR8 ;  /* 0x0000000816f97c20 */ /* 0x000fe20008410000 */
[----:B------:R-:W4:Y:S01]  /*11ff0*/  MUFU.TANH R242, R242 ;  /* 0x000000f200f27308 */ /* 0x000f220000002400 */
[----:B--2---:R-:W-:Y:S01]  /*12000*/  FMUL.FTZ R171, R13, UR8 ;  /* 0x000000080dab7c20 */ /* 0x004fe20008410000 */
[----:B------:R-:W-:Y:S03]  /*12010*/  FMUL.FTZ R251, R21, UR8 ;  /* 0x0000000815fb7c20 */ /* 0x000fe60008410000 */
[----:B------:R-:W-:Y:S01]  /*12020*/  FMUL.FTZ R245, R16, UR8 ;  /* 0x0000000810f57c20 */ /* 0x000fe20008410000 */
[----:B------:R-:W-:Y:S01]  /*12030*/  FMUL.FTZ R243, R18, UR8 ;  /* 0x0000000812f37c20 */ /* 0x000fe20008410000 */
[----:B------:R-:W-:Y:S03]  /*12040*/  FMUL.FTZ R244, R17, UR8 ;  /* 0x0000000811f47c20 */ /* 0x000fe60008410000 */
[----:B------:R2:W-:Y:S01]  /*12050*/  MUFU.TANH R206, R171 ;  /* 0x000000ab00ce7308 */ /* 0x0005e20000002400 */
[----:B---3--:R-:W-:Y:S01]  /*12060*/  FMUL.FTZ R248, R23, UR8 ;  /* 0x0000000817f87c20 */ /* 0x008fe20008410000 */
[----:B------:R-:W-:Y:S01]  /*12070*/  FMUL.FTZ R238, R19, UR8 ;  /* 0x0000000813ee7c20 */ /* 0x000fe20008410000 */
[----:B------:R-:W-:Y:S01]  /*12080*/  FMUL.FTZ R240, R7, UR8 ;  /* 0x0000000807f07c20 */ /* 0x000fe20008410000 */
[----:B------:R-:W-:Y:S01]  /*12090*/  FMUL.FTZ R234, R9, UR8 ;  /* 0x0000000809ea7c20 */ /* 0x000fe20008410000 */
[----:B------:R-:W-:Y:S01]  /*120a0*/  FMUL.FTZ R252, R20, UR8 ;  /* 0x0000000814fc7c20 */ /* 0x000fe20008410000 */
[----:B------:R-:W-:Y:S04]  /*120b0*/  FMUL.FTZ R250, R24, UR8 ;  /* 0x0000000818fa7c20 */ /* 0x000fe80008410000 */
[----:B------:R-:W-:Y:S01]  /*120c0*/  MUFU.TANH R203, R248 ;  /* 0x000000f800cb7308 */ /* 0x000fe20000002400 */
[----:B------:R-:W-:Y:S01]  /*120d0*/  FMUL.FTZ R34, R34, UR8 ;  /* 0x0000000822227c20 */ /* 0x000fe20008410000 */
[----:B------:R-:W-:Y:S01]  /*120e0*/  FMUL.FTZ R33, R33, UR8 ;  /* 0x0000000821217c20 */ /* 0x000fe20008410000 */
[----:B------:R-:W-:Y:S07]  /*120f0*/  FMUL.FTZ R35, R35, UR8 ;  /* 0x0000000823237c20 */ /* 0x000fee0008410000 */
[----:B------:R-:W3:Y:S01]  /*12100*/  MUFU.TANH R241, R241 ;  /* 0x000000f100f17308 */ /* 0x000ee20000002400 */
[----:B--2---:R-:W-:Y:S09]  /*12110*/  FMUL.FTZ R171, R26, UR8 ;  /* 0x000000081aab7c20 */ /* 0x004ff20008410000 */
[----:B------:R2:W-:Y:S10]  /*12120*/  MUFU.TANH R201, R171 ;  /* 0x000000ab00c97308 */ /* 0x0005f40000002400 */
[----:B------:R-:W5:Y:S10]  /*12130*/  MUFU.TANH R170, R170 ;  /* 0x000000aa00aa7308 */ /* 0x000f740000002400 */
[----:B------:R-:W5:Y:S01]  /*12140*/  MUFU.TANH R168, R168 ;  /* 0x000000a800a87308 */ /* 0x000f620000002400 */
[----:B--2---:R-:W-:Y:S04]  /*12150*/  MOV R171, UR17 ;  /* 0x0000001100ab7c02 */ /* 0x004fe80008000f00 */
[----:B------:R-:W-:Y:S05]  /*12160*/  LEA R202, R171, R230, 0x5 ;  /* 0x000000e6abca7211 */ /* 0x000fea00078e28ff */
[----:B------:R2:W-:Y:S01]  /*12170*/  MUFU.TANH R190, R249 ;  /* 0x000000f900be7308 */ /* 0x0005e20000002400 */
[C---:B------:R-:W-:Y:S02]  /*12180*/  IADD3 R14, R202.reuse, 0x8, RZ ;  /* 0x00000008ca0e7810 */ /* 0x040fe40007ffe0ff */
[----:B------:R-:W-:Y:S02]  /*12190*/  IADD3 R171, R202, 0x1, RZ ;  /* 0x00000001caab7810 */ /* 0x000fe40007ffe0ff */
[----:B------:R-:W-:Y:S02]  /*121a0*/  I2FP.F32.S32 R248, R202 ;  /* 0x000000ca00f87245 */ /* 0x000fe40000201400 */
[----:B------:R-:W-:Y:S03]  /*121b0*/  I2FP.F32.S32 R14, R14 ;  /* 0x0000000e000e7245 */ /* 0x000fe60000201400 */
[----:B------:R2:W-:Y:S01]  /*121c0*/  MUFU.TANH R183, R251 ;  /* 0x000000fb00b77308 */ /* 0x0005e20000002400 */
[----:B------:R-:W-:Y:S01]  /*121d0*/  I2FP.F32.S32 R13, R171 ;  /* 0x000000ab000d7245 */ /* 0x000fe20000201400 */
[C---:B-1----:R-:W-:Y:S01]  /*121e0*/  FFMA.FTZ R247, R248.reuse, UR5, R247 ;  /* 0x00000005f8f77c23 */ /* 0x042fe200080100f7 */
[C---:B----4-:R-:W-:Y:S01]  /*121f0*/  FFMA.FTZ R242, R248.reuse, UR5, R242 ;  /* 0x00000005f8f27c23 */ /* 0x050fe200080100f2 */
[C---:B------:R-:W-:Y:S01]  /*12200*/  FFMA.FTZ R207, R248.reuse, UR5, R207 ;  /* 0x00000005f8cf7c23 */ /* 0x040fe200080100cf */
[----:B---3--:R-:W-:Y:S01]  /*12210*/  FFMA.FTZ R241, R248, UR5, R241 ;  /* 0x00000005f8f17c23 */ /* 0x008fe200080100f1 */
[----:B------:R-:W-:Y:S01]  /*12220*/  IADD3 R248, R202, 0x9, RZ ;  /* 0x00000009caf87810 */ /* 0x000fe20007ffe0ff */
[----:B-----5:R-:W-:Y:S03]  /*12230*/  FFMA.FTZ R17, R14, UR5, R170 ;  /* 0x000000050e117c23 */ /* 0x020fe600080100aa */
[----:B------:R-:W1:Y:S01]  /*12240*/  MUFU.TANH R239, R239 ;  /* 0x000000ef00ef7308 */ /* 0x000e620000002400 */
[----:B------:R-:W-:Y:S01]  /*12250*/  FMUL.FTZ R170, R32, UR8 ;  /* 0x0000000820aa7c20 */ /* 0x000fe20008410000 */
[----:B------:R-:W-:Y:S01]  /*12260*/  FFMA.FTZ R19, R13, UR5, R168 ;  /* 0x000000050d137c23 */ /* 0x000fe200080100a8 */
[----:B------:R-:W-:Y:S01]  /*12270*/  I2FP.F32.S32 R168, R248 ;  /* 0x000000f800a87245 */ /* 0x000fe20000201400 */
[----:B------:R-:W-:Y:S01]  /*12280*/  FMUL.FTZ R171, R30, UR8 ;  /* 0x000000081eab7c20 */ /* 0x000fe20008410000 */
[----:B------:R-:W-:Y:S01]  /*12290*/  FMUL.FTZ R248, R28, UR8 ;  /* 0x000000081cf87c20 */ /* 0x000fe20008410000 */
[----:B--2---:R-:W-:Y:S01]  /*122a0*/  FMUL.FTZ R249, R25, UR8 ;  /* 0x0000000819f97c20 */ /* 0x004fe20008410000 */
[----:B------:R-:W-:Y:S03]  /*122b0*/  FMNMX.FTZ R23, R247, R3, !PT ;  /* 0x00000003f7177209 */ /* 0x000fe60007810000 */
[----:B------:R-:W2:Y:S01]  /*122c0*/  MUFU.TANH R245, R245 ;  /* 0x000000f500f57308 */ /* 0x000ea20000002400 */
[----:B------:R-:W-:Y:S01]  /*122d0*/  FMUL.FTZ R251, R27, UR8 ;  /* 0x000000081bfb7c20 */ /* 0x000fe20008410000 */
[C---:B------:R-:W-:Y:S01]  /*122e0*/  FFMA.FTZ R15, R168.reuse, UR5, R15 ;  /* 0x00000005a80f7c23 */ /* 0x040fe2000801000f */
[----:B------:R-:W-:Y:S01]  /*122f0*/  FFMA.FTZ R206, R168, UR5, R206 ;  /* 0x00000005a8ce7c23 */ /* 0x000fe200080100ce */
[----:B------:R-:W-:Y:S02]  /*12300*/  IADD3 R18, R202, 0x11, RZ ;  /* 0x00000011ca127810 */ /* 0x000fe40007ffe0ff */
[----:B------:R-:W-:Y:S04]  /*12310*/  FMNMX.FTZ R21, R242, R2, !PT ;  /* 0x00000002f2157209 */ /* 0x000fe80007810000 */
[----:B------:R-:W3:Y:S01]  /*12320*/  MUFU.TANH R243, R243 ;  /* 0x000000f300f37308 */ /* 0x000ee20000002400 */
[----:B-1----:R-:W-:Y:S01]  /*12330*/  FFMA.FTZ R239, R14, UR5, R239 ;  /* 0x000000050eef7c23 */ /* 0x002fe200080100ef */
[----:B------:R-:W-:Y:S05]  /*12340*/  I2FP.F32.S32 R18, R18 ;  /* 0x0000001200127245 */ /* 0x000fea0000201400 */
[----:B------:R-:W-:Y:S03]  /*12350*/  FFMA.FTZ R183, R18, UR5, R183 ;  /* 0x0000000512b77c23 */ /* 0x000fe600080100b7 */
[----:B------:R-:W1:Y:S01]  /*12360*/  MUFU.TANH R244, R244 ;  /* 0x000000f400f47308 */ /* 0x000e620000002400 */
[----:B--2---:R-:W-:Y:S01]  /*12370*/  FFMA.FTZ R245, R14, UR5, R245 ;  /* 0x000000050ef57c23 */ /* 0x004fe200080100f5 */
[----:B------:R-:W-:Y:S08]  /*12380*/  FFMA.FTZ R203, R18, UR5, R203 ;  /* 0x0000000512cb7c23 */ /* 0x000ff000080100cb */
[----:B------:R-:W2:Y:S01]  /*12390*/  MUFU.TANH R238, R238 ;  /* 0x000000ee00ee7308 */ /* 0x000ea20000002400 */
[----:B---3--:R-:W-:Y:S01]  /*123a0*/  FFMA.FTZ R243, R14, UR5, R243 ;  /* 0x000000050ef37c23 */ /* 0x008fe200080100f3 */
[----:B------:R-:W-:Y:S04]  /*123b0*/  IADD3 R14, R202, 0x18, RZ ;  /* 0x00000018ca0e7810 */ /* 0x000fe80007ffe0ff */
[----:B------:R-:W-:Y:S04]  /*123c0*/  I2FP.F32.S32 R14, R14 ;  /* 0x0000000e000e7245 */ /* 0x000fe80000201400 */
[----:B------:R-:W3:Y:S01]  /*123d0*/  MUFU.TANH R246, R246 ;  /* 0x000000f600f67308 */ /* 0x000ee20000002400 */
[C---:B-1----:R-:W-:Y:S09]  /*123e0*/  FFMA.FTZ R244, R168.reuse, UR5, R244 ;  /* 0x00000005a8f47c23 */ /* 0x042ff200080100f4 */
[----:B------:R-:W1:Y:S01]  /*123f0*/  MUFU.TANH R240, R240 ;  /* 0x000000f000f07308 */ /* 0x000e620000002400 */
[----:B--2---:R-:W-:Y:S01]  /*12400*/  FFMA.FTZ R238, R168, UR5, R238 ;  /* 0x00000005a8ee7c23 */ /* 0x004fe200080100ee */
[----:B------:R-:W-:Y:S08]  /*12410*/  FMUL.FTZ R168, R29, UR8 ;  /* 0x000000081da87c20 */ /* 0x000ff00008410000 */
[----:B------:R-:W2:Y:S01]  /*12420*/  MUFU.TANH R234, R234 ;  /* 0x000000ea00ea7308 */ /* 0x000ea20000002400 */
[C---:B---3--:R-:W-:Y:S05]  /*12430*/  FFMA.FTZ R246, R13.reuse, UR5, R246 ;  /* 0x000000050df67c23 */ /* 0x048fea00080100f6 */
[----:B------:R-:W-:Y:S04]  /*12440*/  FMNMX.FTZ R26, R246, R23, !PT ;  /* 0x00000017f61a7209 */ /* 0x000fe80007810000 */
[----:B------:R3:W4:Y:S01]  /*12450*/  MUFU.TANH R189, R170 ;  /* 0x000000aa00bd7308 */ /* 0x0007220000002400 */
[----:B-1----:R-:W-:Y:S01]  /*12460*/  FFMA.FTZ R240, R13, UR5, R240 ;  /* 0x000000050df07c23 */ /* 0x002fe200080100f0 */
[----:B------:R-:W-:Y:S04]  /*12470*/  FMNMX.FTZ R23, R245, R26, !PT ;  /* 0x0000001af5177209 */ /* 0x000fe80007810000 */
[----:B------:R-:W-:Y:S04]  /*12480*/  FMNMX.FTZ R22, R240, R21, !PT ;  /* 0x00000015f0167209 */ /* 0x000fe80007810000 */
[----:B------:R-:W1:Y:S01]  /*12490*/  MUFU.TANH R171, R171 ;  /* 0x000000ab00ab7308 */ /* 0x000e620000002400 */
[----:B--2---:R-:W-:Y:S01]  /*124a0*/  FFMA.FTZ R234, R13, UR5, R234 ;  /* 0x000000050dea7c23 */ /* 0x004fe200080100ea */
[C---:B------:R-:W-:Y:S02]  /*124b0*/  IADD3 R13, R202.reuse, 0x10, RZ ;  /* 0x00000010ca0d7810 */ /* 0x040fe40007ffe0ff */
[----:B------:R-:W-:Y:S02]  /*124c0*/  IADD3 R202, R202, 0x19, RZ ;  /* 0x00000019caca7810 */ /* 0x000fe40007ffe0ff */
[----:B------:R-:W-:Y:S04]  /*124d0*/  I2FP.F32.S32 R13, R13 ;  /* 0x0000000d000d7245 */ /* 0x000fe80000201400 */
[----:B------:R-:W2:Y:S01]  /*124e0*/  MUFU.TANH R248, R248 ;  /* 0x000000f800f87308 */ /* 0x000ea20000002400 */
[----:B---3--:R-:W-:Y:S01]  /*124f0*/  FMUL.FTZ R170, R31, UR8 ;  /* 0x000000081faa7c20 */ /* 0x008fe20008410000 */
[----:B------:R-:W-:Y:S01]  /*12500*/  I2FP.F32.S32 R5, R202 ;  /* 0x000000ca00057245 */ /* 0x000fe20000201400 */
[C---:B----4-:R-:W-:Y:S01]  /*12510*/  FFMA.FTZ R189, R14.reuse, UR5, R189 ;  /* 0x000000050ebd7c23 */ /* 0x050fe200080100bd */
[C---:B------:R-:W-:Y:S01]  /*12520*/  FFMA.FTZ R190, R13.reuse, UR5, R190 ;  /* 0x000000050dbe7c23 */ /* 0x040fe200080100be */
[----:B------:R-:W-:Y:S01]  /*12530*/  FFMA.FTZ R201, R13, UR5, R201 ;  /* 0x000000050dc97c23 */ /* 0x000fe200080100c9 */
[----:B------:R-:W-:Y:S04]  /*12540*/  FMNMX.FTZ R21, R243, R22, !PT ;  /* 0x00000016f3157209 */ /* 0x000fe80007810000 */
[----:B------:R-:W3:Y:S01]  /*12550*/  MUFU.TANH R182, R34 ;  /* 0x0000002200b67308 */ /* 0x000ee20000002400 */
[----:B-1----:R-:W-:Y:S01]  /*12560*/  FFMA.FTZ R171, R14, UR5, R171 ;  /* 0x000000050eab7c23 */ /* 0x002fe200080100ab */
[----:B------:R-:W-:Y:S02]  /*12570*/  FMNMX.FTZ R23, R244, R23, !PT ;  /* 0x00000017f4177209 */ /* 0x000fe40007810000 */
[----:B------:R-:W-:Y:S06]  /*12580*/  FMNMX.FTZ R21, R238, R21, !PT ;  /* 0x00000015ee157209 */ /* 0x000fec0007810000 */
[----:B------:R-:W1:Y:S01]  /*12590*/  MUFU.TANH R252, R252 ;  /* 0x000000fc00fc7308 */ /* 0x000e620000002400 */
[C---:B--2---:R-:W-:Y:S09]  /*125a0*/  FFMA.FTZ R248, R14.reuse, UR5, R248 ;  /* 0x000000050ef87c23 */ /* 0x044ff200080100f8 */
[----:B------:R-:W2:Y:S01]  /*125b0*/  MUFU.TANH R250, R250 ;  /* 0x000000fa00fa7308 */ /* 0x000ea20000002400 */
[----:B---3--:R-:W-:Y:S01]  /*125c0*/  FFMA.FTZ R182, R14, UR5, R182 ;  /* 0x000000050eb67c23 */ /* 0x008fe200080100b6 */
[----:B------:R-:W-:Y:S04]  /*125d0*/  FMNMX.FTZ R14, R207, R0, !PT ;  /* 0x00000000cf0e7209 */ /* 0x000fe80007810000 */
[----:B------:R-:W-:Y:S04]  /*125e0*/  FMNMX.FTZ R14, R19, R14, !PT ;  /* 0x0000000e130e7209 */ /* 0x000fe80007810000 */
[----:B------:R-:W3:Y:S01]  /*125f0*/  MUFU.TANH R251, R251 ;  /* 0x000000fb00fb7308 */ /* 0x000ee20000002400 */
[----:B-1----:R-:W-:Y:S01]  /*12600*/  FFMA.FTZ R252, R13, UR5, R252 ;  /* 0x000000050dfc7c23 */ /* 0x002fe200080100fc */
[----:B------:R-:W-:Y:S04]  /*12610*/  FMNMX.FTZ R14, R17, R14, !PT ;  /* 0x0000000e110e7209 */ /* 0x000fe80007810000 */
[----:B------:R-:W-:Y:S04]  /*12620*/  FMNMX.FTZ R22, R252, R23, !PT ;  /* 0x00000017fc167209 */ /* 0x000fe80007810000 */
[----:B------:R-:W1:Y:S01]  /*12630*/  MUFU.TANH R249, R249 ;  /* 0x000000f900f97308 */ /* 0x000e620000002400 */
[----:B--2---:R-:W-:Y:S01]  /*12640*/  FFMA.FTZ R250, R13, UR5, R250 ;  /* 0x000000050dfa7c23 */ /* 0x004fe200080100fa */
[----:B------:R-:W-:Y:S02]  /*12650*/  FMNMX.FTZ R13, R241, R169, !PT ;  /* 0x000000a9f10d7209 */ /* 0x000fe40007810000 */
[----:B------:R-:W-:Y:S06]  /*12660*/  FMNMX.FTZ R14, R15, R14, !PT ;  /* 0x0000000e0f0e7209 */ /* 0x000fec0007810000 */
[----:B------:R2:W-:Y:S01]  /*12670*/  MUFU.TANH R176, R168 ;  /* 0x000000a800b07308 */ /* 0x0005e20000002400 */
[C---:B---3--:R-:W-:Y:S01]  /*12680*/  FFMA.FTZ R251, R18.reuse, UR5, R251 ;  /* 0x0000000512fb7c23 */ /* 0x048fe200080100fb */
[----:B------:R-:W-:Y:S04]  /*12690*/  FMNMX.FTZ R14, R201, R14, !PT ;  /* 0x0000000ec90e7209 */ /* 0x000fe80007810000 */
[----:B------:R-:W-:Y:S04]  /*126a0*/  FMNMX.FTZ R4, R251, R14, !PT ;  /* 0x0000000efb047209 */ /* 0x000fe80007810000 */
[----:B------:R-:W3:Y:S01]  /*126b0*/  MUFU.TANH R181, R33 ;  /* 0x0000002100b57308 */ /* 0x000ee20000002400 */
[----:B-1----:R-:W-:Y:S01]  /*126c0*/  FFMA.FTZ R249, R18, UR5, R249 ;  /* 0x0000000512f97c23 */ /* 0x002fe200080100f9 */
[----:B------:R-:W-:Y:S04]  /*126d0*/  FMNMX.FTZ R18, R234, R13, !PT ;  /* 0x0000000dea127209 */ /* 0x000fe80007810000 */
[----:B------:R-:W-:Y:S04]  /*126e0*/  FMNMX.FTZ R13, R239, R18, !PT ;  /* 0x00000012ef0d7209 */ /* 0x000fe80007810000 */
[----:B------:R-:W1:Y:S01]  /*126f0*/  MUFU.TANH R202, R35 ;  /* 0x0000002300ca7308 */ /* 0x000e620000002400 */
[----:B------:R-:W-:Y:S02]  /*12700*/  FMNMX.FTZ R18, R190, R21, !PT ;  /* 0x00000015be127209 */ /* 0x000fe40007810000 */
[----:B--2---:R-:W-:Y:S02]  /*12710*/  FMNMX.FTZ R168, R183, R22, !PT ;  /* 0x00000016b7a87209 */ /* 0x004fe40007810000 */
[----:B------:R-:W-:Y:S02]  /*12720*/  FMNMX.FTZ R13, R206, R13, !PT ;  /* 0x0000000dce0d7209 */ /* 0x000fe40007810000 */
[----:B------:R-:W-:Y:S03]  /*12730*/  FMNMX.FTZ R23, R203, R18, !PT ;  /* 0x00000012cb177209 */ /* 0x000fe60007810000 */
[----:B------:R-:W2:Y:S01]  /*12740*/  MUFU.TANH R170, R170 ;  /* 0x000000aa00aa7308 */ /* 0x000ea20000002400 */
[----:B------:R-:W-:Y:S01]  /*12750*/  FMNMX.FTZ R168, R189, R168, !PT ;  /* 0x000000a8bda87209 */ /* 0x000fe20007810000 */
[----:B---3--:R-:W-:Y:S01]  /*12760*/  FFMA.FTZ R181, R5, UR5, R181 ;  /* 0x0000000505b57c23 */ /* 0x008fe200080100b5 */
[----:B------:R-:W-:Y:S02]  /*12770*/  FMNMX.FTZ R22, R250, R13, !PT ;  /* 0x0000000dfa167209 */ /* 0x000fe40007810000 */
[----:B------:R-:W-:Y:S02]  /*12780*/  FMNMX.FTZ R23, R182, R23, !PT ;  /* 0x00000017b6177209 */ /* 0x000fe40007810000 */
[----:B------:R-:W-:Y:S01]  /*12790*/  FMNMX.FTZ R168, R181, R168, !PT ;  /* 0x000000a8b5a87209 */ /* 0x000fe20007810000 */
[----:B-1----:R-:W-:Y:S01]  /*127a0*/  FFMA.FTZ R202, R5, UR5, R202 ;  /* 0x0000000505ca7c23 */ /* 0x002fe200080100ca */
[----:B------:R-:W-:Y:S06]  /*127b0*/  @P4 BRA `(.L_x_1687) ;  /* 0xffffffe800e84947 */ /* 0x000fec000383ffff */
.L_x_1686:
[----:B------:R-:W-:Y:S01]  /*127c0*/  FMNMX.FTZ R23, R202, R23, !PT ;  /* 0x00000017ca177209 */ /* 0x000fe20007810000 */
[C---:B--2---:R-:W-:Y:S01]  /*127d0*/  FFMA.FTZ R170, R5.reuse, UR5, R170 ;  /* 0x0000000505aa7c23 */ /* 0x044fe200080100aa */
[----:B------:R-:W-:Y:S01]  /*127e0*/  FFMA.FTZ R176, R5, UR5, R176 ;  /* 0x0000000505b07c23 */ /* 0x000fe200080100b0 */
[----:B-1----:R-:W1:Y:S01]  /*127f0*/  SHFL.BFLY PT, R7, R168, 0x2, 0x1f ;  /* 0x0c401f00a8077f89 */ /* 0x002e6200000e0000 */
[----:B------:R-:W-:Y:S01]  /*12800*/  FMNMX.FTZ R5, R171, R4, !PT ;  /* 0x00000004ab057209 */ /* 0x000fe20007810000 */
[----:B------:R-:W-:Y:S01]  /*12810*/  UIADD3 UR17, UR17, -0x1, URZ ;  /* 0xffffffff11117890 */ /* 0x000fe2000fffe03f */
[----:B------:R-:W-:Y:S05]  /*12820*/  FMNMX.FTZ R9, R249, R22, !PT ;  /* 0x00000016f9097209 */ /* 0x000fea0007810000 */
[----:B------:R-:W2:Y:S01]  /*12830*/  SHFL.BFLY PT, R4, R23, 0x2, 0x1f ;  /* 0x0c401f0017047f89 */ /* 0x000ea200000e0000 */
[----:B------:R-:W-:Y:S02]  /*12840*/  FMNMX.FTZ R6, R170, R5, !PT ;  /* 0x00000005aa067209 */ /* 0x000fe40007810000 */
[----:B------:R-:W-:Y:S05]  /*12850*/  FMNMX.FTZ R13, R248, R9, !PT ;  /* 0x00000009f80d7209 */ /* 0x000fea0007810000 */
[----:B------:R-:W-:Y:S01]  /*12860*/  LDSM.16.MT88.4 R172, [R210+0xa000] ;  /* 0x00a00000d2ac783b */ /* 0x000fe20000004200 */
[----:B------:R-:W-:Y:S07]  /*12870*/  FMNMX.FTZ R11, R176, R13, !PT ;  /* 0x0000000db00b7209 */ /* 0x000fee0007810000 */
        /* <DEDUP_REMOVED lines=12> */
[----:B------:R-:W4:Y:S08]  /*12940*/  SHFL.BFLY PT, R166, R7, 0x1, 0x1f ;  /* 0x0c201f0007a67f89 */ /* 0x000f3000000e0000 */
[----:B------:R-:W5:Y:S01]  /*12950*/  LDSM.16.MT88.4 R20, [R212+0xa000] ;  /* 0x00a00000d414783b */ /* 0x000f620000004200 */
        /* <DEDUP_REMOVED lines=23> */
[----:B------:R-:W-:Y:S01]  /*12ad0*/  FFMA.FTZ R244, R244, UR4, -R180 ;  /* 0x00000004f4f47c23 */ /* 0x000fe200080108b4 */
[--C-:B------:R-:W-:Y:S01]  /*12ae0*/  FFMA.FTZ R242, R242, UR4, -R179.reuse ;  /* 0x00000004f2f27c23 */ /* 0x100fe200080108b3 */
[--C-:B------:R-:W-:Y:S01]  /*12af0*/  FFMA.FTZ R240, R240, UR4, -R179.reuse ;  /* 0x00000004f0f07c23 */ /* 0x100fe200080108b3 */
[--C-:B------:R-:W-:Y:S01]  /*12b00*/  FFMA.FTZ R243, R243, UR4, -R179.reuse ;  /* 0x00000004f3f37c23 */ /* 0x100fe200080108b3 */
[----:B------:R-:W-:Y:S01]  /*12b10*/  FFMA.FTZ R238, R238, UR4, -R179 ;  /* 0x00000004eeee7c23 */ /* 0x000fe200080108b3 */
[----:B------:R-:W-:Y:S01]  /*12b20*/  FMUL.FTZ R164, R5, UR4 ;  /* 0x0000000405a47c20 */ /* 0x000fe20008410000 */
[----:B------:R-:W-:Y:S01]  /*12b30*/  FMUL.FTZ R4, R0, UR4 ;  /* 0x0000000400047c20 */ /* 0x000fe20008410000 */
[----:B------:R-:W-:Y:S01]  /*12b40*/  FMUL.FTZ R5, R2, UR4 ;  /* 0x0000000402057c20 */ /* 0x000fe20008410000 */
[----:B------:R-:W-:Y:S01]  /*12b50*/  FSEL R177, R177, RZ, P0 ;  /* 0x000000ffb1b17208 */ /* 0x000fe20000000000 */
        /* <DEDUP_REMOVED lines=14> */
[--C-:B------:R-:W-:Y:S01]  /*12c40*/  FFMA.FTZ R182, R182, UR4, -R179.reuse ;  /* 0x00000004b6b67c23 */ /* 0x100fe200080108b3 */
[----:B------:R-:W-:Y:S03]  /*12c50*/  FFMA.FTZ R179, R202, UR4, -R179 ;  /* 0x00000004cab37c23 */ /* 0x000fe600080108b3 */
[----:B------:R-:W3:Y:S01]  /*12c60*/  MUFU.EX2 R2, R5 ;  /* 0x0000000500027308 */ /* 0x000ee20000000800 */
[C---:B-1----:R-:W-:Y:S01]  /*12c70*/  FMUL.FTZ R6, R3.reuse, R162 ;  /* 0x000000a203067220 */ /* 0x042fe20000410000 */
[C---:B------:R-:W-:Y:S01]  /*12c80*/  FMUL.FTZ R7, R3.reuse, R163 ;  /* 0x000000a303077220 */ /* 0x040fe20000410000 */
[C---:B------:R-:W-:Y:S01]  /*12c90*/  FMUL.FTZ R18, R3.reuse, R150 ;  /* 0x0000009603127220 */ /* 0x040fe20000410000 */
[C---:B------:R-:W-:Y:S01]  /*12ca0*/  FMUL.FTZ R19, R3.reuse, R151 ;  /* 0x0000009703137220 */ /* 0x040fe20000410000 */
[C---:B------:R-:W-:Y:S01]  /*12cb0*/  FMUL.FTZ R34, R3.reuse, R134 ;  /* 0x0000008603227220 */ /* 0x040fe20000410000 */
[----:B------:R-:W-:Y:S01]  /*12cc0*/  FMUL.FTZ R35, R3, R135 ;  /* 0x0000008703237220 */ /* 0x000fe20000410000 */
        /* <DEDUP_REMOVED lines=15> */
[----:B------:R-:W-:Y:S01]  /*12dc0*/  FMUL.FTZ R25, R2, R141 ;  /* 0x0000008d02197220 */ /* 0x000fe20000410000 */
[----:B------:R-:W-:Y:S03]  /*12dd0*/  FMUL.FTZ R31, R0, R139 ;  /* 0x0000008b001f7220 */ /* 0x000fe60000410000 */
[----:B------:R-:W2:Y:S01]  /*12de0*/  MUFU.EX2 R246, R246 ;  /* 0x000000f600f67308 */ /* 0x000ea20000000800 */
[C---:B-1----:R-:W-:Y:S01]  /*12df0*/  FMUL.FTZ R4, R164.reuse, R160 ;  /* 0x000000a0a4047220 */ /* 0x042fe20000410000 */
[C---:B------:R-:W-:Y:S01]  /*12e00*/  FMUL.FTZ R5, R164.reuse, R161 ;  /* 0x000000a1a4057220 */ /* 0x040fe20000410000 */
[C---:B------:R-:W-:Y:S01]  /*12e10*/  FMUL.FTZ R16, R164.reuse, R148 ;  /* 0x00000094a4107220 */ /* 0x040fe20000410000 */
[----:B------:R-:W-:Y:S01]  /*12e20*/  FMUL.FTZ R17, R164, R149 ;  /* 0x00000095a4117220 */ /* 0x000fe20000410000 */
[----:B------:R-:W-:Y:S01]  /*12e30*/  LDSM.16.MT88.4 R140, [R210+0xb000] ;  /* 0x00b00000d28c783b */ /* 0x000fe20000004200 */
[C---:B------:R-:W-:Y:S01]  /*12e40*/  FMUL.FTZ R28, R2.reuse, R136 ;  /* 0x00000088021c7220 */ /* 0x040fe20000410000 */
[----:B------:R-:W-:Y:S03]  /*12e50*/  FMUL.FTZ R29, R2, R137 ;  /* 0x00000089021d7220 */ /* 0x000fe60000410000 */
[----:B------:R-:W-:Y:S01]  /*12e60*/  MUFU.EX2 R245, R245 ;  /* 0x000000f500f57308 */ /* 0x000fe20000000800 */
[C---:B------:R-:W-:Y:S01]  /*12e70*/  FMUL.FTZ R32, R164.reuse, R132 ;  /* 0x00000084a4207220 */ /* 0x040fe20000410000 */
[C---:B------:R-:W-:Y:S01]  /*12e80*/  FMUL.FTZ R33, R164.reuse, R133 ;  /* 0x00000085a4217220 */ /* 0x040fe20000410000 */
[C---:B------:R-:W-:Y:S01]  /*12e90*/  FMUL.FTZ R36, R164.reuse, R36 ;  /* 0x00000024a4247220 */ /* 0x040fe20000410000 */
[----:B------:R-:W-:Y:S01]  /*12ea0*/  FMUL.FTZ R37, R164, R37 ;  /* 0x00000025a4257220 */ /* 0x000fe20000410000 */
[----:B------:R-:W1:Y:S01]  /*12eb0*/  LDSM.16.MT88.4 R148, [R209+0xa000] ;  /* 0x00a00000d194783b */ /* 0x000e620000004200 */
[C---:B------:R-:W-:Y:S01]  /*12ec0*/  FMUL.FTZ R38, R3.reuse, R38 ;  /* 0x0000002603267220 */ /* 0x040fe20000410000 */
[C---:B------:R-:W-:Y:S03]  /*12ed0*/  FMUL.FTZ R39, R3.reuse, R39 ;  /* 0x0000002703277220 */ /* 0x040fe60000410000 */
[----:B------:R-:W3:Y:S01]  /*12ee0*/  MUFU.EX2 R244, R244 ;  /* 0x000000f400f47308 */ /* 0x000ee20000000800 */
[----:B--2---:R-:W-:Y:S01]  /*12ef0*/  F2FP.F16.F32.PACK_AB R156, R246, R247 ;  /* 0x000000f7f69c723e */ /* 0x004fe200000000ff */
[C---:B------:R-:W-:Y:S01]  /*12f00*/  FMUL.FTZ R42, R0.reuse, R42 ;  /* 0x0000002a002a7220 */ /* 0x040fe20000410000 */
[----:B------:R-:W-:Y:S01]  /*12f10*/  FMUL.FTZ R43, R0, R43 ;  /* 0x0000002b002b7220 */ /* 0x000fe20000410000 */
        /* <DEDUP_REMOVED lines=11> */
[C---:B------:R-:W-:Y:S03]  /*12fd0*/  FMUL.FTZ R50, R3.reuse, R50 ;  /* 0x0000003203327220 */ /* 0x040fe60000410000 */
[----:B------:R-:W5:Y:S01]  /*12fe0*/  MUFU.EX2 R240, R240 ;  /* 0x000000f000f07308 */ /* 0x000f620000000800 */
[----:B---3--:R-:W-:Y:S01]  /*12ff0*/  F2FP.F16.F32.PACK_AB R158, R244, R245 ;  /* 0x000000f5f49e723e */ /* 0x008fe200000000ff */
[C---:B------:R-:W-:Y:S01]  /*13000*/  FMUL.FTZ R51, R3.reuse, R51 ;  /* 0x0000003303337220 */ /* 0x040fe20000410000 */
[C---:B------:R-:W-:Y:S01]  /*13010*/  FMUL.FTZ R52, R164.reuse, R52 ;  /* 0x00000034a4347220 */ /* 0x040fe20000410000 */
[----:B------:R-:W-:Y:S01]  /*13020*/  FMUL.FTZ R53, R164, R53 ;  /* 0x00000035a4357220 */ /* 0x000fe20000410000 */
        /* <DEDUP_REMOVED lines=33> */
[C---:B------:R-:W-:Y:S01]  /*13240*/  FMUL.FTZ R81, R164.reuse, R81 ;  /* 0x00000051a4517220 */ /* 0x040fe20000410000 */
[C---:B------:R-:W-:Y:S01]  /*13250*/  FMUL.FTZ R82, R3.reuse, R82 ;  /* 0x0000005203527220 */ /* 0x040fe20000410000 */
[-C--:B------:R-:W-:Y:S02]  /*13260*/  HMMA.16816.F32 R4, R156, R20.reuse, R4 ;  /* 0x000000149c04723c */ /* 0x080fe40000001804 */
[----:B------:R-:W-:Y:S03]  /*13270*/  MUFU.EX2 R204, R204 ;  /* 0x000000cc00cc7308 */ /* 0x000fe60000000800 */
[C---:B------:R-:W-:Y:S01]  /*13280*/  FMUL.FTZ R83, R3.reuse, R83 ;  /* 0x0000005303537220 */ /* 0x040fe20000410000 */
[C---:B------:R-:W-:Y:S01]  /*13290*/  FMUL.FTZ R100, R164.reuse, R100 ;  /* 0x00000064a4647220 */ /* 0x040fe20000410000 */
[----:B------:R-:W-:Y:S01]  /*132a0*/  FMUL.FTZ R101, R164, R101 ;  /* 0x00000065a4657220 */ /* 0x000fe20000410000 */
[----:B------:R-:W-:Y:S04]  /*132b0*/  FMUL.FTZ R102, R3, R102 ;  /* 0x0000006603667220 */ /* 0x000fe80000410000 */
[----:B------:R-:W3:Y:S01]  /*132c0*/  MUFU.EX2 R169, R169 ;  /* 0x000000a900a97308 */ /* 0x000ee20000000800 */
[----:B-----5:R-:W-:Y:S01]  /*132d0*/  F2FP.F16.F32.PACK_AB R161, R205, R207 ;  /* 0x000000cfcda1723e */ /* 0x020fe200000000ff */
[C---:B------:R-:W-:Y:S01]  /*132e0*/  FMUL.FTZ R103, R3.reuse, R103 ;  /* 0x0000006703677220 */ /* 0x040fe20000410000 */
        /* <DEDUP_REMOVED lines=15> */
[--C-:B------:R-:W-:Y:S01]  /*133e0*/  FFMA.FTZ R252, R252, UR4, -R180.reuse ;  /* 0x00000004fcfc7c23 */ /* 0x100fe200080108b4 */
[----:B------:R-:W-:Y:S01]  /*133f0*/  FFMA.FTZ R180, R181, UR4, -R180 ;  /* 0x00000004b5b47c23 */ /* 0x000fe200080108b4 */
        /* <DEDUP_REMOVED lines=28> */
[----:B---3--:R-:W-:Y:S01]  /*135c0*/  F2FP.F16.F32.PACK_AB R162, R206, R239 ;  /* 0x000000efcea2723e */ /* 0x008fe200000000ff */
[----:B------:R-:W-:Y:S01]  /*135d0*/  FMUL.FTZ R121, R2, R121 ;  /* 0x0000007902797220 */ /* 0x000fe20000410000 */
[--C-:B------:R-:W-:Y:S01]  /*135e0*/  FFMA.FTZ R250, R250, UR4, -R177.reuse ;  /* 0x00000004fafa7c23 */ /* 0x100fe200080108b1 */
[----:B------:R-:W-:Y:S01]  /*135f0*/  FFMA.FTZ R249, R249, UR4, -R177 ;  /* 0x00000004f9f97c23 */ /* 0x000fe200080108b1 */
[C---:B------:R-:W-:Y:S01]  /*13600*/  FMUL.FTZ R126, R0.reuse, R126 ;  /* 0x0000007e007e7220 */ /* 0x040fe20000410000 */
[----:B------:R-:W-:Y:S01]  /*13610*/  FMUL.FTZ R127, R0, R127 ;  /* 0x0000007f007f7220 */ /* 0x000fe20000410000 */
[C---:B------:R-:W-:Y:S01]  /*13620*/  FMUL.FTZ R124, R2.reuse, R124 ;  /* 0x0000007c027c7220 */ /* 0x040fe20000410000 */
[C---:B------:R-:W-:Y:S02]  /*13630*/  HMMA.16816.F32 R8, R160.reuse, R20, R8 ;  /* 0x00000014a008723c */ /* 0x040fe40000001808 */
[----:B------:R3:W-:Y:S02]  /*13640*/  MUFU.EX2 R154, R190 ;  /* 0x000000be009a7308 */ /* 0x0007e40000000800 */
[----:B------:R-:W-:Y:S01]  /*13650*/  FMUL.FTZ R125, R2, R125 ;  /* 0x0000007d027d7220 */ /* 0x000fe20000410000 */
[C---:B------:R-:W-:Y:S01]  /*13660*/  FMUL.FTZ R128, R164.reuse, R128 ;  /* 0x00000080a4807220 */ /* 0x040fe20000410000 */
[-C--:B------:R-:W-:Y:S06]  /*13670*/  HMMA.16816.F32 R12, R160, R22.reuse, R12 ;  /* 0x00000016a00c723c */ /* 0x080fec000000180c */
[----:B------:R-:W5:Y:S01]  /*13680*/  MUFU.EX2 R152, R203 ;  /* 0x000000cb00987308 */ /* 0x000f620000000800 */
[C---:B------:R-:W-:Y:S01]  /*13690*/  FMUL.FTZ R20, R164.reuse, R144 ;  /* 0x00000090a4147220 */ /* 0x040fe20000410000 */
[C---:B------:R-:W-:Y:S04]  /*136a0*/  HMMA.16816.F32 R16, R156.reuse, R22, R16 ;  /* 0x000000169c10723c */ /* 0x040fe80000001810 */
[C---:B------:R-:W-:Y:S01]  /*136b0*/  FMUL.FTZ R21, R164.reuse, R145 ;  /* 0x00000091a4157220 */ /* 0x040fe20000410000 */
[----:B---3--:R-:W-:Y:S02]  /*136c0*/  LDSM.16.MT88.4 R188, [R212+0xb800] ;  /* 0x00b80000d4bc783b */ /* 0x008fe40000004200 */
[C---:B------:R-:W-:Y:S01]  /*136d0*/  FMUL.FTZ R23, R3.reuse, R147 ;  /* 0x0000009303177220 */ /* 0x040fe20000410000 */
[C---:B------:R-:W-:Y:S01]  /*136e0*/  FMUL.FTZ R22, R3.reuse, R146 ;  /* 0x0000009203167220 */ /* 0x040fe20000410000 */
[----:B------:R-:W3:Y:S02]  /*136f0*/  MUFU.EX2 R147, R180 ;  /* 0x000000b400937308 */ /* 0x000ee40000000800 */
[----:B------:R-:W-:Y:S01]  /*13700*/  FMUL.FTZ R129, R164, R129 ;  /* 0x00000081a4817220 */ /* 0x000fe20000410000 */
[C---:B------:R-:W-:Y:S01]  /*13710*/  FMUL.FTZ R130, R3.reuse, R130 ;  /* 0x0000008203827220 */ /* 0x040fe20000410000 */
[C---:B------:R-:W-:Y:S01]  /*13720*/  FMUL.FTZ R131, R3.reuse, R131 ;  /* 0x0000008303837220 */ /* 0x040fe20000410000 */
[----:B------:R-:W-:Y:S01]  /*13730*/  FFMA.FTZ R207, R0, R231, R207 ;  /* 0x000000e700cf7223 */ /* 0x000fe200000100cf */
[-C--:B------:R-:W-:Y:S04]  /*13740*/  HMMA.16816.F32 R20, R156, R172.reuse, R20 ;  /* 0x000000ac9c14723c */ /* 0x080fe80000001814 */
[----:B------:R1:W-:Y:S01]  /*13750*/  MUFU.EX2 R145, R182 ;  /* 0x000000b600917308 */ /* 0x0003e20000000800 */
[----:B------:R-:W-:Y:S01]  /*13760*/  MOV R0, R165 ;  /* 0x000000a500007202 */ /* 0x000fe20000000f00 */
[----:B------:R-:W-:Y:S01]  /*13770*/  FFMA.FTZ R247, R164, R235, R247 ;  /* 0x000000eba4f77223 */ /* 0x000fe200000100f7 */
[----:B------:R-:W-:Y:S01]  /*13780*/  FFMA.FTZ R242, R3, R232, R242 ;  /* 0x000000e803f27223 */ /* 0x000fe200000100f2 */
[C---:B------:R-:W-:Y:S06]  /*13790*/  HMMA.16816.F32 R24, R160.reuse, R172, R24 ;  /* 0x000000aca018723c */ /* 0x040fec0000001818 */
[----:B------:R2:W-:Y:S01]  /*137a0*/  MUFU.EX2 R144, R201 ;  /* 0x000000c900907308 */ /* 0x0005e20000000800 */
[----:B------:R-:W-:Y:S01]  /*137b0*/  FFMA.FTZ R241, R2, R233, R241 ;  /* 0x000000e902f17223 */ /* 0x000fe200000100f1 */
[-C--:B------:R-:W-:Y:S03]  /*137c0*/  HMMA.16816.F32 R28, R160, R174.reuse, R28 ;  /* 0x000000aea01c723c */ /* 0x080fe6000000181c */
[----:B-----5:R-:W-:Y:S03]  /*137d0*/  F2FP.F16.F32.PACK_AB R173, R152, R154 ;  /* 0x0000009a98ad723e */ /* 0x020fe600000000ff */
[C---:B------:R-:W-:Y:S01]  /*137e0*/  HMMA.16816.F32 R32, R156.reuse, R174, R32 ;  /* 0x000000ae9c20723c */ /* 0x040fe20000001820 */
[----:B-1----:R-:W-:Y:S01]  /*137f0*/  LDSM.16.MT88.4 R180, [R209+0xa800] ;  /* 0x00a80000d1b4783b */ /* 0x002fe20000004200 */
[----:B------:R-:W1:Y:S03]  /*13800*/  MUFU.EX2 R252, R252 ;  /* 0x000000fc00fc7308 */ /* 0x000e660000000800 */
[----:B------:R-:W-:Y:S01]  /*13810*/  FADD.FTZ R207, R205, R207 ;  /* 0x000000cfcdcf7221 */ /* 0x000fe20000010000 */
[-C--:B------:R-:W-:Y:S03]  /*13820*/  HMMA.16816.F32 R36, R156, R148.reuse, R36 ;  /* 0x000000949c24723c */ /* 0x080fe60000001824 */
[----:B--2---:R-:W-:Y:S03]  /*13830*/  LDSM.16.MT88.4 R200, [R208+0xb800] ;  /* 0x00b80000d0c8783b */ /* 0x004fe60000004200 */
[----:B------:R-:W-:Y:S01]  /*13840*/  MUFU.EX2 R250, R250 ;  /* 0x000000fa00fa7308 */ /* 0x000fe20000000800 */
[----:B---3--:R-:W-:Y:S01]  /*13850*/  F2FP.F16.F32.PACK_AB R174, R147, R153 ;  /* 0x0000009993ae723e */ /* 0x008fe200000000ff */
[C---:B------:R-:W-:Y:S04]  /*13860*/  HMMA.16816.F32 R40, R160.reuse, R148, R40 ;  /* 0x00000094a028723c */ /* 0x040fe80000001828 */
[----:B------:R-:W-:Y:S02]  /*13870*/  FADD.FTZ R246, R246, R247 ;  /* 0x000000f7f6f67221 */ /* 0x000fe40000010000 */
[-C--:B------:R-:W-:Y:S02]  /*13880*/  HMMA.16816.F32 R44, R160, R150.reuse, R44 ;  /* 0x00000096a02c723c */ /* 0x080fe4000000182c */
[----:B------:R-:W-:Y:S03]  /*13890*/  MUFU.EX2 R249, R249 ;  /* 0x000000f900f97308 */ /* 0x000fe60000000800 */
[----:B-1----:R-:W-:Y:S01]  /*138a0*/  F2FP.F16.F32.PACK_AB R172, R155, R252 ;  /* 0x000000fc9bac723e */ /* 0x002fe200000000ff */
[C---:B------:R-:W-:Y:S01]  /*138b0*/  HMMA.16816.F32 R48, R156.reuse, R150, R48 ;  /* 0x000000969c30723c */ /* 0x040fe20000001830 */
[----:B------:R-:W-:Y:S04]  /*138c0*/  LDSM.16.MT88.4 R148, [R212+0xa800] ;  /* 0x00a80000d494783b */ /* 0x000fe80000004200 */
[----:B------:R-:W-:Y:S01]  /*138d0*/  FADD.FTZ R242, R240, R242 ;  /* 0x000000f2f0f27221 */ /* 0x000fe20000010000 */
[-C--:B------:R-:W-:Y:S05]  /*138e0*/  HMMA.16816.F32 R52, R156, R132.reuse, R52 ;  /* 0x000000849c34723c */ /* 0x080fea0000001834 */
        /* <DEDUP_REMOVED lines=8> */
[-C--:B----4-:R-:W-:Y:S05]  /*13970*/  HMMA.16816.F32 R68, R156, R136.reuse, R68 ;  /* 0x000000889c44723c */ /* 0x090fea0000001844 */
        /* <DEDUP_REMOVED lines=8> */
[-C--:B------:R-:W-:Y:S05]  /*13a00*/  HMMA.16816.F32 R84, R156, R140.reuse, R84 ;  /* 0x0000008c9c54723c */ /* 0x080fea0000001854 */
[----:B------:R-:W-:Y:S01]  /*13a10*/  FADD.FTZ R239, R206, R239 ;  /* 0x000000efceef7221 */ /* 0x000fe20000010000 */
[C---:B------:R-:W-:Y:S01]  /*13a20*/  HMMA.16816.F32 R88, R160.reuse, R140, R88 ;  /* 0x0000008ca058723c */ /* 0x040fe20000001858 */
[----:B------:R-:W3:Y:S04]  /*13a30*/  MUFU.EX2 R141, R179 ;  /* 0x000000b3008d7308 */ /* 0x000ee80000000800 */
[----:B------:R-:W-:Y:S01]  /*13a40*/  FADD.FTZ R245, R252, R245 ;  /* 0x000000f5fcf57221 */ /* 0x000fe20000010000 */
[-C--:B------:R-:W-:Y:S05]  /*13a50*/  HMMA.16816.F32 R92, R160, R142.reuse, R92 ;  /* 0x0000008ea05c723c */ /* 0x080fea000000185c */
[--C-:B------:R-:W-:Y:S01]  /*13a60*/  FFMA.FTZ R140, R251, UR4, -R178.reuse ;  /* 0x00000004fb8c7c23 */ /* 0x100fe200080108b2 */
[C---:B------:R-:W-:Y:S05]  /*13a70*/  HMMA.16816.F32 R96, R156.reuse, R142, R96 ;  /* 0x0000008e9c60723c */ /* 0x040fea0000001860 */
[--C-:B------:R-:W-:Y:S01]  /*13a80*/  FFMA.FTZ R251, R171, UR4, -R178.reuse ;  /* 0x00000004abfb7c23 */ /* 0x100fe200080108b2 */
[-C--:B-1----:R-:W-:Y:S01]  /*13a90*/  HMMA.16816.F32 R100, R156, R132.reuse, R100 ;  /* 0x000000849c64723c */ /* 0x082fe20000001864 */
[----:B------:R1:W-:Y:S04]  /*13aa0*/  MUFU.EX2 R171, R140 ;  /* 0x0000008c00ab7308 */ /* 0x0003e80000000800 */
[----:B------:R-:W-:Y:S01]  /*13ab0*/  FFMA.FTZ R178, R170, UR4, -R178 ;  /* 0x00000004aab27c23 */ /* 0x000fe200080108b2 */
[C---:B------:R-:W-:Y:S05]  /*13ac0*/  HMMA.16816.F32 R104, R160.reuse, R132, R104 ;  /* 0x00000084a068723c */ /* 0x040fea0000001868 */
[----:B------:R-:W-:Y:S01]  /*13ad0*/  MUFU.EX2 R251, R251 ;  /* 0x000000fb00fb7308 */ /* 0x000fe20000000800 */
[----:B---3--:R-:W-:Y:S01]  /*13ae0*/  F2FP.F16.F32.PACK_AB R175, R141, R145 ;  /* 0x000000918daf723e */ /* 0x008fe200000000ff */
[-C--:B------:R-:W-:Y:S08]  /*13af0*/  HMMA.16816.F32 R108, R160, R134.reuse, R108 ;  /* 0x00000086a06c723c */ /* 0x080ff0000000186c */
[----:B------:R-:W3:Y:S01]  /*13b00*/  MUFU.EX2 R170, R178 ;  /* 0x000000b200aa7308 */ /* 0x000ee20000000800 */
[C---:B------:R-:W-:Y:S01]  /*13b10*/  HMMA.16816.F32 R112, R156.reuse, R134, R112 ;  /* 0x000000869c70723c */ /* 0x040fe20000001870 */
[----:B------:R-:W4:Y:S03]  /*13b20*/  LDSM.16.MT88.4 R132, [R210+0xa800] ;  /* 0x00a80000d284783b */ /* 0x000f260000004200 */
[--C-:B-1----:R-:W-:Y:S02]  /*13b30*/  FFMA.FTZ R140, R248, UR4, -R177.reuse ;  /* 0x00000004f88c7c23 */ /* 0x102fe400080108b1 */
[-C--:B--2---:R-:W-:Y:S03]  /*13b40*/  HMMA.16816.F32 R116, R156, R136.reuse, R116 ;  /* 0x000000889c74723c */ /* 0x084fe60000001874 */
[----:B------:R-:W-:Y:S02]  /*13b50*/  MUFU.EX2 R146, R140 ;  /* 0x0000008c00927308 */ /* 0x000fe40000000800 */
[----:B------:R-:W-:Y:S01]  /*13b60*/  FFMA.FTZ R177, R176, UR4, -R177 ;  /* 0x00000004b0b17c23 */ /* 0x000fe200080108b1 */
[C---:B------:R-:W-:Y:S07]  /*13b70*/  HMMA.16816.F32 R120, R160.reuse, R136, R120 ;  /* 0x00000088a078723c */ /* 0x040fee0000001878 */
[----:B------:R1:W2:Y:S01]  /*13b80*/  MUFU.EX2 R248, R177 ;  /* 0x000000b100f87308 */ /* 0x0002a20000000800 */
[-C--:B------:R-:W-:Y:S03]  /*13b90*/  HMMA.16816.F32 R124, R160, R138.reuse, R124 ;  /* 0x0000008aa07c723c */ /* 0x080fe6000000187c */
[----:B---3--:R-:W-:Y:S03]  /*13ba0*/  F2FP.F16.F32.PACK_AB R179, R170, R251 ;  /* 0x000000fbaab3723e */ /* 0x008fe600000000ff */
[----:B------:R-:W-:Y:S05]  /*13bb0*/  HMMA.16816.F32 R128, R156, R138, R128 ;  /* 0x0000008a9c80723c */ /* 0x000fea0000001880 */
[----:B------:R-:W-:Y:S01]  /*13bc0*/  F2FP.F16.F32.PACK_AB R176, R249, R250 ;  /* 0x000000faf9b0723e */ /* 0x000fe200000000ff */
[-C--:B------:R-:W-:Y:S05]  /*13bd0*/  HMMA.16816.F32 R160, R172, R148.reuse, R4 ;  /* 0x00000094aca0723c */ /* 0x080fea0000001804 */
[----:B-1----:R-:W-:Y:S01]  /*13be0*/  F2FP.F16.F32.PACK_AB R177, R171, R144 ;  /* 0x00000090abb1723e */ /* 0x002fe200000000ff */
[----:B------:R-:W-:Y:S01]  /*13bf0*/  FADD.FTZ R250, R250, R239 ;  /* 0x000000effafa7221 */ /* 0x000fe20000010000 */
[CC--:B--2---:R-:W-:Y:S04]  /*13c00*/  F2FP.F16.F32.PACK_AB R178, R248.reuse, R146.reuse ;  /* 0x00000092f8b2723e */ /* 0x0c4fe800000000ff */
[----:B------:R-:W-:Y:S01]  /*13c10*/  MOV R6, R147 ;  /* 0x0000009300067202 */ /* 0x000fe20000000f00 */
[----:B------:R-:W-:Y:S01]  /*13c20*/  FADD.FTZ R250, R249, R250 ;  /* 0x000000faf9fa7221 */ /* 0x000fe20000010000 */
[----:B------:R-:W-:Y:S01]  /*13c30*/  MOV R5, R146 ;  /* 0x0000009200057202 */ /* 0x000fe20000000f00 */
[C---:B------:R-:W-:Y:S04]  /*13c40*/  HMMA.16816.F32 R156, R176.reuse, R148, R8 ;  /* 0x00000094b09c723c */ /* 0x040fe80000001808 */
[----:B------:R-:W-:Y:S01]  /*13c50*/  MOV R4, R145 ;  /* 0x0000009100047202 */ /* 0x000fe20000000f00 */
[----:B------:R-:W-:Y:S01]  /*13c60*/  FADD.FTZ R233, R5, R250 ;  /* 0x000000fa05e97221 */ /* 0x000fe20000010000 */
[----:B------:R-:W-:Y:S02]  /*13c70*/  MOV R7, R141 ;  /* 0x0000008d00077202 */ /* 0x000fe40000000f00 */
[----:B------:R-:W-:Y:S03]  /*13c80*/  MOV R11, R153 ;  /* 0x00000099000b7202 */ /* 0x000fe60000000f00 */
[----:B------:R-:W-:Y:S01]  /*13c90*/  MOV R10, R152 ;  /* 0x00000098000a7202 */ /* 0x000fe20000000f00 */
[----:B------:R-:W-:Y:S01]  /*13ca0*/  FADD.FTZ R233, R248, R233 ;  /* 0x000000e9f8e97221 */ /* 0x000fe20000010000 */
[----:B------:R-:W-:Y:S02]  /*13cb0*/  MOV R9, R155 ;  /* 0x0000009b00097202 */ /* 0x000fe40000000f00 */
[----:B------:R-:W-:Y:S02]  /*13cc0*/  MOV R8, R154 ;  /* 0x0000009a00087202 */ /* 0x000fe40000000f00 */
[-C--:B------:R-:W-:Y:S03]  /*13cd0*/  HMMA.16816.F32 R152, R176, R150.reuse, R12 ;  /* 0x00000096b098723c */ /* 0x080fe6000000180c */
[----:B------:R-:W-:Y:S01]  /*13ce0*/  FADD.FTZ R243, R8, R243 ;  /* 0x000000f308f37221 */ /* 0x000fe20000010000 */
[----:B------:R-:W-:Y:S01]  /*13cf0*/  FADD.FTZ R245, R9, R245 ;  /* 0x000000f509f57221 */ /* 0x000fe20000010000 */
[----:B------:R-:W-:Y:S01]  /*13d00*/  MOV R2, R167 ;  /* 0x000000a700027202 */ /* 0x000fe20000000f00 */
[C---:B------:R-:W-:Y:S05]  /*13d10*/  HMMA.16816.F32 R148, R172.reuse, R150, R16 ;  /* 0x00000096ac94723c */ /* 0x040fea0000001810 */
[----:B------:R-:W-:Y:S01]  /*13d20*/  MOV R15, R144 ;  /* 0x00000090000f7202 */ /* 0x000fe20000000f00 */
[----:B------:R-:W-:Y:S01]  /*13d30*/  FADD.FTZ R243, R10, R243 ;  /* 0x000000f30af37221 */ /* 0x000fe20000010000 */
[-C--:B----4-:R-:W-:Y:S04]  /*13d40*/  HMMA.16816.F32 R144, R172, R132.reuse, R20 ;  /* 0x00000084ac90723c */ /* 0x090fe80000001814 */
        /* <DEDUP_REMOVED lines=40> */
.L_x_1684:
        /* <DEDUP_REMOVED lines=23> */
[----:B------:R-:W-:Y:S01]  /*14140*/  SHF.R.S32.HI R3, RZ, 0x1f, R2 ;  /* 0x0000001fff037819 */ /* 0x000fe20000011402 */
[----:B---3--:R-:W-:-:S03]  /*14150*/  FADD.FTZ R9, R11, R8 ;  /* 0x000000080b097221 */ /* 0x008fc60000010000 */
[----:B------:R-:W-:Y:S01]  /*14160*/  FSETP.NE.FTZ.AND P5, PT, R10, RZ, PT ;  /* 0x000000ff0a00720b */ /* 0x000fe20003fb5000 */
[----:B----4-:R-:W-:Y:S01]  /*14170*/  FADD.FTZ R8, R6, R5 ;  /* 0x0000000506087221 */ /* 0x010fe20000010000 */
[----:B-1----:R-:W-:Y:S02]  /*14180*/  SHF.R.S32.HI R5, RZ, 0x1f, R0 ;  /* 0x0000001fff057819 */ /* 0x002fe40000011400 */
[----:B------:R-:W-:Y:S01]  /*14190*/  FSETP.NE.FTZ.AND P0, PT, R9, RZ, PT ;  /* 0x000000ff0900720b */ /* 0x000fe20003f15000 */
[----:B-----5:R-:W-:Y:S01]  /*141a0*/  FADD.FTZ R7, R4, R7 ;  /* 0x0000000704077221 */ /* 0x020fe20000010000 */
[CC--:B------:R-:W-:Y:S02]  /*141b0*/  LEA.HI R12, R5.reuse, R0.reuse, RZ, 0x2 ;  /* 0x00000000050c7211 */ /* 0x0c0fe400078f10ff */
[----:B------:R-:W-:Y:S02]  /*141c0*/  LEA.HI R6, R5, R0, RZ, 0x5 ;  /* 0x0000000005067211 */ /* 0x000fe400078f28ff */
[----:B------:R-:W-:-:S03]  /*141d0*/  SHF.R.S32.HI R13, RZ, 0x2, R12 ;  /* 0x00000002ff0d7819 */ /* 0x000fc6000001140c */
[----:B------:R-:W1:Y:S01]  /*141e0*/  @P5 MUFU.RCP R14, R10 ;  /* 0x0000000a000e5308 */ /* 0x000e620000001000 */
[----:B------:R-:W-:Y:S02]  /*141f0*/  LOP3.LUT R11, R12, 0x3ffffffc, RZ, 0xc0, !PT ;  /* 0x3ffffffc0c0b7812 */ /* 0x000fe400078ec0ff */
[----:B------:R-:W-:Y:S02]  /*14200*/  SHF.R.S32.HI R12, RZ, 0x1f, R12 ;  /* 0x0000001fff0c7819 */ /* 0x000fe4000001140c */
[----:B------:R-:W-:Y:S02]  /*14210*/  LOP3.LUT R5, R6, 0xffffffe0, RZ, 0xc0, !PT ;  /* 0xffffffe006057812 */ /* 0x000fe400078ec0ff */
[----:B------:R-:W-:Y:S02]  /*14220*/  LEA.HI R12, R12, R13, RZ, 0x3 ;  /* 0x0000000d0c0c7211 */ /* 0x000fe400078f18ff */
[----:B------:R-:W-:Y:S02]  /*14230*/  LEA.HI R4, R3, R2, RZ, 0x3 ;  /* 0x0000000203047211 */ /* 0x000fe400078f18ff */
[----:B------:R-:W-:-:S02]  /*14240*/  LOP3.LUT R12, R12, 0xfffffff8, RZ, 0xc0, !PT ;  /* 0xfffffff80c0c7812 */ /* 0x000fc400078ec0ff */
[----:B------:R-:W-:Y:S02]  /*14250*/  IADD3 R5, -R5, R0, RZ ;  /* 0x0000000005057210 */ /* 0x000fe40007ffe1ff */
[----:B------:R-:W-:Y:S02]  /*14260*/  IADD3 R12, R13, -R12, RZ ;  /* 0x8000000c0d0c7210 */ /* 0x000fe40007ffe0ff */
[----:B------:R-:W-:Y:S01]  /*14270*/  LOP3.LUT R3, R4, 0xfffffff8, RZ, 0xc0, !PT ;  /* 0xfffffff804037812 */ /* 0x000fe200078ec0ff */
[C---:B-1----:R-:W-:Y:S01]  /*14280*/  FMUL.FTZ R160, R14.reuse, R160 ;  /* 0x000000a00ea07220 */ /* 0x042fe20000410000 */
[----:B------:R-:W-:Y:S01]  /*14290*/  IADD3 R11, -R11, R0, RZ ;  /* 0x000000000b0b7210 */ /* 0x000fe20007ffe1ff */
[C---:B------:R-:W-:Y:S01]  /*142a0*/  FMUL.FTZ R161, R14.reuse, R161 ;  /* 0x000000a10ea17220 */ /* 0x040fe20000410000 */
[----:B------:R-:W-:Y:S01]  /*142b0*/  MOV R0, 0x3f800000 ;  /* 0x3f80000000007802 */ /* 0x000fe20000000f00 */
[C---:B------:R-:W-:Y:S01]  /*142c0*/  FMUL.FTZ R148, R14.reuse, R148 ;  /* 0x000000940e947220 */ /* 0x040fe20000410000 */
[----:B------:R-:W-:Y:S01]  /*142d0*/  LOP3.LUT P4, RZ, R5, 0x3, RZ, 0xc0, !PT ;  /* 0x0000000305ff7812 */ /* 0x000fe2000788c0ff */
[----:B------:R-:W-:Y:S01]  /*142e0*/  FMUL.FTZ R149, R14, R149 ;  /* 0x000000950e957220 */ /* 0x000fe20000410000 */
[----:B------:R-:W-:Y:S01]  /*142f0*/  LOP3.LUT R13, R12, 0x1, RZ, 0xc0, !PT ;  /* 0x000000010c0d7812 */ /* 0x000fe200078ec0ff */
[----:B------:R-:W1:Y:S01]  /*14300*/  @P5 LDC R5, c[0x0][0x2e8] ;  /* 0x0000ba00ff055b82 */ /* 0x000e620000000800 */
[----:B------:R-:W-:Y:S01]  /*14310*/  IADD3 R3, -R3, R2, RZ ;  /* 0x0000000203037210 */ /* 0x000fe20007ffe1ff */
[----:B------:R-:W2:Y:S01]  /*14320*/  @P0 MUFU.RCP R0, R9 ;  /* 0x0000000900000308 */ /* 0x000ea20000001000 */
[----:B------:R-:W-:Y:S01]  /*14330*/  SHF.R.S32.HI R2, RZ, 0x5, R6 ;  /* 0x00000005ff027819 */ /* 0x000fe20000011406 */
[----:B------:R-:W-:Y:S01]  /*14340*/  FMUL.FTZ R144, R14, R144 ;  /* 0x000000900e907220 */ /* 0x000fe20000410000 */
[----:B------:R-:W-:Y:S01]  /*14350*/  SHF.L.U32 R6, R12, 0x6, RZ ;  /* 0x000000060c067819 */ /* 0x000fe200000006ff */
[----:B------:R-:W-:Y:S01]  /*14360*/  FMUL.FTZ R145, R14, R145 ;  /* 0x000000910e917220 */ /* 0x000fe20000410000 */
[----:B------:R-:W-:Y:S01]  /*14370*/  R2P PR, R12, 0x6 ;  /* 0x000000060c007804 */ /* 0x000fe20000000000 */
[C---:B------:R-:W-:Y:S01]  /*14380*/  FMUL.FTZ R132, R14.reuse, R132 ;  /* 0x000000840e847220 */ /* 0x040fe20000410000 */
[----:B------:R-:W-:Y:S01]  /*14390*/  ISETP.NE.U32.AND P3, PT, R13, 0x1, PT ;  /* 0x000000010d00780c */ /* 0x000fe20003f65070 */
[----:B------:R-:W-:Y:S01]  /*143a0*/  FMUL.FTZ R133, R14, R133 ;  /* 0x000000850e857220 */ /* 0x000fe20000410000 */
[----:B------:R-:W-:Y:S01]  /*143b0*/  P2R R15, PR, RZ, 0x20 ;  /* 0x00000020ff0f7803 */ /* 0x000fe20000000000 */
[----:B------:R3:W4:Y:S01]  /*143c0*/  @P5 MUFU.LG2 R13, R10 ;  /* 0x0000000a000d5308 */ /* 0x0007220000000c00 */
[----:B------:R-:W-:Y:S01]  /*143d0*/  LOP3.LUT R6, R6, 0x1c0, RZ, 0xc0, !PT ;  /* 0x000001c006067812 */ /* 0x000fe200078ec0ff */
[C---:B------:R-:W-:Y:S01]  /*143e0*/  FMUL.FTZ R36, R14.reuse, R36 ;  /* 0x000000240e247220 */ /* 0x040fe20000410000 */
[----:B------:R-:W-:Y:S01]  /*143f0*/  PLOP3.LUT P5, PT, PT, PT, UP0, 0x80, 0x0 ;  /* 0x000000000000781c */ /* 0x000fe20003faf008 */
[----:B------:R-:W-:Y:S01]  /*14400*/  FMUL.FTZ R37, R14, R37 ;  /* 0x000000250e257220 */ /* 0x000fe20000410000 */
[----:B------:R-:W-:Y:S01]  /*14410*/  LEA R11, R2, R11, 0x9 ;  /* 0x0000000b020b7211 */ /* 0x000fe200078e48ff */
[----:B------:R-:W-:Y:S01]  /*14420*/  FMUL.FTZ R48, R14, R48 ;  /* 0x000000300e307220 */ /* 0x000fe20000410000 */
[----:B------:R-:W-:Y:S01]  /*14430*/  LEA.HI R6, R6, R6, RZ, 0x1d ;  /* 0x0000000606067211 */ /* 0x000fe200078fe8ff */
[C---:B------:R-:W-:Y:S01]  /*14440*/  FMUL.FTZ R49, R14.reuse, R49 ;  /* 0x000000310e317220 */ /* 0x040fe20000410000 */
[C---:B------:R-:W-:Y:S01]  /*14450*/  FMUL.FTZ R52, R14.reuse, R52 ;  /* 0x000000340e347220 */ /* 0x040fe20000410000 */
[C---:B------:R-:W-:Y:S01]  /*14460*/  FMUL.FTZ R53, R14.reuse, R53 ;  /* 0x000000350e357220 */ /* 0x040fe20000410000 */
[----:B------:R-:W-:Y:S01]  /*14470*/  LEA R12, R11, R6, 0x1 ;  /* 0x000000060b0c7211 */ /* 0x000fe200078e08ff */
[C---:B------:R-:W-:Y:S01]  /*14480*/  FMUL.FTZ R64, R14.reuse, R64 ;  /* 0x000000400e407220 */ /* 0x040fe20000410000 */
[----:B------:R-:W-:Y:S01]  /*14490*/  MOV R11, 0x20 ;  /* 0x00000020000b7802 */ /* 0x000fe20000000f00 */
[C---:B------:R-:W-:Y:S01]  /*144a0*/  FMUL.FTZ R65, R14.reuse, R65 ;  /* 0x000000410e417220 */ /* 0x040fe20000410000 */
[----:B------:R-:W-:Y:S01]  /*144b0*/  MOV R6, 0x40 ;  /* 0x0000004000067802 */ /* 0x000fe20000000f00 */
[----:B------:R-:W-:Y:S01]  /*144c0*/  FMUL.FTZ R68, R14, R68 ;  /* 0x000000440e447220 */ /* 0x000fe20000410000 */
[----:B---3--:R-:W-:Y:S01]  /*144d0*/  LEA R10, R12, UR4, 0x1 ;  /* 0x000000040c0a7c11 */ /* 0x008fe2000f8e08ff */
        /* <DEDUP_REMOVED lines=25> */
[----:B-1--4-:R-:W-:Y:S06]  /*14670*/  @P5 BRA `(.L_x_1688) ;  /* 0x00000000001c5947 */ /* 0x012fec0003800000 */
[----:B------:R-:W1:Y:S01]  /*14680*/  S2UR UR7, SR_CTAID.Y ;  /* 0x00000000000779c3 */ /* 0x000e620000002600 */
[----:B------:R-:W-:Y:S01]  /*14690*/  ULDC.64 UR4, c[0x0][0x290] ;  /* 0x0000a40000047ab9 */ /* 0x000fe20000000a00 */
[----:B-1----:R-:W-:Y:S02]  /*146a0*/  USHF.R.S32.HI UR6, URZ, 0x1f, UR7 ;  /* 0x0000001f3f067899 */ /* 0x002fe40008011407 */
[----:B------:R-:W-:Y:S02]  /*146b0*/  UIMAD.WIDE.U32 UR8, UR7, UR4, URZ ;  /* 0x00000004070872a5 */ /* 0x000fe4000f8e003f */
[----:B------:R-:W-:-:S04]  /*146c0*/  UIMAD UR6, UR6, UR4, URZ ;  /* 0x00000004060672a4 */ /* 0x000fc8000f8e023f */
[----:B------:R-:W-:-:S04]  /*146d0*/  UIMAD UR6, UR7, UR5, UR6 ;  /* 0x00000005070672a4 */ /* 0x000fc8000f8e0206 */
[----:B------:R-:W-:-:S12]  /*146e0*/  UIADD3 UR6, UR9, UR6, URZ ;  /* 0x0000000609067290 */ /* 0x000fd8000fffe03f */
.L_x_1688:
        /* <DEDUP_REMOVED lines=11> */
[----:B------:R-:W-:Y:S01]  /*147a0*/  FMUL.FTZ R54, R0, R54 ;  /* 0x0000003600367220 */ /* 0x000fe20000410000 */
[----:B------:R-:W-:-:S02]  /*147b0*/  CS2R R14, SRZ ;  /* 0x00000000000e7805 */ /* 0x000fc4000001ff00 */
[----:B------:R-:W-:-:S04]  /*147c0*/  @P2 FMUL.FTZ R13, R13, 0.69314718246459960938 ;  /* 0x3f3172180d0d2820 */ /* 0x000fc80000410000 */
[----:B------:R-:W-:Y:S01]  /*147d0*/  @P2 FFMA.FTZ R12, R168, R5, R13 ;  /* 0x00000005a80c2223 */ /* 0x000fe2000001000d */
[----:B------:R-:W-:Y:S01]  /*147e0*/  PLOP3.LUT P2, PT, PT, PT, PT, 0x8, 0x0 ;  /* 0x000000000000781c */ /* 0x000fe20003f4e170 */
[----:B------:R-:W-:-:S12]  /*147f0*/  @P1 BRA `(.L_x_1689) ;  /* 0x0000000000201947 */ /* 0x000fd80003800000 */
        /* <DEDUP_REMOVED lines=8> */
.L_x_1689:
[----:B------:R-:W-:Y:S01]  /*14880*/  ISETP.NE.AND P1, PT, RZ, UR7, PT ;  /* 0x00000007ff007c0c */ /* 0x000fe2000bf25270 */
[----:B------:R-:W-:Y:S01]  /*14890*/  FMUL.FTZ R55, R0, R55 ;  /* 0x0000003700377220 */ /* 0x000fe20000410000 */
[----:B------:R-:W-:Y:S01]  /*148a0*/  IADD3 R5, R10, -0x10, RZ ;  /* 0xfffffff00a057810 */ /* 0x000fe20007ffe0ff */
[----:B------:R-:W-:Y:S01]  /*148b0*/  FMUL.FTZ R66, R0, R66 ;  /* 0x0000004200427220 */ /* 0x000fe20000410000 */
[----:B------:R-:W-:Y:S01]  /*148c0*/  @P3 IADD3 R5, R10, 0x10, RZ ;  /* 0x000000100a053810 */ /* 0x000fe20007ffe0ff */
[----:B------:R-:W-:Y:S01]  /*148d0*/  FMUL.FTZ R67, R0, R67 ;  /* 0x0000004300437220 */ /* 0x000fe20000410000 */
        /* <DEDUP_REMOVED lines=35> */
[----:B------:R-:W-:Y:S01]  /*14b10*/  FMUL.FTZ R40, R13, R40 ;  /* 0x000000280d287220 */ /* 0x000fe20000410000 */
[----:B------:R-:W-:Y:S01]  /*14b20*/  F2FP.F16.F32.PACK_AB R152, R153, R152 ;  /* 0x000000989998723e */ /* 0x000fe200000000ff */
        /* <DEDUP_REMOVED lines=15> */
[----:B------:R-:W-:Y:S01]  /*14c20*/  IADD3 R11, R11, R5, RZ ;  /* 0x000000050b0b7210 */ /* 0x000fe20007ffe0ff */
[----:B------:R-:W-:Y:S01]  /*14c30*/  FMUL.FTZ R45, R13, R45 ;  /* 0x0000002d0d2d7220 */ /* 0x000fe20000410000 */
[C---:B------:R-:W-:Y:S01]  /*14c40*/  FMUL.FTZ R47, R16.reuse, R47 ;  /* 0x0000002f102f7220 */ /* 0x040fe20000410000 */
        /* <DEDUP_REMOVED lines=23> */
[C---:B------:R-:W-:Y:S01]  /*14dc0*/  FMUL.FTZ R62, R16.reuse, R62 ;  /* 0x0000003e103e7220 */ /* 0x040fe20000410000 */
        /* <DEDUP_REMOVED lines=36> */
[----:B------:R-:W-:Y:S01]  /*15010*/  FMUL.FTZ R89, R13, R89 ;  /* 0x000000590d597220 */ /* 0x000fe20000410000 */
        /* <DEDUP_REMOVED lines=49> */
[----:B------:R-:W-:Y:S01]  /*15330*/  FMUL.FTZ R120, R13, R120 ;  /* 0x000000780d787220 */ /* 0x000fe20000410000 */
[----:B------:R-:W-:Y:S01]  /*15340*/  STS [R25+0x2400], R62 ;  /* 0x0024003e19007388 */ /* 0x000fe20000000800 */
[----:B------:R-:W-:Y:S01]  /*15350*/  F2FP.F16.F32.PACK_AB R102, R103, R102 ;  /* 0x000000666766723e */ /* 0x000fe200000000ff */
[C---:B------:R-:W-:Y:S01]  /*15360*/  FMUL.FTZ R121, R13.reuse, R121 ;  /* 0x000000790d797220 */ /* 0x040fe20000410000 */
[----:B------:R-:W-:Y:S01]  /*15370*/  FMUL.FTZ R124, R13, R124 ;  /* 0x0000007c0d7c7220 */ /* 0x000fe20000410000 */
[----:B------:R-:W-:Y:S01]  /*15380*/  STS [R10+0x4000], R69 ;  /* 0x004000450a007388 */ /* 0x000fe20000000800 */
[C---:B------:R-:W-:Y:S01]  /*15390*/  FMUL.FTZ R123, R16.reuse, R123 ;  /* 0x0000007b107b7220 */ /* 0x040fe20000410000 */
[C---:B------:R-:W-:Y:S01]  /*153a0*/  FMUL.FTZ R122, R16.reuse, R122 ;  /* 0x0000007a107a7220 */ /* 0x040fe20000410000 */
[C---:B------:R-:W-:Y:S01]  /*153b0*/  FMUL.FTZ R127, R16.reuse, R127 ;  /* 0x0000007f107f7220 */ /* 0x040fe20000410000 */
[----:B------:R-:W-:Y:S01]  /*153c0*/  STS [R10+0x4400], R71 ;  /* 0x004400470a007388 */ /* 0x000fe20000000800 */
[----:B------:R-:W-:Y:S01]  /*153d0*/  F2FP.F16.F32.PACK_AB R112, R113, R112 ;  /* 0x000000707170723e */ /* 0x000fe200000000ff */
[----:B------:R-:W1:Y:S01]  /*153e0*/  @!P1 LDC R0, c[0x0][0x2c4] ;  /* 0x0000b100ff009b82 */ /* 0x000e620000000800 */
[----:B------:R-:W-:Y:S01]  /*153f0*/  F2FP.F16.F32.PACK_AB R114, R115, R114 ;  /* 0x000000727372723e */ /* 0x000fe200000000ff */
[----:B------:R-:W-:Y:S01]  /*15400*/  STS [R5+0x4000], R80 ;  /* 0x0040005005007388 */ /* 0x000fe20000000800 */
[----:B------:R-:W-:Y:S01]  /*15410*/  FMUL.FTZ R13, R13, R125 ;  /* 0x0000007d0d0d7220 */ /* 0x000fe20000410000 */
[----:B------:R-:W-:Y:S01]  /*15420*/  FMUL.FTZ R16, R16, R126 ;  /* 0x0000007e10107220 */ /* 0x000fe20000410000 */
[----:B------:R-:W-:Y:S01]  /*15430*/  F2FP.F16.F32.PACK_AB R104, R105, R104 ;  /* 0x000000686968723e */ /* 0x000fe200000000ff */
[----:B------:R-:W-:Y:S01]  /*15440*/  STS [R5+0x4400], R82 ;  /* 0x0044005205007388 */ /* 0x000fe20000000800 */
[----:B------:R-:W-:Y:S01]  /*15450*/  F2FP.F16.F32.PACK_AB R106, R107, R106 ;  /* 0x0000006a6b6a723e */ /* 0x000fe200000000ff */
[----:B------:R-:W2:Y:S01]  /*15460*/  @!P1 LDC R29, c[0x0][0x270] ;  /* 0x00009c00ff1d9b82 */ /* 0x000ea20000000800 */
[----:B------:R-:W-:Y:S01]  /*15470*/  F2FP.F16.F32.PACK_AB R108, R109, R108 ;  /* 0x0000006c6d6c723e */ /* 0x000fe200000000ff */
[----:B------:R-:W-:Y:S01]  /*15480*/  STS [R10+0x6000], R73 ;  /* 0x006000490a007388 */ /* 0x000fe20000000800 */
[----:B------:R-:W-:Y:S01]  /*15490*/  F2FP.F16.F32.PACK_AB R110, R111, R110 ;  /* 0x0000006e6f6e723e */ /* 0x000fe200000000ff */
[----:B------:R-:W3:Y:S01]  /*154a0*/  @P0 MUFU.LG2 R9, R9 ;  /* 0x0000000900090308 */ /* 0x000ee20000000c00 */
[----:B------:R-:W-:Y:S01]  /*154b0*/  F2FP.F16.F32.PACK_AB R116, R117, R116 ;  /* 0x000000747574723e */ /* 0x000fe200000000ff */
[----:B------:R4:W-:Y:S01]  /*154c0*/  STS [R10+0x6400], R75 ;  /* 0x0064004b0a007388 */ /* 0x0009e20000000800 */
[----:B------:R-:W-:Y:S01]  /*154d0*/  F2FP.F16.F32.PACK_AB R118, R119, R118 ;  /* 0x000000767776723e */ /* 0x000fe200000000ff */
[----:B------:R-:W5:Y:S01]  /*154e0*/  @P1 LDC.64 R26, c[0x0][0x2c0] ;  /* 0x0000b000ff1a1b82 */ /* 0x000f620000000a00 */
[----:B------:R-:W-:Y:S01]  /*154f0*/  F2FP.F16.F32.PACK_AB R128, R129, R128 ;  /* 0x000000808180723e */ /* 0x000fe200000000ff */
[----:B------:R-:W-:Y:S01]  /*15500*/  STS [R5+0x6000], R76 ;  /* 0x0060004c05007388 */ /* 0x000fe20000000800 */
[----:B------:R-:W-:Y:S01]  /*15510*/  F2FP.F16.F32.PACK_AB R130, R131, R130 ;  /* 0x000000828382723e */ /* 0x000fe200000000ff */
[----:B------:R-:W3:Y:S01]  /*15520*/  @P6 MUFU.LG2 R8, R8 ;  /* 0x0000000800086308 */ /* 0x000ee20000000c00 */
[----:B------:R-:W-:Y:S01]  /*15530*/  F2FP.F16.F32.PACK_AB R120, R121, R120 ;  /* 0x000000787978723e */ /* 0x000fe200000000ff */
[----:B------:R-:W-:Y:S01]  /*15540*/  STS [R5+0x6400], R78 ;  /* 0x0064004e05007388 */ /* 0x000fe20000000800 */
[----:B------:R-:W-:Y:S01]  /*15550*/  F2FP.F16.F32.PACK_AB R122, R123, R122 ;  /* 0x0000007a7b7a723e */ /* 0x000fe200000000ff */
[----:B-1----:R-:W2:Y:S01]  /*15560*/  @P3 LDC R0, c[0x0][0x2e4] ;  /* 0x0000b900ff003b82 */ /* 0x002ea20000000800 */
[----:B------:R-:W-:Y:S01]  /*15570*/  F2FP.F16.F32.PACK_AB R13, R13, R124 ;  /* 0x0000007c0d0d723e */ /* 0x000fe200000000ff */
[----:B------:R-:W-:Y:S01]  /*15580*/  STS [R17+0x4000], R84 ;  /* 0x0040005411007388 */ /* 0x000fe20000000800 */
[----:B------:R-:W-:Y:S01]  /*15590*/  F2FP.F16.F32.PACK_AB R16, R127, R16 ;  /* 0x000000107f10723e */ /* 0x000fe200000000ff */
[----:B------:R-:W1:Y:S01]  /*155a0*/  @P5 MUFU.LG2 R7, R7 ;  /* 0x0000000700075308 */ /* 0x000e620000000c00 */
[----:B------:R-:W-:Y:S01]  /*155b0*/  @P1 MOV R18, 0x1 ;  /* 0x0000000100121802 */ /* 0x000fe20000000f00 */
[----:B------:R-:W-:Y:S01]  /*155c0*/  STS [R17+0x4400], R86 ;  /* 0x0044005611007388 */ /* 0x000fe20000000800 */
[----:B------:R-:W-:Y:S01]  /*155d0*/  SHF.R.S32.HI R28, RZ, 0x3, R4 ;  /* 0x00000003ff1c7819 */ /* 0x000fe20000011404 */
[----:B------:R-:W1:Y:S01]  /*155e0*/  S2UR UR4, SR_CTAID.X ;  /* 0x00000000000479c3 */ /* 0x000e620000002500 */
[----:B------:R-:W-:Y:S01]  /*155f0*/  BSSY B0, `(.L_x_1690) ;  /* 0x0000074000007945 */ /* 0x000fe20003800000 */
[----:B------:R-:W-:Y:S02]  /*15600*/  STS [R11+0x4000], R96 ;  /* 0x004000600b007388 */ /* 0x000fe40000000800 */
[----:B------:R-:W-:-:S02]  /*15610*/  VIADD R4, R28, 0x10 ;  /* 0x000000101c047836 */ /* 0x000fc40000000000 */
[----:B------:R-:W-:Y:S02]  /*15620*/  STS [R11+0x4400], R98 ;  /* 0x004400620b007388 */ /* 0x000fe40000000800 */
[----:B----4-:R-:W4:Y:S01]  /*15630*/  @P0 LDC R10, c[0x0][0x2e8] ;  /* 0x0000ba00ff0a0b82 */ /* 0x010f220000000800 */
[----:B-----5:R-:W-:Y:S01]  /*15640*/  @P1 IMAD R27, R27, R26, RZ ;  /* 0x0000001a1b1b1224 */ /* 0x020fe200078e02ff */
[----:B------:R-:W-:Y:S01]  /*15650*/  STS [R17+0x6000], R88 ;  /* 0x0060005811007388 */ /* 0x000fe20000000800 */
[----:B------:R-:W-:Y:S02]  /*15660*/  ISETP.GE.AND P3, PT, R4, UR14, PT ;  /* 0x0000000e04007c0c */ /* 0x000fe4000bf66270 */
[----:B------:R-:W-:Y:S01]  /*15670*/  IADD3 R4, R28, 0x30, RZ ;  /* 0x000000301c047810 */ /* 0x000fe20007ffe0ff */
[----:B------:R5:W-:Y:S02]  /*15680*/  STS [R17+0x6400], R90 ;  /* 0x0064005a11007388 */ /* 0x000be40000000800 */
[----:B------:R-:W1:Y:S01]  /*15690*/  @P5 LDC R24, c[0x0][0x2e8] ;  /* 0x0000ba00ff185b82 */ /* 0x000e620000000800 */
[----:B--2---:R-:W-:Y:S01]  /*156a0*/  @!P1 IMAD R18, R0, R29, RZ ;  /* 0x0000001d00129224 */ /* 0x004fe200078e02ff */
[----:B------:R-:W-:Y:S01]  /*156b0*/  STS [R11+0x6000], R92 ;  /* 0x0060005c0b007388 */ /* 0x000fe20000000800 */
[----:B------:R-:W-:-:S02]  /*156c0*/  @!P1 MOV R27, R0 ;  /* 0x00000000001b9202 */ /* 0x000fc40000000f00 */
[----:B------:R-:W-:Y:S01]  /*156d0*/  MOV R0, 0x7f800000 ;  /* 0x7f80000000007802 */ /* 0x000fe20000000f00 */
[----:B------:R2:W-:Y:S04]  /*156e0*/  STS [R11+0x6400], R94 ;  /* 0x0064005e0b007388 */ /* 0x0005e80000000800 */
[----:B------:R-:W-:Y:S04]  /*156f0*/  STS [R19+0x4000], R100 ;  /* 0x0040006413007388 */ /* 0x000fe80000000800 */
[----:B------:R-:W-:Y:S04]  /*15700*/  STS [R19+0x4400], R102 ;  /* 0x0044006613007388 */ /* 0x000fe80000000800 */
[----:B------:R-:W-:Y:S04]  /*15710*/  STS [R21+0x4000], R112 ;  /* 0x0040007015007388 */ /* 0x000fe80000000800 */
[----:B------:R-:W-:Y:S01]  /*15720*/  STS [R21+0x4400], R114 ;  /* 0x0044007215007388 */ /* 0x000fe20000000800 */
[----:B-----5:R-:W5:Y:S03]  /*15730*/  @P6 LDC R17, c[0x0][0x2e8] ;  /* 0x0000ba00ff116b82 */ /* 0x020f660000000800 */
[----:B------:R-:W-:Y:S04]  /*15740*/  STS [R19+0x6000], R104 ;  /* 0x0060006813007388 */ /* 0x000fe80000000800 */
[----:B------:R-:W-:Y:S01]  /*15750*/  STS [R19+0x6400], R106 ;  /* 0x0064006a13007388 */ /* 0x000fe20000000800 */
[----:B--2---:R-:W1:Y:S03]  /*15760*/  @P1 LDC R11, c[0x0][0x2c0] ;  /* 0x0000b000ff0b1b82 */ /* 0x004e660000000800 */
[----:B------:R-:W-:Y:S04]  /*15770*/  STS [R21+0x6000], R108 ;  /* 0x0060006c15007388 */ /* 0x000fe80000000800 */
[----:B------:R-:W-:Y:S04]  /*15780*/  STS [R21+0x6400], R110 ;  /* 0x0064006e15007388 */ /* 0x000fe80000000800 */
[----:B------:R-:W-:Y:S04]  /*15790*/  STS [R23+0x4000], R116 ;  /* 0x0040007417007388 */ /* 0x000fe80000000800 */
[----:B------:R-:W-:Y:S04]  /*157a0*/  STS [R23+0x4400], R118 ;  /* 0x0044007617007388 */ /* 0x000fe80000000800 */
[----:B------:R-:W-:Y:S04]  /*157b0*/  STS [R25+0x4000], R128 ;  /* 0x0040008019007388 */ /* 0x000fe80000000800 */
[----:B------:R-:W-:Y:S01]  /*157c0*/  STS [R25+0x4400], R130 ;  /* 0x0044008219007388 */ /* 0x000fe20000000800 */
[----:B------:R-:W-:Y:S01]  /*157d0*/  @!P1 IMAD.MOV.U32 R11, RZ, RZ, 0x1 ;  /* 0x00000001ff0b9424 */ /* 0x000fe200078e00ff */
[----:B------:R-:W-:-:S02]  /*157e0*/  ISETP.GE.AND P1, PT, R4, UR14, PT ;  /* 0x0000000e04007c0c */ /* 0x000fc4000bf26270 */
[----:B------:R-:W-:Y:S01]  /*157f0*/  STS [R23+0x6000], R120 ;  /* 0x0060007817007388 */ /* 0x000fe20000000800 */
[----:B------:R-:W-:-:S03]  /*15800*/  MOV R4, 0x7f800000 ;  /* 0x7f80000000047802 */ /* 0x000fc60000000f00 */
[----:B------:R-:W-:Y:S04]  /*15810*/  STS [R23+0x6400], R122 ;  /* 0x0064007a17007388 */ /* 0x000fe80000000800 */
[----:B------:R2:W-:Y:S04]  /*15820*/  STS [R25+0x6000], R13 ;  /* 0x0060000d19007388 */ /* 0x0005e80000000800 */
[----:B------:R3:W-:Y:S01]  /*15830*/  STS [R25+0x6400], R16 ;  /* 0x0064001019007388 */ /* 0x0007e20000000800 */
[----:B------:R-:W-:Y:S06]  /*15840*/  BAR.SYNC.DEFER_BLOCKING 0x0 ;  /* 0x0000000000007b1d */ /* 0x000fec0000010000 */
[----:B------:R-:W5:Y:S01]  /*15850*/  S2R R5, SR_CTAID.Y ;  /* 0x0000000000057919 */ /* 0x000f620000002600 */
[----:B------:R-:W5:Y:S01]  /*15860*/  S2R R6, SR_CTAID.Z ;  /* 0x0000000000067919 */ /* 0x000f620000002700 */
[C---:B--2---:R-:W-:Y:S01]  /*15870*/  IADD3 R13, R28.reuse, 0x20, RZ ;  /* 0x000000201c0d7810 */ /* 0x044fe20007ffe0ff */
[----:B---3--:R-:W-:Y:S01]  /*15880*/  @P0 FMUL.FTZ R16, R9, 0.69314718246459960938 ;  /* 0x3f31721809100820 */ /* 0x008fe20000410000 */
[----:B------:R-:W-:Y:S01]  /*15890*/  IADD3 R9, R28, 0x40, RZ ;  /* 0x000000401c097810 */ /* 0x000fe20007ffe0ff */
[----:B------:R2:W3:Y:S02]  /*158a0*/  LDS.128 R20, [R224+0x3800] ;  /* 0x00380000e0147984 */ /* 0x0004e40000000c00 */
[----:B----4-:R-:W-:Y:S01]  /*158b0*/  @P0 FFMA.FTZ R0, R167, R10, R16 ;  /* 0x0000000aa7000223 */ /* 0x010fe20000010010 */
[----:B-1----:R-:W-:Y:S01]  /*158c0*/  IMAD R10, R11, UR4, RZ ;  /* 0x000000040b0a7c24 */ /* 0x002fe2000f8e02ff */
[----:B------:R-:W-:-:S04]  /*158d0*/  ISETP.GE.AND P0, PT, R9, UR14, PT ;  /* 0x0000000e09007c0c */ /* 0x000fc8000bf06270 */
[----:B------:R-:W-:Y:S01]  /*158e0*/  SHF.L.U32 R10, R10, 0x7, RZ ;  /* 0x000000070a0a7819 */ /* 0x000fe200000006ff */
[----:B-----5:R-:W-:-:S05]  /*158f0*/  IMAD R5, R5, R18, RZ ;  /* 0x0000001205057224 */ /* 0x020fca00078e02ff */
[----:B------:R-:W-:Y:S02]  /*15900*/  SEL R5, R5, RZ, !P2 ;  /* 0x000000ff05057207 */ /* 0x000fe40005000000 */
[----:B------:R-:W-:Y:S01]  /*15910*/  ISETP.GE.AND P2, PT, R13, UR14, PT ;  /* 0x0000000e0d007c0c */ /* 0x000fe2000bf46270 */
[----:B------:R-:W-:Y:S01]  /*15920*/  @P6 FMUL.FTZ R13, R8, 0.69314718246459960938 ;  /* 0x3f317218080d6820 */ /* 0x000fe20000410000 */
[----:B------:R-:W-:Y:S01]  /*15930*/  @P5 FMUL.FTZ R8, R7, 0.69314718246459960938 ;  /* 0x3f31721807085820 */ /* 0x000fe20000410000 */
[----:B------:R-:W-:Y:S01]  /*15940*/  IMAD R27, R6, R27, R5 ;  /* 0x0000001b061b7224 */ /* 0x000fe200078e0205 */
[----:B------:R-:W-:Y:S01]  /*15950*/  MOV R5, 0x7f800000 ;  /* 0x7f80000000057802 */ /* 0x000fe20000000f00 */
[----:B------:R-:W-:Y:S01]  /*15960*/  @P6 FFMA.FTZ R4, R166, R17, R13 ;  /* 0x00000011a6046223 */ /* 0x000fe2000001000d */
[----:B------:R-:W-:Y:S01]  /*15970*/  @P5 FFMA.FTZ R5, R165, R24, R8 ;  /* 0x00000018a5055223 */ /* 0x000fe20000010008 */
[----:B------:R-:W-:Y:S02]  /*15980*/  SHF.R.S32.HI R13, RZ, 0x1f, R10 ;  /* 0x0000001fff0d7819 */ /* 0x000fe4000001140a */
[----:B------:R-:W-:-:S02]  /*15990*/  IADD3 R9, P6, P5, R10, R14, R27 ;  /* 0x0000000e0a097210 */ /* 0x000fc40007dde01b */
[----:B------:R-:W-:Y:S02]  /*159a0*/  SHF.R.S32.HI R14, RZ, 0x1f, R27 ;  /* 0x0000001fff0e7819 */ /* 0x000fe4000001141b */
[----:B------:R-:W-:Y:S02]  /*159b0*/  SHF.L.U32 R7, R3, 0x3, RZ ;  /* 0x0000000303077819 */ /* 0x000fe400000006ff */
        /* <DEDUP_REMOVED lines=55> */
.L_x_1691:
[----:B------:R-:W-:Y:S05]  /*15d30*/  BSYNC B0 ;  /* 0x0000000000007941 */ /* 0x000fea0003800000 */
.L_x_1690:
[----:B--2---:R1:W2:Y:S01]  /*15d40*/  LDS.128 R12, [R224] ;  /* 0x00000000e00c7984 */ /* 0x0042a20000000c00 */
[----:B------:R-:W-:Y:S01]  /*15d50*/  SHF.R.S32.HI R3, RZ, 0x1f, R7 ;  /* 0x0000001fff037819 */ /* 0x000fe20000011407 */
[----:B------:R-:W-:Y:S01]  /*15d60*/  ULDC.64 UR4, c[0x0][0x2a0] ;  /* 0x0000a80000047ab9 */ /* 0x000fe20000000a00 */
[----:B------:R-:W-:Y:S01]  /*15d70*/  IADD3 R16, P4, R7, UR8, RZ ;  /* 0x0000000807107c10 */ /* 0x000fe2000ff9e0ff */
[----:B------:R1:W4:Y:S01]  /*15d80*/  LDS.128 R8, [R224+0x4000] ;  /* 0x00400000e0087984 */ /* 0x0003220000000c00 */
[----:B------:R-:W-:Y:S01]  /*15d90*/  SHF.R.S32.HI R0, RZ, 0x1f, R6 ;  /* 0x0000001fff007819 */ /* 0x000fe20000011406 */
[C---:B------:R-:W-:Y:S01]  /*15da0*/  VIADD R2, R28.reuse, 0x50 ;  /* 0x000000501c027836 */ /* 0x040fe20000000000 */
[----:B------:R-:W-:Y:S01]  /*15db0*/  IADD3.X R17, R3, UR6, RZ, P4, !PT ;  /* 0x0000000603117c10 */ /* 0x000fe2000a7fe4ff */
[----:B------:R-:W-:Y:S01]  /*15dc0*/  IMAD.U32 R5, RZ, RZ, UR16 ;  /* 0x00000010ff057e24 */ /* 0x000fe2000f8e00ff */
[----:B------:R-:W-:Y:S01]  /*15dd0*/  ISETP.GE.AND P4, PT, R28, UR14, PT ;  /* 0x0000000e1c007c0c */ /* 0x000fe2000bf86270 */
[----:B------:R-:W-:Y:S01]  /*15de0*/  IMAD R19, R0, UR4, RZ ;  /* 0x0000000400137c24 */ /* 0x000fe2000f8e02ff */
[----:B------:R-:W-:Y:S01]  /*15df0*/  SHF.R.S32.HI R29, RZ, 0x1f, R28 ;  /* 0x0000001fff1d7819 */ /* 0x000fe2000001141c */
[----:B------:R-:W-:Y:S01]  /*15e00*/  IMAD.WIDE.U32 R16, R6, UR4, R16 ;  /* 0x0000000406107c25 */ /* 0x000fe2000f8e0010 */
[----:B------:R-:W-:Y:S01]  /*15e10*/  BSSY B0, `(.L_x_1692) ;  /* 0x0000015000007945 */ /* 0x000fe20003800000 */
[----:B------:R-:W-:-:S02]  /*15e20*/  ISETP.GE.AND P5, PT, R2, UR14, PT ;  /* 0x0000000e02007c0c */ /* 0x000fc4000bfa6270 */
[----:B------:R-:W-:Y:S01]  /*15e30*/  IMAD R19, R6, UR5, R19 ;  /* 0x0000000506137c24 */ /* 0x000fe2000f8e0213 */
[----:B------:R-:W-:Y:S01]  /*15e40*/  IADD3 R0, R28, 0x60, RZ ;  /* 0x000000601c007810 */ /* 0x000fe20007ffe0ff */
        /* <DEDUP_REMOVED lines=14> */
[----:B------:R-:W-:-:S09]  /*15f30*/  ISETP.GE.AND P4, PT, R225, UR4, PT ;  /* 0x00000004e1007c0c */ /* 0x000fd2000bf86270 */
[----:B--2---:R2:W-:Y:S04]  /*15f40*/  @!P6 STG.E.128 desc[UR18][R26.64], R12 ;  /* 0x0000000c1a00e986 */ /* 0x0045e8000c101d12 */
[----:B----4-:R2:W-:Y:S02]  /*15f50*/  @!P4 STG.E.128 desc[UR18][R26.64+0x80], R8 ;  /* 0x000080081a00c986 */ /* 0x0105e4000c101d12 */
.L_x_1693:
[----:B------:R-:W-:Y:S05]  /*15f60*/  BSYNC B0 ;  /* 0x0000000000007941 */ /* 0x000fea0003800000 */
.L_x_1692:
[----:B--2---:R2:W1:Y:S01]  /*15f70*/  LDS.128 R12, [R224+0x800] ;  /* 0x00080000e00c7984 */ /* 0x0044620000000c00 */
[----:B------:R-:W-:Y:S01]  /*15f80*/  BSSY B0, `(.L_x_1694) ;  /* 0x0000016000007945 */ /* 0x000fe20003800000 */
[----:B------:R-:W-:Y:S02]  /*15f90*/  ISETP.GE.AND P4, PT, R0, UR14, PT ;  /* 0x0000000e00007c0c */ /* 0x000fe4000bf86270 */
[----:B----4-:R2:W4:Y:S01]  /*15fa0*/  LDS.128 R8, [R224+0x4800] ;  /* 0x00480000e0087984 */ /* 0x0105220000000c00 */
        /* <DEDUP_REMOVED lines=17> */
[----:B-1----:R1:W-:Y:S04]  /*160c0*/  @!P6 STG.E.128 desc[UR18][R2.64], R12 ;  /* 0x0000000c0200e986 */ /* 0x0023e8000c101d12 */
[----:B----4-:R1:W-:Y:S02]  /*160d0*/  @!P3 STG.E.128 desc[UR18][R2.64+0x80], R8 ;  /* 0x000080080200b986 */ /* 0x0103e4000c101d12 */
.L_x_1695:
[----:B------:R-:W-:Y:S05]  /*160e0*/  BSYNC B0 ;  /* 0x0000000000007941 */ /* 0x000fea0003800000 */
.L_x_1694:
[----:B-1----:R1:W1:Y:S01]  /*160f0*/  LDS.128 R12, [R224+0x1000] ;  /* 0x00100000e00c7984 */ /* 0x0022620000000c00 */
[----:B------:R-:W-:Y:S01]  /*16100*/  BSSY B0, `(.L_x_1696) ;  /* 0x0000015000007945 */ /* 0x000fe20003800000 */
[----:B------:R-:W-:Y:S02]  /*16110*/  ISETP.GE.AND P3, PT, R28, UR14, PT ;  /* 0x0000000e1c007c0c */ /* 0x000fe4000bf66270 */
[----:B----4-:R4:W1:Y:S01]  /*16120*/  LDS.128 R8, [R224+0x5000] ;  /* 0x00500000e0087984 */ /* 0x0108620000000c00 */
        /* <DEDUP_REMOVED lines=17> */
[----:B------:R1:W-:Y:S02]  /*16240*/  @!P2 STG.E.128 desc[UR18][R2.64+0x80], R8 ;  /* 0x000080080200a986 */ /* 0x0003e4000c101d12 */
.L_x_1697:
[----:B------:R-:W-:Y:S05]  /*16250*/  BSYNC B0 ;  /* 0x0000000000007941 */ /* 0x000fea0003800000 */
.L_x_1696:
        /* <DEDUP_REMOVED lines=21> */
.L_x_1699:
[----:B------:R-:W-:Y:S05]  /*163b0*/  BSYNC B0 ;  /* 0x0000000000007941 */ /* 0x000fea0003800000 */
.L_x_1698:
        /* <DEDUP_REMOVED lines=21> */
.L_x_1701:
[----:B------:R-:W-:Y:S05]  /*16510*/  BSYNC B0 ;  /* 0x0000000000007941 */ /* 0x000fea0003800000 */
.L_x_1700:
        /* <DEDUP_REMOVED lines=21> */
.L_x_1703:
[----:B------:R-:W-:Y:S05]  /*16670*/  BSYNC B0 ;  /* 0x0000000000007941 */ /* 0x000fea0003800000 */
.L_x_1702:
        /* <DEDUP_REMOVED lines=21> */
.L_x_1705:
[----:B------:R-:W-:Y:S05]  /*167d0*/  BSYNC B0 ;  /* 0x0000000000007941 */ /* 0x000fea0003800000 */
.L_x_1704:
[----:B-1----:R1:W1:Y:S01]  /*167e0*/  LDS.128 R8, [R224+0x7800] ;  /* 0x00780000e0087984 */ /* 0x0022620000000c00 */
[----:B------:R-:W-:Y:S05]  /*167f0*/  @P3 EXIT ;  /* 0x000000000000394d */ /* 0x000fea0003800000 */
[----:B------:R-:W-:Y:S01]  /*16800*/  IADD3 R0, P0, R4, 0x70, RZ ;  /* 0x0000007004007810 */ /* 0x000fe20007f1e0ff */
[----:B------:R-:W-:Y:S01]  /*16810*/  ULDC.64 UR4, c[0x0][0x298] ;  /* 0x0000a60000047ab9 */ /* 0x000fe20000000a00 */
[----:B------:R-:W-:Y:S02]  /*16820*/  ULDC UR6, c[0x0][0x2d0] ;  /* 0x0000b40000067ab9 */ /* 0x000fe40000000800 */
[----:B------:R-:W-:Y:S01]  /*16830*/  ISETP.GE.AND P1, PT, R7, UR6, PT ;  /* 0x0000000607007c0c */ /* 0x000fe2000bf26270 */
[----:B------:R-:W-:Y:S01]  /*16840*/  IMAD.X R4, RZ, RZ, R5, P0 ;  /* 0x000000ffff047224 */ /* 0x000fe200000e0605 */
[----:B------:R-:W-:Y:S02]  /*16850*/  MOV R5, R19 ;  /* 0x0000001300057202 */ /* 0x000fe40000000f00 */
[----:B------:R-:W-:Y:S01]  /*16860*/  ISETP.GE.AND P0, PT, R225, UR6, PT ;  /* 0x00000006e1007c0c */ /* 0x000fe2000bf06270 */
[----:B------:R-:W-:Y:S02]  /*16870*/  IMAD R3, R4, UR4, RZ ;  /* 0x0000000404037c24 */ /* 0x000fe4000f8e02ff */
[----:B------:R-:W-:-:S02]  /*16880*/  IMAD.MOV.U32 R4, RZ, RZ, R16 ;  /* 0x000000ffff047224 */ /* 0x000fc400078e0010 */
[C---:B------:R-:W-:Y:S02]  /*16890*/  IMAD R3, R0.reuse, UR5, R3 ;  /* 0x0000000500037c24 */ /* 0x040fe4000f8e0203 */
[----:B------:R-:W-:Y:S01]  /*168a0*/  IMAD.WIDE.U32 R4, R0, UR4, R4 ;  /* 0x0000000400047c25 */ /* 0x000fe2000f8e0004 */
[----:B------:R-:W-:-:S03]  /*168b0*/  ULDC.64 UR4, c[0x0][0x280] ;  /* 0x0000a00000047ab9 */ /* 0x000fc60000000a00 */
[----:B------:R-:W-:Y:S01]  /*168c0*/  IMAD.IADD R3, R5, 0x1, R3 ;  /* 0x0000000105037824 */ /* 0x000fe200078e0203 */
[----:B------:R-:W-:-:S04]  /*168d0*/  LEA R2, P2, R4, UR4, 0x1 ;  /* 0x0000000404027c11 */ /* 0x000fc8000f8408ff */
[----:B------:R-:W-:-:S05]  /*168e0*/  LEA.HI.X R3, R4, UR5, R3, 0x1, P2 ;  /* 0x0000000504037c11 */ /* 0x000fca00090f0c03 */
[----:B---3--:R3:W-:Y:S01]  /*168f0*/  @!P1 STG.E.128 desc[UR18][R2.64], R20 ;  /* 0x0000001402009986 */ /* 0x0087e2000c101d12 */
[----:B------:R-:W-:Y:S05]  /*16900*/  @P0 EXIT ;  /* 0x000000000000094d */ /* 0x000fea0003800000 */
[----:B-1----:R-:W-:Y:S01]  /*16910*/  STG.E.128 desc[UR18][R2.64+0x80], R8 ;  /* 0x0000800802007986 */ /* 0x002fe2000c101d12 */
[----:B------:R-:W-:Y:S05]  /*16920*/  EXIT ;  /* 0x000000000000794d */ /* 0x000fea0003800000 */
.L_x_1640:
        /* <DEDUP_REMOVED lines=87> */
.L_x_1707:
[----:B------:R-:W-:Y:S05]  /*16ea0*/  BSYNC B0 ;  /* 0x0000000000007941 */ /* 0x000fea0003800000 */
.L_x_1706:
        /* <DEDUP_REMOVED lines=21> */
.L_x_1709:
[----:B------:R-:W-:Y:S05]  /*17000*/  BSYNC B0 ;  /* 0x0000000000007941 */ /* 0x000fea0003800000 */
.L_x_1708:
        /* <DEDUP_REMOVED lines=21> */
.L_x_1711:
[----:B------:R-:W-:Y:S05]  /*17160*/  BSYNC B0 ;  /* 0x0000000000007941 */ /* 0x000fea0003800000 */
.L_x_1710:
        /* <DEDUP_REMOVED lines=21> */
.L_x_1713:
[----:B------:R-:W-:Y:S05]  /*172c0*/  BSYNC B0 ;  /* 0x0000000000007941 */ /* 0x000fea0003800000 */
.L_x_1712:
        /* <DEDUP_REMOVED lines=20> */
.L_x_1715:
[----:B------:R-:W-:Y:S05]  /*17410*/  BSYNC B0 ;  /* 0x0000000000007941 */ /* 0x000fea0003800000 */
.L_x_1714:
        /* <DEDUP_REMOVED lines=20> */
.L_x_1717:
[----:B------:R-:W-:Y:S05]  /*17560*/  BSYNC B0 ;  /* 0x0000000000007941 */ /* 0x000fea0003800000 */
.L_x_1716:
        /* <DEDUP_REMOVED lines=20> */
.L_x_1719:
[----:B------:R-:W-:Y:S05]  /*176b0*/  BSYNC B0 ;  /* 0x0000000000007941 */ /* 0x000fea0003800000 */
.L_x_1718:
        /* <DEDUP_REMOVED lines=19> */
.L_x_1721:
[----:B------:R-:W-:Y:S05]  /*177f0*/  BSYNC B0 ;  /* 0x0000000000007941 */ /* 0x000fea0003800000 */
.L_x_1720:
        /* <DEDUP_REMOVED lines=10> */
.L_x_1723:
[----:B------:R-:W-:Y:S05]  /*178a0*/  BSYNC B0 ;  /* 0x0000000000007941 */ /* 0x000fea0003800000 */
.L_x_1722:
        /* <DEDUP_REMOVED lines=15> */
.L_x_1725:
[----:B------:R-:W-:Y:S05]  /*179a0*/  BSYNC B0 ;  /* 0x0000000000007941 */ /* 0x000fea0003800000 */
.L_x_1724:
        /* <DEDUP_REMOVED lines=10> */
.L_x_1727:
[----:B------:R-:W-:Y:S05]  /*17a50*/  BSYNC B0 ;  /* 0x0000000000007941 */ /* 0x000fea0003800000 */
.L_x_1726:
        /* <DEDUP_REMOVED lines=10> */
.L_x_1729:
[----:B------:R-:W-:Y:S05]  /*17b00*/  BSYNC B0 ;  /* 0x0000000000007941 */ /* 0x000fea0003800000 */
.L_x_1728:
        /* <DEDUP_REMOVED lines=10> */
.L_x_1731:
[----:B------:R-:W-:Y:S05]  /*17bb0*/  BSYNC B0 ;  /* 0x0000000000007941 */ /* 0x000fea0003800000 */
.L_x_1730:
        /* <DEDUP_REMOVED lines=10> */
.L_x_1733:
[----:B------:R-:W-:Y:S05]  /*17c60*/  BSYNC B0 ;  /* 0x0000000000007941 */ /* 0x000fea0003800000 */
.L_x_1732:
        /* <DEDUP_REMOVED lines=10> */
.L_x_1735:
[----:B------:R-:W-:Y:S05]  /*17d10*/  BSYNC B0 ;  /* 0x0000000000007941 */ /* 0x000fea0003800000 */
.L_x_1734:
        /* <DEDUP_REMOVED lines=10> */
.L_x_1736:
        /* <DEDUP_REMOVED lines=12> */
.L_x_1762:


//--------------------- .nv.shared._ZN5flash16flash_fwd_kernelI23Flash_fwd_kernel_traitsILi128ELi128ELi64ELi4ELb0ELb0EN7cutlass6half_tE19Flash_kernel_traitsILi128ELi128ELi64ELi4ES3_EELb0ELb1ELb0ELb0ELb1ELb1ELb0ELb0EEEvNS_16Flash_fwd_paramsE --------------------------
	.section	.nv.shared._ZN5flash16flash_fwd_kernelI23Flash_fwd_kernel_traitsILi128ELi128ELi64ELi4ELb0ELb0EN7cutlass6half_tE19Flash_kernel_traitsILi128ELi128ELi64ELi4ES3_EELb0ELb1ELb0ELb0ELb1ELb1ELb0ELb0EEEvNS_16Flash_fwd_paramsE,"aw",@nobits
	.sectionflags	@""
	.align	16
	.zero		1024


//--------------------- .nv.shared.reserved.0     --------------------------
	.section	.nv.shared.reserved.0,"aw",@nobits
	.weak		__nv_reservedSMEM_offset_0_alias
	.size		__nv_reservedSMEM_offset_0_alias, 0, 0
	.other		__nv_reservedSMEM_offset_0_alias,@"STO_CUDA_RESERVED_SHARED STV_DEFAULT"
__nv_reservedSMEM_offset_0_alias:
	.zero		0


//--------------------- .nv.global                --------------------------
	.section	.nv.global,"aw",@nobits
.nv.global:
	.type		_ZN73_INTERNAL_4b58f01e_37_flash_fwd_hdim128_fp16_causal_sm80_cu_9949e2e8_41834cute1_E,@object
	.size		_ZN73_INTERNAL_4b58f01e_37_flash_fwd_hdim128_fp16_causal_sm80_cu_9949e2e8_41834cute1_E,(_ZN73_INTERNAL_4b58f01e_37_flash_fwd_hdim128_fp16_causal_sm80_cu_9949e2e8_41834cuda3std3__45__cpo6cbeginE - _ZN73_INTERNAL_4b58f01e_37_flash_fwd_hdim128_fp16_causal_sm80_cu_9949e2e8_41834cute1_E)
_ZN73_INTERNAL_4b58f01e_37_flash_fwd_hdim128_fp16_causal_sm80_cu_9949e2e8_41834cute1_E:
	.zero		1
	.type		_ZN73_INTERNAL_4b58f01e_37_flash_fwd_hdim128_fp16_causal_sm80_cu_9949e2e8_41834cuda3std3__45__cpo6cbeginE,@object
	.size		_ZN73_INTERNAL_4b58f01e_37_flash_fwd_hdim128_fp16_causal_sm80_cu_9949e2e8_41834cuda3std3__45__cpo6cbeginE,(_ZN73_INTERNAL_4b58f01e_37_flash_fwd_hdim128_fp16_causal_sm80_cu_9949e2e8_41834cuda3std3__48in_placeE - _ZN73_INTERNAL_4b58f01e_37_flash_fwd_hdim128_fp16_causal_sm80_cu_9949e2e8_41834cuda3std3__45__cpo6cbeginE)
_ZN73_INTERNAL_4b58f01e_37_flash_fwd_hdim128_fp16_causal_sm80_cu_9949e2e8_41834cuda3std3__45__cpo6cbeginE:
	.zero		1
	.type		_ZN73_INTERNAL_4b58f01e_37_flash_fwd_hdim128_fp16_causal_sm80_cu_9949e2e8_41834cuda3std3__48in_placeE,@object
	.size		_ZN73_INTERNAL_4b58f01e_37_flash_fwd_hdim128_fp16_causal_sm80_cu_9949e2e8_41834cuda3std3__48in_placeE,(_ZN73_INTERNAL_4b58f01e_37_flash_fwd_hdim128_fp16_causal_sm80_cu_9949e2e8_41834cuda3std6ranges3__45__cpo9iter_moveE - _ZN73_INTERNAL_4b58f01e_37_flash_fwd_hdim128_fp16_causal_sm80_cu_9949e2e8_41834cuda3std3__48in_placeE)
_ZN73_INTERNAL_4b58f01e_37_flash_fwd_hdim128_fp16_causal_sm80_cu_9949e2e8_41834cuda3std3__48in_placeE:
	.zero		1
	.type		_ZN73_INTERNAL_4b58f01e_37_flash_fwd_hdim128_fp16_causal_sm80_cu_9949e2e8_41834cuda3std6ranges3__45__cpo9iter_moveE,@object
	.size		_ZN73_INTERNAL_4b58f01e_37_flash_fwd_hdim128_fp16_causal_sm80_cu_9949e2e8_41834cuda3std6ranges3__45__cpo9iter_moveE,(_ZN73_INTERNAL_4b58f01e_37_flash_fwd_hdim128_fp16_causal_sm80_cu_9949e2e8_41834cuda3std3__45__cpo5beginE - _ZN73_INTERNAL_4b58f01e_37_flash_fwd_hdim128_fp16_causal_sm80_cu_9949e2e8_41834cuda3std6ranges3__45__cpo9iter_moveE)
_ZN73_INTERNAL_4b58f01e_37_flash_fwd_hdim128_fp16_causal_sm80_cu_9949e2e8_41834cuda3std6ranges3__45__cpo9iter_moveE:
	.zero		1
	.type		_ZN73_INTERNAL_4b58f01e_37_flash_fwd_hdim128_fp16_causal_sm80_cu_9949e2e8_41834cuda3std3__45__cpo5beginE,@object
	.size		_ZN73_INTERNAL_4b58f01e_37_flash_fwd_hdim128_fp16_causal_sm80_cu_9949e2e8_41834cuda3std3__45__cpo5beginE,(_ZN73_INTERNAL_4b58f01e_37_flash_fwd_hdim128_fp16_causal_sm80_cu_9949e2e8_41834cuda3std3__475_GLOBAL__N__4b58f01e_37_flash_fwd_hdim128_fp16_causal_sm80_cu_9949e2e8_41836ignoreE - _ZN73_INTERNAL_4b58f01e_37_flash_fwd_hdim128_fp16_causal_sm80_cu_9949e2e8_41834cuda3std3__45__cpo5beginE)
_ZN73_INTERNAL_4b58f01e_37_flash_fwd_hdim128_fp16_causal_sm80_cu_9949e2e8_41834cuda3std3__45__cpo5beginE:
	.zero		1
	.type		_ZN73_INTERNAL_4b58f01e_37_flash_fwd_hdim128_fp16_causal_sm80_cu_9949e2e8_41834cuda3std3__475_GLOBAL__N__4b58f01e_37_flash_fwd_hdim128_fp16_causal_sm80_cu_9949e2e8_41836ignoreE,@object
	.size		_ZN73_INTERNAL_4b58f01e_37_flash_fwd_hdim128_fp16_causal_sm80_cu_9949e2e8_41834cuda3std3__475_GLOBAL__N__4b58f01e_37_flash_fwd_hdim128_fp16_causal_sm80_cu_9949e2e8_41836ignoreE,(_ZN73_INTERNAL_4b58f01e_37_flash_fwd_hdim128_fp16_causal_sm80_cu_9949e2e8_41834cute7productE - _ZN73_INTERNAL_4b58f01e_37_flash_fwd_hdim128_fp16_causal_sm80_cu_9949e2e8_41834cuda3std3__475_GLOBAL__N__4b58f01e_37_flash_fwd_hdim128_fp16_causal_sm80_cu_9949e2e8_41836ignoreE)
_ZN73_INTERNAL_4b58f01e_37_flash_fwd_hdim128_fp16_causal_sm80_cu_9949e2e8_41834cuda3std3__475_GLOBAL__N__4b58f01e_37_flash_fwd_hdim128_fp16_causal_sm80_cu_9949e2e8_41836ignoreE:
	.zero		1
	.type		_ZN73_INTERNAL_4b58f01e_37_flash_fwd_hdim128_fp16_causal_sm80_cu_9949e2e8_41834cute7productE,@object
	.size		_ZN73_INTERNAL_4b58f01e_37_flash_fwd_hdim128_fp16_causal_sm80_cu_9949e2e8_41834cute7productE,(_ZN73_INTERNAL_4b58f01e_37_flash_fwd_hdim128_fp16_causal_sm80_cu_9949e2e8_41834cuda3std3__45__cpo3endE - _ZN73_INTERNAL_4b58f01e_37_flash_fwd_hdim128_fp16_causal_sm80_cu_9949e2e8_41834cute7productE)
_ZN73_INTERNAL_4b58f01e_37_flash_fwd_hdim128_fp16_causal_sm80_cu_9949e2e8_41834cute7productE:
	.zero		1
	.type		_ZN73_INTERNAL_4b58f01e_37_flash_fwd_hdim128_fp16_causal_sm80_cu_9949e2e8_41834cuda3std3__45__cpo3endE,@object
	.size		_ZN73_INTERNAL_4b58f01e_37_flash_fwd_hdim128_fp16_causal_sm80_cu_9949e2e8_41834cuda3std3__45__cpo3endE,(_ZN73_INTERNAL_4b58f01e_37_flash_fwd_hdim128_fp16_causal_sm80_cu_9949e2e8_41834cuda3std3__419piecewise_constructE - _ZN73_INTERNAL_4b58f01e_37_flash_fwd_hdim128_fp16_causal_sm80_cu_9949e2e8_41834cuda3std3__45__cpo3endE)
_ZN73_INTERNAL_4b58f01e_37_flash_fwd_hdim128_fp16_causal_sm80_cu_9949e2e8_41834cuda3std3__45__cpo3endE:
	.zero		1
	.type		_ZN73_INTERNAL_4b58f01e_37_flash_fwd_hdim128_fp16_causal_sm80_cu_9949e2e8_41834cuda3std3__419piecewise_constructE,@object
	.size		_ZN73_INTERNAL_4b58f01e_37_flash_fwd_hdim128_fp16_causal_sm80_cu_9949e2e8_41834cuda3std3__419piecewise_constructE,(_ZN73_INTERNAL_4b58f01e_37_flash_fwd_hdim128_fp16_causal_sm80_cu_9949e2e8_41834cuda3std3__45__cpo4cendE - _ZN73_INTERNAL_4b58f01e_37_flash_fwd_hdim128_fp16_causal_sm80_cu_9949e2e8_41834cuda3std3__419piecewise_constructE)
_ZN73_INTERNAL_4b58f01e_37_flash_fwd_hdim128_fp16_causal_sm80_cu_9949e2e8_41834cuda3std3__419piecewise_constructE:
	.zero		1
	.type		_ZN73_INTERNAL_4b58f01e_37_flash_fwd_hdim128_fp16_causal_sm80_cu_9949e2e8_41834cuda3std3__45__cpo4cendE,@object
	.size		_ZN73_INTERNAL_4b58f01e_37_flash_fwd_hdim128_fp16_causal_sm80_cu_9949e2e8_41834cuda3std3__45__cpo4cendE,(_ZN73_INTERNAL_4b58f01e_37_flash_fwd_hdim128_fp16_causal_sm80_cu_9949e2e8_41834cuda3std6ranges3__45__cpo4swapE - _ZN73_INTERNAL_4b58f01e_37_flash_fwd_hdim128_fp16_causal_sm80_cu_9949e2e8_41834cuda3std3__45__cpo4cendE)
_ZN73_INTERNAL_4b58f01e_37_flash_fwd_hdim128_fp16_causal_sm80_cu_9949e2e8_41834cuda3std3__45__cpo4cendE:
	.zero		1
	.type		_ZN73_INTERNAL_4b58f01e_37_flash_fwd_hdim128_fp16_causal_sm80_cu_9949e2e8_41834cuda3std6ranges3__45__cpo4swapE,@object
	.size		_ZN73_INTERNAL_4b58f01e_37_flash_fwd_hdim128_fp16_causal_sm80_cu_9949e2e8_41834cuda3std6ranges3__45__cpo4swapE,(.L_7 - _ZN73_INTERNAL_4b58f01e_37_flash_fwd_hdim128_fp16_causal_sm80_cu_9949e2e8_41834cuda3std6ranges3__45__cpo4swapE)
_ZN73_INTERNAL_4b58f01e_37_flash_fwd_hdim128_fp16_causal_sm80_cu_9949e2e8_41834cuda3std6ranges3__45__cpo4swapE:
	.zero		1
.L_7:


//--------------------- .nv.shared._ZN5flash16flash_fwd_kernelI23Flash_fwd_kernel_traitsILi128ELi128ELi64ELi4ELb0ELb0EN7cutlass6half_tE19Flash_kernel_traitsILi128ELi128ELi64ELi4ES3_EELb0ELb1ELb0ELb0ELb1ELb1ELb1ELb0EEEvNS_16Flash_fwd_paramsE --------------------------
	.section	.nv.shared._ZN5flash16flash_fwd_kernelI23Flash_fwd_kernel_traitsILi128ELi128ELi64ELi4ELb0ELb0EN7cutlass6half_tE19Flash_kernel_traitsILi128ELi128ELi64ELi4ES3_EELb0ELb1ELb0ELb0ELb1ELb1ELb1ELb0EEEvNS_16Flash_fwd_paramsE,"aw",@nobits
	.sectionflags	@""
	.align	16
	.zero		1024


//--------------------- .nv.shared._ZN5flash16flash_fwd_kernelI23Flash_fwd_kernel_traitsILi128ELi128ELi64ELi4ELb0ELb0EN7cutlass6half_tE19Flash_kernel_traitsILi128ELi128ELi64ELi4ES3_EELb0ELb1ELb0ELb0ELb0ELb1ELb0ELb0EEEvNS_16Flash_fwd_paramsE --------------------------
	.section	.nv.shared._ZN5flash16flash_fwd_kernelI23Flash_fwd_kernel_traitsILi128ELi128ELi64ELi4ELb0ELb0EN7cutlass6half_tE19Flash_kernel_traitsILi128ELi128ELi64ELi4ES3_EELb0ELb1ELb0ELb0ELb0ELb1ELb0ELb0EEEvNS_16Flash_fwd_paramsE,"aw",@nobits
	.sectionflags	@""
	.align	16
	.zero		1024


//--------------------- .nv.shared._ZN5flash16flash_fwd_kernelI23Flash_fwd_kernel_traitsILi128ELi128ELi64ELi4ELb0ELb0EN7cutlass6half_tE19Flash_kernel_traitsILi128ELi128ELi64ELi4ES3_EELb0ELb1ELb0ELb0ELb0ELb1ELb1ELb0EEEvNS_16Flash_fwd_paramsE --------------------------
	.section	.nv.shared._ZN5flash16flash_fwd_kernelI23Flash_fwd_kernel_traitsILi128ELi128ELi64ELi4ELb0ELb0EN7cutlass6half_tE19Flash_kernel_traitsILi128ELi128ELi64ELi4ES3_EELb0ELb1ELb0ELb0ELb0ELb1ELb1ELb0EEEvNS_16Flash_fwd_paramsE,"aw",@nobits
	.sectionflags	@""
	.align	16
	.zero		1024


//--------------------- .nv.shared._ZN5flash16flash_fwd_kernelI23Flash_fwd_kernel_traitsILi128ELi128ELi64ELi4ELb0ELb0EN7cutlass6half_tE19Flash_kernel_traitsILi128ELi128ELi64ELi4ES3_EELb0ELb1ELb0ELb0ELb0ELb0ELb0ELb0EEEvNS_16Flash_fwd_paramsE --------------------------
	.section	.nv.shared._ZN5flash16flash_fwd_kernelI23Flash_fwd_kernel_traitsILi128ELi128ELi64ELi4ELb0ELb0EN7cutlass6half_tE19Flash_kernel_traitsILi128ELi128ELi64ELi4ES3_EELb0ELb1ELb0ELb0ELb0ELb0ELb0ELb0EEEvNS_16Flash_fwd_paramsE,"aw",@nobits
	.sectionflags	@""
	.align	16
	.zero		1024


//--------------------- .nv.shared._ZN5flash16flash_fwd_kernelI23Flash_fwd_kernel_traitsILi128ELi128ELi64ELi4ELb0ELb0EN7cutlass6half_tE19Flash_kernel_traitsILi128ELi128ELi64ELi4ES3_EELb0ELb1ELb0ELb0ELb0ELb0ELb1ELb0EEEvNS_16Flash_fwd_paramsE --------------------------
	.section	.nv.shared._ZN5flash16flash_fwd_kernelI23Flash_fwd_kernel_traitsILi128ELi128ELi64ELi4ELb0ELb0EN7cutlass6half_tE19Flash_kernel_traitsILi128ELi128ELi64ELi4ES3_EELb0ELb1ELb0ELb0ELb0ELb0ELb1ELb0EEEvNS_16Flash_fwd_paramsE,"aw",@nobits
	.sectionflags	@""
	.align	16
	.zero		1024


//--------------------- .nv.shared._ZN5flash16flash_fwd_kernelI23Flash_fwd_kernel_traitsILi128ELi128ELi64ELi4ELb0ELb0EN7cutlass6half_tE19Flash_kernel_traitsILi128ELi128ELi64ELi4ES3_EELb0ELb1ELb0ELb1ELb0ELb0ELb0ELb0EEEvNS_16Flash_fwd_paramsE --------------------------
	.section	.nv.shared._ZN5flash16flash_fwd_kernelI23Flash_fwd_kernel_traitsILi128ELi128ELi64ELi4ELb0ELb0EN7cutlass6half_tE19Flash_kernel_traitsILi128ELi128ELi64ELi4ES3_EELb0ELb1ELb0ELb1ELb0ELb0ELb0ELb0EEEvNS_16Flash_fwd_paramsE,"aw",@nobits
	.sectionflags	@""
	.align	16
	.zero		1024


//--------------------- .nv.shared._ZN5flash16flash_fwd_kernelI23Flash_fwd_kernel_traitsILi128ELi128ELi64ELi4ELb0ELb0EN7cutlass6half_tE19Flash_kernel_traitsILi128ELi128ELi64ELi4ES3_EELb0ELb1ELb0ELb1ELb0ELb0ELb1ELb0EEEvNS_16Flash_fwd_paramsE --------------------------
	.section	.nv.shared._ZN5flash16flash_fwd_kernelI23Flash_fwd_kernel_traitsILi128ELi128ELi64ELi4ELb0ELb0EN7cutlass6half_tE19Flash_kernel_traitsILi128ELi128ELi64ELi4ES3_EELb0ELb1ELb0ELb1ELb0ELb0ELb1ELb0EEEvNS_16Flash_fwd_paramsE,"aw",@nobits
	.sectionflags	@""
	.align	16
	.zero		1024


//--------------------- .nv.shared._ZN5flash16flash_fwd_kernelI23Flash_fwd_kernel_traitsILi128ELi64ELi64ELi4ELb0ELb0EN7cutlass6half_tE19Flash_kernel_traitsILi128ELi64ELi64ELi4ES3_EELb0ELb1ELb0ELb0ELb1ELb1ELb0ELb0EEEvNS_16Flash_fwd_paramsE --------------------------
	.section	.nv.shared._ZN5flash16flash_fwd_kernelI23Flash_fwd_kernel_traitsILi128ELi64ELi64ELi4ELb0ELb0EN7cutlass6half_tE19Flash_kernel_traitsILi128ELi64ELi64ELi4ES3_EELb0ELb1ELb0ELb0ELb1ELb1ELb0ELb0EEEvNS_16Flash_fwd_paramsE,"aw",@nobits
	.sectionflags	@""
	.align	16
	.zero		1024


//--------------------- .nv.shared._ZN5flash16flash_fwd_kernelI23Flash_fwd_kernel_traitsILi128ELi64ELi64ELi4ELb0ELb0EN7cutlass6half_tE19Flash_kernel_traitsILi128ELi64ELi64ELi4ES3_EELb0ELb1ELb0ELb0ELb1ELb1ELb1ELb0EEEvNS_16Flash_fwd_paramsE --------------------------
	.section	.nv.shared._ZN5flash16flash_fwd_kernelI23Flash_fwd_kernel_traitsILi128ELi64ELi64ELi4ELb0ELb0EN7cutlass6half_tE19Flash_kernel_traitsILi128ELi64ELi64ELi4ES3_EELb0ELb1ELb0ELb0ELb1ELb1ELb1ELb0EEEvNS_16Flash_fwd_paramsE,"aw",@nobits
	.sectionflags	@""
	.align	16
	.zero		1024


//--------------------- .nv.shared._ZN5flash16flash_fwd_kernelI23Flash_fwd_kernel_traitsILi128ELi64ELi64ELi4ELb0ELb0EN7cutlass6half_tE19Flash_kernel_traitsILi128ELi64ELi64ELi4ES3_EELb0ELb1ELb0ELb0ELb0ELb1ELb0ELb0EEEvNS_16Flash_fwd_paramsE --------------------------
	.section	.nv.shared._ZN5flash16flash_fwd_kernelI23Flash_fwd_kernel_traitsILi128ELi64ELi64ELi4ELb0ELb0EN7cutlass6half_tE19Flash_kernel_traitsILi128ELi64ELi64ELi4ES3_EELb0ELb1ELb0ELb0ELb0ELb1ELb0ELb0EEEvNS_16Flash_fwd_paramsE,"aw",@nobits
	.sectionflags	@""
	.align	16
	.zero		1024


//--------------------- .nv.shared._ZN5flash16flash_fwd_kernelI23Flash_fwd_kernel_traitsILi128ELi64ELi64ELi4ELb0ELb0EN7cutlass6half_tE19Flash_kernel_traitsILi128ELi64ELi64ELi4ES3_EELb0ELb1ELb0ELb0ELb0ELb1ELb1ELb0EEEvNS_16Flash_fwd_paramsE --------------------------
	.section	.nv.shared._ZN5flash16flash_fwd_kernelI23Flash_fwd_kernel_traitsILi128ELi64ELi64ELi4ELb0ELb0EN7cutlass6half_tE19Flash_kernel_traitsILi128ELi64ELi64ELi4ES3_EELb0ELb1ELb0ELb0ELb0ELb1ELb1ELb0EEEvNS_16Flash_fwd_paramsE,"aw",@nobits
	.sectionflags	@""
	.align	16
	.zero		1024


//--------------------- .nv.shared._ZN5flash16flash_fwd_kernelI23Flash_fwd_kernel_traitsILi128ELi64ELi64ELi4ELb0ELb0EN7cutlass6half_tE19Flash_kernel_traitsILi128ELi64ELi64ELi4ES3_EELb0ELb1ELb0ELb0ELb0ELb0ELb0ELb0EEEvNS_16Flash_fwd_paramsE --------------------------
	.section	.nv.shared._ZN5flash16flash_fwd_kernelI23Flash_fwd_kernel_traitsILi128ELi64ELi64ELi4ELb0ELb0EN7cutlass6half_tE19Flash_kernel_traitsILi128ELi64ELi64ELi4ES3_EELb0ELb1ELb0ELb0ELb0ELb0ELb0ELb0EEEvNS_16Flash_fwd_paramsE,"aw",@nobits
	.sectionflags	@""
	.align	16
	.zero		1024


//--------------------- .nv.shared._ZN5flash16flash_fwd_kernelI23Flash_fwd_kernel_traitsILi128ELi64ELi64ELi4ELb0ELb0EN7cutlass6half_tE19Flash_kernel_traitsILi128ELi64ELi64ELi4ES3_EELb0ELb1ELb0ELb0ELb0ELb0ELb1ELb0EEEvNS_16Flash_fwd_paramsE --------------------------
	.section	.nv.shared._ZN5flash16flash_fwd_kernelI23Flash_fwd_kernel_traitsILi128ELi64ELi64ELi4ELb0ELb0EN7cutlass6half_tE19Flash_kernel_traitsILi128ELi64ELi64ELi4ES3_EELb0ELb1ELb0ELb0ELb0ELb0ELb1ELb0EEEvNS_16Flash_fwd_paramsE,"aw",@nobits
	.sectionflags	@""
	.align	16
	.zero		1024


//--------------------- .nv.shared._ZN5flash16flash_fwd_kernelI23Flash_fwd_kernel_traitsILi128ELi64ELi64ELi4ELb0ELb0EN7cutlass6half_tE19Flash_kernel_traitsILi128ELi64ELi64ELi4ES3_EELb0ELb1ELb0ELb1ELb0ELb0ELb0ELb0EEEvNS_16Flash_fwd_paramsE --------------------------
	.section	.nv.shared._ZN5flash16flash_fwd_kernelI23Flash_fwd_kernel_traitsILi128ELi64ELi64ELi4ELb0ELb0EN7cutlass6half_tE19Flash_kernel_traitsILi128ELi64ELi64ELi4ES3_EELb0ELb1ELb0ELb1ELb0ELb0ELb0ELb0EEEvNS_16Flash_fwd_paramsE,"aw",@nobits
	.sectionflags	@""
	.align	16
	.zero		1024


//--------------------- .nv.shared._ZN5flash16flash_fwd_kernelI23Flash_fwd_kernel_traitsILi128ELi64ELi64ELi4ELb0ELb0EN7cutlass6half_tE19Flash_kernel_traitsILi128ELi64ELi64ELi4ES3_EELb0ELb1ELb0ELb1ELb0ELb0ELb1ELb0EEEvNS_16Flash_fwd_paramsE --------------------------
	.section	.nv.shared._ZN5flash16flash_fwd_kernelI23Flash_fwd_kernel_traitsILi128ELi64ELi64ELi4ELb0ELb0EN7cutlass6half_tE19Flash_kernel_traitsILi128ELi64ELi64ELi4ES3_EELb0ELb1ELb0ELb1ELb0ELb0ELb1ELb0EEEvNS_16Flash_fwd_paramsE,"aw",@nobits
	.sectionflags	@""
	.align	16
	.zero		1024


//--------------------- .nv.shared._ZN5flash16flash_fwd_kernelI23Flash_fwd_kernel_traitsILi128ELi128ELi32ELi4ELb0ELb0EN7cutlass6half_tE19Flash_kernel_traitsILi128ELi128ELi32ELi4ES3_EELb1ELb1ELb0ELb0ELb0ELb0ELb0ELb0EEEvNS_16Flash_fwd_paramsE --------------------------
	.section	.nv.shared._ZN5flash16flash_fwd_kernelI23Flash_fwd_kernel_traitsILi128ELi128ELi32ELi4ELb0ELb0EN7cutlass6half_tE19Flash_kernel_traitsILi128ELi128ELi32ELi4ES3_EELb1ELb1ELb0ELb0ELb0ELb0ELb0ELb0EEEvNS_16Flash_fwd_paramsE,"aw",@nobits
	.sectionflags	@""
	.align	16
	.zero		1024


//--------------------- .nv.shared._ZN5flash16flash_fwd_kernelI23Flash_fwd_kernel_traitsILi128ELi128ELi32ELi4ELb0ELb0EN7cutlass6half_tE19Flash_kernel_traitsILi128ELi128ELi32ELi4ES3_EELb1ELb1ELb0ELb0ELb1ELb1ELb0ELb0EEEvNS_16Flash_fwd_paramsE --------------------------
	.section	.nv.shared._ZN5flash16flash_fwd_kernelI23Flash_fwd_kernel_traitsILi128ELi128ELi32ELi4ELb0ELb0EN7cutlass6half_tE19Flash_kernel_traitsILi128ELi128ELi32ELi4ES3_EELb1ELb1ELb0ELb0ELb1ELb1ELb0ELb0EEEvNS_16Flash_fwd_paramsE,"aw",@nobits
	.sectionflags	@""
	.align	16
	.zero		1024


//--------------------- .nv.shared._ZN5flash16flash_fwd_kernelI23Flash_fwd_kernel_traitsILi128ELi128ELi32ELi4ELb0ELb0EN7cutlass6half_tE19Flash_kernel_traitsILi128ELi128ELi32ELi4ES3_EELb0ELb1ELb0ELb0ELb1ELb1ELb1ELb0EEEvNS_16Flash_fwd_paramsE --------------------------
	.section	.nv.shared._ZN5flash16flash_fwd_kernelI23Flash_fwd_kernel_traitsILi128ELi128ELi32ELi4ELb0ELb0EN7cutlass6half_tE19Flash_kernel_traitsILi128ELi128ELi32ELi4ES3_EELb0ELb1ELb0ELb0ELb1ELb1ELb1ELb0EEEvNS_16Flash_fwd_paramsE,"aw",@nobits
	.sectionflags	@""
	.align	16
	.zero		1024


//--------------------- .nv.shared._ZN5flash16flash_fwd_kernelI23Flash_fwd_kernel_traitsILi128ELi128ELi32ELi4ELb0ELb0EN7cutlass6half_tE19Flash_kernel_traitsILi128ELi128ELi32ELi4ES3_EELb1ELb1ELb0ELb0ELb0ELb1ELb0ELb0EEEvNS_16Flash_fwd_paramsE --------------------------
	.section	.nv.shared._ZN5flash16flash_fwd_kernelI23Flash_fwd_kernel_traitsILi128ELi128ELi32ELi4ELb0ELb0EN7cutlass6half_tE19Flash_kernel_traitsILi128ELi128ELi32ELi4ES3_EELb1ELb1ELb0ELb0ELb0ELb1ELb0ELb0EEEvNS_16Flash_fwd_paramsE,"aw",@nobits
	.sectionflags	@""
	.align	16
	.zero		1024


//--------------------- .nv.shared._ZN5flash16flash_fwd_kernelI23Flash_fwd_kernel_traitsILi128ELi128ELi32ELi4ELb0ELb0EN7cutlass6half_tE19Flash_kernel_traitsILi128ELi128ELi32ELi4ES3_EELb0ELb1ELb0ELb0ELb0ELb1ELb1ELb0EEEvNS_16Flash_fwd_paramsE --------------------------
	.section	.nv.shared._ZN5flash16flash_fwd_kernelI23Flash_fwd_kernel_traitsILi128ELi128ELi32ELi4ELb0ELb0EN7cutlass6half_tE19Flash_kernel_traitsILi128ELi128ELi32ELi4ES3_EELb0ELb1ELb0ELb0ELb0ELb1ELb1ELb0EEEvNS_16Flash_fwd_paramsE,"aw",@nobits
	.sectionflags	@""
	.align	16
	.zero		1024


//--------------------- .nv.shared._ZN5flash16flash_fwd_kernelI23Flash_fwd_kernel_traitsILi128ELi128ELi32ELi4ELb0ELb0EN7cutlass6half_tE19Flash_kernel_traitsILi128ELi128ELi32ELi4ES3_EELb1ELb1ELb0ELb1ELb0ELb0ELb0ELb0EEEvNS_16Flash_fwd_paramsE --------------------------
	.section	.nv.shared._ZN5flash16flash_fwd_kernelI23Flash_fwd_kernel_traitsILi128ELi128ELi32ELi4ELb0ELb0EN7cutlass6half_tE19Flash_kernel_traitsILi128ELi128ELi32ELi4ES3_EELb1ELb1ELb0ELb1ELb0ELb0ELb0ELb0EEEvNS_16Flash_fwd_paramsE,"aw",@nobits
	.sectionflags	@""
	.align	16
	.zero		1024


//--------------------- .nv.shared._ZN5flash16flash_fwd_kernelI23Flash_fwd_kernel_traitsILi128ELi128ELi32ELi4ELb0ELb0EN7cutlass6half_tE19Flash_kernel_traitsILi128ELi128ELi32ELi4ES3_EELb1ELb1ELb0ELb0ELb0ELb0ELb0ELb1EEEvNS_16Flash_fwd_paramsE --------------------------
	.section	.nv.shared._ZN5flash16flash_fwd_kernelI23Flash_fwd_kernel_traitsILi128ELi128ELi32ELi4ELb0ELb0EN7cutlass6half_tE19Flash_kernel_traitsILi128ELi128ELi32ELi4ES3_EELb1ELb1ELb0ELb0ELb0ELb0ELb0ELb1EEEvNS_16Flash_fwd_paramsE,"aw",@nobits
	.sectionflags	@""
	.align	16
	.zero		1024


//--------------------- .nv.shared._ZN5flash16flash_fwd_kernelI23Flash_fwd_kernel_traitsILi128ELi128ELi32ELi4ELb0ELb0EN7cutlass6half_tE19Flash_kernel_traitsILi128ELi128ELi32ELi4ES3_EELb0ELb1ELb0ELb0ELb0ELb0ELb1ELb0EEEvNS_16Flash_fwd_paramsE --------------------------
	.section	.nv.shared._ZN5flash16flash_fwd_kernelI23Flash_fwd_kernel_traitsILi128ELi128ELi32ELi4ELb0ELb0EN7cutlass6half_tE19Flash_kernel_traitsILi128ELi128ELi32ELi4ES3_EELb0ELb1ELb0ELb0ELb0ELb0ELb1ELb0EEEvNS_16Flash_fwd_paramsE,"aw",@nobits
	.sectionflags	@""
	.align	16
	.zero		1024


//--------------------- .nv.shared._ZN5flash16flash_fwd_kernelI23Flash_fwd_kernel_traitsILi128ELi128ELi32ELi4ELb0ELb0EN7cutlass6half_tE19Flash_kernel_traitsILi128ELi128ELi32ELi4ES3_EELb1ELb1ELb0ELb1ELb0ELb0ELb0ELb1EEEvNS_16Flash_fwd_paramsE --------------------------
	.section	.nv.shared._ZN5flash16flash_fwd_kernelI23Flash_fwd_kernel_traitsILi128ELi128ELi32ELi4ELb0ELb0EN7cutlass6half_tE19Flash_kernel_traitsILi128ELi128ELi32ELi4ES3_EELb1ELb1ELb0ELb1ELb0ELb0ELb0ELb1EEEvNS_16Flash_fwd_paramsE,"aw",@nobits
	.sectionflags	@""
	.align	16
	.zero		1024


//--------------------- .nv.shared._ZN5flash16flash_fwd_kernelI23Flash_fwd_kernel_traitsILi128ELi128ELi32ELi4ELb0ELb0EN7cutlass6half_tE19Flash_kernel_traitsILi128ELi128ELi32ELi4ES3_EELb0ELb1ELb0ELb1ELb0ELb0ELb1ELb0EEEvNS_16Flash_fwd_paramsE --------------------------
	.section	.nv.shared._ZN5flash16flash_fwd_kernelI23Flash_fwd_kernel_traitsILi128ELi128ELi32ELi4ELb0ELb0EN7cutlass6half_tE19Flash_kernel_traitsILi128ELi128ELi32ELi4ES3_EELb0ELb1ELb0ELb1ELb0ELb0ELb1ELb0EEEvNS_16Flash_fwd_paramsE,"aw",@nobits
	.sectionflags	@""
	.align	16
	.zero		1024


//--------------------- .nv.constant0._ZN5flash16flash_fwd_kernelI23Flash_fwd_kernel_traitsILi128ELi128ELi64ELi4ELb0ELb0EN7cutlass6half_tE19Flash_kernel_traitsILi128ELi128ELi64ELi4ES3_EELb0ELb1ELb0ELb0ELb1ELb1ELb0ELb0EEEvNS_16Flash_fwd_paramsE --------------------------
	.section	.nv.constant0._ZN5flash16flash_fwd_kernelI23Flash_fwd_kernel_traitsILi128ELi128ELi64ELi4ELb0ELb0EN7cutlass6half_tE19Flash_kernel_traitsILi128ELi128ELi64ELi4ES3_EELb0ELb1ELb0ELb0ELb1ELb1ELb0ELb0EEEvNS_16Flash_fwd_paramsE,"a",@progbits
	.sectionflags	@""
	.align	4
.nv.constant0._ZN5flash16flash_fwd_kernelI23Flash_fwd_kernel_traitsILi128ELi128ELi64ELi4ELb0ELb0EN7cutlass6half_tE19Flash_kernel_traitsILi128ELi128ELi64ELi4ES3_EELb0ELb1ELb0ELb0ELb1ELb1ELb0ELb0EEEvNS_16Flash_fwd_paramsE:
	.zero		992


//--------------------- .nv.constant0._ZN5flash16flash_fwd_kernelI23Flash_fwd_kernel_traitsILi128ELi128ELi64ELi4ELb0ELb0EN7cutlass6half_tE19Flash_kernel_traitsILi128ELi128ELi64ELi4ES3_EELb0ELb1ELb0ELb0ELb1ELb1ELb1ELb0EEEvNS_16Flash_fwd_paramsE --------------------------
	.section	.nv.constant0._ZN5flash16flash_fwd_kernelI23Flash_fwd_kernel_traitsILi128ELi128ELi64ELi4ELb0ELb0EN7cutlass6half_tE19Flash_kernel_traitsILi128ELi128ELi64ELi4ES3_EELb0ELb1ELb0ELb0ELb1ELb1ELb1ELb0EEEvNS_16Flash_fwd_paramsE,"a",@progbits
	.sectionflags	@""
	.align	4
.nv.constant0._ZN5flash16flash_fwd_kernelI23Flash_fwd_kernel_traitsILi128ELi128ELi64ELi4ELb0ELb0EN7cutlass6half_tE19Flash_kernel_traitsILi128ELi128ELi64ELi4ES3_EELb0ELb1ELb0ELb0ELb1ELb1ELb1ELb0EEEvNS_16Flash_fwd_paramsE:
	.zero		992


//--------------------- .nv.constant0._ZN5flash16flash_fwd_kernelI23Flash_fwd_kernel_traitsILi128ELi128ELi64ELi4ELb0ELb0EN7cutlass6half_tE19Flash_kernel_traitsILi128ELi128ELi64ELi4ES3_EELb0ELb1ELb0ELb0ELb0ELb1ELb0ELb0EEEvNS_16Flash_fwd_paramsE --------------------------
	.section	.nv.constant0._ZN5flash16flash_fwd_kernelI23Flash_fwd_kernel_traitsILi128ELi128ELi64ELi4ELb0ELb0EN7cutlass6half_tE19Flash_kernel_traitsILi128ELi128ELi64ELi4ES3_EELb0ELb1ELb0ELb0ELb0ELb1ELb0ELb0EEEvNS_16Flash_fwd_paramsE,"a",@progbits
	.sectionflags	@""
	.align	4
.nv.constant0._ZN5flash16flash_fwd_kernelI23Flash_fwd_kernel_traitsILi128ELi128ELi64ELi4ELb0ELb0EN7cutlass6half_tE19Flash_kernel_traitsILi128ELi128ELi64ELi4ES3_EELb0ELb1ELb0ELb0ELb0ELb1ELb0ELb0EEEvNS_16Flash_fwd_paramsE:
	.zero		992


//--------------------- .nv.constant0._ZN5flash16flash_fwd_kernelI23Flash_fwd_kernel_traitsILi128ELi128ELi64ELi4ELb0ELb0EN7cutlass6half_tE19Flash_kernel_traitsILi128ELi128ELi64ELi4ES3_EELb0ELb1ELb0ELb0ELb0ELb1ELb1ELb0EEEvNS_16Flash_fwd_paramsE --------------------------
	.section	.nv.constant0._ZN5flash16flash_fwd_kernelI23Flash_fwd_kernel_traitsILi128ELi128ELi64ELi4ELb0ELb0EN7cutlass6half_tE19Flash_kernel_traitsILi128ELi128ELi64ELi4ES3_EELb0ELb1ELb0ELb0ELb0ELb1ELb1ELb0EEEvNS_16Flash_fwd_paramsE,"a",@progbits
	.sectionflags	@""
	.align	4
.nv.constant0._ZN5flash16flash_fwd_kernelI23Flash_fwd_kernel_traitsILi128ELi128ELi64ELi4ELb0ELb0EN7cutlass6half_tE19Flash_kernel_traitsILi128ELi128ELi64ELi4ES3_EELb0ELb1ELb0ELb0ELb0ELb1ELb1ELb0EEEvNS_16Flash_fwd_paramsE:
	.zero		992


//--------------------- .nv.constant0._ZN5flash16flash_fwd_kernelI23Flash_fwd_kernel_traitsILi128ELi128ELi64ELi4ELb0ELb0EN7cutlass6half_tE19Flash_kernel_traitsILi128ELi128ELi64ELi4ES3_EELb0ELb1ELb0ELb0ELb0ELb0ELb0ELb0EEEvNS_16Flash_fwd_paramsE --------------------------
	.section	.nv.constant0._ZN5flash16flash_fwd_kernelI23Flash_fwd_kernel_traitsILi128ELi128ELi64ELi4ELb0ELb0EN7cutlass6half_tE19Flash_kernel_traitsILi128ELi128ELi64ELi4ES3_EELb0ELb1ELb0ELb0ELb0ELb0ELb0ELb0EEEvNS_16Flash_fwd_paramsE,"a",@progbits
	.sectionflags	@""
	.align	4
.nv.constant0._ZN5flash16flash_fwd_kernelI23Flash_fwd_kernel_traitsILi128ELi128ELi64ELi4ELb0ELb0EN7cutlass6half_tE19Flash_kernel_traitsILi128ELi128ELi64ELi4ES3_EELb0ELb1ELb0ELb0ELb0ELb0ELb0ELb0EEEvNS_16Flash_fwd_paramsE:
	.zero		992


//--------------------- .nv.constant0._ZN5flash16flash_fwd_kernelI23Flash_fwd_kernel_traitsILi128ELi128ELi64ELi4ELb0ELb0EN7cutlass6half_tE19Flash_kernel_traitsILi128ELi128ELi64ELi4ES3_EELb0ELb1ELb0ELb0ELb0ELb0ELb1ELb0EEEvNS_16Flash_fwd_paramsE --------------------------
	.section	.nv.constant0._ZN5flash16flash_fwd_kernelI23Flash_fwd_kernel_traitsILi128ELi128ELi64ELi4ELb0ELb0EN7cutlass6half_tE19Flash_kernel_traitsILi128ELi128ELi64ELi4ES3_EELb0ELb1ELb0ELb0ELb0ELb0ELb1ELb0EEEvNS_16Flash_fwd_paramsE,"a",@progbits
	.sectionflags	@""
	.align	4
.nv.constant0._ZN5flash16flash_fwd_kernelI23Flash_fwd_kernel_traitsILi128ELi128ELi64ELi4ELb0ELb0EN7cutlass6half_tE19Flash_kernel_traitsILi128ELi128ELi64ELi4ES3_EELb0ELb1ELb0ELb0ELb0ELb0ELb1ELb0EEEvNS_16Flash_fwd_paramsE:
	.zero		992


//--------------------- .nv.constant0._ZN5flash16flash_fwd_kernelI23Flash_fwd_kernel_traitsILi128ELi128ELi64ELi4ELb0ELb0EN7cutlass6half_tE19Flash_kernel_traitsILi128ELi128ELi64ELi4ES3_EELb0ELb1ELb0ELb1ELb0ELb0ELb0ELb0EEEvNS_16Flash_fwd_paramsE --------------------------
	.section	.nv.constant0._ZN5flash16flash_fwd_kernelI23Flash_fwd_kernel_traitsILi128ELi128ELi64ELi4ELb0ELb0EN7cutlass6half_tE19Flash_kernel_traitsILi128ELi128ELi64ELi4ES3_EELb0ELb1ELb0ELb1ELb0ELb0ELb0ELb0EEEvNS_16Flash_fwd_paramsE,"a",@progbits
	.sectionflags	@""
	.align	4
.nv.constant0._ZN5flash16flash_fwd_kernelI23Flash_fwd_kernel_traitsILi128ELi128ELi64ELi4ELb0ELb0EN7cutlass6half_tE19Flash_kernel_traitsILi128ELi128ELi64ELi4ES3_EELb0ELb1ELb0ELb1ELb0ELb0ELb0ELb0EEEvNS_16Flash_fwd_paramsE:
	.zero		992


//--------------------- .nv.constant0._ZN5flash16flash_fwd_kernelI23Flash_fwd_kernel_traitsILi128ELi128ELi64ELi4ELb0ELb0EN7cutlass6half_tE19Flash_kernel_traitsILi128ELi128ELi64ELi4ES3_EELb0ELb1ELb0ELb1ELb0ELb0ELb1ELb0EEEvNS_16Flash_fwd_paramsE --------------------------
	.section	.nv.constant0._ZN5flash16flash_fwd_kernelI23Flash_fwd_kernel_traitsILi128ELi128ELi64ELi4ELb0ELb0EN7cutlass6half_tE19Flash_kernel_traitsILi128ELi128ELi64ELi4ES3_EELb0ELb1ELb0ELb1ELb0ELb0ELb1ELb0EEEvNS_16Flash_fwd_paramsE,"a",@progbits
	.sectionflags	@""
	.align	4
.nv.constant0._ZN5flash16flash_fwd_kernelI23Flash_fwd_kernel_traitsILi128ELi128ELi64ELi4ELb0ELb0EN7cutlass6half_tE19Flash_kernel_traitsILi128ELi128ELi64ELi4ES3_EELb0ELb1ELb0ELb1ELb0ELb0ELb1ELb0EEEvNS_16Flash_fwd_paramsE:
	.zero		992


//--------------------- .nv.constant0._ZN5flash16flash_fwd_kernelI23Flash_fwd_kernel_traitsILi128ELi64ELi64ELi4ELb0ELb0EN7cutlass6half_tE19Flash_kernel_traitsILi128ELi64ELi64ELi4ES3_EELb0ELb1ELb0ELb0ELb1ELb1ELb0ELb0EEEvNS_16Flash_fwd_paramsE --------------------------
	.section	.nv.constant0._ZN5flash16flash_fwd_kernelI23Flash_fwd_kernel_traitsILi128ELi64ELi64ELi4ELb0ELb0EN7cutlass6half_tE19Flash_kernel_traitsILi128ELi64ELi64ELi4ES3_EELb0ELb1ELb0ELb0ELb1ELb1ELb0ELb0EEEvNS_16Flash_fwd_paramsE,"a",@progbits
	.sectionflags	@""
	.align	4
.nv.constant0._ZN5flash16flash_fwd_kernelI23Flash_fwd_kernel_traitsILi128ELi64ELi64ELi4ELb0ELb0EN7cutlass6half_tE19Flash_kernel_traitsILi128ELi64ELi64ELi4ES3_EELb0ELb1ELb0ELb0ELb1ELb1ELb0ELb0EEEvNS_16Flash_fwd_paramsE:
	.zero		992


//--------------------- .nv.constant0._ZN5flash16flash_fwd_kernelI23Flash_fwd_kernel_traitsILi128ELi64ELi64ELi4ELb0ELb0EN7cutlass6half_tE19Flash_kernel_traitsILi128ELi64ELi64ELi4ES3_EELb0ELb1ELb0ELb0ELb1ELb1ELb1ELb0EEEvNS_16Flash_fwd_paramsE --------------------------
	.section	.nv.constant0._ZN5flash16flash_fwd_kernelI23Flash_fwd_kernel_traitsILi128ELi64ELi64ELi4ELb0ELb0EN7cutlass6half_tE19Flash_kernel_traitsILi128ELi64ELi64ELi4ES3_EELb0ELb1ELb0ELb0ELb1ELb1ELb1ELb0EEEvNS_16Flash_fwd_paramsE,"a",@progbits
	.sectionflags	@""
	.align	4
.nv.constant0._ZN5flash16flash_fwd_kernelI23Flash_fwd_kernel_traitsILi128ELi64ELi64ELi4ELb0ELb0EN7cutlass6half_tE19Flash_kernel_traitsILi128ELi64ELi64ELi4ES3_EELb0ELb1ELb0ELb0ELb1ELb1ELb1ELb0EEEvNS_16Flash_fwd_paramsE:
	.zero		992


//--------------------- .nv.constant0._ZN5flash16flash_fwd_kernelI23Flash_fwd_kernel_traitsILi128ELi64ELi64ELi4ELb0ELb0EN7cutlass6half_tE19Flash_kernel_traitsILi128ELi64ELi64ELi4ES3_EELb0ELb1ELb0ELb0ELb0ELb1ELb0ELb0EEEvNS_16Flash_fwd_paramsE --------------------------
	.section	.nv.constant0._ZN5flash16flash_fwd_kernelI23Flash_fwd_kernel_traitsILi128ELi64ELi64ELi4ELb0ELb0EN7cutlass6half_tE19Flash_kernel_traitsILi128ELi64ELi64ELi4ES3_EELb0ELb1ELb0ELb0ELb0ELb1ELb0ELb0EEEvNS_16Flash_fwd_paramsE,"a",@progbits
	.sectionflags	@""
	.align	4
.nv.constant0._ZN5flash16flash_fwd_kernelI23Flash_fwd_kernel_traitsILi128ELi64ELi64ELi4ELb0ELb0EN7cutlass6half_tE19Flash_kernel_traitsILi128ELi64ELi64ELi4ES3_EELb0ELb1ELb0ELb0ELb0ELb1ELb0ELb0EEEvNS_16Flash_fwd_paramsE:
	.zero		992


//--------------------- .nv.constant0._ZN5flash16flash_fwd_kernelI23Flash_fwd_kernel_traitsILi128ELi64ELi64ELi4ELb0ELb0EN7cutlass6half_tE19Flash_kernel_traitsILi128ELi64ELi64ELi4ES3_EELb0ELb1ELb0ELb0ELb0ELb1ELb1ELb0EEEvNS_16Flash_fwd_paramsE --------------------------
	.section	.nv.constant0._ZN5flash16flash_fwd_kernelI23Flash_fwd_kernel_traitsILi128ELi64ELi64ELi4ELb0ELb0EN7cutlass6half_tE19Flash_kernel_traitsILi128ELi64ELi64ELi4ES3_EELb0ELb1ELb0ELb0ELb0ELb1ELb1ELb0EEEvNS_16Flash_fwd_paramsE,"a",@progbits
	.sectionflags	@""
	.align	4
.nv.constant0._ZN5flash16flash_fwd_kernelI23Flash_fwd_kernel_traitsILi128ELi64ELi64ELi4ELb0ELb0EN7cutlass6half_tE19Flash_kernel_traitsILi128ELi64ELi64ELi4ES3_EELb0ELb1ELb0ELb0ELb0ELb1ELb1ELb0EEEvNS_16Flash_fwd_paramsE:
	.zero		992


//--------------------- .nv.constant0._ZN5flash16flash_fwd_kernelI23Flash_fwd_kernel_traitsILi128ELi64ELi64ELi4ELb0ELb0EN7cutlass6half_tE19Flash_kernel_traitsILi128ELi64ELi64ELi4ES3_EELb0ELb1ELb0ELb0ELb0ELb0ELb0ELb0EEEvNS_16Flash_fwd_paramsE --------------------------
	.section	.nv.constant0._ZN5flash16flash_fwd_kernelI23Flash_fwd_kernel_traitsILi128ELi64ELi64ELi4ELb0ELb0EN7cutlass6half_tE19Flash_kernel_traitsILi128ELi64ELi64ELi4ES3_EELb0ELb1ELb0ELb0ELb0ELb0ELb0ELb0EEEvNS_16Flash_fwd_paramsE,"a",@progbits
	.sectionflags	@""
	.align	4
.nv.constant0._ZN5flash16flash_fwd_kernelI23Flash_fwd_kernel_traitsILi128ELi64ELi64ELi4ELb0ELb0EN7cutlass6half_tE19Flash_kernel_traitsILi128ELi64ELi64ELi4ES3_EELb0ELb1ELb0ELb0ELb0ELb0ELb0ELb0EEEvNS_16Flash_fwd_paramsE:
	.zero		992


//--------------------- .nv.constant0._ZN5flash16flash_fwd_kernelI23Flash_fwd_kernel_traitsILi128ELi64ELi64ELi4ELb0ELb0EN7cutlass6half_tE19Flash_kernel_traitsILi128ELi64ELi64ELi4ES3_EELb0ELb1ELb0ELb0ELb0ELb0ELb1ELb0EEEvNS_16Flash_fwd_paramsE --------------------------
	.section	.nv.constant0._ZN5flash16flash_fwd_kernelI23Flash_fwd_kernel_traitsILi128ELi64ELi64ELi4ELb0ELb0EN7cutlass6half_tE19Flash_kernel_traitsILi128ELi64ELi64ELi4ES3_EELb0ELb1ELb0ELb0ELb0ELb0ELb1ELb0EEEvNS_16Flash_fwd_paramsE,"a",@progbits
	.sectionflags	@""
	.align	4
.nv.constant0._ZN5flash16flash_fwd_kernelI23Flash_fwd_kernel_traitsILi128ELi64ELi64ELi4ELb0ELb0EN7cutlass6half_tE19Flash_kernel_traitsILi128ELi64ELi64ELi4ES3_EELb0ELb1ELb0ELb0ELb0ELb0ELb1ELb0EEEvNS_16Flash_fwd_paramsE:
	.zero		992


//--------------------- .nv.constant0._ZN5flash16flash_fwd_kernelI23Flash_fwd_kernel_traitsILi128ELi64ELi64ELi4ELb0ELb0EN7cutlass6half_tE19Flash_kernel_traitsILi128ELi64ELi64ELi4ES3_EELb0ELb1ELb0ELb1ELb0ELb0ELb0ELb0EEEvNS_16Flash_fwd_paramsE --------------------------
	.section	.nv.constant0._ZN5flash16flash_fwd_kernelI23Flash_fwd_kernel_traitsILi128ELi64ELi64ELi4ELb0ELb0EN7cutlass6half_tE19Flash_kernel_traitsILi128ELi64ELi64ELi4ES3_EELb0ELb1ELb0ELb1ELb0ELb0ELb0ELb0EEEvNS_16Flash_fwd_paramsE,"a",@progbits
	.sectionflags	@""
	.align	4
.nv.constant0._ZN5flash16flash_fwd_kernelI23Flash_fwd_kernel_traitsILi128ELi64ELi64ELi4ELb0ELb0EN7cutlass6half_tE19Flash_kernel_traitsILi128ELi64ELi64ELi4ES3_EELb0ELb1ELb0ELb1ELb0ELb0ELb0ELb0EEEvNS_16Flash_fwd_paramsE:
	.zero		992


//--------------------- .nv.constant0._ZN5flash16flash_fwd_kernelI23Flash_fwd_kernel_traitsILi128ELi64ELi64ELi4ELb0ELb0EN7cutlass6half_tE19Flash_kernel_traitsILi128ELi64ELi64ELi4ES3_EELb0ELb1ELb0ELb1ELb0ELb0ELb1ELb0EEEvNS_16Flash_fwd_paramsE --------------------------
	.section	.nv.constant0._ZN5flash16flash_fwd_kernelI23Flash_fwd_kernel_traitsILi128ELi64ELi64ELi4ELb0ELb0EN7cutlass6half_tE19Flash_kernel_traitsILi128ELi64ELi64ELi4ES3_EELb0ELb1ELb0ELb1ELb0ELb0ELb1ELb0EEEvNS_16Flash_fwd_paramsE,"a",@progbits
	.sectionflags	@""
	.align	4
.nv.constant0._ZN5flash16flash_fwd_kernelI23Flash_fwd_kernel_traitsILi128ELi64ELi64ELi4ELb0ELb0EN7cutlass6half_tE19Flash_kernel_traitsILi128ELi64ELi64ELi4ES3_EELb0ELb1ELb0ELb1ELb0ELb0ELb1ELb0EEEvNS_16Flash_fwd_paramsE:
	.zero		992


//--------------------- .nv.constant0._ZN5flash16flash_fwd_kernelI23Flash_fwd_kernel_traitsILi128ELi128ELi32ELi4ELb0ELb0EN7cutlass6half_tE19Flash_kernel_traitsILi128ELi128ELi32ELi4ES3_EELb1ELb1ELb0ELb0ELb0ELb0ELb0ELb0EEEvNS_16Flash_fwd_paramsE --------------------------
	.section	.nv.constant0._ZN5flash16flash_fwd_kernelI23Flash_fwd_kernel_traitsILi128ELi128ELi32ELi4ELb0ELb0EN7cutlass6half_tE19Flash_kernel_traitsILi128ELi128ELi32ELi4ES3_EELb1ELb1ELb0ELb0ELb0ELb0ELb0ELb0EEEvNS_16Flash_fwd_paramsE,"a",@progbits
	.sectionflags	@""
	.align	4
.nv.constant0._ZN5flash16flash_fwd_kernelI23Flash_fwd_kernel_traitsILi128ELi128ELi32ELi4ELb0ELb0EN7cutlass6half_tE19Flash_kernel_traitsILi128ELi128ELi32ELi4ES3_EELb1ELb1ELb0ELb0ELb0ELb0ELb0ELb0EEEvNS_16Flash_fwd_paramsE:
	.zero		992


//--------------------- .nv.constant0._ZN5flash16flash_fwd_kernelI23Flash_fwd_kernel_traitsILi128ELi128ELi32ELi4ELb0ELb0EN7cutlass6half_tE19Flash_kernel_traitsILi128ELi128ELi32ELi4ES3_EELb1ELb1ELb0ELb0ELb1ELb1ELb0ELb0EEEvNS_16Flash_fwd_paramsE --------------------------
	.section	.nv.constant0._ZN5flash16flash_fwd_kernelI23Flash_fwd_kernel_traitsILi128ELi128ELi32ELi4ELb0ELb0EN7cutlass6half_tE19Flash_kernel_traitsILi128ELi128ELi32ELi4ES3_EELb1ELb1ELb0ELb0ELb1ELb1ELb0ELb0EEEvNS_16Flash_fwd_paramsE,"a",@progbits
	.sectionflags	@""
	.align	4
.nv.constant0._ZN5flash16flash_fwd_kernelI23Flash_fwd_kernel_traitsILi128ELi128ELi32ELi4ELb0ELb0EN7cutlass6half_tE19Flash_kernel_traitsILi128ELi128ELi32ELi4ES3_EELb1ELb1ELb0ELb0ELb1ELb1ELb0ELb0EEEvNS_16Flash_fwd_paramsE:
	.zero		992


//--------------------- .nv.constant0._ZN5flash16flash_fwd_kernelI23Flash_fwd_kernel_traitsILi128ELi128ELi32ELi4ELb0ELb0EN7cutlass6half_tE19Flash_kernel_traitsILi128ELi128ELi32ELi4ES3_EELb0ELb1ELb0ELb0ELb1ELb1ELb1ELb0EEEvNS_16Flash_fwd_paramsE --------------------------
	.section	.nv.constant0._ZN5flash16flash_fwd_kernelI23Flash_fwd_kernel_traitsILi128ELi128ELi32ELi4ELb0ELb0EN7cutlass6half_tE19Flash_kernel_traitsILi128ELi128ELi32ELi4ES3_EELb0ELb1ELb0ELb0ELb1ELb1ELb1ELb0EEEvNS_16Flash_fwd_paramsE,"a",@progbits
	.sectionflags	@""
	.align	4
.nv.constant0._ZN5flash16flash_fwd_kernelI23Flash_fwd_kernel_traitsILi128ELi128ELi32ELi4ELb0ELb0EN7cutlass6half_tE19Flash_kernel_traitsILi128ELi128ELi32ELi4ES3_EELb0ELb1ELb0ELb0ELb1ELb1ELb1ELb0EEEvNS_16Flash_fwd_paramsE:
	.zero		992


//--------------------- .nv.constant0._ZN5flash16flash_fwd_kernelI23Flash_fwd_kernel_traitsILi128ELi128ELi32ELi4ELb0ELb0EN7cutlass6half_tE19Flash_kernel_traitsILi128ELi128ELi32ELi4ES3_EELb1ELb1ELb0ELb0ELb0ELb1ELb0ELb0EEEvNS_16Flash_fwd_paramsE --------------------------
	.section	.nv.constant0._ZN5flash16flash_fwd_kernelI23Flash_fwd_kernel_traitsILi128ELi128ELi32ELi4ELb0ELb0EN7cutlass6half_tE19Flash_kernel_traitsILi128ELi128ELi32ELi4ES3_EELb1ELb1ELb0ELb0ELb0ELb1ELb0ELb0EEEvNS_16Flash_fwd_paramsE,"a",@progbits
	.sectionflags	@""
	.align	4
.nv.constant0._ZN5flash16flash_fwd_kernelI23Flash_fwd_kernel_traitsILi128ELi128ELi32ELi4ELb0ELb0EN7cutlass6half_tE19Flash_kernel_traitsILi128ELi128ELi32ELi4ES3_EELb1ELb1ELb0ELb0ELb0ELb1ELb0ELb0EEEvNS_16Flash_fwd_paramsE:
	.zero		992


//--------------------- .nv.constant0._ZN5flash16flash_fwd_kernelI23Flash_fwd_kernel_traitsILi128ELi128ELi32ELi4ELb0ELb0EN7cutlass6half_tE19Flash_kernel_traitsILi128ELi128ELi32ELi4ES3_EELb0ELb1ELb0ELb0ELb0ELb1ELb1ELb0EEEvNS_16Flash_fwd_paramsE --------------------------
	.section	.nv.constant0._ZN5flash16flash_fwd_kernelI23Flash_fwd_kernel_traitsILi128ELi128ELi32ELi4ELb0ELb0EN7cutlass6half_tE19Flash_kernel_traitsILi128ELi128ELi32ELi4ES3_EELb0ELb1ELb0ELb0ELb0ELb1ELb1ELb0EEEvNS_16Flash_fwd_paramsE,"a",@progbits
	.sectionflags	@""
	.align	4
.nv.constant0._ZN5flash16flash_fwd_kernelI23Flash_fwd_kernel_traitsILi128ELi128ELi32ELi4ELb0ELb0EN7cutlass6half_tE19Flash_kernel_traitsILi128ELi128ELi32ELi4ES3_EELb0ELb1ELb0ELb0ELb0ELb1ELb1ELb0EEEvNS_16Flash_fwd_paramsE:
	.zero		992


//--------------------- .nv.constant0._ZN5flash16flash_fwd_kernelI23Flash_fwd_kernel_traitsILi128ELi128ELi32ELi4ELb0ELb0EN7cutlass6half_tE19Flash_kernel_traitsILi128ELi128ELi32ELi4ES3_EELb1ELb1ELb0ELb1ELb0ELb0ELb0ELb0EEEvNS_16Flash_fwd_paramsE --------------------------
	.section	.nv.constant0._ZN5flash16flash_fwd_kernelI23Flash_fwd_kernel_traitsILi128ELi128ELi32ELi4ELb0ELb0EN7cutlass6half_tE19Flash_kernel_traitsILi128ELi128ELi32ELi4ES3_EELb1ELb1ELb0ELb1ELb0ELb0ELb0ELb0EEEvNS_16Flash_fwd_paramsE,"a",@progbits
	.sectionflags	@""
	.align	4
.nv.constant0._ZN5flash16flash_fwd_kernelI23Flash_fwd_kernel_traitsILi128ELi128ELi32ELi4ELb0ELb0EN7cutlass6half_tE19Flash_kernel_traitsILi128ELi128ELi32ELi4ES3_EELb1ELb1ELb0ELb1ELb0ELb0ELb0ELb0EEEvNS_16Flash_fwd_paramsE:
	.zero		992


//--------------------- .nv.constant0._ZN5flash16flash_fwd_kernelI23Flash_fwd_kernel_traitsILi128ELi128ELi32ELi4ELb0ELb0EN7cutlass6half_tE19Flash_kernel_traitsILi128ELi128ELi32ELi4ES3_EELb1ELb1ELb0ELb0ELb0ELb0ELb0ELb1EEEvNS_16Flash_fwd_paramsE --------------------------
	.section	.nv.constant0._ZN5flash16flash_fwd_kernelI23Flash_fwd_kernel_traitsILi128ELi128ELi32ELi4ELb0ELb0EN7cutlass6half_tE19Flash_kernel_traitsILi128ELi128ELi32ELi4ES3_EELb1ELb1ELb0ELb0ELb0ELb0ELb0ELb1EEEvNS_16Flash_fwd_paramsE,"a",@progbits
	.sectionflags	@""
	.align	4
.nv.constant0._ZN5flash16flash_fwd_kernelI23Flash_fwd_kernel_traitsILi128ELi128ELi32ELi4ELb0ELb0EN7cutlass6half_tE19Flash_kernel_traitsILi128ELi128ELi32ELi4ES3_EELb1ELb1ELb0ELb0ELb0ELb0ELb0ELb1EEEvNS_16Flash_fwd_paramsE:
	.zero		992


//--------------------- .nv.constant0._ZN5flash16flash_fwd_kernelI23Flash_fwd_kernel_traitsILi128ELi128ELi32ELi4ELb0ELb0EN7cutlass6half_tE19Flash_kernel_traitsILi128ELi128ELi32ELi4ES3_EELb0ELb1ELb0ELb0ELb0ELb0ELb1ELb0EEEvNS_16Flash_fwd_paramsE --------------------------
	.section	.nv.constant0._ZN5flash16flash_fwd_kernelI23Flash_fwd_kernel_traitsILi128ELi128ELi32ELi4ELb0ELb0EN7cutlass6half_tE19Flash_kernel_traitsILi128ELi128ELi32ELi4ES3_EELb0ELb1ELb0ELb0ELb0ELb0ELb1ELb0EEEvNS_16Flash_fwd_paramsE,"a",@progbits
	.sectionflags	@""
	.align	4
.nv.constant0._ZN5flash16flash_fwd_kernelI23Flash_fwd_kernel_traitsILi128ELi128ELi32ELi4ELb0ELb0EN7cutlass6half_tE19Flash_kernel_traitsILi128ELi128ELi32ELi4ES3_EELb0ELb1ELb0ELb0ELb0ELb0ELb1ELb0EEEvNS_16Flash_fwd_paramsE:
	.zero		992


//--------------------- .nv.constant0._ZN5flash16flash_fwd_kernelI23Flash_fwd_kernel_traitsILi128ELi128ELi32ELi4ELb0ELb0EN7cutlass6half_tE19Flash_kernel_traitsILi128ELi128ELi32ELi4ES3_EELb1ELb1ELb0ELb1ELb0ELb0ELb0ELb1EEEvNS_16Flash_fwd_paramsE --------------------------
	.section	.nv.constant0._ZN5flash16flash_fwd_kernelI23Flash_fwd_kernel_traitsILi128ELi128ELi32ELi4ELb0ELb0EN7cutlass6half_tE19Flash_kernel_traitsILi128ELi128ELi32ELi4ES3_EELb1ELb1ELb0ELb1ELb0ELb0ELb0ELb1EEEvNS_16Flash_fwd_paramsE,"a",@progbits
	.sectionflags	@""
	.align	4
.nv.constant0._ZN5flash16flash_fwd_kernelI23Flash_fwd_kernel_traitsILi128ELi128ELi32ELi4ELb0ELb0EN7cutlass6half_tE19Flash_kernel_traitsILi128ELi128ELi32ELi4ES3_EELb1ELb1ELb0ELb1ELb0ELb0ELb0ELb1EEEvNS_16Flash_fwd_paramsE:
	.zero		992


//--------------------- .nv.constant0._ZN5flash16flash_fwd_kernelI23Flash_fwd_kernel_traitsILi128ELi128ELi32ELi4ELb0ELb0EN7cutlass6half_tE19Flash_kernel_traitsILi128ELi128ELi32ELi4ES3_EELb0ELb1ELb0ELb1ELb0ELb0ELb1ELb0EEEvNS_16Flash_fwd_paramsE --------------------------
	.section	.nv.constant0._ZN5flash16flash_fwd_kernelI23Flash_fwd_kernel_traitsILi128ELi128ELi32ELi4ELb0ELb0EN7cutlass6half_tE19Flash_kernel_traitsILi128ELi128ELi32ELi4ES3_EELb0ELb1ELb0ELb1ELb0ELb0ELb1ELb0EEEvNS_16Flash_fwd_paramsE,"a",@progbits
	.sectionflags	@""
	.align	4
.nv.constant0._ZN5flash16flash_fwd_kernelI23Flash_fwd_kernel_traitsILi128ELi128ELi32ELi4ELb0ELb0EN7cutlass6half_tE19Flash_kernel_traitsILi128ELi128ELi32ELi4ES3_EELb0ELb1ELb0ELb1ELb0ELb0ELb1ELb0EEEvNS_16Flash_fwd_paramsE:
	.zero		992


//--------------------- SYMBOLS --------------------------

	.type		.nv.reservedSmem.offset0,@object
	.size		.nv.reservedSmem.offset0,0x4
